	.target	sm_90a

	.elftype	@"ET_EXEC"


//--------------------- .note.nv.tkinfo           --------------------------
	.section	.note.nv.tkinfo,"",@"SHT_NOTE"
	.sectionflags	@"SHF_NOTE_NV_TKINFO"
	.tkinfo
        /*0018*/ 	.word	0x00000002
        /*0030*/ 	.string	""
        /*0030*/ 	.string	"ptxas"
        /*0030*/ 	.string	"Cuda compilation tools, release 13.0, V13.0.88"
        /*0030*/ 	.string	"Build cuda_13.0.r13.0/compiler.36424714_0"
        /*0030*/ 	.string	"-arch sm_90a -m 64 "



//--------------------- .note.nv.cuinfo           --------------------------
	.section	.note.nv.cuinfo,"",@"SHT_NOTE"
	.sectionflags	@"SHF_NOTE_NV_CUINFO"
        /*0018*/ 	.short	0x0002
        /*001a*/ 	.short	0x005a
        /*001c*/ 	.short	0x0082
	.zero		2


//--------------------- .nv.info                  --------------------------
	.section	.nv.info,"",@"SHT_CUDA_INFO"
	.align	4


	//----- nvinfo : EIATTR_REGCOUNT
	.align		4
        /*0000*/ 	.byte	0x04, 0x2f
        /*0002*/ 	.short	(.L_12 - .L_11)
	.align		4
.L_11:
        /*0004*/ 	.word	index@(_ZN5flash16flash_fwd_kernelI23Flash_fwd_kernel_traitsILi32ELi128ELi128ELi4ELb0ELb0EN7cutlass10bfloat16_tE19Flash_kernel_traitsILi32ELi128ELi128ELi4ES3_EELb0ELb1ELb0ELb1ELb0ELb0ELb1ELb0EEEvNS_16Flash_fwd_paramsE)
        /*0008*/ 	.word	0x000000ff


	//----- nvinfo : EIATTR_FRAME_SIZE
	.align		4
.L_12:
        /*000c*/ 	.byte	0x04, 0x11
        /*000e*/ 	.short	(.L_14 - .L_13)
	.align		4
.L_13:
        /*0010*/ 	.word	index@(_ZN5flash16flash_fwd_kernelI23Flash_fwd_kernel_traitsILi32ELi128ELi128ELi4ELb0ELb0EN7cutlass10bfloat16_tE19Flash_kernel_traitsILi32ELi128ELi128ELi4ES3_EELb0ELb1ELb0ELb1ELb0ELb0ELb1ELb0EEEvNS_16Flash_fwd_paramsE)
        /*0014*/ 	.word	0x00000000


	//----- nvinfo : EIATTR_REGCOUNT
	.align		4
.L_14:
        /*0018*/ 	.byte	0x04, 0x2f
        /*001a*/ 	.short	(.L_16 - .L_15)
	.align		4
.L_15:
        /*001c*/ 	.word	index@(_ZN5flash16flash_fwd_kernelI23Flash_fwd_kernel_traitsILi32ELi128ELi128ELi4ELb0ELb0EN7cutlass10bfloat16_tE19Flash_kernel_traitsILi32ELi128ELi128ELi4ES3_EELb1ELb1ELb0ELb1ELb0ELb0ELb0ELb1EEEvNS_16Flash_fwd_paramsE)
        /*0020*/ 	.word	0x000000ff


	//----- nvinfo : EIATTR_FRAME_SIZE
	.align		4
.L_16:
        /*0024*/ 	.byte	0x04, 0x11
        /*0026*/ 	.short	(.L_18 - .L_17)
	.align		4
.L_17:
        /*0028*/ 	.word	index@($_ZN5flash16flash_fwd_kernelI23Flash_fwd_kernel_traitsILi32ELi128ELi128ELi4ELb0ELb0EN7cutlass10bfloat16_tE19Flash_kernel_traitsILi32ELi128ELi128ELi4ES3_EELb1ELb1ELb0ELb1ELb0ELb0ELb0ELb1EEEvNS_16Flash_fwd_paramsE$_ZN5flash22compute_attn_1rowblockI23Flash_fwd_kernel_traitsILi32ELi128ELi128ELi4ELb0ELb0EN7cutlass10bfloat16_tE19Flash_kernel_traitsILi32ELi128ELi128ELi4ES3_EELb1ELb1ELb0ELb1ELb0ELb0ELb0ELb1ENS_16Flash_fwd_paramsEEEvRKT8_iii)
        /*002c*/ 	.word	0x00000410


	//----- nvinfo : EIATTR_FRAME_SIZE
	.align		4
.L_18:
        /*0030*/ 	.byte	0x04, 0x11
        /*0032*/ 	.short	(.L_20 - .L_19)
	.align		4
.L_19:
        /*0034*/ 	.word	index@(_ZN5flash16flash_fwd_kernelI23Flash_fwd_kernel_traitsILi32ELi128ELi128ELi4ELb0ELb0EN7cutlass10bfloat16_tE19Flash_kernel_traitsILi32ELi128ELi128ELi4ES3_EELb1ELb1ELb0ELb1ELb0ELb0ELb0ELb1EEEvNS_16Flash_fwd_paramsE)
        /*0038*/ 	.word	0x00000410


	//----- nvinfo : EIATTR_REGCOUNT
	.align		4
.L_20:
        /*003c*/ 	.byte	0x04, 0x2f
        /*003e*/ 	.short	(.L_22 - .L_21)
	.align		4
.L_21:
        /*0040*/ 	.word	index@(_ZN5flash16flash_fwd_kernelI23Flash_fwd_kernel_traitsILi32ELi128ELi128ELi4ELb0ELb0EN7cutlass10bfloat16_tE19Flash_kernel_traitsILi32ELi128ELi128ELi4ES3_EELb0ELb1ELb0ELb0ELb0ELb0ELb1ELb0EEEvNS_16Flash_fwd_paramsE)
        /*0044*/ 	.word	0x000000ff


	//----- nvinfo : EIATTR_FRAME_SIZE
	.align		4
.L_22:
        /*0048*/ 	.byte	0x04, 0x11
        /*004a*/ 	.short	(.L_24 - .L_23)
	.align		4
.L_23:
        /*004c*/ 	.word	index@(_ZN5flash16flash_fwd_kernelI23Flash_fwd_kernel_traitsILi32ELi128ELi128ELi4ELb0ELb0EN7cutlass10bfloat16_tE19Flash_kernel_traitsILi32ELi128ELi128ELi4ES3_EELb0ELb1ELb0ELb0ELb0ELb0ELb1ELb0EEEvNS_16Flash_fwd_paramsE)
        /*0050*/ 	.word	0x00000058


	//----- nvinfo : EIATTR_REGCOUNT
	.align		4
.L_24:
        /*0054*/ 	.byte	0x04, 0x2f
        /*0056*/ 	.short	(.L_26 - .L_25)
	.align		4
.L_25:
        /*0058*/ 	.word	index@(_ZN5flash16flash_fwd_kernelI23Flash_fwd_kernel_traitsILi32ELi128ELi128ELi4ELb0ELb0EN7cutlass10bfloat16_tE19Flash_kernel_traitsILi32ELi128ELi128ELi4ES3_EELb1ELb1ELb0ELb0ELb0ELb0ELb0ELb1EEEvNS_16Flash_fwd_paramsE)
        /*005c*/ 	.word	0x000000ff


	//----- nvinfo : EIATTR_FRAME_SIZE
	.align		4
.L_26:
        /*0060*/ 	.byte	0x04, 0x11
        /*0062*/ 	.short	(.L_28 - .L_27)
	.align		4
.L_27:
        /*0064*/ 	.word	index@(_ZN5flash16flash_fwd_kernelI23Flash_fwd_kernel_traitsILi32ELi128ELi128ELi4ELb0ELb0EN7cutlass10bfloat16_tE19Flash_kernel_traitsILi32ELi128ELi128ELi4ES3_EELb1ELb1ELb0ELb0ELb0ELb0ELb0ELb1EEEvNS_16Flash_fwd_paramsE)
        /*0068*/ 	.word	0x00000450


	//----- nvinfo : EIATTR_REGCOUNT
	.align		4
.L_28:
        /*006c*/ 	.byte	0x04, 0x2f
        /*006e*/ 	.short	(.L_30 - .L_29)
	.align		4
.L_29:
        /*0070*/ 	.word	index@(_ZN5flash16flash_fwd_kernelI23Flash_fwd_kernel_traitsILi32ELi128ELi128ELi4ELb0ELb0EN7cutlass10bfloat16_tE19Flash_kernel_traitsILi32ELi128ELi128ELi4ES3_EELb1ELb1ELb0ELb1ELb0ELb0ELb0ELb0EEEvNS_16Flash_fwd_paramsE)
        /*0074*/ 	.word	0x000000ff


	//----- nvinfo : EIATTR_FRAME_SIZE
	.align		4
.L_30:
        /*0078*/ 	.byte	0x04, 0x11
        /*007a*/ 	.short	(.L_32 - .L_31)
	.align		4
.L_31:
        /*007c*/ 	.word	index@(_ZN5flash16flash_fwd_kernelI23Flash_fwd_kernel_traitsILi32ELi128ELi128ELi4ELb0ELb0EN7cutlass10bfloat16_tE19Flash_kernel_traitsILi32ELi128ELi128ELi4ES3_EELb1ELb1ELb0ELb1ELb0ELb0ELb0ELb0EEEvNS_16Flash_fwd_paramsE)
        /*0080*/ 	.word	0x00000090


	//----- nvinfo : EIATTR_REGCOUNT
	.align		4
.L_32:
        /*0084*/ 	.byte	0x04, 0x2f
        /*0086*/ 	.short	(.L_34 - .L_33)
	.align		4
.L_33:
        /*0088*/ 	.word	index@(_ZN5flash16flash_fwd_kernelI23Flash_fwd_kernel_traitsILi32ELi128ELi128ELi4ELb0ELb0EN7cutlass10bfloat16_tE19Flash_kernel_traitsILi32ELi128ELi128ELi4ES3_EELb0ELb1ELb0ELb0ELb0ELb1ELb1ELb0EEEvNS_16Flash_fwd_paramsE)
        /*008c*/ 	.word	0x000000ff


	//----- nvinfo : EIATTR_FRAME_SIZE
	.align		4
.L_34:
        /*0090*/ 	.byte	0x04, 0x11
        /*0092*/ 	.short	(.L_36 - .L_35)
	.align		4
.L_35:
        /*0094*/ 	.word	index@(_ZN5flash16flash_fwd_kernelI23Flash_fwd_kernel_traitsILi32ELi128ELi128ELi4ELb0ELb0EN7cutlass10bfloat16_tE19Flash_kernel_traitsILi32ELi128ELi128ELi4ES3_EELb0ELb1ELb0ELb0ELb0ELb1ELb1ELb0EEEvNS_16Flash_fwd_paramsE)
        /*0098*/ 	.word	0x00000078


	//----- nvinfo : EIATTR_REGCOUNT
	.align		4
.L_36:
        /*009c*/ 	.byte	0x04, 0x2f
        /*009e*/ 	.short	(.L_38 - .L_37)
	.align		4
.L_37:
        /*00a0*/ 	.word	index@(_ZN5flash16flash_fwd_kernelI23Flash_fwd_kernel_traitsILi32ELi128ELi128ELi4ELb0ELb0EN7cutlass10bfloat16_tE19Flash_kernel_traitsILi32ELi128ELi128ELi4ES3_EELb1ELb1ELb0ELb0ELb0ELb1ELb0ELb0EEEvNS_16Flash_fwd_paramsE)
        /*00a4*/ 	.word	0x000000ff


	//----- nvinfo : EIATTR_FRAME_SIZE
	.align		4
.L_38:
        /*00a8*/ 	.byte	0x04, 0x11
        /*00aa*/ 	.short	(.L_40 - .L_39)
	.align		4
.L_39:
        /*00ac*/ 	.word	index@(_ZN5flash16flash_fwd_kernelI23Flash_fwd_kernel_traitsILi32ELi128ELi128ELi4ELb0ELb0EN7cutlass10bfloat16_tE19Flash_kernel_traitsILi32ELi128ELi128ELi4ES3_EELb1ELb1ELb0ELb0ELb0ELb1ELb0ELb0EEEvNS_16Flash_fwd_paramsE)
        /*00b0*/ 	.word	0x000000a8


	//----- nvinfo : EIATTR_REGCOUNT
	.align		4
.L_40:
        /*00b4*/ 	.byte	0x04, 0x2f
        /*00b6*/ 	.short	(.L_42 - .L_41)
	.align		4
.L_41:
        /*00b8*/ 	.word	index@(_ZN5flash16flash_fwd_kernelI23Flash_fwd_kernel_traitsILi32ELi128ELi128ELi4ELb0ELb0EN7cutlass10bfloat16_tE19Flash_kernel_traitsILi32ELi128ELi128ELi4ES3_EELb0ELb1ELb0ELb0ELb1ELb1ELb1ELb0EEEvNS_16Flash_fwd_paramsE)
        /*00bc*/ 	.word	0x000000ff


	//----- nvinfo : EIATTR_FRAME_SIZE
	.align		4
.L_42:
        /*00c0*/ 	.byte	0x04, 0x11
        /*00c2*/ 	.short	(.L_44 - .L_43)
	.align		4
.L_43:
        /*00c4*/ 	.word	index@(_ZN5flash16flash_fwd_kernelI23Flash_fwd_kernel_traitsILi32ELi128ELi128ELi4ELb0ELb0EN7cutlass10bfloat16_tE19Flash_kernel_traitsILi32ELi128ELi128ELi4ES3_EELb0ELb1ELb0ELb0ELb1ELb1ELb1ELb0EEEvNS_16Flash_fwd_paramsE)
        /*00c8*/ 	.word	0x00000048


	//----- nvinfo : EIATTR_REGCOUNT
	.align		4
.L_44:
        /*00cc*/ 	.byte	0x04, 0x2f
        /*00ce*/ 	.short	(.L_46 - .L_45)
	.align		4
.L_45:
        /*00d0*/ 	.word	index@(_ZN5flash16flash_fwd_kernelI23Flash_fwd_kernel_traitsILi32ELi128ELi128ELi4ELb0ELb0EN7cutlass10bfloat16_tE19Flash_kernel_traitsILi32ELi128ELi128ELi4ES3_EELb1ELb1ELb0ELb0ELb1ELb1ELb0ELb0EEEvNS_16Flash_fwd_paramsE)
        /*00d4*/ 	.word	0x000000ff


	//----- nvinfo : EIATTR_FRAME_SIZE
	.align		4
.L_46:
        /*00d8*/ 	.byte	0x04, 0x11
        /*00da*/ 	.short	(.L_48 - .L_47)
	.align		4
.L_47:
        /*00dc*/ 	.word	index@(_ZN5flash16flash_fwd_kernelI23Flash_fwd_kernel_traitsILi32ELi128ELi128ELi4ELb0ELb0EN7cutlass10bfloat16_tE19Flash_kernel_traitsILi32ELi128ELi128ELi4ES3_EELb1ELb1ELb0ELb0ELb1ELb1ELb0ELb0EEEvNS_16Flash_fwd_paramsE)
        /*00e0*/ 	.word	0x00000068


	//----- nvinfo : EIATTR_REGCOUNT
	.align		4
.L_48:
        /*00e4*/ 	.byte	0x04, 0x2f
        /*00e6*/ 	.short	(.L_50 - .L_49)
	.align		4
.L_49:
        /*00e8*/ 	.word	index@(_ZN5flash16flash_fwd_kernelI23Flash_fwd_kernel_traitsILi32ELi128ELi128ELi4ELb0ELb0EN7cutlass10bfloat16_tE19Flash_kernel_traitsILi32ELi128ELi128ELi4ES3_EELb1ELb1ELb0ELb0ELb0ELb0ELb0ELb0EEEvNS_16Flash_fwd_paramsE)
        /*00ec*/ 	.word	0x000000ff


	//----- nvinfo : EIATTR_FRAME_SIZE
	.align		4
.L_50:
        /*00f0*/ 	.byte	0x04, 0x11
        /*00f2*/ 	.short	(.L_52 - .L_51)
	.align		4
.L_51:
        /*00f4*/ 	.word	index@(_ZN5flash16flash_fwd_kernelI23Flash_fwd_kernel_traitsILi32ELi128ELi128ELi4ELb0ELb0EN7cutlass10bfloat16_tE19Flash_kernel_traitsILi32ELi128ELi128ELi4ES3_EELb1ELb1ELb0ELb0ELb0ELb0ELb0ELb0EEEvNS_16Flash_fwd_paramsE)
        /*00f8*/ 	.word	0x000000f0


	//----- nvinfo : EIATTR_REGCOUNT
	.align		4
.L_52:
        /*00fc*/ 	.byte	0x04, 0x2f
        /*00fe*/ 	.short	(.L_54 - .L_53)
	.align		4
.L_53:
        /*0100*/ 	.word	index@(_ZN5flash16flash_fwd_kernelI23Flash_fwd_kernel_traitsILi32ELi128ELi128ELi4ELb0ELb0EN7cutlass10bfloat16_tE19Flash_kernel_traitsILi32ELi128ELi128ELi4ES3_EELb0ELb1ELb0ELb1ELb0ELb0ELb0ELb0EEEvNS_16Flash_fwd_paramsE)
        /*0104*/ 	.word	0x000000ff


	//----- nvinfo : EIATTR_FRAME_SIZE
	.align		4
.L_54:
        /*0108*/ 	.byte	0x04, 0x11
        /*010a*/ 	.short	(.L_56 - .L_55)
	.align		4
.L_55:
        /*010c*/ 	.word	index@(_ZN5flash16flash_fwd_kernelI23Flash_fwd_kernel_traitsILi32ELi128ELi128ELi4ELb0ELb0EN7cutlass10bfloat16_tE19Flash_kernel_traitsILi32ELi128ELi128ELi4ES3_EELb0ELb1ELb0ELb1ELb0ELb0ELb0ELb0EEEvNS_16Flash_fwd_paramsE)
        /*0110*/ 	.word	0x00000010


	//----- nvinfo : EIATTR_REGCOUNT
	.align		4
.L_56:
        /*0114*/ 	.byte	0x04, 0x2f
        /*0116*/ 	.short	(.L_58 - .L_57)
	.align		4
.L_57:
        /*0118*/ 	.word	index@(_ZN5flash16flash_fwd_kernelI23Flash_fwd_kernel_traitsILi32ELi128ELi128ELi4ELb0ELb0EN7cutlass10bfloat16_tE19Flash_kernel_traitsILi32ELi128ELi128ELi4ES3_EELb0ELb1ELb0ELb0ELb0ELb0ELb0ELb0EEEvNS_16Flash_fwd_paramsE)
        /*011c*/ 	.word	0x000000ff


	//----- nvinfo : EIATTR_FRAME_SIZE
	.align		4
.L_58:
        /*0120*/ 	.byte	0x04, 0x11
        /*0122*/ 	.short	(.L_60 - .L_59)
	.align		4
.L_59:
        /*0124*/ 	.word	index@(_ZN5flash16flash_fwd_kernelI23Flash_fwd_kernel_traitsILi32ELi128ELi128ELi4ELb0ELb0EN7cutlass10bfloat16_tE19Flash_kernel_traitsILi32ELi128ELi128ELi4ES3_EELb0ELb1ELb0ELb0ELb0ELb0ELb0ELb0EEEvNS_16Flash_fwd_paramsE)
        /*0128*/ 	.word	0x00000030


	//----- nvinfo : EIATTR_REGCOUNT
	.align		4
.L_60:
        /*012c*/ 	.byte	0x04, 0x2f
        /*012e*/ 	.short	(.L_62 - .L_61)
	.align		4
.L_61:
        /*0130*/ 	.word	index@(_ZN5flash16flash_fwd_kernelI23Flash_fwd_kernel_traitsILi32ELi128ELi128ELi4ELb0ELb0EN7cutlass10bfloat16_tE19Flash_kernel_traitsILi32ELi128ELi128ELi4ES3_EELb0ELb1ELb0ELb0ELb0ELb1ELb0ELb0EEEvNS_16Flash_fwd_paramsE)
        /*0134*/ 	.word	0x000000ff


	//----- nvinfo : EIATTR_FRAME_SIZE
	.align		4
.L_62:
        /*0138*/ 	.byte	0x04, 0x11
        /*013a*/ 	.short	(.L_64 - .L_63)
	.align		4
.L_63:
        /*013c*/ 	.word	index@(_ZN5flash16flash_fwd_kernelI23Flash_fwd_kernel_traitsILi32ELi128ELi128ELi4ELb0ELb0EN7cutlass10bfloat16_tE19Flash_kernel_traitsILi32ELi128ELi128ELi4ES3_EELb0ELb1ELb0ELb0ELb0ELb1ELb0ELb0EEEvNS_16Flash_fwd_paramsE)
        /*0140*/ 	.word	0x00000118


	//----- nvinfo : EIATTR_REGCOUNT
	.align		4
.L_64:
        /*0144*/ 	.byte	0x04, 0x2f
        /*0146*/ 	.short	(.L_66 - .L_65)
	.align		4
.L_65:
        /*0148*/ 	.word	index@(_ZN5flash16flash_fwd_kernelI23Flash_fwd_kernel_traitsILi32ELi128ELi128ELi4ELb0ELb0EN7cutlass10bfloat16_tE19Flash_kernel_traitsILi32ELi128ELi128ELi4ES3_EELb0ELb1ELb0ELb0ELb1ELb1ELb0ELb0EEEvNS_16Flash_fwd_paramsE)
        /*014c*/ 	.word	0x000000ff


	//----- nvinfo : EIATTR_FRAME_SIZE
	.align		4
.L_66:
        /*0150*/ 	.byte	0x04, 0x11
        /*0152*/ 	.short	(.L_68 - .L_67)
	.align		4
.L_67:
        /*0154*/ 	.word	index@(_ZN5flash16flash_fwd_kernelI23Flash_fwd_kernel_traitsILi32ELi128ELi128ELi4ELb0ELb0EN7cutlass10bfloat16_tE19Flash_kernel_traitsILi32ELi128ELi128ELi4ES3_EELb0ELb1ELb0ELb0ELb1ELb1ELb0ELb0EEEvNS_16Flash_fwd_paramsE)
        /*0158*/ 	.word	0x00000020


	//----- nvinfo : EIATTR_MIN_STACK_SIZE
	.align		4
.L_68:
        /*015c*/ 	.byte	0x04, 0x12
        /*015e*/ 	.short	(.L_70 - .L_69)
	.align		4
.L_69:
        /*0160*/ 	.word	index@(_ZN5flash16flash_fwd_kernelI23Flash_fwd_kernel_traitsILi32ELi128ELi128ELi4ELb0ELb0EN7cutlass10bfloat16_tE19Flash_kernel_traitsILi32ELi128ELi128ELi4ES3_EELb0ELb1ELb0ELb0ELb1ELb1ELb0ELb0EEEvNS_16Flash_fwd_paramsE)
        /*0164*/ 	.word	0x00000020


	//----- nvinfo : EIATTR_MIN_STACK_SIZE
	.align		4
.L_70:
        /*0168*/ 	.byte	0x04, 0x12
        /*016a*/ 	.short	(.L_72 - .L_71)
	.align		4
.L_71:
        /*016c*/ 	.word	index@(_ZN5flash16flash_fwd_kernelI23Flash_fwd_kernel_traitsILi32ELi128ELi128ELi4ELb0ELb0EN7cutlass10bfloat16_tE19Flash_kernel_traitsILi32ELi128ELi128ELi4ES3_EELb0ELb1ELb0ELb0ELb0ELb1ELb0ELb0EEEvNS_16Flash_fwd_paramsE)
        /*0170*/ 	.word	0x00000118


	//----- nvinfo : EIATTR_MIN_STACK_SIZE
	.align		4
.L_72:
        /*0174*/ 	.byte	0x04, 0x12
        /*0176*/ 	.short	(.L_74 - .L_73)
	.align		4
.L_73:
        /*0178*/ 	.word	index@(_ZN5flash16flash_fwd_kernelI23Flash_fwd_kernel_traitsILi32ELi128ELi128ELi4ELb0ELb0EN7cutlass10bfloat16_tE19Flash_kernel_traitsILi32ELi128ELi128ELi4ES3_EELb0ELb1ELb0ELb0ELb0ELb0ELb0ELb0EEEvNS_16Flash_fwd_paramsE)
        /*017c*/ 	.word	0x00000030


	//----- nvinfo : EIATTR_MIN_STACK_SIZE
	.align		4
.L_74:
        /*0180*/ 	.byte	0x04, 0x12
        /*0182*/ 	.short	(.L_76 - .L_75)
	.align		4
.L_75:
        /*0184*/ 	.word	index@(_ZN5flash16flash_fwd_kernelI23Flash_fwd_kernel_traitsILi32ELi128ELi128ELi4ELb0ELb0EN7cutlass10bfloat16_tE19Flash_kernel_traitsILi32ELi128ELi128ELi4ES3_EELb0ELb1ELb0ELb1ELb0ELb0ELb0ELb0EEEvNS_16Flash_fwd_paramsE)
        /*0188*/ 	.word	0x00000010


	//----- nvinfo : EIATTR_MIN_STACK_SIZE
	.align		4
.L_76:
        /*018c*/ 	.byte	0x04, 0x12
        /*018e*/ 	.short	(.L_78 - .L_77)
	.align		4
.L_77:
        /*0190*/ 	.word	index@(_ZN5flash16flash_fwd_kernelI23Flash_fwd_kernel_traitsILi32ELi128ELi128ELi4ELb0ELb0EN7cutlass10bfloat16_tE19Flash_kernel_traitsILi32ELi128ELi128ELi4ES3_EELb1ELb1ELb0ELb0ELb0ELb0ELb0ELb0EEEvNS_16Flash_fwd_paramsE)
        /*0194*/ 	.word	0x000000f0


	//----- nvinfo : EIATTR_MIN_STACK_SIZE
	.align		4
.L_78:
        /*0198*/ 	.byte	0x04, 0x12
        /*019a*/ 	.short	(.L_80 - .L_79)
	.align		4
.L_79:
        /*019c*/ 	.word	index@(_ZN5flash16flash_fwd_kernelI23Flash_fwd_kernel_traitsILi32ELi128ELi128ELi4ELb0ELb0EN7cutlass10bfloat16_tE19Flash_kernel_traitsILi32ELi128ELi128ELi4ES3_EELb1ELb1ELb0ELb0ELb1ELb1ELb0ELb0EEEvNS_16Flash_fwd_paramsE)
        /*01a0*/ 	.word	0x00000068


	//----- nvinfo : EIATTR_MIN_STACK_SIZE
	.align		4
.L_80:
        /*01a4*/ 	.byte	0x04, 0x12
        /*01a6*/ 	.short	(.L_82 - .L_81)
	.align		4
.L_81:
        /*01a8*/ 	.word	index@(_ZN5flash16flash_fwd_kernelI23Flash_fwd_kernel_traitsILi32ELi128ELi128ELi4ELb0ELb0EN7cutlass10bfloat16_tE19Flash_kernel_traitsILi32ELi128ELi128ELi4ES3_EELb0ELb1ELb0ELb0ELb1ELb1ELb1ELb0EEEvNS_16Flash_fwd_paramsE)
        /*01ac*/ 	.word	0x00000048


	//----- nvinfo : EIATTR_MIN_STACK_SIZE
	.align		4
.L_82:
        /*01b0*/ 	.byte	0x04, 0x12
        /*01b2*/ 	.short	(.L_84 - .L_83)
	.align		4
.L_83:
        /*01b4*/ 	.word	index@(_ZN5flash16flash_fwd_kernelI23Flash_fwd_kernel_traitsILi32ELi128ELi128ELi4ELb0ELb0EN7cutlass10bfloat16_tE19Flash_kernel_traitsILi32ELi128ELi128ELi4ES3_EELb1ELb1ELb0ELb0ELb0ELb1ELb0ELb0EEEvNS_16Flash_fwd_paramsE)
        /*01b8*/ 	.word	0x000000a8


	//----- nvinfo : EIATTR_MIN_STACK_SIZE
	.align		4
.L_84:
        /*01bc*/ 	.byte	0x04, 0x12
        /*01be*/ 	.short	(.L_86 - .L_85)
	.align		4
.L_85:
        /*01c0*/ 	.word	index@(_ZN5flash16flash_fwd_kernelI23Flash_fwd_kernel_traitsILi32ELi128ELi128ELi4ELb0ELb0EN7cutlass10bfloat16_tE19Flash_kernel_traitsILi32ELi128ELi128ELi4ES3_EELb0ELb1ELb0ELb0ELb0ELb1ELb1ELb0EEEvNS_16Flash_fwd_paramsE)
        /*01c4*/ 	.word	0x00000078


	//----- nvinfo : EIATTR_MIN_STACK_SIZE
	.align		4
.L_86:
        /*01c8*/ 	.byte	0x04, 0x12
        /*01ca*/ 	.short	(.L_88 - .L_87)
	.align		4
.L_87:
        /*01cc*/ 	.word	index@(_ZN5flash16flash_fwd_kernelI23Flash_fwd_kernel_traitsILi32ELi128ELi128ELi4ELb0ELb0EN7cutlass10bfloat16_tE19Flash_kernel_traitsILi32ELi128ELi128ELi4ES3_EELb1ELb1ELb0ELb1ELb0ELb0ELb0ELb0EEEvNS_16Flash_fwd_paramsE)
        /*01d0*/ 	.word	0x00000090


	//----- nvinfo : EIATTR_MIN_STACK_SIZE
	.align		4
.L_88:
        /*01d4*/ 	.byte	0x04, 0x12
        /*01d6*/ 	.short	(.L_90 - .L_89)
	.align		4
.L_89:
        /*01d8*/ 	.word	index@(_ZN5flash16flash_fwd_kernelI23Flash_fwd_kernel_traitsILi32ELi128ELi128ELi4ELb0ELb0EN7cutlass10bfloat16_tE19Flash_kernel_traitsILi32ELi128ELi128ELi4ES3_EELb1ELb1ELb0ELb0ELb0ELb0ELb0ELb1EEEvNS_16Flash_fwd_paramsE)
        /*01dc*/ 	.word	0x00000450


	//----- nvinfo : EIATTR_MIN_STACK_SIZE
	.align		4
.L_90:
        /*01e0*/ 	.byte	0x04, 0x12
        /*01e2*/ 	.short	(.L_92 - .L_91)
	.align		4
.L_91:
        /*01e4*/ 	.word	index@(_ZN5flash16flash_fwd_kernelI23Flash_fwd_kernel_traitsILi32ELi128ELi128ELi4ELb0ELb0EN7cutlass10bfloat16_tE19Flash_kernel_traitsILi32ELi128ELi128ELi4ES3_EELb0ELb1ELb0ELb0ELb0ELb0ELb1ELb0EEEvNS_16Flash_fwd_paramsE)
        /*01e8*/ 	.word	0x00000058


	//----- nvinfo : EIATTR_MIN_STACK_SIZE
	.align		4
.L_92:
        /*01ec*/ 	.byte	0x04, 0x12
        /*01ee*/ 	.short	(.L_94 - .L_93)
	.align		4
.L_93:
        /*01f0*/ 	.word	index@(_ZN5flash16flash_fwd_kernelI23Flash_fwd_kernel_traitsILi32ELi128ELi128ELi4ELb0ELb0EN7cutlass10bfloat16_tE19Flash_kernel_traitsILi32ELi128ELi128ELi4ES3_EELb1ELb1ELb0ELb1ELb0ELb0ELb0ELb1EEEvNS_16Flash_fwd_paramsE)
        /*01f4*/ 	.word	0x00000410


	//----- nvinfo : EIATTR_MIN_STACK_SIZE
	.align		4
.L_94:
        /*01f8*/ 	.byte	0x04, 0x12
        /*01fa*/ 	.short	(.L_96 - .L_95)
	.align		4
.L_95:
        /*01fc*/ 	.word	index@(_ZN5flash16flash_fwd_kernelI23Flash_fwd_kernel_traitsILi32ELi128ELi128ELi4ELb0ELb0EN7cutlass10bfloat16_tE19Flash_kernel_traitsILi32ELi128ELi128ELi4ES3_EELb0ELb1ELb0ELb1ELb0ELb0ELb1ELb0EEEvNS_16Flash_fwd_paramsE)
        /*0200*/ 	.word	0x00000000
.L_96:


//--------------------- .nv.compat                --------------------------
	.section	.nv.compat,"",@"SHT_CUDA_COMPAT_INFO"
	.align	4
        /*0000*/ 	.byte	0x02, 0x09, 0x01, 0x00, 0x02, 0x02, 0x01, 0x00, 0x02, 0x05, 0x05, 0x00, 0x03, 0x07, 0x01, 0x01
        /*0010*/ 	.byte	0x02, 0x03, 0x00, 0x00, 0x02, 0x06, 0x01, 0x00, 0x04, 0x0b, 0x08, 0x00, 0x00, 0x00, 0x00, 0x00
        /*0020*/ 	.byte	0x00, 0x00, 0x00, 0x00


//--------------------- .nv.info._ZN5flash16flash_fwd_kernelI23Flash_fwd_kernel_traitsILi32ELi128ELi128ELi4ELb0ELb0EN7cutlass10bfloat16_tE19Flash_kernel_traitsILi32ELi128ELi128ELi4ES3_EELb0ELb1ELb0ELb0ELb1ELb1ELb0ELb0EEEvNS_16Flash_fwd_paramsE --------------------------
	.section	.nv.info._ZN5flash16flash_fwd_kernelI23Flash_fwd_kernel_traitsILi32ELi128ELi128ELi4ELb0ELb0EN7cutlass10bfloat16_tE19Flash_kernel_traitsILi32ELi128ELi128ELi4ES3_EELb0ELb1ELb0ELb0ELb1ELb1ELb0ELb0EEEvNS_16Flash_fwd_paramsE,"",@"SHT_CUDA_INFO"
	.sectionflags	@""
	.align	4


	//----- nvinfo : EIATTR_CUDA_API_VERSION
	.align		4
        /*0000*/ 	.byte	0x04, 0x37
        /*0002*/ 	.short	(.L_98 - .L_97)
.L_97:
        /*0004*/ 	.word	0x00000082


	//----- nvinfo : EIATTR_KPARAM_INFO
	.align		4
.L_98:
        /*0008*/ 	.byte	0x04, 0x17
        /*000a*/ 	.short	(.L_100 - .L_99)
.L_99:
        /*000c*/ 	.word	0x00000000
        /*0010*/ 	.short	0x0000
        /*0012*/ 	.short	0x0000
        /*0014*/ 	.byte	0x00, 0xf0, 0x41, 0x07


	//----- nvinfo : EIATTR_SPARSE_MMA_MASK
	.align		4
.L_100:
        /*0018*/ 	.byte	0x03, 0x50
        /*001a*/ 	.short	0x0000


	//----- nvinfo : EIATTR_MAXREG_COUNT
	.align		4
        /*001c*/ 	.byte	0x03, 0x1b
        /*001e*/ 	.short	0x00ff


	//----- nvinfo : EIATTR_NUM_BARRIERS
	.align		4
        /*0020*/ 	.byte	0x02, 0x4c
        /*0022*/ 	.byte	0x01
	.zero		1


	//----- nvinfo : EIATTR_ANNOTATIONS
	.align		4
        /*0024*/ 	.byte	0x04, 0x55
        /*0026*/ 	.short	(.L_102 - .L_101)


	//   ....[0]....
.L_101:
        /*0028*/ 	.word	0x00000001
        /*002c*/ 	.byte	0x50, 0x04, 0x00, 0x00, 0x01, 0x00, 0x00, 0x00, 0xa0, 0x05, 0x00, 0x00, 0x01, 0x00, 0x00, 0x00
        /*003c*/ 	.byte	0xb0, 0x0b, 0x00, 0x00, 0x01, 0x00, 0x00, 0x00, 0x90, 0x13, 0x00, 0x00, 0x01, 0x00, 0x00, 0x00
        /*004c*/ 	.byte	0x80, 0x3f, 0x00, 0x00, 0x01, 0x00, 0x00, 0x00, 0xe0, 0x58, 0x00, 0x00, 0x01, 0x00, 0x00, 0x00
        /*005c*/ 	.byte	0x60, 0x9b, 0x00, 0x00, 0x01, 0x00, 0x00, 0x00, 0x70, 0x9b, 0x00, 0x00, 0x01, 0x00, 0x00, 0x00
        /*006c*/ 	.byte	0xe0, 0x9d, 0x00, 0x00, 0x01, 0x00, 0x00, 0x00, 0x10, 0x9e, 0x00, 0x00


	//----- nvinfo : EIATTR_MERCURY_ISA_VERSION
	.align		4
.L_102:
        /*0078*/ 	.byte	0x03, 0x5f
        /*007a*/ 	.short	0x0101


	//----- nvinfo : EIATTR_COOP_GROUP_MASK_REGIDS
	.align		4
        /*007c*/ 	.byte	0x04, 0x29
        /*007e*/ 	.short	(.L_104 - .L_103)


	//   ....[0]....
.L_103:
        /*0080*/ 	.word	0xffffffff


	//   ....[1]....
        /*0084*/ 	.word	0xffffffff


	//   ....[2]....
        /*0088*/ 	.word	0xffffffff


	//   ....[3]....
        /*008c*/ 	.word	0xffffffff


	//   ....[4]....
        /*0090*/ 	.word	0xffffffff


	//   ....[5]....
        /*0094*/ 	.word	0xffffffff


	//   ....[6]....
        /*0098*/ 	.word	0xffffffff


	//   ....[7]....
        /*009c*/ 	.word	0xffffffff


	//   ....[8]....
        /*00a0*/ 	.word	0xffffffff


	//   ....[9]....
        /*00a4*/ 	.word	0xffffffff


	//   ....[10]....
        /*00a8*/ 	.word	0xffffffff


	//   ....[11]....
        /*00ac*/ 	.word	0xffffffff


	//   ....[12]....
        /*00b0*/ 	.word	0xffffffff


	//   ....[13]....
        /*00b4*/ 	.word	0xffffffff


	//   ....[14]....
        /*00b8*/ 	.word	0xffffffff


	//   ....[15]....
        /*00bc*/ 	.word	0xffffffff


	//   ....[16]....
        /*00c0*/ 	.word	0xffffffff


	//   ....[17]....
        /*00c4*/ 	.word	0xffffffff


	//   ....[18]....
        /*00c8*/ 	.word	0xffffffff


	//   ....[19]....
        /*00cc*/ 	.word	0xffffffff


	//   ....[20]....
        /*00d0*/ 	.word	0xffffffff


	//   ....[21]....
        /*00d4*/ 	.word	0xffffffff


	//   ....[22]....
        /*00d8*/ 	.word	0xffffffff


	//   ....[23]....
        /*00dc*/ 	.word	0xffffffff


	//----- nvinfo : EIATTR_COOP_GROUP_INSTR_OFFSETS
	.align		4
.L_104:
        /*00e0*/ 	.byte	0x04, 0x28
        /*00e2*/ 	.short	(.L_106 - .L_105)


	//   ....[0]....
.L_105:
        /*00e4*/ 	.word	0x000020f0


	//   ....[1]....
        /*00e8*/ 	.word	0x000021f0


	//   ....[2]....
        /*00ec*/ 	.word	0x00002a10


	//   ....[3]....
        /*00f0*/ 	.word	0x00002b30


	//   ....[4]....
        /*00f4*/ 	.word	0x000038e0


	//   ....[5]....
        /*00f8*/ 	.word	0x00003a20


	//   ....[6]....
        /*00fc*/ 	.word	0x00003d80


	//   ....[7]....
        /*0100*/ 	.word	0x00003dc0


	//   ....[8]....
        /*0104*/ 	.word	0x00006910


	//   ....[9]....
        /*0108*/ 	.word	0x00006950


	//   ....[10]....
        /*010c*/ 	.word	0x000069c0


	//   ....[11]....
        /*0110*/ 	.word	0x000069d0


	//   ....[12]....
        /*0114*/ 	.word	0x00006a20


	//   ....[13]....
        /*0118*/ 	.word	0x00006a30


	//   ....[14]....
        /*011c*/ 	.word	0x00006a40


	//   ....[15]....
        /*0120*/ 	.word	0x00006a50


	//   ....[16]....
        /*0124*/ 	.word	0x00008fa0


	//   ....[17]....
        /*0128*/ 	.word	0x00008fe0


	//   ....[18]....
        /*012c*/ 	.word	0x00009010


	//   ....[19]....
        /*0130*/ 	.word	0x00009030


	//   ....[20]....
        /*0134*/ 	.word	0x000090a0


	//   ....[21]....
        /*0138*/ 	.word	0x000090d0


	//   ....[22]....
        /*013c*/ 	.word	0x00009100


	//   ....[23]....
        /*0140*/ 	.word	0x00009110


	//----- nvinfo : EIATTR_EXIT_INSTR_OFFSETS
	.align		4
.L_106:
        /*0144*/ 	.byte	0x04, 0x1c
        /*0146*/ 	.short	(.L_108 - .L_107)


	//   ....[0]....
.L_107:
        /*0148*/ 	.word	0x000001b0


	//   ....[1]....
        /*014c*/ 	.word	0x0000a020


	//   ....[2]....
        /*0150*/ 	.word	0x0000a710


	//   ....[3]....
        /*0154*/ 	.word	0x0000a7a0


	//----- nvinfo : EIATTR_CRS_STACK_SIZE
	.align		4
.L_108:
        /*0158*/ 	.byte	0x04, 0x1e
        /*015a*/ 	.short	(.L_110 - .L_109)
.L_109:
        /*015c*/ 	.word	0x00000000


	//----- nvinfo : EIATTR_CBANK_PARAM_SIZE
	.align		4
.L_110:
        /*0160*/ 	.byte	0x03, 0x19
        /*0162*/ 	.short	0x01d0


	//----- nvinfo : EIATTR_PARAM_CBANK
	.align		4
        /*0164*/ 	.byte	0x04, 0x0a
        /*0166*/ 	.short	(.L_112 - .L_111)
	.align		4
.L_111:
        /*0168*/ 	.word	index@(.nv.constant0._ZN5flash16flash_fwd_kernelI23Flash_fwd_kernel_traitsILi32ELi128ELi128ELi4ELb0ELb0EN7cutlass10bfloat16_tE19Flash_kernel_traitsILi32ELi128ELi128ELi4ES3_EELb0ELb1ELb0ELb0ELb1ELb1ELb0ELb0EEEvNS_16Flash_fwd_paramsE)
        /*016c*/ 	.short	0x0210
        /*016e*/ 	.short	0x01d0


	//----- nvinfo : EIATTR_SW_WAR
	.align		4
.L_112:
        /*0170*/ 	.byte	0x04, 0x36
        /*0172*/ 	.short	(.L_114 - .L_113)
.L_113:
        /*0174*/ 	.word	0x00000008
.L_114:


//--------------------- .nv.info._ZN5flash16flash_fwd_kernelI23Flash_fwd_kernel_traitsILi32ELi128ELi128ELi4ELb0ELb0EN7cutlass10bfloat16_tE19Flash_kernel_traitsILi32ELi128ELi128ELi4ES3_EELb0ELb1ELb0ELb0ELb0ELb1ELb0ELb0EEEvNS_16Flash_fwd_paramsE --------------------------
	.section	.nv.info._ZN5flash16flash_fwd_kernelI23Flash_fwd_kernel_traitsILi32ELi128ELi128ELi4ELb0ELb0EN7cutlass10bfloat16_tE19Flash_kernel_traitsILi32ELi128ELi128ELi4ES3_EELb0ELb1ELb0ELb0ELb0ELb1ELb0ELb0EEEvNS_16Flash_fwd_paramsE,"",@"SHT_CUDA_INFO"
	.sectionflags	@""
	.align	4


	//----- nvinfo : EIATTR_CUDA_API_VERSION
	.align		4
        /*0000*/ 	.byte	0x04, 0x37
        /*0002*/ 	.short	(.L_116 - .L_115)
.L_115:
        /*0004*/ 	.word	0x00000082


	//----- nvinfo : EIATTR_KPARAM_INFO
	.align		4
.L_116:
        /*0008*/ 	.byte	0x04, 0x17
        /*000a*/ 	.short	(.L_118 - .L_117)
.L_117:
        /*000c*/ 	.word	0x00000000
        /*0010*/ 	.short	0x0000
        /*0012*/ 	.short	0x0000
        /*0014*/ 	.byte	0x00, 0xf0, 0x41, 0x07


	//----- nvinfo : EIATTR_SPARSE_MMA_MASK
	.align		4
.L_118:
        /*0018*/ 	.byte	0x03, 0x50
        /*001a*/ 	.short	0x0000


	//----- nvinfo : EIATTR_MAXREG_COUNT
	.align		4
        /*001c*/ 	.byte	0x03, 0x1b
        /*001e*/ 	.short	0x00ff


	//----- nvinfo : EIATTR_NUM_BARRIERS
	.align		4
        /*0020*/ 	.byte	0x02, 0x4c
        /*0022*/ 	.byte	0x01
	.zero		1


	//----- nvinfo : EIATTR_ANNOTATIONS
	.align		4
        /*0024*/ 	.byte	0x04, 0x55
        /*0026*/ 	.short	(.L_120 - .L_119)


	//   ....[0]....
.L_119:
        /*0028*/ 	.word	0x00000001
        /*002c*/ 	.byte	0xe0, 0x01, 0x00, 0x00, 0x01, 0x00, 0x00, 0x00, 0x90, 0x06, 0x00, 0x00, 0x01, 0x00, 0x00, 0x00
        /* <DEDUP_REMOVED lines=56> */
        /*03bc*/ 	.byte	0x90, 0x0d, 0x01, 0x00


	//----- nvinfo : EIATTR_MERCURY_ISA_VERSION
	.align		4
.L_120:
        /*03c0*/ 	.byte	0x03, 0x5f
        /*03c2*/ 	.short	0x0101


	//----- nvinfo : EIATTR_COOP_GROUP_MASK_REGIDS
	.align		4
        /*03c4*/ 	.byte	0x04, 0x29
        /*03c6*/ 	.short	(.L_122 - .L_121)


	//   ....[0]....
.L_121:
        /*03c8*/ 	.word	0xffffffff


	//   ....[1]....
        /*03cc*/ 	.word	0xffffffff


	//   ....[2]....
        /*03d0*/ 	.word	0xffffffff


	//   ....[3]....
        /*03d4*/ 	.word	0xffffffff


	//   ....[4]....
        /*03d8*/ 	.word	0xffffffff


	//   ....[5]....
        /*03dc*/ 	.word	0xffffffff


	//   ....[6]....
        /*03e0*/ 	.word	0xffffffff


	//   ....[7]....
        /*03e4*/ 	.word	0xffffffff


	//   ....[8]....
        /*03e8*/ 	.word	0xffffffff


	//   ....[9]....
        /*03ec*/ 	.word	0xffffffff


	//   ....[10]....
        /*03f0*/ 	.word	0xffffffff


	//   ....[11]....
        /*03f4*/ 	.word	0xffffffff


	//   ....[12]....
        /*03f8*/ 	.word	0xffffffff


	//   ....[13]....
        /*03fc*/ 	.word	0xffffffff


	//   ....[14]....
        /*0400*/ 	.word	0xffffffff


	//   ....[15]....
        /*0404*/ 	.word	0xffffffff


	//   ....[16]....
        /*0408*/ 	.word	0xffffffff


	//   ....[17]....
        /*040c*/ 	.word	0xffffffff


	//   ....[18]....
        /*0410*/ 	.word	0xffffffff


	//   ....[19]....
        /*0414*/ 	.word	0xffffffff


	//   ....[20]....
        /*0418*/ 	.word	0xffffffff


	//   ....[21]....
        /*041c*/ 	.word	0xffffffff


	//   ....[22]....
        /*0420*/ 	.word	0xffffffff


	//   ....[23]....
        /*0424*/ 	.word	0xffffffff


	//   ....[24]....
        /*0428*/ 	.word	0xffffffff


	//   ....[25]....
        /*042c*/ 	.word	0xffffffff


	//   ....[26]....
        /*0430*/ 	.word	0xffffffff


	//   ....[27]....
        /*0434*/ 	.word	0xffffffff


	//   ....[28]....
        /*0438*/ 	.word	0xffffffff


	//   ....[29]....
        /*043c*/ 	.word	0xffffffff


	//   ....[30]....
        /*0440*/ 	.word	0xffffffff


	//   ....[31]....
        /*0444*/ 	.word	0xffffffff


	//----- nvinfo : EIATTR_COOP_GROUP_INSTR_OFFSETS
	.align		4
.L_122:
        /*0448*/ 	.byte	0x04, 0x28
        /*044a*/ 	.short	(.L_124 - .L_123)


	//   ....[0]....
.L_123:
        /*044c*/ 	.word	0x00002c60


	//   ....[1]....
        /*0450*/ 	.word	0x00002cf0


	//   ....[2]....
        /*0454*/ 	.word	0x00003650


	//   ....[3]....
        /*0458*/ 	.word	0x000036d0


	//   ....[4]....
        /*045c*/ 	.word	0x000046e0


	//   ....[5]....
        /*0460*/ 	.word	0x000047c0


	//   ....[6]....
        /*0464*/ 	.word	0x00004a30


	//   ....[7]....
        /*0468*/ 	.word	0x00004a80


	//   ....[8]....
        /*046c*/ 	.word	0x00007a90


	//   ....[9]....
        /*0470*/ 	.word	0x00007ba0


	//   ....[10]....
        /*0474*/ 	.word	0x00008760


	//   ....[11]....
        /*0478*/ 	.word	0x00008a40


	//   ....[12]....
        /*047c*/ 	.word	0x00009320


	//   ....[13]....
        /*0480*/ 	.word	0x00009430


	//   ....[14]....
        /*0484*/ 	.word	0x00009c30


	//   ....[15]....
        /*0488*/ 	.word	0x00009cc0


	//   ....[16]....
        /*048c*/ 	.word	0x0000cf20


	//   ....[17]....
        /*0490*/ 	.word	0x0000cf60


	//   ....[18]....
        /*0494*/ 	.word	0x0000cfd0


	//   ....[19]....
        /*0498*/ 	.word	0x0000cfe0


	//   ....[20]....
        /*049c*/ 	.word	0x0000d030


	//   ....[21]....
        /*04a0*/ 	.word	0x0000d040


	//   ....[22]....
        /*04a4*/ 	.word	0x0000d050


	//   ....[23]....
        /*04a8*/ 	.word	0x0000d060


	//   ....[24]....
        /*04ac*/ 	.word	0x0000f5f0


	//   ....[25]....
        /*04b0*/ 	.word	0x0000f600


	//   ....[26]....
        /*04b4*/ 	.word	0x0000f610


	//   ....[27]....
        /*04b8*/ 	.word	0x0000f620


	//   ....[28]....
        /*04bc*/ 	.word	0x0000f660


	//   ....[29]....
        /*04c0*/ 	.word	0x0000f6a0


	//   ....[30]....
        /*04c4*/ 	.word	0x0000f7e0


	//   ....[31]....
        /*04c8*/ 	.word	0x0000f810


	//----- nvinfo : EIATTR_EXIT_INSTR_OFFSETS
	.align		4
.L_124:
        /*04cc*/ 	.byte	0x04, 0x1c
        /*04ce*/ 	.short	(.L_126 - .L_125)


	//   ....[0]....
.L_125:
        /*04d0*/ 	.word	0x00000330


	//   ....[1]....
        /*04d4*/ 	.word	0x000109e0


	//   ....[2]....
        /*04d8*/ 	.word	0x00010ac0


	//   ....[3]....
        /*04dc*/ 	.word	0x00011560


	//   ....[4]....
        /*04e0*/ 	.word	0x000115f0


	//----- nvinfo : EIATTR_CRS_STACK_SIZE
	.align		4
.L_126:
        /*04e4*/ 	.byte	0x04, 0x1e
        /*04e6*/ 	.short	(.L_128 - .L_127)
.L_127:
        /*04e8*/ 	.word	0x00000000


	//----- nvinfo : EIATTR_CBANK_PARAM_SIZE
	.align		4
.L_128:
        /*04ec*/ 	.byte	0x03, 0x19
        /*04ee*/ 	.short	0x01d0


	//----- nvinfo : EIATTR_PARAM_CBANK
	.align		4
        /*04f0*/ 	.byte	0x04, 0x0a
        /*04f2*/ 	.short	(.L_130 - .L_129)
	.align		4
.L_129:
        /*04f4*/ 	.word	index@(.nv.constant0._ZN5flash16flash_fwd_kernelI23Flash_fwd_kernel_traitsILi32ELi128ELi128ELi4ELb0ELb0EN7cutlass10bfloat16_tE19Flash_kernel_traitsILi32ELi128ELi128ELi4ES3_EELb0ELb1ELb0ELb0ELb0ELb1ELb0ELb0EEEvNS_16Flash_fwd_paramsE)
        /*04f8*/ 	.short	0x0210
        /*04fa*/ 	.short	0x01d0


	//----- nvinfo : EIATTR_SW_WAR
	.align		4
.L_130:
        /*04fc*/ 	.byte	0x04, 0x36
        /*04fe*/ 	.short	(.L_132 - .L_131)
.L_131:
        /*0500*/ 	.word	0x00000008
.L_132:


//--------------------- .nv.info._ZN5flash16flash_fwd_kernelI23Flash_fwd_kernel_traitsILi32ELi128ELi128ELi4ELb0ELb0EN7cutlass10bfloat16_tE19Flash_kernel_traitsILi32ELi128ELi128ELi4ES3_EELb0ELb1ELb0ELb0ELb0ELb0ELb0ELb0EEEvNS_16Flash_fwd_paramsE --------------------------
	.section	.nv.info._ZN5flash16flash_fwd_kernelI23Flash_fwd_kernel_traitsILi32ELi128ELi128ELi4ELb0ELb0EN7cutlass10bfloat16_tE19Flash_kernel_traitsILi32ELi128ELi128ELi4ES3_EELb0ELb1ELb0ELb0ELb0ELb0ELb0ELb0EEEvNS_16Flash_fwd_paramsE,"",@"SHT_CUDA_INFO"
	.sectionflags	@""
	.align	4


	//----- nvinfo : EIATTR_CUDA_API_VERSION
	.align		4
        /*0000*/ 	.byte	0x04, 0x37
        /*0002*/ 	.short	(.L_134 - .L_133)
.L_133:
        /*0004*/ 	.word	0x00000082


	//----- nvinfo : EIATTR_KPARAM_INFO
	.align		4
.L_134:
        /*0008*/ 	.byte	0x04, 0x17
        /*000a*/ 	.short	(.L_136 - .L_135)
.L_135:
        /*000c*/ 	.word	0x00000000
        /*0010*/ 	.short	0x0000
        /*0012*/ 	.short	0x0000
        /*0014*/ 	.byte	0x00, 0xf0, 0x41, 0x07


	//----- nvinfo : EIATTR_SPARSE_MMA_MASK
	.align		4
.L_136:
        /*0018*/ 	.byte	0x03, 0x50
        /*001a*/ 	.short	0x0000


	//----- nvinfo : EIATTR_MAXREG_COUNT
	.align		4
        /*001c*/ 	.byte	0x03, 0x1b
        /*001e*/ 	.short	0x00ff


	//----- nvinfo : EIATTR_NUM_BARRIERS
	.align		4
        /*0020*/ 	.byte	0x02, 0x4c
        /*0022*/ 	.byte	0x01
	.zero		1


	//----- nvinfo : EIATTR_ANNOTATIONS
	.align		4
        /*0024*/ 	.byte	0x04, 0x55
        /*0026*/ 	.short	(.L_138 - .L_137)


	//   ....[0]....
.L_137:
        /* <DEDUP_REMOVED lines=11> */


	//----- nvinfo : EIATTR_MERCURY_ISA_VERSION
	.align		4
.L_138:
        /*00c0*/ 	.byte	0x03, 0x5f
        /*00c2*/ 	.short	0x0101


	//----- nvinfo : EIATTR_INT_WARP_WIDE_INSTR_OFFSETS
	.align		4
        /*00c4*/ 	.byte	0x04, 0x31
        /*00c6*/ 	.short	(.L_140 - .L_139)


	//   ....[0]....
.L_139:
        /*00c8*/ 	.word	0x00006db0


	//----- nvinfo : EIATTR_COOP_GROUP_MASK_REGIDS
	.align		4
.L_140:
        /*00cc*/ 	.byte	0x04, 0x29
        /*00ce*/ 	.short	(.L_142 - .L_141)


	//   ....[0]....
.L_141:
        /*00d0*/ 	.word	0xffffffff


	//   ....[1]....
        /*00d4*/ 	.word	0xffffffff


	//   ....[2]....
        /*00d8*/ 	.word	0xffffffff


	//   ....[3]....
        /*00dc*/ 	.word	0xffffffff


	//   ....[4]....
        /*00e0*/ 	.word	0xffffffff


	//   ....[5]....
        /*00e4*/ 	.word	0xffffffff


	//   ....[6]....
        /*00e8*/ 	.word	0xffffffff


	//   ....[7]....
        /*00ec*/ 	.word	0xffffffff


	//   ....[8]....
        /*00f0*/ 	.word	0xffffffff


	//   ....[9]....
        /*00f4*/ 	.word	0xffffffff


	//   ....[10]....
        /*00f8*/ 	.word	0xffffffff


	//   ....[11]....
        /*00fc*/ 	.word	0xffffffff


	//   ....[12]....
        /*0100*/ 	.word	0xffffffff


	//   ....[13]....
        /*0104*/ 	.word	0xffffffff


	//   ....[14]....
        /*0108*/ 	.word	0xffffffff


	//   ....[15]....
        /*010c*/ 	.word	0xffffffff


	//   ....[16]....
        /*0110*/ 	.word	0xffffffff


	//   ....[17]....
        /*0114*/ 	.word	0xffffffff


	//   ....[18]....
        /*0118*/ 	.word	0xffffffff


	//   ....[19]....
        /*011c*/ 	.word	0xffffffff


	//   ....[20]....
        /*0120*/ 	.word	0xffffffff


	//   ....[21]....
        /*0124*/ 	.word	0xffffffff


	//   ....[22]....
        /*0128*/ 	.word	0xffffffff


	//   ....[23]....
        /*012c*/ 	.word	0xffffffff


	//   ....[24]....
        /*0130*/ 	.word	0xffffffff


	//   ....[25]....
        /*0134*/ 	.word	0xffffffff


	//   ....[26]....
        /*0138*/ 	.word	0xffffffff


	//   ....[27]....
        /*013c*/ 	.word	0xffffffff


	//   ....[28]....
        /*0140*/ 	.word	0xffffffff


	//   ....[29]....
        /*0144*/ 	.word	0xffffffff


	//   ....[30]....
        /*0148*/ 	.word	0xffffffff


	//   ....[31]....
        /*014c*/ 	.word	0xffffffff


	//----- nvinfo : EIATTR_COOP_GROUP_INSTR_OFFSETS
	.align		4
.L_142:
        /*0150*/ 	.byte	0x04, 0x28
        /*0152*/ 	.short	(.L_144 - .L_143)


	//   ....[0]....
.L_143:
        /*0154*/ 	.word	0x00004500


	//   ....[1]....
        /*0158*/ 	.word	0x00004530


	//   ....[2]....
        /*015c*/ 	.word	0x00004570


	//   ....[3]....
        /*0160*/ 	.word	0x00004580


	//   ....[4]....
        /*0164*/ 	.word	0x00004fe0


	//   ....[5]....
        /*0168*/ 	.word	0x00005060


	//   ....[6]....
        /*016c*/ 	.word	0x000052e0


	//   ....[7]....
        /*0170*/ 	.word	0x00005330


	//   ....[8]....
        /*0174*/ 	.word	0x00008e30


	//   ....[9]....
        /*0178*/ 	.word	0x00008e50


	//   ....[10]....
        /*017c*/ 	.word	0x00009230


	//   ....[11]....
        /*0180*/ 	.word	0x00009280


	//   ....[12]....
        /*0184*/ 	.word	0x00009a80


	//   ....[13]....
        /*0188*/ 	.word	0x00009b50


	//   ....[14]....
        /*018c*/ 	.word	0x00009e50


	//   ....[15]....
        /*0190*/ 	.word	0x00009ea0


	//   ....[16]....
        /*0194*/ 	.word	0x0000d2a0


	//   ....[17]....
        /*0198*/ 	.word	0x0000d2f0


	//   ....[18]....
        /*019c*/ 	.word	0x0000d350


	//   ....[19]....
        /*01a0*/ 	.word	0x0000d360


	//   ....[20]....
        /*01a4*/ 	.word	0x0000d3b0


	//   ....[21]....
        /*01a8*/ 	.word	0x0000d3c0


	//   ....[22]....
        /*01ac*/ 	.word	0x0000d3d0


	//   ....[23]....
        /*01b0*/ 	.word	0x0000d3e0


	//   ....[24]....
        /*01b4*/ 	.word	0x0000f960


	//   ....[25]....
        /*01b8*/ 	.word	0x0000f980


	//   ....[26]....
        /*01bc*/ 	.word	0x0000f9a0


	//   ....[27]....
        /*01c0*/ 	.word	0x0000f9d0


	//   ....[28]....
        /*01c4*/ 	.word	0x0000fa30


	//   ....[29]....
        /*01c8*/ 	.word	0x0000fa80


	//   ....[30]....
        /*01cc*/ 	.word	0x0000fac0


	//   ....[31]....
        /*01d0*/ 	.word	0x0000fae0


	//----- nvinfo : EIATTR_EXIT_INSTR_OFFSETS
	.align		4
.L_144:
        /*01d4*/ 	.byte	0x04, 0x1c
        /*01d6*/ 	.short	(.L_146 - .L_145)


	//   ....[0]....
.L_145:
        /*01d8*/ 	.word	0x000004c0


	//   ....[1]....
        /*01dc*/ 	.word	0x00010e30


	//   ....[2]....
        /*01e0*/ 	.word	0x00010f10


	//   ....[3]....
        /*01e4*/ 	.word	0x000119d0


	//   ....[4]....
        /*01e8*/ 	.word	0x00011a60


	//----- nvinfo : EIATTR_CRS_STACK_SIZE
	.align		4
.L_146:
        /*01ec*/ 	.byte	0x04, 0x1e
        /*01ee*/ 	.short	(.L_148 - .L_147)
.L_147:
        /*01f0*/ 	.word	0x00000000


	//----- nvinfo : EIATTR_CBANK_PARAM_SIZE
	.align		4
.L_148:
        /*01f4*/ 	.byte	0x03, 0x19
        /*01f6*/ 	.short	0x01d0


	//----- nvinfo : EIATTR_PARAM_CBANK
	.align		4
        /*01f8*/ 	.byte	0x04, 0x0a
        /*01fa*/ 	.short	(.L_150 - .L_149)
	.align		4
.L_149:
        /*01fc*/ 	.word	index@(.nv.constant0._ZN5flash16flash_fwd_kernelI23Flash_fwd_kernel_traitsILi32ELi128ELi128ELi4ELb0ELb0EN7cutlass10bfloat16_tE19Flash_kernel_traitsILi32ELi128ELi128ELi4ES3_EELb0ELb1ELb0ELb0ELb0ELb0ELb0ELb0EEEvNS_16Flash_fwd_paramsE)
        /*0200*/ 	.short	0x0210
        /*0202*/ 	.short	0x01d0


	//----- nvinfo : EIATTR_SW_WAR
	.align		4
.L_150:
        /*0204*/ 	.byte	0x04, 0x36
        /*0206*/ 	.short	(.L_152 - .L_151)
.L_151:
        /*0208*/ 	.word	0x00000008
.L_152:


//--------------------- .nv.info._ZN5flash16flash_fwd_kernelI23Flash_fwd_kernel_traitsILi32ELi128ELi128ELi4ELb0ELb0EN7cutlass10bfloat16_tE19Flash_kernel_traitsILi32ELi128ELi128ELi4ES3_EELb0ELb1ELb0ELb1ELb0ELb0ELb0ELb0EEEvNS_16Flash_fwd_paramsE --------------------------
	.section	.nv.info._ZN5flash16flash_fwd_kernelI23Flash_fwd_kernel_traitsILi32ELi128ELi128ELi4ELb0ELb0EN7cutlass10bfloat16_tE19Flash_kernel_traitsILi32ELi128ELi128ELi4ES3_EELb0ELb1ELb0ELb1ELb0ELb0ELb0ELb0EEEvNS_16Flash_fwd_paramsE,"",@"SHT_CUDA_INFO"
	.sectionflags	@""
	.align	4


	//----- nvinfo : EIATTR_CUDA_API_VERSION
	.align		4
        /*0000*/ 	.byte	0x04, 0x37
        /*0002*/ 	.short	(.L_154 - .L_153)
.L_153:
        /*0004*/ 	.word	0x00000082


	//----- nvinfo : EIATTR_KPARAM_INFO
	.align		4
.L_154:
        /*0008*/ 	.byte	0x04, 0x17
        /*000a*/ 	.short	(.L_156 - .L_155)
.L_155:
        /*000c*/ 	.word	0x00000000
        /*0010*/ 	.short	0x0000
        /*0012*/ 	.short	0x0000
        /*0014*/ 	.byte	0x00, 0xf0, 0x41, 0x07


	//----- nvinfo : EIATTR_SPARSE_MMA_MASK
	.align		4
.L_156:
        /*0018*/ 	.byte	0x03, 0x50
        /*001a*/ 	.short	0x0000


	//----- nvinfo : EIATTR_MAXREG_COUNT
	.align		4
        /*001c*/ 	.byte	0x03, 0x1b
        /*001e*/ 	.short	0x00ff


	//----- nvinfo : EIATTR_NUM_BARRIERS
	.align		4
        /*0020*/ 	.byte	0x02, 0x4c
        /*0022*/ 	.byte	0x01
	.zero		1


	//----- nvinfo : EIATTR_ANNOTATIONS
	.align		4
        /*0024*/ 	.byte	0x04, 0x55
        /*0026*/ 	.short	(.L_158 - .L_157)


	//   ....[0]....
.L_157:
        /*0028*/ 	.word	0x00000001
        /*002c*/ 	.byte	0xe0, 0x84, 0x00, 0x00, 0x01, 0x00, 0x00, 0x00, 0x30, 0x86, 0x00, 0x00, 0x01, 0x00, 0x00, 0x00
        /*003c*/ 	.byte	0xf0, 0x86, 0x00, 0x00, 0x01, 0x00, 0x00, 0x00, 0x20, 0xa1, 0x00, 0x00, 0x01, 0x00, 0x00, 0x00
        /*004c*/ 	.byte	0x30, 0xa1, 0x00, 0x00, 0x01, 0x00, 0x00, 0x00, 0x40, 0xa1, 0x00, 0x00


	//----- nvinfo : EIATTR_MERCURY_ISA_VERSION
	.align		4
.L_158:
        /*0058*/ 	.byte	0x03, 0x5f
        /*005a*/ 	.short	0x0101


	//----- nvinfo : EIATTR_INT_WARP_WIDE_INSTR_OFFSETS
	.align		4
        /*005c*/ 	.byte	0x04, 0x31
        /*005e*/ 	.short	(.L_160 - .L_159)


	//   ....[0]....
.L_159:
        /*0060*/ 	.word	0x00007710


	//----- nvinfo : EIATTR_COOP_GROUP_MASK_REGIDS
	.align		4
.L_160:
        /*0064*/ 	.byte	0x04, 0x29
        /*0066*/ 	.short	(.L_162 - .L_161)


	//   ....[0]....
.L_161:
        /*0068*/ 	.word	0xffffffff


	//   ....[1]....
        /*006c*/ 	.word	0xffffffff


	//   ....[2]....
        /*0070*/ 	.word	0xffffffff


	//   ....[3]....
        /*0074*/ 	.word	0xffffffff


	//   ....[4]....
        /*0078*/ 	.word	0xffffffff


	//   ....[5]....
        /*007c*/ 	.word	0xffffffff


	//   ....[6]....
        /*0080*/ 	.word	0xffffffff


	//   ....[7]....
        /*0084*/ 	.word	0xffffffff


	//   ....[8]....
        /*0088*/ 	.word	0xffffffff


	//   ....[9]....
        /*008c*/ 	.word	0xffffffff


	//   ....[10]....
        /*0090*/ 	.word	0xffffffff


	//   ....[11]....
        /*0094*/ 	.word	0xffffffff


	//   ....[12]....
        /*0098*/ 	.word	0xffffffff


	//   ....[13]....
        /*009c*/ 	.word	0xffffffff


	//   ....[14]....
        /*00a0*/ 	.word	0xffffffff


	//   ....[15]....
        /*00a4*/ 	.word	0xffffffff


	//   ....[16]....
        /*00a8*/ 	.word	0xffffffff


	//   ....[17]....
        /*00ac*/ 	.word	0xffffffff


	//   ....[18]....
        /*00b0*/ 	.word	0xffffffff


	//   ....[19]....
        /*00b4*/ 	.word	0xffffffff


	//   ....[20]....
        /*00b8*/ 	.word	0xffffffff


	//   ....[21]....
        /*00bc*/ 	.word	0xffffffff


	//   ....[22]....
        /*00c0*/ 	.word	0xffffffff


	//   ....[23]....
        /*00c4*/ 	.word	0xffffffff


	//   ....[24]....
        /*00c8*/ 	.word	0xffffffff


	//   ....[25]....
        /*00cc*/ 	.word	0xffffffff


	//   ....[26]....
        /*00d0*/ 	.word	0xffffffff


	//   ....[27]....
        /*00d4*/ 	.word	0xffffffff


	//   ....[28]....
        /*00d8*/ 	.word	0xffffffff


	//   ....[29]....
        /*00dc*/ 	.word	0xffffffff


	//   ....[30]....
        /*00e0*/ 	.word	0xffffffff


	//   ....[31]....
        /*00e4*/ 	.word	0xffffffff


	//----- nvinfo : EIATTR_COOP_GROUP_INSTR_OFFSETS
	.align		4
.L_162:
        /*00e8*/ 	.byte	0x04, 0x28
        /*00ea*/ 	.short	(.L_164 - .L_163)


	//   ....[0]....
.L_163:
        /*00ec*/ 	.word	0x00004f90


	//   ....[1]....
        /*00f0*/ 	.word	0x00005060


	//   ....[2]....
        /*00f4*/ 	.word	0x00005080


	//   ....[3]....
        /*00f8*/ 	.word	0x00005110


	//   ....[4]....
        /*00fc*/ 	.word	0x000059f0


	//   ....[5]....
        /*0100*/ 	.word	0x00005b10


	//   ....[6]....
        /*0104*/ 	.word	0x00005ba0


	//   ....[7]....
        /*0108*/ 	.word	0x00005d40


	//   ....[8]....
        /*010c*/ 	.word	0x0000a490


	//   ....[9]....
        /*0110*/ 	.word	0x0000a4b0


	//   ....[10]....
        /*0114*/ 	.word	0x0000a970


	//   ....[11]....
        /*0118*/ 	.word	0x0000aac0


	//   ....[12]....
        /*011c*/ 	.word	0x0000ac50


	//   ....[13]....
        /*0120*/ 	.word	0x0000ae00


	//   ....[14]....
        /*0124*/ 	.word	0x0000b160


	//   ....[15]....
        /*0128*/ 	.word	0x0000b330


	//   ....[16]....
        /*012c*/ 	.word	0x0000ed20


	//   ....[17]....
        /*0130*/ 	.word	0x0000ed60


	//   ....[18]....
        /*0134*/ 	.word	0x0000ed90


	//   ....[19]....
        /*0138*/ 	.word	0x0000eda0


	//   ....[20]....
        /*013c*/ 	.word	0x0000f4f0


	//   ....[21]....
        /*0140*/ 	.word	0x0000f7e0


	//   ....[22]....
        /*0144*/ 	.word	0x0000fec0


	//   ....[23]....
        /*0148*/ 	.word	0x0000ff60


	//   ....[24]....
        /*014c*/ 	.word	0x00011770


	//   ....[25]....
        /*0150*/ 	.word	0x00011790


	//   ....[26]....
        /*0154*/ 	.word	0x000117b0


	//   ....[27]....
        /*0158*/ 	.word	0x000117e0


	//   ....[28]....
        /*015c*/ 	.word	0x00011850


	//   ....[29]....
        /*0160*/ 	.word	0x00011890


	//   ....[30]....
        /*0164*/ 	.word	0x000119b0


	//   ....[31]....
        /*0168*/ 	.word	0x000119e0


	//----- nvinfo : EIATTR_EXIT_INSTR_OFFSETS
	.align		4
.L_164:
        /*016c*/ 	.byte	0x04, 0x1c
        /*016e*/ 	.short	(.L_166 - .L_165)


	//   ....[0]....
.L_165:
        /*0170*/ 	.word	0x000004c0


	//   ....[1]....
        /*0174*/ 	.word	0x00012b70


	//   ....[2]....
        /*0178*/ 	.word	0x00012c50


	//   ....[3]....
        /*017c*/ 	.word	0x00013720


	//   ....[4]....
        /*0180*/ 	.word	0x000137b0


	//----- nvinfo : EIATTR_CRS_STACK_SIZE
	.align		4
.L_166:
        /*0184*/ 	.byte	0x04, 0x1e
        /*0186*/ 	.short	(.L_168 - .L_167)
.L_167:
        /*0188*/ 	.word	0x00000000


	//----- nvinfo : EIATTR_CBANK_PARAM_SIZE
	.align		4
.L_168:
        /*018c*/ 	.byte	0x03, 0x19
        /*018e*/ 	.short	0x01d0


	//----- nvinfo : EIATTR_PARAM_CBANK
	.align		4
        /*0190*/ 	.byte	0x04, 0x0a
        /*0192*/ 	.short	(.L_170 - .L_169)
	.align		4
.L_169:
        /*0194*/ 	.word	index@(.nv.constant0._ZN5flash16flash_fwd_kernelI23Flash_fwd_kernel_traitsILi32ELi128ELi128ELi4ELb0ELb0EN7cutlass10bfloat16_tE19Flash_kernel_traitsILi32ELi128ELi128ELi4ES3_EELb0ELb1ELb0ELb1ELb0ELb0ELb0ELb0EEEvNS_16Flash_fwd_paramsE)
        /*0198*/ 	.short	0x0210
        /*019a*/ 	.short	0x01d0


	//----- nvinfo : EIATTR_SW_WAR
	.align		4
.L_170:
        /*019c*/ 	.byte	0x04, 0x36
        /*019e*/ 	.short	(.L_172 - .L_171)
.L_171:
        /*01a0*/ 	.word	0x00000008
.L_172:


//--------------------- .nv.info._ZN5flash16flash_fwd_kernelI23Flash_fwd_kernel_traitsILi32ELi128ELi128ELi4ELb0ELb0EN7cutlass10bfloat16_tE19Flash_kernel_traitsILi32ELi128ELi128ELi4ES3_EELb1ELb1ELb0ELb0ELb0ELb0ELb0ELb0EEEvNS_16Flash_fwd_paramsE --------------------------
	.section	.nv.info._ZN5flash16flash_fwd_kernelI23Flash_fwd_kernel_traitsILi32ELi128ELi128ELi4ELb0ELb0EN7cutlass10bfloat16_tE19Flash_kernel_traitsILi32ELi128ELi128ELi4ES3_EELb1ELb1ELb0ELb0ELb0ELb0ELb0ELb0EEEvNS_16Flash_fwd_paramsE,"",@"SHT_CUDA_INFO"
	.sectionflags	@""
	.align	4


	//----- nvinfo : EIATTR_CUDA_API_VERSION
	.align		4
        /*0000*/ 	.byte	0x04, 0x37
        /*0002*/ 	.short	(.L_174 - .L_173)
.L_173:
        /*0004*/ 	.word	0x00000082


	//----- nvinfo : EIATTR_KPARAM_INFO
	.align		4
.L_174:
        /*0008*/ 	.byte	0x04, 0x17
        /*000a*/ 	.short	(.L_176 - .L_175)
.L_175:
        /*000c*/ 	.word	0x00000000
        /*0010*/ 	.short	0x0000
        /*0012*/ 	.short	0x0000
        /*0014*/ 	.byte	0x00, 0xf0, 0x41, 0x07


	//----- nvinfo : EIATTR_SPARSE_MMA_MASK
	.align		4
.L_176:
        /*0018*/ 	.byte	0x03, 0x50
        /*001a*/ 	.short	0x0000


	//----- nvinfo : EIATTR_MAXREG_COUNT
	.align		4
        /*001c*/ 	.byte	0x03, 0x1b
        /*001e*/ 	.short	0x00ff


	//----- nvinfo : EIATTR_NUM_BARRIERS
	.align		4
        /*0020*/ 	.byte	0x02, 0x4c
        /*0022*/ 	.byte	0x01
	.zero		1


	//----- nvinfo : EIATTR_ANNOTATIONS
	.align		4
        /*0024*/ 	.byte	0x04, 0x55
        /*0026*/ 	.short	(.L_178 - .L_177)


	//   ....[0]....
.L_177:
        /* <DEDUP_REMOVED lines=95> */


	//----- nvinfo : EIATTR_MERCURY_ISA_VERSION
	.align		4
.L_178:
        /*0600*/ 	.byte	0x03, 0x5f
        /*0602*/ 	.short	0x0101


	//----- nvinfo : EIATTR_INT_WARP_WIDE_INSTR_OFFSETS
	.align		4
        /*0604*/ 	.byte	0x04, 0x31
        /*0606*/ 	.short	(.L_180 - .L_179)


	//   ....[0]....
.L_179:
        /*0608*/ 	.word	0x0000a0f0


	//----- nvinfo : EIATTR_COOP_GROUP_MASK_REGIDS
	.align		4
.L_180:
        /*060c*/ 	.byte	0x04, 0x29
        /*060e*/ 	.short	(.L_182 - .L_181)


	//   ....[0]....
.L_181:
        /*0610*/ 	.word	0xffffffff


	//   ....[1]....
        /*0614*/ 	.word	0xffffffff


	//   ....[2]....
        /*0618*/ 	.word	0xffffffff


	//   ....[3]....
        /*061c*/ 	.word	0xffffffff


	//   ....[4]....
        /*0620*/ 	.word	0xffffffff


	//   ....[5]....
        /*0624*/ 	.word	0xffffffff


	//   ....[6]....
        /*0628*/ 	.word	0xffffffff


	//   ....[7]....
        /*062c*/ 	.word	0xffffffff


	//   ....[8]....
        /*0630*/ 	.word	0xffffffff


	//   ....[9]....
        /*0634*/ 	.word	0xffffffff


	//   ....[10]....
        /*0638*/ 	.word	0xffffffff


	//   ....[11]....
        /*063c*/ 	.word	0xffffffff


	//   ....[12]....
        /*0640*/ 	.word	0xffffffff


	//   ....[13]....
        /*0644*/ 	.word	0xffffffff


	//   ....[14]....
        /*0648*/ 	.word	0xffffffff


	//   ....[15]....
        /*064c*/ 	.word	0xffffffff


	//   ....[16]....
        /*0650*/ 	.word	0xffffffff


	//   ....[17]....
        /*0654*/ 	.word	0xffffffff


	//   ....[18]....
        /*0658*/ 	.word	0xffffffff


	//   ....[19]....
        /*065c*/ 	.word	0xffffffff


	//   ....[20]....
        /*0660*/ 	.word	0xffffffff


	//   ....[21]....
        /*0664*/ 	.word	0xffffffff


	//   ....[22]....
        /*0668*/ 	.word	0xffffffff


	//   ....[23]....
        /*066c*/ 	.word	0xffffffff


	//   ....[24]....
        /*0670*/ 	.word	0xffffffff


	//   ....[25]....
        /*0674*/ 	.word	0xffffffff


	//   ....[26]....
        /*0678*/ 	.word	0xffffffff


	//   ....[27]....
        /*067c*/ 	.word	0xffffffff


	//   ....[28]....
        /*0680*/ 	.word	0xffffffff


	//   ....[29]....
        /*0684*/ 	.word	0xffffffff


	//   ....[30]....
        /*0688*/ 	.word	0xffffffff


	//   ....[31]....
        /*068c*/ 	.word	0xffffffff


	//----- nvinfo : EIATTR_COOP_GROUP_INSTR_OFFSETS
	.align		4
.L_182:
        /*0690*/ 	.byte	0x04, 0x28
        /*0692*/ 	.short	(.L_184 - .L_183)


	//   ....[0]....
.L_183:
        /*0694*/ 	.word	0x000048d0


	//   ....[1]....
        /*0698*/ 	.word	0x00004a10


	//   ....[2]....
        /*069c*/ 	.word	0x00004a40


	//   ....[3]....
        /*06a0*/ 	.word	0x00004ba0


	//   ....[4]....
        /*06a4*/ 	.word	0x000054e0


	//   ....[5]....
        /*06a8*/ 	.word	0x000055c0


	//   ....[6]....
        /*06ac*/ 	.word	0x00005610


	//   ....[7]....
        /*06b0*/ 	.word	0x000056e0


	//   ....[8]....
        /*06b4*/ 	.word	0x0000cd10


	//   ....[9]....
        /*06b8*/ 	.word	0x0000ce30


	//   ....[10]....
        /*06bc*/ 	.word	0x0000d7a0


	//   ....[11]....
        /*06c0*/ 	.word	0x0000d7b0


	//   ....[12]....
        /*06c4*/ 	.word	0x0000d7d0


	//   ....[13]....
        /*06c8*/ 	.word	0x0000d880


	//   ....[14]....
        /*06cc*/ 	.word	0x0000d8a0


	//   ....[15]....
        /*06d0*/ 	.word	0x0000d8d0


	//   ....[16]....
        /*06d4*/ 	.word	0x00014db0


	//   ....[17]....
        /*06d8*/ 	.word	0x00014e60


	//   ....[18]....
        /*06dc*/ 	.word	0x00014f60


	//   ....[19]....
        /*06e0*/ 	.word	0x00014fa0


	//   ....[20]....
        /*06e4*/ 	.word	0x00014fe0


	//   ....[21]....
        /*06e8*/ 	.word	0x00015020


	//   ....[22]....
        /*06ec*/ 	.word	0x00015100


	//   ....[23]....
        /*06f0*/ 	.word	0x00015130


	//   ....[24]....
        /*06f4*/ 	.word	0x0001a3b0


	//   ....[25]....
        /*06f8*/ 	.word	0x0001a3c0


	//   ....[26]....
        /*06fc*/ 	.word	0x0001a3d0


	//   ....[27]....
        /*0700*/ 	.word	0x0001a3e0


	//   ....[28]....
        /*0704*/ 	.word	0x0001a410


	//   ....[29]....
        /*0708*/ 	.word	0x0001a430


	//   ....[30]....
        /*070c*/ 	.word	0x0001a450


	//   ....[31]....
        /*0710*/ 	.word	0x0001a480


	//----- nvinfo : EIATTR_EXIT_INSTR_OFFSETS
	.align		4
.L_184:
        /*0714*/ 	.byte	0x04, 0x1c
        /*0716*/ 	.short	(.L_186 - .L_185)


	//   ....[0]....
.L_185:
        /*0718*/ 	.word	0x000006d0


	//   ....[1]....
        /*071c*/ 	.word	0x0001b860


	//   ....[2]....
        /*0720*/ 	.word	0x0001b940


	//   ....[3]....
        /*0724*/ 	.word	0x0001c3e0


	//   ....[4]....
        /*0728*/ 	.word	0x0001c470


	//----- nvinfo : EIATTR_CRS_STACK_SIZE
	.align		4
.L_186:
        /*072c*/ 	.byte	0x04, 0x1e
        /*072e*/ 	.short	(.L_188 - .L_187)
.L_187:
        /*0730*/ 	.word	0x00000000


	//----- nvinfo : EIATTR_CBANK_PARAM_SIZE
	.align		4
.L_188:
        /*0734*/ 	.byte	0x03, 0x19
        /*0736*/ 	.short	0x01d0


	//----- nvinfo : EIATTR_PARAM_CBANK
	.align		4
        /*0738*/ 	.byte	0x04, 0x0a
        /*073a*/ 	.short	(.L_190 - .L_189)
	.align		4
.L_189:
        /*073c*/ 	.word	index@(.nv.constant0._ZN5flash16flash_fwd_kernelI23Flash_fwd_kernel_traitsILi32ELi128ELi128ELi4ELb0ELb0EN7cutlass10bfloat16_tE19Flash_kernel_traitsILi32ELi128ELi128ELi4ES3_EELb1ELb1ELb0ELb0ELb0ELb0ELb0ELb0EEEvNS_16Flash_fwd_paramsE)
        /*0740*/ 	.short	0x0210
        /*0742*/ 	.short	0x01d0


	//----- nvinfo : EIATTR_SW_WAR
	.align		4
.L_190:
        /*0744*/ 	.byte	0x04, 0x36
        /*0746*/ 	.short	(.L_192 - .L_191)
.L_191:
        /*0748*/ 	.word	0x00000008
.L_192:


//--------------------- .nv.info._ZN5flash16flash_fwd_kernelI23Flash_fwd_kernel_traitsILi32ELi128ELi128ELi4ELb0ELb0EN7cutlass10bfloat16_tE19Flash_kernel_traitsILi32ELi128ELi128ELi4ES3_EELb1ELb1ELb0ELb0ELb1ELb1ELb0ELb0EEEvNS_16Flash_fwd_paramsE --------------------------
	.section	.nv.info._ZN5flash16flash_fwd_kernelI23Flash_fwd_kernel_traitsILi32ELi128ELi128ELi4ELb0ELb0EN7cutlass10bfloat16_tE19Flash_kernel_traitsILi32ELi128ELi128ELi4ES3_EELb1ELb1ELb0ELb0ELb1ELb1ELb0ELb0EEEvNS_16Flash_fwd_paramsE,"",@"SHT_CUDA_INFO"
	.sectionflags	@""
	.align	4


	//----- nvinfo : EIATTR_CUDA_API_VERSION
	.align		4
        /*0000*/ 	.byte	0x04, 0x37
        /*0002*/ 	.short	(.L_194 - .L_193)
.L_193:
        /*0004*/ 	.word	0x00000082


	//----- nvinfo : EIATTR_KPARAM_INFO
	.align		4
.L_194:
        /*0008*/ 	.byte	0x04, 0x17
        /*000a*/ 	.short	(.L_196 - .L_195)
.L_195:
        /*000c*/ 	.word	0x00000000
        /*0010*/ 	.short	0x0000
        /*0012*/ 	.short	0x0000
        /*0014*/ 	.byte	0x00, 0xf0, 0x41, 0x07


	//----- nvinfo : EIATTR_SPARSE_MMA_MASK
	.align		4
.L_196:
        /*0018*/ 	.byte	0x03, 0x50
        /*001a*/ 	.short	0x0000


	//----- nvinfo : EIATTR_MAXREG_COUNT
	.align		4
        /*001c*/ 	.byte	0x03, 0x1b
        /*001e*/ 	.short	0x00ff


	//----- nvinfo : EIATTR_NUM_BARRIERS
	.align		4
        /*0020*/ 	.byte	0x02, 0x4c
        /*0022*/ 	.byte	0x01
	.zero		1


	//----- nvinfo : EIATTR_ANNOTATIONS
	.align		4
        /*0024*/ 	.byte	0x04, 0x55
        /*0026*/ 	.short	(.L_198 - .L_197)


	//   ....[0]....
.L_197:
        /* <DEDUP_REMOVED lines=36> */
        /*025c*/ 	.byte	0xf0, 0xed, 0x00, 0x00, 0x01, 0x00, 0x00, 0x00, 0x30, 0xee, 0x00, 0x00


	//----- nvinfo : EIATTR_MERCURY_ISA_VERSION
	.align		4
.L_198:
        /*0268*/ 	.byte	0x03, 0x5f
        /*026a*/ 	.short	0x0101


	//----- nvinfo : EIATTR_COOP_GROUP_MASK_REGIDS
	.align		4
        /*026c*/ 	.byte	0x04, 0x29
        /*026e*/ 	.short	(.L_200 - .L_199)


	//   ....[0]....
.L_199:
        /*0270*/ 	.word	0xffffffff


	//   ....[1]....
        /*0274*/ 	.word	0xffffffff


	//   ....[2]....
        /*0278*/ 	.word	0xffffffff


	//   ....[3]....
        /*027c*/ 	.word	0xffffffff


	//   ....[4]....
        /*0280*/ 	.word	0xffffffff


	//   ....[5]....
        /*0284*/ 	.word	0xffffffff


	//   ....[6]....
        /*0288*/ 	.word	0xffffffff


	//   ....[7]....
        /*028c*/ 	.word	0xffffffff


	//   ....[8]....
        /*0290*/ 	.word	0xffffffff


	//   ....[9]....
        /*0294*/ 	.word	0xffffffff


	//   ....[10]....
        /*0298*/ 	.word	0xffffffff


	//   ....[11]....
        /*029c*/ 	.word	0xffffffff


	//   ....[12]....
        /*02a0*/ 	.word	0xffffffff


	//   ....[13]....
        /*02a4*/ 	.word	0xffffffff


	//   ....[14]....
        /*02a8*/ 	.word	0xffffffff


	//   ....[15]....
        /*02ac*/ 	.word	0xffffffff


	//   ....[16]....
        /*02b0*/ 	.word	0xffffffff


	//   ....[17]....
        /*02b4*/ 	.word	0xffffffff


	//   ....[18]....
        /*02b8*/ 	.word	0xffffffff


	//   ....[19]....
        /*02bc*/ 	.word	0xffffffff


	//   ....[20]....
        /*02c0*/ 	.word	0xffffffff


	//   ....[21]....
        /*02c4*/ 	.word	0xffffffff


	//   ....[22]....
        /*02c8*/ 	.word	0xffffffff


	//   ....[23]....
        /*02cc*/ 	.word	0xffffffff


	//----- nvinfo : EIATTR_COOP_GROUP_INSTR_OFFSETS
	.align		4
.L_200:
        /*02d0*/ 	.byte	0x04, 0x28
        /*02d2*/ 	.short	(.L_202 - .L_201)


	//   ....[0]....
.L_201:
        /*02d4*/ 	.word	0x00002d30


	//   ....[1]....
        /*02d8*/ 	.word	0x00002f30


	//   ....[2]....
        /*02dc*/ 	.word	0x000039b0


	//   ....[3]....
        /*02e0*/ 	.word	0x00003a70


	//   ....[4]....
        /*02e4*/ 	.word	0x00003b40


	//   ....[5]....
        /*02e8*/ 	.word	0x00003c70


	//   ....[6]....
        /*02ec*/ 	.word	0x00003f00


	//   ....[7]....
        /*02f0*/ 	.word	0x00003f70


	//   ....[8]....
        /*02f4*/ 	.word	0x00009d60


	//   ....[9]....
        /*02f8*/ 	.word	0x00009ec0


	//   ....[10]....
        /*02fc*/ 	.word	0x00009f00


	//   ....[11]....
        /*0300*/ 	.word	0x0000a020


	//   ....[12]....
        /*0304*/ 	.word	0x0000a140


	//   ....[13]....
        /*0308*/ 	.word	0x0000a180


	//   ....[14]....
        /*030c*/ 	.word	0x0000a1d0


	//   ....[15]....
        /*0310*/ 	.word	0x0000a310


	//   ....[16]....
        /*0314*/ 	.word	0x0000f480


	//   ....[17]....
        /*0318*/ 	.word	0x0000f4c0


	//   ....[18]....
        /*031c*/ 	.word	0x0000f500


	//   ....[19]....
        /*0320*/ 	.word	0x0000f520


	//   ....[20]....
        /*0324*/ 	.word	0x0000f570


	//   ....[21]....
        /*0328*/ 	.word	0x0000f590


	//   ....[22]....
        /*032c*/ 	.word	0x0000f5b0


	//   ....[23]....
        /*0330*/ 	.word	0x0000f5c0


	//----- nvinfo : EIATTR_EXIT_INSTR_OFFSETS
	.align		4
.L_202:
        /*0334*/ 	.byte	0x04, 0x1c
        /*0336*/ 	.short	(.L_204 - .L_203)


	//   ....[0]....
.L_203:
        /*0338*/ 	.word	0x00000370


	//   ....[1]....
        /*033c*/ 	.word	0x00010690


	//   ....[2]....
        /*0340*/ 	.word	0x00010d70


	//   ....[3]....
        /*0344*/ 	.word	0x00010e00


	//----- nvinfo : EIATTR_CRS_STACK_SIZE
	.align		4
.L_204:
        /*0348*/ 	.byte	0x04, 0x1e
        /*034a*/ 	.short	(.L_206 - .L_205)
.L_205:
        /*034c*/ 	.word	0x00000000


	//----- nvinfo : EIATTR_CBANK_PARAM_SIZE
	.align		4
.L_206:
        /*0350*/ 	.byte	0x03, 0x19
        /*0352*/ 	.short	0x01d0


	//----- nvinfo : EIATTR_PARAM_CBANK
	.align		4
        /*0354*/ 	.byte	0x04, 0x0a
        /*0356*/ 	.short	(.L_208 - .L_207)
	.align		4
.L_207:
        /*0358*/ 	.word	index@(.nv.constant0._ZN5flash16flash_fwd_kernelI23Flash_fwd_kernel_traitsILi32ELi128ELi128ELi4ELb0ELb0EN7cutlass10bfloat16_tE19Flash_kernel_traitsILi32ELi128ELi128ELi4ES3_EELb1ELb1ELb0ELb0ELb1ELb1ELb0ELb0EEEvNS_16Flash_fwd_paramsE)
        /*035c*/ 	.short	0x0210
        /*035e*/ 	.short	0x01d0


	//----- nvinfo : EIATTR_SW_WAR
	.align		4
.L_208:
        /*0360*/ 	.byte	0x04, 0x36
        /*0362*/ 	.short	(.L_210 - .L_209)
.L_209:
        /*0364*/ 	.word	0x00000008
.L_210:


//--------------------- .nv.info._ZN5flash16flash_fwd_kernelI23Flash_fwd_kernel_traitsILi32ELi128ELi128ELi4ELb0ELb0EN7cutlass10bfloat16_tE19Flash_kernel_traitsILi32ELi128ELi128ELi4ES3_EELb0ELb1ELb0ELb0ELb1ELb1ELb1ELb0EEEvNS_16Flash_fwd_paramsE --------------------------
	.section	.nv.info._ZN5flash16flash_fwd_kernelI23Flash_fwd_kernel_traitsILi32ELi128ELi128ELi4ELb0ELb0EN7cutlass10bfloat16_tE19Flash_kernel_traitsILi32ELi128ELi128ELi4ES3_EELb0ELb1ELb0ELb0ELb1ELb1ELb1ELb0EEEvNS_16Flash_fwd_paramsE,"",@"SHT_CUDA_INFO"
	.sectionflags	@""
	.align	4


	//----- nvinfo : EIATTR_CUDA_API_VERSION
	.align		4
        /*0000*/ 	.byte	0x04, 0x37
        /*0002*/ 	.short	(.L_212 - .L_211)
.L_211:
        /*0004*/ 	.word	0x00000082


	//----- nvinfo : EIATTR_KPARAM_INFO
	.align		4
.L_212:
        /*0008*/ 	.byte	0x04, 0x17
        /*000a*/ 	.short	(.L_214 - .L_213)
.L_213:
        /*000c*/ 	.word	0x00000000
        /*0010*/ 	.short	0x0000
        /*0012*/ 	.short	0x0000
        /*0014*/ 	.byte	0x00, 0xf0, 0x41, 0x07


	//----- nvinfo : EIATTR_SPARSE_MMA_MASK
	.align		4
.L_214:
        /*0018*/ 	.byte	0x03, 0x50
        /*001a*/ 	.short	0x0000


	//----- nvinfo : EIATTR_MAXREG_COUNT
	.align		4
        /*001c*/ 	.byte	0x03, 0x1b
        /*001e*/ 	.short	0x00ff


	//----- nvinfo : EIATTR_NUM_BARRIERS
	.align		4
        /*0020*/ 	.byte	0x02, 0x4c
        /*0022*/ 	.byte	0x01
	.zero		1


	//----- nvinfo : EIATTR_ANNOTATIONS
	.align		4
        /*0024*/ 	.byte	0x04, 0x55
        /*0026*/ 	.short	(.L_216 - .L_215)


	//   ....[0]....
.L_215:
        /* <DEDUP_REMOVED lines=17> */


	//----- nvinfo : EIATTR_MERCURY_ISA_VERSION
	.align		4
.L_216:
        /*0128*/ 	.byte	0x03, 0x5f
        /*012a*/ 	.short	0x0101


	//----- nvinfo : EIATTR_COOP_GROUP_MASK_REGIDS
	.align		4
        /*012c*/ 	.byte	0x04, 0x29
        /*012e*/ 	.short	(.L_218 - .L_217)


	//   ....[0]....
.L_217:
        /*0130*/ 	.word	0xffffffff


	//   ....[1]....
        /*0134*/ 	.word	0xffffffff


	//   ....[2]....
        /*0138*/ 	.word	0xffffffff


	//   ....[3]....
        /*013c*/ 	.word	0xffffffff


	//   ....[4]....
        /*0140*/ 	.word	0xffffffff


	//   ....[5]....
        /*0144*/ 	.word	0xffffffff


	//   ....[6]....
        /*0148*/ 	.word	0xffffffff


	//   ....[7]....
        /*014c*/ 	.word	0xffffffff


	//   ....[8]....
        /*0150*/ 	.word	0xffffffff


	//   ....[9]....
        /*0154*/ 	.word	0xffffffff


	//   ....[10]....
        /*0158*/ 	.word	0xffffffff


	//   ....[11]....
        /*015c*/ 	.word	0xffffffff


	//   ....[12]....
        /*0160*/ 	.word	0xffffffff


	//   ....[13]....
        /*0164*/ 	.word	0xffffffff


	//   ....[14]....
        /*0168*/ 	.word	0xffffffff


	//   ....[15]....
        /*016c*/ 	.word	0xffffffff


	//   ....[16]....
        /*0170*/ 	.word	0xffffffff


	//   ....[17]....
        /*0174*/ 	.word	0xffffffff


	//   ....[18]....
        /*0178*/ 	.word	0xffffffff


	//   ....[19]....
        /*017c*/ 	.word	0xffffffff


	//   ....[20]....
        /*0180*/ 	.word	0xffffffff


	//   ....[21]....
        /*0184*/ 	.word	0xffffffff


	//   ....[22]....
        /*0188*/ 	.word	0xffffffff


	//   ....[23]....
        /*018c*/ 	.word	0xffffffff


	//----- nvinfo : EIATTR_COOP_GROUP_INSTR_OFFSETS
	.align		4
.L_218:
        /*0190*/ 	.byte	0x04, 0x28
        /*0192*/ 	.short	(.L_220 - .L_219)


	//   ....[0]....
.L_219:
        /*0194*/ 	.word	0x00002ff0


	//   ....[1]....
        /*0198*/ 	.word	0x000030e0


	//   ....[2]....
        /*019c*/ 	.word	0x00003ba0


	//   ....[3]....
        /*01a0*/ 	.word	0x00003c30


	//   ....[4]....
        /*01a4*/ 	.word	0x000049b0


	//   ....[5]....
        /*01a8*/ 	.word	0x00004a30


	//   ....[6]....
        /*01ac*/ 	.word	0x00004c90


	//   ....[7]....
        /*01b0*/ 	.word	0x00004cd0


	//   ....[8]....
        /*01b4*/ 	.word	0x00008870


	//   ....[9]....
        /*01b8*/ 	.word	0x000088c0


	//   ....[10]....
        /*01bc*/ 	.word	0x00008920


	//   ....[11]....
        /*01c0*/ 	.word	0x00008930


	//   ....[12]....
        /*01c4*/ 	.word	0x00008980


	//   ....[13]....
        /*01c8*/ 	.word	0x00008990


	//   ....[14]....
        /*01cc*/ 	.word	0x000089a0


	//   ....[15]....
        /*01d0*/ 	.word	0x000089b0


	//   ....[16]....
        /*01d4*/ 	.word	0x0000b0d0


	//   ....[17]....
        /*01d8*/ 	.word	0x0000b0e0


	//   ....[18]....
        /*01dc*/ 	.word	0x0000b0f0


	//   ....[19]....
        /*01e0*/ 	.word	0x0000b100


	//   ....[20]....
        /*01e4*/ 	.word	0x0000b120


	//   ....[21]....
        /*01e8*/ 	.word	0x0000b150


	//   ....[22]....
        /*01ec*/ 	.word	0x0000b170


	//   ....[23]....
        /*01f0*/ 	.word	0x0000b180


	//----- nvinfo : EIATTR_EXIT_INSTR_OFFSETS
	.align		4
.L_220:
        /*01f4*/ 	.byte	0x04, 0x1c
        /*01f6*/ 	.short	(.L_222 - .L_221)


	//   ....[0]....
.L_221:
        /*01f8*/ 	.word	0x000001b0


	//   ....[1]....
        /*01fc*/ 	.word	0x0000c090


	//   ....[2]....
        /*0200*/ 	.word	0x0000c780


	//   ....[3]....
        /*0204*/ 	.word	0x0000c810


	//----- nvinfo : EIATTR_CRS_STACK_SIZE
	.align		4
.L_222:
        /*0208*/ 	.byte	0x04, 0x1e
        /*020a*/ 	.short	(.L_224 - .L_223)
.L_223:
        /*020c*/ 	.word	0x00000000


	//----- nvinfo : EIATTR_CBANK_PARAM_SIZE
	.align		4
.L_224:
        /*0210*/ 	.byte	0x03, 0x19
        /*0212*/ 	.short	0x01d0


	//----- nvinfo : EIATTR_PARAM_CBANK
	.align		4
        /*0214*/ 	.byte	0x04, 0x0a
        /*0216*/ 	.short	(.L_226 - .L_225)
	.align		4
.L_225:
        /*0218*/ 	.word	index@(.nv.constant0._ZN5flash16flash_fwd_kernelI23Flash_fwd_kernel_traitsILi32ELi128ELi128ELi4ELb0ELb0EN7cutlass10bfloat16_tE19Flash_kernel_traitsILi32ELi128ELi128ELi4ES3_EELb0ELb1ELb0ELb0ELb1ELb1ELb1ELb0EEEvNS_16Flash_fwd_paramsE)
        /*021c*/ 	.short	0x0210
        /*021e*/ 	.short	0x01d0


	//----- nvinfo : EIATTR_SW_WAR
	.align		4
.L_226:
        /*0220*/ 	.byte	0x04, 0x36
        /*0222*/ 	.short	(.L_228 - .L_227)
.L_227:
        /*0224*/ 	.word	0x00000008
.L_228:


//--------------------- .nv.info._ZN5flash16flash_fwd_kernelI23Flash_fwd_kernel_traitsILi32ELi128ELi128ELi4ELb0ELb0EN7cutlass10bfloat16_tE19Flash_kernel_traitsILi32ELi128ELi128ELi4ES3_EELb1ELb1ELb0ELb0ELb0ELb1ELb0ELb0EEEvNS_16Flash_fwd_paramsE --------------------------
	.section	.nv.info._ZN5flash16flash_fwd_kernelI23Flash_fwd_kernel_traitsILi32ELi128ELi128ELi4ELb0ELb0EN7cutlass10bfloat16_tE19Flash_kernel_traitsILi32ELi128ELi128ELi4ES3_EELb1ELb1ELb0ELb0ELb0ELb1ELb0ELb0EEEvNS_16Flash_fwd_paramsE,"",@"SHT_CUDA_INFO"
	.sectionflags	@""
	.align	4


	//----- nvinfo : EIATTR_CUDA_API_VERSION
	.align		4
        /*0000*/ 	.byte	0x04, 0x37
        /*0002*/ 	.short	(.L_230 - .L_229)
.L_229:
        /*0004*/ 	.word	0x00000082


	//----- nvinfo : EIATTR_KPARAM_INFO
	.align		4
.L_230:
        /*0008*/ 	.byte	0x04, 0x17
        /*000a*/ 	.short	(.L_232 - .L_231)
.L_231:
        /*000c*/ 	.word	0x00000000
        /*0010*/ 	.short	0x0000
        /*0012*/ 	.short	0x0000
        /*0014*/ 	.byte	0x00, 0xf0, 0x41, 0x07


	//----- nvinfo : EIATTR_SPARSE_MMA_MASK
	.align		4
.L_232:
        /*0018*/ 	.byte	0x03, 0x50
        /*001a*/ 	.short	0x0000


	//----- nvinfo : EIATTR_MAXREG_COUNT
	.align		4
        /*001c*/ 	.byte	0x03, 0x1b
        /*001e*/ 	.short	0x00ff


	//----- nvinfo : EIATTR_NUM_BARRIERS
	.align		4
        /*0020*/ 	.byte	0x02, 0x4c
        /*0022*/ 	.byte	0x01
	.zero		1


	//----- nvinfo : EIATTR_ANNOTATIONS
	.align		4
        /*0024*/ 	.byte	0x04, 0x55
        /*0026*/ 	.short	(.L_234 - .L_233)


	//   ....[0]....
.L_233:
        /* <DEDUP_REMOVED lines=52> */


	//----- nvinfo : EIATTR_MERCURY_ISA_VERSION
	.align		4
.L_234:
        /*0350*/ 	.byte	0x03, 0x5f
        /*0352*/ 	.short	0x0101


	//----- nvinfo : EIATTR_INT_WARP_WIDE_INSTR_OFFSETS
	.align		4
        /*0354*/ 	.byte	0x04, 0x31
        /*0356*/ 	.short	(.L_236 - .L_235)


	//   ....[0]....
.L_235:
        /*0358*/ 	.word	0x00001470


	//   ....[1]....
        /*035c*/ 	.word	0x00001a30


	//----- nvinfo : EIATTR_COOP_GROUP_MASK_REGIDS
	.align		4
.L_236:
        /*0360*/ 	.byte	0x04, 0x29
        /*0362*/ 	.short	(.L_238 - .L_237)


	//   ....[0]....
.L_237:
        /*0364*/ 	.word	0xffffffff


	//   ....[1]....
        /*0368*/ 	.word	0xffffffff


	//   ....[2]....
        /*036c*/ 	.word	0xffffffff


	//   ....[3]....
        /*0370*/ 	.word	0xffffffff


	//   ....[4]....
        /*0374*/ 	.word	0xffffffff


	//   ....[5]....
        /*0378*/ 	.word	0xffffffff


	//   ....[6]....
        /*037c*/ 	.word	0xffffffff


	//   ....[7]....
        /*0380*/ 	.word	0xffffffff


	//   ....[8]....
        /*0384*/ 	.word	0xffffffff


	//   ....[9]....
        /*0388*/ 	.word	0xffffffff


	//   ....[10]....
        /*038c*/ 	.word	0xffffffff


	//   ....[11]....
        /*0390*/ 	.word	0xffffffff


	//   ....[12]....
        /*0394*/ 	.word	0xffffffff


	//   ....[13]....
        /*0398*/ 	.word	0xffffffff


	//   ....[14]....
        /*039c*/ 	.word	0xffffffff


	//   ....[15]....
        /*03a0*/ 	.word	0xffffffff


	//   ....[16]....
        /*03a4*/ 	.word	0xffffffff


	//   ....[17]....
        /*03a8*/ 	.word	0xffffffff


	//   ....[18]....
        /*03ac*/ 	.word	0xffffffff


	//   ....[19]....
        /*03b0*/ 	.word	0xffffffff


	//   ....[20]....
        /*03b4*/ 	.word	0xffffffff


	//   ....[21]....
        /*03b8*/ 	.word	0xffffffff


	//   ....[22]....
        /*03bc*/ 	.word	0xffffffff


	//   ....[23]....
        /*03c0*/ 	.word	0xffffffff


	//   ....[24]....
        /*03c4*/ 	.word	0xffffffff


	//   ....[25]....
        /*03c8*/ 	.word	0xffffffff


	//   ....[26]....
        /*03cc*/ 	.word	0xffffffff


	//   ....[27]....
        /*03d0*/ 	.word	0xffffffff


	//   ....[28]....
        /*03d4*/ 	.word	0xffffffff


	//   ....[29]....
        /*03d8*/ 	.word	0xffffffff


	//   ....[30]....
        /*03dc*/ 	.word	0xffffffff


	//   ....[31]....
        /*03e0*/ 	.word	0xffffffff


	//----- nvinfo : EIATTR_COOP_GROUP_INSTR_OFFSETS
	.align		4
.L_238:
        /*03e4*/ 	.byte	0x04, 0x28
        /*03e6*/ 	.short	(.L_240 - .L_239)


	//   ....[0]....
.L_239:
        /*03e8*/ 	.word	0x00003ab0


	//   ....[1]....
        /*03ec*/ 	.word	0x00003d10


	//   ....[2]....
        /*03f0*/ 	.word	0x000045b0


	//   ....[3]....
        /*03f4*/ 	.word	0x000047a0


	//   ....[4]....
        /*03f8*/ 	.word	0x000047e0


	//   ....[5]....
        /*03fc*/ 	.word	0x00004980


	//   ....[6]....
        /*0400*/ 	.word	0x00004ba0


	//   ....[7]....
        /*0404*/ 	.word	0x00004c00


	//   ....[8]....
        /*0408*/ 	.word	0x0000b480


	//   ....[9]....
        /*040c*/ 	.word	0x0000b4c0


	//   ....[10]....
        /*0410*/ 	.word	0x0000b650


	//   ....[11]....
        /*0414*/ 	.word	0x0000b680


	//   ....[12]....
        /*0418*/ 	.word	0x0000c180


	//   ....[13]....
        /*041c*/ 	.word	0x0000c290


	//   ....[14]....
        /*0420*/ 	.word	0x0000c2a0


	//   ....[15]....
        /*0424*/ 	.word	0x0000c350


	//   ....[16]....
        /*0428*/ 	.word	0x00012620


	//   ....[17]....
        /*042c*/ 	.word	0x00012660


	//   ....[18]....
        /*0430*/ 	.word	0x000126e0


	//   ....[19]....
        /*0434*/ 	.word	0x00012730


	//   ....[20]....
        /*0438*/ 	.word	0x00012790


	//   ....[21]....
        /*043c*/ 	.word	0x000127d0


	//   ....[22]....
        /*0440*/ 	.word	0x00012870


	//   ....[23]....
        /*0444*/ 	.word	0x000128b0


	//   ....[24]....
        /*0448*/ 	.word	0x00017ac0


	//   ....[25]....
        /*044c*/ 	.word	0x00017ad0


	//   ....[26]....
        /*0450*/ 	.word	0x00017ae0


	//   ....[27]....
        /*0454*/ 	.word	0x00017af0


	//   ....[28]....
        /*0458*/ 	.word	0x00017b20


	//   ....[29]....
        /*045c*/ 	.word	0x00017b40


	//   ....[30]....
        /*0460*/ 	.word	0x00017b60


	//   ....[31]....
        /*0464*/ 	.word	0x00017b70


	//----- nvinfo : EIATTR_EXIT_INSTR_OFFSETS
	.align		4
.L_240:
        /*0468*/ 	.byte	0x04, 0x1c
        /*046a*/ 	.short	(.L_242 - .L_241)


	//   ....[0]....
.L_241:
        /*046c*/ 	.word	0x00000720


	//   ....[1]....
        /*0470*/ 	.word	0x00018ec0


	//   ....[2]....
        /*0474*/ 	.word	0x00018fa0


	//   ....[3]....
        /*0478*/ 	.word	0x000199f0


	//   ....[4]....
        /*047c*/ 	.word	0x00019a80


	//----- nvinfo : EIATTR_CRS_STACK_SIZE
	.align		4
.L_242:
        /*0480*/ 	.byte	0x04, 0x1e
        /*0482*/ 	.short	(.L_244 - .L_243)
.L_243:
        /*0484*/ 	.word	0x00000000


	//----- nvinfo : EIATTR_CBANK_PARAM_SIZE
	.align		4
.L_244:
        /*0488*/ 	.byte	0x03, 0x19
        /*048a*/ 	.short	0x01d0


	//----- nvinfo : EIATTR_PARAM_CBANK
	.align		4
        /*048c*/ 	.byte	0x04, 0x0a
        /*048e*/ 	.short	(.L_246 - .L_245)
	.align		4
.L_245:
        /*0490*/ 	.word	index@(.nv.constant0._ZN5flash16flash_fwd_kernelI23Flash_fwd_kernel_traitsILi32ELi128ELi128ELi4ELb0ELb0EN7cutlass10bfloat16_tE19Flash_kernel_traitsILi32ELi128ELi128ELi4ES3_EELb1ELb1ELb0ELb0ELb0ELb1ELb0ELb0EEEvNS_16Flash_fwd_paramsE)
        /*0494*/ 	.short	0x0210
        /*0496*/ 	.short	0x01d0


	//----- nvinfo : EIATTR_SW_WAR
	.align		4
.L_246:
        /*0498*/ 	.byte	0x04, 0x36
        /*049a*/ 	.short	(.L_248 - .L_247)
.L_247:
        /*049c*/ 	.word	0x00000008
.L_248:


//--------------------- .nv.info._ZN5flash16flash_fwd_kernelI23Flash_fwd_kernel_traitsILi32ELi128ELi128ELi4ELb0ELb0EN7cutlass10bfloat16_tE19Flash_kernel_traitsILi32ELi128ELi128ELi4ES3_EELb0ELb1ELb0ELb0ELb0ELb1ELb1ELb0EEEvNS_16Flash_fwd_paramsE --------------------------
	.section	.nv.info._ZN5flash16flash_fwd_kernelI23Flash_fwd_kernel_traitsILi32ELi128ELi128ELi4ELb0ELb0EN7cutlass10bfloat16_tE19Flash_kernel_traitsILi32ELi128ELi128ELi4ES3_EELb0ELb1ELb0ELb0ELb0ELb1ELb1ELb0EEEvNS_16Flash_fwd_paramsE,"",@"SHT_CUDA_INFO"
	.sectionflags	@""
	.align	4


	//----- nvinfo : EIATTR_CUDA_API_VERSION
	.align		4
        /*0000*/ 	.byte	0x04, 0x37
        /*0002*/ 	.short	(.L_250 - .L_249)
.L_249:
        /*0004*/ 	.word	0x00000082


	//----- nvinfo : EIATTR_KPARAM_INFO
	.align		4
.L_250:
        /*0008*/ 	.byte	0x04, 0x17
        /*000a*/ 	.short	(.L_252 - .L_251)
.L_251:
        /*000c*/ 	.word	0x00000000
        /*0010*/ 	.short	0x0000
        /*0012*/ 	.short	0x0000
        /*0014*/ 	.byte	0x00, 0xf0, 0x41, 0x07


	//----- nvinfo : EIATTR_SPARSE_MMA_MASK
	.align		4
.L_252:
        /*0018*/ 	.byte	0x03, 0x50
        /*001a*/ 	.short	0x0000


	//----- nvinfo : EIATTR_MAXREG_COUNT
	.align		4
        /*001c*/ 	.byte	0x03, 0x1b
        /*001e*/ 	.short	0x00ff


	//----- nvinfo : EIATTR_NUM_BARRIERS
	.align		4
        /*0020*/ 	.byte	0x02, 0x4c
        /*0022*/ 	.byte	0x01
	.zero		1


	//----- nvinfo : EIATTR_ANNOTATIONS
	.align		4
        /*0024*/ 	.byte	0x04, 0x55
        /*0026*/ 	.short	(.L_254 - .L_253)


	//   ....[0]....
.L_253:
        /* <DEDUP_REMOVED lines=36> */


	//----- nvinfo : EIATTR_MERCURY_ISA_VERSION
	.align		4
.L_254:
        /*0250*/ 	.byte	0x03, 0x5f
        /*0252*/ 	.short	0x0101


	//----- nvinfo : EIATTR_COOP_GROUP_MASK_REGIDS
	.align		4
        /*0254*/ 	.byte	0x04, 0x29
        /*0256*/ 	.short	(.L_256 - .L_255)


	//   ....[0]....
.L_255:
        /*0258*/ 	.word	0xffffffff


	//   ....[1]....
        /*025c*/ 	.word	0xffffffff


	//   ....[2]....
        /*0260*/ 	.word	0xffffffff


	//   ....[3]....
        /*0264*/ 	.word	0xffffffff


	//   ....[4]....
        /*0268*/ 	.word	0xffffffff


	//   ....[5]....
        /*026c*/ 	.word	0xffffffff


	//   ....[6]....
        /*0270*/ 	.word	0xffffffff


	//   ....[7]....
        /*0274*/ 	.word	0xffffffff


	//   ....[8]....
        /*0278*/ 	.word	0xffffffff


	//   ....[9]....
        /*027c*/ 	.word	0xffffffff


	//   ....[10]....
        /*0280*/ 	.word	0xffffffff


	//   ....[11]....
        /*0284*/ 	.word	0xffffffff


	//   ....[12]....
        /*0288*/ 	.word	0xffffffff


	//   ....[13]....
        /*028c*/ 	.word	0xffffffff


	//   ....[14]....
        /*0290*/ 	.word	0xffffffff


	//   ....[15]....
        /*0294*/ 	.word	0xffffffff


	//   ....[16]....
        /*0298*/ 	.word	0xffffffff


	//   ....[17]....
        /*029c*/ 	.word	0xffffffff


	//   ....[18]....
        /*02a0*/ 	.word	0xffffffff


	//   ....[19]....
        /*02a4*/ 	.word	0xffffffff


	//   ....[20]....
        /*02a8*/ 	.word	0xffffffff


	//   ....[21]....
        /*02ac*/ 	.word	0xffffffff


	//   ....[22]....
        /*02b0*/ 	.word	0xffffffff


	//   ....[23]....
        /*02b4*/ 	.word	0xffffffff


	//   ....[24]....
        /*02b8*/ 	.word	0xffffffff


	//   ....[25]....
        /*02bc*/ 	.word	0xffffffff


	//   ....[26]....
        /*02c0*/ 	.word	0xffffffff


	//   ....[27]....
        /*02c4*/ 	.word	0xffffffff


	//   ....[28]....
        /*02c8*/ 	.word	0xffffffff


	//   ....[29]....
        /*02cc*/ 	.word	0xffffffff


	//   ....[30]....
        /*02d0*/ 	.word	0xffffffff


	//   ....[31]....
        /*02d4*/ 	.word	0xffffffff


	//----- nvinfo : EIATTR_COOP_GROUP_INSTR_OFFSETS
	.align		4
.L_256:
        /*02d8*/ 	.byte	0x04, 0x28
        /*02da*/ 	.short	(.L_258 - .L_257)


	//   ....[0]....
.L_257:
        /*02dc*/ 	.word	0x00003b00


	//   ....[1]....
        /*02e0*/ 	.word	0x00003bf0


	//   ....[2]....
        /*02e4*/ 	.word	0x000045b0


	//   ....[3]....
        /*02e8*/ 	.word	0x00004610


	//   ....[4]....
        /*02ec*/ 	.word	0x000054a0


	//   ....[5]....
        /*02f0*/ 	.word	0x00005660


	//   ....[6]....
        /*02f4*/ 	.word	0x00005880


	//   ....[7]....
        /*02f8*/ 	.word	0x000058d0


	//   ....[8]....
        /*02fc*/ 	.word	0x00009300


	//   ....[9]....
        /*0300*/ 	.word	0x00009610


	//   ....[10]....
        /*0304*/ 	.word	0x0000a230


	//   ....[11]....
        /*0308*/ 	.word	0x0000a770


	//   ....[12]....
        /*030c*/ 	.word	0x0000ae70


	//   ....[13]....
        /*0310*/ 	.word	0x0000af00


	//   ....[14]....
        /*0314*/ 	.word	0x0000b5c0


	//   ....[15]....
        /*0318*/ 	.word	0x0000b620


	//   ....[16]....
        /*031c*/ 	.word	0x0000f920


	//   ....[17]....
        /*0320*/ 	.word	0x0000f960


	//   ....[18]....
        /*0324*/ 	.word	0x0000f9d0


	//   ....[19]....
        /*0328*/ 	.word	0x0000f9e0


	//   ....[20]....
        /*032c*/ 	.word	0x0000fa30


	//   ....[21]....
        /*0330*/ 	.word	0x0000fa40


	//   ....[22]....
        /*0334*/ 	.word	0x0000fa50


	//   ....[23]....
        /*0338*/ 	.word	0x0000fa60


	//   ....[24]....
        /*033c*/ 	.word	0x00012200


	//   ....[25]....
        /*0340*/ 	.word	0x00012210


	//   ....[26]....
        /*0344*/ 	.word	0x00012220


	//   ....[27]....
        /*0348*/ 	.word	0x00012230


	//   ....[28]....
        /*034c*/ 	.word	0x00012270


	//   ....[29]....
        /*0350*/ 	.word	0x000122a0


	//   ....[30]....
        /*0354*/ 	.word	0x00012340


	//   ....[31]....
        /*0358*/ 	.word	0x00012370


	//----- nvinfo : EIATTR_EXIT_INSTR_OFFSETS
	.align		4
.L_258:
        /*035c*/ 	.byte	0x04, 0x1c
        /*035e*/ 	.short	(.L_260 - .L_259)


	//   ....[0]....
.L_259:
        /*0360*/ 	.word	0x00000330


	//   ....[1]....
        /*0364*/ 	.word	0x00013540


	//   ....[2]....
        /*0368*/ 	.word	0x00013620


	//   ....[3]....
        /*036c*/ 	.word	0x000140c0


	//   ....[4]....
        /*0370*/ 	.word	0x00014150


	//----- nvinfo : EIATTR_CRS_STACK_SIZE
	.align		4
.L_260:
        /*0374*/ 	.byte	0x04, 0x1e
        /*0376*/ 	.short	(.L_262 - .L_261)
.L_261:
        /*0378*/ 	.word	0x00000000


	//----- nvinfo : EIATTR_CBANK_PARAM_SIZE
	.align		4
.L_262:
        /*037c*/ 	.byte	0x03, 0x19
        /*037e*/ 	.short	0x01d0


	//----- nvinfo : EIATTR_PARAM_CBANK
	.align		4
        /*0380*/ 	.byte	0x04, 0x0a
        /*0382*/ 	.short	(.L_264 - .L_263)
	.align		4
.L_263:
        /*0384*/ 	.word	index@(.nv.constant0._ZN5flash16flash_fwd_kernelI23Flash_fwd_kernel_traitsILi32ELi128ELi128ELi4ELb0ELb0EN7cutlass10bfloat16_tE19Flash_kernel_traitsILi32ELi128ELi128ELi4ES3_EELb0ELb1ELb0ELb0ELb0ELb1ELb1ELb0EEEvNS_16Flash_fwd_paramsE)
        /*0388*/ 	.short	0x0210
        /*038a*/ 	.short	0x01d0


	//----- nvinfo : EIATTR_SW_WAR
	.align		4
.L_264:
        /*038c*/ 	.byte	0x04, 0x36
        /*038e*/ 	.short	(.L_266 - .L_265)
.L_265:
        /*0390*/ 	.word	0x00000008
.L_266:


//--------------------- .nv.info._ZN5flash16flash_fwd_kernelI23Flash_fwd_kernel_traitsILi32ELi128ELi128ELi4ELb0ELb0EN7cutlass10bfloat16_tE19Flash_kernel_traitsILi32ELi128ELi128ELi4ES3_EELb1ELb1ELb0ELb1ELb0ELb0ELb0ELb0EEEvNS_16Flash_fwd_paramsE --------------------------
	.section	.nv.info._ZN5flash16flash_fwd_kernelI23Flash_fwd_kernel_traitsILi32ELi128ELi128ELi4ELb0ELb0EN7cutlass10bfloat16_tE19Flash_kernel_traitsILi32ELi128ELi128ELi4ES3_EELb1ELb1ELb0ELb1ELb0ELb0ELb0ELb0EEEvNS_16Flash_fwd_paramsE,"",@"SHT_CUDA_INFO"
	.sectionflags	@""
	.align	4


	//----- nvinfo : EIATTR_CUDA_API_VERSION
	.align		4
        /*0000*/ 	.byte	0x04, 0x37
        /*0002*/ 	.short	(.L_268 - .L_267)
.L_267:
        /*0004*/ 	.word	0x00000082


	//----- nvinfo : EIATTR_KPARAM_INFO
	.align		4
.L_268:
        /*0008*/ 	.byte	0x04, 0x17
        /*000a*/ 	.short	(.L_270 - .L_269)
.L_269:
        /*000c*/ 	.word	0x00000000
        /*0010*/ 	.short	0x0000
        /*0012*/ 	.short	0x0000
        /*0014*/ 	.byte	0x00, 0xf0, 0x41, 0x07


	//----- nvinfo : EIATTR_SPARSE_MMA_MASK
	.align		4
.L_270:
        /*0018*/ 	.byte	0x03, 0x50
        /*001a*/ 	.short	0x0000


	//----- nvinfo : EIATTR_MAXREG_COUNT
	.align		4
        /*001c*/ 	.byte	0x03, 0x1b
        /*001e*/ 	.short	0x00ff


	//----- nvinfo : EIATTR_NUM_BARRIERS
	.align		4
        /*0020*/ 	.byte	0x02, 0x4c
        /*0022*/ 	.byte	0x01
	.zero		1


	//----- nvinfo : EIATTR_ANNOTATIONS
	.align		4
        /*0024*/ 	.byte	0x04, 0x55
        /*0026*/ 	.short	(.L_272 - .L_271)


	//   ....[0]....
.L_271:
        /* <DEDUP_REMOVED lines=41> */


	//----- nvinfo : EIATTR_MERCURY_ISA_VERSION
	.align		4
.L_272:
        /*02a8*/ 	.byte	0x03, 0x5f
        /*02aa*/ 	.short	0x0101


	//----- nvinfo : EIATTR_INT_WARP_WIDE_INSTR_OFFSETS
	.align		4
        /*02ac*/ 	.byte	0x04, 0x31
        /*02ae*/ 	.short	(.L_274 - .L_273)


	//   ....[0]....
.L_273:
        /*02b0*/ 	.word	0x00009e60


	//----- nvinfo : EIATTR_COOP_GROUP_MASK_REGIDS
	.align		4
.L_274:
        /*02b4*/ 	.byte	0x04, 0x29
        /*02b6*/ 	.short	(.L_276 - .L_275)


	//   ....[0]....
.L_275:
        /*02b8*/ 	.word	0xffffffff


	//   ....[1]....
        /*02bc*/ 	.word	0xffffffff


	//   ....[2]....
        /*02c0*/ 	.word	0xffffffff


	//   ....[3]....
        /*02c4*/ 	.word	0xffffffff


	//   ....[4]....
        /*02c8*/ 	.word	0xffffffff


	//   ....[5]....
        /*02cc*/ 	.word	0xffffffff


	//   ....[6]....
        /*02d0*/ 	.word	0xffffffff


	//   ....[7]....
        /*02d4*/ 	.word	0xffffffff


	//   ....[8]....
        /*02d8*/ 	.word	0xffffffff


	//   ....[9]....
        /*02dc*/ 	.word	0xffffffff


	//   ....[10]....
        /*02e0*/ 	.word	0xffffffff


	//   ....[11]....
        /*02e4*/ 	.word	0xffffffff


	//   ....[12]....
        /*02e8*/ 	.word	0xffffffff


	//   ....[13]....
        /*02ec*/ 	.word	0xffffffff


	//   ....[14]....
        /*02f0*/ 	.word	0xffffffff


	//   ....[15]....
        /*02f4*/ 	.word	0xffffffff


	//   ....[16]....
        /*02f8*/ 	.word	0xffffffff


	//   ....[17]....
        /*02fc*/ 	.word	0xffffffff


	//   ....[18]....
        /*0300*/ 	.word	0xffffffff


	//   ....[19]....
        /*0304*/ 	.word	0xffffffff


	//   ....[20]....
        /*0308*/ 	.word	0xffffffff


	//   ....[21]....
        /*030c*/ 	.word	0xffffffff


	//   ....[22]....
        /*0310*/ 	.word	0xffffffff


	//   ....[23]....
        /*0314*/ 	.word	0xffffffff


	//   ....[24]....
        /*0318*/ 	.word	0xffffffff


	//   ....[25]....
        /*031c*/ 	.word	0xffffffff


	//   ....[26]....
        /*0320*/ 	.word	0xffffffff


	//   ....[27]....
        /*0324*/ 	.word	0xffffffff


	//   ....[28]....
        /*0328*/ 	.word	0xffffffff


	//   ....[29]....
        /*032c*/ 	.word	0xffffffff


	//   ....[30]....
        /*0330*/ 	.word	0xffffffff


	//   ....[31]....
        /*0334*/ 	.word	0xffffffff


	//----- nvinfo : EIATTR_COOP_GROUP_INSTR_OFFSETS
	.align		4
.L_276:
        /*0338*/ 	.byte	0x04, 0x28
        /*033a*/ 	.short	(.L_278 - .L_277)


	//   ....[0]....
.L_277:
        /*033c*/ 	.word	0x00005630


	//   ....[1]....
        /*0340*/ 	.word	0x00005790


	//   ....[2]....
        /*0344*/ 	.word	0x000057c0


	//   ....[3]....
        /*0348*/ 	.word	0x000058c0


	//   ....[4]....
        /*034c*/ 	.word	0x00005980


	//   ....[5]....
        /*0350*/ 	.word	0x00005ab0


	//   ....[6]....
        /*0354*/ 	.word	0x00005b50


	//   ....[7]....
        /*0358*/ 	.word	0x00005c90


	//   ....[8]....
        /*035c*/ 	.word	0x0000cdb0


	//   ....[9]....
        /*0360*/ 	.word	0x0000ced0


	//   ....[10]....
        /*0364*/ 	.word	0x0000cf00


	//   ....[11]....
        /*0368*/ 	.word	0x0000d050


	//   ....[12]....
        /*036c*/ 	.word	0x0000d7b0


	//   ....[13]....
        /*0370*/ 	.word	0x0000d830


	//   ....[14]....
        /*0374*/ 	.word	0x0000d9d0


	//   ....[15]....
        /*0378*/ 	.word	0x0000daf0


	//   ....[16]....
        /*037c*/ 	.word	0x00013a90


	//   ....[17]....
        /*0380*/ 	.word	0x00013c50


	//   ....[18]....
        /*0384*/ 	.word	0x000141f0


	//   ....[19]....
        /*0388*/ 	.word	0x000144c0


	//   ....[20]....
        /*038c*/ 	.word	0x00014c00


	//   ....[21]....
        /*0390*/ 	.word	0x00014f20


	//   ....[22]....
        /*0394*/ 	.word	0x00015470


	//   ....[23]....
        /*0398*/ 	.word	0x00015710


	//   ....[24]....
        /*039c*/ 	.word	0x00018b40


	//   ....[25]....
        /*03a0*/ 	.word	0x00018b50


	//   ....[26]....
        /*03a4*/ 	.word	0x00018b60


	//   ....[27]....
        /*03a8*/ 	.word	0x00018b70


	//   ....[28]....
        /*03ac*/ 	.word	0x00018c80


	//   ....[29]....
        /*03b0*/ 	.word	0x00018cb0


	//   ....[30]....
        /*03b4*/ 	.word	0x00018cc0


	//   ....[31]....
        /*03b8*/ 	.word	0x00018cd0


	//----- nvinfo : EIATTR_EXIT_INSTR_OFFSETS
	.align		4
.L_278:
        /*03bc*/ 	.byte	0x04, 0x1c
        /*03be*/ 	.short	(.L_280 - .L_279)


	//   ....[0]....
.L_279:
        /*03c0*/ 	.word	0x000006d0


	//   ....[1]....
        /*03c4*/ 	.word	0x0001a0d0


	//   ....[2]....
        /*03c8*/ 	.word	0x0001a1b0


	//   ....[3]....
        /*03cc*/ 	.word	0x0001ac60


	//   ....[4]....
        /*03d0*/ 	.word	0x0001acf0


	//----- nvinfo : EIATTR_CRS_STACK_SIZE
	.align		4
.L_280:
        /*03d4*/ 	.byte	0x04, 0x1e
        /*03d6*/ 	.short	(.L_282 - .L_281)
.L_281:
        /*03d8*/ 	.word	0x00000000


	//----- nvinfo : EIATTR_CBANK_PARAM_SIZE
	.align		4
.L_282:
        /*03dc*/ 	.byte	0x03, 0x19
        /*03de*/ 	.short	0x01d0


	//----- nvinfo : EIATTR_PARAM_CBANK
	.align		4
        /*03e0*/ 	.byte	0x04, 0x0a
        /*03e2*/ 	.short	(.L_284 - .L_283)
	.align		4
.L_283:
        /*03e4*/ 	.word	index@(.nv.constant0._ZN5flash16flash_fwd_kernelI23Flash_fwd_kernel_traitsILi32ELi128ELi128ELi4ELb0ELb0EN7cutlass10bfloat16_tE19Flash_kernel_traitsILi32ELi128ELi128ELi4ES3_EELb1ELb1ELb0ELb1ELb0ELb0ELb0ELb0EEEvNS_16Flash_fwd_paramsE)
        /*03e8*/ 	.short	0x0210
        /*03ea*/ 	.short	0x01d0


	//----- nvinfo : EIATTR_SW_WAR
	.align		4
.L_284:
        /*03ec*/ 	.byte	0x04, 0x36
        /*03ee*/ 	.short	(.L_286 - .L_285)
.L_285:
        /*03f0*/ 	.word	0x00000008
.L_286:


//--------------------- .nv.info._ZN5flash16flash_fwd_kernelI23Flash_fwd_kernel_traitsILi32ELi128ELi128ELi4ELb0ELb0EN7cutlass10bfloat16_tE19Flash_kernel_traitsILi32ELi128ELi128ELi4ES3_EELb1ELb1ELb0ELb0ELb0ELb0ELb0ELb1EEEvNS_16Flash_fwd_paramsE --------------------------
	.section	.nv.info._ZN5flash16flash_fwd_kernelI23Flash_fwd_kernel_traitsILi32ELi128ELi128ELi4ELb0ELb0EN7cutlass10bfloat16_tE19Flash_kernel_traitsILi32ELi128ELi128ELi4ES3_EELb1ELb1ELb0ELb0ELb0ELb0ELb0ELb1EEEvNS_16Flash_fwd_paramsE,"",@"SHT_CUDA_INFO"
	.sectionflags	@""
	.align	4


	//----- nvinfo : EIATTR_CUDA_API_VERSION
	.align		4
        /*0000*/ 	.byte	0x04, 0x37
        /*0002*/ 	.short	(.L_288 - .L_287)
.L_287:
        /*0004*/ 	.word	0x00000082


	//----- nvinfo : EIATTR_KPARAM_INFO
	.align		4
.L_288:
        /*0008*/ 	.byte	0x04, 0x17
        /*000a*/ 	.short	(.L_290 - .L_289)
.L_289:
        /*000c*/ 	.word	0x00000000
        /*0010*/ 	.short	0x0000
        /*0012*/ 	.short	0x0000
        /*0014*/ 	.byte	0x00, 0xf0, 0x41, 0x07


	//----- nvinfo : EIATTR_SPARSE_MMA_MASK
	.align		4
.L_290:
        /*0018*/ 	.byte	0x03, 0x50
        /*001a*/ 	.short	0x0000


	//----- nvinfo : EIATTR_MAXREG_COUNT
	.align		4
        /*001c*/ 	.byte	0x03, 0x1b
        /*001e*/ 	.short	0x00ff


	//----- nvinfo : EIATTR_NUM_BARRIERS
	.align		4
        /*0020*/ 	.byte	0x02, 0x4c
        /*0022*/ 	.byte	0x01
	.zero		1


	//----- nvinfo : EIATTR_ANNOTATIONS
	.align		4
        /*0024*/ 	.byte	0x04, 0x55
        /*0026*/ 	.short	(.L_292 - .L_291)


	//   ....[0]....
.L_291:
        /* <DEDUP_REMOVED lines=496> */


	//----- nvinfo : EIATTR_MERCURY_ISA_VERSION
	.align		4
.L_292:
        /*1f18*/ 	.byte	0x03, 0x5f
        /*1f1a*/ 	.short	0x0101


	//----- nvinfo : EIATTR_INT_WARP_WIDE_INSTR_OFFSETS
	.align		4
        /*1f1c*/ 	.byte	0x04, 0x31
        /*1f1e*/ 	.short	(.L_294 - .L_293)


	//   ....[0]....
.L_293:
        /*1f20*/ 	.word	0x00010540


	//----- nvinfo : EIATTR_COOP_GROUP_MASK_REGIDS
	.align		4
.L_294:
        /*1f24*/ 	.byte	0x04, 0x29
        /*1f26*/ 	.short	(.L_296 - .L_295)


	//   ....[0]....
.L_295:
        /*1f28*/ 	.word	0xffffffff


	//   ....[1]....
        /*1f2c*/ 	.word	0xffffffff


	//   ....[2]....
        /*1f30*/ 	.word	0xffffffff


	//   ....[3]....
        /*1f34*/ 	.word	0xffffffff


	//   ....[4]....
        /*1f38*/ 	.word	0xffffffff


	//   ....[5]....
        /*1f3c*/ 	.word	0xffffffff


	//   ....[6]....
        /*1f40*/ 	.word	0xffffffff


	//   ....[7]....
        /*1f44*/ 	.word	0xffffffff


	//   ....[8]....
        /*1f48*/ 	.word	0xffffffff


	//   ....[9]....
        /*1f4c*/ 	.word	0xffffffff


	//   ....[10]....
        /*1f50*/ 	.word	0xffffffff


	//   ....[11]....
        /*1f54*/ 	.word	0xffffffff


	//   ....[12]....
        /*1f58*/ 	.word	0xffffffff


	//   ....[13]....
        /*1f5c*/ 	.word	0xffffffff


	//   ....[14]....
        /*1f60*/ 	.word	0xffffffff


	//   ....[15]....
        /*1f64*/ 	.word	0xffffffff


	//   ....[16]....
        /*1f68*/ 	.word	0xffffffff


	//   ....[17]....
        /*1f6c*/ 	.word	0xffffffff


	//   ....[18]....
        /*1f70*/ 	.word	0xffffffff


	//   ....[19]....
        /*1f74*/ 	.word	0xffffffff


	//   ....[20]....
        /*1f78*/ 	.word	0xffffffff


	//   ....[21]....
        /*1f7c*/ 	.word	0xffffffff


	//   ....[22]....
        /*1f80*/ 	.word	0xffffffff


	//   ....[23]....
        /*1f84*/ 	.word	0xffffffff


	//   ....[24]....
        /*1f88*/ 	.word	0xffffffff


	//   ....[25]....
        /*1f8c*/ 	.word	0xffffffff


	//   ....[26]....
        /*1f90*/ 	.word	0xffffffff


	//   ....[27]....
        /*1f94*/ 	.word	0xffffffff


	//   ....[28]....
        /*1f98*/ 	.word	0xffffffff


	//   ....[29]....
        /*1f9c*/ 	.word	0xffffffff


	//   ....[30]....
        /*1fa0*/ 	.word	0xffffffff


	//   ....[31]....
        /*1fa4*/ 	.word	0xffffffff


	//----- nvinfo : EIATTR_COOP_GROUP_INSTR_OFFSETS
	.align		4
.L_296:
        /*1fa8*/ 	.byte	0x04, 0x28
        /*1faa*/ 	.short	(.L_298 - .L_297)


	//   ....[0]....
.L_297:
        /*1fac*/ 	.word	0x00003a80


	//   ....[1]....
        /*1fb0*/ 	.word	0x00003aa0


	//   ....[2]....
        /*1fb4*/ 	.word	0x00004a00


	//   ....[3]....
        /*1fb8*/ 	.word	0x00004bb0


	//   ....[4]....
        /*1fbc*/ 	.word	0x00006790


	//   ....[5]....
        /*1fc0*/ 	.word	0x00006940


	//   ....[6]....
        /*1fc4*/ 	.word	0x000073c0


	//   ....[7]....
        /*1fc8*/ 	.word	0x00007590


	//   ....[8]....
        /*1fcc*/ 	.word	0x00013120


	//   ....[9]....
        /*1fd0*/ 	.word	0x00013160


	//   ....[10]....
        /*1fd4*/ 	.word	0x000131d0


	//   ....[11]....
        /*1fd8*/ 	.word	0x00013270


	//   ....[12]....
        /*1fdc*/ 	.word	0x000141e0


	//   ....[13]....
        /*1fe0*/ 	.word	0x00014300


	//   ....[14]....
        /*1fe4*/ 	.word	0x00014530


	//   ....[15]....
        /*1fe8*/ 	.word	0x00014a20


	//   ....[16]....
        /*1fec*/ 	.word	0x00020a20


	//   ....[17]....
        /*1ff0*/ 	.word	0x00020ad0


	//   ....[18]....
        /*1ff4*/ 	.word	0x00020b30


	//   ....[19]....
        /*1ff8*/ 	.word	0x00020c20


	//   ....[20]....
        /*1ffc*/ 	.word	0x00020cc0


	//   ....[21]....
        /*2000*/ 	.word	0x00020d00


	//   ....[22]....
        /*2004*/ 	.word	0x00020f00


	//   ....[23]....
        /*2008*/ 	.word	0x00020f30


	//   ....[24]....
        /*200c*/ 	.word	0x0002b230


	//   ....[25]....
        /*2010*/ 	.word	0x0002b250


	//   ....[26]....
        /*2014*/ 	.word	0x0002b320


	//   ....[27]....
        /*2018*/ 	.word	0x0002b330


	//   ....[28]....
        /*201c*/ 	.word	0x0002b350


	//   ....[29]....
        /*2020*/ 	.word	0x0002b370


	//   ....[30]....
        /*2024*/ 	.word	0x0002b380


	//   ....[31]....
        /*2028*/ 	.word	0x0002b390


	//----- nvinfo : EIATTR_EXIT_INSTR_OFFSETS
	.align		4
.L_298:
        /*202c*/ 	.byte	0x04, 0x1c
        /*202e*/ 	.short	(.L_300 - .L_299)


	//   ....[0]....
.L_299:
        /*2030*/ 	.word	0x00000680


	//   ....[1]....
        /*2034*/ 	.word	0x0002c690


	//   ....[2]....
        /*2038*/ 	.word	0x0002c770


	//   ....[3]....
        /*203c*/ 	.word	0x0002d250


	//   ....[4]....
        /*2040*/ 	.word	0x0002d2e0


	//----- nvinfo : EIATTR_CRS_STACK_SIZE
	.align		4
.L_300:
        /*2044*/ 	.byte	0x04, 0x1e
        /*2046*/ 	.short	(.L_302 - .L_301)
.L_301:
        /*2048*/ 	.word	0x00000000


	//----- nvinfo : EIATTR_CBANK_PARAM_SIZE
	.align		4
.L_302:
        /*204c*/ 	.byte	0x03, 0x19
        /*204e*/ 	.short	0x01d0


	//----- nvinfo : EIATTR_PARAM_CBANK
	.align		4
        /*2050*/ 	.byte	0x04, 0x0a
        /*2052*/ 	.short	(.L_304 - .L_303)
	.align		4
.L_303:
        /*2054*/ 	.word	index@(.nv.constant0._ZN5flash16flash_fwd_kernelI23Flash_fwd_kernel_traitsILi32ELi128ELi128ELi4ELb0ELb0EN7cutlass10bfloat16_tE19Flash_kernel_traitsILi32ELi128ELi128ELi4ES3_EELb1ELb1ELb0ELb0ELb0ELb0ELb0ELb1EEEvNS_16Flash_fwd_paramsE)
        /*2058*/ 	.short	0x0210
        /*205a*/ 	.short	0x01d0


	//----- nvinfo : EIATTR_SW_WAR
	.align		4
.L_304:
        /*205c*/ 	.byte	0x04, 0x36
        /*205e*/ 	.short	(.L_306 - .L_305)
.L_305:
        /*2060*/ 	.word	0x00000008
.L_306:


//--------------------- .nv.info._ZN5flash16flash_fwd_kernelI23Flash_fwd_kernel_traitsILi32ELi128ELi128ELi4ELb0ELb0EN7cutlass10bfloat16_tE19Flash_kernel_traitsILi32ELi128ELi128ELi4ES3_EELb0ELb1ELb0ELb0ELb0ELb0ELb1ELb0EEEvNS_16Flash_fwd_paramsE --------------------------
	.section	.nv.info._ZN5flash16flash_fwd_kernelI23Flash_fwd_kernel_traitsILi32ELi128ELi128ELi4ELb0ELb0EN7cutlass10bfloat16_tE19Flash_kernel_traitsILi32ELi128ELi128ELi4ES3_EELb0ELb1ELb0ELb0ELb0ELb0ELb1ELb0EEEvNS_16Flash_fwd_paramsE,"",@"SHT_CUDA_INFO"
	.sectionflags	@""
	.align	4


	//----- nvinfo : EIATTR_CUDA_API_VERSION
	.align		4
        /*0000*/ 	.byte	0x04, 0x37
        /*0002*/ 	.short	(.L_308 - .L_307)
.L_307:
        /*0004*/ 	.word	0x00000082


	//----- nvinfo : EIATTR_KPARAM_INFO
	.align		4
.L_308:
        /*0008*/ 	.byte	0x04, 0x17
        /*000a*/ 	.short	(.L_310 - .L_309)
.L_309:
        /*000c*/ 	.word	0x00000000
        /*0010*/ 	.short	0x0000
        /*0012*/ 	.short	0x0000
        /*0014*/ 	.byte	0x00, 0xf0, 0x41, 0x07


	//----- nvinfo : EIATTR_SPARSE_MMA_MASK
	.align		4
.L_310:
        /*0018*/ 	.byte	0x03, 0x50
        /*001a*/ 	.short	0x0000


	//----- nvinfo : EIATTR_MAXREG_COUNT
	.align		4
        /*001c*/ 	.byte	0x03, 0x1b
        /*001e*/ 	.short	0x00ff


	//----- nvinfo : EIATTR_NUM_BARRIERS
	.align		4
        /*0020*/ 	.byte	0x02, 0x4c
        /*0022*/ 	.byte	0x01
	.zero		1


	//----- nvinfo : EIATTR_ANNOTATIONS
	.align		4
        /*0024*/ 	.byte	0x04, 0x55
        /*0026*/ 	.short	(.L_312 - .L_311)


	//   ....[0]....
.L_311:
        /* <DEDUP_REMOVED lines=26> */


	//----- nvinfo : EIATTR_MERCURY_ISA_VERSION
	.align		4
.L_312:
        /*01b0*/ 	.byte	0x03, 0x5f
        /*01b2*/ 	.short	0x0101


	//----- nvinfo : EIATTR_INT_WARP_WIDE_INSTR_OFFSETS
	.align		4
        /*01b4*/ 	.byte	0x04, 0x31
        /*01b6*/ 	.short	(.L_314 - .L_313)


	//   ....[0]....
.L_313:
        /*01b8*/ 	.word	0x00007d00


	//----- nvinfo : EIATTR_COOP_GROUP_MASK_REGIDS
	.align		4
.L_314:
        /*01bc*/ 	.byte	0x04, 0x29
        /*01be*/ 	.short	(.L_316 - .L_315)


	//   ....[0]....
.L_315:
        /*01c0*/ 	.word	0xffffffff


	//   ....[1]....
        /*01c4*/ 	.word	0xffffffff


	//   ....[2]....
        /*01c8*/ 	.word	0xffffffff


	//   ....[3]....
        /*01cc*/ 	.word	0xffffffff


	//   ....[4]....
        /*01d0*/ 	.word	0xffffffff


	//   ....[5]....
        /*01d4*/ 	.word	0xffffffff


	//   ....[6]....
        /*01d8*/ 	.word	0xffffffff


	//   ....[7]....
        /*01dc*/ 	.word	0xffffffff


	//   ....[8]....
        /*01e0*/ 	.word	0xffffffff


	//   ....[9]....
        /*01e4*/ 	.word	0xffffffff


	//   ....[10]....
        /*01e8*/ 	.word	0xffffffff


	//   ....[11]....
        /*01ec*/ 	.word	0xffffffff


	//   ....[12]....
        /*01f0*/ 	.word	0xffffffff


	//   ....[13]....
        /*01f4*/ 	.word	0xffffffff


	//   ....[14]....
        /*01f8*/ 	.word	0xffffffff


	//   ....[15]....
        /*01fc*/ 	.word	0xffffffff


	//   ....[16]....
        /*0200*/ 	.word	0xffffffff


	//   ....[17]....
        /*0204*/ 	.word	0xffffffff


	//   ....[18]....
        /*0208*/ 	.word	0xffffffff


	//   ....[19]....
        /*020c*/ 	.word	0xffffffff


	//   ....[20]....
        /*0210*/ 	.word	0xffffffff


	//   ....[21]....
        /*0214*/ 	.word	0xffffffff


	//   ....[22]....
        /*0218*/ 	.word	0xffffffff


	//   ....[23]....
        /*021c*/ 	.word	0xffffffff


	//   ....[24]....
        /*0220*/ 	.word	0xffffffff


	//   ....[25]....
        /*0224*/ 	.word	0xffffffff


	//   ....[26]....
        /*0228*/ 	.word	0xffffffff


	//   ....[27]....
        /*022c*/ 	.word	0xffffffff


	//   ....[28]....
        /*0230*/ 	.word	0xffffffff


	//   ....[29]....
        /*0234*/ 	.word	0xffffffff


	//   ....[30]....
        /*0238*/ 	.word	0xffffffff


	//   ....[31]....
        /*023c*/ 	.word	0xffffffff


	//----- nvinfo : EIATTR_COOP_GROUP_INSTR_OFFSETS
	.align		4
.L_316:
        /*0240*/ 	.byte	0x04, 0x28
        /*0242*/ 	.short	(.L_318 - .L_317)


	//   ....[0]....
.L_317:
        /*0244*/ 	.word	0x00005530


	//   ....[1]....
        /*0248*/ 	.word	0x00005560


	//   ....[2]....
        /*024c*/ 	.word	0x00005590


	//   ....[3]....
        /*0250*/ 	.word	0x000055a0


	//   ....[4]....
        /*0254*/ 	.word	0x00006010


	//   ....[5]....
        /*0258*/ 	.word	0x00006090


	//   ....[6]....
        /*025c*/ 	.word	0x00006350


	//   ....[7]....
        /*0260*/ 	.word	0x000063b0


	//   ....[8]....
        /*0264*/ 	.word	0x0000adb0


	//   ....[9]....
        /*0268*/ 	.word	0x0000add0


	//   ....[10]....
        /*026c*/ 	.word	0x0000b1c0


	//   ....[11]....
        /*0270*/ 	.word	0x0000b210


	//   ....[12]....
        /*0274*/ 	.word	0x0000ba90


	//   ....[13]....
        /*0278*/ 	.word	0x0000bb50


	//   ....[14]....
        /*027c*/ 	.word	0x0000bd60


	//   ....[15]....
        /*0280*/ 	.word	0x0000bdd0


	//   ....[16]....
        /*0284*/ 	.word	0x000103d0


	//   ....[17]....
        /*0288*/ 	.word	0x00010420


	//   ....[18]....
        /*028c*/ 	.word	0x00010480


	//   ....[19]....
        /*0290*/ 	.word	0x00010490


	//   ....[20]....
        /*0294*/ 	.word	0x000104e0


	//   ....[21]....
        /*0298*/ 	.word	0x000104f0


	//   ....[22]....
        /*029c*/ 	.word	0x00010500


	//   ....[23]....
        /*02a0*/ 	.word	0x00010510


	//   ....[24]....
        /*02a4*/ 	.word	0x00012c70


	//   ....[25]....
        /*02a8*/ 	.word	0x00012c80


	//   ....[26]....
        /*02ac*/ 	.word	0x00012c90


	//   ....[27]....
        /*02b0*/ 	.word	0x00012cb0


	//   ....[28]....
        /*02b4*/ 	.word	0x00012ce0


	//   ....[29]....
        /*02b8*/ 	.word	0x00012d00


	//   ....[30]....
        /*02bc*/ 	.word	0x00012d30


	//   ....[31]....
        /*02c0*/ 	.word	0x00012dd0


	//----- nvinfo : EIATTR_EXIT_INSTR_OFFSETS
	.align		4
.L_318:
        /*02c4*/ 	.byte	0x04, 0x1c
        /*02c6*/ 	.short	(.L_320 - .L_319)


	//   ....[0]....
.L_319:
        /*02c8*/ 	.word	0x000004c0


	//   ....[1]....
        /*02cc*/ 	.word	0x00014080


	//   ....[2]....
        /*02d0*/ 	.word	0x00014160


	//   ....[3]....
        /*02d4*/ 	.word	0x00014c20


	//   ....[4]....
        /*02d8*/ 	.word	0x00014cb0


	//----- nvinfo : EIATTR_CRS_STACK_SIZE
	.align		4
.L_320:
        /*02dc*/ 	.byte	0x04, 0x1e
        /*02de*/ 	.short	(.L_322 - .L_321)
.L_321:
        /*02e0*/ 	.word	0x00000000


	//----- nvinfo : EIATTR_CBANK_PARAM_SIZE
	.align		4
.L_322:
        /*02e4*/ 	.byte	0x03, 0x19
        /*02e6*/ 	.short	0x01d0


	//----- nvinfo : EIATTR_PARAM_CBANK
	.align		4
        /*02e8*/ 	.byte	0x04, 0x0a
        /*02ea*/ 	.short	(.L_324 - .L_323)
	.align		4
.L_323:
        /*02ec*/ 	.word	index@(.nv.constant0._ZN5flash16flash_fwd_kernelI23Flash_fwd_kernel_traitsILi32ELi128ELi128ELi4ELb0ELb0EN7cutlass10bfloat16_tE19Flash_kernel_traitsILi32ELi128ELi128ELi4ES3_EELb0ELb1ELb0ELb0ELb0ELb0ELb1ELb0EEEvNS_16Flash_fwd_paramsE)
        /*02f0*/ 	.short	0x0210
        /*02f2*/ 	.short	0x01d0


	//----- nvinfo : EIATTR_SW_WAR
	.align		4
.L_324:
        /*02f4*/ 	.byte	0x04, 0x36
        /*02f6*/ 	.short	(.L_326 - .L_325)
.L_325:
        /*02f8*/ 	.word	0x00000008
.L_326:


//--------------------- .nv.info._ZN5flash16flash_fwd_kernelI23Flash_fwd_kernel_traitsILi32ELi128ELi128ELi4ELb0ELb0EN7cutlass10bfloat16_tE19Flash_kernel_traitsILi32ELi128ELi128ELi4ES3_EELb1ELb1ELb0ELb1ELb0ELb0ELb0ELb1EEEvNS_16Flash_fwd_paramsE --------------------------
	.section	.nv.info._ZN5flash16flash_fwd_kernelI23Flash_fwd_kernel_traitsILi32ELi128ELi128ELi4ELb0ELb0EN7cutlass10bfloat16_tE19Flash_kernel_traitsILi32ELi128ELi128ELi4ES3_EELb1ELb1ELb0ELb1ELb0ELb0ELb0ELb1EEEvNS_16Flash_fwd_paramsE,"",@"SHT_CUDA_INFO"
	.sectionflags	@""
	.align	4


	//----- nvinfo : EIATTR_CUDA_API_VERSION
	.align		4
        /*0000*/ 	.byte	0x04, 0x37
        /*0002*/ 	.short	(.L_328 - .L_327)
.L_327:
        /*0004*/ 	.word	0x00000082


	//----- nvinfo : EIATTR_KPARAM_INFO
	.align		4
.L_328:
        /*0008*/ 	.byte	0x04, 0x17
        /*000a*/ 	.short	(.L_330 - .L_329)
.L_329:
        /*000c*/ 	.word	0x00000000
        /*0010*/ 	.short	0x0000
        /*0012*/ 	.short	0x0000
        /*0014*/ 	.byte	0x00, 0xf0, 0x41, 0x07


	//----- nvinfo : EIATTR_SPARSE_MMA_MASK
	.align		4
.L_330:
        /*0018*/ 	.byte	0x03, 0x50
        /*001a*/ 	.short	0x0000


	//----- nvinfo : EIATTR_MAXREG_COUNT
	.align		4
        /*001c*/ 	.byte	0x03, 0x1b
        /*001e*/ 	.short	0x00ff


	//----- nvinfo : EIATTR_NUM_BARRIERS
	.align		4
        /*0020*/ 	.byte	0x02, 0x4c
        /*0022*/ 	.byte	0x01
	.zero		1


	//----- nvinfo : EIATTR_ANNOTATIONS
	.align		4
        /*0024*/ 	.byte	0x04, 0x55
        /*0026*/ 	.short	(.L_332 - .L_331)


	//   ....[0]....
.L_331:
        /* <DEDUP_REMOVED lines=440> */


	//----- nvinfo : EIATTR_MERCURY_ISA_VERSION
	.align		4
.L_332:
        /*1b90*/ 	.byte	0x03, 0x5f
        /*1b92*/ 	.short	0x0101


	//----- nvinfo : EIATTR_COOP_GROUP_MASK_REGIDS
	.align		4
        /*1b94*/ 	.byte	0x04, 0x29
        /*1b96*/ 	.short	(.L_334 - .L_333)


	//   ....[0]....
.L_333:
        /*1b98*/ 	.word	0xffffffff


	//   ....[1]....
        /*1b9c*/ 	.word	0xffffffff


	//   ....[2]....
        /*1ba0*/ 	.word	0xffffffff


	//   ....[3]....
        /*1ba4*/ 	.word	0xffffffff


	//   ....[4]....
        /*1ba8*/ 	.word	0xffffffff


	//   ....[5]....
        /*1bac*/ 	.word	0xffffffff


	//   ....[6]....
        /*1bb0*/ 	.word	0xffffffff


	//   ....[7]....
        /*1bb4*/ 	.word	0xffffffff


	//   ....[8]....
        /*1bb8*/ 	.word	0xffffffff


	//   ....[9]....
        /*1bbc*/ 	.word	0xffffffff


	//   ....[10]....
        /*1bc0*/ 	.word	0xffffffff


	//   ....[11]....
        /*1bc4*/ 	.word	0xffffffff


	//   ....[12]....
        /*1bc8*/ 	.word	0xffffffff


	//   ....[13]....
        /*1bcc*/ 	.word	0xffffffff


	//   ....[14]....
        /*1bd0*/ 	.word	0xffffffff


	//   ....[15]....
        /*1bd4*/ 	.word	0xffffffff


	//   ....[16]....
        /*1bd8*/ 	.word	0xffffffff


	//   ....[17]....
        /*1bdc*/ 	.word	0xffffffff


	//   ....[18]....
        /*1be0*/ 	.word	0xffffffff


	//   ....[19]....
        /*1be4*/ 	.word	0xffffffff


	//   ....[20]....
        /*1be8*/ 	.word	0xffffffff


	//   ....[21]....
        /*1bec*/ 	.word	0xffffffff


	//   ....[22]....
        /*1bf0*/ 	.word	0xffffffff


	//   ....[23]....
        /*1bf4*/ 	.word	0xffffffff


	//   ....[24]....
        /*1bf8*/ 	.word	0xffffffff


	//   ....[25]....
        /*1bfc*/ 	.word	0xffffffff


	//   ....[26]....
        /*1c00*/ 	.word	0xffffffff


	//   ....[27]....
        /*1c04*/ 	.word	0xffffffff


	//   ....[28]....
        /*1c08*/ 	.word	0xffffffff


	//   ....[29]....
        /*1c0c*/ 	.word	0xffffffff


	//   ....[30]....
        /*1c10*/ 	.word	0xffffffff


	//   ....[31]....
        /*1c14*/ 	.word	0xffffffff


	//   ....[32]....
        /*1c18*/ 	.word	0x05000004


	//   ....[33]....
        /*1c1c*/ 	.word	0x05000004


	//   ....[34]....
        /*1c20*/ 	.word	0x05000004


	//   ....[35]....
        /*1c24*/ 	.word	0x05000004


	//   ....[36]....
        /*1c28*/ 	.word	0x05000004


	//   ....[37]....
        /*1c2c*/ 	.word	0x05000004


	//   ....[38]....
        /*1c30*/ 	.word	0x05000004


	//   ....[39]....
        /*1c34*/ 	.word	0x05000004


	//----- nvinfo : EIATTR_COOP_GROUP_INSTR_OFFSETS
	.align		4
.L_334:
        /*1c38*/ 	.byte	0x04, 0x28
        /*1c3a*/ 	.short	(.L_336 - .L_335)


	//   ....[0]....
.L_335:
        /*1c3c*/ 	.word	0x00005970


	//   ....[1]....
        /*1c40*/ 	.word	0x000059b0


	//   ....[2]....
        /*1c44*/ 	.word	0x00005a20


	//   ....[3]....
        /*1c48*/ 	.word	0x00005a30


	//   ....[4]....
        /*1c4c*/ 	.word	0x00005a60


	//   ....[5]....
        /*1c50*/ 	.word	0x00005a70


	//   ....[6]....
        /*1c54*/ 	.word	0x00005aa0


	//   ....[7]....
        /*1c58*/ 	.word	0x00005ab0


	//   ....[8]....
        /*1c5c*/ 	.word	0x00013b30


	//   ....[9]....
        /*1c60*/ 	.word	0x00013bb0


	//   ....[10]....
        /*1c64*/ 	.word	0x00014350


	//   ....[11]....
        /*1c68*/ 	.word	0x00014370


	//   ....[12]....
        /*1c6c*/ 	.word	0x000149e0


	//   ....[13]....
        /*1c70*/ 	.word	0x00014a00


	//   ....[14]....
        /*1c74*/ 	.word	0x00014fe0


	//   ....[15]....
        /*1c78*/ 	.word	0x00015000


	//   ....[16]....
        /*1c7c*/ 	.word	0x00021770


	//   ....[17]....
        /*1c80*/ 	.word	0x000218b0


	//   ....[18]....
        /*1c84*/ 	.word	0x000218f0


	//   ....[19]....
        /*1c88*/ 	.word	0x00021a20


	//   ....[20]....
        /*1c8c*/ 	.word	0x00021a50


	//   ....[21]....
        /*1c90*/ 	.word	0x00021a70


	//   ....[22]....
        /*1c94*/ 	.word	0x00021bd0


	//   ....[23]....
        /*1c98*/ 	.word	0x00021cc0


	//   ....[24]....
        /*1c9c*/ 	.word	0x0002bce0


	//   ....[25]....
        /*1ca0*/ 	.word	0x0002bcf0


	//   ....[26]....
        /*1ca4*/ 	.word	0x0002bd00


	//   ....[27]....
        /*1ca8*/ 	.word	0x0002bd10


	//   ....[28]....
        /*1cac*/ 	.word	0x0002bd40


	//   ....[29]....
        /*1cb0*/ 	.word	0x0002bd60


	//   ....[30]....
        /*1cb4*/ 	.word	0x0002bd80


	//   ....[31]....
        /*1cb8*/ 	.word	0x0002bd90


	//   ....[32]....
        /*1cbc*/ 	.word	0x0002e0a0


	//   ....[33]....
        /*1cc0*/ 	.word	0x0002e100


	//   ....[34]....
        /*1cc4*/ 	.word	0x0002e170


	//   ....[35]....
        /*1cc8*/ 	.word	0x0002e1e0


	//   ....[36]....
        /*1ccc*/ 	.word	0x0002e250


	//   ....[37]....
        /*1cd0*/ 	.word	0x0002e2d0


	//   ....[38]....
        /*1cd4*/ 	.word	0x0002e340


	//   ....[39]....
        /*1cd8*/ 	.word	0x0002e3b0


	//----- nvinfo : EIATTR_EXIT_INSTR_OFFSETS
	.align		4
.L_336:
        /*1cdc*/ 	.byte	0x04, 0x1c
        /*1cde*/ 	.short	(.L_338 - .L_337)


	//   ....[0]....
.L_337:
        /*1ce0*/ 	.word	0x00000060


	//----- nvinfo : EIATTR_CRS_STACK_SIZE
	.align		4
.L_338:
        /*1ce4*/ 	.byte	0x04, 0x1e
        /*1ce6*/ 	.short	(.L_340 - .L_339)
.L_339:
        /*1ce8*/ 	.word	0x00000000


	//----- nvinfo : EIATTR_CBANK_PARAM_SIZE
	.align		4
.L_340:
        /*1cec*/ 	.byte	0x03, 0x19
        /*1cee*/ 	.short	0x01d0


	//----- nvinfo : EIATTR_PARAM_CBANK
	.align		4
        /*1cf0*/ 	.byte	0x04, 0x0a
        /*1cf2*/ 	.short	(.L_342 - .L_341)
	.align		4
.L_341:
        /*1cf4*/ 	.word	index@(.nv.constant0._ZN5flash16flash_fwd_kernelI23Flash_fwd_kernel_traitsILi32ELi128ELi128ELi4ELb0ELb0EN7cutlass10bfloat16_tE19Flash_kernel_traitsILi32ELi128ELi128ELi4ES3_EELb1ELb1ELb0ELb1ELb0ELb0ELb0ELb1EEEvNS_16Flash_fwd_paramsE)
        /*1cf8*/ 	.short	0x0210
        /*1cfa*/ 	.short	0x01d0


	//----- nvinfo : EIATTR_SW_WAR
	.align		4
.L_342:
        /*1cfc*/ 	.byte	0x04, 0x36
        /*1cfe*/ 	.short	(.L_344 - .L_343)
.L_343:
        /*1d00*/ 	.word	0x00000008
.L_344:


//--------------------- .nv.info._ZN5flash16flash_fwd_kernelI23Flash_fwd_kernel_traitsILi32ELi128ELi128ELi4ELb0ELb0EN7cutlass10bfloat16_tE19Flash_kernel_traitsILi32ELi128ELi128ELi4ES3_EELb0ELb1ELb0ELb1ELb0ELb0ELb1ELb0EEEvNS_16Flash_fwd_paramsE --------------------------
	.section	.nv.info._ZN5flash16flash_fwd_kernelI23Flash_fwd_kernel_traitsILi32ELi128ELi128ELi4ELb0ELb0EN7cutlass10bfloat16_tE19Flash_kernel_traitsILi32ELi128ELi128ELi4ES3_EELb0ELb1ELb0ELb1ELb0ELb0ELb1ELb0EEEvNS_16Flash_fwd_paramsE,"",@"SHT_CUDA_INFO"
	.sectionflags	@""
	.align	4


	//----- nvinfo : EIATTR_CUDA_API_VERSION
	.align		4
        /*0000*/ 	.byte	0x04, 0x37
        /*0002*/ 	.short	(.L_346 - .L_345)
.L_345:
        /*0004*/ 	.word	0x00000082


	//----- nvinfo : EIATTR_KPARAM_INFO
	.align		4
.L_346:
        /*0008*/ 	.byte	0x04, 0x17
        /*000a*/ 	.short	(.L_348 - .L_347)
.L_347:
        /*000c*/ 	.word	0x00000000
        /*0010*/ 	.short	0x0000
        /*0012*/ 	.short	0x0000
        /*0014*/ 	.byte	0x00, 0xf0, 0x41, 0x07


	//----- nvinfo : EIATTR_SPARSE_MMA_MASK
	.align		4
.L_348:
        /*0018*/ 	.byte	0x03, 0x50
        /*001a*/ 	.short	0x0000


	//----- nvinfo : EIATTR_MAXREG_COUNT
	.align		4
        /*001c*/ 	.byte	0x03, 0x1b
        /*001e*/ 	.short	0x00ff


	//----- nvinfo : EIATTR_NUM_BARRIERS
	.align		4
        /*0020*/ 	.byte	0x02, 0x4c
        /*0022*/ 	.byte	0x01
	.zero		1


	//----- nvinfo : EIATTR_MERCURY_ISA_VERSION
	.align		4
        /*0024*/ 	.byte	0x03, 0x5f
        /*0026*/ 	.short	0x0101


	//----- nvinfo : EIATTR_INT_WARP_WIDE_INSTR_OFFSETS
	.align		4
        /*0028*/ 	.byte	0x04, 0x31
        /*002a*/ 	.short	(.L_350 - .L_349)


	//   ....[0]....
.L_349:
        /*002c*/ 	.word	0x000086e0


	//----- nvinfo : EIATTR_COOP_GROUP_MASK_REGIDS
	.align		4
.L_350:
        /*0030*/ 	.byte	0x04, 0x29
        /*0032*/ 	.short	(.L_352 - .L_351)


	//   ....[0]....
.L_351:
        /*0034*/ 	.word	0xffffffff


	//   ....[1]....
        /*0038*/ 	.word	0xffffffff


	//   ....[2]....
        /*003c*/ 	.word	0xffffffff


	//   ....[3]....
        /*0040*/ 	.word	0xffffffff


	//   ....[4]....
        /*0044*/ 	.word	0xffffffff


	//   ....[5]....
        /*0048*/ 	.word	0xffffffff


	//   ....[6]....
        /*004c*/ 	.word	0xffffffff


	//   ....[7]....
        /*0050*/ 	.word	0xffffffff


	//   ....[8]....
        /*0054*/ 	.word	0xffffffff


	//   ....[9]....
        /*0058*/ 	.word	0xffffffff


	//   ....[10]....
        /*005c*/ 	.word	0xffffffff


	//   ....[11]....
        /*0060*/ 	.word	0xffffffff


	//   ....[12]....
        /*0064*/ 	.word	0xffffffff


	//   ....[13]....
        /*0068*/ 	.word	0xffffffff


	//   ....[14]....
        /*006c*/ 	.word	0xffffffff


	//   ....[15]....
        /*0070*/ 	.word	0xffffffff


	//   ....[16]....
        /*0074*/ 	.word	0xffffffff


	//   ....[17]....
        /*0078*/ 	.word	0xffffffff


	//   ....[18]....
        /*007c*/ 	.word	0xffffffff


	//   ....[19]....
        /*0080*/ 	.word	0xffffffff


	//   ....[20]....
        /*0084*/ 	.word	0xffffffff


	//   ....[21]....
        /*0088*/ 	.word	0xffffffff


	//   ....[22]....
        /*008c*/ 	.word	0xffffffff


	//   ....[23]....
        /*0090*/ 	.word	0xffffffff


	//   ....[24]....
        /*0094*/ 	.word	0xffffffff


	//   ....[25]....
        /*0098*/ 	.word	0xffffffff


	//   ....[26]....
        /*009c*/ 	.word	0xffffffff


	//   ....[27]....
        /*00a0*/ 	.word	0xffffffff


	//   ....[28]....
        /*00a4*/ 	.word	0xffffffff


	//   ....[29]....
        /*00a8*/ 	.word	0xffffffff


	//   ....[30]....
        /*00ac*/ 	.word	0xffffffff


	//   ....[31]....
        /*00b0*/ 	.word	0xffffffff


	//----- nvinfo : EIATTR_COOP_GROUP_INSTR_OFFSETS
	.align		4
.L_352:
        /*00b4*/ 	.byte	0x04, 0x28
        /*00b6*/ 	.short	(.L_354 - .L_353)


	//   ....[0]....
.L_353:
        /*00b8*/ 	.word	0x00005db0


	//   ....[1]....
        /*00bc*/ 	.word	0x00005dd0


	//   ....[2]....
        /*00c0*/ 	.word	0x000063b0


	//   ....[3]....
        /*00c4*/ 	.word	0x00006470


	//   ....[4]....
        /*00c8*/ 	.word	0x00006580


	//   ....[5]....
        /*00cc*/ 	.word	0x00006720


	//   ....[6]....
        /*00d0*/ 	.word	0x00006cd0


	//   ....[7]....
        /*00d4*/ 	.word	0x00006d80


	//   ....[8]....
        /*00d8*/ 	.word	0x0000c2f0


	//   ....[9]....
        /*00dc*/ 	.word	0x0000c310


	//   ....[10]....
        /*00e0*/ 	.word	0x0000c800


	//   ....[11]....
        /*00e4*/ 	.word	0x0000c860


	//   ....[12]....
        /*00e8*/ 	.word	0x0000ce50


	//   ....[13]....
        /*00ec*/ 	.word	0x0000cfb0


	//   ....[14]....
        /*00f0*/ 	.word	0x0000d1e0


	//   ....[15]....
        /*00f4*/ 	.word	0x0000d390


	//   ....[16]....
        /*00f8*/ 	.word	0x00011d80


	//   ....[17]....
        /*00fc*/ 	.word	0x00011da0


	//   ....[18]....
        /*0100*/ 	.word	0x00011e80


	//   ....[19]....
        /*0104*/ 	.word	0x00011ea0


	//   ....[20]....
        /*0108*/ 	.word	0x000126a0


	//   ....[21]....
        /*010c*/ 	.word	0x00012750


	//   ....[22]....
        /*0110*/ 	.word	0x00012d00


	//   ....[23]....
        /*0114*/ 	.word	0x00012d70


	//   ....[24]....
        /*0118*/ 	.word	0x00014700


	//   ....[25]....
        /*011c*/ 	.word	0x00014720


	//   ....[26]....
        /*0120*/ 	.word	0x00014740


	//   ....[27]....
        /*0124*/ 	.word	0x00014770


	//   ....[28]....
        /*0128*/ 	.word	0x000147e0


	//   ....[29]....
        /*012c*/ 	.word	0x00014810


	//   ....[30]....
        /*0130*/ 	.word	0x00014870


	//   ....[31]....
        /*0134*/ 	.word	0x00014950


	//----- nvinfo : EIATTR_EXIT_INSTR_OFFSETS
	.align		4
.L_354:
        /*0138*/ 	.byte	0x04, 0x1c
        /*013a*/ 	.short	(.L_356 - .L_355)


	//   ....[0]....
.L_355:
        /*013c*/ 	.word	0x000004b0


	//   ....[1]....
        /*0140*/ 	.word	0x00015b00


	//   ....[2]....
        /*0144*/ 	.word	0x00015be0


	//   ....[3]....
        /*0148*/ 	.word	0x000166b0


	//   ....[4]....
        /*014c*/ 	.word	0x00016740


	//----- nvinfo : EIATTR_CRS_STACK_SIZE
	.align		4
.L_356:
        /*0150*/ 	.byte	0x04, 0x1e
        /*0152*/ 	.short	(.L_358 - .L_357)
.L_357:
        /*0154*/ 	.word	0x00000000


	//----- nvinfo : EIATTR_CBANK_PARAM_SIZE
	.align		4
.L_358:
        /*0158*/ 	.byte	0x03, 0x19
        /*015a*/ 	.short	0x01d0


	//----- nvinfo : EIATTR_PARAM_CBANK
	.align		4
        /*015c*/ 	.byte	0x04, 0x0a
        /*015e*/ 	.short	(.L_360 - .L_359)
	.align		4
.L_359:
        /*0160*/ 	.word	index@(.nv.constant0._ZN5flash16flash_fwd_kernelI23Flash_fwd_kernel_traitsILi32ELi128ELi128ELi4ELb0ELb0EN7cutlass10bfloat16_tE19Flash_kernel_traitsILi32ELi128ELi128ELi4ES3_EELb0ELb1ELb0ELb1ELb0ELb0ELb1ELb0EEEvNS_16Flash_fwd_paramsE)
        /*0164*/ 	.short	0x0210
        /*0166*/ 	.short	0x01d0


	//----- nvinfo : EIATTR_SW_WAR
	.align		4
.L_360:
        /*0168*/ 	.byte	0x04, 0x36
        /*016a*/ 	.short	(.L_362 - .L_361)
.L_361:
        /*016c*/ 	.word	0x00000008
.L_362:


//--------------------- .nv.callgraph             --------------------------
	.section	.nv.callgraph,"",@"SHT_CUDA_CALLGRAPH"
	.align	4
	.sectionentsize	8
	.align		4
        /*0000*/ 	.word	0x00000000
	.align		4
        /*0004*/ 	.word	0xffffffff
	.align		4
        /*0008*/ 	.word	0x00000000
	.align		4
        /*000c*/ 	.word	0xfffffffe
	.align		4
        /*0010*/ 	.word	0x00000000
	.align		4
        /*0014*/ 	.word	0xfffffffd
	.align		4
        /*0018*/ 	.word	0x00000000
	.align		4
        /*001c*/ 	.word	0xfffffffc


//--------------------- .nv.constant4             --------------------------
	.section	.nv.constant4,"a",@progbits
	.align	8
	.align		8
.nv.constant4:
        /*0000*/ 	.dword	_ZN72_INTERNAL_de59a32d_36_flash_fwd_hdim32_bf16_causal_sm80_cu_6987f922_28614cuda3std3__45__cpo5beginE
	.align		8
        /*0008*/ 	.dword	_ZN72_INTERNAL_de59a32d_36_flash_fwd_hdim32_bf16_causal_sm80_cu_6987f922_28614cuda3std3__45__cpo3endE
	.align		8
        /*0010*/ 	.dword	_ZN72_INTERNAL_de59a32d_36_flash_fwd_hdim32_bf16_causal_sm80_cu_6987f922_28614cuda3std3__45__cpo6cbeginE
	.align		8
        /*0018*/ 	.dword	_ZN72_INTERNAL_de59a32d_36_flash_fwd_hdim32_bf16_causal_sm80_cu_6987f922_28614cuda3std3__45__cpo4cendE
	.align		8
        /*0020*/ 	.dword	_ZN72_INTERNAL_de59a32d_36_flash_fwd_hdim32_bf16_causal_sm80_cu_6987f922_28614cuda3std3__474_GLOBAL__N__de59a32d_36_flash_fwd_hdim32_bf16_causal_sm80_cu_6987f922_28616ignoreE
	.align		8
        /*0028*/ 	.dword	_ZN72_INTERNAL_de59a32d_36_flash_fwd_hdim32_bf16_causal_sm80_cu_6987f922_28614cuda3std3__419piecewise_constructE
	.align		8
        /*0030*/ 	.dword	_ZN72_INTERNAL_de59a32d_36_flash_fwd_hdim32_bf16_causal_sm80_cu_6987f922_28614cuda3std3__48in_placeE
	.align		8
        /*0038*/ 	.dword	_ZN72_INTERNAL_de59a32d_36_flash_fwd_hdim32_bf16_causal_sm80_cu_6987f922_28614cuda3std6ranges3__45__cpo4swapE
	.align		8
        /*0040*/ 	.dword	_ZN72_INTERNAL_de59a32d_36_flash_fwd_hdim32_bf16_causal_sm80_cu_6987f922_28614cuda3std6ranges3__45__cpo9iter_moveE
	.align		8
        /*0048*/ 	.dword	_ZN72_INTERNAL_de59a32d_36_flash_fwd_hdim32_bf16_causal_sm80_cu_6987f922_28614cute7productE
	.align		8
        /*0050*/ 	.dword	_ZN72_INTERNAL_de59a32d_36_flash_fwd_hdim32_bf16_causal_sm80_cu_6987f922_28614cute1_E


//--------------------- .text._ZN5flash16flash_fwd_kernelI23Flash_fwd_kernel_traitsILi32ELi128ELi128ELi4ELb0ELb0EN7cutlass10bfloat16_tE19Flash_kernel_traitsILi32ELi128ELi128ELi4ES3_EELb0ELb1ELb0ELb0ELb1ELb1ELb0ELb0EEEvNS_16Flash_fwd_paramsE --------------------------
	.section	.text._ZN5flash16flash_fwd_kernelI23Flash_fwd_kernel_traitsILi32ELi128ELi128ELi4ELb0ELb0EN7cutlass10bfloat16_tE19Flash_kernel_traitsILi32ELi128ELi128ELi4ES3_EELb0ELb1ELb0ELb0ELb1ELb1ELb0ELb0EEEvNS_16Flash_fwd_paramsE,"ax",@progbits
	.align	128
        .global         _ZN5flash16flash_fwd_kernelI23Flash_fwd_kernel_traitsILi32ELi128ELi128ELi4ELb0ELb0EN7cutlass10bfloat16_tE19Flash_kernel_traitsILi32ELi128ELi128ELi4ES3_EELb0ELb1ELb0ELb0ELb1ELb1ELb0ELb0EEEvNS_16Flash_fwd_paramsE
        .type           _ZN5flash16flash_fwd_kernelI23Flash_fwd_kernel_traitsILi32ELi128ELi128ELi4ELb0ELb0EN7cutlass10bfloat16_tE19Flash_kernel_traitsILi32ELi128ELi128ELi4ES3_EELb0ELb1ELb0ELb0ELb1ELb1ELb0ELb0EEEvNS_16Flash_fwd_paramsE,@function
        .size           _ZN5flash16flash_fwd_kernelI23Flash_fwd_kernel_traitsILi32ELi128ELi128ELi4ELb0ELb0EN7cutlass10bfloat16_tE19Flash_kernel_traitsILi32ELi128ELi128ELi4ES3_EELb0ELb1ELb0ELb0ELb1ELb1ELb0ELb0EEEvNS_16Flash_fwd_paramsE,(.L_x_716 - _ZN5flash16flash_fwd_kernelI23Flash_fwd_kernel_traitsILi32ELi128ELi128ELi4ELb0ELb0EN7cutlass10bfloat16_tE19Flash_kernel_traitsILi32ELi128ELi128ELi4ES3_EELb0ELb1ELb0ELb0ELb1ELb1ELb0ELb0EEEvNS_16Flash_fwd_paramsE)
        .other          _ZN5flash16flash_fwd_kernelI23Flash_fwd_kernel_traitsILi32ELi128ELi128ELi4ELb0ELb0EN7cutlass10bfloat16_tE19Flash_kernel_traitsILi32ELi128ELi128ELi4ES3_EELb0ELb1ELb0ELb0ELb1ELb1ELb0ELb0EEEvNS_16Flash_fwd_paramsE,@"STO_CUDA_ENTRY STV_DEFAULT"
_ZN5flash16flash_fwd_kernelI23Flash_fwd_kernel_traitsILi32ELi128ELi128ELi4ELb0ELb0EN7cutlass10bfloat16_tE19Flash_kernel_traitsILi32ELi128ELi128ELi4ES3_EELb0ELb1ELb0ELb0ELb1ELb1ELb0ELb0EEEvNS_16Flash_fwd_paramsE:
.text._ZN5flash16flash_fwd_kernelI23Flash_fwd_kernel_traitsILi32ELi128ELi128ELi4ELb0ELb0EN7cutlass10bfloat16_tE19Flash_kernel_traitsILi32ELi128ELi128ELi4ES3_EELb0ELb1ELb0ELb0ELb1ELb1ELb0ELb0EEEvNS_16Flash_fwd_paramsE:
[----:B------:R-:W1:Y:S08]  /*0000*/  LDC R1, c[0x0][0x28] ;  /* 0x00000a00ff017b82 */ /* 0x000e700000000800 */
[----:B------:R-:W2:Y:S01]  /*0010*/  LDC.64 R4, c[0x0][0x300] ;  /* 0x0000c000ff047b82 */ /* 0x000ea20000000a00 */
[----:B------:R-:W3:Y:S01]  /*0020*/  S2R R25, SR_CTAID.Y ;  /* 0x0000000000197919 */ /* 0x000ee20000002600 */
[----:B------:R-:W-:Y:S01]  /*0030*/  IMAD.MOV.U32 R8, RZ, RZ, RZ ;  /* 0x000000ffff087224 */ /* 0x000fe200078e00ff */
[----:B------:R-:W-:Y:S01]  /*0040*/  ULDC.64 UR14, c[0x0][0x208] ;  /* 0x00008200000e7ab9 */ /* 0x000fe20000000a00 */
[----:B------:R-:W-:Y:S01]  /*0050*/  ULDC UR18, c[0x0][0x2c4] ;  /* 0x0000b10000127ab9 */ /* 0x000fe20000000800 */
[----:B-1----:R-:W-:-:S03]  /*0060*/  VIADD R1, R1, 0xffffffe0 ;  /* 0xffffffe001017836 */ /* 0x002fc60000000000 */
[----:B------:R-:W1:Y:S01]  /*0070*/  LDC.64 R2, c[0x0][0x308] ;  /* 0x0000c200ff027b82 */ /* 0x000e620000000a00 */
[----:B--2---:R-:W-:-:S04]  /*0080*/  ISETP.NE.U32.AND P0, PT, R4, RZ, PT ;  /* 0x000000ff0400720c */ /* 0x004fc80003f05070 */
[----:B------:R-:W-:Y:S02]  /*0090*/  ISETP.NE.AND.EX P0, PT, R5, RZ, PT, P0 ;  /* 0x000000ff0500720c */ /* 0x000fe40003f05300 */
[----:B-1----:R-:W-:-:S04]  /*00a0*/  ISETP.NE.U32.AND P2, PT, R2, RZ, PT ;  /* 0x000000ff0200720c */ /* 0x002fc80003f45070 */
[----:B------:R-:W-:-:S07]  /*00b0*/  ISETP.NE.AND.EX P2, PT, R3, RZ, PT, P2 ;  /* 0x000000ff0300720c */ /* 0x000fce0003f45320 */
[----:B------:R-:W3:Y:S08]  /*00c0*/  @P0 LDC.64 R2, c[0x0][0x300] ;  /* 0x0000c000ff020b82 */ /* 0x000ef00000000a00 */
[----:B------:R-:W1:Y:S01]  /*00d0*/  @P2 LDC.64 R6, c[0x0][0x308] ;  /* 0x0000c200ff062b82 */ /* 0x000e620000000a00 */
[----:B---3--:R-:W-:-:S05]  /*00e0*/  @P0 IMAD.WIDE R4, R25, 0x4, R2 ;  /* 0x0000000419040825 */ /* 0x008fca00078e0202 */
[----:B------:R2:W3:Y:S01]  /*00f0*/  @P0 LDG.E R8, desc[UR14][R4.64] ;  /* 0x0000000e04080981 */ /* 0x0004e2000c1e1900 */
[----:B-1----:R-:W-:-:S05]  /*0100*/  @P2 IMAD.WIDE R2, R25, 0x4, R6 ;  /* 0x0000000419022825 */ /* 0x002fca00078e0206 */
[----:B------:R-:W3:Y:S01]  /*0110*/  @P2 LDG.E R0, desc[UR14][R2.64] ;  /* 0x0000000e02002981 */ /* 0x000ee2000c1e1900 */
[----:B------:R-:W1:Y:S01]  /*0120*/  S2R R10, SR_CTAID.X ;  /* 0x00000000000a7919 */ /* 0x000e620000002500 */
[----:B--2---:R-:W2:Y:S08]  /*0130*/  @!P2 LDC.64 R4, c[0x0][0x2c8] ;  /* 0x0000b200ff04ab82 */ /* 0x004eb00000000a00 */
[----:B------:R-:W4:Y:S01]  /*0140*/  @!P2 LDC.64 R2, c[0x0][0x318] ;  /* 0x0000c600ff02ab82 */ /* 0x000f220000000a00 */
[----:B-1----:R-:W-:-:S05]  /*0150*/  IMAD.SHL.U32 R83, R10, 0x80, RZ ;  /* 0x000000800a537824 */ /* 0x002fca00078e00ff */
[----:B------:R-:W-:Y:S02]  /*0160*/  ISETP.GE.AND P1, PT, R83, UR18, PT ;  /* 0x0000001253007c0c */ /* 0x000fe4000bf26270 */
[----:B----4-:R-:W-:-:S04]  /*0170*/  @!P2 ISETP.NE.U32.AND P0, PT, R2, RZ, PT ;  /* 0x000000ff0200a20c */ /* 0x010fc80003f05070 */
[----:B------:R-:W-:Y:S01]  /*0180*/  @!P2 ISETP.NE.AND.EX P0, PT, R3, RZ, PT, P0 ;  /* 0x000000ff0300a20c */ /* 0x000fe20003f05300 */
[----:B---3--:R-:W-:-:S03]  /*0190*/  @P2 IMAD.IADD R80, R0, 0x1, -R8 ;  /* 0x0000000100502824 */ /* 0x008fc600078e0a08 */
[----:B--2---:R-:W-:-:S03]  /*01a0*/  @!P2 SEL R0, R5, RZ, P0 ;  /* 0x000000ff0500a207 */ /* 0x004fc60000000000 */
[----:B------:R-:W-:Y:S06]  /*01b0*/  @P1 EXIT ;  /* 0x000000000000194d */ /* 0x000fec0003800000 */
[----:B------:R-:W-:Y:S01]  /*01c0*/  VIADD R2, R83, 0xff ;  /* 0x000000ff53027836 */ /* 0x000fe20000000000 */
[----:B------:R-:W-:Y:S01]  /*01d0*/  @!P2 IADD3 R80, R0, R4, -R8 ;  /* 0x000000040050a210 */ /* 0x000fe20007ffe808 */
[----:B------:R-:W-:Y:S01]  /*01e0*/  ULDC UR17, c[0x0][0x398] ;  /* 0x0000e60000117ab9 */ /* 0x000fe20000000800 */
[----:B------:R-:W1:Y:S02]  /*01f0*/  S2R R26, SR_CTAID.Z ;  /* 0x00000000001a7919 */ /* 0x000e640000002700 */
[C---:B------:R-:W-:Y:S01]  /*0200*/  IADD3 R0, R80.reuse, -UR18, R2 ;  /* 0x8000001250007c10 */ /* 0x040fe2000fffe002 */
[----:B------:R-:W-:Y:S01]  /*0210*/  VIADD R2, R80, 0x7f ;  /* 0x0000007f50027836 */ /* 0x000fe20000000000 */
[----:B------:R-:W2:Y:S03]  /*0220*/  S2R R82, SR_TID.X ;  /* 0x0000000000527919 */ /* 0x000ea60000002100 */
[----:B------:R-:W-:Y:S01]  /*0230*/  VIADD R3, R0, UR17 ;  /* 0x0000001100037c36 */ /* 0x000fe20008000000 */
[----:B------:R-:W-:-:S04]  /*0240*/  SHF.R.S32.HI R0, RZ, 0x1f, R2 ;  /* 0x0000001fff007819 */ /* 0x000fc80000011402 */
[----:B------:R-:W-:Y:S02]  /*0250*/  SHF.R.S32.HI R4, RZ, 0x1f, R3 ;  /* 0x0000001fff047819 */ /* 0x000fe40000011403 */
[----:B------:R-:W-:Y:S02]  /*0260*/  LEA.HI R0, R0, R2, RZ, 0x7 ;  /* 0x0000000200007211 */ /* 0x000fe400078f38ff */
[----:B------:R-:W-:Y:S02]  /*0270*/  LEA.HI R2, R4, R3, RZ, 0x7 ;  /* 0x0000000304027211 */ /* 0x000fe400078f38ff */
[----:B------:R-:W-:Y:S02]  /*0280*/  SHF.R.S32.HI R0, RZ, 0x7, R0 ;  /* 0x00000007ff007819 */ /* 0x000fe40000011400 */
[----:B------:R-:W-:-:S04]  /*0290*/  SHF.R.S32.HI R2, RZ, 0x7, R2 ;  /* 0x00000007ff027819 */ /* 0x000fc80000011402 */
[----:B------:R-:W-:-:S04]  /*02a0*/  VIMNMX R225, R0, R2, PT ;  /* 0x0000000200e17248 */ /* 0x000fc80003fe0100 */
[----:B------:R-:W-:-:S13]  /*02b0*/  ISETP.GE.AND P0, PT, R225, 0x1, PT ;  /* 0x00000001e100780c */ /* 0x000fda0003f06270 */
[----:B-12---:R-:W-:Y:S05]  /*02c0*/  @!P0 BRA `(.L_x_0) ;  /* 0x0000009c00588947 */ /* 0x006fea0003800000 */
[----:B------:R-:W1:Y:S01]  /*02d0*/  LDC R27, c[0x0][0x278] ;  /* 0x00009e00ff1b7b82 */ /* 0x000e620000000800 */
[----:B------:R-:W-:Y:S01]  /*02e0*/  SHF.R.S32.HI R13, RZ, 0x1f, R82 ;  /* 0x0000001fff0d7819 */ /* 0x000fe20000011452 */
[----:B------:R-:W-:Y:S01]  /*02f0*/  ULDC.64 UR6, c[0x0][0x250] ;  /* 0x0000940000067ab9 */ /* 0x000fe20000000a00 */
[----:B------:R-:W-:Y:S01]  /*0300*/  SHF.R.S32.HI R24, RZ, 0x1f, R25 ;  /* 0x0000001fff187819 */ /* 0x000fe20000011419 */
[----:B------:R-:W-:Y:S01]  /*0310*/  ULDC.64 UR8, c[0x0][0x248] ;  /* 0x0000920000087ab9 */ /* 0x000fe20000000a00 */
[CC--:B------:R-:W-:Y:S01]  /*0320*/  LEA.HI R5, R13.reuse, R82.reuse, RZ, 0x2 ;  /* 0x000000520d057211 */ /* 0x0c0fe200078f10ff */
[----:B------:R-:W-:Y:S01]  /*0330*/  ULDC.64 UR4, c[0x0][0x228] ;  /* 0x00008a0000047ab9 */ /* 0x000fe20000000a00 */
[----:B------:R-:W-:Y:S01]  /*0340*/  LEA.HI R22, R13, R82, RZ, 0x3 ;  /* 0x000000520d167211 */ /* 0x000fe200078f18ff */
[----:B------:R-:W2:Y:S01]  /*0350*/  S2UR UR19, SR_CgaCtaId ;  /* 0x00000000001379c3 */ /* 0x000ea20000008800 */
[----:B------:R-:W-:Y:S01]  /*0360*/  SHF.R.S32.HI R2, RZ, 0x2, R5 ;  /* 0x00000002ff027819 */ /* 0x000fe20000011405 */
[----:B------:R-:W-:Y:S01]  /*0370*/  ULDC.64 UR12, c[0x0][0x240] ;  /* 0x00009000000c7ab9 */ /* 0x000fe20000000a00 */
[----:B------:R-:W-:Y:S01]  /*0380*/  SHF.R.S32.HI R6, RZ, 0x3, R22 ;  /* 0x00000003ff067819 */ /* 0x000fe20000011416 */
[----:B------:R-:W-:Y:S01]  /*0390*/  ULDC.64 UR10, c[0x0][0x230] ;  /* 0x00008c00000a7ab9 */ /* 0x000fe20000000a00 */
[--C-:B------:R-:W-:Y:S01]  /*03a0*/  SHF.R.S32.HI R3, RZ, 0x1f, R2.reuse ;  /* 0x0000001fff037819 */ /* 0x100fe20000011402 */
[----:B------:R-:W-:Y:S01]  /*03b0*/  USHF.L.U32 UR16, UR12, 0x6, URZ ;  /* 0x000000060c107899 */ /* 0x000fe2000800063f */
[----:B------:R-:W-:Y:S01]  /*03c0*/  IADD3 R9, P0, R2, R8, RZ ;  /* 0x0000000802097210 */ /* 0x000fe20007f1e0ff */
[----:B------:R-:W-:Y:S01]  /*03d0*/  VIADD R81, R225, 0xffffffff ;  /* 0xffffffffe1517836 */ /* 0x000fe20000000000 */
[----:B------:R-:W-:Y:S01]  /*03e0*/  LEA.HI R227, R13, R82, RZ, 0x5 ;  /* 0x000000520de37211 */ /* 0x000fe200078f28ff */
[----:B------:R-:W-:Y:S01]  /*03f0*/  IMAD.WIDE R28, R10, 0x80, R2 ;  /* 0x000000800a1c7825 */ /* 0x000fe200078e0202 */
[----:B------:R-:W-:Y:S01]  /*0400*/  LEA.HI.X.SX32 R8, R8, R3, 0x1, P0 ;  /* 0x0000000308087211 */ /* 0x000fe200000f0eff */
[----:B------:R-:W-:Y:S01]  /*0410*/  USHF.L.U32 UR20, UR6, 0x6, URZ ;  /* 0x0000000606147899 */ /* 0x000fe2000800063f */
[----:B------:R-:W-:Y:S01]  /*0420*/  LOP3.LUT R10, R22, 0xfffffff8, RZ, 0xc0, !PT ;  /* 0xfffffff8160a7812 */ /* 0x000fe200078ec0ff */
[----:B------:R-:W-:Y:S01]  /*0430*/  USHF.L.U64.HI UR21, UR6, 0x6, UR7 ;  /* 0x0000000606157899 */ /* 0x000fe20008010207 */
[----:B------:R-:W-:Y:S01]  /*0440*/  SHF.R.S32.HI R240, RZ, 0x5, R227 ;  /* 0x00000005fff07819 */ /* 0x000fe200000114e3 */
[----:B------:R3:W-:Y:S01]  /*0450*/  STL.64 [R1+0x10], R28 ;  /* 0x0000101c01007387 */ /* 0x0007e20000100a00 */
[----:B-1----:R-:W-:-:S05]  /*0460*/  IABS R0, R27 ;  /* 0x0000001b00007213 */ /* 0x002fca0000000000 */
[----:B------:R-:W-:-:S04]  /*0470*/  IMAD.MOV.U32 R23, RZ, RZ, R0 ;  /* 0x000000ffff177224 */ /* 0x000fc800078e0000 */
[----:B------:R-:W1:Y:S08]  /*0480*/  I2F.RP R0, R23 ;  /* 0x0000001700007306 */ /* 0x000e700000209400 */
[----:B-1----:R1:W4:Y:S02]  /*0490*/  MUFU.RCP R4, R0 ;  /* 0x0000000000047308 */ /* 0x0023240000001000 */
[----:B-1----:R-:W-:-:S04]  /*04a0*/  LEA.HI R0, R5, R2, RZ, 0x1 ;  /* 0x0000000205007211 */ /* 0x002fc800078f08ff */
[----:B------:R-:W-:-:S05]  /*04b0*/  LOP3.LUT R0, R0, 0x7fffffe, RZ, 0xc0, !PT ;  /* 0x07fffffe00007812 */ /* 0x000fca00078ec0ff */
[----:B------:R-:W-:Y:S01]  /*04c0*/  IMAD.IADD R14, R2, 0x1, -R0 ;  /* 0x00000001020e7824 */ /* 0x000fe200078e0a00 */
[----:B------:R-:W-:Y:S01]  /*04d0*/  LEA.HI R0, R13, R82, RZ, 0x4 ;  /* 0x000000520d007211 */ /* 0x000fe200078f20ff */
[----:B----4-:R-:W-:Y:S01]  /*04e0*/  VIADD R2, R4, 0xffffffe ;  /* 0x0ffffffe04027836 */ /* 0x010fe20000000000 */
[----:B------:R-:W-:Y:S01]  /*04f0*/  LOP3.LUT R4, R5, 0xfffffffc, RZ, 0xc0, !PT ;  /* 0xfffffffc05047812 */ /* 0x000fe200078ec0ff */
[----:B------:R-:W-:Y:S01]  /*0500*/  IMAD R14, R240, 0x8, R14 ;  /* 0x00000008f00e7824 */ /* 0x000fe200078e020e */
[----:B------:R-:W-:Y:S01]  /*0510*/  SHF.R.S32.HI R5, RZ, 0x4, R0 ;  /* 0x00000004ff057819 */ /* 0x000fe20000011400 */
[----:B------:R1:W4:Y:S01]  /*0520*/  F2I.FTZ.U32.TRUNC.NTZ R3, R2 ;  /* 0x0000000200037305 */ /* 0x000322000021f000 */
[----:B------:R-:W-:Y:S01]  /*0530*/  SHF.R.S32.HI R13, RZ, 0x1f, R26 ;  /* 0x0000001fff0d7819 */ /* 0x000fe2000001141a */
[----:B------:R-:W-:Y:S02]  /*0540*/  IMAD.IADD R7, R82, 0x1, -R4 ;  /* 0x0000000152077824 */ /* 0x000fe400078e0a04 */
[----:B------:R-:W-:-:S02]  /*0550*/  IMAD.SHL.U32 R4, R6, 0x40, RZ ;  /* 0x0000004006047824 */ /* 0x000fc400078e00ff */
[----:B------:R-:W-:-:S03]  /*0560*/  IMAD.SHL.U32 R30, R7, 0x8, RZ ;  /* 0x00000008071e7824 */ /* 0x000fc600078e00ff */
[----:B------:R-:W-:Y:S02]  /*0570*/  LOP3.LUT R4, R4, 0xc0, RZ, 0xc0, !PT ;  /* 0x000000c004047812 */ /* 0x000fe400078ec0ff */
[----:B------:R-:W-:Y:S02]  /*0580*/  SHF.R.S32.HI R31, RZ, 0x1f, R30 ;  /* 0x0000001fff1f7819 */ /* 0x000fe4000001141e */
[----:B-1----:R-:W-:-:S03]  /*0590*/  LOP3.LUT R2, R0, 0xfffffff0, RZ, 0xc0, !PT ;  /* 0xfffffff000027812 */ /* 0x002fc600078ec0ff */
[----:B------:R-:W-:Y:S01]  /*05a0*/  STL.64 [R1+0x8], R30 ;  /* 0x0000081e01007387 */ /* 0x000fe20000100a00 */
[----:B------:R-:W-:-:S04]  /*05b0*/  LEA.HI R0, R0, R5, RZ, 0x1 ;  /* 0x0000000500007211 */ /* 0x000fc800078f08ff */
[----:B------:R-:W-:Y:S01]  /*05c0*/  LOP3.LUT R6, R0, 0xfffffffe, RZ, 0xc0, !PT ;  /* 0xfffffffe00067812 */ /* 0x000fe200078ec0ff */
[C---:B------:R-:W-:Y:S02]  /*05d0*/  IMAD.IADD R0, R82.reuse, 0x1, -R2 ;  /* 0x0000000152007824 */ /* 0x040fe400078e0a02 */
[----:B------:R-:W-:Y:S02]  /*05e0*/  IMAD.IADD R2, R82, 0x1, -R10 ;  /* 0x0000000152027824 */ /* 0x000fe400078e0a0a */
[----:B------:R-:W-:Y:S01]  /*05f0*/  IMAD.IADD R19, R5, 0x1, -R6 ;  /* 0x0000000105137824 */ /* 0x000fe200078e0a06 */
[----:B------:R-:W-:Y:S01]  /*0600*/  LOP3.LUT R6, R4, 0x18, R30, 0xf8, !PT ;  /* 0x0000001804067812 */ /* 0x000fe200078ef81e */
[----:B----4-:R-:W-:Y:S01]  /*0610*/  IMAD.MOV R5, RZ, RZ, -R3 ;  /* 0x000000ffff057224 */ /* 0x010fe200078e0a03 */
[----:B------:R-:W-:Y:S02]  /*0620*/  LEA.HI R18, R2, R2, RZ, 0x1 ;  /* 0x0000000202127211 */ /* 0x000fe400078f08ff */
[----:B------:R-:W-:Y:S01]  /*0630*/  SHF.R.U32.HI R4, RZ, 0x3, R4 ;  /* 0x00000003ff047819 */ /* 0x000fe20000011604 */
[----:B------:R-:W-:Y:S01]  /*0640*/  IMAD.MOV.U32 R7, RZ, RZ, R5 ;  /* 0x000000ffff077224 */ /* 0x000fe200078e0005 */
[----:B------:R-:W-:-:S02]  /*0650*/  LOP3.LUT R5, R18, 0x3fffffe, RZ, 0xc0, !PT ;  /* 0x03fffffe12057812 */ /* 0x000fc400078ec0ff */
[----:B------:R-:W-:Y:S02]  /*0660*/  LEA.HI R10, R0, R0, RZ, 0x1 ;  /* 0x00000000000a7211 */ /* 0x000fe400078f08ff */
[----:B------:R-:W-:Y:S01]  /*0670*/  LOP3.LUT R17, R6, R4, RZ, 0x3c, !PT ;  /* 0x0000000406117212 */ /* 0x000fe200078e3cff */
[----:B------:R-:W-:Y:S01]  /*0680*/  IMAD.IADD R20, R2, 0x1, -R5 ;  /* 0x0000000102147824 */ /* 0x000fe200078e0a05 */
[----:B------:R-:W-:Y:S01]  /*0690*/  SHF.R.S32.HI R11, RZ, 0x1f, R0 ;  /* 0x0000001fff0b7819 */ /* 0x000fe20000011400 */
[----:B------:R-:W-:Y:S01]  /*06a0*/  IMAD R4, R7, R23, RZ ;  /* 0x0000001707047224 */ /* 0x000fe200078e02ff */
[----:B------:R-:W-:Y:S01]  /*06b0*/  LOP3.LUT R6, R10, 0x7fffffe, RZ, 0xc0, !PT ;  /* 0x07fffffe0a067812 */ /* 0x000fe200078ec0ff */
[----:B------:R-:W-:Y:S01]  /*06c0*/  IMAD.MOV.U32 R2, RZ, RZ, RZ ;  /* 0x000000ffff027224 */ /* 0x000fe200078e00ff */
[----:B------:R-:W-:Y:S01]  /*06d0*/  LEA.HI R21, R11, R0, RZ, 0x3 ;  /* 0x000000000b157211 */ /* 0x000fe200078f18ff */
[----:B------:R-:W-:Y:S01]  /*06e0*/  IMAD.U32 R17, R14, 0x20, R17 ;  /* 0x000000200e117824 */ /* 0x000fe200078e0011 */
[----:B------:R-:W-:Y:S01]  /*06f0*/  IABS R11, R26 ;  /* 0x0000001a000b7213 */ /* 0x000fe20000000000 */
[----:B------:R-:W-:-:S04]  /*0700*/  IMAD.HI.U32 R3, R3, R4, R2 ;  /* 0x0000000403037227 */ /* 0x000fc800078e0002 */
[----:B------:R-:W-:Y:S02]  /*0710*/  IMAD.IADD R224, R0, 0x1, -R6 ;  /* 0x0000000100e07824 */ /* 0x000fe400078e0a06 */
[----:B------:R-:W-:Y:S02]  /*0720*/  IMAD R0, R8, UR6, RZ ;  /* 0x0000000608007c24 */ /* 0x000fe4000f8e02ff */
[----:B------:R-:W-:-:S04]  /*0730*/  IMAD.HI.U32 R12, R3, R11, RZ ;  /* 0x0000000b030c7227 */ /* 0x000fc800078e00ff */
[----:B------:R-:W-:Y:S02]  /*0740*/  IMAD R16, R9, UR7, R0 ;  /* 0x0000000709107c24 */ /* 0x000fe4000f8e0200 */
[----:B------:R-:W-:Y:S02]  /*0750*/  IMAD.MOV R0, RZ, RZ, -R12 ;  /* 0x000000ffff007224 */ /* 0x000fe400078e0a0c */
[----:B------:R-:W-:Y:S02]  /*0760*/  IMAD R2, R8, UR8, RZ ;  /* 0x0000000808027c24 */ /* 0x000fe4000f8e02ff */
[----:B------:R-:W-:Y:S01]  /*0770*/  IMAD R0, R23, R0, R11 ;  /* 0x0000000017007224 */ /* 0x000fe200078e020b */
[--C-:B------:R-:W-:Y:S01]  /*0780*/  SHF.R.S32.HI R11, RZ, 0x1, R10.reuse ;  /* 0x00000001ff0b7819 */ /* 0x100fe2000001140a */
[----:B------:R-:W-:Y:S01]  /*0790*/  IMAD R4, R24, UR4, RZ ;  /* 0x0000000418047c24 */ /* 0x000fe2000f8e02ff */
[----:B------:R-:W-:Y:S01]  /*07a0*/  SHF.R.S32.HI R10, RZ, 0x1f, R10 ;  /* 0x0000001fff0a7819 */ /* 0x000fe2000001140a */
[----:B------:R-:W-:Y:S01]  /*07b0*/  IMAD R15, R9, UR9, R2 ;  /* 0x00000009090f7c24 */ /* 0x000fe2000f8e0202 */
[----:B------:R-:W-:Y:S01]  /*07c0*/  ISETP.GT.U32.AND P2, PT, R23, R0, PT ;  /* 0x000000001700720c */ /* 0x000fe20003f44070 */
[C---:B------:R-:W-:Y:S01]  /*07d0*/  IMAD R8, R25.reuse, UR5, R4 ;  /* 0x0000000519087c24 */ /* 0x040fe2000f8e0204 */
[----:B------:R-:W-:Y:S01]  /*07e0*/  LEA.HI R10, R10, R11, RZ, 0x2 ;  /* 0x0000000b0a0a7211 */ /* 0x000fe200078f10ff */
[----:B------:R-:W-:Y:S01]  /*07f0*/  IMAD.WIDE.U32 R2, R25, UR4, R30 ;  /* 0x0000000419027c25 */ /* 0x000fe2000f8e001e */
[----:B------:R-:W-:-:S02]  /*0800*/  ULDC.64 UR4, c[0x0][0x258] ;  /* 0x0000960000047ab9 */ /* 0x000fc40000000a00 */
[----:B------:R-:W-:Y:S01]  /*0810*/  LOP3.LUT R10, R10, 0xfffffffc, RZ, 0xc0, !PT ;  /* 0xfffffffc0a0a7812 */ /* 0x000fe200078ec0ff */
[----:B------:R-:W-:Y:S02]  /*0820*/  IMAD.IADD R3, R3, 0x1, R8 ;  /* 0x0000000103037824 */ /* 0x000fe400078e0208 */
[----:B------:R-:W-:Y:S02]  /*0830*/  IMAD R13, R13, UR4, RZ ;  /* 0x000000040d0d7c24 */ /* 0x000fe4000f8e02ff */
[----:B------:R-:W-:-:S04]  /*0840*/  IMAD.WIDE.U32 R4, R9, UR8, R30 ;  /* 0x0000000809047c25 */ /* 0x000fc8000f8e001e */
[----:B------:R-:W-:Y:S02]  /*0850*/  @!P2 IMAD.IADD R0, R0, 0x1, -R23 ;  /* 0x000000010000a824 */ /* 0x000fe400078e0a17 */
[----:B------:R-:W-:-:S03]  /*0860*/  IMAD.WIDE.U32 R6, R9, UR6, R30 ;  /* 0x0000000609067c25 */ /* 0x000fc6000f8e001e */
[----:B------:R-:W-:Y:S01]  /*0870*/  ISETP.GE.U32.AND P3, PT, R0, R23, PT ;  /* 0x000000170000720c */ /* 0x000fe20003f66070 */
[C---:B------:R-:W-:Y:S02]  /*0880*/  IMAD R13, R26.reuse, UR5, R13 ;  /* 0x000000051a0d7c24 */ /* 0x040fe4000f8e020d */
[----:B------:R-:W-:Y:S01]  /*0890*/  IMAD.WIDE.U32 R8, R26, UR4, R2 ;  /* 0x000000041a087c25 */ /* 0x000fe2000f8e0002 */
[----:B------:R-:W-:-:S03]  /*08a0*/  ULDC.64 UR4, c[0x0][0x238] ;  /* 0x00008e0000047ab9 */ /* 0x000fc60000000a00 */
[----:B------:R-:W-:Y:S02]  /*08b0*/  IMAD.IADD R3, R5, 0x1, R15 ;  /* 0x0000000105037824 */ /* 0x000fe400078e020f */
[----:B------:R-:W-:Y:S02]  /*08c0*/  IMAD.MOV.U32 R2, RZ, RZ, R4 ;  /* 0x000000ffff027224 */ /* 0x000fe400078e0004 */
[----:B------:R-:W-:Y:S02]  /*08d0*/  IMAD.IADD R5, R9, 0x1, R13 ;  /* 0x0000000109057824 */ /* 0x000fe400078e020d */
[----:B------:R-:W-:Y:S02]  /*08e0*/  IMAD.MOV.U32 R4, RZ, RZ, R8 ;  /* 0x000000ffff047224 */ /* 0x000fe400078e0008 */
[----:B------:R-:W-:Y:S02]  /*08f0*/  IMAD R0, R29, UR12, RZ ;  /* 0x0000000c1d007c24 */ /* 0x000fe4000f8e02ff */
[----:B------:R-:W-:-:S02]  /*0900*/  IMAD R8, R24, UR10, RZ ;  /* 0x0000000a18087c24 */ /* 0x000fc4000f8e02ff */
[----:B------:R-:W-:Y:S02]  /*0910*/  IMAD.IADD R7, R7, 0x1, R16 ;  /* 0x0000000107077824 */ /* 0x000fe400078e0210 */
[----:B------:R-:W-:Y:S02]  /*0920*/  IMAD.IADD R15, R11, 0x1, -R10 ;  /* 0x000000010b0f7824 */ /* 0x000fe400078e0a0a */
[----:B------:R-:W-:Y:S02]  /*0930*/  IMAD R13, R24, UR4, RZ ;  /* 0x00000004180d7c24 */ /* 0x000fe4000f8e02ff */
[----:B------:R-:W-:-:S04]  /*0940*/  IMAD.WIDE.U32 R10, R25, UR10, R2 ;  /* 0x0000000a190a7c25 */ /* 0x000fc8000f8e0002 */
[C---:B------:R-:W-:Y:S02]  /*0950*/  IMAD R0, R28.reuse, UR13, R0 ;  /* 0x0000000d1c007c24 */ /* 0x040fe4000f8e0200 */
[----:B------:R-:W-:Y:S01]  /*0960*/  IMAD.WIDE.U32 R2, R28, UR12, R4 ;  /* 0x0000000c1c027c25 */ /* 0x000fe2000f8e0004 */
[----:B------:R-:W-:-:S03]  /*0970*/  LOP3.LUT R5, R26, R27, RZ, 0x3c, !PT ;  /* 0x0000001b1a057212 */ /* 0x000fc600078e3cff */
[----:B------:R-:W-:Y:S01]  /*0980*/  IMAD R14, R25, UR11, R8 ;  /* 0x0000000b190e7c24 */ /* 0x000fe2000f8e0208 */
[----:B------:R-:W-:Y:S01]  /*0990*/  ISETP.GE.AND P1, PT, R5, RZ, PT ;  /* 0x000000ff0500720c */ /* 0x000fe20003f26270 */
[C---:B------:R-:W-:Y:S01]  /*09a0*/  IMAD R13, R25.reuse, UR5, R13 ;  /* 0x00000005190d7c24 */ /* 0x040fe2000f8e020d */
[----:B------:R-:W-:Y:S01]  /*09b0*/  ULDC.64 UR10, c[0x0][0x260] ;  /* 0x00009800000a7ab9 */ /* 0x000fe20000000a00 */
[----:B------:R-:W-:Y:S01]  /*09c0*/  IMAD.WIDE.U32 R8, R25, UR4, R6 ;  /* 0x0000000419087c25 */ /* 0x000fe2000f8e0006 */
[----:B------:R-:W-:Y:S02]  /*09d0*/  ULDC.64 UR4, c[0x0][0x210] ;  /* 0x0000840000047ab9 */ /* 0x000fe40000000a00 */
[----:B------:R-:W-:Y:S01]  /*09e0*/  LEA R4, P0, R2, UR4, 0x1 ;  /* 0x0000000402047c11 */ /* 0x000fe2000f8008ff */
[----:B------:R-:W-:Y:S01]  /*09f0*/  IMAD.IADD R0, R3, 0x1, R0 ;  /* 0x0000000103007824 */ /* 0x000fe200078e0200 */
[----:B------:R-:W-:Y:S01]  /*0a00*/  USHF.L.U64.HI UR4, UR12, 0x6, UR13 ;  /* 0x000000060c047899 */ /* 0x000fe2000801020d */
[----:B------:R-:W-:Y:S01]  /*0a10*/  @!P2 VIADD R12, R12, 0x1 ;  /* 0x000000010c0ca836 */ /* 0x000fe20000000000 */
[----:B------:R-:W-:Y:S01]  /*0a20*/  USHF.L.U64.HI UR12, UR8, 0x7, UR9 ;  /* 0x00000007080c7899 */ /* 0x000fe20008010209 */
[----:B------:R-:W-:Y:S01]  /*0a30*/  IMAD.IADD R7, R11, 0x1, R14 ;  /* 0x000000010b077824 */ /* 0x000fe200078e020e */
[----:B------:R-:W-:Y:S01]  /*0a40*/  LEA.HI.X R5, R2, UR5, R0, 0x1, P0 ;  /* 0x0000000502057c11 */ /* 0x000fe200080f0c00 */
[----:B------:R-:W-:Y:S01]  /*0a50*/  UMOV UR5, 0x400 ;  /* 0x0000040000057882 */ /* 0x000fe20000000000 */
[----:B------:R-:W-:Y:S01]  /*0a60*/  ISETP.NE.AND P0, PT, R27, RZ, PT ;  /* 0x000000ff1b00720c */ /* 0x000fe20003f05270 */
[----:B------:R-:W-:Y:S01]  /*0a70*/  @P3 VIADD R12, R12, 0x1 ;  /* 0x000000010c0c3836 */ /* 0x000fe20000000000 */
[----:B--2---:R-:W-:Y:S01]  /*0a80*/  ULEA UR5, UR19, UR5, 0x18 ;  /* 0x0000000513057291 */ /* 0x004fe2000f8ec03f */
[----:B------:R-:W-:Y:S01]  /*0a90*/  IADD3 R2, P2, R4, UR16, RZ ;  /* 0x0000001004027c10 */ /* 0x000fe2000ff5e0ff */
[----:B------:R-:W-:Y:S01]  /*0aa0*/  IMAD.MOV.U32 R6, RZ, RZ, R10 ;  /* 0x000000ffff067224 */ /* 0x000fe200078e000a */
[----:B------:R-:W-:Y:S01]  /*0ab0*/  USHF.L.U32 UR13, UR8, 0x7, URZ ;  /* 0x00000007080d7899 */ /* 0x000fe2000800063f */
[----:B------:R-:W-:Y:S01]  /*0ac0*/  IMAD.MOV.U32 R0, RZ, RZ, R12 ;  /* 0x000000ffff007224 */ /* 0x000fe200078e000c */
[----:B------:R-:W-:Y:S01]  /*0ad0*/  IADD3.X R3, R5, UR4, RZ, P2, !PT ;  /* 0x0000000405037c10 */ /* 0x000fe200097fe4ff */
[----:B------:R-:W-:Y:S01]  /*0ae0*/  IMAD.IADD R9, R9, 0x1, R13 ;  /* 0x0000000109097824 */ /* 0x000fe200078e020d */
[----:B------:R-:W-:Y:S01]  /*0af0*/  LEA R226, R17, UR5, 0x1 ;  /* 0x0000000511e27c11 */ /* 0x000fe2000f8e08ff */
[----:B------:R-:W-:Y:S01]  /*0b00*/  @!P1 IMAD.MOV R0, RZ, RZ, -R0 ;  /* 0x000000ffff009224 */ /* 0x000fe200078e0a00 */
[----:B------:R-:W-:Y:S01]  /*0b10*/  SHF.R.S32.HI R10, RZ, 0x1f, R81 ;  /* 0x0000001fff0a7819 */ /* 0x000fe20000011451 */
[----:B------:R-:W-:Y:S01]  /*0b20*/  USHF.L.U64.HI UR19, UR8, 0x6, UR9 ;  /* 0x0000000608137899 */ /* 0x000fe20008010209 */
[----:B------:R-:W-:Y:S01]  /*0b30*/  @!P0 LOP3.LUT R0, RZ, R27, RZ, 0x33, !PT ;  /* 0x0000001bff008212 */ /* 0x000fe200078e33ff */
[----:B------:R-:W-:Y:S01]  /*0b40*/  @!PT LDS RZ, [RZ] ;  /* 0x00000000fffff984 */ /* 0x000fe20000000800 */
[----:B------:R-:W-:Y:S01]  /*0b50*/  @!PT LDS RZ, [RZ] ;  /* 0x00000000fffff984 */ /* 0x000fe20000000800 */
[----:B------:R-:W-:Y:S01]  /*0b60*/  @!PT LDS RZ, [RZ] ;  /* 0x00000000fffff984 */ /* 0x000fe20000000800 */
[----:B------:R1:W-:Y:S04]  /*0b70*/  LDGSTS.E.BYPASS.LTC128B.128 [R226], desc[UR14][R4.64] ;  /* 0x0000000004e27fae */ /* 0x0003e8000b901d4e */
[----:B------:R2:W-:Y:S01]  /*0b80*/  LDGSTS.E.BYPASS.LTC128B.128 [R226+0x800], desc[UR14][R2.64] ;  /* 0x0080000002e27fae */ /* 0x0005e2000b901d4e */
[----:B---3--:R-:W-:-:S04]  /*0b90*/  IMAD.WIDE.U32 R28, R0, UR10, R6 ;  /* 0x0000000a001c7c25 */ /* 0x008fc8000f8e0006 */
[----:B------:R-:W-:Y:S01]  /*0ba0*/  IMAD R7, R81, UR12, RZ ;  /* 0x0000000c51077c24 */ /* 0x000fe2000f8e02ff */
[----:B------:R-:W-:Y:S01]  /*0bb0*/  STL.64 [R1], R28 ;  /* 0x0000001c01007387 */ /* 0x000fe20000100a00 */
[----:B------:R-:W-:Y:S02]  /*0bc0*/  IMAD.MOV.U32 R248, RZ, RZ, R28 ;  /* 0x000000fffff87224 */ /* 0x000fe400078e001c */
[----:B------:R-:W-:Y:S01]  /*0bd0*/  IMAD R7, R10, UR13, R7 ;  /* 0x0000000d0a077c24 */ /* 0x000fe2000f8e0207 */
[----:B-1----:R-:W-:Y:S02]  /*0be0*/  SHF.R.S32.HI R5, RZ, 0x1f, R0 ;  /* 0x0000001fff057819 */ /* 0x002fe40000011400 */
[----:B--2---:R-:W-:-:S03]  /*0bf0*/  IADD3 R2, P0, R2, UR16, RZ ;  /* 0x0000001002027c10 */ /* 0x004fc6000ff1e0ff */
[----:B------:R-:W-:Y:S01]  /*0c00*/  IMAD R4, R5, UR10, RZ ;  /* 0x0000000a05047c24 */ /* 0x000fe2000f8e02ff */
[----:B------:R-:W-:-:S03]  /*0c10*/  IADD3.X R3, R3, UR4, RZ, P0, !PT ;  /* 0x0000000403037c10 */ /* 0x000fc600087fe4ff */
[C---:B------:R-:W-:Y:S01]  /*0c20*/  IMAD R4, R0.reuse, UR11, R4 ;  /* 0x0000000b00047c24 */ /* 0x040fe2000f8e0204 */
[----:B------:R-:W-:Y:S02]  /*0c30*/  ULDC.64 UR10, c[0x0][0x268] ;  /* 0x00009a00000a7ab9 */ /* 0x000fe40000000a00 */
[----:B------:R-:W-:Y:S01]  /*0c40*/  IMAD R6, R5, UR10, RZ ;  /* 0x0000000a05067c24 */ /* 0x000fe2000f8e02ff */
[----:B------:R1:W-:Y:S01]  /*0c50*/  LDGSTS.E.BYPASS.LTC128B.128 [R226+0x1000], desc[UR14][R2.64] ;  /* 0x0100000002e27fae */ /* 0x0003e2000b901d4e */
[----:B------:R-:W-:Y:S02]  /*0c60*/  IMAD.IADD R249, R29, 0x1, R4 ;  /* 0x000000011df97824 */ /* 0x000fe400078e0204 */
[----:B------:R-:W-:-:S04]  /*0c70*/  IMAD.WIDE.U32 R250, R0, UR10, R8 ;  /* 0x0000000a00fa7c25 */ /* 0x000fc8000f8e0008 */
[----:B------:R-:W-:-:S04]  /*0c80*/  IMAD.WIDE.U32 R4, R81, UR13, R248 ;  /* 0x0000000d51047c25 */ /* 0x000fc8000f8e00f8 */
[----:B------:R-:W-:Y:S01]  /*0c90*/  IMAD R11, R0, UR11, R6 ;  /* 0x0000000b000b7c24 */ /* 0x000fe2000f8e0206 */
[----:B------:R-:W-:Y:S01]  /*0ca0*/  ULDC.64 UR10, c[0x0][0x218] ;  /* 0x00008600000a7ab9 */ /* 0x000fe20000000a00 */
[----:B------:R-:W-:Y:S01]  /*0cb0*/  IMAD R0, R10, UR6, RZ ;  /* 0x000000060a007c24 */ /* 0x000fe2000f8e02ff */
[----:B------:R-:W-:Y:S01]  /*0cc0*/  LEA R6, P0, R4, UR10, 0x1 ;  /* 0x0000000a04067c11 */ /* 0x000fe2000f8008ff */
[----:B------:R-:W-:Y:S02]  /*0cd0*/  IMAD.IADD R7, R5, 0x1, R7 ;  /* 0x0000000105077824 */ /* 0x000fe400078e0207 */
[----:B------:R-:W-:-:S03]  /*0ce0*/  IMAD.WIDE.U32 R8, R81, UR6, RZ ;  /* 0x0000000651087c25 */ /* 0x000fc6000f8e00ff */
[----:B------:R-:W-:Y:S01]  /*0cf0*/  LEA.HI.X R7, R4, UR11, R7, 0x1, P0 ;  /* 0x0000000b04077c11 */ /* 0x000fe200080f0c07 */
[----:B------:R-:W-:Y:S02]  /*0d00*/  IMAD R0, R81, UR7, R0 ;  /* 0x0000000751007c24 */ /* 0x000fe4000f8e0200 */
[----:B------:R-:W-:Y:S01]  /*0d10*/  IMAD.IADD R247, R251, 0x1, R11 ;  /* 0x00000001fbf77824 */ /* 0x000fe200078e020b */
[----:B------:R-:W-:Y:S01]  /*0d20*/  SHF.R.S32.HI R11, RZ, 0x1, R18 ;  /* 0x00000001ff0b7819 */ /* 0x000fe20000011412 */
[----:B------:R-:W-:Y:S01]  /*0d30*/  IMAD.IADD R0, R9, 0x1, R0 ;  /* 0x0000000109007824 */ /* 0x000fe200078e0200 */
[----:B------:R-:W-:Y:S02]  /*0d40*/  LEA R9, P0, R8, R250, 0x7 ;  /* 0x000000fa08097211 */ /* 0x000fe400078038ff */
[----:B-1----:R-:W-:Y:S01]  /*0d50*/  IADD3 R2, P1, R2, UR16, RZ ;  /* 0x0000001002027c10 */ /* 0x002fe2000ff3e0ff */
[----:B------:R-:W-:Y:S01]  /*0d60*/  USHF.L.U32 UR16, UR8, 0x6, URZ ;  /* 0x0000000608107899 */ /* 0x000fe2000800063f */
[----:B------:R-:W-:Y:S01]  /*0d70*/  LEA.HI.X R8, R8, R247, R0, 0x7, P0 ;  /* 0x000000f708087211 */ /* 0x000fe200000f3c00 */
[----:B------:R-:W-:Y:S01]  /*0d80*/  IMAD.SHL.U32 R0, R11, 0x40, RZ ;  /* 0x000000400b007824 */ /* 0x000fe200078e00ff */
[----:B------:R-:W-:Y:S01]  /*0d90*/  IADD3.X R3, R3, UR4, RZ, P1, !PT ;  /* 0x0000000403037c10 */ /* 0x000fe20008ffe4ff */
[----:B------:R-:W-:Y:S01]  /*0da0*/  ULDC.64 UR8, c[0x0][0x220] ;  /* 0x0000880000087ab9 */ /* 0x000fe20000000a00 */
[----:B------:R-:W-:Y:S01]  /*0db0*/  UIADD3 UR4, UR5, 0x2000, URZ ;  /* 0x0000200005047890 */ /* 0x000fe2000fffe03f */
[----:B------:R-:W-:-:S02]  /*0dc0*/  IADD3 R4, P1, R6, UR16, RZ ;  /* 0x0000001006047c10 */ /* 0x000fc4000ff3e0ff */
[----:B------:R1:W-:Y:S01]  /*0dd0*/  LDGSTS.E.BYPASS.LTC128B.128 [R226+0x1800], desc[UR14][R2.64] ;  /* 0x0180000002e27fae */ /* 0x0003e2000b901d4e */
[----:B------:R-:W-:Y:S02]  /*0de0*/  LOP3.LUT R0, R0, 0xc0, RZ, 0xc0, !PT ;  /* 0x000000c000007812 */ /* 0x000fe400078ec0ff */
[----:B------:R-:W-:Y:S01]  /*0df0*/  IADD3.X R5, R7, UR19, RZ, P1, !PT ;  /* 0x0000001307057c10 */ /* 0x000fe20008ffe4ff */
[----:B------:R-:W-:Y:S04]  /*0e00*/  LDGSTS.E.BYPASS.LTC128B.128 [R226+0x2000], desc[UR14][R6.64] ;  /* 0x0200000006e27fae */ /* 0x000fe8000b901d4e */
[----:B------:R2:W-:Y:S01]  /*0e10*/  LDGSTS.E.BYPASS.LTC128B.128 [R226+0x2800], desc[UR14][R4.64] ;  /* 0x0280000004e27fae */ /* 0x0005e2000b901d4e */
[----:B-1----:R-:W-:-:S04]  /*0e20*/  IADD3 R2, P0, R4, UR16, RZ ;  /* 0x0000001004027c10 */ /* 0x002fc8000ff1e0ff */
[----:B------:R-:W-:Y:S02]  /*0e30*/  IADD3.X R3, R5, UR19, RZ, P0, !PT ;  /* 0x0000001305037c10 */ /* 0x000fe400087fe4ff */
[----:B--2---:R-:W-:-:S03]  /*0e40*/  IADD3 R4, P0, R2, UR16, RZ ;  /* 0x0000001002047c10 */ /* 0x004fc6000ff1e0ff */
[----:B------:R1:W-:Y:S01]  /*0e50*/  LDGSTS.E.BYPASS.LTC128B.128 [R226+0x3000], desc[UR14][R2.64] ;  /* 0x0300000002e27fae */ /* 0x0003e2000b901d4e */
[----:B------:R-:W-:-:S05]  /*0e60*/  IADD3.X R5, R3, UR19, RZ, P0, !PT ;  /* 0x0000001303057c10 */ /* 0x000fca00087fe4ff */
[----:B------:R2:W-:Y:S04]  /*0e70*/  LDGSTS.E.BYPASS.LTC128B.128 [R226+0x3800], desc[UR14][R4.64] ;  /* 0x0380000004e27fae */ /* 0x0005e8000b901d4e */
[----:B------:R-:W0:Y:S01]  /*0e80*/  LDGDEPBAR ;  /* 0x00000000000079af */ /* 0x000e220000000000 */
[----:B-1----:R-:W-:Y:S02]  /*0e90*/  LOP3.LUT R3, R0, 0x8, R22, 0xf8, !PT ;  /* 0x0000000800037812 */ /* 0x002fe400078ef816 */
[----:B------:R-:W-:Y:S02]  /*0ea0*/  SHF.R.U32.HI R0, RZ, 0x3, R0 ;  /* 0x00000003ff007819 */ /* 0x000fe40000011600 */
[----:B------:R-:W-:Y:S02]  /*0eb0*/  LEA R2, P0, R9, UR8, 0x1 ;  /* 0x0000000809027c11 */ /* 0x000fe4000f8008ff */
[----:B------:R-:W-:Y:S01]  /*0ec0*/  LOP3.LUT R10, R3, R0, RZ, 0x3c, !PT ;  /* 0x00000000030a7212 */ /* 0x000fe200078e3cff */
[----:B------:R-:W-:Y:S01]  /*0ed0*/  IMAD.SHL.U32 R0, R15, 0x40, RZ ;  /* 0x000000400f007824 */ /* 0x000fe200078e00ff */
[----:B------:R-:W-:Y:S01]  /*0ee0*/  LEA.HI.X R3, R9, UR9, R8, 0x1, P0 ;  /* 0x0000000909037c11 */ /* 0x000fe200080f0c08 */
[----:B------:R-:W-:-:S04]  /*0ef0*/  DEPBAR.LE SB0, 0x0 ;  /* 0x000080000000791a */ /* 0x000fc80000000000 */
[----:B------:R-:W-:Y:S01]  /*0f00*/  BAR.SYNC.DEFER_BLOCKING 0x0 ;  /* 0x0000000000007b1d */ /* 0x000fe20000010000 */
[----:B--2---:R-:W-:Y:S01]  /*0f10*/  IMAD.SHL.U32 R4, R21, 0x20, RZ ;  /* 0x0000002015047824 */ /* 0x004fe200078e00ff */
[----:B------:R-:W-:Y:S01]  /*0f20*/  LOP3.LUT R0, R0, 0xc0, RZ, 0xc0, !PT ;  /* 0x000000c000007812 */ /* 0x000fe200078ec0ff */
[C---:B------:R-:W-:Y:S02]  /*0f30*/  IMAD.SHL.U32 R5, R19.reuse, 0x8, RZ ;  /* 0x0000000813057824 */ /* 0x040fe400078e00ff */
[----:B------:R-:W-:Y:S01]  /*0f40*/  IMAD R8, R19, 0x8, R20 ;  /* 0x0000000813087824 */ /* 0x000fe200078e0214 */
[----:B------:R-:W-:Y:S02]  /*0f50*/  LOP3.LUT R213, R4, 0xffffff00, RZ, 0xc0, !PT ;  /* 0xffffff0004d57812 */ /* 0x000fe400078ec0ff */
[----:B------:R-:W-:Y:S02]  /*0f60*/  LOP3.LUT R7, R0, 0x8, R5, 0xf8, !PT ;  /* 0x0000000800077812 */ /* 0x000fe400078ef805 */
[----:B------:R-:W-:Y:S01]  /*0f70*/  SHF.R.U32.HI R6, RZ, 0x3, R0 ;  /* 0x00000003ff067819 */ /* 0x000fe20000011600 */
[----:B------:R-:W-:Y:S01]  /*0f80*/  IMAD R5, R240, 0x200, R213 ;  /* 0x00000200f0057824 */ /* 0x000fe200078e02d5 */
[----:B------:R-:W-:Y:S01]  /*0f90*/  IADD3 R4, P0, R2, UR20, RZ ;  /* 0x0000001402047c10 */ /* 0x000fe2000ff1e0ff */
[----:B------:R-:W-:Y:S01]  /*0fa0*/  IMAD.U32 R0, R8, 0x20, R10 ;  /* 0x0000002008007824 */ /* 0x000fe200078e000a */
[----:B------:R-:W-:Y:S01]  /*0fb0*/  LOP3.LUT R212, R7, R6, RZ, 0x3c, !PT ;  /* 0x0000000607d47212 */ /* 0x000fe200078e3cff */
[----:B------:R-:W-:Y:S01]  /*0fc0*/  IMAD R9, R224, 0x20, R5 ;  /* 0x00000020e0097824 */ /* 0x000fe200078e0205 */
[----:B------:R-:W-:-:S02]  /*0fd0*/  IADD3 R6, P1, R4, UR20, RZ ;  /* 0x0000001404067c10 */ /* 0x000fc4000ff3e0ff */
[----:B------:R-:W-:Y:S02]  /*0fe0*/  IADD3.X R5, R3, UR21, RZ, P0, !PT ;  /* 0x0000001503057c10 */ /* 0x000fe400087fe4ff */
[----:B------:R-:W-:Y:S02]  /*0ff0*/  IADD3 R8, P0, R6, UR20, RZ ;  /* 0x0000001406087c10 */ /* 0x000fe4000ff1e0ff */
[----:B------:R-:W-:Y:S01]  /*1000*/  IADD3.X R7, R5, UR21, RZ, P1, !PT ;  /* 0x0000001505077c10 */ /* 0x000fe20008ffe4ff */
[----:B------:R-:W-:Y:S01]  /*1010*/  @!PT LDS RZ, [RZ] ;  /* 0x00000000fffff984 */ /* 0x000fe20000000800 */
[----:B------:R-:W-:Y:S01]  /*1020*/  @!PT LDS RZ, [RZ] ;  /* 0x00000000fffff984 */ /* 0x000fe20000000800 */
[----:B------:R-:W-:Y:S01]  /*1030*/  @!PT LDS RZ, [RZ] ;  /* 0x00000000fffff984 */ /* 0x000fe20000000800 */
[----:B------:R1:W-:Y:S01]  /*1040*/  LDGSTS.E.BYPASS.LTC128B.128 [R226+0x4000], desc[UR14][R2.64] ;  /* 0x0400000002e27fae */ /* 0x0003e2000b901d4e */
[----:B------:R-:W-:Y:S02]  /*1050*/  LOP3.LUT P1, RZ, R15, 0x2, RZ, 0xc0, !PT ;  /* 0x000000020fff7812 */ /* 0x000fe4000782c0ff */
[----:B------:R-:W-:Y:S01]  /*1060*/  LEA R214, R0, UR4, 0x1 ;  /* 0x0000000400d67c11 */ /* 0x000fe2000f8e08ff */
[----:B------:R-:W-:Y:S04]  /*1070*/  LDGSTS.E.BYPASS.LTC128B.128 [R226+0x4800], desc[UR14][R4.64] ;  /* 0x0480000004e27fae */ /* 0x000fe8000b901d4e */
[----:B------:R2:W-:Y:S01]  /*1080*/  LDGSTS.E.BYPASS.LTC128B.128 [R226+0x5000], desc[UR14][R6.64] ;  /* 0x0500000006e27fae */ /* 0x0005e2000b901d4e */
[----:B------:R-:W-:-:S02]  /*1090*/  VIADD R217, R214, 0x20 ;  /* 0x00000020d6d97836 */ /* 0x000fc40000000000 */
[----:B-1----:R-:W-:Y:S01]  /*10a0*/  IMAD.IADD R2, R212, 0x1, R9 ;  /* 0x00000001d4027824 */ /* 0x002fe200078e0209 */
[----:B------:R-:W-:Y:S02]  /*10b0*/  IADD3.X R9, R7, UR21, RZ, P0, !PT ;  /* 0x0000001507097c10 */ /* 0x000fe400087fe4ff */
[----:B------:R-:W-:Y:S02]  /*10c0*/  LEA R3, R0, UR5, 0x1 ;  /* 0x0000000500037c11 */ /* 0x000fe4000f8e08ff */
[----:B------:R-:W-:Y:S01]  /*10d0*/  LEA R215, R2, UR5, 0x1 ;  /* 0x0000000502d77c11 */ /* 0x000fe2000f8e08ff */
[----:B------:R1:W-:Y:S01]  /*10e0*/  LDGSTS.E.BYPASS.LTC128B.128 [R226+0x5800], desc[UR14][R8.64] ;  /* 0x0580000008e27fae */ /* 0x0003e2000b901d4e */
[----:B------:R-:W-:Y:S01]  /*10f0*/  LOP3.LUT P0, RZ, R11, 0x2, RZ, 0xc0, !PT ;  /* 0x000000020bff7812 */ /* 0x000fe2000780c0ff */
[----:B------:R-:W-:Y:S02]  /*1100*/  IMAD.MOV.U32 R2, RZ, RZ, 0x20 ;  /* 0x00000020ff027424 */ /* 0x000fe400078e00ff */
[----:B------:R-:W-:Y:S03]  /*1110*/  LDSM.16.M88.4 R16, [R215] ;  /* 0x00000000d710783b */ /* 0x000fe60000000200 */
[----:B------:R-:W-:Y:S01]  /*1120*/  SEL R0, R2, 0xffffffe0, !P1 ;  /* 0xffffffe002007807 */ /* 0x000fe20004800000 */
[----:B------:R-:W3:Y:S01]  /*1130*/  LDSM.16.M88.4 R40, [R3+0x2000] ;  /* 0x002000000328783b */ /* 0x000ee20000000200 */
[----:B------:R-:W-:-:S03]  /*1140*/  LOP3.LUT R2, R227, 0xffffffe0, RZ, 0xc0, !PT ;  /* 0xffffffe0e3027812 */ /* 0x000fc600078ec0ff */
[----:B------:R-:W4:Y:S01]  /*1150*/  LDSM.16.M88.4 R36, [R3+0x2400] ;  /* 0x002400000324783b */ /* 0x000f220000000200 */
[----:B------:R-:W-:Y:S02]  /*1160*/  IMAD.IADD R216, R215, 0x1, R0 ;  /* 0x00000001d7d87824 */ /* 0x000fe400078e0200 */
[----:B------:R-:W-:Y:S01]  /*1170*/  @P0 VIADD R217, R214, 0xffffffe0 ;  /* 0xffffffe0d6d90836 */ /* 0x000fe20000000000 */
[----:B------:R-:W5:Y:S01]  /*1180*/  LDSM.16.M88.4 R32, [R3+0x2800] ;  /* 0x002800000320783b */ /* 0x000f620000000200 */
[----:B------:R-:W-:-:S03]  /*1190*/  IMAD.IADD R2, R82, 0x1, -R2 ;  /* 0x0000000152027824 */ /* 0x000fc600078e0a02 */
[----:B------:R-:W5:Y:S04]  /*11a0*/  LDSM.16.M88.4 R12, [R215+0x1000] ;  /* 0x00100000d70c783b */ /* 0x000f680000000200 */
[----:B------:R-:W5:Y:S04]  /*11b0*/  LDSM.16.M88.4 R28, [R3+0x2c00] ;  /* 0x002c0000031c783b */ /* 0x000f680000000200 */
[----:B------:R-:W5:Y:S04]  /*11c0*/  LDSM.16.M88.4 R24, [R3+0x3000] ;  /* 0x003000000318783b */ /* 0x000f680000000200 */
[----:B------:R-:W5:Y:S04]  /*11d0*/  LDSM.16.M88.4 R20, [R3+0x3400] ;  /* 0x003400000314783b */ /* 0x000f680000000200 */
[----:B------:R-:W5:Y:S04]  /*11e0*/  LDSM.16.M88.4 R44, [R3+0x3800] ;  /* 0x00380000032c783b */ /* 0x000f680000000200 */
[----:B--2---:R-:W-:Y:S04]  /*11f0*/  LDSM.16.M88.4 R4, [R216] ;  /* 0x00000000d804783b */ /* 0x004fe80000000200 */
[----:B------:R-:W2:Y:S04]  /*1200*/  LDSM.16.M88.4 R52, [R217] ;  /* 0x00000000d934783b */ /* 0x000ea80000000200 */
[----:B------:R5:W2:Y:S01]  /*1210*/  LDSM.16.M88.4 R48, [R3+0x3c00] ;  /* 0x003c00000330783b */ /* 0x000aa20000000200 */
[C---:B---3--:R-:W-:Y:S03]  /*1220*/  HMMA.16816.F32.BF16 R176, R16.reuse, R40, RZ ;  /* 0x0000002810b0723c */ /* 0x048fe600000418ff */
[----:B------:R-:W3:Y:S03]  /*1230*/  LDSM.16.M88.4 R56, [R217+0x400] ;  /* 0x00040000d938783b */ /* 0x000ee60000000200 */
[C---:B------:R-:W-:Y:S01]  /*1240*/  HMMA.16816.F32.BF16 R160, R16.reuse, R42, RZ ;  /* 0x0000002a10a0723c */ /* 0x040fe200000418ff */
[----:B------:R-:W-:Y:S04]  /*1250*/  LDSM.16.M88.4 R76, [R217+0x1800] ;  /* 0x00180000d94c783b */ /* 0x000fe80000000200 */
[----:B-1----:R-:W1:Y:S01]  /*1260*/  LDSM.16.M88.4 R8, [R216+0x1000] ;  /* 0x00100000d808783b */ /* 0x002e620000000200 */
[C---:B----4-:R-:W-:Y:S03]  /*1270*/  HMMA.16816.F32.BF16 R172, R16.reuse, R36, RZ ;  /* 0x0000002410ac723c */ /* 0x050fe600000418ff */
[----:B------:R-:W4:Y:S03]  /*1280*/  LDSM.16.M88.4 R72, [R217+0x1400] ;  /* 0x00140000d948783b */ /* 0x000f260000000200 */
[----:B-----5:R-:W-:Y:S01]  /*1290*/  HMMA.16816.F32.BF16 R168, R16, R32, RZ ;  /* 0x0000002010a8723c */ /* 0x020fe200000418ff */
[----:B------:R-:W5:Y:S01]  /*12a0*/  LDSM.16.M88.4 R60, [R217+0x800] ;  /* 0x00080000d93c783b */ /* 0x000f620000000200 */
[----:B------:R-:W-:-:S03]  /*12b0*/  SHF.R.S32.HI R3, RZ, 0x1f, R2 ;  /* 0x0000001fff037819 */ /* 0x000fc60000011402 */
[----:B------:R-:W5:Y:S01]  /*12c0*/  LDSM.16.M88.4 R64, [R217+0xc00] ;  /* 0x000c0000d940783b */ /* 0x000f620000000200 */
[C---:B------:R-:W-:Y:S01]  /*12d0*/  HMMA.16816.F32.BF16 R156, R16.reuse, R38, RZ ;  /* 0x00000026109c723c */ /* 0x040fe200000418ff */
[----:B------:R-:W-:Y:S02]  /*12e0*/  LEA.HI R3, R3, R2, RZ, 0x2 ;  /* 0x0000000203037211 */ /* 0x000fe400078f10ff */
[----:B------:R-:W5:Y:S01]  /*12f0*/  LDSM.16.M88.4 R68, [R217+0x1000] ;  /* 0x00100000d944783b */ /* 0x000f620000000200 */
[----:B------:R-:W-:Y:S02]  /*1300*/  IMAD R2, R240, 0x10, R83 ;  /* 0x00000010f0027824 */ /* 0x000fe400078e0253 */
[----:B------:R-:W-:Y:S01]  /*1310*/  HMMA.16816.F32.BF16 R152, R16, R34, RZ ;  /* 0x000000221098723c */ /* 0x000fe200000418ff */
[----:B------:R-:W5:Y:S01]  /*1320*/  LDSM.16.M88.4 R96, [R217+0x1c00] ;  /* 0x001c0000d960783b */ /* 0x000f620000000200 */
[----:B------:R-:W-:Y:S01]  /*1330*/  SHF.R.S32.HI R200, RZ, 0x2, R3 ;  /* 0x00000002ffc87819 */ /* 0x000fe20000011403 */
[----:B------:R-:W-:-:S02]  /*1340*/  IMAD.SHL.U32 R3, R82, 0x2, RZ ;  /* 0x0000000252037824 */ /* 0x000fc400078e00ff */
[----:B------:R-:W0:Y:S01]  /*1350*/  LDGDEPBAR ;  /* 0x00000000000079af */ /* 0x000e220000000000 */
[C---:B------:R-:W-:Y:S01]  /*1360*/  HMMA.16816.F32.BF16 R112, R12.reuse, R40, RZ ;  /* 0x000000280c70723c */ /* 0x040fe200000418ff */
[----:B------:R-:W-:Y:S02]  /*1370*/  IADD3 R2, R2, 0x1, R200 ;  /* 0x0000000102027810 */ /* 0x000fe40007ffe0c8 */
[----:B------:R-:W-:Y:S01]  /*1380*/  LOP3.LUT R3, R3, 0x6, RZ, 0xc0, !PT ;  /* 0x0000000603037812 */ /* 0x000fe200078ec0ff */
[----:B------:R5:W-:Y:S01]  /*1390*/  STL [R1+0x1c], R200 ;  /* 0x00001cc801007387 */ /* 0x000be20000100800 */
[----:B------:R-:W-:Y:S01]  /*13a0*/  IADD3 R2, R80, -UR18, R2 ;  /* 0x8000001250027c10 */ /* 0x000fe2000fffe002 */
[C---:B------:R-:W-:Y:S06]  /*13b0*/  HMMA.16816.F32.BF16 R108, R12.reuse, R42, RZ ;  /* 0x0000002a0c6c723c */ /* 0x040fec00000418ff */
[C---:B------:R-:W-:Y:S06]  /*13c0*/  HMMA.16816.F32.BF16 R104, R12.reuse, R36, RZ ;  /* 0x000000240c68723c */ /* 0x040fec00000418ff */
[----:B------:R-:W-:Y:S01]  /*13d0*/  HMMA.16816.F32.BF16 R100, R12, R38, RZ ;  /* 0x000000260c64723c */ /* 0x000fe200000418ff */
[----:B------:R-:W-:-:S05]  /*13e0*/  DEPBAR.LE SB0, 0x0 ;  /* 0x000080000000791a */ /* 0x000fca0000000000 */
[C---:B------:R-:W-:Y:S06]  /*13f0*/  HMMA.16816.F32.BF16 R92, R12.reuse, R32, RZ ;  /* 0x000000200c5c723c */ /* 0x040fec00000418ff */
[----:B------:R-:W-:Y:S06]  /*1400*/  HMMA.16816.F32.BF16 R88, R12, R34, RZ ;  /* 0x000000220c58723c */ /* 0x000fec00000418ff */
[C---:B------:R-:W-:Y:S06]  /*1410*/  HMMA.16816.F32.BF16 R164, R16.reuse, R28, RZ ;  /* 0x0000001c10a4723c */ /* 0x040fec00000418ff */
[C---:B------:R-:W-:Y:S06]  /*1420*/  HMMA.16816.F32.BF16 R144, R16.reuse, R24, RZ ;  /* 0x000000181090723c */ /* 0x040fec00000418ff */
[C---:B------:R-:W-:Y:S06]  /*1430*/  HMMA.16816.F32.BF16 R148, R16.reuse, R30, RZ ;  /* 0x0000001e1094723c */ /* 0x040fec00000418ff */
[----:B------:R-:W-:Y:S06]  /*1440*/  HMMA.16816.F32.BF16 R140, R16, R26, RZ ;  /* 0x0000001a108c723c */ /* 0x000fec00000418ff */
[C---:B------:R-:W-:Y:S06]  /*1450*/  HMMA.16816.F32.BF16 R40, R12.reuse, R28, RZ ;  /* 0x0000001c0c28723c */ /* 0x040fec00000418ff */
[C---:B------:R-:W-:Y:S06]  /*1460*/  HMMA.16816.F32.BF16 R84, R12.reuse, R30, RZ ;  /* 0x0000001e0c54723c */ /* 0x040fec00000418ff */
[C---:B------:R-:W-:Y:S06]  /*1470*/  HMMA.16816.F32.BF16 R32, R12.reuse, R24, RZ ;  /* 0x000000180c20723c */ /* 0x040fec00000418ff */
[----:B------:R-:W-:Y:S06]  /*1480*/  HMMA.16816.F32.BF16 R36, R12, R26, RZ ;  /* 0x0000001a0c24723c */ /* 0x000fec00000418ff */
[C---:B------:R-:W-:Y:S06]  /*1490*/  HMMA.16816.F32.BF16 R136, R16.reuse, R20, RZ ;  /* 0x000000141088723c */ /* 0x040fec00000418ff */
[----:B------:R-:W-:Y:S06]  /*14a0*/  HMMA.16816.F32.BF16 R132, R16, R22, RZ ;  /* 0x000000161084723c */ /* 0x000fec00000418ff */
[C---:B------:R-:W-:Y:S06]  /*14b0*/  HMMA.16816.F32.BF16 R24, R12.reuse, R20, RZ ;  /* 0x000000140c18723c */ /* 0x040fec00000418ff */
[C---:B------:R-:W-:Y:S06]  /*14c0*/  HMMA.16816.F32.BF16 R28, R12.reuse, R22, RZ ;  /* 0x000000160c1c723c */ /* 0x040fec00000418ff */
[----:B------:R-:W-:Y:S06]  /*14d0*/  HMMA.16816.F32.BF16 R20, R12, R44, RZ ;  /* 0x0000002c0c14723c */ /* 0x000fec00000418ff */
[----:B--2---:R-:W-:Y:S06]  /*14e0*/  HMMA.16816.F32.BF16 R176, R4, R52, R176 ;  /* 0x0000003404b0723c */ /* 0x004fec00000418b0 */
[C---:B------:R-:W-:Y:S06]  /*14f0*/  HMMA.16816.F32.BF16 R128, R16.reuse, R44, RZ ;  /* 0x0000002c1080723c */ /* 0x040fec00000418ff */
[C---:B------:R-:W-:Y:S06]  /*1500*/  HMMA.16816.F32.BF16 R120, R16.reuse, R48, RZ ;  /* 0x000000301078723c */ /* 0x040fec00000418ff */
[C---:B------:R-:W-:Y:S06]  /*1510*/  HMMA.16816.F32.BF16 R124, R16.reuse, R46, RZ ;  /* 0x0000002e107c723c */ /* 0x040fec00000418ff */
[----:B------:R-:W-:Y:S06]  /*1520*/  HMMA.16816.F32.BF16 R116, R16, R50, RZ ;  /* 0x000000321074723c */ /* 0x000fec00000418ff */
[----:B------:R-:W-:Y:S06]  /*1530*/  HMMA.16816.F32.BF16 R16, R12, R48, RZ ;  /* 0x000000300c10723c */ /* 0x000fec00000418ff */
[----:B------:R-:W-:Y:S06]  /*1540*/  HMMA.16816.F32.BF16 R160, R4, R54, R160 ;  /* 0x0000003604a0723c */ /* 0x000fec00000418a0 */
[C---:B------:R-:W-:Y:S06]  /*1550*/  HMMA.16816.F32.BF16 R44, R12.reuse, R46, RZ ;  /* 0x0000002e0c2c723c */ /* 0x040fec00000418ff */
[----:B------:R-:W-:Y:S06]  /*1560*/  HMMA.16816.F32.BF16 R180, R12, R50, RZ ;  /* 0x000000320cb4723c */ /* 0x000fec00000418ff */
[----:B---3--:R-:W-:Y:S01]  /*1570*/  HMMA.16816.F32.BF16 R172, R4, R56, R172 ;  /* 0x0000003804ac723c */ /* 0x008fe200000418ac */
[----:B------:R-:W-:-:S02]  /*1580*/  VIADD R13, R2, UR17 ;  /* 0x00000011020d7c36 */ /* 0x000fc40008000000 */
[----:B------:R-:W-:-:S03]  /*1590*/  IMAD R2, R81, 0x80, R3 ;  /* 0x0000008051027824 */ /* 0x000fc600078e0203 */
[----:B-1----:R-:W-:Y:S01]  /*15a0*/  HMMA.16816.F32.BF16 R232, R8, R76, R20 ;  /* 0x0000004c08e8723c */ /* 0x002fe20000041814 */
[----:B------:R-:W-:Y:S01]  /*15b0*/  VIMNMX R3, R13, R80, PT ;  /* 0x000000500d037248 */ /* 0x000fe20003fe0100 */
[C---:B------:R-:W-:Y:S02]  /*15c0*/  VIADD R49, R2.reuse, 0x50 ;  /* 0x0000005002317836 */ /* 0x040fe40000000000 */
[C---:B------:R-:W-:Y:S01]  /*15d0*/  VIADD R48, R2.reuse, 0x51 ;  /* 0x0000005102307836 */ /* 0x040fe20000000000 */
[CC--:B------:R-:W-:Y:S01]  /*15e0*/  ISETP.GE.AND P2, PT, R2.reuse, R3.reuse, PT ;  /* 0x000000030200720c */ /* 0x0c0fe20003f46270 */
[----:B------:R-:W-:Y:S01]  /*15f0*/  HMMA.16816.F32.BF16 R156, R4, R58, R156 ;  /* 0x0000003a049c723c */ /* 0x000fe2000004189c */
[C---:B------:R-:W-:Y:S02]  /*1600*/  VIADD R22, R2.reuse, 0x1 ;  /* 0x0000000102167836 */ /* 0x040fe40000000000 */
[----:B------:R-:W-:Y:S01]  /*1610*/  VIADD R21, R2, 0x8 ;  /* 0x0000000802157836 */ /* 0x000fe20000000000 */
[----:B------:R-:W-:Y:S01]  /*1620*/  FSEL R14, R176, -INF , !P2 ;  /* 0xff800000b00e7808 */ /* 0x000fe20005000000 */
[----:B------:R-:W-:Y:S01]  /*1630*/  VIADD R23, R2, 0x10 ;  /* 0x0000001002177836 */ /* 0x000fe20000000000 */
[-C--:B------:R-:W-:Y:S01]  /*1640*/  ISETP.GE.AND P1, PT, R22, R3.reuse, PT ;  /* 0x000000031600720c */ /* 0x080fe20003f26270 */
[----:B----4-:R-:W-:Y:S01]  /*1650*/  HMMA.16816.F32.BF16 R228, R8, R72, R24 ;  /* 0x0000004808e4723c */ /* 0x010fe20000041818 */
[----:B------:R-:W-:Y:S01]  /*1660*/  ISETP.GE.AND P0, PT, R21, R3, PT ;  /* 0x000000031500720c */ /* 0x000fe20003f06270 */
[C---:B------:R-:W-:Y:S01]  /*1670*/  VIADD R51, R2.reuse, 0x58 ;  /* 0x0000005802337836 */ /* 0x040fe20000000000 */
[----:B------:R-:W-:Y:S01]  /*1680*/  FSEL R15, R177, -INF , !P1 ;  /* 0xff800000b10f7808 */ /* 0x000fe20004800000 */
[----:B------:R-:W-:-:S02]  /*1690*/  VIADD R50, R2, 0x59 ;  /* 0x0000005902327836 */ /* 0x000fc40000000000 */
[C---:B-----5:R-:W-:Y:S01]  /*16a0*/  HMMA.16816.F32.BF16 R168, R4.reuse, R60, R168 ;  /* 0x0000003c04a8723c */ /* 0x060fe200000418a8 */
[C---:B------:R-:W-:Y:S02]  /*16b0*/  VIADD R24, R2.reuse, 0x9 ;  /* 0x0000000902187836 */ /* 0x040fe40000000000 */
[C---:B------:R-:W-:Y:S02]  /*16c0*/  VIADD R27, R2.reuse, 0x28 ;  /* 0x00000028021b7836 */ /* 0x040fe40000000000 */
[----:B------:R-:W-:Y:S01]  /*16d0*/  VIADD R26, R2, 0x29 ;  /* 0x00000029021a7836 */ /* 0x000fe20000000000 */
[----:B------:R-:W-:Y:S01]  /*16e0*/  HMMA.16816.F32.BF16 R164, R4, R64, R164 ;  /* 0x0000004004a4723c */ /* 0x000fe200000418a4 */
[----:B------:R-:W-:Y:S01]  /*16f0*/  ISETP.GE.AND P1, PT, R24, R3, PT ;  /* 0x000000031800720c */ /* 0x000fe20003f26270 */
[----:B------:R-:W-:-:S04]  /*1700*/  VIADD R25, R2, 0x30 ;  /* 0x0000003002197836 */ /* 0x000fc80000000000 */
[C---:B------:R-:W-:Y:S06]  /*1710*/  HMMA.16816.F32.BF16 R144, R4.reuse, R68, R144 ;  /* 0x000000440490723c */ /* 0x040fec0000041890 */
        /* <DEDUP_REMOVED lines=8> */
[----:B------:R-:W-:Y:S06]  /*17a0*/  HMMA.16816.F32.BF16 R116, R4, R98, R116 ;  /* 0x000000620474723c */ /* 0x000fec0000041874 */
[----:B------:R-:W-:Y:S01]  /*17b0*/  HMMA.16816.F32.BF16 R236, R8, R96, R16 ;  /* 0x0000006008ec723c */ /* 0x000fe20000041810 */
[----:B------:R-:W-:-:S05]  /*17c0*/  FMNMX.FTZ R4, R14, R15, !PT ;  /* 0x0000000f0e047209 */ /* 0x000fca0007810000 */
[C---:B------:R-:W-:Y:S01]  /*17d0*/  HMMA.16816.F32.BF16 R200, R8.reuse, R74, R28 ;  /* 0x0000004a08c8723c */ /* 0x040fe2000004181c */
[----:B------:R-:W-:Y:S02]  /*17e0*/  FSEL R16, R160, -INF , !P0 ;  /* 0xff800000a0107808 */ /* 0x000fe40004000000 */
[-C--:B------:R-:W-:Y:S02]  /*17f0*/  ISETP.GE.AND P0, PT, R23, R3.reuse, PT ;  /* 0x000000031700720c */ /* 0x080fe40003f06270 */
[----:B------:R-:W-:Y:S01]  /*1800*/  FSEL R17, R161, -INF , !P1 ;  /* 0xff800000a1117808 */ /* 0x000fe20004800000 */
[C---:B------:R-:W-:Y:S01]  /*1810*/  HMMA.16816.F32.BF16 R220, R8.reuse, R68, R32 ;  /* 0x0000004408dc723c */ /* 0x040fe20000041820 */
[----:B------:R-:W-:Y:S01]  /*1820*/  VIADD R29, R2, 0x11 ;  /* 0x00000011021d7836 */ /* 0x000fe20000000000 */
[----:B------:R-:W-:Y:S01]  /*1830*/  FMNMX.FTZ R4, R16, R4, !PT ;  /* 0x0000000410047209 */ /* 0x000fe20007810000 */
[----:B------:R-:W-:Y:S01]  /*1840*/  VIADD R31, R2, 0x20 ;  /* 0x00000020021f7836 */ /* 0x000fe20000000000 */
[----:B------:R-:W-:Y:S01]  /*1850*/  FSEL R19, R172, -INF , !P0 ;  /* 0xff800000ac137808 */ /* 0x000fe20004000000 */
[C---:B------:R-:W-:Y:S01]  /*1860*/  VIADD R28, R2.reuse, 0x21 ;  /* 0x00000021021c7836 */ /* 0x040fe20000000000 */
[-C--:B------:R-:W-:Y:S01]  /*1870*/  ISETP.GE.AND P1, PT, R29, R3.reuse, PT ;  /* 0x000000031d00720c */ /* 0x080fe20003f26270 */
[C---:B------:R-:W-:Y:S01]  /*1880*/  VIADD R33, R2.reuse, 0x18 ;  /* 0x0000001802217836 */ /* 0x040fe20000000000 */
[----:B------:R-:W-:Y:S01]  /*1890*/  FMNMX.FTZ R4, R17, R4, !PT ;  /* 0x0000000411047209 */ /* 0x000fe20007810000 */
[C---:B------:R-:W-:Y:S01]  /*18a0*/  VIADD R32, R2.reuse, 0x19 ;  /* 0x0000001902207836 */ /* 0x040fe20000000000 */
[----:B------:R-:W-:Y:S01]  /*18b0*/  FSEL R18, R173, -INF , !P1 ;  /* 0xff800000ad127808 */ /* 0x000fe20004800000 */
[C---:B------:R-:W-:Y:S01]  /*18c0*/  HMMA.16816.F32.BF16 R196, R8.reuse, R70, R36 ;  /* 0x0000004608c4723c */ /* 0x040fe20000041824 */
[-C--:B------:R-:W-:Y:S01]  /*18d0*/  ISETP.GE.AND P0, PT, R33, R3.reuse, PT ;  /* 0x000000032100720c */ /* 0x080fe20003f06270 */
[C---:B------:R-:W-:Y:S01]  /*18e0*/  VIADD R30, R2.reuse, 0x31 ;  /* 0x00000031021e7836 */ /* 0x040fe20000000000 */
[----:B------:R-:W-:Y:S01]  /*18f0*/  FMNMX.FTZ R4, R19, R4, !PT ;  /* 0x0000000413047209 */ /* 0x000fe20007810000 */
[----:B------:R-:W-:Y:S01]  /*1900*/  VIADD R34, R2, 0x38 ;  /* 0x0000003802227836 */ /* 0x000fe20000000000 */
[-C--:B------:R-:W-:Y:S01]  /*1910*/  ISETP.GE.AND P1, PT, R32, R3.reuse, PT ;  /* 0x000000032000720c */ /* 0x080fe20003f26270 */
[C---:B------:R-:W-:Y:S01]  /*1920*/  HMMA.16816.F32.BF16 R204, R8.reuse, R64, R40 ;  /* 0x0000004008cc723c */ /* 0x040fe20000041828 */
[----:B------:R-:W-:Y:S01]  /*1930*/  FSEL R20, R156, -INF , !P0 ;  /* 0xff8000009c147808 */ /* 0x000fe20004000000 */
[----:B------:R-:W-:Y:S01]  /*1940*/  VIADD R35, R2, 0x39 ;  /* 0x0000003902237836 */ /* 0x000fe20000000000 */
[----:B------:R-:W-:Y:S01]  /*1950*/  FMNMX.FTZ R4, R18, R4, !PT ;  /* 0x0000000412047209 */ /* 0x000fe20007810000 */
[C---:B------:R-:W-:Y:S01]  /*1960*/  VIADD R36, R2.reuse, 0x40 ;  /* 0x0000004002247836 */ /* 0x040fe20000000000 */
[-C--:B------:R-:W-:Y:S01]  /*1970*/  ISETP.GE.AND P0, PT, R31, R3.reuse, PT ;  /* 0x000000031f00720c */ /* 0x080fe20003f06270 */
[C---:B------:R-:W-:Y:S01]  /*1980*/  HMMA.16816.F32.BF16 R208, R8.reuse, R78, R44 ;  /* 0x0000004e08d0723c */ /* 0x040fe2000004182c */
[----:B------:R-:W-:Y:S01]  /*1990*/  FSEL R37, R157, -INF , !P1 ;  /* 0xff8000009d257808 */ /* 0x000fe20004800000 */
[----:B------:R-:W-:Y:S01]  /*19a0*/  VIADD R38, R2, 0x41 ;  /* 0x0000004102267836 */ /* 0x000fe20000000000 */
[----:B------:R-:W-:Y:S01]  /*19b0*/  FMNMX.FTZ R4, R20, R4, !PT ;  /* 0x0000000414047209 */ /* 0x000fe20007810000 */
[----:B------:R-:W-:Y:S01]  /*19c0*/  VIADD R64, R2, 0x79 ;  /* 0x0000007902407836 */ /* 0x000fe20000000000 */
[-C--:B------:R-:W-:Y:S01]  /*19d0*/  ISETP.GE.AND P1, PT, R28, R3.reuse, PT ;  /* 0x000000031c00720c */ /* 0x080fe20003f26270 */
[C---:B------:R-:W-:Y:S01]  /*19e0*/  HMMA.16816.F32.BF16 R100, R8.reuse, R58, R100 ;  /* 0x0000003a0864723c */ /* 0x040fe20000041864 */
[----:B------:R-:W-:Y:S01]  /*19f0*/  FSEL R39, R168, -INF , !P0 ;  /* 0xff800000a8277808 */ /* 0x000fe20004000000 */
[C---:B------:R-:W-:Y:S01]  /*1a00*/  VIADD R45, R2.reuse, 0x48 ;  /* 0x00000048022d7836 */ /* 0x040fe20000000000 */
[----:B------:R-:W-:Y:S01]  /*1a10*/  FMNMX.FTZ R4, R37, R4, !PT ;  /* 0x0000000425047209 */ /* 0x000fe20007810000 */
[----:B------:R-:W-:Y:S01]  /*1a20*/  VIADD R47, R2, 0x49 ;  /* 0x00000049022f7836 */ /* 0x000fe20000000000 */
[----:B------:R-:W-:Y:S01]  /*1a30*/  ISETP.GE.AND P0, PT, R27, R3, PT ;  /* 0x000000031b00720c */ /* 0x000fe20003f06270 */
[----:B------:R-:W-:Y:S01]  /*1a40*/  HMMA.16816.F32.BF16 R92, R8, R60, R92 ;  /* 0x0000003c085c723c */ /* 0x000fe2000004185c */
[----:B------:R-:W-:-:S02]  /*1a50*/  FSEL R40, R169, -INF , !P1 ;  /* 0xff800000a9287808 */ /* 0x000fc40004800000 */
[----:B------:R-:W-:Y:S02]  /*1a60*/  FMNMX.FTZ R4, R39, R4, !PT ;  /* 0x0000000427047209 */ /* 0x000fe40007810000 */
[-C--:B------:R-:W-:Y:S01]  /*1a70*/  ISETP.GE.AND P1, PT, R26, R3.reuse, PT ;  /* 0x000000031a00720c */ /* 0x080fe20003f26270 */
[C---:B------:R-:W-:Y:S01]  /*1a80*/  HMMA.16816.F32.BF16 R188, R8.reuse, R56, R104 ;  /* 0x0000003808bc723c */ /* 0x040fe20000041868 */
[----:B------:R-:W-:Y:S02]  /*1a90*/  FSEL R41, R152, -INF , !P0 ;  /* 0xff80000098297808 */ /* 0x000fe40004000000 */
[----:B------:R-:W-:Y:S02]  /*1aa0*/  FMNMX.FTZ R4, R40, R4, !PT ;  /* 0x0000000428047209 */ /* 0x000fe40007810000 */
[-C--:B------:R-:W-:Y:S01]  /*1ab0*/  ISETP.GE.AND P0, PT, R25, R3.reuse, PT ;  /* 0x000000031900720c */ /* 0x080fe20003f06270 */
[C---:B------:R-:W-:Y:S01]  /*1ac0*/  HMMA.16816.F32.BF16 R104, R8.reuse, R62, R88 ;  /* 0x0000003e0868723c */ /* 0x040fe20000041858 */
[----:B------:R-:W-:Y:S01]  /*1ad0*/  FSEL R42, R153, -INF , !P1 ;  /* 0xff800000992a7808 */ /* 0x000fe20004800000 */
        /* <DEDUP_REMOVED lines=8> */
[----:B------:R-:W-:Y:S01]  /*1b60*/  BAR.SYNC.DEFER_BLOCKING 0x0 ;  /* 0x0000000000007b1d */ /* 0x000fe20000010000 */
[----:B------:R-:W-:Y:S01]  /*1b70*/  ISETP.GE.AND P0, PT, R34, R3, PT ;  /* 0x000000032200720c */ /* 0x000fe20003f06270 */
[----:B------:R-:W-:Y:S01]  /*1b80*/  HMMA.16816.F32.BF16 R112, R8, R52, R112 ;  /* 0x000000340870723c */ /* 0x000fe20000041870 */
[----:B------:R-:W-:-:S02]  /*1b90*/  FSEL R44, R165, -INF , !P1 ;  /* 0xff800000a52c7808 */ /* 0x000fc40004800000 */
[----:B------:R-:W-:Y:S02]  /*1ba0*/  FMNMX.FTZ R4, R43, R4, !PT ;  /* 0x000000042b047209 */ /* 0x000fe40007810000 */
[-C--:B------:R-:W-:Y:S01]  /*1bb0*/  ISETP.GE.AND P1, PT, R35, R3.reuse, PT ;  /* 0x000000032300720c */ /* 0x080fe20003f26270 */
[C---:B------:R-:W-:Y:S01]  /*1bc0*/  HMMA.16816.F32.BF16 R108, R8.reuse, R54, R108 ;  /* 0x00000036086c723c */ /* 0x040fe2000004186c */
[----:B------:R-:W-:Y:S01]  /*1bd0*/  FSEL R46, R148, -INF , !P0 ;  /* 0xff800000942e7808 */ /* 0x000fe20004000000 */
[----:B------:R-:W-:Y:S01]  /*1be0*/  VIADD R53, R2, 0x60 ;  /* 0x0000006002357836 */ /* 0x000fe20000000000 */
[----:B------:R-:W-:Y:S01]  /*1bf0*/  FMNMX.FTZ R4, R44, R4, !PT ;  /* 0x000000042c047209 */ /* 0x000fe20007810000 */
[----:B------:R-:W-:Y:S01]  /*1c00*/  VIADD R52, R2, 0x61 ;  /* 0x0000006102347836 */ /* 0x000fe20000000000 */
[-C--:B------:R-:W-:Y:S01]  /*1c10*/  ISETP.GE.AND P0, PT, R36, R3.reuse, PT ;  /* 0x000000032400720c */ /* 0x080fe20003f06270 */
[----:B------:R-:W-:Y:S01]  /*1c20*/  HMMA.16816.F32.BF16 R180, R8, R98, R180 ;  /* 0x0000006208b4723c */ /* 0x000fe200000418b4 */
[----:B------:R-:W-:Y:S01]  /*1c30*/  FSEL R58, R149, -INF , !P1 ;  /* 0xff800000953a7808 */ /* 0x000fe20004800000 */
[----:B------:R-:W-:Y:S01]  /*1c40*/  VIADD R54, R2, 0x68 ;  /* 0x0000006802367836 */ /* 0x000fe20000000000 */
[----:B------:R-:W-:Y:S01]  /*1c50*/  FMNMX.FTZ R4, R46, R4, !PT ;  /* 0x000000042e047209 */ /* 0x000fe20007810000 */
[----:B------:R-:W-:Y:S01]  /*1c60*/  VIADD R55, R2, 0x71 ;  /* 0x0000007102377836 */ /* 0x000fe20000000000 */
[----:B------:R-:W-:-:S02]  /*1c70*/  ISETP.GE.AND P1, PT, R38, R3, PT ;  /* 0x000000032600720c */ /* 0x000fc40003f26270 */
[----:B------:R-:W-:Y:S02]  /*1c80*/  FSEL R59, R144, -INF , !P0 ;  /* 0xff800000903b7808 */ /* 0x000fe40004000000 */
[----:B------:R-:W-:Y:S02]  /*1c90*/  FMNMX.FTZ R4, R58, R4, !PT ;  /* 0x000000043a047209 */ /* 0x000fe40007810000 */
[-C--:B------:R-:W-:Y:S02]  /*1ca0*/  ISETP.GE.AND P0, PT, R45, R3.reuse, PT ;  /* 0x000000032d00720c */ /* 0x080fe40003f06270 */
[----:B------:R-:W-:Y:S02]  /*1cb0*/  FSEL R60, R145, -INF , !P1 ;  /* 0xff800000913c7808 */ /* 0x000fe40004800000 */
[----:B------:R-:W-:Y:S02]  /*1cc0*/  FMNMX.FTZ R4, R59, R4, !PT ;  /* 0x000000043b047209 */ /* 0x000fe40007810000 */
        /* <DEDUP_REMOVED lines=21> */
[----:B------:R-:W-:Y:S02]  /*1e20*/  ISETP.GE.AND P0, PT, R54, R3, PT ;  /* 0x000000033600720c */ /* 0x000fe40003f06270 */
[----:B------:R-:W-:Y:S02]  /*1e30*/  FSEL R67, R129, -INF , !P1 ;  /* 0xff80000081437808 */ /* 0x000fe40004800000 */
[----:B------:R-:W-:Y:S02]  /*1e40*/  FMNMX.FTZ R4, R68, R4, !PT ;  /* 0x0000000444047209 */ /* 0x000fe40007810000 */
[----:B------:R-:W-:-:S02]  /*1e50*/  FSEL R73, R124, -INF , !P0 ;  /* 0xff8000007c497808 */ /* 0x000fc40004000000 */
[-C--:B------:R-:W-:Y:S02]  /*1e60*/  ISETP.GE.AND P0, PT, R56, R3.reuse, PT ;  /* 0x000000033800720c */ /* 0x080fe40003f06270 */
[----:B------:R-:W-:Y:S02]  /*1e70*/  ISETP.GE.AND P1, PT, R57, R3, PT ;  /* 0x000000033900720c */ /* 0x000fe40003f26270 */
[----:B------:R-:W-:Y:S02]  /*1e80*/  FMNMX.FTZ R4, R67, R4, !PT ;  /* 0x0000000443047209 */ /* 0x000fe40007810000 */
[----:B------:R-:W-:Y:S02]  /*1e90*/  FSEL R76, R120, -INF , !P0 ;  /* 0xff800000784c7808 */ /* 0x000fe40004000000 */
[----:B------:R-:W-:Y:S02]  /*1ea0*/  FSEL R74, R125, -INF , !P1 ;  /* 0xff8000007d4a7808 */ /* 0x000fe40004800000 */
[----:B------:R-:W-:-:S02]  /*1eb0*/  FMNMX.FTZ R4, R73, R4, !PT ;  /* 0x0000000449047209 */ /* 0x000fc40007810000 */
[-C--:B------:R-:W-:Y:S02]  /*1ec0*/  ISETP.GE.AND P0, PT, R62, R3.reuse, PT ;  /* 0x000000033e00720c */ /* 0x080fe40003f06270 */
[----:B------:R-:W-:Y:S02]  /*1ed0*/  ISETP.GE.AND P1, PT, R55, R3, PT ;  /* 0x000000033700720c */ /* 0x000fe40003f26270 */
[----:B------:R-:W-:Y:S02]  /*1ee0*/  FMNMX.FTZ R4, R74, R4, !PT ;  /* 0x000000044a047209 */ /* 0x000fe40007810000 */
[----:B------:R-:W-:Y:S02]  /*1ef0*/  FSEL R77, R116, -INF , !P0 ;  /* 0xff800000744d7808 */ /* 0x000fe40004000000 */
[----:B------:R-:W-:Y:S02]  /*1f00*/  ISETP.NE.AND P0, PT, R225, 0x1, PT ;  /* 0x00000001e100780c */ /* 0x000fe40003f05270 */
[----:B------:R-:W-:-:S02]  /*1f10*/  FSEL R78, R121, -INF , !P1 ;  /* 0xff800000794e7808 */ /* 0x000fc40004800000 */
[----:B------:R-:W-:Y:S02]  /*1f20*/  FMNMX.FTZ R4, R76, R4, !PT ;  /* 0x000000044c047209 */ /* 0x000fe40007810000 */
[----:B------:R-:W-:Y:S02]  /*1f30*/  ISETP.GE.AND P1, PT, R64, R3, PT ;  /* 0x000000034000720c */ /* 0x000fe40003f26270 */
[----:B------:R-:W-:Y:S02]  /*1f40*/  FMNMX.FTZ R3, R78, R4, !PT ;  /* 0x000000044e037209 */ /* 0x000fe40007810000 */
[----:B------:R-:W-:Y:S02]  /*1f50*/  FSEL R72, R117, -INF , !P1 ;  /* 0xff80000075487808 */ /* 0x000fe40004800000 */
[----:B------:R-:W-:-:S04]  /*1f60*/  FMNMX.FTZ R3, R77, R3, !PT ;  /* 0x000000034d037209 */ /* 0x000fc80007810000 */
[----:B------:R-:W-:Y:S01]  /*1f70*/  FMNMX.FTZ R12, R72, R3, !PT ;  /* 0x00000003480c7209 */ /* 0x000fe20007810000 */
[----:B------:R-:W-:Y:S06]  /*1f80*/  @!P0 BRA `(.L_x_1) ;  /* 0x0000000000588947 */ /* 0x000fec0003800000 */
[----:B------:R-:W-:-:S04]  /*1f90*/  VIADD R3, R225, 0xfffffffe ;  /* 0xfffffffee1037836 */ /* 0x000fc80000000000 */
[C---:B------:R-:W-:Y:S01]  /*1fa0*/  IMAD R6, R3.reuse, UR12, RZ ;  /* 0x0000000c03067c24 */ /* 0x040fe2000f8e02ff */
[----:B------:R-:W-:Y:S01]  /*1fb0*/  SHF.R.S32.HI R7, RZ, 0x1f, R3 ;  /* 0x0000001fff077819 */ /* 0x000fe20000011403 */
[----:B------:R-:W-:-:S04]  /*1fc0*/  IMAD.WIDE.U32 R4, R3, UR13, R248 ;  /* 0x0000000d03047c25 */ /* 0x000fc8000f8e00f8 */
[----:B------:R-:W-:Y:S01]  /*1fd0*/  IMAD R3, R7, UR13, R6 ;  /* 0x0000000d07037c24 */ /* 0x000fe2000f8e0206 */
[----:B------:R-:W-:-:S03]  /*1fe0*/  LEA R8, P2, R4, UR10, 0x1 ;  /* 0x0000000a04087c11 */ /* 0x000fc6000f8408ff */
[----:B------:R-:W-:Y:S01]  /*1ff0*/  IMAD.IADD R3, R5, 0x1, R3 ;  /* 0x0000000105037824 */ /* 0x000fe200078e0203 */
[----:B------:R-:W-:-:S04]  /*2000*/  IADD3 R6, P1, R8, UR16, RZ ;  /* 0x0000001008067c10 */ /* 0x000fc8000ff3e0ff */
[----:B------:R-:W-:Y:S02]  /*2010*/  LEA.HI.X R9, R4, UR11, R3, 0x1, P2 ;  /* 0x0000000b04097c11 */ /* 0x000fe400090f0c03 */
[----:B------:R-:W-:Y:S02]  /*2020*/  IADD3 R4, P2, R6, UR16, RZ ;  /* 0x0000001006047c10 */ /* 0x000fe4000ff5e0ff */
[----:B------:R-:W-:Y:S01]  /*2030*/  IADD3.X R7, R9, UR19, RZ, P1, !PT ;  /* 0x0000001309077c10 */ /* 0x000fe20008ffe4ff */
[----:B------:R-:W-:Y:S01]  /*2040*/  @!PT LDS RZ, [RZ] ;  /* 0x00000000fffff984 */ /* 0x000fe20000000800 */
[----:B------:R-:W-:Y:S01]  /*2050*/  @!PT LDS RZ, [RZ] ;  /* 0x00000000fffff984 */ /* 0x000fe20000000800 */
[----:B------:R-:W-:Y:S01]  /*2060*/  @!PT LDS RZ, [RZ] ;  /* 0x00000000fffff984 */ /* 0x000fe20000000800 */
[----:B------:R1:W-:Y:S01]  /*2070*/  LDGSTS.E.BYPASS.LTC128B.128 [R226+0x2000], desc[UR14][R8.64] ;  /* 0x0200000008e27fae */ /* 0x0003e2000b901d4e */
[----:B------:R-:W-:Y:S02]  /*2080*/  IADD3 R10, P1, R4, UR16, RZ ;  /* 0x00000010040a7c10 */ /* 0x000fe4000ff3e0ff */
[----:B------:R-:W-:Y:S01]  /*2090*/  IADD3.X R5, R7, UR19, RZ, P2, !PT ;  /* 0x0000001307057c10 */ /* 0x000fe200097fe4ff */
[----:B------:R1:W-:Y:S03]  /*20a0*/  LDGSTS.E.BYPASS.LTC128B.128 [R226+0x2800], desc[UR14][R6.64] ;  /* 0x0280000006e27fae */ /* 0x0003e6000b901d4e */
[----:B------:R-:W-:Y:S01]  /*20b0*/  IADD3.X R11, R5, UR19, RZ, P1, !PT ;  /* 0x00000013050b7c10 */ /* 0x000fe20008ffe4ff */
[----:B------:R1:W-:Y:S04]  /*20c0*/  LDGSTS.E.BYPASS.LTC128B.128 [R226+0x3000], desc[UR14][R4.64] ;  /* 0x0300000004e27fae */ /* 0x0003e8000b901d4e */
[----:B------:R1:W-:Y:S04]  /*20d0*/  LDGSTS.E.BYPASS.LTC128B.128 [R226+0x3800], desc[UR14][R10.64] ;  /* 0x038000000ae27fae */ /* 0x0003e8000b901d4e */
[----:B------:R-:W0:Y:S02]  /*20e0*/  LDGDEPBAR ;  /* 0x00000000000079af */ /* 0x000e240000000000 */
.L_x_1:
[----:B------:R-:W2:Y:S01]  /*20f0*/  SHFL.BFLY PT, R3, R12, 0x2, 0x1f ;  /* 0x0c401f000c037f89 */ /* 0x000ea200000e0000 */
[----:B------:R-:W-:Y:S01]  /*2100*/  ULDC UR4, c[0x0][0x2ec] ;  /* 0x0000bb0000047ab9 */ /* 0x000fe20000000800 */
[C-C-:B-1----:R-:W-:Y:S02]  /*2110*/  VIADDMNMX R6, R13.reuse, 0x8, R80.reuse, PT ;  /* 0x000000080d067846 */ /* 0x142fe40003800150 */
[----:B------:R-:W-:Y:S02]  /*2120*/  VIADDMNMX R7, R13, 0x40, R80, PT ;  /* 0x000000400d077846 */ /* 0x000fe40003800150 */
[-C--:B------:R-:W-:Y:S02]  /*2130*/  ISETP.GE.AND P3, PT, R2, R6.reuse, PT ;  /* 0x000000060200720c */ /* 0x080fe40003f66270 */
[----:B------:R-:W-:Y:S02]  /*2140*/  ISETP.GE.AND P2, PT, R22, R6, PT ;  /* 0x000000061600720c */ /* 0x000fe40003f46270 */
[----:B------:R-:W-:-:S02]  /*2150*/  FSEL R11, R178, -INF , !P3 ;  /* 0xff800000b20b7808 */ /* 0x000fc40005800000 */
[----:B------:R-:W-:Y:S02]  /*2160*/  FSEL R10, R179, -INF , !P2 ;  /* 0xff800000b30a7808 */ /* 0x000fe40005000000 */
[----:B------:R-:W-:Y:S02]  /*2170*/  ISETP.GE.AND P2, PT, R24, R6, PT ;  /* 0x000000061800720c */ /* 0x000fe40003f46270 */
[----:B------:R-:W-:Y:S02]  /*2180*/  FMNMX.FTZ R5, R11, R10, !PT ;  /* 0x0000000a0b057209 */ /* 0x000fe40007810000 */
[----:B------:R-:W-:Y:S02]  /*2190*/  VIADDMNMX R8, R13, 0x48, R80, PT ;  /* 0x000000480d087846 */ /* 0x000fe40003800150 */
[----:B------:R-:W-:Y:S02]  /*21a0*/  ISETP.GE.AND P4, PT, R2, R7, PT ;  /* 0x000000070200720c */ /* 0x000fe40003f86270 */
[----:B------:R-:W-:-:S02]  /*21b0*/  ISETP.GE.AND P3, PT, R21, R8, PT ;  /* 0x000000081500720c */ /* 0x000fc40003f66270 */
[----:B--2---:R-:W-:Y:S02]  /*21c0*/  FMNMX.FTZ R3, R12, R3, !PT ;  /* 0x000000030c037209 */ /* 0x004fe40007810000 */
[-C--:B------:R-:W-:Y:S02]  /*21d0*/  ISETP.GE.AND P5, PT, R22, R7.reuse, PT ;  /* 0x000000071600720c */ /* 0x080fe40003fa6270 */
[----:B------:R-:W-:Y:S01]  /*21e0*/  ISETP.GE.AND P6, PT, R21, R7, PT ;  /* 0x000000071500720c */ /* 0x000fe20003fc6270 */
[----:B------:R-:W1:Y:S02]  /*21f0*/  SHFL.BFLY PT, R4, R3, 0x1, 0x1f ;  /* 0x0c201f0003047f89 */ /* 0x000e6400000e0000 */
[----:B-1----:R-:W-:-:S04]  /*2200*/  FMNMX.FTZ R139, R3, R4, !PT ;  /* 0x00000004038b7209 */ /* 0x002fc80007810000 */
[C---:B------:R-:W-:Y:S01]  /*2210*/  FSETP.NEU.FTZ.AND P1, PT, R139.reuse, -INF , PT ;  /* 0xff8000008b00780b */ /* 0x040fe20003f3d000 */
[----:B------:R-:W-:-:S05]  /*2220*/  FMUL.FTZ R3, R139, UR4 ;  /* 0x000000048b037c20 */ /* 0x000fca0008410000 */
[----:B------:R-:W-:Y:S02]  /*2230*/  FSEL R3, R3, RZ, P1 ;  /* 0x000000ff03037208 */ /* 0x000fe40000800000 */
[----:B------:R-:W-:-:S03]  /*2240*/  ISETP.GE.AND P1, PT, R21, R6, PT ;  /* 0x000000061500720c */ /* 0x000fc60003f26270 */
[--C-:B------:R-:W-:Y:S01]  /*2250*/  FFMA.FTZ R4, R14, UR4, -R3.reuse ;  /* 0x000000040e047c23 */ /* 0x100fe20008010803 */
[----:B------:R-:W-:Y:S02]  /*2260*/  FSEL R14, R163, -INF , !P2 ;  /* 0xff800000a30e7808 */ /* 0x000fe40005000000 */
[-C--:B------:R-:W-:Y:S01]  /*2270*/  ISETP.GE.AND P2, PT, R23, R6.reuse, PT ;  /* 0x000000061700720c */ /* 0x080fe20003f46270 */
[----:B------:R1:W-:Y:S03]  /*2280*/  MUFU.EX2 R242, R4 ;  /* 0x0000000400f27308 */ /* 0x0003e60000000800 */
[----:B------:R-:W-:Y:S02]  /*2290*/  FSEL R9, R174, -INF , !P2 ;  /* 0xff800000ae097808 */ /* 0x000fe40005000000 */
[----:B------:R-:W-:Y:S01]  /*22a0*/  ISETP.GE.AND P2, PT, R33, R6, PT ;  /* 0x000000062100720c */ /* 0x000fe20003f46270 */
[----:B-1----:R-:W-:Y:S01]  /*22b0*/  FFMA.FTZ R4, R15, UR4, -R3 ;  /* 0x000000040f047c23 */ /* 0x002fe20008010803 */
[----:B------:R-:W-:-:S02]  /*22c0*/  FSEL R15, R162, -INF , !P1 ;  /* 0xff800000a20f7808 */ /* 0x000fc40004800000 */
[-C--:B------:R-:W-:Y:S01]  /*22d0*/  ISETP.GE.AND P1, PT, R29, R6.reuse, PT ;  /* 0x000000061d00720c */ /* 0x080fe20003f26270 */
[----:B------:R1:W-:Y:S03]  /*22e0*/  MUFU.EX2 R241, R4 ;  /* 0x0000000400f17308 */ /* 0x0003e60000000800 */
[----:B------:R-:W-:Y:S02]  /*22f0*/  FSEL R12, R175, -INF , !P1 ;  /* 0xff800000af0c7808 */ /* 0x000fe40004800000 */
[-C--:B------:R-:W-:Y:S01]  /*2300*/  ISETP.GE.AND P1, PT, R32, R6.reuse, PT ;  /* 0x000000062000720c */ /* 0x080fe20003f26270 */
[--C-:B-1----:R-:W-:Y:S01]  /*2310*/  FFMA.FTZ R4, R16, UR4, -R3.reuse ;  /* 0x0000000410047c23 */ /* 0x102fe20008010803 */
[----:B------:R-:W-:Y:S02]  /*2320*/  FSEL R16, R158, -INF , !P2 ;  /* 0xff8000009e107808 */ /* 0x000fe40005000000 */
[----:B------:R-:W-:Y:S01]  /*2330*/  ISETP.GE.AND P2, PT, R31, R6, PT ;  /* 0x000000061f00720c */ /* 0x000fe20003f46270 */
[----:B------:R1:W-:Y:S02]  /*2340*/  MUFU.EX2 R243, R4 ;  /* 0x0000000400f37308 */ /* 0x0003e40000000800 */
[----:B-1----:R-:W-:Y:S01]  /*2350*/  FFMA.FTZ R4, R17, UR4, -R3 ;  /* 0x0000000411047c23 */ /* 0x002fe20008010803 */
[----:B------:R-:W-:-:S02]  /*2360*/  FSEL R17, R159, -INF , !P1 ;  /* 0xff8000009f117808 */ /* 0x000fc40004800000 */
[----:B------:R-:W-:-:S03]  /*2370*/  ISETP.GE.AND P1, PT, R28, R6, PT ;  /* 0x000000061c00720c */ /* 0x000fc60003f26270 */
[----:B------:R1:W-:Y:S02]  /*2380*/  MUFU.EX2 R252, R4 ;  /* 0x0000000400fc7308 */ /* 0x0003e40000000800 */
[----:B-1----:R-:W-:Y:S01]  /*2390*/  FFMA.FTZ R4, R19, UR4, -R3 ;  /* 0x0000000413047c23 */ /* 0x002fe20008010803 */
[----:B------:R-:W-:Y:S02]  /*23a0*/  FSEL R19, R171, -INF , !P1 ;  /* 0xff800000ab137808 */ /* 0x000fe40004800000 */
[----:B------:R-:W-:-:S03]  /*23b0*/  ISETP.GE.AND P1, PT, R26, R6, PT ;  /* 0x000000061a00720c */ /* 0x000fc60003f26270 */
[----:B------:R1:W-:Y:S02]  /*23c0*/  MUFU.EX2 R116, R4 ;  /* 0x0000000400747308 */ /* 0x0003e40000000800 */
[----:B-1----:R-:W-:Y:S01]  /*23d0*/  FFMA.FTZ R4, R18, UR4, -R3 ;  /* 0x0000000412047c23 */ /* 0x002fe20008010803 */
[----:B------:R-:W-:Y:S02]  /*23e0*/  FSEL R18, R170, -INF , !P2 ;  /* 0xff800000aa127808 */ /* 0x000fe40005000000 */
[----:B------:R-:W-:-:S03]  /*23f0*/  ISETP.GE.AND P2, PT, R27, R6, PT ;  /* 0x000000061b00720c */ /* 0x000fc60003f46270 */
[----:B------:R1:W-:Y:S02]  /*2400*/  MUFU.EX2 R117, R4 ;  /* 0x0000000400757308 */ /* 0x0003e40000000800 */
[----:B-1----:R-:W-:Y:S01]  /*2410*/  FMNMX.FTZ R4, R15, R5, !PT ;  /* 0x000000050f047209 */ /* 0x002fe20007810000 */
[----:B------:R-:W-:Y:S01]  /*2420*/  FFMA.FTZ R5, R20, UR4, -R3 ;  /* 0x0000000414057c23 */ /* 0x000fe20008010803 */
[----:B------:R-:W-:Y:S02]  /*2430*/  FSEL R20, R154, -INF , !P2 ;  /* 0xff8000009a147808 */ /* 0x000fe40005000000 */
[----:B------:R-:W-:Y:S02]  /*2440*/  FMNMX.FTZ R4, R14, R4, !PT ;  /* 0x000000040e047209 */ /* 0x000fe40007810000 */
[----:B------:R1:W-:Y:S01]  /*2450*/  MUFU.EX2 R120, R5 ;  /* 0x0000000500787308 */ /* 0x0003e20000000800 */
[----:B------:R-:W-:Y:S02]  /*2460*/  ISETP.GE.AND P2, PT, R25, R6, PT ;  /* 0x000000061900720c */ /* 0x000fe40003f46270 */
[----:B------:R-:W-:-:S04]  /*2470*/  FMNMX.FTZ R4, R9, R4, !PT ;  /* 0x0000000409047209 */ /* 0x000fc80007810000 */
[----:B------:R-:W-:-:S04]  /*2480*/  FMNMX.FTZ R4, R12, R4, !PT ;  /* 0x000000040c047209 */ /* 0x000fc80007810000 */
[----:B------:R-:W-:-:S04]  /*2490*/  FMNMX.FTZ R4, R16, R4, !PT ;  /* 0x0000000410047209 */ /* 0x000fc80007810000 */
[----:B------:R-:W-:Y:S01]  /*24a0*/  FMNMX.FTZ R4, R17, R4, !PT ;  /* 0x0000000411047209 */ /* 0x000fe20007810000 */
[----:B-1----:R-:W-:Y:S01]  /*24b0*/  FFMA.FTZ R5, R37, UR4, -R3 ;  /* 0x0000000425057c23 */ /* 0x002fe20008010803 */
[----:B------:R-:W-:Y:S02]  /*24c0*/  FSEL R37, R155, -INF , !P1 ;  /* 0xff8000009b257808 */ /* 0x000fe40004800000 */
[----:B------:R-:W-:Y:S01]  /*24d0*/  FMNMX.FTZ R4, R18, R4, !PT ;  /* 0x0000000412047209 */ /* 0x000fe20007810000 */
[----:B------:R1:W-:Y:S01]  /*24e0*/  MUFU.EX2 R124, R5 ;  /* 0x00000005007c7308 */ /* 0x0003e20000000800 */
[----:B------:R-:W-:Y:S02]  /*24f0*/  ISETP.GE.AND P1, PT, R30, R6, PT ;  /* 0x000000061e00720c */ /* 0x000fe40003f26270 */
[----:B------:R-:W-:-:S04]  /*2500*/  FMNMX.FTZ R4, R19, R4, !PT ;  /* 0x0000000413047209 */ /* 0x000fc80007810000 */
[----:B------:R-:W-:-:S04]  /*2510*/  FMNMX.FTZ R4, R20, R4, !PT ;  /* 0x0000000414047209 */ /* 0x000fc80007810000 */
[----:B------:R-:W-:Y:S01]  /*2520*/  FMNMX.FTZ R4, R37, R4, !PT ;  /* 0x0000000425047209 */ /* 0x000fe20007810000 */
[--C-:B-1----:R-:W-:Y:S01]  /*2530*/  FFMA.FTZ R5, R39, UR4, -R3.reuse ;  /* 0x0000000427057c23 */ /* 0x102fe20008010803 */
[----:B------:R-:W-:Y:S02]  /*2540*/  FSEL R39, R166, -INF , !P2 ;  /* 0xff800000a6277808 */ /* 0x000fe40005000000 */
[----:B------:R-:W-:Y:S01]  /*2550*/  ISETP.GE.AND P2, PT, R34, R6, PT ;  /* 0x000000062200720c */ /* 0x000fe20003f46270 */
[----:B------:R1:W-:Y:S01]  /*2560*/  MUFU.EX2 R125, R5 ;  /* 0x00000005007d7308 */ /* 0x0003e20000000800 */
[----:B------:R-:W-:Y:S01]  /*2570*/  FMNMX.FTZ R4, R39, R4, !PT ;  /* 0x0000000427047209 */ /* 0x000fe20007810000 */
[----:B-1----:R-:W-:Y:S01]  /*2580*/  FFMA.FTZ R5, R40, UR4, -R3 ;  /* 0x0000000428057c23 */ /* 0x002fe20008010803 */
[----:B------:R-:W-:Y:S02]  /*2590*/  FSEL R40, R167, -INF , !P1 ;  /* 0xff800000a7287808 */ /* 0x000fe40004800000 */
[----:B------:R-:W-:-:S03]  /*25a0*/  ISETP.GE.AND P1, PT, R35, R6, PT ;  /* 0x000000062300720c */ /* 0x000fc60003f26270 */
[----:B------:R1:W-:Y:S01]  /*25b0*/  MUFU.EX2 R128, R5 ;  /* 0x0000000500807308 */ /* 0x0003e20000000800 */
[----:B------:R-:W-:Y:S01]  /*25c0*/  FMNMX.FTZ R4, R40, R4, !PT ;  /* 0x0000000428047209 */ /* 0x000fe20007810000 */
[----:B-1----:R-:W-:Y:S01]  /*25d0*/  FFMA.FTZ R5, R41, UR4, -R3 ;  /* 0x0000000429057c23 */ /* 0x002fe20008010803 */
[----:B------:R-:W-:Y:S02]  /*25e0*/  FSEL R41, R150, -INF , !P2 ;  /* 0xff80000096297808 */ /* 0x000fe40005000000 */
[----:B------:R-:W-:-:S03]  /*25f0*/  ISETP.GE.AND P2, PT, R36, R6, PT ;  /* 0x000000062400720c */ /* 0x000fc60003f46270 */
[----:B------:R1:W-:Y:S01]  /*2600*/  MUFU.EX2 R129, R5 ;  /* 0x0000000500817308 */ /* 0x0003e20000000800 */
[----:B------:R-:W-:Y:S02]  /*2610*/  FMNMX.FTZ R4, R41, R4, !PT ;  /* 0x0000000429047209 */ /* 0x000fe40007810000 */
[----:B------:R-:W-:Y:S02]  /*2620*/  FSEL R71, R146, -INF , !P2 ;  /* 0xff80000092477808 */ /* 0x000fe40005000000 */
[----:B------:R-:W-:-:S04]  /*2630*/  ISETP.GE.AND P2, PT, R45, R6, PT ;  /* 0x000000062d00720c */ /* 0x000fc80003f46270 */
[----:B------:R-:W-:Y:S02]  /*2640*/  FSEL R79, R142, -INF , !P2 ;  /* 0xff8000008e4f7808 */ /* 0x000fe40005000000 */
[----:B------:R-:W-:-:S04]  /*2650*/  ISETP.GE.AND P2, PT, R49, R6, PT ;  /* 0x000000063100720c */ /* 0x000fc80003f46270 */
[----:B------:R-:W-:Y:S01]  /*2660*/  FSEL R82, R186, -INF , !P2 ;  /* 0xff800000ba527808 */ /* 0x000fe20005000000 */
[----:B-1----:R-:W-:Y:S01]  /*2670*/  FFMA.FTZ R5, R42, UR4, -R3 ;  /* 0x000000042a057c23 */ /* 0x002fe20008010803 */
[----:B------:R-:W-:Y:S02]  /*2680*/  FSEL R42, R151, -INF , !P1 ;  /* 0xff800000972a7808 */ /* 0x000fe40004800000 */
[----:B------:R-:W-:Y:S01]  /*2690*/  ISETP.GE.AND P1, PT, R38, R6, PT ;  /* 0x000000062600720c */ /* 0x000fe20003f26270 */
[----:B------:R1:W-:Y:S01]  /*26a0*/  MUFU.EX2 R132, R5 ;  /* 0x0000000500847308 */ /* 0x0003e20000000800 */
[----:B------:R-:W-:Y:S02]  /*26b0*/  FMNMX.FTZ R4, R42, R4, !PT ;  /* 0x000000042a047209 */ /* 0x000fe40007810000 */
[----:B------:R-:W-:Y:S02]  /*26c0*/  FSEL R75, R147, -INF , !P1 ;  /* 0xff800000934b7808 */ /* 0x000fe40004800000 */
[----:B------:R-:W-:-:S02]  /*26d0*/  FMNMX.FTZ R4, R71, R4, !PT ;  /* 0x0000000447047209 */ /* 0x000fc40007810000 */
[----:B------:R-:W-:Y:S02]  /*26e0*/  ISETP.GE.AND P1, PT, R47, R6, PT ;  /* 0x000000062f00720c */ /* 0x000fe40003f26270 */
[----:B------:R-:W-:Y:S02]  /*26f0*/  FMNMX.FTZ R4, R75, R4, !PT ;  /* 0x000000044b047209 */ /* 0x000fe40007810000 */
[----:B------:R-:W-:Y:S02]  /*2700*/  FSEL R81, R143, -INF , !P1 ;  /* 0xff8000008f517808 */ /* 0x000fe40004800000 */
[----:B------:R-:W-:Y:S02]  /*2710*/  FMNMX.FTZ R4, R79, R4, !PT ;  /* 0x000000044f047209 */ /* 0x000fe40007810000 */
[----:B------:R-:W-:Y:S02]  /*2720*/  ISETP.GE.AND P1, PT, R48, R6, PT ;  /* 0x000000063000720c */ /* 0x000fe40003f26270 */
[----:B------:R-:W-:Y:S01]  /*2730*/  FMNMX.FTZ R4, R81, R4, !PT ;  /* 0x0000000451047209 */ /* 0x000fe20007810000 */
[----:B-1----:R-:W-:Y:S01]  /*2740*/  FFMA.FTZ R5, R43, UR4, -R3 ;  /* 0x000000042b057c23 */ /* 0x002fe20008010803 */
[----:B------:R-:W-:-:S02]  /*2750*/  FSEL R83, R187, -INF , !P1 ;  /* 0xff800000bb537808 */ /* 0x000fc40004800000 */
[----:B------:R-:W-:Y:S01]  /*2760*/  ISETP.GE.AND P2, PT, R51, R6, PT ;  /* 0x000000063300720c */ /* 0x000fe20003f46270 */
[----:B------:R1:W-:Y:S01]  /*2770*/  MUFU.EX2 R133, R5 ;  /* 0x0000000500857308 */ /* 0x0003e20000000800 */
[----:B------:R-:W-:Y:S02]  /*2780*/  FMNMX.FTZ R4, R82, R4, !PT ;  /* 0x0000000452047209 */ /* 0x000fe40007810000 */
[----:B------:R-:W-:Y:S02]  /*2790*/  ISETP.GE.AND P1, PT, R50, R6, PT ;  /* 0x000000063200720c */ /* 0x000fe40003f26270 */
[----:B------:R-:W-:Y:S02]  /*27a0*/  FSEL R84, R134, -INF , !P2 ;  /* 0xff80000086547808 */ /* 0x000fe40005000000 */
[----:B------:R-:W-:Y:S02]  /*27b0*/  FMNMX.FTZ R4, R83, R4, !PT ;  /* 0x0000000453047209 */ /* 0x000fe40007810000 */
[----:B------:R-:W-:-:S02]  /*27c0*/  FSEL R85, R135, -INF , !P1 ;  /* 0xff80000087557808 */ /* 0x000fc40004800000 */
[----:B------:R-:W-:Y:S02]  /*27d0*/  ISETP.GE.AND P2, PT, R53, R6, PT ;  /* 0x000000063500720c */ /* 0x000fe40003f46270 */
[----:B------:R-:W-:Y:S02]  /*27e0*/  FMNMX.FTZ R4, R84, R4, !PT ;  /* 0x0000000454047209 */ /* 0x000fe40007810000 */
[----:B------:R-:W-:Y:S02]  /*27f0*/  ISETP.GE.AND P1, PT, R52, R6, PT ;  /* 0x000000063400720c */ /* 0x000fe40003f26270 */
[----:B------:R-:W-:Y:S01]  /*2800*/  FSEL R86, R130, -INF , !P2 ;  /* 0xff80000082567808 */ /* 0x000fe20005000000 */
[----:B-1----:R-:W-:Y:S01]  /*2810*/  FFMA.FTZ R5, R44, UR4, -R3 ;  /* 0x000000042c057c23 */ /* 0x002fe20008010803 */
[----:B------:R-:W-:Y:S02]  /*2820*/  FMNMX.FTZ R4, R85, R4, !PT ;  /* 0x0000000455047209 */ /* 0x000fe40007810000 */
[----:B------:R-:W-:Y:S01]  /*2830*/  FSEL R87, R131, -INF , !P1 ;  /* 0xff80000083577808 */ /* 0x000fe20004800000 */
[----:B------:R1:W-:Y:S01]  /*2840*/  MUFU.EX2 R136, R5 ;  /* 0x0000000500887308 */ /* 0x0003e20000000800 */
[----:B------:R-:W-:-:S02]  /*2850*/  ISETP.GE.AND P2, PT, R54, R6, PT ;  /* 0x000000063600720c */ /* 0x000fc40003f46270 */
[----:B------:R-:W-:Y:S02]  /*2860*/  FMNMX.FTZ R4, R86, R4, !PT ;  /* 0x0000000456047209 */ /* 0x000fe40007810000 */
[----:B------:R-:W-:Y:S02]  /*2870*/  ISETP.GE.AND P1, PT, R57, R6, PT ;  /* 0x000000063900720c */ /* 0x000fe40003f26270 */
[----:B------:R-:W-:Y:S02]  /*2880*/  FSEL R88, R126, -INF , !P2 ;  /* 0xff8000007e587808 */ /* 0x000fe40005000000 */
[----:B------:R-:W-:Y:S02]  /*2890*/  FMNMX.FTZ R4, R87, R4, !PT ;  /* 0x0000000457047209 */ /* 0x000fe40007810000 */
[----:B------:R-:W-:Y:S02]  /*28a0*/  FSEL R89, R127, -INF , !P1 ;  /* 0xff8000007f597808 */ /* 0x000fe40004800000 */
[----:B------:R-:W-:-:S02]  /*28b0*/  ISETP.GE.AND P2, PT, R56, R6, PT ;  /* 0x000000063800720c */ /* 0x000fc40003f46270 */
[----:B------:R-:W-:Y:S02]  /*28c0*/  FMNMX.FTZ R4, R88, R4, !PT ;  /* 0x0000000458047209 */ /* 0x000fe40007810000 */
[----:B------:R-:W-:Y:S01]  /*28d0*/  ISETP.GE.AND P1, PT, R55, R6, PT ;  /* 0x000000063700720c */ /* 0x000fe20003f26270 */
[----:B-1----:R-:W-:Y:S01]  /*28e0*/  FFMA.FTZ R5, R46, UR4, -R3 ;  /* 0x000000042e057c23 */ /* 0x002fe20008010803 */
[----:B------:R-:W-:Y:S02]  /*28f0*/  FSEL R90, R122, -INF , !P2 ;  /* 0xff8000007a5a7808 */ /* 0x000fe40005000000 */
[----:B------:R-:W-:Y:S01]  /*2900*/  FMNMX.FTZ R4, R89, R4, !PT ;  /* 0x0000000459047209 */ /* 0x000fe20007810000 */
[----:B------:R1:W-:Y:S01]  /*2910*/  MUFU.EX2 R137, R5 ;  /* 0x0000000500897308 */ /* 0x0003e20000000800 */
[----:B------:R-:W-:Y:S02]  /*2920*/  FSEL R164, R123, -INF , !P1 ;  /* 0xff8000007ba47808 */ /* 0x000fe40004800000 */
[----:B------:R-:W-:-:S02]  /*2930*/  ISETP.GE.AND P2, PT, R62, R6, PT ;  /* 0x000000063e00720c */ /* 0x000fc40003f46270 */
[----:B------:R-:W-:Y:S02]  /*2940*/  FMNMX.FTZ R4, R90, R4, !PT ;  /* 0x000000045a047209 */ /* 0x000fe40007810000 */
[----:B------:R-:W-:Y:S02]  /*2950*/  ISETP.GE.AND P1, PT, R64, R6, PT ;  /* 0x000000064000720c */ /* 0x000fe40003f26270 */
[----:B------:R-:W-:Y:S02]  /*2960*/  FSEL R165, R118, -INF , !P2 ;  /* 0xff80000076a57808 */ /* 0x000fe40005000000 */
[----:B------:R-:W-:Y:S02]  /*2970*/  FMNMX.FTZ R4, R164, R4, !PT ;  /* 0x00000004a4047209 */ /* 0x000fe40007810000 */
[----:B------:R-:W-:Y:S02]  /*2980*/  FSEL R166, R119, -INF , !P1 ;  /* 0xff80000077a67808 */ /* 0x000fe40004800000 */
[----:B------:R-:W-:Y:S01]  /*2990*/  FMNMX.FTZ R4, R165, R4, !PT ;  /* 0x00000004a5047209 */ /* 0x000fe20007810000 */
[--C-:B-1----:R-:W-:Y:S01]  /*29a0*/  FFMA.FTZ R5, R58, UR4, -R3.reuse ;  /* 0x000000043a057c23 */ /* 0x102fe20008010803 */
[----:B------:R-:W-:Y:S01]  /*29b0*/  ISETP.GE.AND P2, PT, R2, R8, PT ;  /* 0x000000080200720c */ /* 0x000fe20003f46270 */
[----:B------:R-:W-:Y:S01]  /*29c0*/  FFMA.FTZ R2, R76, UR4, -R3 ;  /* 0x000000044c027c23 */ /* 0x000fe20008010803 */
[----:B------:R-:W-:Y:S01]  /*29d0*/  FMNMX.FTZ R4, R166, R4, !PT ;  /* 0x00000004a6047209 */ /* 0x000fe20007810000 */
[----:B------:R1:W-:Y:S01]  /*29e0*/  MUFU.EX2 R140, R5 ;  /* 0x00000005008c7308 */ /* 0x0003e20000000800 */
[----:B------:R-:W-:-:S02]  /*29f0*/  FSEL R46, R112, -INF , !P4 ;  /* 0xff800000702e7808 */ /* 0x000fc40006000000 */
[----:B------:R-:W-:Y:S01]  /*2a00*/  FSEL R58, R113, -INF , !P5 ;  /* 0xff800000713a7808 */ /* 0x000fe20006800000 */
[----:B------:R-:W2:Y:S01]  /*2a10*/  SHFL.BFLY PT, R6, R4, 0x2, 0x1f ;  /* 0x0c401f0004067f89 */ /* 0x000ea200000e0000 */
[-C--:B------:R-:W-:Y:S02]  /*2a20*/  ISETP.GE.AND P1, PT, R22, R8.reuse, PT ;  /* 0x000000081600720c */ /* 0x080fe40003f26270 */
[-C--:B------:R-:W-:Y:S01]  /*2a30*/  ISETP.GE.AND P4, PT, R24, R7.reuse, PT ;  /* 0x000000071800720c */ /* 0x080fe20003f86270 */
[----:B------:R3:W-:Y:S01]  /*2a40*/  MUFU.EX2 R169, R2 ;  /* 0x0000000200a97308 */ /* 0x0007e20000000800 */
[----:B------:R-:W-:Y:S02]  /*2a50*/  FSEL R43, R108, -INF , !P6 ;  /* 0xff8000006c2b7808 */ /* 0x000fe40007000000 */
[----:B------:R-:W-:Y:S02]  /*2a60*/  ISETP.GE.AND P6, PT, R29, R7, PT ;  /* 0x000000071d00720c */ /* 0x000fe40003fc6270 */
[----:B------:R-:W-:Y:S01]  /*2a70*/  ISETP.GE.AND P5, PT, R23, R8, PT ;  /* 0x000000081700720c */ /* 0x000fe20003fa6270 */
[----:B-1----:R-:W-:Y:S01]  /*2a80*/  FFMA.FTZ R5, R59, UR4, -R3 ;  /* 0x000000043b057c23 */ /* 0x002fe20008010803 */
[----:B------:R-:W-:-:S02]  /*2a90*/  FSEL R59, R114, -INF , !P2 ;  /* 0xff800000723b7808 */ /* 0x000fc40005000000 */
[----:B------:R-:W-:Y:S01]  /*2aa0*/  ISETP.GE.AND P2, PT, R24, R8, PT ;  /* 0x000000081800720c */ /* 0x000fe20003f46270 */
[----:B------:R1:W-:Y:S01]  /*2ab0*/  MUFU.EX2 R141, R5 ;  /* 0x00000005008d7308 */ /* 0x0003e20000000800 */
[----:B------:R-:W-:Y:S02]  /*2ac0*/  FSEL R24, R109, -INF , !P4 ;  /* 0xff8000006d187808 */ /* 0x000fe40006000000 */
[----:B------:R-:W-:Y:S01]  /*2ad0*/  ISETP.GE.AND P4, PT, R33, R7, PT ;  /* 0x000000072100720c */ /* 0x000fe20003f86270 */
[----:B---3--:R-:W-:Y:S01]  /*2ae0*/  FFMA.FTZ R2, R78, UR4, -R3 ;  /* 0x000000044e027c23 */ /* 0x008fe20008010803 */
[----:B--2---:R-:W-:-:S03]  /*2af0*/  FMNMX.FTZ R4, R4, R6, !PT ;  /* 0x0000000604047209 */ /* 0x004fc60007810000 */
[----:B------:R2:W-:Y:S01]  /*2b00*/  MUFU.EX2 R97, R2 ;  /* 0x0000000200617308 */ /* 0x0005e20000000800 */
[----:B------:R-:W-:Y:S02]  /*2b10*/  FSEL R21, R100, -INF , !P4 ;  /* 0xff80000064157808 */ /* 0x000fe40006000000 */
[----:B------:R-:W-:Y:S01]  /*2b20*/  ISETP.GE.AND P4, PT, R28, R7, PT ;  /* 0x000000071c00720c */ /* 0x000fe20003f86270 */
[----:B------:R-:W3:Y:S01]  /*2b30*/  SHFL.BFLY PT, R6, R4, 0x1, 0x1f ;  /* 0x0c201f0004067f89 */ /* 0x000ee200000e0000 */
[----:B-1----:R-:W-:Y:S01]  /*2b40*/  FFMA.FTZ R5, R60, UR4, -R3 ;  /* 0x000000043c057c23 */ /* 0x002fe20008010803 */
[----:B------:R-:W-:-:S03]  /*2b50*/  FSEL R60, R110, -INF , !P3 ;  /* 0xff8000006e3c7808 */ /* 0x000fc60005800000 */
[----:B------:R1:W-:Y:S01]  /*2b60*/  MUFU.EX2 R144, R5 ;  /* 0x0000000500907308 */ /* 0x0003e20000000800 */
[----:B--2---:R-:W-:-:S07]  /*2b70*/  FFMA.FTZ R2, R77, UR4, -R3 ;  /* 0x000000044d027c23 */ /* 0x004fce0008010803 */
[----:B------:R2:W-:Y:S01]  /*2b80*/  MUFU.EX2 R98, R2 ;  /* 0x0000000200627308 */ /* 0x0005e20000000800 */
[----:B---3--:R-:W-:Y:S01]  /*2b90*/  FMNMX.FTZ R138, R4, R6, !PT ;  /* 0x00000006048a7209 */ /* 0x008fe20007810000 */
[----:B-1----:R-:W-:Y:S01]  /*2ba0*/  FFMA.FTZ R5, R61, UR4, -R3 ;  /* 0x000000043d057c23 */ /* 0x002fe20008010803 */
[----:B------:R-:W-:Y:S02]  /*2bb0*/  FSEL R61, R115, -INF , !P1 ;  /* 0xff800000733d7808 */ /* 0x000fe40004800000 */
[----:B------:R-:W-:-:S03]  /*2bc0*/  FSETP.NEU.FTZ.AND P3, PT, R138, -INF , PT ;  /* 0xff8000008a00780b */ /* 0x000fc60003f7d000 */
[----:B------:R1:W-:Y:S01]  /*2bd0*/  MUFU.EX2 R145, R5 ;  /* 0x0000000500917308 */ /* 0x0003e20000000800 */
[-C--:B------:R-:W-:Y:S02]  /*2be0*/  ISETP.GE.AND P1, PT, R23, R7.reuse, PT ;  /* 0x000000071700720c */ /* 0x080fe40003f26270 */
[----:B------:R-:W-:Y:S01]  /*2bf0*/  FSEL R23, R189, -INF , !P6 ;  /* 0xff800000bd177808 */ /* 0x000fe20007000000 */
[----:B--2---:R-:W-:Y:S01]  /*2c00*/  FMUL.FTZ R2, R138, UR4 ;  /* 0x000000048a027c20 */ /* 0x004fe20008410000 */
[----:B------:R-:W-:Y:S02]  /*2c10*/  FSEL R44, R188, -INF , !P1 ;  /* 0xff800000bc2c7808 */ /* 0x000fe40004800000 */
[----:B------:R-:W-:Y:S02]  /*2c20*/  ISETP.GE.AND P1, PT, R29, R8, PT ;  /* 0x000000081d00720c */ /* 0x000fe40003f26270 */
[----:B------:R-:W-:Y:S02]  /*2c30*/  FSEL R29, R111, -INF , !P2 ;  /* 0xff8000006f1d7808 */ /* 0x000fe40005000000 */
[----:B------:R-:W-:-:S02]  /*2c40*/  ISETP.GE.AND P2, PT, R31, R7, PT ;  /* 0x000000071f00720c */ /* 0x000fc40003f46270 */
[-C--:B------:R-:W-:Y:S02]  /*2c50*/  ISETP.GE.AND P6, PT, R32, R8.reuse, PT ;  /* 0x000000082000720c */ /* 0x080fe40003fc6270 */
[----:B------:R-:W-:Y:S01]  /*2c60*/  FSEL R22, R92, -INF , !P2 ;  /* 0xff8000005c167808 */ /* 0x000fe20005000000 */
[----:B-1----:R-:W-:Y:S01]  /*2c70*/  FFMA.FTZ R5, R63, UR4, -R3 ;  /* 0x000000043f057c23 */ /* 0x002fe20008010803 */
[----:B------:R-:W-:Y:S02]  /*2c80*/  ISETP.GE.AND P2, PT, R27, R8, PT ;  /* 0x000000081b00720c */ /* 0x000fe40003f46270 */
[----:B------:R-:W-:Y:S01]  /*2c90*/  FMNMX.FTZ R4, R59, R61, !PT ;  /* 0x0000003d3b047209 */ /* 0x000fe20007810000 */
[----:B------:R1:W-:Y:S03]  /*2ca0*/  MUFU.EX2 R245, R5 ;  /* 0x0000000500f57308 */ /* 0x0003e60000000800 */
[----:B------:R-:W-:-:S04]  /*2cb0*/  FMNMX.FTZ R4, R60, R4, !PT ;  /* 0x000000043c047209 */ /* 0x000fc80007810000 */
[----:B------:R-:W-:Y:S01]  /*2cc0*/  FMNMX.FTZ R4, R29, R4, !PT ;  /* 0x000000041d047209 */ /* 0x000fe20007810000 */
[----:B-1----:R-:W-:-:S04]  /*2cd0*/  FFMA.FTZ R5, R65, UR4, -R3 ;  /* 0x0000000441057c23 */ /* 0x002fc80008010803 */
[----:B------:R1:W-:Y:S02]  /*2ce0*/  MUFU.EX2 R244, R5 ;  /* 0x0000000500f47308 */ /* 0x0003e40000000800 */
[----:B-1----:R-:W-:Y:S01]  /*2cf0*/  FFMA.FTZ R5, R66, UR4, -R3 ;  /* 0x0000000442057c23 */ /* 0x002fe20008010803 */
[----:B------:R-:W-:Y:S02]  /*2d00*/  FSEL R66, R103, -INF , !P6 ;  /* 0xff80000067427808 */ /* 0x000fe40007000000 */
[----:B------:R-:W-:-:S03]  /*2d10*/  ISETP.GE.AND P6, PT, R25, R7, PT ;  /* 0x000000071900720c */ /* 0x000fc60003fc6270 */
[----:B------:R1:W2:Y:S02]  /*2d20*/  MUFU.EX2 R148, R5 ;  /* 0x0000000500947308 */ /* 0x0002a40000000800 */
[----:B-1----:R-:W-:-:S06]  /*2d30*/  FFMA.FTZ R5, R70, UR4, -R3 ;  /* 0x0000000446057c23 */ /* 0x002fcc0008010803 */
[----:B------:R1:W-:Y:S02]  /*2d40*/  MUFU.EX2 R121, R5 ;  /* 0x0000000500797308 */ /* 0x0003e40000000800 */
        /* <DEDUP_REMOVED lines=8> */
[--C-:B-1----:R-:W-:Y:S01]  /*2dd0*/  FFMA.FTZ R5, R74, UR4, -R3.reuse ;  /* 0x000000044a057c23 */ /* 0x102fe20008010803 */
[----:B------:R-:W-:-:S05]  /*2de0*/  FFMA.FTZ R3, R72, UR4, -R3 ;  /* 0x0000000448037c23 */ /* 0x000fca0008010803 */
[----:B------:R1:W3:Y:S08]  /*2df0*/  MUFU.EX2 R168, R5 ;  /* 0x0000000500a87308 */ /* 0x0002f00000000800 */
[----:B------:R4:W-:Y:S01]  /*2e00*/  MUFU.EX2 R246, R3 ;  /* 0x0000000300f67308 */ /* 0x0009e20000000800 */
[----:B-1----:R-:W-:Y:S02]  /*2e10*/  FSEL R5, R2, RZ, P3 ;  /* 0x000000ff02057208 */ /* 0x002fe40001800000 */
[----:B------:R-:W-:-:S02]  /*2e20*/  ISETP.GE.AND P3, PT, R33, R8, PT ;  /* 0x000000082100720c */ /* 0x000fc40003f66270 */
[----:B------:R-:W-:Y:S01]  /*2e30*/  FSEL R33, R190, -INF , !P5 ;  /* 0xff800000be217808 */ /* 0x000fe20006800000 */
[----:B------:R-:W-:Y:S01]  /*2e40*/  FFMA.FTZ R2, R11, UR4, -R5 ;  /* 0x000000040b027c23 */ /* 0x000fe20008010805 */
[----:B------:R-:W-:Y:S02]  /*2e50*/  ISETP.GE.AND P5, PT, R32, R7, PT ;  /* 0x000000072000720c */ /* 0x000fe40003fa6270 */
[----:B----4-:R-:W-:Y:S01]  /*2e60*/  FMNMX.FTZ R3, R46, R58, !PT ;  /* 0x0000003a2e037209 */ /* 0x010fe20007810000 */
[----:B------:R1:W-:Y:S01]  /*2e70*/  MUFU.EX2 R159, R2 ;  /* 0x00000002009f7308 */ /* 0x0003e20000000800 */
[----:B------:R-:W-:Y:S02]  /*2e80*/  FSEL R32, R191, -INF , !P1 ;  /* 0xff800000bf207808 */ /* 0x000fe40004800000 */
[----:B------:R-:W-:Y:S02]  /*2e90*/  FMNMX.FTZ R3, R43, R3, !PT ;  /* 0x000000032b037209 */ /* 0x000fe40007810000 */
[----:B------:R-:W-:-:S02]  /*2ea0*/  ISETP.GE.AND P1, PT, R31, R8, PT ;  /* 0x000000081f00720c */ /* 0x000fc40003f26270 */
[----:B------:R-:W-:Y:S02]  /*2eb0*/  FMNMX.FTZ R3, R24, R3, !PT ;  /* 0x0000000318037209 */ /* 0x000fe40007810000 */
[----:B------:R-:W-:Y:S02]  /*2ec0*/  FSEL R78, R94, -INF , !P1 ;  /* 0xff8000005e4e7808 */ /* 0x000fe40004800000 */
[----:B------:R-:W-:Y:S02]  /*2ed0*/  ISETP.GE.AND P1, PT, R26, R7, PT ;  /* 0x000000071a00720c */ /* 0x000fe40003f26270 */
[----:B------:R-:W-:Y:S02]  /*2ee0*/  FSEL R65, R102, -INF , !P3 ;  /* 0xff80000066417808 */ /* 0x000fe40005800000 */
[----:B------:R-:W-:Y:S01]  /*2ef0*/  FSEL R11, R105, -INF , !P1 ;  /* 0xff800000690b7808 */ /* 0x000fe20004800000 */
[----:B-1----:R-:W-:Y:S01]  /*2f00*/  FFMA.FTZ R2, R10, UR4, -R5 ;  /* 0x000000040a027c23 */ /* 0x002fe20008010805 */
[----:B------:R-:W-:-:S02]  /*2f10*/  ISETP.GE.AND P3, PT, R28, R8, PT ;  /* 0x000000081c00720c */ /* 0x000fc40003f66270 */
[----:B------:R-:W-:Y:S01]  /*2f20*/  FSEL R10, R204, -INF , !P6 ;  /* 0xff800000cc0a7808 */ /* 0x000fe20007000000 */
[----:B------:R1:W-:Y:S01]  /*2f30*/  MUFU.EX2 R158, R2 ;  /* 0x00000002009e7308 */ /* 0x0003e20000000800 */
[----:B------:R-:W-:Y:S02]  /*2f40*/  FSEL R91, R95, -INF , !P3 ;  /* 0xff8000005f5b7808 */ /* 0x000fe40005800000 */
[----:B------:R-:W-:Y:S02]  /*2f50*/  ISETP.GE.AND P3, PT, R25, R8, PT ;  /* 0x000000081900720c */ /* 0x000fe40003f66270 */
[-C--:B------:R-:W-:Y:S02]  /*2f60*/  ISETP.GE.AND P1, PT, R34, R7.reuse, PT ;  /* 0x000000072200720c */ /* 0x080fe40003f26270 */
[----:B------:R-:W-:Y:S02]  /*2f70*/  FSEL R96, R206, -INF , !P3 ;  /* 0xff800000ce607808 */ /* 0x000fe40005800000 */
[----:B------:R-:W-:-:S02]  /*2f80*/  ISETP.GE.AND P3, PT, R35, R7, PT ;  /* 0x000000072300720c */ /* 0x000fc40003f66270 */
[----:B------:R-:W-:Y:S02]  /*2f90*/  FMNMX.FTZ R4, R33, R4, !PT ;  /* 0x0000000421047209 */ /* 0x000fe40007810000 */
[----:B------:R-:W-:Y:S02]  /*2fa0*/  FSEL R63, R193, -INF , !P3 ;  /* 0xff800000c13f7808 */ /* 0x000fe40005800000 */
[----:B------:R-:W-:Y:S01]  /*2fb0*/  ISETP.GE.AND P6, PT, R34, R8, PT ;  /* 0x000000082200720c */ /* 0x000fe20003fc6270 */
[----:B-1----:R-:W-:Y:S01]  /*2fc0*/  FFMA.FTZ R2, R15, UR4, -R5 ;  /* 0x000000040f027c23 */ /* 0x002fe20008010805 */
[----:B------:R-:W-:Y:S02]  /*2fd0*/  FSEL R15, R101, -INF , !P5 ;  /* 0xff800000650f7808 */ /* 0x000fe40006800000 */
[----:B------:R-:W-:Y:S01]  /*2fe0*/  ISETP.GE.AND P5, PT, R27, R7, PT ;  /* 0x000000071b00720c */ /* 0x000fe20003fa6270 */
[----:B------:R1:W-:Y:S01]  /*2ff0*/  MUFU.EX2 R156, R2 ;  /* 0x00000002009c7308 */ /* 0x0003e20000000800 */
[----:B------:R-:W-:Y:S01]  /*3000*/  FSEL R76, R194, -INF , !P6 ;  /* 0xff800000c24c7808 */ /* 0x000fe20007000000 */
[----:B--2---:R-:W-:Y:S01]  /*3010*/  IMAD.MOV.U32 R194, RZ, RZ, R148 ;  /* 0x000000ffffc27224 */ /* 0x004fe200078e0094 */
[----:B------:R-:W-:-:S02]  /*3020*/  FSEL R13, R104, -INF , !P5 ;  /* 0xff800000680d7808 */ /* 0x000fc40006800000 */
[----:B------:R-:W-:Y:S02]  /*3030*/  ISETP.GE.AND P5, PT, R30, R7, PT ;  /* 0x000000071e00720c */ /* 0x000fe40003fa6270 */
[-C--:B------:R-:W-:Y:S02]  /*3040*/  ISETP.GE.AND P3, PT, R38, R8.reuse, PT ;  /* 0x000000082600720c */ /* 0x080fe40003f66270 */
[-C--:B------:R-:W-:Y:S01]  /*3050*/  ISETP.GE.AND P6, PT, R49, R8.reuse, PT ;  /* 0x000000083100720c */ /* 0x080fe20003fc6270 */
[----:B-1----:R-:W-:Y:S01]  /*3060*/  FFMA.FTZ R2, R14, UR4, -R5 ;  /* 0x000000040e027c23 */ /* 0x002fe20008010805 */
[----:B------:R-:W-:Y:S02]  /*3070*/  FSEL R14, R93, -INF , !P4 ;  /* 0xff8000005d0e7808 */ /* 0x000fe40006000000 */
[----:B------:R-:W-:Y:S01]  /*3080*/  FSEL R93, R106, -INF , !P2 ;  /* 0xff8000006a5d7808 */ /* 0x000fe20005000000 */
[----:B------:R1:W-:Y:S01]  /*3090*/  MUFU.EX2 R157, R2 ;  /* 0x00000002009d7308 */ /* 0x0003e20000000800 */
[----:B------:R-:W-:-:S02]  /*30a0*/  ISETP.GE.AND P2, PT, R30, R8, PT ;  /* 0x000000081e00720c */ /* 0x000fc40003f46270 */
[----:B------:R-:W-:Y:S02]  /*30b0*/  ISETP.GE.AND P4, PT, R26, R8, PT ;  /* 0x000000081a00720c */ /* 0x000fe40003f86270 */
[----:B------:R-:W-:Y:S02]  /*30c0*/  FSEL R95, R207, -INF , !P2 ;  /* 0xff800000cf5f7808 */ /* 0x000fe40005000000 */
[-C--:B------:R-:W-:Y:S02]  /*30d0*/  ISETP.GE.AND P2, PT, R36, R7.reuse, PT ;  /* 0x000000072400720c */ /* 0x080fe40003f46270 */
[----:B------:R-:W-:Y:S02]  /*30e0*/  FSEL R92, R107, -INF , !P4 ;  /* 0xff8000006b5c7808 */ /* 0x000fe40006000000 */
[----:B------:R-:W-:Y:S01]  /*30f0*/  FSEL R72, R220, -INF , !P2 ;  /* 0xff800000dc487808 */ /* 0x000fe20005000000 */
[----:B------:R-:W-:Y:S01]  /*3100*/  IMAD.MOV.U32 R220, RZ, RZ, R98 ;  /* 0x000000ffffdc7224 */ /* 0x000fe200078e0062 */
[----:B------:R-:W-:-:S02]  /*3110*/  ISETP.GE.AND P2, PT, R45, R7, PT ;  /* 0x000000072d00720c */ /* 0x000fc40003f46270 */
[-C--:B------:R-:W-:Y:S01]  /*3120*/  ISETP.GE.AND P4, PT, R36, R8.reuse, PT ;  /* 0x000000082400720c */ /* 0x080fe20003f86270 */
[----:B-1----:R-:W-:Y:S01]  /*3130*/  FFMA.FTZ R2, R9, UR4, -R5 ;  /* 0x0000000409027c23 */ /* 0x002fe20008010805 */
[----:B------:R-:W-:Y:S02]  /*3140*/  FSEL R9, R205, -INF , !P5 ;  /* 0xff800000cd097808 */ /* 0x000fe40006800000 */
[----:B------:R-:W-:Y:S01]  /*3150*/  FSEL R74, R196, -INF , !P2 ;  /* 0xff800000c44a7808 */ /* 0x000fe20005000000 */
[----:B------:R1:W-:Y:S01]  /*3160*/  MUFU.EX2 R163, R2 ;  /* 0x0000000200a37308 */ /* 0x0003e20000000800 */
[----:B------:R-:W-:Y:S02]  /*3170*/  ISETP.GE.AND P2, PT, R49, R7, PT ;  /* 0x000000073100720c */ /* 0x000fe40003f46270 */
[----:B------:R-:W-:Y:S02]  /*3180*/  ISETP.GE.AND P5, PT, R35, R8, PT ;  /* 0x000000082300720c */ /* 0x000fe40003fa6270 */
[----:B------:R-:W-:-:S02]  /*3190*/  FSEL R94, R228, -INF , !P2 ;  /* 0xff800000e45e7808 */ /* 0x000fc40005000000 */
[-C--:B------:R-:W-:Y:S02]  /*31a0*/  ISETP.GE.AND P2, PT, R51, R7.reuse, PT ;  /* 0x000000073300720c */ /* 0x080fe40003f46270 */
[----:B------:R-:W-:Y:S01]  /*31b0*/  FSEL R77, R195, -INF , !P5 ;  /* 0xff800000c34d7808 */ /* 0x000fe20006800000 */
[----:B------:R-:W-:Y:S01]  /*31c0*/  IMAD.MOV.U32 R195, RZ, RZ, R145 ;  /* 0x000000ffffc37224 */ /* 0x000fe200078e0091 */
[----:B------:R-:W-:Y:S02]  /*31d0*/  FSEL R98, R200, -INF , !P2 ;  /* 0xff800000c8627808 */ /* 0x000fe40005000000 */
[----:B------:R-:W-:Y:S02]  /*31e0*/  ISETP.GE.AND P2, PT, R53, R7, PT ;  /* 0x000000073500720c */ /* 0x000fe40003f46270 */
[----:B------:R-:W-:Y:S01]  /*31f0*/  ISETP.GE.AND P5, PT, R48, R8, PT ;  /* 0x000000083000720c */ /* 0x000fe20003fa6270 */
[----:B-1----:R-:W-:Y:S01]  /*3200*/  FFMA.FTZ R2, R12, UR4, -R5 ;  /* 0x000000040c027c23 */ /* 0x002fe20008010805 */
[----:B------:R-:W-:-:S02]  /*3210*/  FSEL R12, R192, -INF , !P1 ;  /* 0xff800000c00c7808 */ /* 0x000fc40004800000 */
[-C--:B------:R-:W-:Y:S01]  /*3220*/  ISETP.GE.AND P1, PT, R38, R7.reuse, PT ;  /* 0x000000072600720c */ /* 0x080fe20003f26270 */
[----:B------:R1:W-:Y:S01]  /*3230*/  MUFU.EX2 R219, R2 ;  /* 0x0000000200db7308 */ /* 0x0003e20000000800 */
[----:B------:R-:W-:Y:S01]  /*3240*/  FSEL R101, R232, -INF , !P2 ;  /* 0xff800000e8657808 */ /* 0x000fe20005000000 */
[----:B---3--:R-:W-:Y:S01]  /*3250*/  IMAD.MOV.U32 R232, RZ, RZ, R168 ;  /* 0x000000ffffe87224 */ /* 0x008fe200078e00a8 */
[----:B------:R-:W-:Y:S01]  /*3260*/  FSEL R73, R221, -INF , !P1 ;  /* 0xff800000dd497808 */ /* 0x000fe20004800000 */
[----:B------:R-:W-:Y:S01]  /*3270*/  IMAD.MOV.U32 R221, RZ, RZ, R97 ;  /* 0x000000ffffdd7224 */ /* 0x000fe200078e0061 */
[-C--:B------:R-:W-:Y:S02]  /*3280*/  ISETP.GE.AND P1, PT, R47, R7.reuse, PT ;  /* 0x000000072f00720c */ /* 0x080fe40003f26270 */
[----:B------:R-:W-:Y:S02]  /*3290*/  ISETP.GE.AND P2, PT, R54, R7, PT ;  /* 0x000000073600720c */ /* 0x000fe40003f46270 */
[----:B------:R-:W-:-:S02]  /*32a0*/  FSEL R80, R197, -INF , !P1 ;  /* 0xff800000c5507808 */ /* 0x000fc40004800000 */
[----:B------:R-:W-:Y:S02]  /*32b0*/  ISETP.GE.AND P1, PT, R48, R7, PT ;  /* 0x000000073000720c */ /* 0x000fe40003f26270 */
[----:B------:R-:W-:Y:S01]  /*32c0*/  FSEL R103, R208, -INF , !P2 ;  /* 0xff800000d0677808 */ /* 0x000fe20005000000 */
[----:B------:R-:W-:Y:S01]  /*32d0*/  IMAD.MOV.U32 R208, RZ, RZ, R153 ;  /* 0x000000ffffd07224 */ /* 0x000fe200078e0099 */
[----:B------:R-:W-:Y:S02]  /*32e0*/  FSEL R97, R229, -INF , !P1 ;  /* 0xff800000e5617808 */ /* 0x000fe40004800000 */
[----:B-1----:R-:W-:Y:S01]  /*32f0*/  FMNMX.FTZ R2, R44, R3, !PT ;  /* 0x000000032c027209 */ /* 0x002fe20007810000 */
[----:B------:R-:W-:Y:S01]  /*3300*/  FFMA.FTZ R3, R16, UR4, -R5 ;  /* 0x0000000410037c23 */ /* 0x000fe20008010805 */
[----:B------:R-:W-:Y:S02]  /*3310*/  ISETP.GE.AND P1, PT, R50, R7, PT ;  /* 0x000000073200720c */ /* 0x000fe40003f26270 */
[----:B------:R-:W-:Y:S01]  /*3320*/  FMNMX.FTZ R2, R23, R2, !PT ;  /* 0x0000000217027209 */ /* 0x000fe20007810000 */
[----:B------:R1:W-:Y:S01]  /*3330*/  MUFU.EX2 R162, R3 ;  /* 0x0000000300a27308 */ /* 0x0003e20000000800 */
[----:B------:R-:W-:Y:S01]  /*3340*/  FSEL R99, R201, -INF , !P1 ;  /* 0xff800000c9637808 */ /* 0x000fe20004800000 */
[----:B------:R-:W-:Y:S01]  /*3350*/  IMAD.MOV.U32 R201, RZ, RZ, R169 ;  /* 0x000000ffffc97224 */ /* 0x000fe200078e00a9 */
[----:B------:R-:W-:-:S02]  /*3360*/  FMNMX.FTZ R2, R21, R2, !PT ;  /* 0x0000000215027209 */ /* 0x000fc40007810000 */
[-C--:B------:R-:W-:Y:S02]  /*3370*/  ISETP.GE.AND P1, PT, R52, R7.reuse, PT ;  /* 0x000000073400720c */ /* 0x080fe40003f26270 */
[----:B------:R-:W-:Y:S02]  /*3380*/  FMNMX.FTZ R2, R15, R2, !PT ;  /* 0x000000020f027209 */ /* 0x000fe40007810000 */
[----:B------:R-:W-:Y:S01]  /*3390*/  FSEL R102, R233, -INF , !P1 ;  /* 0xff800000e9667808 */ /* 0x000fe20004800000 */
[----:B------:R-:W-:Y:S01]  /*33a0*/  IMAD.MOV.U32 R233, RZ, RZ, R160 ;  /* 0x000000ffffe97224 */ /* 0x000fe200078e00a0 */
[----:B------:R-:W-:Y:S02]  /*33b0*/  FMNMX.FTZ R2, R22, R2, !PT ;  /* 0x0000000216027209 */ /* 0x000fe40007810000 */
[-C--:B------:R-:W-:Y:S02]  /*33c0*/  ISETP.GE.AND P1, PT, R57, R7.reuse, PT ;  /* 0x000000073900720c */ /* 0x080fe40003f26270 */
[----:B------:R-:W-:Y:S01]  /*33d0*/  FMNMX.FTZ R2, R14, R2, !PT ;  /* 0x000000020e027209 */ /* 0x000fe20007810000 */
[----:B-1----:R-:W-:Y:S01]  /*33e0*/  FFMA.FTZ R3, R17, UR4, -R5 ;  /* 0x0000000411037c23 */ /* 0x002fe20008010805 */
[----:B------:R-:W-:-:S02]  /*33f0*/  ISETP.GE.AND P2, PT, R56, R7, PT ;  /* 0x000000073800720c */ /* 0x000fc40003f46270 */
[----:B------:R-:W-:Y:S01]  /*3400*/  FMNMX.FTZ R2, R13, R2, !PT ;  /* 0x000000020d027209 */ /* 0x000fe20007810000 */
[----:B------:R1:W-:Y:S01]  /*3410*/  MUFU.EX2 R161, R3 ;  /* 0x0000000300a17308 */ /* 0x0003e20000000800 */
[----:B------:R-:W-:Y:S01]  /*3420*/  FSEL R107, R209, -INF , !P1 ;  /* 0xff800000d16b7808 */ /* 0x000fe20004800000 */
[----:B------:R-:W-:Y:S01]  /*3430*/  IMAD.MOV.U32 R209, RZ, RZ, R152 ;  /* 0x000000ffffd17224 */ /* 0x000fe200078e0098 */
[----:B------:R-:W-:Y:S02]  /*3440*/  FMNMX.FTZ R2, R11, R2, !PT ;  /* 0x000000020b027209 */ /* 0x000fe40007810000 */
[----:B------:R-:W-:Y:S02]  /*3450*/  ISETP.GE.AND P1, PT, R55, R7, PT ;  /* 0x000000073700720c */ /* 0x000fe40003f26270 */
[----:B------:R-:W-:Y:S02]  /*3460*/  FMNMX.FTZ R2, R10, R2, !PT ;  /* 0x000000020a027209 */ /* 0x000fe40007810000 */
[----:B------:R-:W-:Y:S01]  /*3470*/  FSEL R106, R236, -INF , !P2 ;  /* 0xff800000ec6a7808 */ /* 0x000fe20005000000 */
[----:B------:R-:W-:Y:S01]  /*3480*/  IMAD.MOV.U32 R236, RZ, RZ, R149 ;  /* 0x000000ffffec7224 */ /* 0x000fe200078e0095 */
[----:B------:R-:W-:-:S02]  /*3490*/  FMNMX.FTZ R2, R9, R2, !PT ;  /* 0x0000000209027209 */ /* 0x000fc40007810000 */
[----:B------:R-:W-:Y:S02]  /*34a0*/  ISETP.GE.AND P2, PT, R62, R7, PT ;  /* 0x000000073e00720c */ /* 0x000fe40003f46270 */
[----:B------:R-:W-:Y:S01]  /*34b0*/  FMNMX.FTZ R2, R12, R2, !PT ;  /* 0x000000020c027209 */ /* 0x000fe20007810000 */
[----:B-1----:R-:W-:Y:S01]  /*34c0*/  FFMA.FTZ R3, R18, UR4, -R5 ;  /* 0x0000000412037c23 */ /* 0x002fe20008010805 */
[----:B------:R-:W-:Y:S01]  /*34d0*/  FSEL R109, R237, -INF , !P1 ;  /* 0xff800000ed6d7808 */ /* 0x000fe20004800000 */
[----:B------:R-:W-:Y:S01]  /*34e0*/  IMAD.MOV.U32 R237, RZ, RZ, R121 ;  /* 0x000000ffffed7224 */ /* 0x000fe200078e0079 */
[----:B------:R-:W-:Y:S01]  /*34f0*/  FMNMX.FTZ R2, R63, R2, !PT ;  /* 0x000000023f027209 */ /* 0x000fe20007810000 */
[----:B------:R1:W-:Y:S01]  /*3500*/  MUFU.EX2 R207, R3 ;  /* 0x0000000300cf7308 */ /* 0x0003e20000000800 */
        /* <DEDUP_REMOVED lines=9> */
[----:B------:R-:W-:-:S02]  /*35a0*/  ISETP.GE.AND P1, PT, R47, R8, PT ;  /* 0x000000082f00720c */ /* 0x000fc40003f26270 */
[----:B------:R-:W-:Y:S01]  /*35b0*/  FMNMX.FTZ R2, R94, R2, !PT ;  /* 0x000000025e027209 */ /* 0x000fe20007810000 */
[----:B------:R1:W-:Y:S03]  /*35c0*/  MUFU.EX2 R218, R3 ;  /* 0x0000000300da7308 */ /* 0x0003e60000000800 */
[----:B------:R-:W-:-:S04]  /*35d0*/  FMNMX.FTZ R2, R97, R2, !PT ;  /* 0x0000000261027209 */ /* 0x000fc80007810000 */
[----:B------:R-:W-:-:S04]  /*35e0*/  FMNMX.FTZ R2, R98, R2, !PT ;  /* 0x0000000262027209 */ /* 0x000fc80007810000 */
[----:B------:R-:W-:Y:S01]  /*35f0*/  FMNMX.FTZ R2, R99, R2, !PT ;  /* 0x0000000263027209 */ /* 0x000fe20007810000 */
[----:B-1----:R-:W-:-:S04]  /*3600*/  FFMA.FTZ R3, R20, UR4, -R5 ;  /* 0x0000000414037c23 */ /* 0x002fc80008010805 */
        /* <DEDUP_REMOVED lines=11> */
[----:B-1----:R-:W-:Y:S01]  /*36c0*/  FMNMX.FTZ R3, R101, R2, !PT ;  /* 0x0000000265037209 */ /* 0x002fe20007810000 */
[----:B------:R-:W-:-:S03]  /*36d0*/  FFMA.FTZ R2, R71, UR4, -R5 ;  /* 0x0000000447027c23 */ /* 0x000fc60008010805 */
[----:B------:R-:W-:Y:S02]  /*36e0*/  FMNMX.FTZ R3, R102, R3, !PT ;  /* 0x0000000366037209 */ /* 0x000fe40007810000 */
[----:B------:R1:W-:Y:S02]  /*36f0*/  MUFU.EX2 R193, R2 ;  /* 0x0000000200c17308 */ /* 0x0003e40000000800 */
[----:B------:R-:W-:-:S04]  /*3700*/  FMNMX.FTZ R3, R103, R3, !PT ;  /* 0x0000000367037209 */ /* 0x000fc80007810000 */
[----:B------:R-:W-:-:S04]  /*3710*/  FMNMX.FTZ R3, R107, R3, !PT ;  /* 0x000000036b037209 */ /* 0x000fc80007810000 */
[----:B------:R-:W-:-:S04]  /*3720*/  FMNMX.FTZ R3, R106, R3, !PT ;  /* 0x000000036a037209 */ /* 0x000fc80007810000 */
[----:B------:R-:W-:Y:S02]  /*3730*/  FMNMX.FTZ R3, R109, R3, !PT ;  /* 0x000000036d037209 */ /* 0x000fe40007810000 */
[----:B-1----:R-:W-:Y:S01]  /*3740*/  FMNMX.FTZ R2, R32, R4, !PT ;  /* 0x0000000420027209 */ /* 0x002fe20007810000 */
[----:B------:R-:W-:-:S03]  /*3750*/  FFMA.FTZ R4, R75, UR4, -R5 ;  /* 0x000000044b047c23 */ /* 0x000fc60008010805 */
[----:B------:R-:W-:Y:S01]  /*3760*/  FMNMX.FTZ R2, R65, R2, !PT ;  /* 0x0000000241027209 */ /* 0x000fe20007810000 */
[----:B------:R1:W-:Y:S03]  /*3770*/  MUFU.EX2 R192, R4 ;  /* 0x0000000400c07308 */ /* 0x0003e60000000800 */
[----:B------:R-:W-:-:S04]  /*3780*/  FMNMX.FTZ R2, R66, R2, !PT ;  /* 0x0000000242027209 */ /* 0x000fc80007810000 */
[----:B------:R-:W-:-:S04]  /*3790*/  FMNMX.FTZ R2, R78, R2, !PT ;  /* 0x000000024e027209 */ /* 0x000fc80007810000 */
[----:B------:R-:W-:-:S04]  /*37a0*/  FMNMX.FTZ R2, R91, R2, !PT ;  /* 0x000000025b027209 */ /* 0x000fc80007810000 */
[----:B------:R-:W-:Y:S01]  /*37b0*/  FMNMX.FTZ R2, R93, R2, !PT ;  /* 0x000000025d027209 */ /* 0x000fe20007810000 */
[----:B-1----:R-:W-:Y:S01]  /*37c0*/  FFMA.FTZ R4, R79, UR4, -R5 ;  /* 0x000000044f047c23 */ /* 0x002fe20008010805 */
[----:B------:R-:W-:Y:S01]  /*37d0*/  FSEL R79, R222, -INF , !P4 ;  /* 0xff800000de4f7808 */ /* 0x000fe20006000000 */
[----:B------:R-:W-:Y:S01]  /*37e0*/  IMAD.MOV.U32 R222, RZ, RZ, R144 ;  /* 0x000000ffffde7224 */ /* 0x000fe200078e0090 */
[----:B------:R-:W-:Y:S01]  /*37f0*/  FMNMX.FTZ R2, R92, R2, !PT ;  /* 0x000000025c027209 */ /* 0x000fe20007810000 */
[----:B------:R1:W-:Y:S01]  /*3800*/  MUFU.EX2 R191, R4 ;  /* 0x0000000400bf7308 */ /* 0x0003e20000000800 */
[----:B------:R-:W-:Y:S02]  /*3810*/  ISETP.GE.AND P4, PT, R51, R8, PT ;  /* 0x000000083300720c */ /* 0x000fe40003f86270 */
[----:B------:R-:W-:-:S04]  /*3820*/  FMNMX.FTZ R2, R96, R2, !PT ;  /* 0x0000000260027209 */ /* 0x000fc80007810000 */
[----:B------:R-:W-:-:S04]  /*3830*/  FMNMX.FTZ R2, R95, R2, !PT ;  /* 0x000000025f027209 */ /* 0x000fc80007810000 */
[----:B------:R-:W-:-:S04]  /*3840*/  FMNMX.FTZ R2, R76, R2, !PT ;  /* 0x000000024c027209 */ /* 0x000fc80007810000 */
[----:B------:R-:W-:Y:S02]  /*3850*/  FMNMX.FTZ R2, R77, R2, !PT ;  /* 0x000000024d027209 */ /* 0x000fe40007810000 */
[----:B-1----:R-:W-:Y:S01]  /*3860*/  FMNMX.FTZ R4, R119, R3, !PT ;  /* 0x0000000377047209 */ /* 0x002fe20007810000 */
[----:B------:R-:W-:Y:S01]  /*3870*/  FFMA.FTZ R3, R81, UR4, -R5 ;  /* 0x0000000451037c23 */ /* 0x000fe20008010805 */
[----:B------:R-:W-:Y:S01]  /*3880*/  FSEL R81, R223, -INF , !P3 ;  /* 0xff800000df517808 */ /* 0x000fe20005800000 */
[----:B------:R-:W-:Y:S01]  /*3890*/  IMAD.MOV.U32 R223, RZ, RZ, R141 ;  /* 0x000000ffffdf7224 */ /* 0x000fe200078e008d */
[----:B------:R-:W-:Y:S01]  /*38a0*/  FMNMX.FTZ R4, R121, R4, !PT ;  /* 0x0000000479047209 */ /* 0x000fe20007810000 */
[----:B------:R1:W-:Y:S01]  /*38b0*/  MUFU.EX2 R190, R3 ;  /* 0x0000000300be7308 */ /* 0x0003e20000000800 */
[----:B------:R-:W-:Y:S02]  /*38c0*/  FMNMX.FTZ R2, R79, R2, !PT ;  /* 0x000000024f027209 */ /* 0x000fe40007810000 */
[----:B------:R-:W-:Y:S01]  /*38d0*/  ISETP.GE.AND P3, PT, R50, R8, PT ;  /* 0x000000083200720c */ /* 0x000fe20003f66270 */
[----:B------:R-:W2:Y:S01]  /*38e0*/  SHFL.BFLY PT, R6, R4, 0x2, 0x1f ;  /* 0x0c401f0004067f89 */ /* 0x000ea200000e0000 */
[----:B------:R-:W-:-:S02]  /*38f0*/  FMNMX.FTZ R2, R81, R2, !PT ;  /* 0x0000000251027209 */ /* 0x000fc40007810000 */
[----:B------:R-:W-:Y:S01]  /*3900*/  FSEL R100, R203, -INF , !P3 ;  /* 0xff800000cb647808 */ /* 0x000fe20005800000 */
[----:B------:R-:W-:Y:S01]  /*3910*/  IMAD.MOV.U32 R203, RZ, RZ, R132 ;  /* 0x000000ffffcb7224 */ /* 0x000fe200078e0084 */
[----:B------:R-:W-:-:S04]  /*3920*/  ISETP.GE.AND P3, PT, R55, R8, PT ;  /* 0x000000083700720c */ /* 0x000fc80003f66270 */
[----:B------:R-:W-:Y:S01]  /*3930*/  FSEL R110, R239, -INF , !P3 ;  /* 0xff800000ef6e7808 */ /* 0x000fe20005800000 */
[----:B------:R-:W-:Y:S02]  /*3940*/  IMAD.MOV.U32 R239, RZ, RZ, R117 ;  /* 0x000000ffffef7224 */ /* 0x000fe400078e0075 */
[--C-:B-1----:R-:W-:Y:S01]  /*3950*/  FFMA.FTZ R3, R82, UR4, -R5.reuse ;  /* 0x0000000452037c23 */ /* 0x102fe20008010805 */
[----:B------:R-:W-:Y:S01]  /*3960*/  FSEL R82, R198, -INF , !P2 ;  /* 0xff800000c6527808 */ /* 0x000fe20005000000 */
[----:B------:R-:W-:Y:S01]  /*3970*/  IMAD.MOV.U32 R198, RZ, RZ, R140 ;  /* 0x000000ffffc67224 */ /* 0x000fe200078e008c */
[----:B------:R-:W-:Y:S01]  /*3980*/  ISETP.GE.AND P2, PT, R53, R8, PT ;  /* 0x000000083500720c */ /* 0x000fe20003f46270 */
[----:B------:R1:W-:Y:S01]  /*3990*/  MUFU.EX2 R189, R3 ;  /* 0x0000000300bd7308 */ /* 0x0003e20000000800 */
[----:B------:R-:W-:Y:S02]  /*39a0*/  FMNMX.FTZ R2, R82, R2, !PT ;  /* 0x0000000252027209 */ /* 0x000fe40007810000 */
[----:B--2---:R-:W-:Y:S01]  /*39b0*/  FMNMX.FTZ R4, R4, R6, !PT ;  /* 0x0000000604047209 */ /* 0x004fe20007810000 */
[----:B-1----:R-:W-:Y:S01]  /*39c0*/  FFMA.FTZ R3, R83, UR4, -R5 ;  /* 0x0000000453037c23 */ /* 0x002fe20008010805 */
[----:B------:R-:W-:Y:S01]  /*39d0*/  FSEL R83, R199, -INF , !P1 ;  /* 0xff800000c7537808 */ /* 0x000fe20004800000 */
[----:B------:R-:W-:Y:S01]  /*39e0*/  IMAD.MOV.U32 R199, RZ, RZ, R137 ;  /* 0x000000ffffc77224 */ /* 0x000fe200078e0089 */
[----:B------:R-:W-:Y:S01]  /*39f0*/  ISETP.GE.AND P1, PT, R52, R8, PT ;  /* 0x000000083400720c */ /* 0x000fe20003f26270 */
[----:B------:R1:W-:Y:S01]  /*3a00*/  MUFU.EX2 R188, R3 ;  /* 0x0000000300bc7308 */ /* 0x0003e20000000800 */
[----:B------:R-:W-:Y:S01]  /*3a10*/  FMNMX.FTZ R2, R83, R2, !PT ;  /* 0x0000000253027209 */ /* 0x000fe20007810000 */
[----:B------:R-:W2:Y:S01]  /*3a20*/  SHFL.BFLY PT, R137, R4, 0x1, 0x1f ;  /* 0x0c201f0004897f89 */ /* 0x000ea200000e0000 */
[----:B------:R-:W-:Y:S01]  /*3a30*/  FSEL R104, R235, -INF , !P1 ;  /* 0xff800000eb687808 */ /* 0x000fe20004800000 */
[----:B------:R-:W-:Y:S01]  /*3a40*/  IMAD.MOV.U32 R235, RZ, RZ, R128 ;  /* 0x000000ffffeb7224 */ /* 0x000fe200078e0080 */
[----:B------:R-:W-:-:S04]  /*3a50*/  ISETP.GE.AND P1, PT, R64, R8, PT ;  /* 0x000000084000720c */ /* 0x000fc80003f26270 */
[----:B------:R-:W-:Y:S01]  /*3a60*/  FSEL R111, R183, -INF , !P1 ;  /* 0xff800000b76f7808 */ /* 0x000fe20004800000 */
[----:B-1----:R-:W-:Y:S01]  /*3a70*/  FFMA.FTZ R3, R84, UR4, -R5 ;  /* 0x0000000454037c23 */ /* 0x002fe20008010805 */
[----:B------:R-:W-:Y:S02]  /*3a80*/  FSEL R84, R230, -INF , !P6 ;  /* 0xff800000e6547808 */ /* 0x000fe40007000000 */
[----:B------:R-:W-:Y:S01]  /*3a90*/  ISETP.GE.AND P6, PT, R54, R8, PT ;  /* 0x000000083600720c */ /* 0x000fe20003fc6270 */
[----:B------:R1:W-:Y:S01]  /*3aa0*/  MUFU.EX2 R187, R3 ;  /* 0x0000000300bb7308 */ /* 0x0003e20000000800 */
[----:B------:R-:W-:Y:S02]  /*3ab0*/  FMNMX.FTZ R2, R84, R2, !PT ;  /* 0x0000000254027209 */ /* 0x000fe40007810000 */
[----:B--2---:R-:W-:-:S04]  /*3ac0*/  FMNMX.FTZ R137, R4, R137, !PT ;  /* 0x0000008904897209 */ /* 0x004fc80007810000 */
[C---:B------:R-:W-:Y:S01]  /*3ad0*/  FSETP.NEU.FTZ.AND P3, PT, R137.reuse, -INF , PT ;  /* 0xff8000008900780b */ /* 0x040fe20003f7d000 */
[----:B------:R-:W-:-:S05]  /*3ae0*/  FMUL.FTZ R4, R137, UR4 ;  /* 0x0000000489047c20 */ /* 0x000fca0008410000 */
[----:B------:R-:W-:Y:S01]  /*3af0*/  FSEL R4, R4, RZ, P3 ;  /* 0x000000ff04047208 */ /* 0x000fe20001800000 */
[----:B-1----:R-:W-:Y:S01]  /*3b00*/  FFMA.FTZ R3, R85, UR4, -R5 ;  /* 0x0000000455037c23 */ /* 0x002fe20008010805 */
[----:B------:R-:W-:Y:S01]  /*3b10*/  FSEL R85, R231, -INF , !P5 ;  /* 0xff800000e7557808 */ /* 0x000fe20006800000 */
[----:B------:R-:W-:Y:S01]  /*3b20*/  IMAD.MOV.U32 R231, RZ, RZ, R136 ;  /* 0x000000ffffe77224 */ /* 0x000fe200078e0088 */
[----:B------:R-:W-:Y:S01]  /*3b30*/  ISETP.GE.AND P5, PT, R57, R8, PT ;  /* 0x000000083900720c */ /* 0x000fe20003fa6270 */
[----:B------:R1:W-:Y:S01]  /*3b40*/  MUFU.EX2 R186, R3 ;  /* 0x0000000300ba7308 */ /* 0x0003e20000000800 */
[----:B------:R-:W-:Y:S01]  /*3b50*/  FMNMX.FTZ R2, R85, R2, !PT ;  /* 0x0000000255027209 */ /* 0x000fe20007810000 */
[----:B------:R-:W-:Y:S01]  /*3b60*/  FFMA.FTZ R6, R21, UR4, -R4 ;  /* 0x0000000415067c23 */ /* 0x000fe20008010804 */
[----:B------:R-:W-:Y:S01]  /*3b70*/  FSEL R105, R211, -INF , !P5 ;  /* 0xff800000d3697808 */ /* 0x000fe20006800000 */
[----:B------:R-:W-:-:S04]  /*3b80*/  IMAD.MOV.U32 R211, RZ, RZ, R124 ;  /* 0x000000ffffd37224 */ /* 0x000fc800078e007c */
[----:B------:R-:W-:Y:S01]  /*3b90*/  MUFU.EX2 R136, R6 ;  /* 0x0000000600887308 */ /* 0x000fe20000000800 */
[----:B-1----:R-:W-:Y:S01]  /*3ba0*/  FFMA.FTZ R3, R86, UR4, -R5 ;  /* 0x0000000456037c23 */ /* 0x002fe20008010805 */
[----:B------:R-:W-:Y:S01]  /*3bb0*/  FSEL R86, R202, -INF , !P4 ;  /* 0xff800000ca567808 */ /* 0x000fe20006000000 */
[----:B------:R-:W-:Y:S01]  /*3bc0*/  IMAD.MOV.U32 R202, RZ, RZ, R133 ;  /* 0x000000ffffca7224 */ /* 0x000fe200078e0085 */
[----:B------:R-:W-:-:S04]  /*3bd0*/  ISETP.GE.AND P4, PT, R56, R8, PT ;  /* 0x000000083800720c */ /* 0x000fc80003f86270 */
[----:B------:R1:W-:Y:S01]  /*3be0*/  MUFU.EX2 R185, R3 ;  /* 0x0000000300b97308 */ /* 0x0003e20000000800 */
[----:B------:R-:W-:Y:S02]  /*3bf0*/  FMNMX.FTZ R2, R86, R2, !PT ;  /* 0x0000000256027209 */ /* 0x000fe40007810000 */
[----:B------:R-:W-:Y:S01]  /*3c00*/  FSEL R108, R238, -INF , !P4 ;  /* 0xff800000ee6c7808 */ /* 0x000fe20006000000 */
[----:B------:R-:W-:Y:S01]  /*3c10*/  IMAD.MOV.U32 R238, RZ, RZ, R120 ;  /* 0x000000ffffee7224 */ /* 0x000fe200078e0078 */
[----:B------:R-:W-:Y:S01]  /*3c20*/  FMNMX.FTZ R2, R100, R2, !PT ;  /* 0x0000000264027209 */ /* 0x000fe20007810000 */
[----:B-1----:R-:W-:Y:S01]  /*3c30*/  FFMA.FTZ R3, R87, UR4, -R5 ;  /* 0x0000000457037c23 */ /* 0x002fe20008010805 */
[----:B------:R-:W-:Y:S01]  /*3c40*/  FSEL R87, R234, -INF , !P2 ;  /* 0xff800000ea577808 */ /* 0x000fe20005000000 */
[----:B------:R-:W-:Y:S01]  /*3c50*/  IMAD.MOV.U32 R234, RZ, RZ, R129 ;  /* 0x000000ffffea7224 */ /* 0x000fe200078e0081 */
[----:B------:R-:W-:Y:S01]  /*3c60*/  ISETP.GE.AND P2, PT, R62, R8, PT ;  /* 0x000000083e00720c */ /* 0x000fe20003f46270 */
[----:B------:R1:W-:Y:S01]  /*3c70*/  MUFU.EX2 R184, R3 ;  /* 0x0000000300b87308 */ /* 0x0003e20000000800 */
[----:B------:R-:W-:-:S02]  /*3c80*/  FMNMX.FTZ R2, R87, R2, !PT ;  /* 0x0000000257027209 */ /* 0x000fc40007810000 */
[----:B------:R-:W-:Y:S01]  /*3c90*/  FSEL R112, R182, -INF , !P2 ;  /* 0xff800000b6707808 */ /* 0x000fe20005000000 */
[----:B------:R-:W-:Y:S01]  /*3ca0*/  IMAD.MOV.U32 R182, RZ, RZ, R116 ;  /* 0x000000ffffb67224 */ /* 0x000fe200078e0074 */
[----:B------:R-:W-:Y:S01]  /*3cb0*/  FMNMX.FTZ R2, R104, R2, !PT ;  /* 0x0000000268027209 */ /* 0x000fe20007810000 */
[----:B-1----:R-:W-:Y:S01]  /*3cc0*/  FFMA.FTZ R3, R88, UR4, -R5 ;  /* 0x0000000458037c23 */ /* 0x002fe20008010805 */
[----:B------:R-:W-:Y:S01]  /*3cd0*/  FSEL R88, R210, -INF , !P6 ;  /* 0xff800000d2587808 */ /* 0x000fe20007000000 */
[----:B------:R-:W-:Y:S02]  /*3ce0*/  IMAD.MOV.U32 R210, RZ, RZ, R125 ;  /* 0x000000ffffd27224 */ /* 0x000fe400078e007d */
[----:B------:R1:W-:Y:S01]  /*3cf0*/  MUFU.EX2 R181, R3 ;  /* 0x0000000300b57308 */ /* 0x0003e20000000800 */
[----:B------:R-:W-:-:S04]  /*3d00*/  FMNMX.FTZ R2, R88, R2, !PT ;  /* 0x0000000258027209 */ /* 0x000fc80007810000 */
[----:B------:R-:W-:-:S04]  /*3d10*/  FMNMX.FTZ R2, R105, R2, !PT ;  /* 0x0000000269027209 */ /* 0x000fc80007810000 */
[----:B------:R-:W-:-:S04]  /*3d20*/  FMNMX.FTZ R2, R108, R2, !PT ;  /* 0x000000026c027209 */ /* 0x000fc80007810000 */
[----:B------:R-:W-:-:S04]  /*3d30*/  FMNMX.FTZ R2, R110, R2, !PT ;  /* 0x000000026e027209 */ /* 0x000fc80007810000 */
[----:B------:R-:W-:Y:S01]  /*3d40*/  FMNMX.FTZ R2, R112, R2, !PT ;  /* 0x0000000270027209 */ /* 0x000fe20007810000 */
[----:B-1----:R-:W-:-:S03]  /*3d50*/  FFMA.FTZ R3, R89, UR4, -R5 ;  /* 0x0000000459037c23 */ /* 0x002fc60008010805 */
[----:B------:R-:W-:Y:S01]  /*3d60*/  FMNMX.FTZ R2, R111, R2, !PT ;  /* 0x000000026f027209 */ /* 0x000fe20007810000 */
[----:B------:R1:W-:Y:S04]  /*3d70*/  MUFU.EX2 R180, R3 ;  /* 0x0000000300b47308 */ /* 0x0003e80000000800 */
[----:B------:R-:W2:Y:S01]  /*3d80*/  SHFL.BFLY PT, R7, R2, 0x2, 0x1f ;  /* 0x0c401f0002077f89 */ /* 0x000ea200000e0000 */
[----:B-1----:R-:W-:-:S04]  /*3d90*/  FFMA.FTZ R3, R90, UR4, -R5 ;  /* 0x000000045a037c23 */ /* 0x002fc80008010805 */
[----:B------:R1:W-:Y:S01]  /*3da0*/  MUFU.EX2 R179, R3 ;  /* 0x0000000300b37308 */ /* 0x0003e20000000800 */
[----:B--2---:R-:W-:-:S05]  /*3db0*/  FMNMX.FTZ R2, R2, R7, !PT ;  /* 0x0000000702027209 */ /* 0x004fca0007810000 */
[----:B------:R-:W2:Y:S01]  /*3dc0*/  SHFL.BFLY PT, R6, R2, 0x1, 0x1f ;  /* 0x0c201f0002067f89 */ /* 0x000ea200000e0000 */
[----:B-1----:R-:W-:-:S04]  /*3dd0*/  FFMA.FTZ R3, R46, UR4, -R4 ;  /* 0x000000042e037c23 */ /* 0x002fc80008010804 */
[----:B------:R1:W-:Y:S01]  /*3de0*/  MUFU.EX2 R128, R3 ;  /* 0x0000000300807308 */ /* 0x0003e20000000800 */
[----:B--2---:R-:W-:Y:S01]  /*3df0*/  FMNMX.FTZ R20, R2, R6, !PT ;  /* 0x0000000602147209 */ /* 0x004fe20007810000 */
[--C-:B------:R-:W-:Y:S01]  /*3e00*/  FFMA.FTZ R2, R10, UR4, -R4.reuse ;  /* 0x000000040a027c23 */ /* 0x100fe20008010804 */
[----:B-1----:R-:W-:Y:S01]  /*3e10*/  FFMA.FTZ R3, R58, UR4, -R4 ;  /* 0x000000043a037c23 */ /* 0x002fe20008010804 */
[----:B------:R-:W-:Y:S01]  /*3e20*/  IMAD R6, R224, 0x20, R213 ;  /* 0x00000020e0067824 */ /* 0x000fe200078e02d5 */
[----:B------:R-:W-:-:S03]  /*3e30*/  FSETP.NEU.FTZ.AND P1, PT, R20, -INF , PT ;  /* 0xff8000001400780b */ /* 0x000fc60003f3d000 */
[----:B------:R1:W-:Y:S01]  /*3e40*/  MUFU.EX2 R176, R2 ;  /* 0x0000000200b07308 */ /* 0x0003e20000000800 */
[----:B------:R-:W-:-:S07]  /*3e50*/  VIADD R224, R217, 0x400 ;  /* 0x00000400d9e07836 */ /* 0x000fce0000000000 */
[----:B------:R2:W3:Y:S01]  /*3e60*/  MUFU.EX2 R127, R3 ;  /* 0x00000003007f7308 */ /* 0x0004e20000000800 */
[----:B-1----:R-:W-:-:S07]  /*3e70*/  FFMA.FTZ R2, R9, UR4, -R4 ;  /* 0x0000000409027c23 */ /* 0x002fce0008010804 */
[----:B------:R1:W-:Y:S01]  /*3e80*/  MUFU.EX2 R178, R2 ;  /* 0x0000000200b27308 */ /* 0x0003e20000000800 */
[----:B--2---:R-:W-:Y:S01]  /*3e90*/  FFMA.FTZ R3, R43, UR4, -R4 ;  /* 0x000000042b037c23 */ /* 0x004fe20008010804 */
[----:B---3--:R-:W-:-:S06]  /*3ea0*/  F2FP.BF16.F32.PACK_AB R8, R127, R128 ;  /* 0x000000807f08723e */ /* 0x008fcc00000010ff */
[----:B------:R2:W-:Y:S01]  /*3eb0*/  MUFU.EX2 R129, R3 ;  /* 0x0000000300817308 */ /* 0x0005e20000000800 */
[----:B-1----:R-:W-:-:S05]  /*3ec0*/  IMAD.IADD R2, R212, 0x1, R6 ;  /* 0x00000001d4027824 */ /* 0x002fca00078e0206 */
[----:B------:R-:W-:Y:S02]  /*3ed0*/  LEA R212, R2, UR5, 0x1 ;  /* 0x0000000502d47c11 */ /* 0x000fe4000f8e08ff */
[----:B------:R-:W-:Y:S01]  /*3ee0*/  SHF.R.S32.HI R2, RZ, 0x1f, R227 ;  /* 0x0000001fff027819 */ /* 0x000fe200000114e3 */
[----:B--2---:R-:W-:Y:S02]  /*3ef0*/  FFMA.FTZ R3, R24, UR4, -R4 ;  /* 0x0000000418037c23 */ /* 0x004fe40008010804 */
[----:B------:R-:W-:Y:S01]  /*3f00*/  IMAD.IADD R213, R0, 0x1, R212 ;  /* 0x0000000100d57824 */ /* 0x000fe200078e02d4 */
[----:B------:R-:W-:Y:S01]  /*3f10*/  LDSM.16.MT88.4 R16, [R212+0x4000] ;  /* 0x00400000d410783b */ /* 0x000fe20000004200 */
[----:B------:R1:W2:Y:S01]  /*3f20*/  MUFU.EX2 R130, R3 ;  /* 0x0000000300827308 */ /* 0x0002a20000000800 */
[----:B------:R-:W-:Y:S02]  /*3f30*/  LEA.HI R2, R2, R240, RZ, 0x2 ;  /* 0x000000f002027211 */ /* 0x000fe400078f10ff */
[----:B------:R-:W3:Y:S02]  /*3f40*/  LDSM.16.MT88.4 R24, [R213+0x4000] ;  /* 0x00400000d518783b */ /* 0x000ee40000004200 */
[----:B------:R-:W-:-:S02]  /*3f50*/  LOP3.LUT R2, R2, 0xfffffffc, RZ, 0xc0, !PT ;  /* 0xfffffffc02027812 */ /* 0x000fc400078ec0ff */
[----:B------:R-:W-:Y:S03]  /*3f60*/  LDSM.16.MT88.4 R148, [R212+0x5c00] ;  /* 0x005c0000d494783b */ /* 0x000fe60000004200 */
[----:B------:R-:W-:-:S05]  /*3f70*/  IMAD.IADD R2, R240, 0x1, -R2 ;  /* 0x00000001f0027824 */ /* 0x000fca00078e0a02 */
[----:B------:R4:W-:Y:S01]  /*3f80*/  STL [R1+0x18], R2 ;  /* 0x0000180201007387 */ /* 0x0009e20000100800 */
[----:B-1----:R-:W-:Y:S01]  /*3f90*/  FFMA.FTZ R3, R44, UR4, -R4 ;  /* 0x000000042c037c23 */ /* 0x002fe20008010804 */
[----:B--2---:R-:W-:-:S03]  /*3fa0*/  F2FP.BF16.F32.PACK_AB R10, R130, R129 ;  /* 0x00000081820a723e */ /* 0x004fc600000010ff */
[----:B------:R1:W-:Y:S02]  /*3fb0*/  MUFU.EX2 R131, R3 ;  /* 0x0000000300837308 */ /* 0x0003e40000000800 */
[----:B-1----:R-:W-:Y:S01]  /*3fc0*/  FFMA.FTZ R3, R23, UR4, -R4 ;  /* 0x0000000417037c23 */ /* 0x002fe20008010804 */
[----:B----4-:R-:W-:-:S05]  /*3fd0*/  FADD.FTZ R2, R128, R127 ;  /* 0x0000007f80027221 */ /* 0x010fca0000010000 */
[----:B------:R1:W-:Y:S02]  /*3fe0*/  MUFU.EX2 R134, R3 ;  /* 0x0000000300867308 */ /* 0x0003e40000000800 */
[----:B-1----:R-:W-:Y:S01]  /*3ff0*/  FFMA.FTZ R3, R15, UR4, -R4 ;  /* 0x000000040f037c23 */ /* 0x002fe20008010804 */
[----:B------:R-:W-:-:S05]  /*4000*/  F2FP.BF16.F32.PACK_AB R15, R157, R156 ;  /* 0x0000009c9d0f723e */ /* 0x000fca00000010ff */
[----:B------:R1:W-:Y:S02]  /*4010*/  MUFU.EX2 R160, R3 ;  /* 0x0000000300a07308 */ /* 0x0003e40000000800 */
[----:B-1----:R-:W-:-:S06]  /*4020*/  FFMA.FTZ R3, R22, UR4, -R4 ;  /* 0x0000000416037c23 */ /* 0x002fcc0008010804 */
[----:B------:R1:W-:Y:S02]  /*4030*/  MUFU.EX2 R172, R3 ;  /* 0x0000000300ac7308 */ /* 0x0003e40000000800 */
[----:B-1----:R-:W-:Y:S01]  /*4040*/  FFMA.FTZ R3, R14, UR4, -R4 ;  /* 0x000000040e037c23 */ /* 0x002fe20008010804 */
[----:B------:R-:W-:-:S05]  /*4050*/  F2FP.BF16.F32.PACK_AB R14, R252, R243 ;  /* 0x000000f3fc0e723e */ /* 0x000fca00000010ff */
[----:B------:R1:W-:Y:S02]  /*4060*/  MUFU.EX2 R174, R3 ;  /* 0x0000000300ae7308 */ /* 0x0003e40000000800 */
[----:B-1----:R-:W-:Y:S01]  /*4070*/  FFMA.FTZ R3, R13, UR4, -R4 ;  /* 0x000000040d037c23 */ /* 0x002fe20008010804 */
[----:B------:R-:W-:-:S05]  /*4080*/  F2FP.BF16.F32.PACK_AB R13, R158, R159 ;  /* 0x0000009f9e0d723e */ /* 0x000fca00000010ff */
[----:B------:R1:W-:Y:S02]  /*4090*/  MUFU.EX2 R175, R3 ;  /* 0x0000000300af7308 */ /* 0x0003e40000000800 */
[----:B-1----:R-:W-:-:S06]  /*40a0*/  FFMA.FTZ R3, R11, UR4, -R4 ;  /* 0x000000040b037c23 */ /* 0x002fcc0008010804 */
[----:B------:R1:W-:Y:S02]  /*40b0*/  MUFU.EX2 R177, R3 ;  /* 0x0000000300b17308 */ /* 0x0003e40000000800 */
[----:B-1----:R-:W-:-:S05]  /*40c0*/  FMUL.FTZ R3, R20, UR4 ;  /* 0x0000000414037c20 */ /* 0x002fca0008410000 */
[----:B------:R-:W-:-:S05]  /*40d0*/  FSEL R3, R3, RZ, P1 ;  /* 0x000000ff03037208 */ /* 0x000fca0000800000 */
[--C-:B------:R-:W-:Y:S01]  /*40e0*/  FFMA.FTZ R6, R59, UR4, -R3.reuse ;  /* 0x000000043b067c23 */ /* 0x100fe20008010803 */
[----:B------:R-:W-:-:S03]  /*40f0*/  FFMA.FTZ R0, R61, UR4, -R3 ;  /* 0x000000043d007c23 */ /* 0x000fc60008010803 */
[----:B------:R-:W-:Y:S08]  /*4100*/  MUFU.EX2 R7, R6 ;  /* 0x0000000600077308 */ /* 0x000ff00000000800 */
[----:B------:R1:W2:Y:S02]  /*4110*/  MUFU.EX2 R6, R0 ;  /* 0x0000000000067308 */ /* 0x0002a40000000800 */
[----:B-1----:R-:W-:Y:S01]  /*4120*/  FFMA.FTZ R0, R60, UR4, -R3 ;  /* 0x000000043c007c23 */ /* 0x002fe20008010803 */
[----:B--2---:R-:W-:-:S05]  /*4130*/  F2FP.BF16.F32.PACK_AB R9, R6, R7 ;  /* 0x000000070609723e */ /* 0x004fca00000010ff */
[----:B------:R1:W-:Y:S02]  /*4140*/  MUFU.EX2 R114, R0 ;  /* 0x0000000000727308 */ /* 0x0003e40000000800 */
[----:B-1----:R-:W-:Y:S02]  /*4150*/  FFMA.FTZ R0, R29, UR4, -R3 ;  /* 0x000000041d007c23 */ /* 0x002fe40008010803 */
[----:B------:R-:W-:Y:S04]  /*4160*/  LDSM.16.MT88.4 R28, [R212+0x4400] ;  /* 0x00440000d41c783b */ /* 0x000fe80000004200 */
[----:B------:R1:W2:Y:S02]  /*4170*/  MUFU.EX2 R116, R0 ;  /* 0x0000000000747308 */ /* 0x0002a40000000800 */
[----:B-1----:R-:W-:Y:S01]  /*4180*/  FFMA.FTZ R0, R12, UR4, -R4 ;  /* 0x000000040c007c23 */ /* 0x002fe20008010804 */
[----:B--2---:R-:W-:-:S02]  /*4190*/  F2FP.BF16.F32.PACK_AB R11, R116, R114 ;  /* 0x00000072740b723e */ /* 0x004fc400000010ff */
[----:B------:R-:W-:-:S03]  /*41a0*/  F2FP.BF16.F32.PACK_AB R12, R241, R242 ;  /* 0x000000f2f10c723e */ /* 0x000fc600000010ff */
[----:B------:R1:W-:Y:S02]  /*41b0*/  MUFU.EX2 R173, R0 ;  /* 0x0000000000ad7308 */ /* 0x0003e40000000800 */
[C---:B---3--:R-:W-:Y:S06]  /*41c0*/  HMMA.16816.F32.BF16 R40, R8.reuse, R24, RZ ;  /* 0x000000180828723c */ /* 0x048fec00000418ff */
[----:B------:R-:W-:Y:S06]  /*41d0*/  HMMA.16816.F32.BF16 R48, R8, R26, RZ ;  /* 0x0000001a0830723c */ /* 0x000fec00000418ff */
[----:B------:R-:W-:Y:S01]  /*41e0*/  HMMA.16816.F32.BF16 R56, R12, R24, RZ ;  /* 0x000000180c38723c */ /* 0x000fe200000418ff */
[----:B-1----:R-:W-:-:S04]  /*41f0*/  FFMA.FTZ R0, R33, UR4, -R3 ;  /* 0x0000000421007c23 */ /* 0x002fc80008010803 */
[----:B------:R1:W-:Y:S01]  /*4200*/  MUFU.EX2 R122, R0 ;  /* 0x00000000007a7308 */ /* 0x0003e20000000800 */
[-C--:B------:R-:W-:Y:S06]  /*4210*/  HMMA.16816.F32.BF16 R68, R12, R16.reuse, RZ ;  /* 0x000000100c44723c */ /* 0x080fec00000418ff */
[C---:B------:R-:W-:Y:S06]  /*4220*/  HMMA.16816.F32.BF16 R36, R8.reuse, R16, RZ ;  /* 0x000000100824723c */ /* 0x040fec00000418ff */
[----:B------:R-:W-:Y:S01]  /*4230*/  HMMA.16816.F32.BF16 R44, R8, R18, RZ ;  /* 0x00000012082c723c */ /* 0x000fe200000418ff */
[----:B-1----:R-:W-:-:S02]  /*4240*/  FFMA.FTZ R0, R32, UR4, -R3 ;  /* 0x0000000420007c23 */ /* 0x002fc40008010803 */
[----:B------:R-:W1:Y:S04]  /*4250*/  LDSM.16.MT88.4 R32, [R213+0x4400] ;  /* 0x00440000d520783b */ /* 0x000e680000004200 */
[----:B------:R-:W-:Y:S01]  /*4260*/  F2FP.BF16.F32.PACK_AB R8, R134, R131 ;  /* 0x000000838608723e */ /* 0x000fe200000010ff */
[----:B------:R2:W3:Y:S01]  /*4270*/  MUFU.EX2 R123, R0 ;  /* 0x00000000007b7308 */ /* 0x0004e20000000800 */
[----:B------:R-:W-:Y:S01]  /*4280*/  F2FP.BF16.F32.PACK_AB R10, R160, R136 ;  /* 0x00000088a00a723e */ /* 0x000fe200000010ff */
[----:B--2---:R-:W-:Y:S01]  /*4290*/  FFMA.FTZ R0, R65, UR4, -R3 ;  /* 0x0000000441007c23 */ /* 0x004fe20008010803 */
[----:B---3--:R-:W-:-:S05]  /*42a0*/  F2FP.BF16.F32.PACK_AB R9, R123, R122 ;  /* 0x0000007a7b09723e */ /* 0x008fca00000010ff */
[----:B------:R2:W-:Y:S02]  /*42b0*/  MUFU.EX2 R125, R0 ;  /* 0x00000000007d7308 */ /* 0x0005e40000000800 */
[----:B--2---:R-:W-:Y:S02]  /*42c0*/  FFMA.FTZ R0, R66, UR4, -R3 ;  /* 0x0000000442007c23 */ /* 0x004fe40008010803 */
[C---:B------:R-:W-:Y:S01]  /*42d0*/  HMMA.16816.F32.BF16 R64, R12.reuse, R18, RZ ;  /* 0x000000120c40723c */ /* 0x040fe200000418ff */
[----:B------:R-:W2:Y:S03]  /*42e0*/  LDSM.16.MT88.4 R16, [R213+0x4800] ;  /* 0x00480000d510783b */ /* 0x000ea60000004200 */
[----:B------:R3:W4:Y:S02]  /*42f0*/  MUFU.EX2 R126, R0 ;  /* 0x00000000007e7308 */ /* 0x0007240000000800 */
[----:B---3--:R-:W-:Y:S01]  /*4300*/  FFMA.FTZ R0, R63, UR4, -R4 ;  /* 0x000000043f007c23 */ /* 0x008fe20008010804 */
[----:B----4-:R-:W-:Y:S01]  /*4310*/  F2FP.BF16.F32.PACK_AB R11, R126, R125 ;  /* 0x0000007d7e0b723e */ /* 0x010fe200000010ff */
[----:B------:R-:W-:Y:S01]  /*4320*/  HMMA.16816.F32.BF16 R60, R12, R26, RZ ;  /* 0x0000001a0c3c723c */ /* 0x000fe200000418ff */
[----:B------:R-:W3:Y:S03]  /*4330*/  LDSM.16.MT88.4 R24, [R212+0x4800] ;  /* 0x00480000d418783b */ /* 0x000ee60000004200 */
[----:B------:R4:W-:Y:S02]  /*4340*/  MUFU.EX2 R135, R0 ;  /* 0x0000000000877308 */ /* 0x0009e40000000800 */
[----:B-1----:R-:W-:Y:S01]  /*4350*/  HMMA.16816.F32.BF16 R52, R8, R32, R40 ;  /* 0x000000200834723c */ /* 0x002fe20000041828 */
[----:B------:R-:W-:-:S02]  /*4360*/  F2FP.BF16.F32.PACK_AB R12, R239, R182 ;  /* 0x000000b6ef0c723e */ /* 0x000fc400000010ff */
[----:B------:R-:W-:Y:S02]  /*4370*/  F2FP.BF16.F32.PACK_AB R13, R219, R163 ;  /* 0x000000a3db0d723e */ /* 0x000fe400000010ff */
[----:B------:R-:W-:Y:S01]  /*4380*/  F2FP.BF16.F32.PACK_AB R14, R211, R238 ;  /* 0x000000eed30e723e */ /* 0x000fe200000010ff */
[----:B------:R-:W-:Y:S01]  /*4390*/  HMMA.16816.F32.BF16 R40, R8, R34, R48 ;  /* 0x000000220828723c */ /* 0x000fe20000041830 */
[----:B------:R-:W-:-:S05]  /*43a0*/  F2FP.BF16.F32.PACK_AB R15, R161, R162 ;  /* 0x000000a2a10f723e */ /* 0x000fca00000010ff */
[----:B------:R-:W-:Y:S01]  /*43b0*/  HMMA.16816.F32.BF16 R140, R8, R28, R36 ;  /* 0x0000001c088c723c */ /* 0x000fe20000041824 */
[----:B----4-:R-:W-:-:S04]  /*43c0*/  FFMA.FTZ R0, R72, UR4, -R4 ;  /* 0x0000000448007c23 */ /* 0x010fc80008010804 */
[----:B------:R1:W-:Y:S01]  /*43d0*/  MUFU.EX2 R133, R0 ;  /* 0x0000000000857308 */ /* 0x0003e20000000800 */
[----:B------:R-:W-:Y:S06]  /*43e0*/  HMMA.16816.F32.BF16 R68, R12, R28, R68 ;  /* 0x0000001c0c44723c */ /* 0x000fec0000041844 */
[-C--:B------:R-:W-:Y:S06]  /*43f0*/  HMMA.16816.F32.BF16 R36, R8, R30.reuse, R44 ;  /* 0x0000001e0824723c */ /* 0x080fec000004182c */
[----:B------:R-:W-:Y:S01]  /*4400*/  HMMA.16816.F32.BF16 R44, R12, R30, R64 ;  /* 0x0000001e0c2c723c */ /* 0x000fe20000041840 */
[----:B------:R-:W-:Y:S01]  /*4410*/  LDSM.16.MT88.4 R28, [R213+0x4c00] ;  /* 0x004c0000d51c783b */ /* 0x000fe20000004200 */
[----:B------:R-:W-:Y:S01]  /*4420*/  F2FP.BF16.F32.PACK_AB R8, R174, R172 ;  /* 0x000000acae08723e */ /* 0x000fe200000010ff */
[----:B-1----:R-:W-:Y:S01]  /*4430*/  FFMA.FTZ R0, R73, UR4, -R4 ;  /* 0x0000000449007c23 */ /* 0x002fe20008010804 */
[----:B------:R-:W-:-:S02]  /*4440*/  F2FP.BF16.F32.PACK_AB R10, R177, R175 ;  /* 0x000000afb10a723e */ /* 0x000fc400000010ff */
[----:B------:R-:W-:Y:S01]  /*4450*/  HMMA.16816.F32.BF16 R48, R12, R34, R60 ;  /* 0x000000220c30723c */ /* 0x000fe2000004183c */
[----:B------:R1:W-:Y:S02]  /*4460*/  MUFU.EX2 R132, R0 ;  /* 0x0000000000847308 */ /* 0x0003e40000000800 */
[----:B-1----:R-:W-:-:S06]  /*4470*/  FFMA.FTZ R0, R78, UR4, -R3 ;  /* 0x000000044e007c23 */ /* 0x002fcc0008010803 */
[----:B------:R1:W-:Y:S02]  /*4480*/  MUFU.EX2 R117, R0 ;  /* 0x0000000000757308 */ /* 0x0003e40000000800 */
[----:B-1----:R-:W-:-:S06]  /*4490*/  FFMA.FTZ R0, R91, UR4, -R3 ;  /* 0x000000045b007c23 */ /* 0x002fcc0008010803 */
[----:B------:R1:W4:Y:S02]  /*44a0*/  MUFU.EX2 R118, R0 ;  /* 0x0000000000767308 */ /* 0x0003240000000800 */
[----:B-1----:R-:W-:Y:S01]  /*44b0*/  FFMA.FTZ R0, R93, UR4, -R3 ;  /* 0x000000045d007c23 */ /* 0x002fe20008010803 */
[----:B----4-:R-:W-:-:S05]  /*44c0*/  F2FP.BF16.F32.PACK_AB R9, R118, R117 ;  /* 0x000000757609723e */ /* 0x010fca00000010ff */
[----:B------:R1:W-:Y:S02]  /*44d0*/  MUFU.EX2 R113, R0 ;  /* 0x0000000000717308 */ /* 0x0003e40000000800 */
[----:B-1----:R-:W-:-:S06]  /*44e0*/  FFMA.FTZ R0, R92, UR4, -R3 ;  /* 0x000000045c007c23 */ /* 0x002fcc0008010803 */
[----:B------:R1:W4:Y:S02]  /*44f0*/  MUFU.EX2 R115, R0 ;  /* 0x0000000000737308 */ /* 0x0003240000000800 */
[----:B-1----:R-:W-:Y:S01]  /*4500*/  FFMA.FTZ R0, R74, UR4, -R4 ;  /* 0x000000044a007c23 */ /* 0x002fe20008010804 */
[----:B----4-:R-:W-:Y:S01]  /*4510*/  F2FP.BF16.F32.PACK_AB R11, R115, R113 ;  /* 0x00000071730b723e */ /* 0x010fe200000010ff */
[----:B------:R-:W-:Y:S01]  /*4520*/  HMMA.16816.F32.BF16 R72, R12, R32, R56 ;  /* 0x000000200c48723c */ /* 0x000fe20000041838 */
[----:B------:R-:W1:Y:S03]  /*4530*/  LDSM.16.MT88.4 R32, [R212+0x4c00] ;  /* 0x004c0000d420783b */ /* 0x000e660000004200 */
[----:B------:R4:W-:Y:S02]  /*4540*/  MUFU.EX2 R124, R0 ;  /* 0x00000000007c7308 */ /* 0x0009e40000000800 */
[----:B--2---:R-:W-:Y:S01]  /*4550*/  HMMA.16816.F32.BF16 R56, R8, R18, R40 ;  /* 0x000000120838723c */ /* 0x004fe20000041828 */
[----:B------:R-:W-:-:S02]  /*4560*/  F2FP.BF16.F32.PACK_AB R12, R235, R210 ;  /* 0x000000d2eb0c723e */ /* 0x000fc400000010ff */
[----:B------:R-:W-:Y:S02]  /*4570*/  F2FP.BF16.F32.PACK_AB R13, R218, R207 ;  /* 0x000000cfda0d723e */ /* 0x000fe400000010ff */
[----:B------:R-:W-:Y:S01]  /*4580*/  F2FP.BF16.F32.PACK_AB R14, R203, R234 ;  /* 0x000000eacb0e723e */ /* 0x000fe200000010ff */
[----:B------:R-:W-:Y:S01]  /*4590*/  HMMA.16816.F32.BF16 R60, R8, R16, R52 ;  /* 0x00000010083c723c */ /* 0x000fe20000041834 */
[----:B------:R-:W-:-:S05]  /*45a0*/  F2FP.BF16.F32.PACK_AB R15, R205, R206 ;  /* 0x000000cecd0f723e */ /* 0x000fca00000010ff */
[----:B---3--:R-:W-:Y:S01]  /*45b0*/  HMMA.16816.F32.BF16 R152, R8, R26, R36 ;  /* 0x0000001a0898723c */ /* 0x008fe20000041824 */
[----:B----4-:R-:W-:-:S04]  /*45c0*/  FFMA.FTZ R0, R80, UR4, -R4 ;  /* 0x0000000450007c23 */ /* 0x010fc80008010804 */
[----:B------:R2:W-:Y:S01]  /*45d0*/  MUFU.EX2 R120, R0 ;  /* 0x0000000000787308 */ /* 0x0005e20000000800 */
[C---:B------:R-:W-:Y:S06]  /*45e0*/  HMMA.16816.F32.BF16 R40, R12.reuse, R16, R72 ;  /* 0x000000100c28723c */ /* 0x040fec0000041848 */
[-C--:B------:R-:W-:Y:S06]  /*45f0*/  HMMA.16816.F32.BF16 R64, R12, R24.reuse, R68 ;  /* 0x000000180c40723c */ /* 0x080fec0000041844 */
[----:B------:R-:W-:Y:S01]  /*4600*/  HMMA.16816.F32.BF16 R140, R8, R24, R140 ;  /* 0x00000018088c723c */ /* 0x000fe2000004188c */
[----:B--2---:R-:W-:-:S05]  /*4610*/  FFMA.FTZ R0, R94, UR4, -R4 ;  /* 0x000000045e007c23 */ /* 0x004fca0008010804 */
[C---:B------:R-:W-:Y:S01]  /*4620*/  HMMA.16816.F32.BF16 R52, R12.reuse, R26, R44 ;  /* 0x0000001a0c34723c */ /* 0x040fe2000004182c */
[----:B------:R-:W2:Y:S01]  /*4630*/  LDSM.16.MT88.4 R24, [R212+0x5000] ;  /* 0x00500000d418783b */ /* 0x000ea20000004200 */
[----:B------:R3:W-:Y:S01]  /*4640*/  MUFU.EX2 R94, R0 ;  /* 0x00000000005e7308 */ /* 0x0007e20000000800 */
[----:B------:R-:W-:Y:S02]  /*4650*/  F2FP.BF16.F32.PACK_AB R8, R178, R176 ;  /* 0x000000b0b208723e */ /* 0x000fe400000010ff */
[----:B------:R-:W-:Y:S01]  /*4660*/  F2FP.BF16.F32.PACK_AB R10, R135, R173 ;  /* 0x000000ad870a723e */ /* 0x000fe200000010ff */
[----:B------:R-:W-:Y:S01]  /*4670*/  HMMA.16816.F32.BF16 R36, R12, R18, R48 ;  /* 0x000000120c24723c */ /* 0x000fe20000041830 */
[----:B------:R-:W4:Y:S06]  /*4680*/  LDSM.16.MT88.4 R16, [R213+0x5000] ;  /* 0x00500000d510783b */ /* 0x000f2c0000004200 */
[----:B------:R-:W-:-:S02]  /*4690*/  F2FP.BF16.F32.PACK_AB R12, R231, R202 ;  /* 0x000000cae70c723e */ /* 0x000fc400000010ff */
[----:B------:R-:W-:Y:S02]  /*46a0*/  F2FP.BF16.F32.PACK_AB R13, R200, R204 ;  /* 0x000000ccc80d723e */ /* 0x000fe400000010ff */
[----:B------:R-:W-:Y:S01]  /*46b0*/  F2FP.BF16.F32.PACK_AB R14, R198, R199 ;  /* 0x000000c7c60e723e */ /* 0x000fe200000010ff */
[----:B---3--:R-:W-:Y:S01]  /*46c0*/  FFMA.FTZ R0, R96, UR4, -R3 ;  /* 0x0000000460007c23 */ /* 0x008fe20008010803 */
[----:B------:R-:W-:-:S03]  /*46d0*/  F2FP.BF16.F32.PACK_AB R15, R196, R197 ;  /* 0x000000c5c40f723e */ /* 0x000fc600000010ff */
[----:B------:R3:W-:Y:S04]  /*46e0*/  MUFU.EX2 R92, R0 ;  /* 0x00000000005c7308 */ /* 0x0007e80000000800 */
[C---:B-1----:R-:W-:Y:S06]  /*46f0*/  HMMA.16816.F32.BF16 R64, R12.reuse, R32, R64 ;  /* 0x000000200c40723c */ /* 0x042fec0000041840 */
[C---:B------:R-:W-:Y:S06]  /*4700*/  HMMA.16816.F32.BF16 R48, R12.reuse, R28, R40 ;  /* 0x0000001c0c30723c */ /* 0x040fec0000041828 */
[----:B------:R-:W-:Y:S01]  /*4710*/  HMMA.16816.F32.BF16 R36, R12, R30, R36 ;  /* 0x0000001e0c24723c */ /* 0x000fe20000041824 */
[----:B---3--:R-:W-:-:S04]  /*4720*/  FFMA.FTZ R0, R95, UR4, -R3 ;  /* 0x000000045f007c23 */ /* 0x008fc80008010803 */
[----:B------:R1:W3:Y:S01]  /*4730*/  MUFU.EX2 R91, R0 ;  /* 0x00000000005b7308 */ /* 0x0002e20000000800 */
[----:B------:R-:W-:Y:S07]  /*4740*/  HMMA.16816.F32.BF16 R52, R12, R34, R52 ;  /* 0x000000220c34723c */ /* 0x000fee0000041834 */
[----:B------:R-:W-:Y:S02]  /*4750*/  F2FP.BF16.F32.PACK_AB R12, R222, R223 ;  /* 0x000000dfde0c723e */ /* 0x000fe400000010ff */
[----:B------:R-:W-:-:S02]  /*4760*/  F2FP.BF16.F32.PACK_AB R13, R192, R193 ;  /* 0x000000c1c00d723e */ /* 0x000fc400000010ff */
[----:B------:R-:W-:Y:S02]  /*4770*/  F2FP.BF16.F32.PACK_AB R14, R245, R195 ;  /* 0x000000c3f50e723e */ /* 0x000fe400000010ff */
[----:B------:R-:W-:Y:S01]  /*4780*/  F2FP.BF16.F32.PACK_AB R15, R190, R191 ;  /* 0x000000bfbe0f723e */ /* 0x000fe200000010ff */
[----:B-1----:R-:W-:Y:S01]  /*4790*/  FFMA.FTZ R0, R76, UR4, -R3 ;  /* 0x000000044c007c23 */ /* 0x002fe20008010803 */
[----:B---3--:R-:W-:-:S03]  /*47a0*/  F2FP.BF16.F32.PACK_AB R9, R91, R92 ;  /* 0x0000005c5b09723e */ /* 0x008fc600000010ff */
[----:B------:R1:W-:Y:S02]  /*47b0*/  MUFU.EX2 R80, R0 ;  /* 0x0000000000507308 */ /* 0x0003e40000000800 */
[C---:B--2---:R-:W-:Y:S06]  /*47c0*/  HMMA.16816.F32.BF16 R144, R12.reuse, R24, R64 ;  /* 0x000000180c90723c */ /* 0x044fec0000041840 */
[----:B----4-:R-:W-:Y:S01]  /*47d0*/  HMMA.16816.F32.BF16 R36, R12, R18, R36 ;  /* 0x000000120c24723c */ /* 0x010fe20000041824 */
[----:B-1----:R-:W-:-:S04]  /*47e0*/  FFMA.FTZ R0, R77, UR4, -R3 ;  /* 0x000000044d007c23 */ /* 0x002fc80008010803 */
[----:B------:R1:W2:Y:S02]  /*47f0*/  MUFU.EX2 R89, R0 ;  /* 0x0000000000597308 */ /* 0x0002a40000000800 */
[----:B-1----:R-:W-:Y:S01]  /*4800*/  FFMA.FTZ R0, R97, UR4, -R4 ;  /* 0x0000000461007c23 */ /* 0x002fe20008010804 */
[----:B--2---:R-:W-:-:S05]  /*4810*/  F2FP.BF16.F32.PACK_AB R11, R89, R80 ;  /* 0x00000050590b723e */ /* 0x004fca00000010ff */
[----:B------:R1:W-:Y:S02]  /*4820*/  MUFU.EX2 R93, R0 ;  /* 0x00000000005d7308 */ /* 0x0003e40000000800 */
[C---:B------:R-:W-:Y:S06]  /*4830*/  HMMA.16816.F32.BF16 R44, R8.reuse, R28, R60 ;  /* 0x0000001c082c723c */ /* 0x040fec000004183c */
[C---:B------:R-:W-:Y:S01]  /*4840*/  HMMA.16816.F32.BF16 R56, R8.reuse, R30, R56 ;  /* 0x0000001e0838723c */ /* 0x040fe20000041838 */
[----:B------:R-:W-:Y:S05]  /*4850*/  LDSM.16.MT88.4 R28, [R213+0x5400] ;  /* 0x00540000d51c783b */ /* 0x000fea0000004200 */
[----:B------:R-:W-:Y:S01]  /*4860*/  HMMA.16816.F32.BF16 R140, R8, R32, R140 ;  /* 0x00000020088c723c */ /* 0x000fe2000004188c */
[----:B-1----:R-:W-:-:S04]  /*4870*/  FFMA.FTZ R0, R98, UR4, -R4 ;  /* 0x0000000462007c23 */ /* 0x002fc80008010804 */
[----:B------:R1:W-:Y:S01]  /*4880*/  MUFU.EX2 R90, R0 ;  /* 0x00000000005a7308 */ /* 0x0003e20000000800 */
[----:B------:R-:W-:Y:S01]  /*4890*/  HMMA.16816.F32.BF16 R152, R8, R34, R152 ;  /* 0x000000220898723c */ /* 0x000fe20000041898 */
[----:B------:R-:W2:Y:S06]  /*48a0*/  LDSM.16.MT88.4 R32, [R212+0x5400] ;  /* 0x00540000d420783b */ /* 0x000eac0000004200 */
[----:B------:R-:W-:Y:S02]  /*48b0*/  F2FP.BF16.F32.PACK_AB R8, R132, R133 ;  /* 0x000000858408723e */ /* 0x000fe400000010ff */
[----:B------:R-:W-:Y:S01]  /*48c0*/  F2FP.BF16.F32.PACK_AB R10, R120, R124 ;  /* 0x0000007c780a723e */ /* 0x000fe200000010ff */
[----:B-1----:R-:W-:-:S04]  /*48d0*/  FFMA.FTZ R0, R99, UR4, -R4 ;  /* 0x0000000463007c23 */ /* 0x002fc80008010804 */
[----:B------:R1:W-:Y:S02]  /*48e0*/  MUFU.EX2 R78, R0 ;  /* 0x00000000004e7308 */ /* 0x0003e40000000800 */
[----:B-1----:R-:W-:-:S06]  /*48f0*/  FFMA.FTZ R0, R79, UR4, -R3 ;  /* 0x000000044f007c23 */ /* 0x002fcc0008010803 */
[----:B------:R1:W-:Y:S02]  /*4900*/  MUFU.EX2 R76, R0 ;  /* 0x00000000004c7308 */ /* 0x0003e40000000800 */
[----:B-1----:R-:W-:-:S06]  /*4910*/  FFMA.FTZ R0, R81, UR4, -R3 ;  /* 0x0000000451007c23 */ /* 0x002fcc0008010803 */
[----:B------:R1:W3:Y:S02]  /*4920*/  MUFU.EX2 R75, R0 ;  /* 0x00000000004b7308 */ /* 0x0002e40000000800 */
[----:B-1----:R-:W-:Y:S01]  /*4930*/  FFMA.FTZ R0, R82, UR4, -R3 ;  /* 0x0000000452007c23 */ /* 0x002fe20008010803 */
[----:B---3--:R-:W-:-:S05]  /*4940*/  F2FP.BF16.F32.PACK_AB R9, R75, R76 ;  /* 0x0000004c4b09723e */ /* 0x008fca00000010ff */
[----:B------:R1:W-:Y:S02]  /*4950*/  MUFU.EX2 R72, R0 ;  /* 0x0000000000487308 */ /* 0x0003e40000000800 */
[----:B-1----:R-:W-:-:S06]  /*4960*/  FFMA.FTZ R0, R83, UR4, -R3 ;  /* 0x0000000453007c23 */ /* 0x002fcc0008010803 */
[----:B------:R1:W3:Y:S02]  /*4970*/  MUFU.EX2 R73, R0 ;  /* 0x0000000000497308 */ /* 0x0002e40000000800 */
[----:B-1----:R-:W-:Y:S01]  /*4980*/  FFMA.FTZ R0, R101, UR4, -R4 ;  /* 0x0000000465007c23 */ /* 0x002fe20008010804 */
[----:B---3--:R-:W-:-:S05]  /*4990*/  F2FP.BF16.F32.PACK_AB R11, R73, R72 ;  /* 0x00000048490b723e */ /* 0x008fca00000010ff */
[----:B------:R1:W-:Y:S02]  /*49a0*/  MUFU.EX2 R77, R0 ;  /* 0x00000000004d7308 */ /* 0x0003e40000000800 */
[C---:B------:R-:W-:Y:S06]  /*49b0*/  HMMA.16816.F32.BF16 R40, R8.reuse, R16, R44 ;  /* 0x000000100828723c */ /* 0x040fec000004182c */
[C---:B------:R-:W-:Y:S06]  /*49c0*/  HMMA.16816.F32.BF16 R44, R8.reuse, R18, R56 ;  /* 0x00000012082c723c */ /* 0x040fec0000041838 */
[----:B------:R-:W-:Y:S01]  /*49d0*/  HMMA.16816.F32.BF16 R140, R8, R24, R140 ;  /* 0x00000018088c723c */ /* 0x000fe2000004188c */
[----:B-1----:R-:W-:-:S04]  /*49e0*/  FFMA.FTZ R0, R102, UR4, -R4 ;  /* 0x0000000466007c23 */ /* 0x002fc80008010804 */
[----:B------:R1:W-:Y:S01]  /*49f0*/  MUFU.EX2 R74, R0 ;  /* 0x00000000004a7308 */ /* 0x0003e20000000800 */
[-C--:B------:R-:W-:Y:S06]  /*4a00*/  HMMA.16816.F32.BF16 R152, R8, R26.reuse, R152 ;  /* 0x0000001a0898723c */ /* 0x080fec0000041898 */
[----:B------:R-:W-:Y:S01]  /*4a10*/  HMMA.16816.F32.BF16 R56, R12, R26, R52 ;  /* 0x0000001a0c38723c */ /* 0x000fe20000041834 */
[----:B------:R-:W-:Y:S01]  /*4a20*/  LDSM.16.MT88.4 R24, [R213+0x5800] ;  /* 0x00580000d518783b */ /* 0x000fe20000004200 */
[----:B------:R-:W-:Y:S02]  /*4a30*/  F2FP.BF16.F32.PACK_AB R8, R93, R94 ;  /* 0x0000005e5d08723e */ /* 0x000fe400000010ff */
[----:B------:R-:W-:-:S02]  /*4a40*/  F2FP.BF16.F32.PACK_AB R10, R78, R90 ;  /* 0x0000005a4e0a723e */ /* 0x000fc400000010ff */
[----:B------:R-:W-:Y:S01]  /*4a50*/  HMMA.16816.F32.BF16 R52, R12, R16, R48 ;  /* 0x000000100c34723c */ /* 0x000fe20000041830 */
[----:B------:R-:W3:Y:S01]  /*4a60*/  LDSM.16.MT88.4 R16, [R212+0x5800] ;  /* 0x00580000d410783b */ /* 0x000ee20000004200 */
[----:B-1----:R-:W-:-:S05]  /*4a70*/  FFMA.FTZ R0, R103, UR4, -R4 ;  /* 0x0000000467007c23 */ /* 0x002fca0008010804 */
[----:B------:R-:W-:Y:S01]  /*4a80*/  F2FP.BF16.F32.PACK_AB R12, R194, R244 ;  /* 0x000000f4c20c723e */ /* 0x000fe200000010ff */
[----:B------:R1:W-:Y:S01]  /*4a90*/  MUFU.EX2 R71, R0 ;  /* 0x0000000000477308 */ /* 0x0003e20000000800 */
[----:B------:R-:W-:Y:S02]  /*4aa0*/  F2FP.BF16.F32.PACK_AB R13, R188, R189 ;  /* 0x000000bdbc0d723e */ /* 0x000fe400000010ff */
[----:B------:R-:W-:Y:S02]  /*4ab0*/  F2FP.BF16.F32.PACK_AB R14, R236, R237 ;  /* 0x000000edec0e723e */ /* 0x000fe400000010ff */
[----:B------:R-:W-:-:S07]  /*4ac0*/  F2FP.BF16.F32.PACK_AB R15, R186, R187 ;  /* 0x000000bbba0f723e */ /* 0x000fce00000010ff */
[----:B--2---:R-:W-:Y:S01]  /*4ad0*/  HMMA.16816.F32.BF16 R144, R12, R32, R144 ;  /* 0x000000200c90723c */ /* 0x004fe20000041890 */
[----:B-1----:R-:W-:-:S05]  /*4ae0*/  FFMA.FTZ R0, R84, UR4, -R3 ;  /* 0x0000000454007c23 */ /* 0x002fca0008010803 */
[----:B------:R-:W-:Y:S01]  /*4af0*/  HMMA.16816.F32.BF16 R56, R12, R34, R56 ;  /* 0x000000220c38723c */ /* 0x000fe20000041838 */
[----:B------:R1:W-:Y:S02]  /*4b00*/  MUFU.EX2 R70, R0 ;  /* 0x0000000000467308 */ /* 0x0003e40000000800 */
[----:B-1----:R-:W-:-:S06]  /*4b10*/  FFMA.FTZ R0, R85, UR4, -R3 ;  /* 0x0000000455007c23 */ /* 0x002fcc0008010803 */
[----:B------:R1:W2:Y:S02]  /*4b20*/  MUFU.EX2 R69, R0 ;  /* 0x0000000000457308 */ /* 0x0002a40000000800 */
[----:B-1----:R-:W-:Y:S01]  /*4b30*/  FFMA.FTZ R0, R86, UR4, -R3 ;  /* 0x0000000456007c23 */ /* 0x002fe20008010803 */
[----:B--2---:R-:W-:-:S05]  /*4b40*/  F2FP.BF16.F32.PACK_AB R9, R69, R70 ;  /* 0x000000464509723e */ /* 0x004fca00000010ff */
[----:B------:R1:W-:Y:S02]  /*4b50*/  MUFU.EX2 R63, R0 ;  /* 0x00000000003f7308 */ /* 0x0003e40000000800 */
[----:B-1----:R-:W-:-:S06]  /*4b60*/  FFMA.FTZ R0, R100, UR4, -R3 ;  /* 0x0000000464007c23 */ /* 0x002fcc0008010803 */
[----:B------:R1:W2:Y:S02]  /*4b70*/  MUFU.EX2 R68, R0 ;  /* 0x0000000000447308 */ /* 0x0002a40000000800 */
[----:B-1----:R-:W-:Y:S01]  /*4b80*/  FFMA.FTZ R0, R107, UR4, -R4 ;  /* 0x000000046b007c23 */ /* 0x002fe20008010804 */
[----:B--2---:R-:W-:-:S05]  /*4b90*/  F2FP.BF16.F32.PACK_AB R11, R68, R63 ;  /* 0x0000003f440b723e */ /* 0x004fca00000010ff */
[----:B------:R1:W2:Y:S02]  /*4ba0*/  MUFU.EX2 R65, R0 ;  /* 0x0000000000417308 */ /* 0x0002a40000000800 */
[C---:B------:R-:W-:Y:S06]  /*4bb0*/  HMMA.16816.F32.BF16 R48, R8.reuse, R28, R40 ;  /* 0x0000001c0830723c */ /* 0x040fec0000041828 */
[C---:B------:R-:W-:Y:S06]  /*4bc0*/  HMMA.16816.F32.BF16 R40, R8.reuse, R30, R44 ;  /* 0x0000001e0828723c */ /* 0x040fec000004182c */
[----:B------:R-:W-:Y:S01]  /*4bd0*/  HMMA.16816.F32.BF16 R140, R8, R32, R140 ;  /* 0x00000020088c723c */ /* 0x000fe2000004188c */
[----:B-1----:R-:W-:-:S04]  /*4be0*/  FFMA.FTZ R0, R106, UR4, -R4 ;  /* 0x000000046a007c23 */ /* 0x002fc80008010804 */
[----:B------:R1:W-:Y:S01]  /*4bf0*/  MUFU.EX2 R64, R0 ;  /* 0x0000000000407308 */ /* 0x0003e20000000800 */
[----:B------:R-:W-:Y:S06]  /*4c00*/  HMMA.16816.F32.BF16 R152, R8, R34, R152 ;  /* 0x000000220898723c */ /* 0x000fec0000041898 */
[----:B------:R-:W-:Y:S01]  /*4c10*/  HMMA.16816.F32.BF16 R32, R12, R28, R52 ;  /* 0x0000001c0c20723c */ /* 0x000fe20000041834 */
[----:B------:R-:W-:Y:S02]  /*4c20*/  F2FP.BF16.F32.PACK_AB R8, R74, R77 ;  /* 0x0000004d4a08723e */ /* 0x000fe400000010ff */
[----:B--2---:R-:W-:-:S03]  /*4c30*/  F2FP.BF16.F32.PACK_AB R10, R65, R71 ;  /* 0x00000047410a723e */ /* 0x004fc600000010ff */
[----:B------:R-:W-:Y:S01]  /*4c40*/  HMMA.16816.F32.BF16 R12, R12, R30, R36 ;  /* 0x0000001e0c0c723c */ /* 0x000fe20000041824 */
[----:B------:R-:W2:Y:S01]  /*4c50*/  LDSM.16.MT88.4 R28, [R213+0x5c00] ;  /* 0x005c0000d51c783b */ /* 0x000ea20000004200 */
[----:B-1----:R-:W-:-:S04]  /*4c60*/  FFMA.FTZ R0, R109, UR4, -R4 ;  /* 0x000000046d007c23 */ /* 0x002fc80008010804 */
[----:B------:R1:W4:Y:S02]  /*4c70*/  MUFU.EX2 R62, R0 ;  /* 0x00000000003e7308 */ /* 0x0003240000000800 */
[----:B-1----:R-:W-:Y:S01]  /*4c80*/  FFMA.FTZ R0, R87, UR4, -R3 ;  /* 0x0000000457007c23 */ /* 0x002fe20008010803 */
[----:B----4-:R-:W-:-:S05]  /*4c90*/  F2FP.BF16.F32.PACK_AB R168, R62, R64 ;  /* 0x000000403ea8723e */ /* 0x010fca00000010ff */
        /* <DEDUP_REMOVED lines=11> */
[C---:B---3--:R-:W-:Y:S06]  /*4d50*/  HMMA.16816.F32.BF16 R140, R8.reuse, R16, R140 ;  /* 0x00000010088c723c */ /* 0x048fec000004188c */
[C---:B------:R-:W-:Y:S06]  /*4d60*/  HMMA.16816.F32.BF16 R152, R8.reuse, R18, R152 ;  /* 0x000000120898723c */ /* 0x040fec0000041898 */
[----:B------:R-:W-:Y:S01]  /*4d70*/  HMMA.16816.F32.BF16 R48, R8, R24, R48 ;  /* 0x000000180830723c */ /* 0x000fe20000041830 */
[----:B-1----:R-:W-:Y:S01]  /*4d80*/  FFMA.FTZ R0, R121, UR4, -R4 ;  /* 0x0000000479007c23 */ /* 0x002fe20008010804 */
[----:B------:R-:W-:-:S03]  /*4d90*/  FADD.FTZ R4, R7, R6 ;  /* 0x0000000607047221 */ /* 0x000fc60000010000 */
        /* <DEDUP_REMOVED lines=9> */
[C---:B------:R-:W-:Y:S06]  /*4e30*/  HMMA.16816.F32.BF16 R144, R8.reuse, R16, R144 ;  /* 0x000000100890723c */ /* 0x040fec0000041890 */
[C---:B------:R-:W-:Y:S06]  /*4e40*/  HMMA.16816.F32.BF16 R56, R8.reuse, R18, R56 ;  /* 0x000000120838723c */ /* 0x040fec0000041838 */
[----:B------:R-:W-:Y:S01]  /*4e50*/  HMMA.16816.F32.BF16 R32, R8, R24, R32 ;  /* 0x000000180820723c */ /* 0x000fe20000041820 */
[----:B-1----:R-:W-:-:S05]  /*4e60*/  FFMA.FTZ R0, R110, UR4, -R3 ;  /* 0x000000046e007c23 */ /* 0x002fca0008010803 */
[----:B------:R-:W-:Y:S01]  /*4e70*/  HMMA.16816.F32.BF16 R12, R8, R26, R12 ;  /* 0x0000001a080c723c */ /* 0x000fe2000004180c */
[----:B------:R1:W3:Y:S02]  /*4e80*/  MUFU.EX2 R22, R0 ;  /* 0x0000000000167308 */ /* 0x0002e40000000800 */
[--C-:B-1----:R-:W-:Y:S01]  /*4e90*/  FFMA.FTZ R0, R112, UR4, -R3.reuse ;  /* 0x0000000470007c23 */ /* 0x102fe20008010803 */
[----:B------:R-:W-:Y:S01]  /*4ea0*/  FFMA.FTZ R3, R111, UR4, -R3 ;  /* 0x000000046f037c23 */ /* 0x000fe20008010803 */
[----:B---3--:R-:W-:-:S04]  /*4eb0*/  F2FP.BF16.F32.PACK_AB R169, R22, R23 ;  /* 0x0000001716a9723e */ /* 0x008fc800000010ff */
[----:B------:R1:W-:Y:S08]  /*4ec0*/  MUFU.EX2 R21, R0 ;  /* 0x0000000000157308 */ /* 0x0003f00000000800 */
[----:B------:R3:W4:Y:S01]  /*4ed0*/  MUFU.EX2 R230, R3 ;  /* 0x0000000300e67308 */ /* 0x0007220000000800 */
[----:B-1----:R-:W-:Y:S01]  /*4ee0*/  FFMA.FTZ R0, R164, UR4, -R5 ;  /* 0x00000004a4007c23 */ /* 0x002fe20008010805 */
[----:B------:R-:W-:-:S06]  /*4ef0*/  F2FP.BF16.F32.PACK_AB R164, R221, R201 ;  /* 0x000000c9dda4723e */ /* 0x000fcc00000010ff */
[----:B------:R1:W5:Y:S01]  /*4f00*/  MUFU.EX2 R17, R0 ;  /* 0x0000000000117308 */ /* 0x0003620000000800 */
[----:B---3--:R-:W-:Y:S01]  /*4f10*/  FADD.FTZ R3, R242, R241 ;  /* 0x000000f1f2037221 */ /* 0x008fe20000010000 */
[----:B----4-:R-:W-:-:S07]  /*4f20*/  F2FP.BF16.F32.PACK_AB R171, R230, R21 ;  /* 0x00000015e6ab723e */ /* 0x010fce00000010ff */
[----:B------:R-:W-:Y:S01]  /*4f30*/  HMMA.16816.F32.BF16 R140, R168, R148, R140 ;  /* 0x00000094a88c723c */ /* 0x000fe2000004188c */
[----:B-1----:R-:W-:Y:S01]  /*4f40*/  FFMA.FTZ R0, R165, UR4, -R5 ;  /* 0x00000004a5007c23 */ /* 0x002fe20008010805 */
[----:B-----5:R-:W-:-:S04]  /*4f50*/  F2FP.BF16.F32.PACK_AB R165, R17, R179 ;  /* 0x000000b311a5723e */ /* 0x020fc800000010ff */
[----:B------:R-:W-:Y:S01]  /*4f60*/  HMMA.16816.F32.BF16 R152, R168, R150, R152 ;  /* 0x00000096a898723c */ /* 0x000fe20000041898 */
[----:B------:R1:W-:Y:S02]  /*4f70*/  MUFU.EX2 R16, R0 ;  /* 0x0000000000107308 */ /* 0x0003e40000000800 */
[----:B-1----:R-:W-:Y:S01]  /*4f80*/  FFMA.FTZ R0, R166, UR4, -R5 ;  /* 0x00000004a6007c23 */ /* 0x002fe20008010805 */
[----:B------:R-:W-:Y:S01]  /*4f90*/  FADD.FTZ R5, R243, R3 ;  /* 0x00000003f3057221 */ /* 0x000fe20000010000 */
[----:B------:R-:W-:-:S04]  /*4fa0*/  F2FP.BF16.F32.PACK_AB R166, R246, R220 ;  /* 0x000000dcf6a6723e */ /* 0x000fc800000010ff */
[----:B------:R1:W3:Y:S01]  /*4fb0*/  MUFU.EX2 R229, R0 ;  /* 0x0000000000e57308 */ /* 0x0002e20000000800 */
[----:B------:R-:W-:Y:S01]  /*4fc0*/  FADD.FTZ R5, R252, R5 ;  /* 0x00000005fc057221 */ /* 0x000fe20000010000 */
[----:B-1----:R-:W-:Y:S01]  /*4fd0*/  FADD.FTZ R0, R159, R158 ;  /* 0x0000009e9f007221 */ /* 0x002fe20000010000 */
[----:B---3--:R-:W-:-:S03]  /*4fe0*/  F2FP.BF16.F32.PACK_AB R167, R229, R16 ;  /* 0x00000010e5a7723e */ /* 0x008fc600000010ff */
[----:B------:R-:W-:Y:S01]  /*4ff0*/  FADD.FTZ R3, R156, R0 ;  /* 0x000000009c037221 */ /* 0x000fe20000010000 */
[----:B------:R-:W-:Y:S01]  /*5000*/  FADD.FTZ R0, R129, R2 ;  /* 0x0000000281007221 */ /* 0x000fe20000010000 */
[----:B------:R-:W-:Y:S02]  /*5010*/  FADD.FTZ R2, R114, R4 ;  /* 0x0000000472027221 */ /* 0x000fe40000010000 */
[----:B------:R-:W-:Y:S01]  /*5020*/  FADD.FTZ R4, R157, R3 ;  /* 0x000000039d047221 */ /* 0x000fe20000010000 */
        /* <DEDUP_REMOVED lines=106> */
[----:B------:R-:W-:Y:S01]  /*56d0*/  HMMA.16816.F32.BF16 R144, R164, R148, R144 ;  /* 0x00000094a490723c */ /* 0x000fe20000041890 */
[----:B------:R-:W-:Y:S01]  /*56e0*/  FADD.FTZ R4, R220, R4 ;  /* 0x00000004dc047221 */ /* 0x000fe20000010000 */
[----:B------:R-:W-:Y:S01]  /*56f0*/  FADD.FTZ R3, R16, R3 ;  /* 0x0000000310037221 */ /* 0x000fe20000010000 */
[----:B------:R-:W-:Y:S01]  /*5700*/  FADD.FTZ R2, R46, R2 ;  /* 0x000000022e027221 */ /* 0x000fe20000010000 */
[----:B------:R-:W-:Y:S01]  /*5710*/  FADD.FTZ R0, R21, R0 ;  /* 0x0000000015007221 */ /* 0x000fe20000010000 */
[----:B------:R-:W-:Y:S01]  /*5720*/  FADD.FTZ R227, R246, R4 ;  /* 0x00000004f6e37221 */ /* 0x000fe20000010000 */
[----:B--2---:R-:W-:Y:S01]  /*5730*/  HMMA.16816.F32.BF16 R156, R168, R28, R48 ;  /* 0x0000001ca89c723c */ /* 0x004fe20000041830 */
[----:B------:R-:W-:Y:S01]  /*5740*/  FADD.FTZ R229, R229, R3 ;  /* 0x00000003e5e57221 */ /* 0x000fe20000010000 */
[----:B------:R-:W-:Y:S01]  /*5750*/  FADD.FTZ R228, R228, R2 ;  /* 0x00000002e4e47221 */ /* 0x000fe20000010000 */
[----:B------:R-:W-:Y:S01]  /*5760*/  FADD.FTZ R230, R230, R0 ;  /* 0x00000000e6e67221 */ /* 0x000fe20000010000 */
[----:B------:R-:W-:-:S02]  /*5770*/  VIADD R223, R217, 0x800 ;  /* 0x00000800d9df7836 */ /* 0x000fc40000000000 */
[C---:B------:R-:W-:Y:S01]  /*5780*/  HMMA.16816.F32.BF16 R148, R164.reuse, R150, R56 ;  /* 0x00000096a494723c */ /* 0x040fe20000041838 */
[C---:B------:R-:W-:Y:S02]  /*5790*/  VIADD R222, R217.reuse, 0xc00 ;  /* 0x00000c00d9de7836 */ /* 0x040fe40000000000 */
[C---:B------:R-:W-:Y:S02]  /*57a0*/  VIADD R221, R217.reuse, 0x1000 ;  /* 0x00001000d9dd7836 */ /* 0x040fe40000000000 */
[C---:B------:R-:W-:Y:S01]  /*57b0*/  VIADD R220, R217.reuse, 0x1400 ;  /* 0x00001400d9dc7836 */ /* 0x040fe20000000000 */
[----:B------:R-:W-:Y:S01]  /*57c0*/  HMMA.16816.F32.BF16 R160, R164, R28, R32 ;  /* 0x0000001ca4a0723c */ /* 0x000fe20000041820 */
[C---:B------:R-:W-:Y:S02]  /*57d0*/  VIADD R219, R217.reuse, 0x1800 ;  /* 0x00001800d9db7836 */ /* 0x040fe40000000000 */
[----:B------:R-:W-:-:S03]  /*57e0*/  VIADD R218, R217, 0x1c00 ;  /* 0x00001c00d9da7836 */ /* 0x000fc60000000000 */
[-C--:B------:R-:W-:Y:S06]  /*57f0*/  HMMA.16816.F32.BF16 R168, R168, R30.reuse, R40 ;  /* 0x0000001ea8a8723c */ /* 0x080fec0000041828 */
[----:B------:R-:W-:Y:S01]  /*5800*/  HMMA.16816.F32.BF16 R164, R164, R30, R12 ;  /* 0x0000001ea4a4723c */ /* 0x000fe2000004180c */
[----:B------:R-:W-:-:S08]  /*5810*/  NOP ;  /* 0x0000000000007918 */ /* 0x000fd00000000000 */
[----:B------:R-:W-:-:S15]  /*5820*/  @!P0 BRA `(.L_x_2) ;  /* 0x0000003400dc8947 */ /* 0x000fde0003800000 */
[----:B------:R-:W-:Y:S01]  /*5830*/  IADD3 R225, R225, -0x2, RZ ;  /* 0xfffffffee1e17810 */ /* 0x000fe20007ffe0ff */
[----:B------:R-:W-:Y:S01]  /*5840*/  IMAD.MOV.U32 R3, RZ, RZ, R139 ;  /* 0x000000ffff037224 */ /* 0x000fe200078e008b */
[----:B------:R-:W-:Y:S01]  /*5850*/  MOV R133, R138 ;  /* 0x0000008a00857202 */ /* 0x000fe20000000f00 */
[----:B------:R-:W-:Y:S01]  /*5860*/  IMAD.MOV.U32 R134, RZ, RZ, R137 ;  /* 0x000000ffff867224 */ /* 0x000fe200078e0089 */
[----:B------:R-:W-:Y:S01]  /*5870*/  MOV R135, R20 ;  /* 0x0000001400877202 */ /* 0x000fe20000000f00 */
[----:B------:R-:W-:Y:S01]  /*5880*/  ULDC UR4, c[0x0][0x2ec] ;  /* 0x0000bb0000047ab9 */ /* 0x000fe20000000800 */
[----:B------:R-:W-:Y:S01]  /*5890*/  ULDC.64 UR10, c[0x0][0x220] ;  /* 0x00008800000a7ab9 */ /* 0x000fe20000000a00 */
[----:B------:R-:W-:Y:S01]  /*58a0*/  ULDC.64 UR12, c[0x0][0x250] ;  /* 0x00009400000c7ab9 */ /* 0x000fe20000000a00 */
[----:B------:R-:W-:Y:S01]  /*58b0*/  ULDC.64 UR6, c[0x0][0x218] ;  /* 0x0000860000067ab9 */ /* 0x000fe20000000a00 */
[----:B------:R-:W-:Y:S01]  /*58c0*/  ULDC.64 UR8, c[0x0][0x248] ;  /* 0x0000920000087ab9 */ /* 0x000fe20000000a00 */
[----:B------:R-:W-:Y:S05]  /*58d0*/  BRA `(.L_x_3) ;  /* 0x0000000000687947 */ /* 0x000fea0003800000 */
.L_x_5:
[----:B------:R-:W2:Y:S01]  /*58e0*/  LDL.64 R232, [R1] ;  /* 0x0000000001e87983 */ /* 0x000ea20000100a00 */
[----:B------:R-:W-:Y:S04]  /*58f0*/  VIADD R0, R225, 0xffffffff ;  /* 0xffffffffe1007836 */ /* 0x000fe80000000000 */
[----:B------:R-:W-:Y:S01]  /*5900*/  IMAD.WIDE.U32 R136, R0, UR8, RZ ;  /* 0x0000000800887c25 */ /* 0x000fe2000f8e00ff */
[----:B------:R-:W-:Y:S05]  /*5910*/  SHF.R.S32.HI R2, RZ, 0x1f, R0 ;  /* 0x0000001fff027819 */ /* 0x000fea0000011400 */
[----:B------:R-:W-:Y:S04]  /*5920*/  IMAD R2, R2, UR8, RZ ;  /* 0x0000000802027c24 */ /* 0x000fe8000f8e02ff */
[----:B------:R-:W-:Y:S04]  /*5930*/  IMAD R2, R0, UR9, R2 ;  /* 0x0000000900027c24 */ /* 0x000fe8000f8e0202 */
[----:B------:R-:W-:Y:S01]  /*5940*/  IMAD.IADD R2, R137, 0x1, R2 ;  /* 0x0000000189027824 */ /* 0x000fe200078e0202 */
[----:B--2---:R-:W-:Y:S04]  /*5950*/  LEA R0, P1, R136, R232, 0x7 ;  /* 0x000000e888007211 */ /* 0x004fe800078238ff */
[----:B------:R-:W-:Y:S02]  /*5960*/  LEA R172, P2, R0, UR6, 0x1 ;  /* 0x0000000600ac7c11 */ /* 0x000fe4000f8408ff */
[----:B------:R-:W-:Y:S02]  /*5970*/  LEA.HI.X R2, R136, R249, R2, 0x7, P1 ;  /* 0x000000f988027211 */ /* 0x000fe400008f3c02 */
[----:B------:R-:W-:Y:S02]  /*5980*/  IADD3 R138, P1, R172, UR16, RZ ;  /* 0x00000010ac8a7c10 */ /* 0x000fe4000ff3e0ff */
        /* <DEDUP_REMOVED lines=13> */
[----:B------:R-:W0:Y:S01]  /*5a60*/  LDGDEPBAR ;  /* 0x00000000000079af */ /* 0x000e220000000000 */
[----:B------:R-:W-:Y:S05]  /*5a70*/  BRA `(.L_x_4) ;  /* 0x0000000c00a47947 */ /* 0x000fea0003800000 */
.L_x_3:
[----:B------:R-:W-:Y:S01]  /*5a80*/  SHF.R.S32.HI R0, RZ, 0x1f, R225 ;  /* 0x0000001fff007819 */ /* 0x000fe200000114e1 */
[----:B------:R-:W-:Y:S04]  /*5a90*/  DEPBAR.LE SB0, 0x0 ;  /* 0x000080000000791a */ /* 0x000fe80000000000 */
[----:B------:R-:W-:Y:S01]  /*5aa0*/  BAR.SYNC.DEFER_BLOCKING 0x0 ;  /* 0x0000000000007b1d */ /* 0x000fe20000010000 */
[----:B------:R-:W-:Y:S02]  /*5ab0*/  IMAD R0, R0, UR12, RZ ;  /* 0x0000000c00007c24 */ /* 0x000fe4000f8e02ff */
[C---:B------:R-:W-:Y:S04]  /*5ac0*/  IMAD.WIDE.U32 R4, R225.reuse, UR12, RZ ;  /* 0x0000000ce1047c25 */ /* 0x040fe8000f8e00ff */
[----:B------:R-:W-:Y:S01]  /*5ad0*/  IMAD R2, R225, UR13, R0 ;  /* 0x0000000de1027c24 */ /* 0x000fe2000f8e0200 */
[----:B------:R-:W-:Y:S03]  /*5ae0*/  LEA R0, P0, R4, R250, 0x7 ;  /* 0x000000fa04007211 */ /* 0x000fe600078038ff */
[----:B------:R-:W-:Y:S01]  /*5af0*/  IMAD.IADD R2, R5, 0x1, R2 ;  /* 0x0000000105027824 */ /* 0x000fe200078e0202 */
[----:B------:R-:W-:Y:S04]  /*5b00*/  LEA R8, P1, R0, UR10, 0x1 ;  /* 0x0000000a00087c11 */ /* 0x000fe8000f8208ff */
        /* <DEDUP_REMOVED lines=8> */
[----:B------:R-:W-:Y:S01]  /*5b90*/  LDGSTS.E.BYPASS.LTC128B.128 [R226+0x4000], desc[UR14][R8.64] ;  /* 0x0400000008e27fae */ /* 0x000fe2000b901d4e */
[----:B------:R-:W-:Y:S02]  /*5ba0*/  IADD3 R10, P0, R4, UR20, RZ ;  /* 0x00000014040a7c10 */ /* 0x000fe4000ff1e0ff */
[----:B------:R-:W-:Y:S04]  /*5bb0*/  IADD3.X R5, R7, UR21, RZ, P1, !PT ;  /* 0x0000001507057c10 */ /* 0x000fe80008ffe4ff */
[----:B------:R-:W-:Y:S01]  /*5bc0*/  IADD3.X R11, R5, UR21, RZ, P0, !PT ;  /* 0x00000015050b7c10 */ /* 0x000fe200087fe4ff */
[----:B------:R-:W-:Y:S01]  /*5bd0*/  LDGSTS.E.BYPASS.LTC128B.128 [R226+0x4800], desc[UR14][R6.64] ;  /* 0x0480000006e27fae */ /* 0x000fe2000b901d4e */
[----:B------:R-:W-:Y:S07]  /*5be0*/  ISETP.GT.AND P0, PT, R225, RZ, PT ;  /* 0x000000ffe100720c */ /* 0x000fee0003f04270 */
[----:B------:R1:W-:Y:S08]  /*5bf0*/  LDGSTS.E.BYPASS.LTC128B.128 [R226+0x5000], desc[UR14][R4.64] ;  /* 0x0500000004e27fae */ /* 0x0003f0000b901d4e */
[----:B------:R2:W-:Y:S08]  /*5c00*/  LDGSTS.E.BYPASS.LTC128B.128 [R226+0x5800], desc[UR14][R10.64] ;  /* 0x058000000ae27fae */ /* 0x0005f0000b901d4e */
[----:B------:R-:W-:Y:S08]  /*5c10*/  LDSM.16.M88.4 R128, [R215] ;  /* 0x00000000d780783b */ /* 0x000ff00000000200 */
[----:B------:R-:W1:Y:S08]  /*5c20*/  LDSM.16.M88.4 R16, [R214] ;  /* 0x00000000d610783b */ /* 0x000e700000000200 */
[----:B------:R-:W2:Y:S08]  /*5c30*/  LDSM.16.M88.4 R124, [R215+0x1000] ;  /* 0x00100000d77c783b */ /* 0x000eb00000000200 */
[----:B------:R-:W3:Y:S08]  /*5c40*/  LDSM.16.M88.4 R32, [R214+0x400] ;  /* 0x00040000d620783b */ /* 0x000ef00000000200 */
[----:B------:R-:W0:Y:S08]  /*5c50*/  LDGDEPBAR ;  /* 0x00000000000079af */ /* 0x000e300000000000 */
[----:B------:R-:W4:Y:S08]  /*5c60*/  LDSM.16.M88.4 R48, [R214+0x800] ;  /* 0x00080000d630783b */ /* 0x000f300000000200 */
[----:B------:R-:W5:Y:S01]  /*5c70*/  LDSM.16.M88.4 R64, [R214+0xc00] ;  /* 0x000c0000d640783b */ /* 0x000f620000000200 */
[-C--:B-1----:R-:W-:Y:S07]  /*5c80*/  HMMA.16816.F32.BF16 R4, R128, R16.reuse, RZ ;  /* 0x000000108004723c */ /* 0x082fee00000418ff */
[----:B------:R-:W1:Y:S01]  /*5c90*/  LDSM.16.M88.4 R80, [R214+0x1000] ;  /* 0x00100000d650783b */ /* 0x000e620000000200 */
[C---:B--2---:R-:W-:Y:S07]  /*5ca0*/  HMMA.16816.F32.BF16 R8, R124.reuse, R16, RZ ;  /* 0x000000107c08723c */ /* 0x044fee00000418ff */
[----:B------:R-:W2:Y:S01]  /*5cb0*/  LDSM.16.M88.4 R96, [R214+0x1400] ;  /* 0x00140000d660783b */ /* 0x000ea20000000200 */
[-C--:B------:R-:W-:Y:S06]  /*5cc0*/  HMMA.16816.F32.BF16 R12, R124, R18.reuse, RZ ;  /* 0x000000127c0c723c */ /* 0x080fec00000418ff */
[C---:B------:R-:W-:Y:S01]  /*5cd0*/  HMMA.16816.F32.BF16 R16, R128.reuse, R18, RZ ;  /* 0x000000128010723c */ /* 0x040fe200000418ff */
[----:B------:R-:W2:Y:S05]  /*5ce0*/  LDSM.16.M88.4 R112, [R214+0x1800] ;  /* 0x00180000d670783b */ /* 0x000eaa0000000200 */
[-C--:B---3--:R-:W-:Y:S03]  /*5cf0*/  HMMA.16816.F32.BF16 R20, R128, R32.reuse, RZ ;  /* 0x000000208014723c */ /* 0x088fe600000418ff */
[----:B------:R-:W3:Y:S03]  /*5d00*/  LDSM.16.M88.4 R136, [R214+0x1c00] ;  /* 0x001c0000d688783b */ /* 0x000ee60000000200 */
[C---:B------:R-:W-:Y:S05]  /*5d10*/  HMMA.16816.F32.BF16 R24, R124.reuse, R32, RZ ;  /* 0x000000207c18723c */ /* 0x040fea00000418ff */
[----:B------:R-:W-:Y:S01]  /*5d20*/  LDSM.16.M88.4 R172, [R216] ;  /* 0x00000000d8ac783b */ /* 0x000fe20000000200 */
[-C--:B------:R-:W-:Y:S06]  /*5d30*/  HMMA.16816.F32.BF16 R28, R124, R34.reuse, RZ ;  /* 0x000000227c1c723c */ /* 0x080fec00000418ff */
[C---:B------:R-:W-:Y:S01]  /*5d40*/  HMMA.16816.F32.BF16 R32, R128.reuse, R34, RZ ;  /* 0x000000228020723c */ /* 0x040fe200000418ff */
[----:B------:R-:W3:Y:S05]  /*5d50*/  LDSM.16.M88.4 R176, [R217] ;  /* 0x00000000d9b0783b */ /* 0x000eea0000000200 */
[-C--:B----4-:R-:W-:Y:S03]  /*5d60*/  HMMA.16816.F32.BF16 R36, R128, R48.reuse, RZ ;  /* 0x000000308024723c */ /* 0x090fe600000418ff */
[----:B------:R-:W4:Y:S03]  /*5d70*/  LDSM.16.M88.4 R180, [R216+0x1000] ;  /* 0x00100000d8b4783b */ /* 0x000f260000000200 */
[C---:B------:R-:W-:Y:S05]  /*5d80*/  HMMA.16816.F32.BF16 R40, R124.reuse, R48, RZ ;  /* 0x000000307c28723c */ /* 0x040fea00000418ff */
[----:B------:R-:W4:Y:S01]  /*5d90*/  LDSM.16.M88.4 R184, [R224] ;  /* 0x00000000e0b8783b */ /* 0x000f220000000200 */
[-C--:B------:R-:W-:Y:S06]  /*5da0*/  HMMA.16816.F32.BF16 R44, R124, R50.reuse, RZ ;  /* 0x000000327c2c723c */ /* 0x080fec00000418ff */
[C---:B------:R-:W-:Y:S01]  /*5db0*/  HMMA.16816.F32.BF16 R48, R128.reuse, R50, RZ ;  /* 0x000000328030723c */ /* 0x040fe200000418ff */
[----:B------:R-:W4:Y:S05]  /*5dc0*/  LDSM.16.M88.4 R188, [R223] ;  /* 0x00000000dfbc783b */ /* 0x000f2a0000000200 */
[-C--:B-----5:R-:W-:Y:S03]  /*5dd0*/  HMMA.16816.F32.BF16 R52, R128, R64.reuse, RZ ;  /* 0x000000408034723c */ /* 0x0a0fe600000418ff */
[----:B------:R-:W5:Y:S03]  /*5de0*/  LDSM.16.M88.4 R192, [R222] ;  /* 0x00000000dec0783b */ /* 0x000f660000000200 */
[C---:B------:R-:W-:Y:S05]  /*5df0*/  HMMA.16816.F32.BF16 R56, R124.reuse, R64, RZ ;  /* 0x000000407c38723c */ /* 0x040fea00000418ff */
[----:B------:R-:W5:Y:S01]  /*5e00*/  LDSM.16.M88.4 R196, [R221] ;  /* 0x00000000ddc4783b */ /* 0x000f620000000200 */
[-C--:B------:R-:W-:Y:S06]  /*5e10*/  HMMA.16816.F32.BF16 R60, R124, R66.reuse, RZ ;  /* 0x000000427c3c723c */ /* 0x080fec00000418ff */
[C---:B------:R-:W-:Y:S01]  /*5e20*/  HMMA.16816.F32.BF16 R64, R128.reuse, R66, RZ ;  /* 0x000000428040723c */ /* 0x040fe200000418ff */
[----:B------:R-:W5:Y:S05]  /*5e30*/  LDSM.16.M88.4 R200, [R220] ;  /* 0x00000000dcc8783b */ /* 0x000f6a0000000200 */
[-C--:B-1----:R-:W-:Y:S03]  /*5e40*/  HMMA.16816.F32.BF16 R68, R128, R80.reuse, RZ ;  /* 0x000000508044723c */ /* 0x082fe600000418ff */
[----:B------:R-:W1:Y:S03]  /*5e50*/  LDSM.16.M88.4 R204, [R219] ;  /* 0x00000000dbcc783b */ /* 0x000e660000000200 */
[C---:B------:R-:W-:Y:S05]  /*5e60*/  HMMA.16816.F32.BF16 R72, R124.reuse, R80, RZ ;  /* 0x000000507c48723c */ /* 0x040fea00000418ff */
[----:B------:R-:W1:Y:S01]  /*5e70*/  LDSM.16.M88.4 R208, [R218] ;  /* 0x00000000dad0783b */ /* 0x000e620000000200 */
[-C--:B------:R-:W-:Y:S01]  /*5e80*/  HMMA.16816.F32.BF16 R76, R124, R82.reuse, RZ ;  /* 0x000000527c4c723c */ /* 0x080fe200000418ff */
[----:B------:R-:W-:Y:S05]  /*5e90*/  DEPBAR.LE SB0, 0x0 ;  /* 0x000080000000791a */ /* 0x000fea0000000000 */
[C---:B------:R-:W-:Y:S01]  /*5ea0*/  HMMA.16816.F32.BF16 R80, R128.reuse, R82, RZ ;  /* 0x000000528050723c */ /* 0x040fe200000418ff */
[----:B------:R-:W-:Y:S05]  /*5eb0*/  BAR.SYNC.DEFER_BLOCKING 0x0 ;  /* 0x0000000000007b1d */ /* 0x000fea0000010000 */
[-C--:B--2---:R-:W-:Y:S06]  /*5ec0*/  HMMA.16816.F32.BF16 R84, R128, R96.reuse, RZ ;  /* 0x000000608054723c */ /* 0x084fec00000418ff */
[C---:B------:R-:W-:Y:S06]  /*5ed0*/  HMMA.16816.F32.BF16 R88, R124.reuse, R96, RZ ;  /* 0x000000607c58723c */ /* 0x040fec00000418ff */
[-C--:B------:R-:W-:Y:S06]  /*5ee0*/  HMMA.16816.F32.BF16 R92, R124, R98.reuse, RZ ;  /* 0x000000627c5c723c */ /* 0x080fec00000418ff */
[C---:B------:R-:W-:Y:S06]  /*5ef0*/  HMMA.16816.F32.BF16 R96, R128.reuse, R98, RZ ;  /* 0x000000628060723c */ /* 0x040fec00000418ff */
[-C--:B------:R-:W-:Y:S06]  /*5f00*/  HMMA.16816.F32.BF16 R100, R128, R112.reuse, RZ ;  /* 0x000000708064723c */ /* 0x080fec00000418ff */
[C---:B------:R-:W-:Y:S06]  /*5f10*/  HMMA.16816.F32.BF16 R104, R124.reuse, R112, RZ ;  /* 0x000000707c68723c */ /* 0x040fec00000418ff */
[-C--:B------:R-:W-:Y:S06]  /*5f20*/  HMMA.16816.F32.BF16 R108, R124, R114.reuse, RZ ;  /* 0x000000727c6c723c */ /* 0x080fec00000418ff */
[C---:B------:R-:W-:Y:S06]  /*5f30*/  HMMA.16816.F32.BF16 R112, R128.reuse, R114, RZ ;  /* 0x000000728070723c */ /* 0x040fec00000418ff */
[-C--:B---3--:R-:W-:Y:S06]  /*5f40*/  HMMA.16816.F32.BF16 R116, R128, R136.reuse, RZ ;  /* 0x000000888074723c */ /* 0x088fec00000418ff */
[C---:B------:R-:W-:Y:S06]  /*5f50*/  HMMA.16816.F32.BF16 R120, R124.reuse, R136, RZ ;  /* 0x000000887c78723c */ /* 0x040fec00000418ff */
[-C--:B------:R-:W-:Y:S06]  /*5f60*/  HMMA.16816.F32.BF16 R124, R124, R138.reuse, RZ ;  /* 0x0000008a7c7c723c */ /* 0x080fec00000418ff */
[----:B------:R-:W-:Y:S06]  /*5f70*/  HMMA.16816.F32.BF16 R128, R128, R138, RZ ;  /* 0x0000008a8080723c */ /* 0x000fec00000418ff */
[-C--:B------:R-:W-:Y:S06]  /*5f80*/  HMMA.16816.F32.BF16 R4, R172, R176.reuse, R4 ;  /* 0x000000b0ac04723c */ /* 0x080fec0000041804 */
[C---:B----4-:R-:W-:Y:S06]  /*5f90*/  HMMA.16816.F32.BF16 R8, R180.reuse, R176, R8 ;  /* 0x000000b0b408723c */ /* 0x050fec0000041808 */
[-C--:B------:R-:W-:Y:S06]  /*5fa0*/  HMMA.16816.F32.BF16 R12, R180, R178.reuse, R12 ;  /* 0x000000b2b40c723c */ /* 0x080fec000004180c */
[C---:B------:R-:W-:Y:S06]  /*5fb0*/  HMMA.16816.F32.BF16 R16, R172.reuse, R178, R16 ;  /* 0x000000b2ac10723c */ /* 0x040fec0000041810 */
[----:B------:R-:W-:Y:S01]  /*5fc0*/  FMNMX.FTZ R0, R4, R3, !PT ;  /* 0x0000000304007209 */ /* 0x000fe20007810000 */
[-C--:B------:R-:W-:Y:S04]  /*5fd0*/  HMMA.16816.F32.BF16 R20, R172, R184.reuse, R20 ;  /* 0x000000b8ac14723c */ /* 0x080fe80000041814 */
[----:B------:R-:W-:Y:S02]  /*5fe0*/  FMNMX.FTZ R2, R6, R133, !PT ;  /* 0x0000008506027209 */ /* 0x000fe40007810000 */
[----:B------:R-:W-:Y:S01]  /*5ff0*/  FMNMX.FTZ R132, R5, R0, !PT ;  /* 0x0000000005847209 */ /* 0x000fe20007810000 */
[C---:B------:R-:W-:Y:S04]  /*6000*/  HMMA.16816.F32.BF16 R24, R180.reuse, R184, R24 ;  /* 0x000000b8b418723c */ /* 0x040fe80000041818 */
[----:B------:R-:W-:Y:S02]  /*6010*/  FMNMX.FTZ R0, R7, R2, !PT ;  /* 0x0000000207007209 */ /* 0x000fe40007810000 */
[-C--:B------:R-:W-:Y:S05]  /*6020*/  HMMA.16816.F32.BF16 R28, R180, R186.reuse, R28 ;  /* 0x000000bab41c723c */ /* 0x080fea000004181c */
[----:B------:R-:W-:Y:S01]  /*6030*/  FMNMX.FTZ R2, R16, R132, !PT ;  /* 0x0000008410027209 */ /* 0x000fe20007810000 */
[C---:B------:R-:W-:Y:S05]  /*6040*/  HMMA.16816.F32.BF16 R32, R172.reuse, R186, R32 ;  /* 0x000000baac20723c */ /* 0x040fea0000041820 */
[----:B------:R-:W-:Y:S01]  /*6050*/  FMNMX.FTZ R132, R8, R134, !PT ;  /* 0x0000008608847209 */ /* 0x000fe20007810000 */
        /* <DEDUP_REMOVED lines=8> */
[-C--:B-----5:R-:W-:Y:S05]  /*60e0*/  HMMA.16816.F32.BF16 R52, R172, R192.reuse, R52 ;  /* 0x000000c0ac34723c */ /* 0x0a0fea0000041834 */
        /* <DEDUP_REMOVED lines=23> */
[-C--:B-1----:R-:W-:Y:S05]  /*6260*/  HMMA.16816.F32.BF16 R100, R172, R204.reuse, R100 ;  /* 0x000000ccac64723c */ /* 0x082fea0000041864 */
        /* <DEDUP_REMOVED lines=13> */
[----:B------:R-:W-:Y:S05]  /*6340*/  HMMA.16816.F32.BF16 R128, R172, R210, R128 ;  /* 0x000000d2ac80723c */ /* 0x000fea0000041880 */
[----:B------:R-:W-:Y:S02]  /*6350*/  FMNMX.FTZ R2, R28, R2, !PT ;  /* 0x000000021c027209 */ /* 0x000fe40007810000 */
[----:B------:R-:W-:Y:S04]  /*6360*/  FMNMX.FTZ R132, R38, R132, !PT ;  /* 0x0000008426847209 */ /* 0x000fe80007810000 */
[----:B------:R-:W-:Y:S02]  /*6370*/  FMNMX.FTZ R176, R37, R176, !PT ;  /* 0x000000b025b07209 */ /* 0x000fe40007810000 */
        /* <DEDUP_REMOVED lines=87> */
[----:B------:R-:W-:Y:S01]  /*68f0*/  FMNMX.FTZ R176, R129, R176, !PT ;  /* 0x000000b081b07209 */ /* 0x000fe20007810000 */
[----:B------:R-:W-:Y:S06]  /*6900*/  @P0 BRA `(.L_x_5) ;  /* 0xffffffec00f40947 */ /* 0x000fec000383ffff */
.L_x_4:
[----:B-1----:R-:W-:Y:S01]  /*6910*/  SHFL.BFLY PT, R139, R176, 0x2, 0x1f ;  /* 0x0c401f00b08b7f89 */ /* 0x002fe200000e0000 */
[----:B------:R-:W-:Y:S02]  /*6920*/  FMNMX.FTZ R136, R131, R177, !PT ;  /* 0x000000b183887209 */ /* 0x000fe40007810000 */
[----:B------:R-:W-:Y:S02]  /*6930*/  FMNMX.FTZ R0, R122, R178, !PT ;  /* 0x000000b27a007209 */ /* 0x000fe40007810000 */
[----:B------:R-:W-:Y:S03]  /*6940*/  FMNMX.FTZ R2, R121, R132, !PT ;  /* 0x0000008479027209 */ /* 0x000fe60007810000 */
[----:B------:R-:W-:Y:S01]  /*6950*/  SHFL.BFLY PT, R172, R136, 0x2, 0x1f ;  /* 0x0c401f0088ac7f89 */ /* 0x000fe200000e0000 */
[----:B------:R-:W-:Y:S02]  /*6960*/  FMNMX.FTZ R0, R123, R0, !PT ;  /* 0x000000007b007209 */ /* 0x000fe40007810000 */
[----:B------:R-:W-:Y:S02]  /*6970*/  FMNMX.FTZ R2, R124, R2, !PT ;  /* 0x000000027c027209 */ /* 0x000fe40007810000 */
[----:B------:R-:W-:Y:S02]  /*6980*/  FMNMX.FTZ R0, R126, R0, !PT ;  /* 0x000000007e007209 */ /* 0x000fe40007810000 */
[----:B------:R-:W-:Y:S02]  /*6990*/  FMNMX.FTZ R132, R125, R2, !PT ;  /* 0x000000027d847209 */ /* 0x000fe40007810000 */
[----:B------:R-:W-:Y:S02]  /*69a0*/  FMNMX.FTZ R0, R127, R0, !PT ;  /* 0x000000007f007209 */ /* 0x000fe40007810000 */
[----:B------:R-:W-:Y:S01]  /*69b0*/  IADD3 R225, R225, -0x1, RZ ;  /* 0xffffffffe1e17810 */ /* 0x000fe20007ffe0ff */
[----:B------:R-:W-:Y:S08]  /*69c0*/  SHFL.BFLY PT, R137, R132, 0x2, 0x1f ;  /* 0x0c401f0084897f89 */ /* 0x000ff000000e0000 */
[----:B------:R-:W1:Y:S02]  /*69d0*/  SHFL.BFLY PT, R2, R0, 0x2, 0x1f ;  /* 0x0c401f0000027f89 */ /* 0x000e6400000e0000 */
[----:B-1----:R-:W-:Y:S02]  /*69e0*/  FMNMX.FTZ R2, R0, R2, !PT ;  /* 0x0000000200027209 */ /* 0x002fe40007810000 */
[----:B------:R-:W-:Y:S02]  /*69f0*/  FMNMX.FTZ R136, R136, R172, !PT ;  /* 0x000000ac88887209 */ /* 0x000fe40007810000 */
[----:B------:R-:W-:Y:S02]  /*6a00*/  FMNMX.FTZ R139, R176, R139, !PT ;  /* 0x0000008bb08b7209 */ /* 0x000fe40007810000 */
[----:B------:R-:W-:Y:S01]  /*6a10*/  FMNMX.FTZ R137, R132, R137, !PT ;  /* 0x0000008984897209 */ /* 0x000fe20007810000 */
[----:B------:R-:W-:Y:S08]  /*6a20*/  SHFL.BFLY PT, R172, R136, 0x1, 0x1f ;  /* 0x0c201f0088ac7f89 */ /* 0x000ff000000e0000 */
[----:B------:R-:W1:Y:S08]  /*6a30*/  SHFL.BFLY PT, R138, R139, 0x1, 0x1f ;  /* 0x0c201f008b8a7f89 */ /* 0x000e7000000e0000 */
[----:B------:R-:W2:Y:S08]  /*6a40*/  SHFL.BFLY PT, R173, R137, 0x1, 0x1f ;  /* 0x0c201f0089ad7f89 */ /* 0x000eb000000e0000 */
[----:B------:R-:W3:Y:S01]  /*6a50*/  SHFL.BFLY PT, R132, R2, 0x1, 0x1f ;  /* 0x0c201f0002847f89 */ /* 0x000ee200000e0000 */
[----:B-1----:R-:W-:Y:S02]  /*6a60*/  FMNMX.FTZ R139, R139, R138, !PT ;  /* 0x0000008a8b8b7209 */ /* 0x002fe40007810000 */
[----:B------:R-:W-:Y:S02]  /*6a70*/  FMNMX.FTZ R138, R136, R172, !PT ;  /* 0x000000ac888a7209 */ /* 0x000fe40007810000 */
[C---:B------:R-:W-:Y:S01]  /*6a80*/  FSETP.NEU.FTZ.AND P1, PT, R139.reuse, -INF , PT ;  /* 0xff8000008b00780b */ /* 0x040fe20003f3d000 */
[----:B------:R-:W-:Y:S01]  /*6a90*/  FADD.FTZ R0, -R139, R3 ;  /* 0x000000038b007221 */ /* 0x000fe20000010100 */
[----:B--2---:R-:W-:Y:S03]  /*6aa0*/  FMNMX.FTZ R137, R137, R173, !PT ;  /* 0x000000ad89897209 */ /* 0x004fe60007810000 */
[----:B------:R-:W-:Y:S01]  /*6ab0*/  FMUL.FTZ R3, R0, UR4 ;  /* 0x0000000400037c20 */ /* 0x000fe20008410000 */
[----:B------:R-:W-:Y:S03]  /*6ac0*/  FADD.FTZ R0, -R138, R133 ;  /* 0x000000858a007221 */ /* 0x000fe60000010100 */
[----:B------:R1:W2:Y:S02]  /*6ad0*/  MUFU.EX2 R136, R3 ;  /* 0x0000000300887308 */ /* 0x0002a40000000800 */
[----:B-1----:R-:W-:Y:S01]  /*6ae0*/  FMUL.FTZ R3, R0, UR4 ;  /* 0x0000000400037c20 */ /* 0x002fe20008410000 */
[----:B------:R-:W-:Y:S01]  /*6af0*/  FADD.FTZ R0, -R137, R134 ;  /* 0x0000008689007221 */ /* 0x000fe20000010100 */
[----:B------:R-:W-:Y:S06]  /*6b00*/  FMUL.FTZ R134, R138, UR4 ;  /* 0x000000048a867c20 */ /* 0x000fec0008410000 */
[----:B------:R3:W1:Y:S02]  /*6b10*/  MUFU.EX2 R133, R3 ;  /* 0x0000000300857308 */ /* 0x0006640000000800 */
[----:B---3--:R-:W-:Y:S01]  /*6b20*/  FMNMX.FTZ R3, R2, R132, !PT ;  /* 0x0000008402037209 */ /* 0x008fe20007810000 */
[----:B------:R-:W-:Y:S01]  /*6b30*/  FMUL.FTZ R132, R139, UR4 ;  /* 0x000000048b847c20 */ /* 0x000fe20008410000 */
[----:B------:R-:W-:Y:S03]  /*6b40*/  FMUL.FTZ R2, R0, UR4 ;  /* 0x0000000400027c20 */ /* 0x000fe60008410000 */
[C---:B------:R-:W-:Y:S01]  /*6b50*/  FMUL.FTZ R172, R3.reuse, UR4 ;  /* 0x0000000403ac7c20 */ /* 0x040fe20008410000 */
[----:B------:R-:W-:Y:S01]  /*6b60*/  FSEL R132, R132, RZ, P1 ;  /* 0x000000ff84847208 */ /* 0x000fe20000800000 */
[----:B------:R-:W-:Y:S01]  /*6b70*/  FADD.FTZ R0, -R3, R135 ;  /* 0x0000008703007221 */ /* 0x000fe20000010100 */
[----:B------:R-:W-:Y:S01]  /*6b80*/  MUFU.EX2 R2, R2 ;  /* 0x0000000200027308 */ /* 0x000fe20000000800 */
[----:B------:R-:W-:Y:S01]  /*6b90*/  FSETP.NEU.FTZ.AND P1, PT, R138, -INF , PT ;  /* 0xff8000008a00780b */ /* 0x000fe20003f3d000 */
[----:B------:R-:W-:Y:S01]  /*6ba0*/  FMUL.FTZ R135, R137, UR4 ;  /* 0x0000000489877c20 */ /* 0x000fe20008410000 */
[--C-:B------:R-:W-:Y:S01]  /*6bb0*/  FFMA.FTZ R20, R20, UR4, -R132.reuse ;  /* 0x0000000414147c23 */ /* 0x100fe20008010884 */
[--C-:B------:R-:W-:Y:S01]  /*6bc0*/  FFMA.FTZ R21, R21, UR4, -R132.reuse ;  /* 0x0000000415157c23 */ /* 0x100fe20008010884 */
[--C-:B------:R-:W-:Y:S01]  /*6bd0*/  FFMA.FTZ R48, R48, UR4, -R132.reuse ;  /* 0x0000000430307c23 */ /* 0x100fe20008010884 */
[--C-:B------:R-:W-:Y:S01]  /*6be0*/  FFMA.FTZ R49, R49, UR4, -R132.reuse ;  /* 0x0000000431317c23 */ /* 0x100fe20008010884 */
[--C-:B------:R-:W-:Y:S03]  /*6bf0*/  FFMA.FTZ R52, R52, UR4, -R132.reuse ;  /* 0x0000000434347c23 */ /* 0x100fe60008010884 */
[----:B------:R-:W-:Y:S01]  /*6c00*/  MUFU.EX2 R190, R20 ;  /* 0x0000001400be7308 */ /* 0x000fe20000000800 */
[--C-:B------:R-:W-:Y:S01]  /*6c10*/  FFMA.FTZ R53, R53, UR4, -R132.reuse ;  /* 0x0000000435357c23 */ /* 0x100fe20008010884 */
[----:B------:R-:W-:Y:S01]  /*6c20*/  FSEL R134, R134, RZ, P1 ;  /* 0x000000ff86867208 */ /* 0x000fe20000800000 */
[--C-:B------:R-:W-:Y:S01]  /*6c30*/  FFMA.FTZ R16, R16, UR4, -R132.reuse ;  /* 0x0000000410107c23 */ /* 0x100fe20008010884 */
[--C-:B------:R-:W-:Y:S01]  /*6c40*/  FFMA.FTZ R17, R17, UR4, -R132.reuse ;  /* 0x0000000411117c23 */ /* 0x100fe20008010884 */
[----:B------:R-:W-:Y:S01]  /*6c50*/  FSETP.NEU.FTZ.AND P1, PT, R137, -INF , PT ;  /* 0xff8000008900780b */ /* 0x000fe20003f3d000 */
[----:B------:R-:W-:Y:S01]  /*6c60*/  FFMA.FTZ R36, R36, UR4, -R132 ;  /* 0x0000000424247c23 */ /* 0x000fe20008010884 */
[--C-:B------:R-:W-:Y:S03]  /*6c70*/  FFMA.FTZ R22, R22, UR4, -R134.reuse ;  /* 0x0000000416167c23 */ /* 0x100fe60008010886 */
[----:B------:R-:W-:Y:S01]  /*6c80*/  MUFU.EX2 R197, R21 ;  /* 0x0000001500c57308 */ /* 0x000fe20000000800 */
[--C-:B------:R-:W-:Y:S01]  /*6c90*/  FFMA.FTZ R23, R23, UR4, -R134.reuse ;  /* 0x0000000417177c23 */ /* 0x100fe20008010886 */
[--C-:B------:R-:W-:Y:S01]  /*6ca0*/  FFMA.FTZ R50, R50, UR4, -R134.reuse ;  /* 0x0000000432327c23 */ /* 0x100fe20008010886 */
[--C-:B------:R-:W-:Y:S01]  /*6cb0*/  FFMA.FTZ R51, R51, UR4, -R134.reuse ;  /* 0x0000000433337c23 */ /* 0x100fe20008010886 */
[--C-:B------:R-:W-:Y:S01]  /*6cc0*/  FFMA.FTZ R54, R54, UR4, -R134.reuse ;  /* 0x0000000436367c23 */ /* 0x100fe20008010886 */
[--C-:B------:R-:W-:Y:S01]  /*6cd0*/  FFMA.FTZ R55, R55, UR4, -R134.reuse ;  /* 0x0000000437377c23 */ /* 0x100fe20008010886 */
[----:B------:R-:W-:Y:S01]  /*6ce0*/  FSEL R135, R135, RZ, P1 ;  /* 0x000000ff87877208 */ /* 0x000fe20000800000 */
[--C-:B------:R-:W-:Y:S03]  /*6cf0*/  FFMA.FTZ R18, R18, UR4, -R134.reuse ;  /* 0x0000000412127c23 */ /* 0x100fe60008010886 */
[----:B------:R-:W-:Y:S01]  /*6d00*/  MUFU.EX2 R189, R22 ;  /* 0x0000001600bd7308 */ /* 0x000fe20000000800 */
[----:B------:R-:W-:Y:S01]  /*6d10*/  FFMA.FTZ R19, R19, UR4, -R134 ;  /* 0x0000000413137c23 */ /* 0x000fe20008010886 */
[----:B------:R-:W-:Y:S01]  /*6d20*/  FSETP.NEU.FTZ.AND P1, PT, R3, -INF , PT ;  /* 0xff8000000300780b */ /* 0x000fe20003f3d000 */
[--C-:B------:R-:W-:Y:S01]  /*6d30*/  FFMA.FTZ R44, R44, UR4, -R135.reuse ;  /* 0x000000042c2c7c23 */ /* 0x100fe20008010887 */
[--C-:B------:R-:W-:Y:S01]  /*6d40*/  FFMA.FTZ R45, R45, UR4, -R135.reuse ;  /* 0x000000042d2d7c23 */ /* 0x100fe20008010887 */
[----:B------:R-:W-:Y:S01]  /*6d50*/  FFMA.FTZ R37, R37, UR4, -R132 ;  /* 0x0000000425257c23 */ /* 0x000fe20008010884 */
[----:B------:R-:W-:Y:S01]  /*6d60*/  FSEL R172, R172, RZ, P1 ;  /* 0x000000ffacac7208 */ /* 0x000fe20000800000 */
[--C-:B------:R-:W-:Y:S03]  /*6d70*/  FFMA.FTZ R38, R38, UR4, -R134.reuse ;  /* 0x0000000426267c23 */ /* 0x100fe60008010886 */
[----:B------:R3:W-:Y:S01]  /*6d80*/  MUFU.EX2 R194, R23 ;  /* 0x0000001700c27308 */ /* 0x0007e20000000800 */
[----:B------:R-:W-:Y:S01]  /*6d90*/  FFMA.FTZ R39, R39, UR4, -R134 ;  /* 0x0000000427277c23 */ /* 0x000fe20008010886 */
[--C-:B------:R-:W-:Y:S01]  /*6da0*/  FFMA.FTZ R40, R40, UR4, -R135.reuse ;  /* 0x0000000428287c23 */ /* 0x100fe20008010887 */
[--C-:B------:R-:W-:Y:S01]  /*6db0*/  FFMA.FTZ R46, R46, UR4, -R172.reuse ;  /* 0x000000042e2e7c23 */ /* 0x100fe200080108ac */
[--C-:B------:R-:W-:Y:S01]  /*6dc0*/  FFMA.FTZ R47, R47, UR4, -R172.reuse ;  /* 0x000000042f2f7c23 */ /* 0x100fe200080108ac */
[--C-:B------:R-:W-:Y:S01]  /*6dd0*/  FFMA.FTZ R41, R41, UR4, -R135.reuse ;  /* 0x0000000429297c23 */ /* 0x100fe20008010887 */
[--C-:B------:R-:W-:Y:S01]  /*6de0*/  FFMA.FTZ R42, R42, UR4, -R172.reuse ;  /* 0x000000042a2a7c23 */ /* 0x100fe200080108ac */
[--C-:B------:R-:W-:Y:S03]  /*6df0*/  FFMA.FTZ R43, R43, UR4, -R172.reuse ;  /* 0x000000042b2b7c23 */ /* 0x100fe600080108ac */
[----:B------:R-:W-:Y:S01]  /*6e00*/  MUFU.EX2 R208, R44 ;  /* 0x0000002c00d07308 */ /* 0x000fe20000000800 */
[--C-:B------:R-:W-:Y:S01]  /*6e10*/  FFMA.FTZ R24, R24, UR4, -R135.reuse ;  /* 0x0000000418187c23 */ /* 0x100fe20008010887 */
[--C-:B------:R-:W-:Y:S01]  /*6e20*/  FFMA.FTZ R25, R25, UR4, -R135.reuse ;  /* 0x0000000419197c23 */ /* 0x100fe20008010887 */
[--C-:B------:R-:W-:Y:S01]  /*6e30*/  FFMA.FTZ R26, R26, UR4, -R172.reuse ;  /* 0x000000041a1a7c23 */ /* 0x100fe200080108ac */
[--C-:B------:R-:W-:Y:S01]  /*6e40*/  FFMA.FTZ R27, R27, UR4, -R172.reuse ;  /* 0x000000041b1b7c23 */ /* 0x100fe200080108ac */
[--C-:B------:R-:W-:Y:S01]  /*6e50*/  FFMA.FTZ R28, R28, UR4, -R135.reuse ;  /* 0x000000041c1c7c23 */ /* 0x100fe20008010887 */
[--C-:B------:R-:W-:Y:S01]  /*6e60*/  FFMA.FTZ R29, R29, UR4, -R135.reuse ;  /* 0x000000041d1d7c23 */ /* 0x100fe20008010887 */
[--C-:B------:R-:W-:Y:S03]  /*6e70*/  FFMA.FTZ R30, R30, UR4, -R172.reuse ;  /* 0x000000041e1e7c23 */ /* 0x100fe600080108ac */
[----:B------:R-:W-:Y:S01]  /*6e80*/  MUFU.EX2 R233, R45 ;  /* 0x0000002d00e97308 */ /* 0x000fe20000000800 */
[----:B---3--:R-:W3:Y:S01]  /*6e90*/  LDSM.16.MT88.4 R20, [R212+0x4000] ;  /* 0x00400000d414783b */ /* 0x008ee20000004200 */
[----:B------:R-:W-:Y:S01]  /*6ea0*/  FFMA.FTZ R31, R31, UR4, -R172 ;  /* 0x000000041f1f7c23 */ /* 0x000fe200080108ac */
[--C-:B------:R-:W-:Y:S01]  /*6eb0*/  FFMA.FTZ R32, R32, UR4, -R132.reuse ;  /* 0x0000000420207c23 */ /* 0x100fe20008010884 */
[----:B------:R-:W-:Y:S01]  /*6ec0*/  FFMA.FTZ R33, R33, UR4, -R132 ;  /* 0x0000000421217c23 */ /* 0x000fe20008010884 */
[--C-:B------:R-:W-:Y:S01]  /*6ed0*/  FFMA.FTZ R34, R34, UR4, -R134.reuse ;  /* 0x0000000422227c23 */ /* 0x100fe20008010886 */
[--C-:B------:R-:W-:Y:S01]  /*6ee0*/  FFMA.FTZ R35, R35, UR4, -R134.reuse ;  /* 0x0000000423237c23 */ /* 0x100fe20008010886 */
[--C-:B------:R-:W-:Y:S03]  /*6ef0*/  FFMA.FTZ R71, R71, UR4, -R134.reuse ;  /* 0x0000000447477c23 */ /* 0x100fe60008010886 */
[----:B------:R-:W-:Y:S01]  /*6f00*/  MUFU.EX2 R211, R46 ;  /* 0x0000002e00d37308 */ /* 0x000fe20000000800 */
[----:B------:R-:W-:Y:S01]  /*6f10*/  FFMA.FTZ R82, R82, UR4, -R134 ;  /* 0x0000000452527c23 */ /* 0x000fe20008010886 */
[--C-:B------:R-:W-:Y:S01]  /*6f20*/  FFMA.FTZ R73, R73, UR4, -R135.reuse ;  /* 0x0000000449497c23 */ /* 0x100fe20008010887 */
[--C-:B------:R-:W-:Y:S01]  /*6f30*/  FFMA.FTZ R76, R76, UR4, -R135.reuse ;  /* 0x000000044c4c7c23 */ /* 0x100fe20008010887 */
[--C-:B------:R-:W-:Y:S01]  /*6f40*/  FFMA.FTZ R4, R4, UR4, -R132.reuse ;  /* 0x0000000404047c23 */ /* 0x100fe20008010884 */
[----:B------:R-:W-:Y:S01]  /*6f50*/  FFMA.FTZ R5, R5, UR4, -R132 ;  /* 0x0000000405057c23 */ /* 0x000fe20008010884 */
[--C-:B------:R-:W-:Y:S01]  /*6f60*/  FFMA.FTZ R6, R6, UR4, -R134.reuse ;  /* 0x0000000406067c23 */ /* 0x100fe20008010886 */
[----:B------:R-:W-:Y:S03]  /*6f70*/  FFMA.FTZ R7, R7, UR4, -R134 ;  /* 0x0000000407077c23 */ /* 0x000fe60008010886 */
[----:B------:R4:W-:Y:S01]  /*6f80*/  MUFU.EX2 R235, R47 ;  /* 0x0000002f00eb7308 */ /* 0x0009e20000000800 */
[----:B------:R-:W-:Y:S01]  /*6f90*/  FMUL.FTZ R0, R0, UR4 ;  /* 0x0000000400007c20 */ /* 0x000fe20008410000 */
[--C-:B------:R-:W-:Y:S01]  /*6fa0*/  FFMA.FTZ R8, R8, UR4, -R135.reuse ;  /* 0x0000000408087c23 */ /* 0x100fe20008010887 */
[--C-:B------:R-:W-:Y:S01]  /*6fb0*/  FFMA.FTZ R9, R9, UR4, -R135.reuse ;  /* 0x0000000409097c23 */ /* 0x100fe20008010887 */
[--C-:B------:R-:W-:Y:S01]  /*6fc0*/  FFMA.FTZ R10, R10, UR4, -R172.reuse ;  /* 0x000000040a0a7c23 */ /* 0x100fe200080108ac */
[--C-:B------:R-:W-:Y:S01]  /*6fd0*/  FFMA.FTZ R11, R11, UR4, -R172.reuse ;  /* 0x000000040b0b7c23 */ /* 0x100fe200080108ac */
[--C-:B------:R-:W-:Y:S01]  /*6fe0*/  FFMA.FTZ R12, R12, UR4, -R135.reuse ;  /* 0x000000040c0c7c23 */ /* 0x100fe20008010887 */
[--C-:B------:R-:W-:Y:S03]  /*6ff0*/  FFMA.FTZ R13, R13, UR4, -R135.reuse ;  /* 0x000000040d0d7c23 */ /* 0x100fe60008010887 */
[----:B------:R2:W-:Y:S01]  /*7000*/  MUFU.EX2 R177, R4 ;  /* 0x0000000400b17308 */ /* 0x0005e20000000800 */
[--C-:B------:R-:W-:Y:S01]  /*7010*/  FFMA.FTZ R14, R14, UR4, -R172.reuse ;  /* 0x000000040e0e7c23 */ /* 0x100fe200080108ac */
[----:B------:R-:W-:Y:S01]  /*7020*/  FFMA.FTZ R15, R15, UR4, -R172 ;  /* 0x000000040f0f7c23 */ /* 0x000fe200080108ac */
[----:B------:R-:W-:Y:S01]  /*7030*/  FFMA.FTZ R67, R67, UR4, -R134 ;  /* 0x0000000443437c23 */ /* 0x000fe20008010886 */
[--C-:B------:R-:W-:Y:S01]  /*7040*/  FFMA.FTZ R64, R64, UR4, -R132.reuse ;  /* 0x0000000440407c23 */ /* 0x100fe20008010884 */
[----:B------:R-:W-:Y:S01]  /*7050*/  FFMA.FTZ R65, R65, UR4, -R132 ;  /* 0x0000000441417c23 */ /* 0x000fe20008010884 */
[----:B------:R-:W-:Y:S01]  /*7060*/  FFMA.FTZ R66, R66, UR4, -R134 ;  /* 0x0000000442427c23 */ /* 0x000fe20008010886 */
[--C-:B------:R-:W-:Y:S03]  /*7070*/  FFMA.FTZ R59, R59, UR4, -R172.reuse ;  /* 0x000000043b3b7c23 */ /* 0x100fe600080108ac */
[----:B------:R5:W3:Y:S01]  /*7080*/  MUFU.EX2 R179, R5 ;  /* 0x0000000500b37308 */ /* 0x000ae20000000800 */
[----:B----4-:R-:W4:Y:S01]  /*7090*/  LDSM.16.MT88.4 R44, [R213+0x4000] ;  /* 0x00400000d52c783b */ /* 0x010f220000004200 */
[--C-:B------:R-:W-:Y:S01]  /*70a0*/  FFMA.FTZ R60, R60, UR4, -R135.reuse ;  /* 0x000000043c3c7c23 */ /* 0x100fe20008010887 */
[--C-:B------:R-:W-:Y:S01]  /*70b0*/  FFMA.FTZ R61, R61, UR4, -R135.reuse ;  /* 0x000000043d3d7c23 */ /* 0x100fe20008010887 */
[--C-:B------:R-:W-:Y:S01]  /*70c0*/  FFMA.FTZ R62, R62, UR4, -R172.reuse ;  /* 0x000000043e3e7c23 */ /* 0x100fe200080108ac */
[--C-:B------:R-:W-:Y:S01]  /*70d0*/  FFMA.FTZ R63, R63, UR4, -R172.reuse ;  /* 0x000000043f3f7c23 */ /* 0x100fe200080108ac */
[--C-:B------:R-:W-:Y:S01]  /*70e0*/  FFMA.FTZ R56, R56, UR4, -R135.reuse ;  /* 0x0000000438387c23 */ /* 0x100fe20008010887 */
[--C-:B------:R-:W-:Y:S03]  /*70f0*/  FFMA.FTZ R57, R57, UR4, -R135.reuse ;  /* 0x0000000439397c23 */ /* 0x100fe60008010887 */
[----:B------:R1:W-:Y:S01]  /*7100*/  MUFU.EX2 R175, R6 ;  /* 0x0000000600af7308 */ /* 0x0003e20000000800 */
[----:B--2---:R-:W-:Y:S01]  /*7110*/  FMUL.FTZ R4, R136, R144 ;  /* 0x0000009088047220 */ /* 0x004fe20000410000 */
[----:B------:R-:W-:Y:S01]  /*7120*/  FFMA.FTZ R58, R58, UR4, -R172 ;  /* 0x000000043a3a7c23 */ /* 0x000fe200080108ac */
[--C-:B------:R-:W-:Y:S01]  /*7130*/  FFMA.FTZ R68, R68, UR4, -R132.reuse ;  /* 0x0000000444447c23 */ /* 0x100fe20008010884 */
[----:B------:R-:W-:Y:S01]  /*7140*/  FFMA.FTZ R69, R69, UR4, -R132 ;  /* 0x0000000445457c23 */ /* 0x000fe20008010884 */
[----:B------:R-:W-:Y:S01]  /*7150*/  FFMA.FTZ R70, R70, UR4, -R134 ;  /* 0x0000000446467c23 */ /* 0x000fe20008010886 */
[--C-:B------:R-:W-:Y:S01]  /*7160*/  FFMA.FTZ R80, R80, UR4, -R132.reuse ;  /* 0x0000000450507c23 */ /* 0x100fe20008010884 */
[----:B------:R-:W-:Y:S03]  /*7170*/  FFMA.FTZ R81, R81, UR4, -R132 ;  /* 0x0000000451517c23 */ /* 0x000fe60008010884 */
[----:B------:R2:W4:Y:S01]  /*7180*/  MUFU.EX2 R178, R7 ;  /* 0x0000000700b27308 */ /* 0x0005220000000800 */
[----:B-----5:R-:W-:Y:S01]  /*7190*/  FMUL.FTZ R5, R136, R145 ;  /* 0x0000009188057220 */ /* 0x020fe20000410000 */
[----:B------:R-:W-:Y:S01]  /*71a0*/  FFMA.FTZ R83, R83, UR4, -R134 ;  /* 0x0000000453537c23 */ /* 0x000fe20008010886 */
[--C-:B------:R-:W-:Y:S01]  /*71b0*/  FFMA.FTZ R72, R72, UR4, -R135.reuse ;  /* 0x0000000448487c23 */ /* 0x100fe20008010887 */
[--C-:B------:R-:W-:Y:S01]  /*71c0*/  FFMA.FTZ R74, R74, UR4, -R172.reuse ;  /* 0x000000044a4a7c23 */ /* 0x100fe200080108ac */
[--C-:B------:R-:W-:Y:S01]  /*71d0*/  FFMA.FTZ R75, R75, UR4, -R172.reuse ;  /* 0x000000044b4b7c23 */ /* 0x100fe200080108ac */
[--C-:B------:R-:W-:Y:S01]  /*71e0*/  FFMA.FTZ R77, R77, UR4, -R135.reuse ;  /* 0x000000044d4d7c23 */ /* 0x100fe20008010887 */
[--C-:B------:R-:W-:Y:S03]  /*71f0*/  FFMA.FTZ R78, R78, UR4, -R172.reuse ;  /* 0x000000044e4e7c23 */ /* 0x100fe600080108ac */
[----:B------:R5:W-:Y:S01]  /*7200*/  MUFU.EX2 R195, R16 ;  /* 0x0000001000c37308 */ /* 0x000be20000000800 */
[----:B-1----:R-:W-:Y:S01]  /*7210*/  FMUL.FTZ R6, R133, R146 ;  /* 0x0000009285067220 */ /* 0x002fe20000410000 */
[----:B------:R-:W-:Y:S01]  /*7220*/  FFMA.FTZ R79, R79, UR4, -R172 ;  /* 0x000000044f4f7c23 */ /* 0x000fe200080108ac */
[--C-:B------:R-:W-:Y:S01]  /*7230*/  FFMA.FTZ R84, R84, UR4, -R132.reuse ;  /* 0x0000000454547c23 */ /* 0x100fe20008010884 */
[----:B------:R-:W-:Y:S01]  /*7240*/  FFMA.FTZ R85, R85, UR4, -R132 ;  /* 0x0000000455557c23 */ /* 0x000fe20008010884 */
[--C-:B------:R-:W-:Y:S01]  /*7250*/  FFMA.FTZ R86, R86, UR4, -R134.reuse ;  /* 0x0000000456567c23 */ /* 0x100fe20008010886 */
[----:B------:R-:W-:Y:S01]  /*7260*/  FFMA.FTZ R87, R87, UR4, -R134 ;  /* 0x0000000457577c23 */ /* 0x000fe20008010886 */
[--C-:B------:R-:W-:Y:S03]  /*7270*/  FFMA.FTZ R96, R96, UR4, -R132.reuse ;  /* 0x0000000460607c23 */ /* 0x100fe60008010884 */
[----:B------:R1:W4:Y:S01]  /*7280*/  MUFU.EX2 R203, R17 ;  /* 0x0000001100cb7308 */ /* 0x0003220000000800 */
[----:B--2---:R-:W-:Y:S01]  /*7290*/  FMUL.FTZ R7, R133, R147 ;  /* 0x0000009385077220 */ /* 0x004fe20000410000 */
[----:B------:R-:W-:Y:S01]  /*72a0*/  FFMA.FTZ R97, R97, UR4, -R132 ;  /* 0x0000000461617c23 */ /* 0x000fe20008010884 */
[--C-:B------:R-:W-:Y:S01]  /*72b0*/  FFMA.FTZ R98, R98, UR4, -R134.reuse ;  /* 0x0000000462627c23 */ /* 0x100fe20008010886 */
[----:B------:R-:W-:Y:S01]  /*72c0*/  FFMA.FTZ R99, R99, UR4, -R134 ;  /* 0x0000000463637c23 */ /* 0x000fe20008010886 */
[--C-:B------:R-:W-:Y:S01]  /*72d0*/  FFMA.FTZ R88, R88, UR4, -R135.reuse ;  /* 0x0000000458587c23 */ /* 0x100fe20008010887 */
[--C-:B------:R-:W-:Y:S01]  /*72e0*/  FFMA.FTZ R89, R89, UR4, -R135.reuse ;  /* 0x0000000459597c23 */ /* 0x100fe20008010887 */
[--C-:B------:R-:W-:Y:S03]  /*72f0*/  FFMA.FTZ R90, R90, UR4, -R172.reuse ;  /* 0x000000045a5a7c23 */ /* 0x100fe600080108ac */
[----:B------:R2:W-:Y:S01]  /*7300*/  MUFU.EX2 R192, R18 ;  /* 0x0000001200c07308 */ /* 0x0005e20000000800 */
[----:B-----5:R-:W-:Y:S01]  /*7310*/  FMUL.FTZ R16, R136, R148 ;  /* 0x0000009488107220 */ /* 0x020fe20000410000 */
[--C-:B------:R-:W-:Y:S01]  /*7320*/  FFMA.FTZ R91, R91, UR4, -R172.reuse ;  /* 0x000000045b5b7c23 */ /* 0x100fe200080108ac */
[--C-:B------:R-:W-:Y:S01]  /*7330*/  FFMA.FTZ R92, R92, UR4, -R135.reuse ;  /* 0x000000045c5c7c23 */ /* 0x100fe20008010887 */
[--C-:B------:R-:W-:Y:S01]  /*7340*/  FFMA.FTZ R93, R93, UR4, -R135.reuse ;  /* 0x000000045d5d7c23 */ /* 0x100fe20008010887 */
[--C-:B------:R-:W-:Y:S01]  /*7350*/  FFMA.FTZ R94, R94, UR4, -R172.reuse ;  /* 0x000000045e5e7c23 */ /* 0x100fe200080108ac */
[----:B------:R-:W-:Y:S01]  /*7360*/  FFMA.FTZ R95, R95, UR4, -R172 ;  /* 0x000000045f5f7c23 */ /* 0x000fe200080108ac */
[--C-:B------:R-:W-:Y:S03]  /*7370*/  FFMA.FTZ R100, R100, UR4, -R132.reuse ;  /* 0x0000000464647c23 */ /* 0x100fe60008010884 */
[----:B------:R5:W4:Y:S01]  /*7380*/  MUFU.EX2 R201, R19 ;  /* 0x0000001300c97308 */ /* 0x000b220000000800 */
[----:B-1----:R-:W-:Y:S01]  /*7390*/  FMUL.FTZ R17, R136, R149 ;  /* 0x0000009588117220 */ /* 0x002fe20000410000 */
[----:B------:R-:W-:Y:S01]  /*73a0*/  FFMA.FTZ R101, R101, UR4, -R132 ;  /* 0x0000000465657c23 */ /* 0x000fe20008010884 */
[--C-:B------:R-:W-:Y:S01]  /*73b0*/  FFMA.FTZ R102, R102, UR4, -R134.reuse ;  /* 0x0000000466667c23 */ /* 0x100fe20008010886 */
[----:B------:R-:W-:Y:S01]  /*73c0*/  FFMA.FTZ R103, R103, UR4, -R134 ;  /* 0x0000000467677c23 */ /* 0x000fe20008010886 */
[--C-:B------:R-:W-:Y:S01]  /*73d0*/  FFMA.FTZ R112, R112, UR4, -R132.reuse ;  /* 0x0000000470707c23 */ /* 0x100fe20008010884 */
[----:B------:R-:W-:Y:S01]  /*73e0*/  FFMA.FTZ R113, R113, UR4, -R132 ;  /* 0x0000000471717c23 */ /* 0x000fe20008010884 */
[--C-:B------:R-:W-:Y:S03]  /*73f0*/  FFMA.FTZ R114, R114, UR4, -R134.reuse ;  /* 0x0000000472727c23 */ /* 0x100fe60008010886 */
[----:B------:R3:W-:Y:S01]  /*7400*/  MUFU.EX2 R209, R36 ;  /* 0x0000002400d17308 */ /* 0x0007e20000000800 */
[----:B--2---:R-:W-:Y:S01]  /*7410*/  FMUL.FTZ R18, R133, R150 ;  /* 0x0000009685127220 */ /* 0x004fe20000410000 */
[----:B------:R-:W-:Y:S01]  /*7420*/  FFMA.FTZ R115, R115, UR4, -R134 ;  /* 0x0000000473737c23 */ /* 0x000fe20008010886 */
[--C-:B------:R-:W-:Y:S01]  /*7430*/  FFMA.FTZ R104, R104, UR4, -R135.reuse ;  /* 0x0000000468687c23 */ /* 0x100fe20008010887 */
[--C-:B------:R-:W-:Y:S01]  /*7440*/  FFMA.FTZ R105, R105, UR4, -R135.reuse ;  /* 0x0000000469697c23 */ /* 0x100fe20008010887 */
[--C-:B------:R-:W-:Y:S01]  /*7450*/  FFMA.FTZ R106, R106, UR4, -R172.reuse ;  /* 0x000000046a6a7c23 */ /* 0x100fe200080108ac */
[--C-:B------:R-:W-:Y:S01]  /*7460*/  FFMA.FTZ R107, R107, UR4, -R172.reuse ;  /* 0x000000046b6b7c23 */ /* 0x100fe200080108ac */
[--C-:B------:R-:W-:Y:S03]  /*7470*/  FFMA.FTZ R108, R108, UR4, -R135.reuse ;  /* 0x000000046c6c7c23 */ /* 0x100fe60008010887 */
[----:B------:R4:W-:Y:S01]  /*7480*/  MUFU.EX2 R238, R37 ;  /* 0x0000002500ee7308 */ /* 0x0009e20000000800 */
[----:B-----5:R-:W-:Y:S01]  /*7490*/  FMUL.FTZ R19, R133, R151 ;  /* 0x0000009785137220 */ /* 0x020fe20000410000 */
[--C-:B------:R-:W-:Y:S01]  /*74a0*/  FFMA.FTZ R109, R109, UR4, -R135.reuse ;  /* 0x000000046d6d7c23 */ /* 0x100fe20008010887 */
[----:B------:R-:W-:Y:S01]  /*74b0*/  LDSM.16.MT88.4 R148, [R212+0x5c00] ;  /* 0x005c0000d494783b */ /* 0x000fe20000004200 */
[--C-:B------:R-:W-:Y:S01]  /*74c0*/  FFMA.FTZ R110, R110, UR4, -R172.reuse ;  /* 0x000000046e6e7c23 */ /* 0x100fe200080108ac */
[----:B------:R-:W-:Y:S01]  /*74d0*/  FFMA.FTZ R111, R111, UR4, -R172 ;  /* 0x000000046f6f7c23 */ /* 0x000fe200080108ac */
[--C-:B------:R-:W-:Y:S01]  /*74e0*/  FFMA.FTZ R116, R116, UR4, -R132.reuse ;  /* 0x0000000474747c23 */ /* 0x100fe20008010884 */
[--C-:B------:R-:W-:Y:S03]  /*74f0*/  FFMA.FTZ R117, R117, UR4, -R132.reuse ;  /* 0x0000000475757c23 */ /* 0x100fe60008010884 */
[----:B------:R1:W-:Y:S01]  /*7500*/  MUFU.EX2 R206, R38 ;  /* 0x0000002600ce7308 */ /* 0x0003e20000000800 */
[----:B---3--:R-:W-:Y:S01]  /*7510*/  F2FP.BF16.F32.PACK_AB R36, R179, R177 ;  /* 0x000000b1b324723e */ /* 0x008fe200000010ff */
[----:B------:R-:W-:Y:S01]  /*7520*/  FFMA.FTZ R128, R128, UR4, -R132 ;  /* 0x0000000480807c23 */ /* 0x000fe20008010884 */
[--C-:B------:R-:W-:Y:S01]  /*7530*/  FFMA.FTZ R118, R118, UR4, -R134.reuse ;  /* 0x0000000476767c23 */ /* 0x100fe20008010886 */
[--C-:B------:R-:W-:Y:S01]  /*7540*/  FFMA.FTZ R119, R119, UR4, -R134.reuse ;  /* 0x0000000477777c23 */ /* 0x100fe20008010886 */
[----:B------:R-:W-:Y:S01]  /*7550*/  FFMA.FTZ R130, R130, UR4, -R134 ;  /* 0x0000000482827c23 */ /* 0x000fe20008010886 */
[----:B------:R-:W-:Y:S01]  /*7560*/  FFMA.FTZ R132, R129, UR4, -R132 ;  /* 0x0000000481847c23 */ /* 0x000fe20008010884 */
[----:B------:R-:W-:Y:S03]  /*7570*/  FFMA.FTZ R134, R131, UR4, -R134 ;  /* 0x0000000483867c23 */ /* 0x000fe60008010886 */
[----:B------:R2:W-:Y:S01]  /*7580*/  MUFU.EX2 R236, R39 ;  /* 0x0000002700ec7308 */ /* 0x0005e20000000800 */
[----:B----4-:R-:W-:Y:S01]  /*7590*/  F2FP.BF16.F32.PACK_AB R37, R178, R175 ;  /* 0x000000afb225723e */ /* 0x010fe200000010ff */
[--C-:B------:R-:W-:Y:S01]  /*75a0*/  FFMA.FTZ R120, R120, UR4, -R135.reuse ;  /* 0x0000000478787c23 */ /* 0x100fe20008010887 */
[--C-:B------:R-:W-:Y:S01]  /*75b0*/  FFMA.FTZ R121, R121, UR4, -R135.reuse ;  /* 0x0000000479797c23 */ /* 0x100fe20008010887 */
[--C-:B------:R-:W-:Y:S01]  /*75c0*/  FFMA.FTZ R124, R124, UR4, -R135.reuse ;  /* 0x000000047c7c7c23 */ /* 0x100fe20008010887 */
[--C-:B------:R-:W-:Y:S01]  /*75d0*/  FFMA.FTZ R122, R122, UR4, -R172.reuse ;  /* 0x000000047a7a7c23 */ /* 0x100fe200080108ac */
[--C-:B------:R-:W-:Y:S01]  /*75e0*/  FFMA.FTZ R123, R123, UR4, -R172.reuse ;  /* 0x000000047b7b7c23 */ /* 0x100fe200080108ac */
[--C-:B------:R-:W-:Y:S03]  /*75f0*/  FFMA.FTZ R126, R126, UR4, -R172.reuse ;  /* 0x000000047e7e7c23 */ /* 0x100fe600080108ac */
[----:B------:R-:W3:Y:S01]  /*7600*/  MUFU.EX2 R0, R0 ;  /* 0x0000000000007308 */ /* 0x000ee20000000800 */
[----:B-1----:R-:W-:Y:S01]  /*7610*/  F2FP.BF16.F32.PACK_AB R38, R203, R195 ;  /* 0x000000c3cb26723e */ /* 0x002fe200000010ff */
[----:B------:R-:W-:Y:S01]  /*7620*/  FFMA.FTZ R135, R125, UR4, -R135 ;  /* 0x000000047d877c23 */ /* 0x000fe20008010887 */
[----:B------:R-:W-:Y:S07]  /*7630*/  FFMA.FTZ R172, R127, UR4, -R172 ;  /* 0x000000047fac7c23 */ /* 0x000fee00080108ac */
[----:B------:R1:W-:Y:S01]  /*7640*/  MUFU.EX2 R174, R8 ;  /* 0x0000000800ae7308 */ /* 0x0003e20000000800 */
[----:B--2---:R-:W-:Y:S09]  /*7650*/  F2FP.BF16.F32.PACK_AB R39, R201, R192 ;  /* 0x000000c0c927723e */ /* 0x004ff200000010ff */
[----:B------:R2:W4:Y:S01]  /*7660*/  MUFU.EX2 R176, R9 ;  /* 0x0000000900b07308 */ /* 0x0005220000000800 */
[-C--:B------:R-:W-:Y:S09]  /*7670*/  HMMA.16816.F32.BF16 R4, R36, R20.reuse, R4 ;  /* 0x000000142404723c */ /* 0x080ff20000041804 */
[----:B------:R3:W-:Y:S02]  /*7680*/  MUFU.EX2 R173, R10 ;  /* 0x0000000a00ad7308 */ /* 0x0007e40000000800 */
[C---:B-1----:R-:W-:Y:S08]  /*7690*/  FMUL.FTZ R8, R2.reuse, R140 ;  /* 0x0000008c02087220 */ /* 0x042ff00000410000 */
[----:B------:R1:W5:Y:S01]  /*76a0*/  MUFU.EX2 R181, R11 ;  /* 0x0000000b00b57308 */ /* 0x0003620000000800 */
[----:B--2---:R-:W-:Y:S09]  /*76b0*/  FMUL.FTZ R9, R2, R141 ;  /* 0x0000008d02097220 */ /* 0x004ff20000410000 */
[----:B------:R2:W-:Y:S01]  /*76c0*/  MUFU.EX2 R183, R12 ;  /* 0x0000000c00b77308 */ /* 0x0005e20000000800 */
[C---:B---3--:R-:W-:Y:S09]  /*76d0*/  FMUL.FTZ R10, R0.reuse, R142 ;  /* 0x0000008e000a7220 */ /* 0x048ff20000410000 */
[----:B------:R3:W5:Y:S01]  /*76e0*/  MUFU.EX2 R193, R13 ;  /* 0x0000000d00c17308 */ /* 0x0007620000000800 */
[----:B-1----:R-:W-:Y:S09]  /*76f0*/  FMUL.FTZ R11, R0, R143 ;  /* 0x0000008f000b7220 */ /* 0x002ff20000410000 */
[----:B------:R1:W-:Y:S01]  /*7700*/  MUFU.EX2 R184, R14 ;  /* 0x0000000e00b87308 */ /* 0x0003e20000000800 */
[C---:B--2---:R-:W-:Y:S09]  /*7710*/  FMUL.FTZ R12, R2.reuse, R152 ;  /* 0x00000098020c7220 */ /* 0x044ff20000410000 */
[----:B------:R2:W5:Y:S01]  /*7720*/  MUFU.EX2 R191, R15 ;  /* 0x0000000f00bf7308 */ /* 0x0005620000000800 */
[----:B---3--:R-:W-:Y:S09]  /*7730*/  FMUL.FTZ R13, R2, R153 ;  /* 0x00000099020d7220 */ /* 0x008ff20000410000 */
[----:B------:R4:W-:Y:S01]  /*7740*/  MUFU.EX2 R199, R40 ;  /* 0x0000002800c77308 */ /* 0x0009e20000000800 */
[C---:B-1----:R-:W-:Y:S09]  /*7750*/  FMUL.FTZ R14, R0.reuse, R154 ;  /* 0x0000009a000e7220 */ /* 0x042ff20000410000 */
[----:B------:R5:W-:Y:S01]  /*7760*/  MUFU.EX2 R231, R41 ;  /* 0x0000002900e77308 */ /* 0x000be20000000800 */
[----:B--2---:R-:W-:Y:S09]  /*7770*/  FMUL.FTZ R15, R0, R155 ;  /* 0x0000009b000f7220 */ /* 0x004ff20000410000 */
[----:B------:R1:W-:Y:S01]  /*7780*/  MUFU.EX2 R202, R42 ;  /* 0x0000002a00ca7308 */ /* 0x0003e20000000800 */
[----:B----4-:R-:W-:Y:S09]  /*7790*/  F2FP.BF16.F32.PACK_AB R40, R176, R174 ;  /* 0x000000aeb028723e */ /* 0x010ff200000010ff */
[----:B------:R2:W-:Y:S01]  /*77a0*/  MUFU.EX2 R207, R43 ;  /* 0x0000002b00cf7308 */ /* 0x0005e20000000800 */
[----:B-----5:R-:W-:Y:S09]  /*77b0*/  F2FP.BF16.F32.PACK_AB R41, R181, R173 ;  /* 0x000000adb529723e */ /* 0x020ff200000010ff */
[----:B------:R-:W-:Y:S01]  /*77c0*/  MUFU.EX2 R239, R48 ;  /* 0x0000003000ef7308 */ /* 0x000fe20000000800 */
[----:B-1----:R-:W-:Y:S09]  /*77d0*/  F2FP.BF16.F32.PACK_AB R42, R193, R183 ;  /* 0x000000b7c12a723e */ /* 0x002ff200000010ff */
[----:B------:R-:W-:Y:S01]  /*77e0*/  MUFU.EX2 R243, R49 ;  /* 0x0000003100f37308 */ /* 0x000fe20000000800 */
[----:B--2---:R-:W-:Y:S09]  /*77f0*/  F2FP.BF16.F32.PACK_AB R43, R191, R184 ;  /* 0x000000b8bf2b723e */ /* 0x004ff200000010ff */
[----:B------:R-:W-:Y:S01]  /*7800*/  MUFU.EX2 R237, R50 ;  /* 0x0000003200ed7308 */ /* 0x000fe20000000800 */
[C---:B------:R-:W-:Y:S06]  /*7810*/  HMMA.16816.F32.BF16 R8, R40.reuse, R20, R8 ;  /* 0x000000142808723c */ /* 0x040fec0000041808 */
[-C--:B------:R-:W-:Y:S03]  /*7820*/  HMMA.16816.F32.BF16 R12, R40, R22.reuse, R12 ;  /* 0x00000016280c723c */ /* 0x080fe6000004180c */
[----:B------:R1:W-:Y:S02]  /*7830*/  MUFU.EX2 R241, R51 ;  /* 0x0000003300f17308 */ /* 0x0003e40000000800 */
[C---:B------:R-:W-:Y:S01]  /*7840*/  FMUL.FTZ R20, R136.reuse, R160 ;  /* 0x000000a088147220 */ /* 0x040fe20000410000 */
[C---:B------:R-:W-:Y:S07]  /*7850*/  HMMA.16816.F32.BF16 R16, R36.reuse, R22, R16 ;  /* 0x000000162410723c */ /* 0x040fee0000041810 */
[----:B------:R2:W-:Y:S01]  /*7860*/  MUFU.EX2 R180, R24 ;  /* 0x0000001800b47308 */ /* 0x0005e20000000800 */
[----:B------:R-:W-:Y:S03]  /*7870*/  FMUL.FTZ R21, R136, R161 ;  /* 0x000000a188157220 */ /* 0x000fe60000410000 */
[C---:B------:R-:W-:Y:S01]  /*7880*/  FMUL.FTZ R22, R133.reuse, R162 ;  /* 0x000000a285167220 */ /* 0x040fe20000410000 */
[----:B------:R-:W-:Y:S05]  /*7890*/  FMUL.FTZ R23, R133, R163 ;  /* 0x000000a385177220 */ /* 0x000fea0000410000 */
[----:B------:R3:W-:Y:S01]  /*78a0*/  MUFU.EX2 R185, R25 ;  /* 0x0000001900b97308 */ /* 0x0007e20000000800 */
[----:B-1----:R-:W1:Y:S01]  /*78b0*/  LDSM.16.MT88.4 R48, [R212+0x4400] ;  /* 0x00440000d430783b */ /* 0x002e620000004200 */
[-C--:B------:R-:W-:Y:S08]  /*78c0*/  HMMA.16816.F32.BF16 R20, R36, R44.reuse, R20 ;  /* 0x0000002c2414723c */ /* 0x080ff00000041814 */
[----:B------:R4:W-:Y:S03]  /*78d0*/  MUFU.EX2 R182, R26 ;  /* 0x0000001a00b67308 */ /* 0x0009e60000000800 */
[C---:B--2---:R-:W-:Y:S07]  /*78e0*/  FMUL.FTZ R24, R2.reuse, R156 ;  /* 0x0000009c02187220 */ /* 0x044fee0000410000 */
[----:B------:R2:W-:Y:S01]  /*78f0*/  MUFU.EX2 R186, R27 ;  /* 0x0000001b00ba7308 */ /* 0x0005e20000000800 */
[----:B---3--:R-:W-:Y:S09]  /*7900*/  FMUL.FTZ R25, R2, R157 ;  /* 0x0000009d02197220 */ /* 0x008ff20000410000 */
[----:B------:R3:W-:Y:S01]  /*7910*/  MUFU.EX2 R187, R28 ;  /* 0x0000001c00bb7308 */ /* 0x0007e20000000800 */
[C---:B----4-:R-:W-:Y:S09]  /*7920*/  FMUL.FTZ R26, R0.reuse, R158 ;  /* 0x0000009e001a7220 */ /* 0x050ff20000410000 */
[----:B------:R4:W-:Y:S01]  /*7930*/  MUFU.EX2 R200, R29 ;  /* 0x0000001d00c87308 */ /* 0x0009e20000000800 */
[----:B--2---:R-:W-:Y:S09]  /*7940*/  FMUL.FTZ R27, R0, R159 ;  /* 0x0000009f001b7220 */ /* 0x004ff20000410000 */
[----:B------:R2:W-:Y:S01]  /*7950*/  MUFU.EX2 R188, R30 ;  /* 0x0000001e00bc7308 */ /* 0x0005e20000000800 */
[C---:B------:R-:W-:Y:S04]  /*7960*/  HMMA.16816.F32.BF16 R24, R40.reuse, R44, R24 ;  /* 0x0000002c2818723c */ /* 0x040fe80000041818 */
[C---:B---3--:R-:W-:Y:S05]  /*7970*/  FMUL.FTZ R28, R2.reuse, R168 ;  /* 0x000000a8021c7220 */ /* 0x048fea0000410000 */
[----:B------:R3:W-:Y:S02]  /*7980*/  MUFU.EX2 R210, R31 ;  /* 0x0000001f00d27308 */ /* 0x0007e40000000800 */
[C---:B----4-:R-:W-:Y:S01]  /*7990*/  FMUL.FTZ R29, R2.reuse, R169 ;  /* 0x000000a9021d7220 */ /* 0x050fe20000410000 */
[----:B------:R-:W-:Y:S07]  /*79a0*/  FFMA.FTZ R2, R2, R228, R174 ;  /* 0x000000e402027223 */ /* 0x000fee00000100ae */
[----:B------:R-:W-:Y:S01]  /*79b0*/  MUFU.EX2 R234, R52 ;  /* 0x0000003400ea7308 */ /* 0x000fe20000000800 */
[----:B--2---:R-:W-:Y:S01]  /*79c0*/  FMUL.FTZ R30, R0, R170 ;  /* 0x000000aa001e7220 */ /* 0x004fe20000410000 */
[----:B------:R-:W-:Y:S08]  /*79d0*/  FADD.FTZ R2, R176, R2 ;  /* 0x00000002b0027221 */ /* 0x000ff00000010000 */
[----:B------:R-:W-:Y:S01]  /*79e0*/  MUFU.EX2 R242, R53 ;  /* 0x0000003500f27308 */ /* 0x000fe20000000800 */
[C---:B---3--:R-:W-:Y:S01]  /*79f0*/  FMUL.FTZ R31, R0.reuse, R171 ;  /* 0x000000ab001f7220 */ /* 0x048fe20000410000 */
[----:B------:R-:W-:Y:S04]  /*7a00*/  FFMA.FTZ R0, R0, R230, R173 ;  /* 0x000000e600007223 */ /* 0x000fe800000100ad */
[----:B------:R-:W-:Y:S04]  /*7a10*/  FADD.FTZ R0, R181, R0 ;  /* 0x00000000b5007221 */ /* 0x000fe80000010000 */
[----:B------:R-:W-:Y:S01]  /*7a20*/  MUFU.EX2 R232, R54 ;  /* 0x0000003600e87308 */ /* 0x000fe20000000800 */
[-C--:B------:R-:W-:Y:S09]  /*7a30*/  HMMA.16816.F32.BF16 R28, R40, R46.reuse, R28 ;  /* 0x0000002e281c723c */ /* 0x080ff2000004181c */
[----:B------:R2:W-:Y:S02]  /*7a40*/  MUFU.EX2 R240, R55 ;  /* 0x0000003700f07308 */ /* 0x0005e40000000800 */
[----:B------:R-:W-:Y:S02]  /*7a50*/  F2FP.BF16.F32.PACK_AB R40, R197, R190 ;  /* 0x000000bec528723e */ /* 0x000fe400000010ff */
[----:B------:R-:W-:Y:S06]  /*7a60*/  F2FP.BF16.F32.PACK_AB R41, R194, R189 ;  /* 0x000000bdc229723e */ /* 0x000fec00000010ff */
[----:B------:R3:W-:Y:S10]  /*7a70*/  MUFU.EX2 R198, R32 ;  /* 0x0000002000c67308 */ /* 0x0007f40000000800 */
[----:B------:R4:W5:Y:S01]  /*7a80*/  MUFU.EX2 R205, R33 ;  /* 0x0000002100cd7308 */ /* 0x0009620000000800 */
[----:B--2---:R-:W2:Y:S09]  /*7a90*/  LDSM.16.MT88.4 R52, [R213+0x4400] ;  /* 0x00440000d534783b */ /* 0x004eb20000004200 */
[----:B------:R1:W-:Y:S01]  /*7aa0*/  MUFU.EX2 R196, R34 ;  /* 0x0000002200c47308 */ /* 0x0003e20000000800 */
[C---:B---3--:R-:W-:Y:S09]  /*7ab0*/  FMUL.FTZ R32, R136.reuse, R164 ;  /* 0x000000a488207220 */ /* 0x048ff20000410000 */
[----:B------:R3:W3:Y:S01]  /*7ac0*/  MUFU.EX2 R204, R35 ;  /* 0x0000002300cc7308 */ /* 0x0006e20000000800 */
[C---:B----4-:R-:W-:Y:S01]  /*7ad0*/  FMUL.FTZ R33, R136.reuse, R165 ;  /* 0x000000a588217220 */ /* 0x050fe20000410000 */
[----:B-----5:R-:W-:Y:S01]  /*7ae0*/  F2FP.BF16.F32.PACK_AB R42, R205, R198 ;  /* 0x000000c6cd2a723e */ /* 0x020fe200000010ff */
[----:B------:R-:W-:Y:S07]  /*7af0*/  FFMA.FTZ R136, R136, R227, R177 ;  /* 0x000000e388887223 */ /* 0x000fee00000100b1 */
[----:B------:R-:W-:Y:S01]  /*7b00*/  MUFU.EX2 R245, R64 ;  /* 0x0000004000f57308 */ /* 0x000fe20000000800 */
[C---:B-1----:R-:W-:Y:S09]  /*7b10*/  FMUL.FTZ R34, R133.reuse, R166 ;  /* 0x000000a685227220 */ /* 0x042ff20000410000 */
[----:B------:R-:W-:Y:S01]  /*7b20*/  MUFU.EX2 R246, R65 ;  /* 0x0000004100f67308 */ /* 0x000fe20000000800 */
[C---:B---3--:R-:W-:Y:S01]  /*7b30*/  FMUL.FTZ R35, R133.reuse, R167 ;  /* 0x000000a785237220 */ /* 0x048fe20000410000 */
[----:B------:R-:W-:Y:S01]  /*7b40*/  F2FP.BF16.F32.PACK_AB R43, R204, R196 ;  /* 0x000000c4cc2b723e */ /* 0x000fe200000010ff */
[----:B------:R-:W-:Y:S07]  /*7b50*/  FFMA.FTZ R133, R133, R229, R175 ;  /* 0x000000e585857223 */ /* 0x000fee00000100af */
[----:B------:R-:W-:Y:S01]  /*7b60*/  MUFU.EX2 R244, R66 ;  /* 0x0000004200f47308 */ /* 0x000fe20000000800 */
[----:B------:R-:W-:Y:S01]  /*7b70*/  HMMA.16816.F32.BF16 R32, R36, R46, R32 ;  /* 0x0000002e2420723c */ /* 0x000fe20000041820 */
[----:B------:R-:W1:Y:S05]  /*7b80*/  LDSM.16.MT88.4 R44, [R212+0x4800] ;  /* 0x00480000d42c783b */ /* 0x000e6a0000004200 */
[-C--:B------:R-:W-:Y:S03]  /*7b90*/  HMMA.16816.F32.BF16 R4, R40, R48.reuse, R4 ;  /* 0x000000302804723c */ /* 0x080fe60000041804 */
[----:B------:R-:W-:Y:S02]  /*7ba0*/  MUFU.EX2 R67, R67 ;  /* 0x0000004300437308 */ /* 0x000fe40000000800 */
[----:B------:R-:W-:Y:S02]  /*7bb0*/  F2FP.BF16.F32.PACK_AB R36, R185, R180 ;  /* 0x000000b4b924723e */ /* 0x000fe400000010ff */
[----:B------:R-:W-:Y:S06]  /*7bc0*/  F2FP.BF16.F32.PACK_AB R37, R186, R182 ;  /* 0x000000b6ba25723e */ /* 0x000fec00000010ff */
[----:B------:R3:W-:Y:S01]  /*7bd0*/  MUFU.EX2 R64, R56 ;  /* 0x0000003800407308 */ /* 0x0007e20000000800 */
[----:B------:R-:W-:Y:S02]  /*7be0*/  F2FP.BF16.F32.PACK_AB R38, R200, R187 ;  /* 0x000000bbc826723e */ /* 0x000fe400000010ff */
[----:B------:R-:W-:Y:S07]  /*7bf0*/  F2FP.BF16.F32.PACK_AB R39, R210, R188 ;  /* 0x000000bcd227723e */ /* 0x000fee00000010ff */
[----:B------:R4:W5:Y:S01]  /*7c00*/  MUFU.EX2 R66, R57 ;  /* 0x0000003900427308 */ /* 0x0009620000000800 */
[C---:B------:R-:W-:Y:S09]  /*7c10*/  HMMA.16816.F32.BF16 R8, R36.reuse, R48, R8 ;  /* 0x000000302408723c */ /* 0x040ff20000041808 */
[----:B------:R1:W-:Y:S01]  /*7c20*/  MUFU.EX2 R65, R58 ;  /* 0x0000003a00417308 */ /* 0x0003e20000000800 */
[-C--:B------:R-:W-:Y:S03]  /*7c30*/  HMMA.16816.F32.BF16 R12, R36, R50.reuse, R12 ;  /* 0x00000032240c723c */ /* 0x080fe6000004180c */
[----:B---3--:R-:W-:Y:S03]  /*7c40*/  FADD.FTZ R56, R179, R136 ;  /* 0x00000088b3387221 */ /* 0x008fe60000010000 */
[C---:B------:R-:W-:Y:S03]  /*7c50*/  HMMA.16816.F32.BF16 R16, R40.reuse, R50, R16 ;  /* 0x000000322810723c */ /* 0x040fe60000041810 */
[----:B------:R-:W3:Y:S01]  /*7c60*/  MUFU.EX2 R59, R59 ;  /* 0x0000003b003b7308 */ /* 0x000ee20000000800 */
[----:B------:R-:W5:Y:S01]  /*7c70*/  LDSM.16.MT88.4 R48, [R213+0x4800] ;  /* 0x00480000d530783b */ /* 0x000f620000004200 */
[----:B----4-:R-:W-:Y:S01]  /*7c80*/  FADD.FTZ R57, R178, R133 ;  /* 0x00000085b2397221 */ /* 0x010fe20000010000 */
[-C--:B--2---:R-:W-:Y:S07]  /*7c90*/  HMMA.16816.F32.BF16 R20, R40, R52.reuse, R20 ;  /* 0x000000342814723c */ /* 0x084fee0000041814 */
[----:B------:R-:W-:Y:S01]  /*7ca0*/  MUFU.EX2 R60, R60 ;  /* 0x0000003c003c7308 */ /* 0x000fe20000000800 */
[----:B------:R-:W-:Y:S01]  /*7cb0*/  FADD.FTZ R57, R192, R57 ;  /* 0x00000039c0397221 */ /* 0x000fe20000010000 */
[C---:B------:R-:W-:Y:S08]  /*7cc0*/  HMMA.16816.F32.BF16 R24, R36.reuse, R52, R24 ;  /* 0x000000342418723c */ /* 0x040ff00000041818 */
[----:B------:R-:W2:Y:S01]  /*7cd0*/  MUFU.EX2 R61, R61 ;  /* 0x0000003d003d7308 */ /* 0x000ea20000000800 */
[-C--:B------:R-:W-:Y:S03]  /*7ce0*/  HMMA.16816.F32.BF16 R28, R36, R54.reuse, R28 ;  /* 0x00000036241c723c */ /* 0x080fe6000004181c */
[----:B------:R-:W-:Y:S03]  /*7cf0*/  FADD.FTZ R56, R195, R56 ;  /* 0x00000038c3387221 */ /* 0x000fe60000010000 */
[----:B------:R-:W-:Y:S03]  /*7d00*/  HMMA.16816.F32.BF16 R32, R40, R54, R32 ;  /* 0x000000362820723c */ /* 0x000fe60000041820 */
[----:B------:R-:W-:Y:S01]  /*7d10*/  MUFU.EX2 R62, R62 ;  /* 0x0000003e003e7308 */ /* 0x000fe20000000800 */
[----:B------:R-:W-:Y:S01]  /*7d20*/  LDSM.16.MT88.4 R52, [R212+0x5000] ;  /* 0x00500000d434783b */ /* 0x000fe20000004200 */
[----:B------:R-:W-:Y:S01]  /*7d30*/  F2FP.BF16.F32.PACK_AB R36, R238, R209 ;  /* 0x000000d1ee24723e */ /* 0x000fe200000010ff */
[----:B-1----:R-:W-:Y:S01]  /*7d40*/  FADD.FTZ R58, R183, R2 ;  /* 0x00000002b73a7221 */ /* 0x002fe20000010000 */
[----:B------:R-:W-:Y:S01]  /*7d50*/  F2FP.BF16.F32.PACK_AB R37, R236, R206 ;  /* 0x000000ceec25723e */ /* 0x000fe200000010ff */
[----:B------:R-:W-:Y:S05]  /*7d60*/  FADD.FTZ R2, R184, R0 ;  /* 0x00000000b8027221 */ /* 0x000fea0000010000 */
[----:B------:R-:W1:Y:S01]  /*7d70*/  MUFU.EX2 R63, R63 ;  /* 0x0000003f003f7308 */ /* 0x000e620000000800 */
[----:B------:R-:W-:Y:S01]  /*7d80*/  F2FP.BF16.F32.PACK_AB R38, R243, R239 ;  /* 0x000000eff326723e */ /* 0x000fe200000010ff */
[----:B------:R-:W-:Y:S01]  /*7d90*/  FADD.FTZ R0, R193, R58 ;  /* 0x0000003ac1007221 */ /* 0x000fe20000010000 */
[----:B------:R-:W-:Y:S01]  /*7da0*/  F2FP.BF16.F32.PACK_AB R39, R241, R237 ;  /* 0x000000edf127723e */ /* 0x000fe200000010ff */
[----:B------:R-:W-:Y:S01]  /*7db0*/  FADD.FTZ R2, R191, R2 ;  /* 0x00000002bf027221 */ /* 0x000fe20000010000 */
[----:B------:R-:W-:Y:S05]  /*7dc0*/  F2FP.BF16.F32.PACK_AB R40, R231, R199 ;  /* 0x000000c7e728723e */ /* 0x000fea00000010ff */
[----:B------:R-:W-:Y:S01]  /*7dd0*/  MUFU.EX2 R68, R68 ;  /* 0x0000004400447308 */ /* 0x000fe20000000800 */
[----:B------:R-:W-:Y:S01]  /*7de0*/  F2FP.BF16.F32.PACK_AB R41, R207, R202 ;  /* 0x000000cacf29723e */ /* 0x000fe200000010ff */
[-C--:B------:R-:W-:Y:S08]  /*7df0*/  HMMA.16816.F32.BF16 R4, R36, R44.reuse, R4 ;  /* 0x0000002c2404723c */ /* 0x080ff00000041804 */
[----:B------:R-:W4:Y:S03]  /*7e00*/  MUFU.EX2 R69, R69 ;  /* 0x0000004500457308 */ /* 0x000f260000000800 */
[----:B------:R-:W-:Y:S02]  /*7e10*/  F2FP.BF16.F32.PACK_AB R42, R233, R208 ;  /* 0x000000d0e92a723e */ /* 0x000fe400000010ff */
[----:B------:R-:W-:Y:S02]  /*7e20*/  F2FP.BF16.F32.PACK_AB R43, R235, R211 ;  /* 0x000000d3eb2b723e */ /* 0x000fe400000010ff */
[----:B------:R-:W-:Y:S03]  /*7e30*/  MOV R133, R138 ;  /* 0x0000008a00857202 */ /* 0x000fe60000000f00 */
[----:B------:R-:W-:Y:S02]  /*7e40*/  MUFU.EX2 R70, R70 ;  /* 0x0000004600467308 */ /* 0x000fe40000000800 */
[C---:B------:R-:W-:Y:S08]  /*7e50*/  HMMA.16816.F32.BF16 R8, R40.reuse, R44, R8 ;  /* 0x0000002c2808723c */ /* 0x040ff00000041808 */
[----:B------:R-:W4:Y:S01]  /*7e60*/  MUFU.EX2 R71, R71 ;  /* 0x0000004700477308 */ /* 0x000f220000000800 */
[-C--:B------:R-:W-:Y:S06]  /*7e70*/  HMMA.16816.F32.BF16 R12, R40, R46.reuse, R12 ;  /* 0x0000002e280c723c */ /* 0x080fec000004180c */
[C---:B------:R-:W-:Y:S03]  /*7e80*/  HMMA.16816.F32.BF16 R16, R36.reuse, R46, R16 ;  /* 0x0000002e2410723c */ /* 0x040fe60000041810 */
[----:B------:R-:W-:Y:S01]  /*7e90*/  MUFU.EX2 R80, R80 ;  /* 0x0000005000507308 */ /* 0x000fe20000000800 */
[----:B------:R-:W1:Y:S02]  /*7ea0*/  LDSM.16.MT88.4 R44, [R212+0x4c00] ;  /* 0x004c0000d42c783b */ /* 0x000e640000004200 */
[-C--:B-----5:R-:W-:Y:S07]  /*7eb0*/  HMMA.16816.F32.BF16 R20, R36, R48.reuse, R20 ;  /* 0x000000302414723c */ /* 0x0a0fee0000041814 */
[----:B------:R-:W5:Y:S01]  /*7ec0*/  MUFU.EX2 R81, R81 ;  /* 0x0000005100517308 */ /* 0x000f620000000800 */
[C---:B------:R-:W-:Y:S09]  /*7ed0*/  HMMA.16816.F32.BF16 R24, R40.reuse, R48, R24 ;  /* 0x000000302818723c */ /* 0x040ff20000041818 */
[----:B------:R-:W-:Y:S01]  /*7ee0*/  MUFU.EX2 R82, R82 ;  /* 0x0000005200527308 */ /* 0x000fe20000000800 */
[-C--:B------:R-:W-:Y:S06]  /*7ef0*/  HMMA.16816.F32.BF16 R28, R40, R50.reuse, R28 ;  /* 0x00000032281c723c */ /* 0x080fec000004181c */
[----:B------:R-:W-:Y:S03]  /*7f00*/  HMMA.16816.F32.BF16 R32, R36, R50, R32 ;  /* 0x000000322420723c */ /* 0x000fe60000041820 */
[----:B------:R-:W5:Y:S01]  /*7f10*/  MUFU.EX2 R83, R83 ;  /* 0x0000005300537308 */ /* 0x000f620000000800 */
[----:B------:R-:W4:Y:S01]  /*7f20*/  LDSM.16.MT88.4 R48, [R213+0x4c00] ;  /* 0x004c0000d530783b */ /* 0x000f220000004200 */
[----:B------:R-:W-:Y:S02]  /*7f30*/  F2FP.BF16.F32.PACK_AB R40, R66, R64 ;  /* 0x000000404228723e */ /* 0x000fe400000010ff */
[----:B------:R-:W-:Y:S06]  /*7f40*/  F2FP.BF16.F32.PACK_AB R36, R242, R234 ;  /* 0x000000eaf224723e */ /* 0x000fec00000010ff */
[----:B------:R-:W-:Y:S01]  /*7f50*/  MUFU.EX2 R72, R72 ;  /* 0x0000004800487308 */ /* 0x000fe20000000800 */
[----:B------:R-:W-:Y:S02]  /*7f60*/  F2FP.BF16.F32.PACK_AB R37, R240, R232 ;  /* 0x000000e8f025723e */ /* 0x000fe400000010ff */
[----:B------:R-:W-:Y:S02]  /*7f70*/  F2FP.BF16.F32.PACK_AB R38, R246, R245 ;  /* 0x000000f5f626723e */ /* 0x000fe400000010ff */
[----:B------:R-:W-:Y:S05]  /*7f80*/  F2FP.BF16.F32.PACK_AB R39, R67, R244 ;  /* 0x000000f44327723e */ /* 0x000fea00000010ff */
[----:B------:R-:W5:Y:S01]  /*7f90*/  MUFU.EX2 R73, R73 ;  /* 0x0000004900497308 */ /* 0x000f620000000800 */
[----:B---3--:R-:W-:Y:S02]  /*7fa0*/  F2FP.BF16.F32.PACK_AB R41, R59, R65 ;  /* 0x000000413b29723e */ /* 0x008fe400000010ff */
[----:B--2---:R-:W-:Y:S01]  /*7fb0*/  F2FP.BF16.F32.PACK_AB R42, R61, R60 ;  /* 0x0000003c3d2a723e */ /* 0x004fe200000010ff */
[-C--:B-1----:R-:W-:Y:S06]  /*7fc0*/  HMMA.16816.F32.BF16 R4, R36, R44.reuse, R4 ;  /* 0x0000002c2404723c */ /* 0x082fec0000041804 */
[----:B------:R-:W-:Y:S01]  /*7fd0*/  MUFU.EX2 R74, R74 ;  /* 0x0000004a004a7308 */ /* 0x000fe20000000800 */
[----:B------:R-:W-:Y:S09]  /*7fe0*/  F2FP.BF16.F32.PACK_AB R43, R63, R62 ;  /* 0x0000003e3f2b723e */ /* 0x000ff200000010ff */
[----:B------:R-:W1:Y:S01]  /*7ff0*/  MUFU.EX2 R75, R75 ;  /* 0x0000004b004b7308 */ /* 0x000e620000000800 */
[C---:B------:R-:W-:Y:S06]  /*8000*/  HMMA.16816.F32.BF16 R8, R40.reuse, R44, R8 ;  /* 0x0000002c2808723c */ /* 0x040fec0000041808 */
[-C--:B------:R-:W-:Y:S03]  /*8010*/  HMMA.16816.F32.BF16 R12, R40, R46.reuse, R12 ;  /* 0x0000002e280c723c */ /* 0x080fe6000004180c */
[----:B------:R-:W-:Y:S03]  /*8020*/  MUFU.EX2 R76, R76 ;  /* 0x0000004c004c7308 */ /* 0x000fe60000000800 */
[C---:B------:R-:W-:Y:S01]  /*8030*/  HMMA.16816.F32.BF16 R16, R36.reuse, R46, R16 ;  /* 0x0000002e2410723c */ /* 0x040fe20000041810 */
[----:B------:R-:W2:Y:S06]  /*8040*/  LDSM.16.MT88.4 R44, [R213+0x5000] ;  /* 0x00500000d52c783b */ /* 0x000eac0000004200 */
[----:B------:R-:W3:Y:S01]  /*8050*/  MUFU.EX2 R77, R77 ;  /* 0x0000004d004d7308 */ /* 0x000ee20000000800 */
[-C--:B----4-:R-:W-:Y:S09]  /*8060*/  HMMA.16816.F32.BF16 R20, R36, R48.reuse, R20 ;  /* 0x000000302414723c */ /* 0x090ff20000041814 */
[----:B------:R-:W-:Y:S01]  /*8070*/  MUFU.EX2 R78, R78 ;  /* 0x0000004e004e7308 */ /* 0x000fe20000000800 */
[C---:B------:R-:W-:Y:S06]  /*8080*/  HMMA.16816.F32.BF16 R24, R40.reuse, R48, R24 ;  /* 0x000000302818723c */ /* 0x040fec0000041818 */
[-C--:B------:R-:W-:Y:S03]  /*8090*/  HMMA.16816.F32.BF16 R28, R40, R50.reuse, R28 ;  /* 0x00000032281c723c */ /* 0x080fe6000004181c */
[----:B------:R-:W4:Y:S03]  /*80a0*/  MUFU.EX2 R79, R79 ;  /* 0x0000004f004f7308 */ /* 0x000f260000000800 */
[----:B------:R-:W-:Y:S01]  /*80b0*/  HMMA.16816.F32.BF16 R32, R36, R50, R32 ;  /* 0x000000322420723c */ /* 0x000fe20000041820 */
[----:B------:R-:W2:Y:S06]  /*80c0*/  LDSM.16.MT88.4 R48, [R212+0x5400] ;  /* 0x00540000d430783b */ /* 0x000eac0000004200 */
[----:B------:R-:W-:Y:S01]  /*80d0*/  MUFU.EX2 R84, R84 ;  /* 0x0000005400547308 */ /* 0x000fe20000000800 */
[----:B------:R-:W-:Y:S03]  /*80e0*/  F2FP.BF16.F32.PACK_AB R40, R69, R68 ;  /* 0x000000444528723e */ /* 0x000fe600000010ff */
[----:B------:R-:W-:Y:S06]  /*80f0*/  F2FP.BF16.F32.PACK_AB R41, R71, R70 ;  /* 0x000000464729723e */ /* 0x000fec00000010ff */
[----:B------:R-:W2:Y:S01]  /*8100*/  MUFU.EX2 R85, R85 ;  /* 0x0000005500557308 */ /* 0x000ea20000000800 */
[----:B-----5:R-:W-:Y:S02]  /*8110*/  F2FP.BF16.F32.PACK_AB R42, R81, R80 ;  /* 0x00000050512a723e */ /* 0x020fe400000010ff */
[----:B------:R-:W-:Y:S02]  /*8120*/  F2FP.BF16.F32.PACK_AB R43, R83, R82 ;  /* 0x00000052532b723e */ /* 0x000fe400000010ff */
[----:B------:R-:W-:Y:S02]  /*8130*/  F2FP.BF16.F32.PACK_AB R36, R73, R72 ;  /* 0x000000484924723e */ /* 0x000fe400000010ff */
[----:B-1----:R-:W-:Y:S03]  /*8140*/  F2FP.BF16.F32.PACK_AB R37, R75, R74 ;  /* 0x0000004a4b25723e */ /* 0x002fe600000010ff */
[----:B------:R-:W-:Y:S01]  /*8150*/  MUFU.EX2 R86, R86 ;  /* 0x0000005600567308 */ /* 0x000fe20000000800 */
[----:B---3--:R-:W-:Y:S01]  /*8160*/  F2FP.BF16.F32.PACK_AB R38, R77, R76 ;  /* 0x0000004c4d26723e */ /* 0x008fe200000010ff */
[-C--:B------:R-:W-:Y:S05]  /*8170*/  HMMA.16816.F32.BF16 R4, R40, R52.reuse, R4 ;  /* 0x000000342804723c */ /* 0x080fea0000041804 */
[----:B----4-:R-:W-:Y:S03]  /*8180*/  F2FP.BF16.F32.PACK_AB R39, R79, R78 ;  /* 0x0000004e4f27723e */ /* 0x010fe600000010ff */
[----:B------:R-:W1:Y:S04]  /*8190*/  MUFU.EX2 R87, R87 ;  /* 0x0000005700577308 */ /* 0x000e680000000800 */
[C---:B------:R-:W-:Y:S06]  /*81a0*/  HMMA.16816.F32.BF16 R8, R36.reuse, R52, R8 ;  /* 0x000000342408723c */ /* 0x040fec0000041808 */
[----:B------:R-:W-:Y:S01]  /*81b0*/  MUFU.EX2 R96, R96 ;  /* 0x0000006000607308 */ /* 0x000fe20000000800 */
[-C--:B------:R-:W-:Y:S09]  /*81c0*/  HMMA.16816.F32.BF16 R12, R36, R54.reuse, R12 ;  /* 0x00000036240c723c */ /* 0x080ff2000004180c */
[----:B------:R-:W3:Y:S02]  /*81d0*/  MUFU.EX2 R97, R97 ;  /* 0x0000006100617308 */ /* 0x000ee40000000800 */
[----:B------:R-:W-:Y:S01]  /*81e0*/  FADD.FTZ R52, R201, R57 ;  /* 0x00000039c9347221 */ /* 0x000fe20000010000 */
[C---:B------:R-:W-:Y:S04]  /*81f0*/  HMMA.16816.F32.BF16 R16, R40.reuse, R54, R16 ;  /* 0x000000362810723c */ /* 0x040fe80000041810 */
[----:B------:R-:W-:Y:S03]  /*8200*/  FADD.FTZ R52, R189, R52 ;  /* 0x00000034bd347221 */ /* 0x000fe60000010000 */
[----:B------:R-:W-:Y:S01]  /*8210*/  MUFU.EX2 R98, R98 ;  /* 0x0000006200627308 */ /* 0x000fe20000000800 */
[-C--:B--2---:R-:W-:Y:S03]  /*8220*/  HMMA.16816.F32.BF16 R20, R40, R44.reuse, R20 ;  /* 0x0000002c2814723c */ /* 0x084fe60000041814 */
[----:B------:R-:W-:Y:S01]  /*8230*/  FADD.FTZ R52, R194, R52 ;  /* 0x00000034c2347221 */ /* 0x000fe20000010000 */
[----:B------:R-:W-:Y:S02]  /*8240*/  FADD.FTZ R53, R203, R56 ;  /* 0x00000038cb357221 */ /* 0x000fe40000010000 */
[C---:B------:R-:W-:Y:S03]  /*8250*/  HMMA.16816.F32.BF16 R24, R36.reuse, R44, R24 ;  /* 0x0000002c2418723c */ /* 0x040fe60000041818 */
[----:B------:R-:W2:Y:S02]  /*8260*/  MUFU.EX2 R99, R99 ;  /* 0x0000006300637308 */ /* 0x000ea40000000800 */
[----:B------:R-:W-:Y:S01]  /*8270*/  FADD.FTZ R53, R190, R53 ;  /* 0x00000035be357221 */ /* 0x000fe20000010000 */
[-C--:B------:R-:W-:Y:S07]  /*8280*/  HMMA.16816.F32.BF16 R28, R36, R46.reuse, R28 ;  /* 0x0000002e241c723c */ /* 0x080fee000004181c */
[----:B------:R-:W-:Y:S01]  /*8290*/  MUFU.EX2 R88, R88 ;  /* 0x0000005800587308 */ /* 0x000fe20000000800 */
[----:B------:R-:W-:Y:S01]  /*82a0*/  FADD.FTZ R53, R197, R53 ;  /* 0x00000035c5357221 */ /* 0x000fe20000010000 */
[----:B------:R-:W-:Y:S08]  /*82b0*/  HMMA.16816.F32.BF16 R32, R40, R46, R32 ;  /* 0x0000002e2820723c */ /* 0x000ff00000041820 */
[----:B------:R-:W4:Y:S03]  /*82c0*/  MUFU.EX2 R89, R89 ;  /* 0x0000005900597308 */ /* 0x000f260000000800 */
[----:B------:R-:W-:Y:S01]  /*82d0*/  FADD.FTZ R57, R198, R53 ;  /* 0x00000035c6397221 */ /* 0x000fe20000010000 */
[----:B------:R-:W-:Y:S01]  /*82e0*/  FADD.FTZ R56, R180, R0 ;  /* 0x00000000b4387221 */ /* 0x000fe20000010000 */
[----:B------:R-:W-:Y:S02]  /*82f0*/  F2FP.BF16.F32.PACK_AB R36, R85, R84 ;  /* 0x000000545524723e */ /* 0x000fe400000010ff */
[----:B------:R-:W-:Y:S01]  /*8300*/  FADD.FTZ R44, R205, R57 ;  /* 0x00000039cd2c7221 */ /* 0x000fe20000010000 */
[----:B-1----:R-:W-:Y:S02]  /*8310*/  F2FP.BF16.F32.PACK_AB R37, R87, R86 ;  /* 0x000000565725723e */ /* 0x002fe400000010ff */
[----:B------:R-:W-:Y:S01]  /*8320*/  MUFU.EX2 R90, R90 ;  /* 0x0000005a005a7308 */ /* 0x000fe20000000800 */
[----:B---3--:R-:W-:Y:S01]  /*8330*/  F2FP.BF16.F32.PACK_AB R38, R97, R96 ;  /* 0x000000606126723e */ /* 0x008fe200000010ff */
[----:B------:R-:W-:Y:S01]  /*8340*/  FADD.FTZ R0, R182, R2 ;  /* 0x00000002b6007221 */ /* 0x000fe20000010000 */
[----:B------:R-:W-:Y:S01]  /*8350*/  FADD.FTZ R2, R185, R56 ;  /* 0x00000038b9027221 */ /* 0x000fe20000010000 */
[----:B------:R-:W-:Y:S01]  /*8360*/  FADD.FTZ R56, R196, R52 ;  /* 0x00000034c4387221 */ /* 0x000fe20000010000 */
[----:B--2---:R-:W-:Y:S01]  /*8370*/  F2FP.BF16.F32.PACK_AB R39, R99, R98 ;  /* 0x000000626327723e */ /* 0x004fe200000010ff */
[----:B------:R-:W1:Y:S01]  /*8380*/  LDSM.16.MT88.4 R52, [R213+0x5400] ;  /* 0x00540000d534783b */ /* 0x000e620000004200 */
[----:B------:R-:W-:Y:S03]  /*8390*/  FADD.FTZ R0, R186, R0 ;  /* 0x00000000ba007221 */ /* 0x000fe60000010000 */
[----:B------:R-:W2:Y:S01]  /*83a0*/  MUFU.EX2 R91, R91 ;  /* 0x0000005b005b7308 */ /* 0x000ea20000000800 */
[----:B----4-:R-:W-:Y:S01]  /*83b0*/  F2FP.BF16.F32.PACK_AB R40, R89, R88 ;  /* 0x000000585928723e */ /* 0x010fe200000010ff */
[----:B------:R-:W-:Y:S01]  /*83c0*/  FADD.FTZ R57, R204, R56 ;  /* 0x00000038cc397221 */ /* 0x000fe20000010000 */
[----:B------:R-:W-:Y:S01]  /*83d0*/  FADD.FTZ R56, R209, R44 ;  /* 0x0000002cd1387221 */ /* 0x000fe20000010000 */
[-C--:B------:R-:W-:Y:S01]  /*83e0*/  HMMA.16816.F32.BF16 R4, R36, R48.reuse, R4 ;  /* 0x000000302404723c */ /* 0x080fe20000041804 */
[----:B------:R-:W3:Y:S05]  /*83f0*/  LDSM.16.MT88.4 R44, [R212+0x5800] ;  /* 0x00580000d42c783b */ /* 0x000eea0000004200 */
[----:B------:R-:W-:Y:S01]  /*8400*/  MUFU.EX2 R92, R92 ;  /* 0x0000005c005c7308 */ /* 0x000fe20000000800 */
[----:B------:R-:W-:Y:S01]  /*8410*/  FADD.FTZ R57, R206, R57 ;  /* 0x00000039ce397221 */ /* 0x000fe20000010000 */
[----:B------:R-:W-:Y:S03]  /*8420*/  FADD.FTZ R0, R188, R0 ;  /* 0x00000000bc007221 */ /* 0x000fe60000010000 */
[----:B------:R-:W-:Y:S01]  /*8430*/  FADD.FTZ R2, R187, R2 ;  /* 0x00000002bb027221 */ /* 0x000fe20000010000 */
[----:B------:R-:W-:Y:S04]  /*8440*/  FADD.FTZ R0, R210, R0 ;  /* 0x00000000d2007221 */ /* 0x000fe80000010000 */
[----:B------:R-:W4:Y:S01]  /*8450*/  MUFU.EX2 R93, R93 ;  /* 0x0000005d005d7308 */ /* 0x000f220000000800 */
[----:B--2---:R-:W-:Y:S01]  /*8460*/  F2FP.BF16.F32.PACK_AB R41, R91, R90 ;  /* 0x0000005a5b29723e */ /* 0x004fe200000010ff */
[----:B------:R-:W-:Y:S04]  /*8470*/  FADD.FTZ R2, R200, R2 ;  /* 0x00000002c8027221 */ /* 0x000fe80000010000 */
[----:B------:R-:W-:Y:S01]  /*8480*/  FADD.FTZ R58, R199, R2 ;  /* 0x00000002c73a7221 */ /* 0x000fe20000010000 */
[----:B------:R-:W-:Y:S03]  /*8490*/  FADD.FTZ R2, R202, R0 ;  /* 0x00000000ca027221 */ /* 0x000fe60000010000 */
[----:B------:R-:W-:Y:S01]  /*84a0*/  MUFU.EX2 R94, R94 ;  /* 0x0000005e005e7308 */ /* 0x000fe20000000800 */
[----:B------:R-:W-:Y:S01]  /*84b0*/  FADD.FTZ R0, R231, R58 ;  /* 0x0000003ae7007221 */ /* 0x000fe20000010000 */
[----:B------:R-:W-:Y:S08]  /*84c0*/  FADD.FTZ R2, R207, R2 ;  /* 0x00000002cf027221 */ /* 0x000ff00000010000 */
[----:B------:R-:W2:Y:S01]  /*84d0*/  MUFU.EX2 R95, R95 ;  /* 0x0000005f005f7308 */ /* 0x000ea20000000800 */
[----:B----4-:R-:W-:Y:S09]  /*84e0*/  F2FP.BF16.F32.PACK_AB R42, R93, R92 ;  /* 0x0000005c5d2a723e */ /* 0x010ff200000010ff */
[----:B------:R-:W-:Y:S10]  /*84f0*/  MUFU.EX2 R100, R100 ;  /* 0x0000006400647308 */ /* 0x000ff40000000800 */
[----:B------:R-:W4:Y:S01]  /*8500*/  MUFU.EX2 R101, R101 ;  /* 0x0000006500657308 */ /* 0x000f220000000800 */
[----:B--2---:R-:W-:Y:S09]  /*8510*/  F2FP.BF16.F32.PACK_AB R43, R95, R94 ;  /* 0x0000005e5f2b723e */ /* 0x004ff200000010ff */
[----:B------:R-:W-:Y:S01]  /*8520*/  MUFU.EX2 R102, R102 ;  /* 0x0000006600667308 */ /* 0x000fe20000000800 */
[C---:B------:R-:W-:Y:S06]  /*8530*/  HMMA.16816.F32.BF16 R8, R40.reuse, R48, R8 ;  /* 0x000000302808723c */ /* 0x040fec0000041808 */
[-C--:B------:R-:W-:Y:S03]  /*8540*/  HMMA.16816.F32.BF16 R12, R40, R50.reuse, R12 ;  /* 0x00000032280c723c */ /* 0x080fe6000004180c */
[----:B------:R-:W2:Y:S02]  /*8550*/  MUFU.EX2 R103, R103 ;  /* 0x0000006700677308 */ /* 0x000ea40000000800 */
[----:B------:R-:W-:Y:S01]  /*8560*/  FADD.FTZ R48, R236, R57 ;  /* 0x00000039ec307221 */ /* 0x000fe20000010000 */
[C---:B------:R-:W-:Y:S07]  /*8570*/  HMMA.16816.F32.BF16 R16, R36.reuse, R50, R16 ;  /* 0x000000322410723c */ /* 0x040fee0000041810 */
[----:B------:R-:W-:Y:S01]  /*8580*/  MUFU.EX2 R112, R112 ;  /* 0x0000007000707308 */ /* 0x000fe20000000800 */
[----:B------:R-:W-:Y:S03]  /*8590*/  FADD.FTZ R48, R237, R48 ;  /* 0x00000030ed307221 */ /* 0x000fe60000010000 */
[----:B------:R-:W-:Y:S01]  /*85a0*/  FADD.FTZ R49, R238, R56 ;  /* 0x00000038ee317221 */ /* 0x000fe20000010000 */
[----:B------:R-:W-:Y:S01]  /*85b0*/  FADD.FTZ R56, R208, R0 ;  /* 0x00000000d0387221 */ /* 0x000fe20000010000 */
[-C--:B-1----:R-:W-:Y:S04]  /*85c0*/  HMMA.16816.F32.BF16 R20, R36, R52.reuse, R20 ;  /* 0x000000342414723c */ /* 0x082fe80000041814 */
[----:B------:R-:W1:Y:S01]  /*85d0*/  MUFU.EX2 R113, R113 ;  /* 0x0000007100717308 */ /* 0x000e620000000800 */
[----:B------:R-:W-:Y:S01]  /*85e0*/  FADD.FTZ R48, R241, R48 ;  /* 0x00000030f1307221 */ /* 0x000fe20000010000 */
[----:B------:R-:W-:Y:S01]  /*85f0*/  FADD.FTZ R49, R239, R49 ;  /* 0x00000031ef317221 */ /* 0x000fe20000010000 */
[----:B------:R-:W-:Y:S01]  /*8600*/  FADD.FTZ R0, R211, R2 ;  /* 0x00000002d3007221 */ /* 0x000fe20000010000 */
[----:B------:R-:W-:Y:S03]  /*8610*/  FADD.FTZ R2, R233, R56 ;  /* 0x00000038e9027221 */ /* 0x000fe60000010000 */
[----:B------:R-:W-:Y:S01]  /*8620*/  FADD.FTZ R56, R232, R48 ;  /* 0x00000030e8387221 */ /* 0x000fe20000010000 */
[C---:B------:R-:W-:Y:S02]  /*8630*/  HMMA.16816.F32.BF16 R24, R40.reuse, R52, R24 ;  /* 0x000000342818723c */ /* 0x040fe40000041818 */
[----:B------:R-:W-:Y:S02]  /*8640*/  MUFU.EX2 R114, R114 ;  /* 0x0000007200727308 */ /* 0x000fe40000000800 */
[----:B------:R-:W-:Y:S01]  /*8650*/  FADD.FTZ R49, R243, R49 ;  /* 0x00000031f3317221 */ /* 0x000fe20000010000 */
[----:B------:R-:W-:Y:S01]  /*8660*/  FADD.FTZ R2, R64, R2 ;  /* 0x0000000240027221 */ /* 0x000fe20000010000 */
[-C--:B------:R-:W-:Y:S06]  /*8670*/  HMMA.16816.F32.BF16 R28, R40, R54.reuse, R28 ;  /* 0x00000036281c723c */ /* 0x080fec000004181c */
[----:B------:R-:W5:Y:S01]  /*8680*/  MUFU.EX2 R115, R115 ;  /* 0x0000007300737308 */ /* 0x000f620000000800 */
[----:B------:R-:W-:Y:S01]  /*8690*/  FADD.FTZ R57, R234, R49 ;  /* 0x00000031ea397221 */ /* 0x000fe20000010000 */
[----:B------:R-:W-:Y:S01]  /*86a0*/  HMMA.16816.F32.BF16 R32, R36, R54, R32 ;  /* 0x000000362420723c */ /* 0x000fe20000041820 */
[----:B------:R-:W3:Y:S03]  /*86b0*/  LDSM.16.MT88.4 R48, [R213+0x5800] ;  /* 0x00580000d530783b */ /* 0x000ee60000004200 */
[----:B----4-:R-:W-:Y:S04]  /*86c0*/  F2FP.BF16.F32.PACK_AB R40, R101, R100 ;  /* 0x000000646528723e */ /* 0x010fe800000010ff */
[----:B------:R-:W-:Y:S03]  /*86d0*/  MUFU.EX2 R104, R104 ;  /* 0x0000006800687308 */ /* 0x000fe60000000800 */
[----:B--2---:R-:W-:Y:S01]  /*86e0*/  F2FP.BF16.F32.PACK_AB R41, R103, R102 ;  /* 0x000000666729723e */ /* 0x004fe200000010ff */
[----:B------:R-:W-:Y:S01]  /*86f0*/  FADD.FTZ R52, R240, R56 ;  /* 0x00000038f0347221 */ /* 0x000fe20000010000 */
[----:B-1----:R-:W-:Y:S03]  /*8700*/  F2FP.BF16.F32.PACK_AB R42, R113, R112 ;  /* 0x00000070712a723e */ /* 0x002fe600000010ff */
[----:B------:R-:W-:Y:S01]  /*8710*/  FADD.FTZ R52, R244, R52 ;  /* 0x00000034f4347221 */ /* 0x000fe20000010000 */
[----:B------:R-:W-:Y:S01]  /*8720*/  FADD.FTZ R53, R66, R2 ;  /* 0x0000000242357221 */ /* 0x000fe20000010000 */
[----:B------:R-:W1:Y:S01]  /*8730*/  MUFU.EX2 R105, R105 ;  /* 0x0000006900697308 */ /* 0x000e620000000800 */
[----:B-----5:R-:W-:Y:S01]  /*8740*/  F2FP.BF16.F32.PACK_AB R43, R115, R114 ;  /* 0x00000072732b723e */ /* 0x020fe200000010ff */
[----:B------:R-:W-:Y:S01]  /*8750*/  FADD.FTZ R57, R242, R57 ;  /* 0x00000039f2397221 */ /* 0x000fe20000010000 */
[----:B------:R-:W-:Y:S01]  /*8760*/  FADD.FTZ R53, R60, R53 ;  /* 0x000000353c357221 */ /* 0x000fe20000010000 */
[----:B------:R-:W-:Y:S02]  /*8770*/  FADD.FTZ R0, R235, R0 ;  /* 0x00000000eb007221 */ /* 0x000fe40000010000 */
[----:B------:R-:W-:Y:S04]  /*8780*/  FADD.FTZ R2, R245, R57 ;  /* 0x00000039f5027221 */ /* 0x000fe80000010000 */
[----:B------:R-:W-:Y:S01]  /*8790*/  MUFU.EX2 R106, R106 ;  /* 0x0000006a006a7308 */ /* 0x000fe20000000800 */
[-C--:B---3--:R-:W-:Y:S05]  /*87a0*/  HMMA.16816.F32.BF16 R4, R40, R44.reuse, R4 ;  /* 0x0000002c2804723c */ /* 0x088fea0000041804 */
[----:B------:R-:W-:Y:S04]  /*87b0*/  FADD.FTZ R0, R65, R0 ;  /* 0x0000000041007221 */ /* 0x000fe80000010000 */
[----:B------:R-:W2:Y:S02]  /*87c0*/  MUFU.EX2 R107, R107 ;  /* 0x0000006b006b7308 */ /* 0x000ea40000000800 */
[----:B-1----:R-:W-:Y:S01]  /*87d0*/  F2FP.BF16.F32.PACK_AB R36, R105, R104 ;  /* 0x000000686924723e */ /* 0x002fe200000010ff */
[----:B------:R-:W-:Y:S07]  /*87e0*/  FADD.FTZ R0, R59, R0 ;  /* 0x000000003b007221 */ /* 0x000fee0000010000 */
[----:B------:R-:W-:Y:S01]  /*87f0*/  MUFU.EX2 R108, R108 ;  /* 0x0000006c006c7308 */ /* 0x000fe20000000800 */
[----:B------:R-:W-:Y:S01]  /*8800*/  FADD.FTZ R54, R62, R0 ;  /* 0x000000003e367221 */ /* 0x000fe20000010000 */
[----:B------:R-:W-:Y:S08]  /*8810*/  FADD.FTZ R0, R61, R53 ;  /* 0x000000353d007221 */ /* 0x000ff00000010000 */
[----:B------:R-:W1:Y:S01]  /*8820*/  MUFU.EX2 R109, R109 ;  /* 0x0000006d006d7308 */ /* 0x000e620000000800 */
[----:B--2---:R-:W-:Y:S09]  /*8830*/  F2FP.BF16.F32.PACK_AB R37, R107, R106 ;  /* 0x0000006a6b25723e */ /* 0x004ff200000010ff */
[----:B------:R-:W-:Y:S10]  /*8840*/  MUFU.EX2 R110, R110 ;  /* 0x0000006e006e7308 */ /* 0x000ff40000000800 */
[----:B------:R-:W2:Y:S01]  /*8850*/  MUFU.EX2 R111, R111 ;  /* 0x0000006f006f7308 */ /* 0x000ea20000000800 */
[----:B-1----:R-:W-:Y:S09]  /*8860*/  F2FP.BF16.F32.PACK_AB R38, R109, R108 ;  /* 0x0000006c6d26723e */ /* 0x002ff200000010ff */
[----:B------:R-:W-:Y:S10]  /*8870*/  MUFU.EX2 R116, R116 ;  /* 0x0000007400747308 */ /* 0x000ff40000000800 */
[----:B------:R-:W1:Y:S01]  /*8880*/  MUFU.EX2 R117, R117 ;  /* 0x0000007500757308 */ /* 0x000e620000000800 */
        /* <DEDUP_REMOVED lines=10> */
[-C--:B------:R-:W-:Y:S05]  /*8930*/  HMMA.16816.F32.BF16 R20, R40, R48.reuse, R20 ;  /* 0x000000302814723c */ /* 0x080fea0000041814 */
[----:B------:R-:W3:Y:S01]  /*8940*/  MUFU.EX2 R132, R132 ;  /* 0x0000008400847308 */ /* 0x000ee20000000800 */
[----:B------:R-:W-:Y:S01]  /*8950*/  FADD.FTZ R53, R68, R44 ;  /* 0x0000002c44357221 */ /* 0x000fe20000010000 */
[----:B------:R-:W-:Y:S01]  /*8960*/  FADD.FTZ R52, R70, R2 ;  /* 0x0000000246347221 */ /* 0x000fe20000010000 */
[----:B------:R-:W-:Y:S03]  /*8970*/  FADD.FTZ R44, R72, R0 ;  /* 0x00000000482c7221 */ /* 0x000fe60000010000 */
[----:B------:R-:W-:Y:S01]  /*8980*/  FADD.FTZ R0, R74, R45 ;  /* 0x0000002d4a007221 */ /* 0x000fe20000010000 */
[C---:B------:R-:W-:Y:S03]  /*8990*/  HMMA.16816.F32.BF16 R24, R36.reuse, R48, R24 ;  /* 0x000000302418723c */ /* 0x040fe60000041818 */
[----:B------:R-:W-:Y:S01]  /*89a0*/  MUFU.EX2 R130, R130 ;  /* 0x0000008200827308 */ /* 0x000fe20000000800 */
[----:B------:R-:W-:Y:S01]  /*89b0*/  FADD.FTZ R45, R71, R52 ;  /* 0x00000034472d7221 */ /* 0x000fe20000010000 */
[----:B------:R-:W-:Y:S01]  /*89c0*/  FADD.FTZ R44, R73, R44 ;  /* 0x0000002c492c7221 */ /* 0x000fe20000010000 */
[----:B------:R-:W-:Y:S01]  /*89d0*/  FADD.FTZ R2, R69, R53 ;  /* 0x0000003545027221 */ /* 0x000fe20000010000 */
[----:B-1----:R-:W-:Y:S01]  /*89e0*/  F2FP.BF16.F32.PACK_AB R164, R117, R116 ;  /* 0x0000007475a4723e */ /* 0x002fe200000010ff */
[----:B------:R-:W-:Y:S01]  /*89f0*/  FADD.FTZ R53, R82, R45 ;  /* 0x0000002d52357221 */ /* 0x000fe20000010000 */
[-C--:B------:R-:W-:Y:S04]  /*8a00*/  HMMA.16816.F32.BF16 R28, R36, R50.reuse, R28 ;  /* 0x00000032241c723c */ /* 0x080fe8000004181c */
[----:B------:R-:W1:Y:S01]  /*8a10*/  MUFU.EX2 R134, R134 ;  /* 0x0000008600867308 */ /* 0x000e620000000800 */
[----:B------:R-:W-:Y:S01]  /*8a20*/  FADD.FTZ R52, R76, R44 ;  /* 0x0000002c4c347221 */ /* 0x000fe20000010000 */
[----:B------:R-:W-:Y:S01]  /*8a30*/  FADD.FTZ R0, R75, R0 ;  /* 0x000000004b007221 */ /* 0x000fe20000010000 */
[----:B------:R-:W4:Y:S01]  /*8a40*/  LDSM.16.MT88.4 R44, [R213+0x5c00] ;  /* 0x005c0000d52c783b */ /* 0x000f220000004200 */
[----:B--2---:R-:W-:Y:S01]  /*8a50*/  F2FP.BF16.F32.PACK_AB R165, R119, R118 ;  /* 0x0000007677a5723e */ /* 0x004fe200000010ff */
[----:B------:R-:W-:Y:S05]  /*8a60*/  HMMA.16816.F32.BF16 R32, R40, R50, R32 ;  /* 0x000000322820723c */ /* 0x000fea0000041820 */
[----:B------:R-:W-:Y:S01]  /*8a70*/  MUFU.EX2 R120, R120 ;  /* 0x0000007800787308 */ /* 0x000fe20000000800 */
[----:B---3--:R-:W-:Y:S01]  /*8a80*/  F2FP.BF16.F32.PACK_AB R166, R132, R128 ;  /* 0x0000008084a6723e */ /* 0x008fe200000010ff */
[----:B------:R-:W-:Y:S01]  /*8a90*/  FADD.FTZ R2, R80, R2 ;  /* 0x0000000250027221 */ /* 0x000fe20000010000 */
[----:B------:R-:W-:Y:S03]  /*8aa0*/  FADD.FTZ R0, R78, R0 ;  /* 0x000000004e007221 */ /* 0x000fe60000010000 */
[----:B------:R-:W-:Y:S01]  /*8ab0*/  FADD.FTZ R53, R83, R53 ;  /* 0x0000003553357221 */ /* 0x000fe20000010000 */
[----:B------:R-:W-:Y:S03]  /*8ac0*/  FADD.FTZ R52, R77, R52 ;  /* 0x000000344d347221 */ /* 0x000fe60000010000 */
[----:B------:R-:W2:Y:S01]  /*8ad0*/  MUFU.EX2 R121, R121 ;  /* 0x0000007900797308 */ /* 0x000ea20000000800 */
[----:B-1----:R-:W-:Y:S01]  /*8ae0*/  F2FP.BF16.F32.PACK_AB R167, R134, R130 ;  /* 0x0000008286a7723e */ /* 0x002fe200000010ff */
[----:B------:R-:W-:Y:S01]  /*8af0*/  FADD.FTZ R2, R81, R2 ;  /* 0x0000000251027221 */ /* 0x000fe20000010000 */
[----:B------:R-:W-:Y:S01]  /*8b00*/  FADD.FTZ R48, R79, R0 ;  /* 0x000000004f307221 */ /* 0x000fe20000010000 */
[----:B------:R-:W-:Y:S01]  /*8b10*/  FADD.FTZ R36, R86, R53 ;  /* 0x0000003556247221 */ /* 0x000fe20000010000 */
[----:B------:R-:W-:Y:S01]  /*8b20*/  FADD.FTZ R0, R88, R52 ;  /* 0x0000003458007221 */ /* 0x000fe20000010000 */
[----:B------:R-:W-:Y:S01]  /*8b30*/  FADD.FTZ R37, R84, R2 ;  /* 0x0000000254257221 */ /* 0x000fe20000010000 */
[----:B------:R-:W-:Y:S03]  /*8b40*/  FADD.FTZ R2, R90, R48 ;  /* 0x000000305a027221 */ /* 0x000fe60000010000 */
[----:B------:R-:W-:Y:S01]  /*8b50*/  MUFU.EX2 R122, R122 ;  /* 0x0000007a007a7308 */ /* 0x000fe20000000800 */
[-C--:B------:R-:W-:Y:S09]  /*8b60*/  HMMA.16816.F32.BF16 R144, R164, R148.reuse, R4 ;  /* 0x00000094a490723c */ /* 0x080ff20000041804 */
[----:B------:R-:W1:Y:S02]  /*8b70*/  MUFU.EX2 R123, R123 ;  /* 0x0000007b007b7308 */ /* 0x000e640000000800 */
[----:B--2---:R-:W-:Y:S01]  /*8b80*/  F2FP.BF16.F32.PACK_AB R168, R121, R120 ;  /* 0x0000007879a8723e */ /* 0x004fe200000010ff */
[----:B------:R-:W-:Y:S01]  /*8b90*/  FADD.FTZ R4, R85, R37 ;  /* 0x0000002555047221 */ /* 0x000fe20000010000 */
[----:B------:R-:W-:Y:S01]  /*8ba0*/  FADD.FTZ R6, R87, R36 ;  /* 0x0000002457067221 */ /* 0x000fe20000010000 */
[----:B------:R-:W-:Y:S01]  /*8bb0*/  FADD.FTZ R5, R89, R0 ;  /* 0x0000000059057221 */ /* 0x000fe20000010000 */
[----:B------:R-:W-:Y:S04]  /*8bc0*/  FADD.FTZ R0, R91, R2 ;  /* 0x000000025b007221 */ /* 0x000fe80000010000 */
[----:B------:R-:W-:Y:S01]  /*8bd0*/  MUFU.EX2 R124, R124 ;  /* 0x0000007c007c7308 */ /* 0x000fe20000000800 */
[----:B------:R-:W-:Y:S01]  /*8be0*/  FADD.FTZ R4, R96, R4 ;  /* 0x0000000460047221 */ /* 0x000fe20000010000 */
[----:B------:R-:W-:Y:S01]  /*8bf0*/  FADD.FTZ R6, R98, R6 ;  /* 0x0000000662067221 */ /* 0x000fe20000010000 */
[----:B------:R-:W-:Y:S01]  /*8c00*/  FADD.FTZ R5, R92, R5 ;  /* 0x000000055c057221 */ /* 0x000fe20000010000 */
[----:B------:R-:W-:Y:S01]  /*8c10*/  FADD.FTZ R2, R94, R0 ;  /* 0x000000005e027221 */ /* 0x000fe20000010000 */
[----:B------:R-:W-:Y:S01]  /*8c20*/  FADD.FTZ R0, R97, R4 ;  /* 0x0000000461007221 */ /* 0x000fe20000010000 */
        /* <DEDUP_REMOVED lines=18> */
[----:B------:R-:W1:Y:S01]  /*8d50*/  MUFU.EX2 R172, R172 ;  /* 0x000000ac00ac7308 */ /* 0x000e620000000800 */
[----:B--2---:R-:W-:Y:S01]  /*8d60*/  F2FP.BF16.F32.PACK_AB R170, R135, R124 ;  /* 0x0000007c87aa723e */ /* 0x004fe200000010ff */
        /* <DEDUP_REMOVED lines=15> */
[----:B-1----:R-:W-:Y:S01]  /*8e60*/  F2FP.BF16.F32.PACK_AB R171, R172, R54 ;  /* 0x00000036acab723e */ /* 0x002fe200000010ff */
[----:B------:R-:W-:Y:S01]  /*8e70*/  FADD.FTZ R0, R54, R4 ;  /* 0x0000000436007221 */ /* 0x000fe20000010000 */
[----:B------:R-:W-:Y:S01]  /*8e80*/  FADD.FTZ R229, R134, R5 ;  /* 0x0000000586e57221 */ /* 0x000fe20000010000 */
[----:B------:R-:W-:Y:S01]  /*8e90*/  FADD.FTZ R228, R135, R2 ;  /* 0x0000000287e47221 */ /* 0x000fe20000010000 */
[----:B------:R-:W-:Y:S01]  /*8ea0*/  MOV R135, R3 ;  /* 0x0000000300877202 */ /* 0x000fe20000000f00 */
[----:B------:R-:W-:Y:S01]  /*8eb0*/  FADD.FTZ R227, R132, R6 ;  /* 0x0000000684e37221 */ /* 0x000fe20000010000 */
[----:B------:R-:W-:Y:S01]  /*8ec0*/  FADD.FTZ R230, R172, R0 ;  /* 0x00000000ace67221 */ /* 0x000fe20000010000 */
[C---:B------:R-:W-:Y:S04]  /*8ed0*/  HMMA.16816.F32.BF16 R140, R168.reuse, R148, R8 ;  /* 0x00000094a88c723c */ /* 0x040fe80000041808 */
[----:B------:R-:W-:Y:S02]  /*8ee0*/  MOV R134, R137 ;  /* 0x0000008900867202 */ /* 0x000fe40000000f00 */
[-C--:B------:R-:W-:Y:S06]  /*8ef0*/  HMMA.16816.F32.BF16 R152, R168, R150.reuse, R12 ;  /* 0x00000096a898723c */ /* 0x080fec000004180c */
[C---:B------:R-:W-:Y:S06]  /*8f00*/  HMMA.16816.F32.BF16 R148, R164.reuse, R150, R16 ;  /* 0x00000096a494723c */ /* 0x040fec0000041810 */
[-C--:B----4-:R-:W-:Y:S06]  /*8f10*/  HMMA.16816.F32.BF16 R160, R164, R44.reuse, R20 ;  /* 0x0000002ca4a0723c */ /* 0x090fec0000041814 */
[C---:B------:R-:W-:Y:S05]  /*8f20*/  HMMA.16816.F32.BF16 R156, R168.reuse, R44, R24 ;  /* 0x0000002ca89c723c */ /* 0x040fea0000041818 */
[----:B------:R-:W-:Y:S01]  /*8f30*/  MOV R20, R3 ;  /* 0x0000000300147202 */ /* 0x000fe20000000f00 */
[-C--:B------:R-:W-:Y:S05]  /*8f40*/  HMMA.16816.F32.BF16 R168, R168, R46.reuse, R28 ;  /* 0x0000002ea8a8723c */ /* 0x080fea000004181c */
[----:B------:R-:W-:Y:S01]  /*8f50*/  MOV R3, R139 ;  /* 0x0000008b00037202 */ /* 0x000fe20000000f00 */
[----:B------:R-:W-:Y:S01]  /*8f60*/  HMMA.16816.F32.BF16 R164, R164, R46, R32 ;  /* 0x0000002ea4a4723c */ /* 0x000fe20000041820 */
[----:B------:R-:W-:Y:S11]  /*8f70*/  @!UPT UIADD3 URZ, URZ, URZ, URZ ;  /* 0x0000003f3f3ff290 */ /* 0x000ff6000fffe03f */
[----:B------:R-:W-:Y:S01]  /*8f80*/  @!UPT UIADD3 URZ, URZ, URZ, URZ ;  /* 0x0000003f3f3ff290 */ /* 0x000fe2000fffe03f */
[----:B------:R-:W-:Y:S11]  /*8f90*/  @P0 BRA `(.L_x_3) ;  /* 0xffffffc800b80947 */ /* 0x000ff6000383ffff */
.L_x_2:
[----:B------:R-:W1:Y:S01]  /*8fa0*/  SHFL.BFLY PT, R2, R227, 0x2, 0x1f ;  /* 0x0c401f00e3027f89 */ /* 0x000e6200000e0000 */
[----:B------:R-:W2:Y:S01]  /*8fb0*/  S2UR UR4, SR_CgaCtaId ;  /* 0x00000000000479c3 */ /* 0x000ea20000008800 */
[----:B------:R-:W-:Y:S01]  /*8fc0*/  UMOV UR5, 0x400 ;  /* 0x0000040000057882 */ /* 0x000fe20000000000 */
[----:B------:R-:W-:Y:S01]  /*8fd0*/  UMOV UR16, URZ ;  /* 0x0000003f00107c82 */ /* 0x000fe20008000000 */
[----:B------:R-:W3:Y:S01]  /*8fe0*/  SHFL.BFLY PT, R0, R229, 0x2, 0x1f ;  /* 0x0c401f00e5007f89 */ /* 0x000ee200000e0000 */
[----:B------:R-:W-:Y:S01]  /*8ff0*/  UMOV UR17, URZ ;  /* 0x0000003f00117c82 */ /* 0x000fe20008000000 */
[----:B------:R-:W-:Y:S02]  /*9000*/  BSSY B0, `(.L_x_6) ;  /* 0x00000dd000007945 */ /* 0x000fe40003800000 */
[----:B------:R-:W4:Y:S01]  /*9010*/  SHFL.BFLY PT, R3, R230, 0x2, 0x1f ;  /* 0x0c401f00e6037f89 */ /* 0x000f2200000e0000 */
[----:B------:R-:W5:Y:S03]  /*9020*/  S2UR UR11, SR_CTAID.Y ;  /* 0x00000000000b79c3 */ /* 0x000f660000002600 */
[----:B------:R-:W5:Y:S01]  /*9030*/  SHFL.BFLY PT, R4, R228, 0x2, 0x1f ;  /* 0x0c401f00e4047f89 */ /* 0x000f6200000e0000 */
[----:B------:R-:W5:Y:S04]  /*9040*/  S2R R9, SR_TID.X ;  /* 0x0000000000097919 */ /* 0x000f680000002100 */
[----:B------:R-:W5:Y:S01]  /*9050*/  S2UR UR10, SR_CTAID.X ;  /* 0x00000000000a79c3 */ /* 0x000f620000002500 */
[----:B-1----:R-:W-:Y:S01]  /*9060*/  FADD.FTZ R2, R2, R227 ;  /* 0x000000e302027221 */ /* 0x002fe20000010000 */
[----:B--2---:R-:W-:-:S06]  /*9070*/  ULEA UR4, UR4, UR5, 0x18 ;  /* 0x0000000504047291 */ /* 0x004fcc000f8ec03f */
[----:B------:R-:W1:Y:S01]  /*9080*/  LDC.64 R28, c[0x0][0x2a0] ;  /* 0x0000a800ff1c7b82 */ /* 0x000e620000000a00 */
[----:B---3--:R-:W-:Y:S01]  /*9090*/  FADD.FTZ R0, R0, R229 ;  /* 0x000000e500007221 */ /* 0x008fe20000010000 */
[----:B------:R-:W2:Y:S01]  /*90a0*/  SHFL.BFLY PT, R8, R2, 0x1, 0x1f ;  /* 0x0c201f0002087f89 */ /* 0x000ea200000e0000 */
[----:B------:R-:W-:Y:S01]  /*90b0*/  ULDC.U8 UR5, c[0x0][0x3d8] ;  /* 0x0000f60000057ab9 */ /* 0x000fe20000000000 */
[----:B----4-:R-:W-:Y:S02]  /*90c0*/  FADD.FTZ R3, R3, R230 ;  /* 0x000000e603037221 */ /* 0x010fe40000010000 */
[----:B------:R-:W3:Y:S01]  /*90d0*/  SHFL.BFLY PT, R7, R0, 0x1, 0x1f ;  /* 0x0c201f0000077f89 */ /* 0x000ee200000e0000 */
[----:B------:R-:W-:Y:S01]  /*90e0*/  UISETP.NE.AND UP1, UPT, UR5, URZ, UPT ;  /* 0x0000003f0500728c */ /* 0x000fe2000bf25270 */
[----:B-----5:R-:W-:Y:S02]  /*90f0*/  FADD.FTZ R4, R4, R228 ;  /* 0x000000e404047221 */ /* 0x020fe40000010000 */
[----:B------:R-:W4:Y:S04]  /*9100*/  SHFL.BFLY PT, R6, R3, 0x1, 0x1f ;  /* 0x0c201f0003067f89 */ /* 0x000f2800000e0000 */
[----:B------:R-:W5:Y:S01]  /*9110*/  SHFL.BFLY PT, R5, R4, 0x1, 0x1f ;  /* 0x0c201f0004057f89 */ /* 0x000f6200000e0000 */
[----:B--2---:R-:W-:Y:S01]  /*9120*/  FADD.FTZ R22, R2, R8 ;  /* 0x0000000802167221 */ /* 0x004fe20000010000 */
[----:B------:R-:W-:Y:S01]  /*9130*/  MOV R2, 0x3f800000 ;  /* 0x3f80000000027802 */ /* 0x000fe20000000f00 */
[----:B---3--:R-:W-:-:S03]  /*9140*/  FADD.FTZ R21, R0, R7 ;  /* 0x0000000700157221 */ /* 0x008fc60000010000 */
[----:B------:R-:W-:Y:S02]  /*9150*/  FSETP.NE.FTZ.AND P5, PT, R22, RZ, PT ;  /* 0x000000ff1600720b */ /* 0x000fe40003fb5000 */
[----:B------:R-:W-:Y:S01]  /*9160*/  SHF.R.S32.HI R7, RZ, 0x1f, R9 ;  /* 0x0000001fff077819 */ /* 0x000fe20000011409 */
[----:B----4-:R-:W-:Y:S01]  /*9170*/  FADD.FTZ R23, R3, R6 ;  /* 0x0000000603177221 */ /* 0x010fe20000010000 */
[----:B------:R-:W-:Y:S02]  /*9180*/  FSETP.NE.FTZ.AND P4, PT, R21, RZ, PT ;  /* 0x000000ff1500720b */ /* 0x000fe40003f95000 */
[----:B------:R-:W-:Y:S01]  /*9190*/  MOV R3, 0x3f800000 ;  /* 0x3f80000000037802 */ /* 0x000fe20000000f00 */
[----:B-----5:R-:W-:Y:S01]  /*91a0*/  FADD.FTZ R19, R4, R5 ;  /* 0x0000000504137221 */ /* 0x020fe20000010000 */
[CC--:B------:R-:W-:Y:S02]  /*91b0*/  LEA.HI R5, R7.reuse, R9.reuse, RZ, 0x2 ;  /* 0x0000000907057211 */ /* 0x0c0fe400078f10ff */
[----:B------:R-:W-:-:S02]  /*91c0*/  LEA.HI R7, R7, R9, RZ, 0x5 ;  /* 0x0000000907077211 */ /* 0x000fc400078f28ff */
[----:B------:R-:W-:Y:S01]  /*91d0*/  LOP3.LUT R6, R5, 0xfffffffc, RZ, 0xc0, !PT ;  /* 0xfffffffc05067812 */ /* 0x000fe200078ec0ff */
[----:B------:R-:W2:Y:S01]  /*91e0*/  @P5 MUFU.RCP R2, R22 ;  /* 0x0000001600025308 */ /* 0x000ea20000001000 */
[----:B------:R-:W-:Y:S02]  /*91f0*/  LOP3.LUT R0, R7, 0xffffffe0, RZ, 0xc0, !PT ;  /* 0xffffffe007007812 */ /* 0x000fe400078ec0ff */
[----:B------:R-:W-:Y:S01]  /*9200*/  FSETP.NE.FTZ.AND P3, PT, R19, RZ, PT ;  /* 0x000000ff1300720b */ /* 0x000fe20003f75000 */
[----:B------:R-:W-:Y:S01]  /*9210*/  IMAD.IADD R6, R9, 0x1, -R6 ;  /* 0x0000000109067824 */ /* 0x000fe200078e0a06 */
[----:B------:R-:W-:Y:S02]  /*9220*/  SHF.R.S32.HI R7, RZ, 0x5, R7 ;  /* 0x00000005ff077819 */ /* 0x000fe40000011407 */
[----:B------:R-:W-:Y:S01]  /*9230*/  FSETP.NE.FTZ.AND P2, PT, R23, RZ, PT ;  /* 0x000000ff1700720b */ /* 0x000fe20003f55000 */
[----:B------:R-:W3:Y:S01]  /*9240*/  @P4 MUFU.RCP R3, R21 ;  /* 0x0000001500034308 */ /* 0x000ee20000001000 */
[----:B------:R-:W-:Y:S01]  /*9250*/  IADD3 R4, -R0, R9, RZ ;  /* 0x0000000900047210 */ /* 0x000fe20007ffe1ff */
[----:B------:R-:W-:Y:S01]  /*9260*/  IMAD R24, R7, 0x100, R6 ;  /* 0x0000010007187824 */ /* 0x000fe200078e0206 */
[----:B------:R-:W-:-:S02]  /*9270*/  MOV R0, 0x3f800000 ;  /* 0x3f80000000007802 */ /* 0x000fc40000000f00 */
[----:B------:R-:W-:Y:S01]  /*9280*/  LOP3.LUT P6, RZ, R4, 0x3, RZ, 0xc0, !PT ;  /* 0x0000000304ff7812 */ /* 0x000fe200078cc0ff */
[----:B------:R-:W-:Y:S02]  /*9290*/  IMAD.MOV.U32 R4, RZ, RZ, 0x3f800000 ;  /* 0x3f800000ff047424 */ /* 0x000fe400078e00ff */
[C---:B--2---:R-:W-:Y:S01]  /*92a0*/  FMUL.FTZ R144, R2.reuse, R144 ;  /* 0x0000009002907220 */ /* 0x044fe20000410000 */
[C---:B------:R-:W-:Y:S01]  /*92b0*/  FMUL.FTZ R18, R2.reuse, R145 ;  /* 0x0000009102127220 */ /* 0x040fe20000410000 */
[C---:B------:R-:W-:Y:S01]  /*92c0*/  FMUL.FTZ R148, R2.reuse, R148 ;  /* 0x0000009402947220 */ /* 0x040fe20000410000 */
[C---:B------:R-:W-:Y:S01]  /*92d0*/  FMUL.FTZ R15, R2.reuse, R149 ;  /* 0x00000095020f7220 */ /* 0x040fe20000410000 */
[C---:B------:R-:W-:Y:S01]  /*92e0*/  FMUL.FTZ R160, R2.reuse, R160 ;  /* 0x000000a002a07220 */ /* 0x040fe20000410000 */
[C---:B------:R-:W-:Y:S01]  /*92f0*/  FMUL.FTZ R11, R2.reuse, R161 ;  /* 0x000000a1020b7220 */ /* 0x040fe20000410000 */
[C---:B------:R-:W-:Y:S01]  /*9300*/  FMUL.FTZ R164, R2.reuse, R164 ;  /* 0x000000a402a47220 */ /* 0x040fe20000410000 */
[----:B------:R-:W-:Y:S01]  /*9310*/  FMUL.FTZ R7, R2, R165 ;  /* 0x000000a502077220 */ /* 0x000fe20000410000 */
[----:B------:R-:W-:Y:S01]  /*9320*/  SHF.R.S32.HI R2, RZ, 0x2, R5 ;  /* 0x00000002ff027819 */ /* 0x000fe20000011405 */
[C---:B---3--:R-:W-:Y:S01]  /*9330*/  FMUL.FTZ R146, R3.reuse, R146 ;  /* 0x0000009203927220 */ /* 0x048fe20000410000 */
        /* <DEDUP_REMOVED lines=8> */
[----:B------:R-:W2:Y:S01]  /*93c0*/  @P3 MUFU.RCP R0, R19 ;  /* 0x0000001300003308 */ /* 0x000ea20000001000 */
[----:B------:R-:W-:-:S02]  /*93d0*/  F2FP.BF16.F32.PACK_AB R18, R18, R144 ;  /* 0x000000901212723e */ /* 0x000fc400000010ff */
[----:B------:R-:W-:Y:S02]  /*93e0*/  LEA.HI R3, R3, R2, RZ, 0x3 ;  /* 0x0000000203037211 */ /* 0x000fe400078f18ff */
[----:B------:R-:W-:Y:S02]  /*93f0*/  F2FP.BF16.F32.PACK_AB R17, R17, R146 ;  /* 0x000000921111723e */ /* 0x000fe400000010ff */
[----:B------:R-:W-:Y:S01]  /*9400*/  LOP3.LUT R3, R3, 0xfffffff8, RZ, 0xc0, !PT ;  /* 0xfffffff803037812 */ /* 0x000fe200078ec0ff */
[----:B------:R-:W3:Y:S01]  /*9410*/  @P2 MUFU.RCP R4, R23 ;  /* 0x0000001700042308 */ /* 0x000ee20000001000 */
[----:B------:R-:W-:Y:S02]  /*9420*/  F2FP.BF16.F32.PACK_AB R15, R15, R148 ;  /* 0x000000940f0f723e */ /* 0x000fe400000010ff */
[----:B------:R-:W-:Y:S02]  /*9430*/  IADD3 R3, R2, -R3, RZ ;  /* 0x8000000302037210 */ /* 0x000fe40007ffe0ff */
[----:B------:R-:W-:-:S02]  /*9440*/  F2FP.BF16.F32.PACK_AB R14, R14, R150 ;  /* 0x000000960e0e723e */ /* 0x000fc400000010ff */
[C---:B------:R-:W-:Y:S01]  /*9450*/  LEA.HI R2, R3.reuse, R3, RZ, 0x1 ;  /* 0x0000000303027211 */ /* 0x040fe200078f08ff */
        /* <DEDUP_REMOVED lines=9> */
[----:B---3--:R-:W-:Y:S01]  /*94f0*/  FMUL.FTZ R143, R4, R143 ;  /* 0x0000008f048f7220 */ /* 0x008fe20000410000 */
[----:B------:R-:W-:Y:S01]  /*9500*/  LOP3.LUT R2, R2, 0x3fffffe, RZ, 0xc0, !PT ;  /* 0x03fffffe02027812 */ /* 0x000fe200078ec0ff */
[C---:B------:R-:W-:Y:S01]  /*9510*/  FMUL.FTZ R142, R4.reuse, R142 ;  /* 0x0000008e048e7220 */ /* 0x040fe20000410000 */
[C---:B------:R-:W-:Y:S01]  /*9520*/  FMUL.FTZ R155, R4.reuse, R155 ;  /* 0x0000009b049b7220 */ /* 0x040fe20000410000 */
[C---:B------:R-:W-:Y:S01]  /*9530*/  FMUL.FTZ R154, R4.reuse, R154 ;  /* 0x0000009a049a7220 */ /* 0x040fe20000410000 */
[C---:B------:R-:W-:Y:S01]  /*9540*/  FMUL.FTZ R159, R4.reuse, R159 ;  /* 0x0000009f049f7220 */ /* 0x040fe20000410000 */
[C---:B------:R-:W-:Y:S01]  /*9550*/  FMUL.FTZ R9, R4.reuse, R158 ;  /* 0x0000009e04097220 */ /* 0x040fe20000410000 */
[C---:B------:R-:W-:Y:S01]  /*9560*/  FMUL.FTZ R171, R4.reuse, R171 ;  /* 0x000000ab04ab7220 */ /* 0x040fe20000410000 */
[----:B------:R-:W-:Y:S01]  /*9570*/  FMUL.FTZ R8, R4, R170 ;  /* 0x000000aa04087220 */ /* 0x000fe20000410000 */
[C---:B------:R-:W-:Y:S01]  /*9580*/  SHF.L.U32 R4, R0.reuse, 0x6, RZ ;  /* 0x0000000600047819 */ /* 0x040fe200000006ff */
[----:B------:R-:W-:Y:S01]  /*9590*/  IMAD.IADD R2, R3, 0x1, -R2 ;  /* 0x0000000103027824 */ /* 0x000fe200078e0a02 */
[----:B------:R-:W-:-:S02]  /*95a0*/  LOP3.LUT P0, RZ, R0, 0x2, RZ, 0xc0, !PT ;  /* 0x0000000200ff7812 */ /* 0x000fc4000780c0ff */
[----:B------:R-:W-:Y:S02]  /*95b0*/  LOP3.LUT R3, R4, 0xc0, RZ, 0xc0, !PT ;  /* 0x000000c004037812 */ /* 0x000fe400078ec0ff */
[----:B------:R-:W-:Y:S02]  /*95c0*/  LEA R2, R2, R24, 0x4 ;  /* 0x0000001802027211 */ /* 0x000fe400078e20ff */
[----:B------:R-:W-:Y:S02]  /*95d0*/  LEA.HI R3, R3, R3, RZ, 0x1d ;  /* 0x0000000303037211 */ /* 0x000fe400078fe8ff */
[----:B------:R-:W-:Y:S02]  /*95e0*/  LOP3.LUT R4, R0, 0x1, RZ, 0xc0, !PT ;  /* 0x0000000100047812 */ /* 0x000fe400078ec0ff */
[----:B------:R-:W-:Y:S01]  /*95f0*/  F2FP.BF16.F32.PACK_AB R16, R16, R140 ;  /* 0x0000008c1010723e */ /* 0x000fe200000010ff */
[----:B------:R-:W-:Y:S01]  /*9600*/  IMAD.U32 R2, R2, 0x2, R3 ;  /* 0x0000000202027824 */ /* 0x000fe200078e0003 */
[----:B------:R-:W-:-:S02]  /*9610*/  ISETP.NE.U32.AND P1, PT, R4, 0x1, PT ;  /* 0x000000010400780c */ /* 0x000fc40003f25070 */
[----:B------:R-:W-:Y:S02]  /*9620*/  MOV R4, 0xfffffff0 ;  /* 0xfffffff000047802 */ /* 0x000fe40000000f00 */
[----:B------:R-:W-:Y:S01]  /*9630*/  LEA R0, R2, UR4, 0x1 ;  /* 0x0000000402007c11 */ /* 0x000fe2000f8e08ff */
[----:B------:R-:W-:Y:S01]  /*9640*/  ULDC.U8 UR4, c[0x0][0x3d9] ;  /* 0x0000f64000047ab9 */ /* 0x000fe20000000000 */
[----:B------:R-:W-:Y:S01]  /*9650*/  SEL R4, R4, 0x10, !P1 ;  /* 0x0000001004047807 */ /* 0x000fe20004800000 */
[----:B------:R-:W-:Y:S01]  /*9660*/  UISETP.NE.AND UP0, UPT, UR4, URZ, UPT ;  /* 0x0000003f0400728c */ /* 0x000fe2000bf05270 */
[----:B------:R-:W-:Y:S01]  /*9670*/  F2FP.BF16.F32.PACK_AB R142, R143, R142 ;  /* 0x0000008e8f8e723e */ /* 0x000fe200000010ff */
[----:B------:R-:W-:Y:S01]  /*9680*/  STS [R0], R18 ;  /* 0x0000001200007388 */ /* 0x000fe20000000800 */
[C---:B------:R-:W-:Y:S01]  /*9690*/  IADD3 R3, R0.reuse, R4, RZ ;  /* 0x0000000400037210 */ /* 0x040fe20007ffe0ff */
[----:B------:R-:W-:Y:S01]  /*96a0*/  UISETP.NE.OR UP2, UPT, UR4, URZ, !UP1 ;  /* 0x0000003f0400728c */ /* 0x000fe2000cf45670 */
[C---:B------:R-:W-:Y:S01]  /*96b0*/  IADD3 R2, R0.reuse, 0x20, RZ ;  /* 0x0000002000027810 */ /* 0x040fe20007ffe0ff */
[----:B------:R-:W-:Y:S01]  /*96c0*/  @P0 VIADD R2, R0, 0xffffffe0 ;  /* 0xffffffe000020836 */ /* 0x000fe20000000000 */
[----:B------:R-:W-:Y:S01]  /*96d0*/  STS [R0+0x200], R17 ;  /* 0x0002001100007388 */ /* 0x000fe20000000800 */
[----:B------:R-:W-:-:S02]  /*96e0*/  F2FP.BF16.F32.PACK_AB R13, R13, R152 ;  /* 0x000000980d0d723e */ /* 0x000fc400000010ff */
[----:B------:R-:W-:Y:S01]  /*96f0*/  F2FP.BF16.F32.PACK_AB R154, R155, R154 ;  /* 0x0000009a9b9a723e */ /* 0x000fe200000010ff */
[----:B------:R-:W-:Y:S01]  /*9700*/  @UP0 ULDC.64 UR8, c[0x0][0x2c0] ;  /* 0x0000b00000080ab9 */ /* 0x000fe20000000a00 */
[----:B------:R2:W-:Y:S01]  /*9710*/  STS [R3], R15 ;  /* 0x0000000f03007388 */ /* 0x0005e20000000800 */
[----:B------:R-:W-:Y:S01]  /*9720*/  @UP0 UIMAD UR13, UR9, UR8, URZ ;  /* 0x00000008090d02a4 */ /* 0x000fe2000f8e023f */
[----:B------:R-:W-:Y:S01]  /*9730*/  F2FP.BF16.F32.PACK_AB R11, R11, R160 ;  /* 0x000000a00b0b723e */ /* 0x000fe200000010ff */
[----:B------:R-:W3:Y:S01]  /*9740*/  S2UR UR8, SR_CTAID.Z ;  /* 0x00000000000879c3 */ /* 0x000ee20000002700 */
[----:B------:R4:W-:Y:S01]  /*9750*/  STS [R3+0x200], R14 ;  /* 0x0002000e03007388 */ /* 0x0009e20000000800 */
[----:B------:R-:W-:Y:S01]  /*9760*/  F2FP.BF16.F32.PACK_AB R12, R12, R162 ;  /* 0x000000a20c0c723e */ /* 0x000fe200000010ff */
[----:B------:R-:W-:Y:S01]  /*9770*/  @!UP0 ULDC UR6, c[0x0][0x2e4] ;  /* 0x0000b90000068ab9 */ /* 0x000fe20000000800 */
[----:B------:R-:W-:Y:S01]  /*9780*/  F2FP.BF16.F32.PACK_AB R7, R7, R164 ;  /* 0x000000a40707723e */ /* 0x000fe200000010ff */
[----:B------:R-:W-:Y:S01]  /*9790*/  STS [R0+0x1000], R16 ;  /* 0x0010001000007388 */ /* 0x000fe20000000800 */
[----:B------:R-:W-:Y:S01]  /*97a0*/  F2FP.BF16.F32.PACK_AB R6, R6, R166 ;  /* 0x000000a60606723e */ /* 0x000fe200000010ff */
[----:B------:R-:W-:Y:S01]  /*97b0*/  @!UP0 ULDC UR9, c[0x0][0x2c4] ;  /* 0x0000b10000098ab9 */ /* 0x000fe20000000800 */
[----:B------:R-:W-:Y:S01]  /*97c0*/  F2FP.BF16.F32.PACK_AB R10, R10, R156 ;  /* 0x0000009c0a0a723e */ /* 0x000fe200000010ff */
[----:B------:R5:W-:Y:S01]  /*97d0*/  STS [R0+0x1200], R142 ;  /* 0x0012008e00007388 */ /* 0x000be20000000800 */
[----:B------:R-:W-:Y:S01]  /*97e0*/  F2FP.BF16.F32.PACK_AB R9, R159, R9 ;  /* 0x000000099f09723e */ /* 0x000fe200000010ff */
[----:B------:R-:W-:Y:S01]  /*97f0*/  @!UP0 USEL UR13, UR9, UR6, !UP1 ;  /* 0x00000006090d8287 */ /* 0x000fe2000c800000 */
[----:B------:R-:W-:Y:S01]  /*9800*/  F2FP.BF16.F32.PACK_AB R8, R171, R8 ;  /* 0x00000008ab08723e */ /* 0x000fe200000010ff */
[----:B------:R1:W-:Y:S01]  /*9810*/  STS [R3+0x1000], R13 ;  /* 0x0010000d03007388 */ /* 0x0003e20000000800 */
[----:B------:R-:W-:Y:S01]  /*9820*/  F2FP.BF16.F32.PACK_AB R5, R5, R168 ;  /* 0x000000a80505723e */ /* 0x000fe200000010ff */
[----:B------:R-:W-:Y:S01]  /*9830*/  @!UP0 ULDC UR5, c[0x0][0x270] ;  /* 0x00009c0000058ab9 */ /* 0x000fe20000000800 */
[----:B------:R-:W-:Y:S01]  /*9840*/  @UP0 UMOV UR7, 0x1 ;  /* 0x0000000100070882 */ /* 0x000fe20000000000 */
[----:B------:R1:W-:Y:S01]  /*9850*/  STS [R3+0x1200], R154 ;  /* 0x0012009a03007388 */ /* 0x0003e20000000800 */
[----:B------:R-:W-:Y:S01]  /*9860*/  @!UP0 UIMAD UR7, UR13, UR5, URZ ;  /* 0x000000050d0782a4 */ /* 0x000fe2000f8e023f */
[----:B------:R-:W-:-:S02]  /*9870*/  @UP0 ULDC UR12, c[0x0][0x2c0] ;  /* 0x0000b000000c0ab9 */ /* 0x000fc40000000800 */
[----:B------:R-:W-:Y:S01]  /*9880*/  STS [R2], R11 ;  /* 0x0000000b02007388 */ /* 0x000fe20000000800 */
[----:B------:R-:W-:Y:S01]  /*9890*/  UIMAD UR7, UR11, UR7, URZ ;  /* 0x000000070b0772a4 */ /* 0x000fe2000f8e023f */
[----:B--2---:R-:W-:Y:S01]  /*98a0*/  MOV R15, 0x7f800000 ;  /* 0x7f800000000f7802 */ /* 0x004fe20000000f00 */
[----:B------:R-:W-:Y:S01]  /*98b0*/  @!UP2 ULDC UR4, c[0x0][0x2c4] ;  /* 0x0000b1000004aab9 */ /* 0x000fe20000000800 */
[----:B------:R2:W-:Y:S01]  /*98c0*/  STS [R2+0x200], R12 ;  /* 0x0002000c02007388 */ /* 0x0005e20000000800 */
[----:B------:R-:W-:Y:S01]  /*98d0*/  @!UP0 UMOV UR12, 0x1 ;  /* 0x00000001000c8882 */ /* 0x000fe20000000000 */
[----:B------:R-:W-:Y:S01]  /*98e0*/  @!UP2 UIMAD UR4, UR11, UR4, URZ ;  /* 0x000000040b04a2a4 */ /* 0x000fe2000f8e023f */
[----:B----4-:R-:W-:Y:S01]  /*98f0*/  IMAD.MOV.U32 R14, RZ, RZ, 0x7f800000 ;  /* 0x7f800000ff0e7424 */ /* 0x010fe200078e00ff */
[----:B------:R-:W-:Y:S02]  /*9900*/  UIMAD UR6, UR10, UR12, URZ ;  /* 0x0000000c0a0672a4 */ /* 0x000fe4000f8e023f */
[----:B------:R-:W-:-:S02]  /*9910*/  USEL UR7, UR7, URZ, UP2 ;  /* 0x0000003f07077287 */ /* 0x000fc40009000000 */
[----:B------:R-:W-:Y:S01]  /*9920*/  USHF.L.U32 UR6, UR6, 0x7, URZ ;  /* 0x0000000706067899 */ /* 0x000fe2000800063f */
[----:B-----5:R-:W-:Y:S01]  /*9930*/  IADD3 R0, R4, R2, RZ ;  /* 0x0000000204007210 */ /* 0x020fe20007ffe0ff */
[----:B---3--:R-:W-:Y:S01]  /*9940*/  UIMAD UR7, UR8, UR13, UR7 ;  /* 0x0000000d080772a4 */ /* 0x008fe2000f8e0207 */
[----:B------:R-:W-:Y:S01]  /*9950*/  @P2 MUFU.LG2 R4, R23 ;  /* 0x0000001700042308 */ /* 0x000fe20000000c00 */
[----:B------:R-:W-:Y:S01]  /*9960*/  @!UP2 UMOV UR16, UR4 ;  /* 0x000000040010ac82 */ /* 0x000fe20008000000 */
[----:B------:R-:W-:Y:S01]  /*9970*/  @!UP2 USHF.R.S32.HI UR17, URZ, 0x1f, UR4 ;  /* 0x0000001f3f11a899 */ /* 0x000fe20008011404 */
[----:B------:R3:W-:Y:S01]  /*9980*/  STS [R0], R7 ;  /* 0x0000000700007388 */ /* 0x0007e20000000800 */
[----:B------:R-:W-:Y:S01]  /*9990*/  USHF.R.S32.HI UR13, URZ, 0x1f, UR6 ;  /* 0x0000001f3f0d7899 */ /* 0x000fe20008011406 */
[----:B-1----:R-:W-:Y:S01]  /*99a0*/  MOV R13, 0x7f800000 ;  /* 0x7f800000000d7802 */ /* 0x002fe20000000f00 */
[----:B------:R-:W1:Y:S01]  /*99b0*/  @P5 LDC R3, c[0x0][0x2e8] ;  /* 0x0000ba00ff035b82 */ /* 0x000e620000000800 */
[----:B------:R4:W-:Y:S01]  /*99c0*/  STS [R0+0x200], R6 ;  /* 0x0002000600007388 */ /* 0x0009e20000000800 */
[----:B------:R-:W-:-:S02]  /*99d0*/  USHF.R.S32.HI UR5, URZ, 0x1f, UR7 ;  /* 0x0000001f3f057899 */ /* 0x000fc40008011407 */
[----:B------:R-:W-:Y:S01]  /*99e0*/  UIADD3 UR16, UP1, UP0, UR6, UR16, UR7 ;  /* 0x0000001006107290 */ /* 0x000fe2000f83e007 */
[----:B------:R-:W-:Y:S03]  /*99f0*/  STS [R2+0x1000], R10 ;  /* 0x0010000a02007388 */ /* 0x000fe60000000800 */
[----:B------:R-:W-:Y:S01]  /*9a00*/  UIADD3.X UR13, UR13, UR17, UR5, UP1, UP0 ;  /* 0x000000110d0d7290 */ /* 0x000fe20008fe0405 */
[----:B------:R5:W-:Y:S01]  /*9a10*/  STS [R2+0x1200], R9 ;  /* 0x0012000902007388 */ /* 0x000be20000000800 */
[----:B--2---:R-:W-:-:S03]  /*9a20*/  MOV R12, 0x7f800000 ;  /* 0x7f800000000c7802 */ /* 0x004fc60000000f00 */
[----:B------:R2:W-:Y:S04]  /*9a30*/  STS [R0+0x1200], R8 ;  /* 0x0012000800007388 */ /* 0x0005e80000000800 */
[----:B------:R1:W-:Y:S01]  /*9a40*/  STS [R0+0x1000], R5 ;  /* 0x0010000500007388 */ /* 0x0003e20000000800 */
[----:B---3--:R-:W3:Y:S08]  /*9a50*/  @P3 LDC R7, c[0x0][0x2e8] ;  /* 0x0000ba00ff073b82 */ /* 0x008ef00000000800 */
[----:B----4-:R-:W4:Y:S01]  /*9a60*/  @P2 LDC R6, c[0x0][0x2e8] ;  /* 0x0000ba00ff062b82 */ /* 0x010f220000000800 */
[----:B-----5:R5:W5:Y:S07]  /*9a70*/  @P5 MUFU.LG2 R2, R22 ;  /* 0x0000001600025308 */ /* 0x020b6e0000000c00 */
[----:B--2---:R-:W2:Y:S01]  /*9a80*/  @P4 LDC R8, c[0x0][0x2e8] ;  /* 0x0000ba00ff084b82 */ /* 0x004ea20000000800 */
[----:B------:R-:W5:Y:S08]  /*9a90*/  @P4 MUFU.LG2 R9, R21 ;  /* 0x0000001500094308 */ /* 0x000f700000000c00 */
[----:B-1----:R-:W1:Y:S01]  /*9aa0*/  @P3 MUFU.LG2 R5, R19 ;  /* 0x0000001300053308 */ /* 0x002e620000000c00 */
[----:B-----5:R-:W3:Y:S01]  /*9ab0*/  LDC.64 R22, c[0x0][0x290] ;  /* 0x0000a400ff167b82 */ /* 0x020ee20000000a00 */
[----:B------:R-:W-:-:S04]  /*9ac0*/  @P5 FMUL.FTZ R0, R2, 0.69314718246459960938 ;  /* 0x3f31721802005820 */ /* 0x000fc80000410000 */
[----:B------:R-:W-:Y:S01]  /*9ad0*/  @P5 FFMA.FTZ R15, R139, R3, R0 ;  /* 0x000000038b0f5223 */ /* 0x000fe20000010000 */
[----:B------:R-:W-:Y:S01]  /*9ae0*/  @P2 FMUL.FTZ R0, R4, 0.69314718246459960938 ;  /* 0x3f31721804002820 */ /* 0x000fe20000410000 */
[----:B------:R-:W-:-:S03]  /*9af0*/  @P4 FMUL.FTZ R3, R9, 0.69314718246459960938 ;  /* 0x3f31721809034820 */ /* 0x000fc60000410000 */
[----:B----4-:R-:W-:Y:S01]  /*9b00*/  @P2 FFMA.FTZ R13, R20, R6, R0 ;  /* 0x00000006140d2223 */ /* 0x010fe20000010000 */
[----:B--2---:R-:W-:Y:S01]  /*9b10*/  @P4 FFMA.FTZ R14, R138, R8, R3 ;  /* 0x000000088a0e4223 */ /* 0x004fe20000010003 */
[----:B-1----:R-:W-:-:S04]  /*9b20*/  @P3 FMUL.FTZ R2, R5, 0.69314718246459960938 ;  /* 0x3f31721805023820 */ /* 0x002fc80000410000 */
[----:B---3--:R-:W-:Y:S01]  /*9b30*/  @P3 FFMA.FTZ R12, R137, R7, R2 ;  /* 0x00000007890c3223 */ /* 0x008fe20000010002 */
[----:B------:R-:W-:Y:S06]  /*9b40*/  BAR.SYNC.DEFER_BLOCKING 0x0 ;  /* 0x0000000000007b1d */ /* 0x000fec0000010000 */
[----:B------:R-:W-:Y:S05]  /*9b50*/  @P6 BRA `(.L_x_7) ;  /* 0x00000000009c6947 */ /* 0x000fea0003800000 */
[----:B------:R-:W2:Y:S04]  /*9b60*/  LDL.LU R26, [R1+0x1c] ;  /* 0x00001c00011a7983 */ /* 0x000ea80000300800 */
[----:B------:R-:W2:Y:S01]  /*9b70*/  LDL.LU R25, [R1+0x18] ;  /* 0x0000180001197983 */ /* 0x000ea20000300800 */
[----:B------:R-:W-:Y:S01]  /*9b80*/  UIMAD UR4, UR10, -0x80, UR9 ;  /* 0xffffff800a0478a4 */ /* 0x000fe2000f8e0209 */
[----:B--2---:R-:W-:-:S04]  /*9b90*/  IMAD R0, R25, 0x10, R26 ;  /* 0x0000001019007824 */ /* 0x004fc800078e021a */
[C---:B------:R-:W-:Y:S01]  /*9ba0*/  VIADD R2, R0.reuse, 0x8 ;  /* 0x0000000800027836 */ /* 0x040fe20000000000 */
[C---:B------:R-:W-:Y:S01]  /*9bb0*/  ISETP.GE.AND P6, PT, R0.reuse, UR4, PT ;  /* 0x0000000400007c0c */ /* 0x040fe2000bfc6270 */
[C---:B------:R-:W-:Y:S02]  /*9bc0*/  VIADD R5, R0.reuse, 0x40 ;  /* 0x0000004000057836 */ /* 0x040fe40000000000 */
[----:B------:R-:W-:Y:S01]  /*9bd0*/  VIADD R4, R0, 0x48 ;  /* 0x0000004800047836 */ /* 0x000fe20000000000 */
[----:B------:R-:W-:Y:S02]  /*9be0*/  ISETP.GE.AND P5, PT, R2, UR4, PT ;  /* 0x0000000402007c0c */ /* 0x000fe4000bfa6270 */
[----:B------:R-:W-:Y:S02]  /*9bf0*/  ISETP.GE.AND P4, PT, R5, UR4, PT ;  /* 0x0000000405007c0c */ /* 0x000fe4000bf86270 */
[----:B------:R-:W-:-:S05]  /*9c00*/  ISETP.GE.AND P3, PT, R4, UR4, PT ;  /* 0x0000000404007c0c */ /* 0x000fca000bf66270 */
[----:B------:R-:W1:Y:S01]  /*9c10*/  @!P6 LDC.64 R10, c[0x0][0x2b0] ;  /* 0x0000ac00ff0aeb82 */ /* 0x000e620000000a00 */
[----:B------:R-:W-:-:S03]  /*9c20*/  @!P6 IMAD R3, R0, UR12, RZ ;  /* 0x0000000c0003ec24 */ /* 0x000fc6000f8e02ff */
[----:B------:R-:W-:Y:S02]  /*9c30*/  @!P5 IMAD R2, R2, UR12, RZ ;  /* 0x0000000c0202dc24 */ /* 0x000fe4000f8e02ff */
[----:B------:R-:W-:Y:S01]  /*9c40*/  @!P6 IADD3 R0, P0, R3, UR16, RZ ;  /* 0x000000100300ec10 */ /* 0x000fe2000ff1e0ff */
[----:B------:R-:W-:Y:S01]  /*9c50*/  @!P4 IMAD R5, R5, UR12, RZ ;  /* 0x0000000c0505cc24 */ /* 0x000fe2000f8e02ff */
[----:B------:R-:W2:Y:S02]  /*9c60*/  @!P5 LDC.64 R8, c[0x0][0x2b0] ;  /* 0x0000ac00ff08db82 */ /* 0x000ea40000000a00 */
[----:B------:R-:W-:Y:S01]  /*9c70*/  @!P6 LEA.HI.X.SX32 R6, R3, UR13, 0x1, P0 ;  /* 0x0000000d0306ec11 */ /* 0x000fe200080f0eff */
[----:B------:R-:W-:Y:S01]  /*9c80*/  @!P3 IMAD R3, R4, UR12, RZ ;  /* 0x0000000c0403bc24 */ /* 0x000fe2000f8e02ff */
[----:B------:R-:W-:-:S04]  /*9c90*/  @!P5 IADD3 R7, P0, R2, UR16, RZ ;  /* 0x000000100207dc10 */ /* 0x000fc8000ff1e0ff */
[----:B------:R-:W3:Y:S01]  /*9ca0*/  @!P4 LDC.64 R16, c[0x0][0x2b0] ;  /* 0x0000ac00ff10cb82 */ /* 0x000ee20000000a00 */
[----:B------:R-:W-:-:S07]  /*9cb0*/  @!P5 LEA.HI.X.SX32 R2, R2, UR13, 0x1, P0 ;  /* 0x0000000d0202dc11 */ /* 0x000fce00080f0eff */
[----:B------:R-:W4:Y:S01]  /*9cc0*/  @!P3 LDC.64 R18, c[0x0][0x2b0] ;  /* 0x0000ac00ff12bb82 */ /* 0x000f220000000a00 */
[----:B-1----:R-:W-:-:S04]  /*9cd0*/  @!P6 LEA R10, P1, R0, R10, 0x2 ;  /* 0x0000000a000ae211 */ /* 0x002fc800078210ff */
[----:B------:R-:W-:Y:S02]  /*9ce0*/  @!P6 LEA.HI.X R11, R0, R11, R6, 0x2, P1 ;  /* 0x0000000b000be211 */ /* 0x000fe400008f1406 */
[----:B------:R-:W-:Y:S02]  /*9cf0*/  @!P4 IADD3 R0, P1, R5, UR16, RZ ;  /* 0x000000100500cc10 */ /* 0x000fe4000ff3e0ff */
[----:B--2---:R-:W-:Y:S01]  /*9d00*/  @!P5 LEA R6, P2, R7, R8, 0x2 ;  /* 0x000000080706d211 */ /* 0x004fe200078410ff */
[----:B------:R1:W-:Y:S01]  /*9d10*/  @!P6 STG.E desc[UR14][R10.64], R15 ;  /* 0x0000000f0a00e986 */ /* 0x0003e2000c10190e */
[----:B------:R-:W-:Y:S02]  /*9d20*/  @!P3 IADD3 R8, P0, R3, UR16, RZ ;  /* 0x000000100308bc10 */ /* 0x000fe4000ff1e0ff */
[----:B------:R-:W-:Y:S02]  /*9d30*/  @!P4 LEA.HI.X.SX32 R5, R5, UR13, 0x1, P1 ;  /* 0x0000000d0505cc11 */ /* 0x000fe400088f0eff */
[----:B------:R-:W-:-:S02]  /*9d40*/  @!P5 LEA.HI.X R7, R7, R9, R2, 0x2, P2 ;  /* 0x000000090707d211 */ /* 0x000fc400010f1402 */
[----:B------:R-:W-:Y:S02]  /*9d50*/  @!P3 LEA.HI.X.SX32 R3, R3, UR13, 0x1, P0 ;  /* 0x0000000d0303bc11 */ /* 0x000fe400080f0eff */
[C---:B---3--:R-:W-:Y:S01]  /*9d60*/  @!P4 LEA R4, P1, R0.reuse, R16, 0x2 ;  /* 0x000000100004c211 */ /* 0x048fe200078210ff */
[----:B------:R1:W-:Y:S03]  /*9d70*/  @!P5 STG.E desc[UR14][R6.64], R14 ;  /* 0x0000000e0600d986 */ /* 0x0003e6000c10190e */
[----:B------:R-:W-:Y:S02]  /*9d80*/  @!P4 LEA.HI.X R5, R0, R17, R5, 0x2, P1 ;  /* 0x000000110005c211 */ /* 0x000fe400008f1405 */
[----:B----4-:R-:W-:-:S03]  /*9d90*/  @!P3 LEA R2, P0, R8, R18, 0x2 ;  /* 0x000000120802b211 */ /* 0x010fc600078010ff */
[----:B------:R1:W-:Y:S01]  /*9da0*/  @!P4 STG.E desc[UR14][R4.64], R12 ;  /* 0x0000000c0400c986 */ /* 0x0003e2000c10190e */
[----:B------:R-:W-:-:S05]  /*9db0*/  @!P3 LEA.HI.X R3, R8, R19, R3, 0x2, P0 ;  /* 0x000000130803b211 */ /* 0x000fca00000f1403 */
[----:B------:R1:W-:Y:S04]  /*9dc0*/  @!P3 STG.E desc[UR14][R2.64], R13 ;  /* 0x0000000d0200b986 */ /* 0x0003e8000c10190e */
.L_x_7:
[----:B------:R-:W-:Y:S05]  /*9dd0*/  BSYNC B0 ;  /* 0x0000000000007941 */ /* 0x000fea0003800000 */
.L_x_6:
[----:B-1----:R-:W2:Y:S01]  /*9de0*/  LDL.LU.64 R2, [R1+0x8] ;  /* 0x0000080001027983 */ /* 0x002ea20000300a00 */
[----:B------:R-:W-:Y:S01]  /*9df0*/  USHF.R.S32.HI UR4, URZ, 0x1f, UR11 ;  /* 0x0000001f3f047899 */ /* 0x000fe2000801140b */
[----:B------:R-:W-:Y:S02]  /*9e00*/  ULDC.64 UR6, c[0x0][0x298] ;  /* 0x0000a60000067ab9 */ /* 0x000fe40000000a00 */
[----:B------:R-:W3:Y:S01]  /*9e10*/  LDL.LU.64 R6, [R1+0x10] ;  /* 0x0000100001067983 */ /* 0x000ee20000300a00 */
[----:B------:R-:W-:Y:S02]  /*9e20*/  USHF.L.U32 UR17, UR6, 0x6, URZ ;  /* 0x0000000606117899 */ /* 0x000fe4000800063f */
[----:B------:R-:W-:Y:S01]  /*9e30*/  IMAD R0, R22, UR4, RZ ;  /* 0x0000000416007c24 */ /* 0x000fe2000f8e02ff */
[----:B------:R-:W-:Y:S01]  /*9e40*/  USHF.R.S32.HI UR4, URZ, 0x1f, UR8 ;  /* 0x0000001f3f047899 */ /* 0x000fe20008011408 */
[----:B------:R-:W1:Y:S02]  /*9e50*/  LDS.128 R24, [R226] ;  /* 0x00000000e2187984 */ /* 0x000e640000000c00 */
[----:B------:R-:W-:-:S02]  /*9e60*/  IMAD R0, R23, UR11, R0 ;  /* 0x0000000b17007c24 */ /* 0x000fc4000f8e0200 */
[----:B------:R-:W-:Y:S01]  /*9e70*/  LDS.128 R16, [R226+0x1000] ;  /* 0x00100000e2107984 */ /* 0x000fe20000000c00 */
[----:B------:R-:W-:Y:S01]  /*9e80*/  IMAD R4, R28, UR4, RZ ;  /* 0x000000041c047c24 */ /* 0x000fe2000f8e02ff */
[----:B------:R-:W-:Y:S02]  /*9e90*/  ULDC.64 UR4, c[0x0][0x280] ;  /* 0x0000a00000047ab9 */ /* 0x000fe40000000a00 */
[----:B------:R-:W-:Y:S01]  /*9ea0*/  LDS.128 R12, [R226+0x1800] ;  /* 0x00180000e20c7984 */ /* 0x000fe20000000c00 */
[----:B------:R-:W-:Y:S02]  /*9eb0*/  IMAD R4, R29, UR8, R4 ;  /* 0x000000081d047c24 */ /* 0x000fe4000f8e0204 */
[----:B--2---:R-:W-:Y:S02]  /*9ec0*/  IMAD.WIDE.U32 R2, R22, UR11, R2 ;  /* 0x0000000b16027c25 */ /* 0x004fe4000f8e0002 */
[----:B------:R-:W2:Y:S03]  /*9ed0*/  LDS.128 R20, [R226+0x800] ;  /* 0x00080000e2147984 */ /* 0x000ea60000000c00 */
[----:B------:R-:W-:Y:S01]  /*9ee0*/  IADD3 R3, R3, R0, RZ ;  /* 0x0000000003037210 */ /* 0x000fe20007ffe0ff */
[----:B---3--:R-:W-:-:S02]  /*9ef0*/  IMAD R0, R7, UR6, RZ ;  /* 0x0000000607007c24 */ /* 0x008fc4000f8e02ff */
[----:B------:R-:W-:-:S04]  /*9f00*/  IMAD.WIDE.U32 R2, R28, UR8, R2 ;  /* 0x000000081c027c25 */ /* 0x000fc8000f8e0002 */
[----:B------:R-:W-:Y:S01]  /*9f10*/  IMAD R0, R6, UR7, R0 ;  /* 0x0000000706007c24 */ /* 0x000fe2000f8e0200 */
[----:B------:R-:W-:-:S03]  /*9f20*/  IADD3 R3, R3, R4, RZ ;  /* 0x0000000403037210 */ /* 0x000fc60007ffe0ff */
[----:B------:R-:W-:Y:S01]  /*9f30*/  IMAD.WIDE.U32 R2, R6, UR6, R2 ;  /* 0x0000000606027c25 */ /* 0x000fe2000f8e0002 */
[----:B------:R-:W-:-:S04]  /*9f40*/  USHF.L.U64.HI UR6, UR6, 0x6, UR7 ;  /* 0x0000000606067899 */ /* 0x000fc80008010207 */
[----:B------:R-:W-:Y:S02]  /*9f50*/  IADD3 R0, R3, R0, RZ ;  /* 0x0000000003007210 */ /* 0x000fe40007ffe0ff */
[----:B------:R-:W-:-:S04]  /*9f60*/  LEA R6, P0, R2, UR4, 0x1 ;  /* 0x0000000402067c11 */ /* 0x000fc8000f8008ff */
[----:B------:R-:W-:Y:S02]  /*9f70*/  LEA.HI.X R7, R2, UR5, R0, 0x1, P0 ;  /* 0x0000000502077c11 */ /* 0x000fe400080f0c00 */
[----:B------:R-:W-:-:S03]  /*9f80*/  IADD3 R4, P0, R6, UR17, RZ ;  /* 0x0000001106047c10 */ /* 0x000fc6000ff1e0ff */
[----:B-1----:R-:W-:Y:S01]  /*9f90*/  STG.E.128 desc[UR14][R6.64], R24 ;  /* 0x0000001806007986 */ /* 0x002fe2000c101d0e */
[----:B------:R-:W-:Y:S02]  /*9fa0*/  IADD3.X R5, R7, UR6, RZ, P0, !PT ;  /* 0x0000000607057c10 */ /* 0x000fe400087fe4ff */
[----:B------:R-:W-:-:S03]  /*9fb0*/  IADD3 R2, P0, R4, UR17, RZ ;  /* 0x0000001104027c10 */ /* 0x000fc6000ff1e0ff */
[----:B--2---:R-:W-:Y:S01]  /*9fc0*/  STG.E.128 desc[UR14][R4.64], R20 ;  /* 0x0000001404007986 */ /* 0x004fe2000c101d0e */
[----:B------:R-:W-:Y:S02]  /*9fd0*/  IADD3.X R3, R5, UR6, RZ, P0, !PT ;  /* 0x0000000605037c10 */ /* 0x000fe400087fe4ff */
[----:B------:R-:W-:-:S03]  /*9fe0*/  IADD3 R8, P0, R2, UR17, RZ ;  /* 0x0000001102087c10 */ /* 0x000fc6000ff1e0ff */
[----:B------:R-:W-:Y:S01]  /*9ff0*/  STG.E.128 desc[UR14][R2.64], R16 ;  /* 0x0000001002007986 */ /* 0x000fe2000c101d0e */
[----:B------:R-:W-:-:S05]  /*a000*/  IADD3.X R9, R3, UR6, RZ, P0, !PT ;  /* 0x0000000603097c10 */ /* 0x000fca00087fe4ff */
[----:B------:R-:W-:Y:S01]  /*a010*/  STG.E.128 desc[UR14][R8.64], R12 ;  /* 0x0000000c08007986 */ /* 0x000fe2000c101d0e */
[----:B------:R-:W-:Y:S05]  /*a020*/  EXIT ;  /* 0x000000000000794d */ /* 0x000fea0003800000 */
.L_x_0:
[----:B------:R-:W-:Y:S01]  /*a030*/  SHF.R.S32.HI R6, RZ, 0x1f, R82 ;  /* 0x0000001fff067819 */ /* 0x000fe20000011452 */
[----:B------:R-:W-:Y:S01]  /*a040*/  ULDC.64 UR4, c[0x0][0x290] ;  /* 0x0000a40000047ab9 */ /* 0x000fe20000000a00 */
[----:B------:R-:W-:Y:S01]  /*a050*/  SHF.R.S32.HI R0, RZ, 0x1f, R25 ;  /* 0x0000001fff007819 */ /* 0x000fe20000011419 */
[----:B------:R-:W-:Y:S01]  /*a060*/  ULDC.U8 UR8, c[0x0][0x3d9] ;  /* 0x0000f64000087ab9 */ /* 0x000fe20000000000 */
[----:B------:R-:W-:Y:S01]  /*a070*/  LEA.HI R6, R6, R82, RZ, 0x2 ;  /* 0x0000005206067211 */ /* 0x000fe200078f10ff */
[----:B------:R-:W-:Y:S01]  /*a080*/  UISETP.NE.AND UP1, UPT, UR8, URZ, UPT ;  /* 0x0000003f0800728c */ /* 0x000fe2000bf25270 */
[----:B------:R-:W-:Y:S01]  /*a090*/  SHF.R.S32.HI R4, RZ, 0x1f, R26 ;  /* 0x0000001fff047819 */ /* 0x000fe2000001141a */
[----:B------:R-:W-:Y:S01]  /*a0a0*/  IMAD R0, R0, UR4, RZ ;  /* 0x0000000400007c24 */ /* 0x000fe2000f8e02ff */
[----:B------:R-:W-:Y:S01]  /*a0b0*/  LOP3.LUT R2, R6, 0x1ffffffc, RZ, 0xc0, !PT ;  /* 0x1ffffffc06027812 */ /* 0x000fe200078ec0ff */
[----:B------:R-:W-:Y:S01]  /*a0c0*/  ULDC.U8 UR10, c[0x0][0x3d8] ;  /* 0x0000f600000a7ab9 */ /* 0x000fe20000000000 */
[----:B------:R-:W-:Y:S01]  /*a0d0*/  SHF.R.S32.HI R6, RZ, 0x2, R6 ;  /* 0x00000002ff067819 */ /* 0x000fe20000011406 */
[C---:B------:R-:W-:Y:S01]  /*a0e0*/  IMAD R0, R25.reuse, UR5, R0 ;  /* 0x0000000519007c24 */ /* 0x040fe2000f8e0200 */
[----:B------:R-:W-:Y:S01]  /*a0f0*/  ULDC.64 UR6, c[0x0][0x298] ;  /* 0x0000a60000067ab9 */ /* 0x000fe20000000a00 */
[----:B------:R-:W-:Y:S01]  /*a100*/  IMAD.IADD R2, R82, 0x1, -R2 ;  /* 0x0000000152027824 */ /* 0x000fe200078e0a02 */
[----:B------:R-:W-:Y:S01]  /*a110*/  SHF.R.S32.HI R7, RZ, 0x1f, R6 ;  /* 0x0000001fff077819 */ /* 0x000fe20000011406 */
[----:B------:R-:W-:Y:S01]  /*a120*/  VIADD R14, R6, 0x20 ;  /* 0x00000020060e7836 */ /* 0x000fe20000000000 */
[----:B------:R-:W-:Y:S01]  /*a130*/  @!UP1 UISETP.NE.AND UP0, UPT, UR10, URZ, UPT ;  /* 0x0000003f0a00928c */ /* 0x000fe2000bf05270 */
[----:B------:R-:W-:Y:S01]  /*a140*/  IMAD.SHL.U32 R2, R2, 0x8, RZ ;  /* 0x0000000802027824 */ /* 0x000fe200078e00ff */
[----:B------:R-:W-:Y:S01]  /*a150*/  @UP1 ULDC UR9, c[0x0][0x2c0] ;  /* 0x0000b00000091ab9 */ /* 0x000fe20000000800 */
[----:B------:R-:W-:Y:S01]  /*a160*/  ISETP.NE.AND P1, PT, RZ, UR10, PT ;  /* 0x0000000aff007c0c */ /* 0x000fe2000bf25270 */
[----:B------:R-:W-:Y:S01]  /*a170*/  @UP1 UIMAD UR9, UR18, UR9, URZ ;  /* 0x00000009120912a4 */ /* 0x000fe2000f8e023f */
[C---:B------:R-:W-:Y:S01]  /*a180*/  VIADD R15, R6.reuse, 0x40 ;  /* 0x00000040060f7836 */ /* 0x040fe20000000000 */
[--C-:B------:R-:W-:Y:S01]  /*a190*/  SHF.R.S32.HI R3, RZ, 0x1f, R2.reuse ;  /* 0x0000001fff037819 */ /* 0x100fe20000011402 */
[----:B------:R-:W-:Y:S01]  /*a1a0*/  VIADD R16, R6, 0x60 ;  /* 0x0000006006107836 */ /* 0x000fe20000000000 */
[----:B------:R-:W-:Y:S01]  /*a1b0*/  ISETP.EQ.AND P1, PT, RZ, UR8, P1 ;  /* 0x00000008ff007c0c */ /* 0x000fe20008f22270 */
[----:B------:R-:W-:Y:S01]  /*a1c0*/  BSSY B0, `(.L_x_8) ;  /* 0x000003e000007945 */ /* 0x000fe20003800000 */
[----:B------:R-:W-:Y:S01]  /*a1d0*/  LOP3.LUT P3, RZ, R82, 0x3, RZ, 0xc0, !PT ;  /* 0x0000000352ff7812 */ /* 0x000fe2000786c0ff */
[----:B------:R-:W-:Y:S01]  /*a1e0*/  IMAD.WIDE.U32 R2, R25, UR4, R2 ;  /* 0x0000000419027c25 */ /* 0x000fe2000f8e0002 */
[----:B------:R-:W-:-:S03]  /*a1f0*/  ULDC.64 UR4, c[0x0][0x2a0] ;  /* 0x0000a80000047ab9 */ /* 0x000fc60000000a00 */
[----:B------:R-:W-:Y:S02]  /*a200*/  IMAD.IADD R3, R0, 0x1, R3 ;  /* 0x0000000100037824 */ /* 0x000fe400078e0203 */
[----:B------:R-:W-:Y:S02]  /*a210*/  IMAD R0, R4, UR4, RZ ;  /* 0x0000000404007c24 */ /* 0x000fe4000f8e02ff */
[C---:B------:R-:W-:Y:S01]  /*a220*/  IMAD.WIDE.U32 R2, R26.reuse, UR4, R2 ;  /* 0x000000041a027c25 */ /* 0x040fe2000f8e0002 */
[----:B------:R-:W-:Y:S02]  /*a230*/  @!UP1 ULDC UR4, c[0x0][0x2e4] ;  /* 0x0000b90000049ab9 */ /* 0x000fe40000000800 */
[----:B------:R-:W-:Y:S01]  /*a240*/  @!UP1 USEL UR9, UR18, UR4, !UP0 ;  /* 0x0000000412099287 */ /* 0x000fe2000c000000 */
[----:B------:R-:W-:Y:S01]  /*a250*/  IMAD R0, R26, UR5, R0 ;  /* 0x000000051a007c24 */ /* 0x000fe2000f8e0200 */
[----:B------:R-:W-:Y:S01]  /*a260*/  @UP1 UMOV UR5, 0x1 ;  /* 0x0000000100051882 */ /* 0x000fe20000000000 */
[----:B------:R-:W-:Y:S01]  /*a270*/  IMAD.WIDE R4, R10, 0x80, R6 ;  /* 0x000000800a047825 */ /* 0x000fe200078e0206 */
[----:B------:R-:W-:Y:S01]  /*a280*/  @!UP1 ULDC UR4, c[0x0][0x270] ;  /* 0x00009c0000049ab9 */ /* 0x000fe20000000800 */
[----:B------:R-:W-:Y:S01]  /*a290*/  IADD3 R10, -R83, UR18, RZ ;  /* 0x00000012530a7c10 */ /* 0x000fe2000fffe1ff */
[----:B------:R-:W-:Y:S01]  /*a2a0*/  @!UP1 UIMAD UR5, UR9, UR4, URZ ;  /* 0x00000004090592a4 */ /* 0x000fe2000f8e023f */
[----:B------:R-:W-:-:S02]  /*a2b0*/  IMAD.IADD R3, R0, 0x1, R3 ;  /* 0x0000000100037824 */ /* 0x000fc400078e0203 */
[----:B------:R-:W-:Y:S01]  /*a2c0*/  IMAD R0, R5, UR6, RZ ;  /* 0x0000000605007c24 */ /* 0x000fe2000f8e02ff */
[-C--:B------:R-:W-:Y:S01]  /*a2d0*/  ISETP.GE.OR P6, PT, R6, R10.reuse, P3 ;  /* 0x0000000a0600720c */ /* 0x080fe20001fc6670 */
[----:B------:R-:W-:Y:S01]  /*a2e0*/  IMAD.WIDE.U32 R2, R4, UR6, R2 ;  /* 0x0000000604027c25 */ /* 0x000fe2000f8e0002 */
[-C--:B------:R-:W-:Y:S02]  /*a2f0*/  ISETP.GE.OR P5, PT, R14, R10.reuse, P3 ;  /* 0x0000000a0e00720c */ /* 0x080fe40001fa6670 */
[----:B------:R-:W-:Y:S01]  /*a300*/  ISETP.GE.OR P4, PT, R15, R10, P3 ;  /* 0x0000000a0f00720c */ /* 0x000fe20001f86670 */
[----:B------:R-:W-:Y:S01]  /*a310*/  IMAD R0, R4, UR7, R0 ;  /* 0x0000000704007c24 */ /* 0x000fe2000f8e0200 */
[----:B------:R-:W-:Y:S01]  /*a320*/  USHF.L.U64.HI UR7, UR6, 0x6, UR7 ;  /* 0x0000000606077899 */ /* 0x000fe20008010207 */
[C---:B------:R-:W-:Y:S01]  /*a330*/  IMAD R5, R25.reuse, UR5, RZ ;  /* 0x0000000519057c24 */ /* 0x040fe2000f8e02ff */
[----:B------:R-:W-:Y:S01]  /*a340*/  ULDC.64 UR4, c[0x0][0x280] ;  /* 0x0000a00000047ab9 */ /* 0x000fe20000000a00 */
[----:B------:R-:W-:Y:S01]  /*a350*/  IMAD.IADD R0, R0, 0x1, R3 ;  /* 0x0000000100007824 */ /* 0x000fe200078e0203 */
[C---:B------:R-:W-:Y:S01]  /*a360*/  LEA R8, P0, R2.reuse, UR4, 0x1 ;  /* 0x0000000402087c11 */ /* 0x040fe2000f8008ff */
[----:B------:R-:W-:Y:S01]  /*a370*/  IMAD R4, R25, UR18, RZ ;  /* 0x0000001219047c24 */ /* 0x000fe2000f8e02ff */
[----:B------:R-:W-:Y:S01]  /*a380*/  SEL R5, R5, RZ, !P1 ;  /* 0x000000ff05057207 */ /* 0x000fe20004800000 */
[----:B------:R-:W-:Y:S01]  /*a390*/  USHF.L.U32 UR4, UR6, 0x6, URZ ;  /* 0x0000000606047899 */ /* 0x000fe2000800063f */
[----:B------:R-:W-:-:S02]  /*a3a0*/  LEA.HI.X R9, R2, UR5, R0, 0x1, P0 ;  /* 0x0000000502097c11 */ /* 0x000fc400080f0c00 */
[----:B------:R-:W-:Y:S01]  /*a3b0*/  SHF.R.S32.HI R0, RZ, 0x1f, R4 ;  /* 0x0000001fff007819 */ /* 0x000fe20000011404 */
[----:B------:R-:W-:Y:S01]  /*a3c0*/  @UP1 ULDC UR6, c[0x0][0x2c0] ;  /* 0x0000b00000061ab9 */ /* 0x000fe20000000800 */
[----:B------:R-:W-:Y:S01]  /*a3d0*/  @!UP1 UMOV UR6, 0x1 ;  /* 0x0000000100069882 */ /* 0x000fe20000000000 */
[----:B------:R-:W-:Y:S01]  /*a3e0*/  IMAD R3, R26, UR9, R5 ;  /* 0x000000091a037c24 */ /* 0x000fe2000f8e0205 */
[----:B------:R-:W-:Y:S01]  /*a3f0*/  SEL R11, R0, RZ, P1 ;  /* 0x000000ff000b7207 */ /* 0x000fe20000800000 */
[----:B------:R-:W-:Y:S01]  /*a400*/  IMAD R0, R83, UR6, RZ ;  /* 0x0000000653007c24 */ /* 0x000fe2000f8e02ff */
[----:B------:R-:W-:Y:S01]  /*a410*/  SEL R2, R4, RZ, P1 ;  /* 0x000000ff04027207 */ /* 0x000fe20000800000 */
[----:B------:R1:W-:Y:S01]  /*a420*/  STG.E.128 desc[UR14][R8.64], RZ ;  /* 0x000000ff08007986 */ /* 0x0003e2000c101d0e */
[----:B------:R-:W-:Y:S02]  /*a430*/  IADD3 R4, P0, R8, UR4, RZ ;  /* 0x0000000408047c10 */ /* 0x000fe4000ff1e0ff */
[----:B------:R-:W-:-:S02]  /*a440*/  IADD3 R13, P2, P1, R0, R2, R3 ;  /* 0x00000002000d7210 */ /* 0x000fc4000795e003 */
[----:B------:R-:W-:Y:S02]  /*a450*/  IADD3.X R5, R9, UR7, RZ, P0, !PT ;  /* 0x0000000709057c10 */ /* 0x000fe400087fe4ff */
[----:B------:R-:W-:Y:S02]  /*a460*/  IADD3 R2, P0, R4, UR4, RZ ;  /* 0x0000000404027c10 */ /* 0x000fe4000ff1e0ff */
[----:B------:R-:W-:Y:S01]  /*a470*/  SHF.R.S32.HI R12, RZ, 0x1f, R0 ;  /* 0x0000001fff0c7819 */ /* 0x000fe20000011400 */
[----:B------:R1:W-:Y:S01]  /*a480*/  STG.E.128 desc[UR14][R4.64], RZ ;  /* 0x000000ff04007986 */ /* 0x0003e2000c101d0e */
[----:B------:R-:W-:Y:S02]  /*a490*/  SHF.R.S32.HI R0, RZ, 0x1f, R3 ;  /* 0x0000001fff007819 */ /* 0x000fe40000011403 */
[----:B------:R-:W-:Y:S02]  /*a4a0*/  ISETP.GE.OR P3, PT, R16, R10, P3 ;  /* 0x0000000a1000720c */ /* 0x000fe40001f66670 */
[----:B------:R-:W-:-:S02]  /*a4b0*/  IADD3.X R3, R5, UR7, RZ, P0, !PT ;  /* 0x0000000705037c10 */ /* 0x000fc400087fe4ff */
[----:B------:R-:W-:Y:S02]  /*a4c0*/  IADD3 R10, P0, R2, UR4, RZ ;  /* 0x00000004020a7c10 */ /* 0x000fe4000ff1e0ff */
[----:B------:R-:W-:Y:S01]  /*a4d0*/  IADD3.X R12, R12, R11, R0, P2, P1 ;  /* 0x0000000b0c0c7210 */ /* 0x000fe200017e2400 */
[----:B------:R1:W-:Y:S01]  /*a4e0*/  STG.E.128 desc[UR14][R2.64], RZ ;  /* 0x000000ff02007986 */ /* 0x0003e2000c101d0e */
[----:B------:R-:W-:-:S05]  /*a4f0*/  IADD3.X R11, R3, UR7, RZ, P0, !PT ;  /* 0x00000007030b7c10 */ /* 0x000fca00087fe4ff */
[----:B------:R1:W-:Y:S01]  /*a500*/  STG.E.128 desc[UR14][R10.64], RZ ;  /* 0x000000ff0a007986 */ /* 0x0003e2000c101d0e */
[----:B------:R-:W-:Y:S05]  /*a510*/  @P6 BRA `(.L_x_9) ;  /* 0x0000000000206947 */ /* 0x000fea0003800000 */
[----:B------:R-:W-:Y:S01]  /*a520*/  IMAD R0, R6, UR6, RZ ;  /* 0x0000000606007c24 */ /* 0x000fe2000f8e02ff */
[----:B------:R-:W-:-:S04]  /*a530*/  ULDC.64 UR4, c[0x0][0x2b0] ;  /* 0x0000ac0000047ab9 */ /* 0x000fc80000000a00 */
[----:B-1----:R-:W-:-:S04]  /*a540*/  IADD3 R3, P0, R0, R13, RZ ;  /* 0x0000000d00037210 */ /* 0x002fc80007f1e0ff */
[----:B------:R-:W-:Y:S02]  /*a550*/  LEA.HI.X.SX32 R0, R0, R12, 0x1, P0 ;  /* 0x0000000c00007211 */ /* 0x000fe400000f0eff */
[----:B------:R-:W-:-:S04]  /*a560*/  LEA R2, P0, R3, UR4, 0x2 ;  /* 0x0000000403027c11 */ /* 0x000fc8000f8010ff */
[----:B------:R-:W-:Y:S01]  /*a570*/  LEA.HI.X R3, R3, UR5, R0, 0x2, P0 ;  /* 0x0000000503037c11 */ /* 0x000fe200080f1400 */
[----:B------:R-:W-:-:S05]  /*a580*/  IMAD.MOV.U32 R0, RZ, RZ, 0x7f800000 ;  /* 0x7f800000ff007424 */ /* 0x000fca00078e00ff */
[----:B------:R2:W-:Y:S03]  /*a590*/  STG.E desc[UR14][R2.64], R0 ;  /* 0x0000000002007986 */ /* 0x0005e6000c10190e */
.L_x_9:
[----:B------:R-:W-:Y:S05]  /*a5a0*/  BSYNC B0 ;  /* 0x0000000000007941 */ /* 0x000fea0003800000 */
.L_x_8:
[----:B------:R-:W-:Y:S04]  /*a5b0*/  BSSY B0, `(.L_x_10) ;  /* 0x000000a000007945 */ /* 0x000fe80003800000 */
[----:B------:R-:W-:Y:S05]  /*a5c0*/  @P5 BRA `(.L_x_11) ;  /* 0x0000000000205947 */ /* 0x000fea0003800000 */
[----:B--2---:R-:W-:Y:S01]  /*a5d0*/  IMAD R0, R14, UR6, RZ ;  /* 0x000000060e007c24 */ /* 0x004fe2000f8e02ff */
[----:B------:R-:W-:-:S04]  /*a5e0*/  ULDC.64 UR4, c[0x0][0x2b0] ;  /* 0x0000ac0000047ab9 */ /* 0x000fc80000000a00 */
[----:B-1----:R-:W-:-:S04]  /*a5f0*/  IADD3 R3, P0, R0, R13, RZ ;  /* 0x0000000d00037210 */ /* 0x002fc80007f1e0ff */
[----:B------:R-:W-:Y:S02]  /*a600*/  LEA.HI.X.SX32 R0, R0, R12, 0x1, P0 ;  /* 0x0000000c00007211 */ /* 0x000fe400000f0eff */
[----:B------:R-:W-:-:S04]  /*a610*/  LEA R2, P0, R3, UR4, 0x2 ;  /* 0x0000000403027c11 */ /* 0x000fc8000f8010ff */
[----:B------:R-:W-:Y:S01]  /*a620*/  LEA.HI.X R3, R3, UR5, R0, 0x2, P0 ;  /* 0x0000000503037c11 */ /* 0x000fe200080f1400 */
[----:B------:R-:W-:-:S05]  /*a630*/  IMAD.MOV.U32 R0, RZ, RZ, 0x7f800000 ;  /* 0x7f800000ff007424 */ /* 0x000fca00078e00ff */
[----:B------:R3:W-:Y:S03]  /*a640*/  STG.E desc[UR14][R2.64], R0 ;  /* 0x0000000002007986 */ /* 0x0007e6000c10190e */
.L_x_11:
[----:B------:R-:W-:Y:S05]  /*a650*/  BSYNC B0 ;  /* 0x0000000000007941 */ /* 0x000fea0003800000 */
.L_x_10:
[----:B------:R-:W-:Y:S04]  /*a660*/  BSSY B0, `(.L_x_12) ;  /* 0x000000a000007945 */ /* 0x000fe80003800000 */
[----:B------:R-:W-:Y:S05]  /*a670*/  @P4 BRA `(.L_x_13) ;  /* 0x0000000000204947 */ /* 0x000fea0003800000 */
[----:B--23--:R-:W-:Y:S01]  /*a680*/  IMAD R0, R15, UR6, RZ ;  /* 0x000000060f007c24 */ /* 0x00cfe2000f8e02ff */
[----:B------:R-:W-:-:S04]  /*a690*/  ULDC.64 UR4, c[0x0][0x2b0] ;  /* 0x0000ac0000047ab9 */ /* 0x000fc80000000a00 */
[----:B-1----:R-:W-:-:S04]  /*a6a0*/  IADD3 R3, P0, R0, R13, RZ ;  /* 0x0000000d00037210 */ /* 0x002fc80007f1e0ff */
[----:B------:R-:W-:Y:S02]  /*a6b0*/  LEA.HI.X.SX32 R0, R0, R12, 0x1, P0 ;  /* 0x0000000c00007211 */ /* 0x000fe400000f0eff */
[----:B------:R-:W-:-:S04]  /*a6c0*/  LEA R2, P0, R3, UR4, 0x2 ;  /* 0x0000000403027c11 */ /* 0x000fc8000f8010ff */
[----:B------:R-:W-:Y:S01]  /*a6d0*/  LEA.HI.X R3, R3, UR5, R0, 0x2, P0 ;  /* 0x0000000503037c11 */ /* 0x000fe200080f1400 */
[----:B------:R-:W-:-:S05]  /*a6e0*/  IMAD.MOV.U32 R0, RZ, RZ, 0x7f800000 ;  /* 0x7f800000ff007424 */ /* 0x000fca00078e00ff */
[----:B------:R4:W-:Y:S03]  /*a6f0*/  STG.E desc[UR14][R2.64], R0 ;  /* 0x0000000002007986 */ /* 0x0009e6000c10190e */
.L_x_13:
[----:B------:R-:W-:Y:S05]  /*a700*/  BSYNC B0 ;  /* 0x0000000000007941 */ /* 0x000fea0003800000 */
.L_x_12:
[----:B------:R-:W-:Y:S05]  /*a710*/  @P3 EXIT ;  /* 0x000000000000394d */ /* 0x000fea0003800000 */
[----:B--234-:R-:W-:Y:S01]  /*a720*/  IMAD R0, R16, UR6, RZ ;  /* 0x0000000610007c24 */ /* 0x01cfe2000f8e02ff */
[----:B------:R-:W-:-:S04]  /*a730*/  ULDC.64 UR4, c[0x0][0x2b0] ;  /* 0x0000ac0000047ab9 */ /* 0x000fc80000000a00 */
[----:B-1----:R-:W-:-:S04]  /*a740*/  IADD3 R3, P0, R0, R13, RZ ;  /* 0x0000000d00037210 */ /* 0x002fc80007f1e0ff */
[----:B------:R-:W-:Y:S02]  /*a750*/  LEA.HI.X.SX32 R0, R0, R12, 0x1, P0 ;  /* 0x0000000c00007211 */ /* 0x000fe400000f0eff */
[----:B------:R-:W-:-:S04]  /*a760*/  LEA R2, P0, R3, UR4, 0x2 ;  /* 0x0000000403027c11 */ /* 0x000fc8000f8010ff */
[----:B------:R-:W-:Y:S01]  /*a770*/  LEA.HI.X R3, R3, UR5, R0, 0x2, P0 ;  /* 0x0000000503037c11 */ /* 0x000fe200080f1400 */
[----:B------:R-:W-:-:S05]  /*a780*/  IMAD.MOV.U32 R0, RZ, RZ, 0x7f800000 ;  /* 0x7f800000ff007424 */ /* 0x000fca00078e00ff */
[----:B------:R-:W-:Y:S01]  /*a790*/  STG.E desc[UR14][R2.64], R0 ;  /* 0x0000000002007986 */ /* 0x000fe2000c10190e */
[----:B------:R-:W-:Y:S05]  /*a7a0*/  EXIT ;  /* 0x000000000000794d */ /* 0x000fea0003800000 */
.L_x_14:
[----:B------:R-:W-:-:S00]  /*a7b0*/  BRA `(.L_x_14) ;  /* 0xfffffffc00fc7947 */ /* 0x000fc0000383ffff */
[----:B------:R-:W-:-:S00]  /*a7c0*/  NOP ;  /* 0x0000000000007918 */ /* 0x000fc00000000000 */
        /* <DEDUP_REMOVED lines=11> */
.L_x_716:


//--------------------- .text._ZN5flash16flash_fwd_kernelI23Flash_fwd_kernel_traitsILi32ELi128ELi128ELi4ELb0ELb0EN7cutlass10bfloat16_tE19Flash_kernel_traitsILi32ELi128ELi128ELi4ES3_EELb0ELb1ELb0ELb0ELb0ELb1ELb0ELb0EEEvNS_16Flash_fwd_paramsE --------------------------
	.section	.text._ZN5flash16flash_fwd_kernelI23Flash_fwd_kernel_traitsILi32ELi128ELi128ELi4ELb0ELb0EN7cutlass10bfloat16_tE19Flash_kernel_traitsILi32ELi128ELi128ELi4ES3_EELb0ELb1ELb0ELb0ELb0ELb1ELb0ELb0EEEvNS_16Flash_fwd_paramsE,"ax",@progbits
	.align	128
        .global         _ZN5flash16flash_fwd_kernelI23Flash_fwd_kernel_traitsILi32ELi128ELi128ELi4ELb0ELb0EN7cutlass10bfloat16_tE19Flash_kernel_traitsILi32ELi128ELi128ELi4ES3_EELb0ELb1ELb0ELb0ELb0ELb1ELb0ELb0EEEvNS_16Flash_fwd_paramsE
        .type           _ZN5flash16flash_fwd_kernelI23Flash_fwd_kernel_traitsILi32ELi128ELi128ELi4ELb0ELb0EN7cutlass10bfloat16_tE19Flash_kernel_traitsILi32ELi128ELi128ELi4ES3_EELb0ELb1ELb0ELb0ELb0ELb1ELb0ELb0EEEvNS_16Flash_fwd_paramsE,@function
        .size           _ZN5flash16flash_fwd_kernelI23Flash_fwd_kernel_traitsILi32ELi128ELi128ELi4ELb0ELb0EN7cutlass10bfloat16_tE19Flash_kernel_traitsILi32ELi128ELi128ELi4ES3_EELb0ELb1ELb0ELb0ELb0ELb1ELb0ELb0EEEvNS_16Flash_fwd_paramsE,(.L_x_717 - _ZN5flash16flash_fwd_kernelI23Flash_fwd_kernel_traitsILi32ELi128ELi128ELi4ELb0ELb0EN7cutlass10bfloat16_tE19Flash_kernel_traitsILi32ELi128ELi128ELi4ES3_EELb0ELb1ELb0ELb0ELb0ELb1ELb0ELb0EEEvNS_16Flash_fwd_paramsE)
        .other          _ZN5flash16flash_fwd_kernelI23Flash_fwd_kernel_traitsILi32ELi128ELi128ELi4ELb0ELb0EN7cutlass10bfloat16_tE19Flash_kernel_traitsILi32ELi128ELi128ELi4ES3_EELb0ELb1ELb0ELb0ELb0ELb1ELb0ELb0EEEvNS_16Flash_fwd_paramsE,@"STO_CUDA_ENTRY STV_DEFAULT"
_ZN5flash16flash_fwd_kernelI23Flash_fwd_kernel_traitsILi32ELi128ELi128ELi4ELb0ELb0EN7cutlass10bfloat16_tE19Flash_kernel_traitsILi32ELi128ELi128ELi4ES3_EELb0ELb1ELb0ELb0ELb0ELb1ELb0ELb0EEEvNS_16Flash_fwd_paramsE:
.text._ZN5flash16flash_fwd_kernelI23Flash_fwd_kernel_traitsILi32ELi128ELi128ELi4ELb0ELb0EN7cutlass10bfloat16_tE19Flash_kernel_traitsILi32ELi128ELi128ELi4ES3_EELb0ELb1ELb0ELb0ELb0ELb1ELb0ELb0EEEvNS_16Flash_fwd_paramsE:
[----:B------:R-:W1:Y:S08]  /*0000*/  LDC R1, c[0x0][0x28] ;  /* 0x00000a00ff017b82 */ /* 0x000e700000000800 */
[----:B------:R-:W2:Y:S01]  /*0010*/  LDC.64 R2, c[0x0][0x300] ;  /* 0x0000c000ff027b82 */ /* 0x000ea20000000a00 */
[----:B------:R-:W3:Y:S01]  /*0020*/  S2R R22, SR_CTAID.Y ;  /* 0x0000000000167919 */ /* 0x000ee20000002600 */
[----:B------:R-:W-:Y:S01]  /*0030*/  IMAD.MOV.U32 R16, RZ, RZ, -0x1 ;  /* 0xffffffffff107424 */ /* 0x000fe200078e00ff */
[----:B------:R-:W-:Y:S01]  /*0040*/  ULDC.64 UR12, c[0x0][0x208] ;  /* 0x00008200000c7ab9 */ /* 0x000fe20000000a00 */
[----:B-1----:R-:W-:-:S04]  /*0050*/  VIADD R1, R1, 0xfffffee8 ;  /* 0xfffffee801017836 */ /* 0x002fc80000000000 */
[----:B------:R-:W1:Y:S08]  /*0060*/  LDC.64 R4, c[0x0][0x2f0] ;  /* 0x0000bc00ff047b82 */ /* 0x000e700000000a00 */
[----:B------:R-:W3:Y:S01]  /*0070*/  LDC.64 R6, c[0x0][0x2f0] ;  /* 0x0000bc00ff067b82 */ /* 0x000ee20000000a00 */
[----:B--2---:R-:W-:-:S07]  /*0080*/  ISETP.NE.U32.AND P0, PT, R2, RZ, PT ;  /* 0x000000ff0200720c */ /* 0x004fce0003f05070 */
[----:B------:R-:W2:Y:S01]  /*0090*/  LDC.U8 R8, c[0x0][0x3c2] ;  /* 0x0000f080ff087b82 */ /* 0x000ea20000000000 */
[----:B------:R-:W-:Y:S02]  /*00a0*/  ISETP.NE.AND.EX P1, PT, R3, RZ, PT, P0 ;  /* 0x000000ff0300720c */ /* 0x000fe40003f25300 */
[----:B-1----:R-:W-:-:S05]  /*00b0*/  ISETP.NE.U32.AND P2, PT, R4, RZ, PT ;  /* 0x000000ff0400720c */ /* 0x002fca0003f45070 */
[----:B------:R-:W1:Y:S01]  /*00c0*/  LDC.64 R2, c[0x0][0x2f8] ;  /* 0x0000be00ff027b82 */ /* 0x000e620000000a00 */
[----:B------:R-:W-:Y:S01]  /*00d0*/  ISETP.NE.AND.EX P0, PT, R5, RZ, PT, P2 ;  /* 0x000000ff0500720c */ /* 0x000fe20003f05320 */
[----:B---3--:R-:W-:-:S06]  /*00e0*/  IMAD.WIDE R4, R22, 0x4, R6 ;  /* 0x0000000416047825 */ /* 0x008fcc00078e0206 */
[----:B------:R-:W3:Y:S08]  /*00f0*/  LDC.64 R10, c[0x0][0x2f8] ;  /* 0x0000be00ff0a7b82 */ /* 0x000ef00000000a00 */
[----:B------:R-:W4:Y:S01]  /*0100*/  @P1 LDC.64 R6, c[0x0][0x300] ;  /* 0x0000c000ff061b82 */ /* 0x000f220000000a00 */
[----:B------:R-:W3:Y:S04]  /*0110*/  @P0 LDG.E R16, desc[UR12][R4.64] ;  /* 0x0000000c04100981 */ /* 0x000ee8000c1e1900 */
[----:B------:R4:W3:Y:S01]  /*0120*/  @P0 LDG.E R0, desc[UR12][R4.64+0x4] ;  /* 0x0000040c04000981 */ /* 0x0008e2000c1e1900 */
[----:B--2---:R-:W-:Y:S01]  /*0130*/  ISETP.NE.AND P3, PT, R8, RZ, PT ;  /* 0x000000ff0800720c */ /* 0x004fe20003f65270 */
[----:B------:R-:W-:Y:S01]  /*0140*/  IMAD.MOV.U32 R8, RZ, RZ, RZ ;  /* 0x000000ffff087224 */ /* 0x000fe200078e00ff */
[----:B-1----:R-:W-:Y:S01]  /*0150*/  ISETP.EQ.U32.AND P2, PT, R2, RZ, PT ;  /* 0x000000ff0200720c */ /* 0x002fe20003f42070 */
[----:B------:R-:W-:-:S03]  /*0160*/  IMAD.MOV.U32 R9, RZ, RZ, -0x1 ;  /* 0xffffffffff097424 */ /* 0x000fc600078e00ff */
[----:B------:R-:W-:Y:S01]  /*0170*/  ISETP.EQ.OR.EX P2, PT, R3, RZ, !P3, P2 ;  /* 0x000000ff0300720c */ /* 0x000fe20005f42720 */
[----:B----4-:R-:W-:-:S04]  /*0180*/  @P1 IMAD.WIDE R4, R22, 0x4, R6 ;  /* 0x0000000416041825 */ /* 0x010fc800078e0206 */
[----:B---3--:R-:W-:Y:S01]  /*0190*/  IMAD.WIDE R6, R22, 0x4, R10 ;  /* 0x0000000416067825 */ /* 0x008fe200078e020a */
[----:B------:R1:W5:Y:S07]  /*01a0*/  @P1 LDG.E R8, desc[UR12][R4.64] ;  /* 0x0000000c04081981 */ /* 0x00036e000c1e1900 */
[----:B------:R1:W5:Y:S01]  /*01b0*/  @!P2 LDG.E R9, desc[UR12][R6.64] ;  /* 0x0000000c0609a981 */ /* 0x000362000c1e1900 */
[----:B------:R-:W2:Y:S01]  /*01c0*/  S2R R24, SR_CTAID.X ;  /* 0x0000000000187919 */ /* 0x000ea20000002500 */
[----:B------:R-:W3:Y:S02]  /*01d0*/  S2R R25, SR_CTAID.Z ;  /* 0x0000000000197919 */ /* 0x000ee40000002700 */
[----:B------:R1:W-:Y:S01]  /*01e0*/  STL [R1+0x20], R16 ;  /* 0x0000201001007387 */ /* 0x0003e20000100800 */
[----:B------:R-:W-:-:S06]  /*01f0*/  @P0 IMAD.IADD R105, R0, 0x1, -R16 ;  /* 0x0000000100690824 */ /* 0x000fcc00078e0a10 */
[----:B------:R-:W4:Y:S01]  /*0200*/  @!P0 LDC R105, c[0x0][0x2c4] ;  /* 0x0000b100ff698b82 */ /* 0x000f220000000800 */
[----:B------:R-:W-:-:S04]  /*0210*/  ISETP.NE.U32.AND P0, PT, R2, RZ, PT ;  /* 0x000000ff0200720c */ /* 0x000fc80003f05070 */
[----:B------:R-:W-:-:S13]  /*0220*/  ISETP.NE.AND.EX P0, PT, R3, RZ, PT, P0 ;  /* 0x000000ff0300720c */ /* 0x000fda0003f05300 */
[----:B-123--:R-:W-:Y:S05]  /*0230*/  @!P0 BRA `(.L_x_15) ;  /* 0x0000000000108947 */ /* 0x00efea0003800000 */
[----:B------:R-:W2:Y:S02]  /*0240*/  @P3 LDG.E R0, desc[UR12][R6.64+0x4] ;  /* 0x0000040c06003981 */ /* 0x000ea4000c1e1900 */
[----:B--2--5:R-:W-:-:S06]  /*0250*/  @P3 IADD3 R4, R0, -R9, RZ ;  /* 0x8000000900043210 */ /* 0x024fcc0007ffe0ff */
[----:B------:R2:W5:Y:S01]  /*0260*/  @!P3 LDG.E R4, desc[UR12][R6.64] ;  /* 0x0000000c0604b981 */ /* 0x000562000c1e1900 */
[----:B------:R-:W-:Y:S05]  /*0270*/  BRA `(.L_x_16) ;  /* 0x0000000000047947 */ /* 0x000fea0003800000 */
.L_x_15:
[----:B------:R-:W1:Y:S02]  /*0280*/  LDC R4, c[0x0][0x2c8] ;  /* 0x0000b200ff047b82 */ /* 0x000e640000000800 */
.L_x_16:
[----:B------:R-:W3:Y:S02]  /*0290*/  LDC.64 R2, c[0x0][0x308] ;  /* 0x0000c200ff027b82 */ /* 0x000ee40000000a00 */
[----:B---3--:R-:W-:-:S04]  /*02a0*/  ISETP.NE.U32.AND P0, PT, R2, RZ, PT ;  /* 0x000000ff0200720c */ /* 0x008fc80003f05070 */
[----:B------:R-:W-:-:S13]  /*02b0*/  ISETP.NE.AND.EX P0, PT, R3, RZ, PT, P0 ;  /* 0x000000ff0300720c */ /* 0x000fda0003f05300 */
[----:B------:R-:W3:Y:S01]  /*02c0*/  @P0 LDC.64 R2, c[0x0][0x308] ;  /* 0x0000c200ff020b82 */ /* 0x000ee20000000a00 */
[----:B------:R-:W-:-:S07]  /*02d0*/  IMAD.SHL.U32 R189, R24, 0x80, RZ ;  /* 0x0000008018bd7824 */ /* 0x000fce00078e00ff */
[----:B------:R-:W1:Y:S01]  /*02e0*/  @!P0 LDC R5, c[0x0][0x2cc] ;  /* 0x0000b300ff058b82 */ /* 0x000e620000000800 */
[----:B----4-:R-:W-:Y:S01]  /*02f0*/  ISETP.GT.AND P1, PT, R105, R189, PT ;  /* 0x000000bd6900720c */ /* 0x010fe20003f24270 */
[----:B---3--:R-:W-:-:S05]  /*0300*/  @P0 IMAD.WIDE R2, R22, 0x4, R2 ;  /* 0x0000000416020825 */ /* 0x008fca00078e0202 */
[----:B------:R3:W5:Y:S01]  /*0310*/  @P0 LDG.E R0, desc[UR12][R2.64] ;  /* 0x0000000c02000981 */ /* 0x000762000c1e1900 */
[----:B------:R-:W4:Y:S06]  /*0320*/  @!P0 LDC.64 R2, c[0x0][0x318] ;  /* 0x0000c600ff028b82 */ /* 0x000f2c0000000a00 */
[----:B-1-3--:R-:W-:Y:S05]  /*0330*/  @!P1 EXIT ;  /* 0x000000000000994d */ /* 0x00afea0003800000 */
[----:B------:R-:W1:Y:S01]  /*0340*/  LDC R191, c[0x0][0x398] ;  /* 0x0000e600ffbf7b82 */ /* 0x000e620000000800 */
[----:B----4-:R-:W-:Y:S01]  /*0350*/  @!P0 ISETP.NE.U32.AND P1, PT, R2, RZ, PT ;  /* 0x000000ff0200820c */ /* 0x010fe20003f25070 */
[----:B-----5:R-:W-:Y:S01]  /*0360*/  @P0 IMAD.IADD R104, R0, 0x1, -R8 ;  /* 0x0000000100680824 */ /* 0x020fe200078e0a08 */
[----:B------:R-:W3:Y:S02]  /*0370*/  S2R R183, SR_TID.X ;  /* 0x0000000000b77919 */ /* 0x000ee40000002100 */
[----:B------:R-:W-:-:S04]  /*0380*/  @!P0 ISETP.NE.AND.EX P1, PT, R3, RZ, PT, P1 ;  /* 0x000000ff0300820c */ /* 0x000fc80003f25310 */
[----:B------:R-:W-:-:S04]  /*0390*/  @!P0 SEL R0, R5, RZ, P1 ;  /* 0x000000ff05008207 */ /* 0x000fc80000800000 */
[----:B------:R-:W-:Y:S02]  /*03a0*/  @!P0 IADD3 R104, R0, R4, -R8 ;  /* 0x0000000400688210 */ /* 0x000fe40007ffe808 */
[----:B------:R-:W-:-:S03]  /*03b0*/  IADD3 R0, -R105, 0xff, R189 ;  /* 0x000000ff69007810 */ /* 0x000fc60007ffe1bd */
[----:B------:R-:W-:-:S05]  /*03c0*/  VIADD R2, R104, 0x7f ;  /* 0x0000007f68027836 */ /* 0x000fca0000000000 */
[----:B------:R-:W-:Y:S02]  /*03d0*/  SHF.R.S32.HI R3, RZ, 0x1f, R2 ;  /* 0x0000001fff037819 */ /* 0x000fe40000011402 */
[----:B-1----:R-:W-:Y:S02]  /*03e0*/  IADD3 R0, R0, R191, R104 ;  /* 0x000000bf00007210 */ /* 0x002fe40007ffe068 */
[----:B------:R-:W-:Y:S02]  /*03f0*/  LEA.HI R2, R3, R2, RZ, 0x7 ;  /* 0x0000000203027211 */ /* 0x000fe400078f38ff */
[----:B------:R-:W-:Y:S02]  /*0400*/  SHF.R.S32.HI R4, RZ, 0x1f, R0 ;  /* 0x0000001fff047819 */ /* 0x000fe40000011400 */
[----:B------:R-:W-:Y:S02]  /*0410*/  SHF.R.S32.HI R2, RZ, 0x7, R2 ;  /* 0x00000007ff027819 */ /* 0x000fe40000011402 */
[----:B------:R-:W-:-:S04]  /*0420*/  LEA.HI R0, R4, R0, RZ, 0x7 ;  /* 0x0000000004007211 */ /* 0x000fc800078f38ff */
[----:B------:R-:W-:-:S04]  /*0430*/  SHF.R.S32.HI R0, RZ, 0x7, R0 ;  /* 0x00000007ff007819 */ /* 0x000fc80000011400 */
[----:B------:R-:W-:-:S04]  /*0440*/  VIMNMX R225, R2, R0, PT ;  /* 0x0000000002e17248 */ /* 0x000fc80003fe0100 */
[----:B------:R-:W-:-:S13]  /*0450*/  ISETP.GE.AND P0, PT, R225, 0x1, PT ;  /* 0x00000001e100780c */ /* 0x000fda0003f06270 */
[----:B---3--:R-:W-:Y:S05]  /*0460*/  @!P0 BRA `(.L_x_17) ;  /* 0x0000010400988947 */ /* 0x008fea0003800000 */
[----:B------:R-:W1:Y:S01]  /*0470*/  LDC R23, c[0x0][0x278] ;  /* 0x00009e00ff177b82 */ /* 0x000e620000000800 */
[----:B------:R-:W-:Y:S01]  /*0480*/  SHF.R.S32.HI R36, RZ, 0x1f, R183 ;  /* 0x0000001fff247819 */ /* 0x000fe200000114b7 */
[----:B------:R-:W-:Y:S01]  /*0490*/  VIADD R180, R225, 0xffffffff ;  /* 0xffffffffe1b47836 */ /* 0x000fe20000000000 */
[----:B------:R-:W-:Y:S02]  /*04a0*/  ISETP.NE.AND P1, PT, R16, -0x1, PT ;  /* 0xffffffff1000780c */ /* 0x000fe40003f25270 */
[----:B------:R-:W-:Y:S01]  /*04b0*/  LEA.HI R21, R36, R183, RZ, 0x2 ;  /* 0x000000b724157211 */ /* 0x000fe200078f10ff */
[----:B------:R-:W-:Y:S01]  /*04c0*/  IMAD R19, R180, -0x80, R104 ;  /* 0xffffff80b4137824 */ /* 0x000fe200078e0268 */
[----:B------:R-:W-:Y:S02]  /*04d0*/  IABS R3, R25 ;  /* 0x0000001900037213 */ /* 0x000fe40000000000 */
[----:B------:R-:W-:Y:S02]  /*04e0*/  SHF.R.S32.HI R2, RZ, 0x2, R21 ;  /* 0x00000002ff027819 */ /* 0x000fe40000011415 */
[----:B------:R-:W-:-:S02]  /*04f0*/  ISETP.NE.AND P0, PT, R9, -0x1, PT ;  /* 0xffffffff0900780c */ /* 0x000fc40003f05270 */
[----:B------:R-:W-:-:S03]  /*0500*/  ISETP.GE.AND P5, PT, R2, R19, PT ;  /* 0x000000130200720c */ /* 0x000fc60003fa6270 */
[----:B------:R-:W3:Y:S01]  /*0510*/  @!P1 LDC.64 R10, c[0x0][0x228] ;  /* 0x00008a00ff0a9b82 */ /* 0x000ee20000000a00 */
[----:B-1----:R-:W-:-:S07]  /*0520*/  IABS R18, R23 ;  /* 0x0000001700127213 */ /* 0x002fce0000000000 */
[----:B------:R-:W1:Y:S02]  /*0530*/  @P1 LDC.64 R14, c[0x0][0x240] ;  /* 0x00009000ff0e1b82 */ /* 0x000e640000000a00 */
[----:B------:R-:W4:Y:S01]  /*0540*/  @!P5 S2R R13, SR_CgaCtaId ;  /* 0x00000000000dd919 */ /* 0x000f220000008800 */
[----:B--2---:R-:W-:Y:S01]  /*0550*/  @!P5 MOV R6, 0x400 ;  /* 0x000004000006d802 */ /* 0x004fe20000000f00 */
[----:B------:R-:W2:Y:S04]  /*0560*/  I2F.RP R4, R18 ;  /* 0x0000001200047306 */ /* 0x000ea80000209400 */
[----:B------:R-:W5:Y:S08]  /*0570*/  @P0 LDC.64 R194, c[0x0][0x250] ;  /* 0x00009400ffc20b82 */ /* 0x000f700000000a00 */
[----:B------:R-:W5:Y:S01]  /*0580*/  @P0 LDC.64 R192, c[0x0][0x248] ;  /* 0x00009200ffc00b82 */ /* 0x000f620000000a00 */
[----:B--2---:R-:W2:Y:S01]  /*0590*/  MUFU.RCP R4, R4 ;  /* 0x0000000400047308 */ /* 0x004ea20000001000 */
[----:B----4-:R-:W-:Y:S01]  /*05a0*/  @!P5 LEA R34, R13, R6, 0x18 ;  /* 0x000000060d22d211 */ /* 0x010fe200078ec0ff */
[----:B------:R-:W-:-:S02]  /*05b0*/  @P0 IMAD.IADD R6, R8, 0x1, R9 ;  /* 0x0000000108060824 */ /* 0x000fc400078e0209 */
[----:B--2---:R-:W-:-:S04]  /*05c0*/  VIADD R4, R4, 0xffffffe ;  /* 0x0ffffffe04047836 */ /* 0x004fc80000000000 */
[----:B------:R-:W2:Y:S02]  /*05d0*/  F2I.FTZ.U32.TRUNC.NTZ R5, R4 ;  /* 0x0000000400057305 */ /* 0x000ea4000021f000 */
[----:B--2---:R-:W-:Y:S01]  /*05e0*/  IADD3 R0, RZ, -R5, RZ ;  /* 0x80000005ff007210 */ /* 0x004fe20007ffe0ff */
[----:B------:R-:W-:-:S04]  /*05f0*/  IMAD.MOV.U32 R4, RZ, RZ, RZ ;  /* 0x000000ffff047224 */ /* 0x000fc800078e00ff */
[----:B------:R-:W-:-:S04]  /*0600*/  IMAD R0, R0, R18, RZ ;  /* 0x0000001200007224 */ /* 0x000fc800078e02ff */
[----:B------:R-:W-:Y:S01]  /*0610*/  IMAD.HI.U32 R4, R5, R0, R4 ;  /* 0x0000000005047227 */ /* 0x000fe200078e0004 */
[----:B------:R-:W-:Y:S02]  /*0620*/  MOV R5, R3 ;  /* 0x0000000300057202 */ /* 0x000fe40000000f00 */
[----:B------:R-:W-:-:S03]  /*0630*/  SHF.R.S32.HI R3, RZ, 0x1f, R2 ;  /* 0x0000001fff037819 */ /* 0x000fc60000011402 */
[----:B------:R-:W-:Y:S01]  /*0640*/  IMAD.HI.U32 R12, R4, R5, RZ ;  /* 0x00000005040c7227 */ /* 0x000fe200078e00ff */
[----:B------:R-:W-:-:S03]  /*0650*/  @!P1 SHF.R.S32.HI R4, RZ, 0x1f, R22 ;  /* 0x0000001fff049819 */ /* 0x000fc60000011416 */
[----:B------:R-:W-:Y:S02]  /*0660*/  IMAD.MOV R0, RZ, RZ, -R12 ;  /* 0x000000ffff007224 */ /* 0x000fe400078e0a0c */
[----:B------:R-:W-:-:S04]  /*0670*/  IMAD.WIDE R40, R24, 0x80, R2 ;  /* 0x0000008018287825 */ /* 0x000fc800078e0202 */
[----:B------:R-:W-:Y:S01]  /*0680*/  IMAD R0, R18, R0, R5 ;  /* 0x0000000012007224 */ /* 0x000fe200078e0205 */
[----:B------:R2:W-:Y:S01]  /*0690*/  STL.64 [R1+0x18], R40 ;  /* 0x0000182801007387 */ /* 0x0005e20000100a00 */
[----:B---3--:R-:W-:Y:S02]  /*06a0*/  @!P1 IMAD R7, R4, R10, RZ ;  /* 0x0000000a04079224 */ /* 0x008fe400078e02ff */
[----:B-1----:R-:W-:Y:S01]  /*06b0*/  @P1 IMAD.WIDE.U32 R4, R16, R14, RZ ;  /* 0x0000000e10041225 */ /* 0x002fe200078e00ff */
[----:B------:R-:W-:-:S03]  /*06c0*/  ISETP.GT.U32.AND P2, PT, R18, R0, PT ;  /* 0x000000001200720c */ /* 0x000fc60003f44070 */
[----:B------:R-:W-:Y:S01]  /*06d0*/  @P1 IMAD R17, R16, R15, R5 ;  /* 0x0000000f10111224 */ /* 0x000fe200078e0205 */
[----:B------:R-:W-:Y:S01]  /*06e0*/  @P1 MOV R16, R4 ;  /* 0x0000000400101202 */ /* 0x000fe20000000f00 */
[C---:B------:R-:W-:Y:S01]  /*06f0*/  @!P1 IMAD R7, R22.reuse, R11, R7 ;  /* 0x0000000b16079224 */ /* 0x040fe200078e0207 */
[----:B------:R-:W-:Y:S01]  /*0700*/  LOP3.LUT R5, R25, R23, RZ, 0x3c, !PT ;  /* 0x0000001719057212 */ /* 0x000fe200078e3cff */
[----:B------:R-:W-:-:S03]  /*0710*/  @!P1 IMAD.WIDE.U32 R10, R22, R10, RZ ;  /* 0x0000000a160a9225 */ /* 0x000fc600078e00ff */
[----:B------:R-:W-:Y:S01]  /*0720*/  ISETP.GE.AND P3, PT, R5, RZ, PT ;  /* 0x000000ff0500720c */ /* 0x000fe20003f66270 */
[----:B------:R-:W-:Y:S01]  /*0730*/  @P0 IMAD.IADD R4, R8, 0x1, R9 ;  /* 0x0000000108040824 */ /* 0x000fe200078e0209 */
[----:B------:R-:W-:Y:S01]  /*0740*/  @!P1 IADD3 R17, R11, R7, RZ ;  /* 0x000000070b119210 */ /* 0x000fe20007ffe0ff */
[----:B------:R-:W-:Y:S01]  /*0750*/  @!P1 IMAD.MOV.U32 R16, RZ, RZ, R10 ;  /* 0x000000ffff109224 */ /* 0x000fe200078e000a */
[----:B------:R-:W-:Y:S01]  /*0760*/  @!P2 IADD3 R0, R0, -R18, RZ ;  /* 0x800000120000a210 */ /* 0x000fe20007ffe0ff */
[C---:B-----5:R-:W-:Y:S01]  /*0770*/  @P0 IMAD R9, R4.reuse, R195, RZ ;  /* 0x000000c304090224 */ /* 0x060fe200078e02ff */
[----:B------:R-:W-:Y:S01]  /*0780*/  LOP3.LUT R10, R21, 0xfffffffc, RZ, 0xc0, !PT ;  /* 0xfffffffc150a7812 */ /* 0x000fe200078ec0ff */
[----:B------:R-:W-:Y:S01]  /*0790*/  @P0 IMAD.WIDE.U32 R4, R4, R194, RZ ;  /* 0x000000c204040225 */ /* 0x000fe200078e00ff */
[----:B------:R-:W-:-:S03]  /*07a0*/  ISETP.GE.U32.AND P4, PT, R0, R18, PT ;  /* 0x000000120000720c */ /* 0x000fc60003f86070 */
[C---:B------:R-:W-:Y:S01]  /*07b0*/  @P0 IMAD R0, R6.reuse, R193, RZ ;  /* 0x000000c106000224 */ /* 0x040fe200078e02ff */
[----:B------:R-:W-:Y:S01]  /*07c0*/  @P0 IADD3 R20, R5, R9, RZ ;  /* 0x0000000905140210 */ /* 0x000fe20007ffe0ff */
[----:B------:R-:W-:-:S04]  /*07d0*/  @P0 IMAD.WIDE.U32 R6, R6, R192, RZ ;  /* 0x000000c006060225 */ /* 0x000fc800078e00ff */
[----:B------:R-:W-:Y:S01]  /*07e0*/  @P0 IMAD.MOV.U32 R15, RZ, RZ, R4 ;  /* 0x000000ffff0f0224 */ /* 0x000fe200078e0004 */
[----:B------:R-:W-:Y:S01]  /*07f0*/  @P0 IADD3 R13, R7, R0, RZ ;  /* 0x00000000070d0210 */ /* 0x000fe20007ffe0ff */
[----:B------:R-:W-:Y:S01]  /*0800*/  @P0 IMAD.MOV.U32 R9, RZ, RZ, R6 ;  /* 0x000000ffff090224 */ /* 0x000fe200078e0006 */
[----:B--2---:R-:W-:Y:S06]  /*0810*/  @P0 BRA `(.L_x_18) ;  /* 0x0000000000340947 */ /* 0x004fec0003800000 */
[----:B------:R-:W1:Y:S01]  /*0820*/  LDC.64 R192, c[0x0][0x248] ;  /* 0x00009200ffc07b82 */ /* 0x000e620000000a00 */
[----:B------:R-:W-:Y:S02]  /*0830*/  SHF.R.S32.HI R0, RZ, 0x1f, R8 ;  /* 0x0000001fff007819 */ /* 0x000fe40000011408 */
[----:B------:R-:W-:-:S05]  /*0840*/  SHF.R.S32.HI R9, RZ, 0x1f, R22 ;  /* 0x0000001fff097819 */ /* 0x000fca0000011416 */
[----:B------:R-:W2:Y:S01]  /*0850*/  LDC.64 R6, c[0x0][0x230] ;  /* 0x00008c00ff067b82 */ /* 0x000ea20000000a00 */
[-C--:B-1----:R-:W-:Y:S02]  /*0860*/  IMAD R0, R0, R192.reuse, RZ ;  /* 0x000000c000007224 */ /* 0x082fe400078e02ff */
[----:B------:R-:W-:-:S04]  /*0870*/  IMAD.WIDE.U32 R4, R8, R192, RZ ;  /* 0x000000c008047225 */ /* 0x000fc800078e00ff */
[----:B------:R-:W-:Y:S02]  /*0880*/  IMAD R0, R8, R193, R0 ;  /* 0x000000c108007224 */ /* 0x000fe400078e0200 */
[----:B--2---:R-:W-:-:S03]  /*0890*/  IMAD R9, R9, R6, RZ ;  /* 0x0000000609097224 */ /* 0x004fc600078e02ff */
[----:B------:R-:W-:Y:S01]  /*08a0*/  IADD3 R5, R5, R0, RZ ;  /* 0x0000000005057210 */ /* 0x000fe20007ffe0ff */
[C---:B------:R-:W-:Y:S02]  /*08b0*/  IMAD R7, R22.reuse, R7, R9 ;  /* 0x0000000716077224 */ /* 0x040fe400078e0209 */
[----:B------:R-:W-:-:S05]  /*08c0*/  IMAD.WIDE.U32 R4, R22, R6, R4 ;  /* 0x0000000616047225 */ /* 0x000fca00078e0004 */
[----:B------:R-:W-:Y:S02]  /*08d0*/  IADD3 R13, R5, R7, RZ ;  /* 0x00000007050d7210 */ /* 0x000fe40007ffe0ff */
[----:B------:R-:W-:Y:S02]  /*08e0*/  MOV R9, R4 ;  /* 0x0000000400097202 */ /* 0x000fe40000000f00 */
.L_x_18:
[----:B------:R-:W-:Y:S05]  /*08f0*/  @P0 BRA `(.L_x_19) ;  /* 0x0000000000340947 */ /* 0x000fea0003800000 */
        /* <DEDUP_REMOVED lines=12> */
[----:B------:R-:W-:-:S07]  /*09c0*/  MOV R15, R4 ;  /* 0x00000004000f7202 */ /* 0x000fce0000000f00 */
.L_x_19:
[----:B------:R-:W-:Y:S01]  /*09d0*/  IMAD.IADD R0, R183, 0x1, -R10 ;  /* 0x00000001b7007824 */ /* 0x000fe200078e0a0a */
[----:B------:R-:W-:Y:S01]  /*09e0*/  SHF.R.S32.HI R4, RZ, 0x1f, R25 ;  /* 0x0000001fff047819 */ /* 0x000fe20000011419 */
[----:B------:R-:W-:Y:S01]  /*09f0*/  IMAD.IADD R22, R105, 0x1, -R189 ;  /* 0x0000000169167824 */ /* 0x000fe200078e0abd */
[----:B------:R-:W-:Y:S01]  /*0a00*/  ULDC.64 UR4, c[0x0][0x258] ;  /* 0x0000960000047ab9 */ /* 0x000fe20000000a00 */
[----:B------:R-:W-:Y:S01]  /*0a10*/  IMAD.SHL.U32 R28, R0, 0x8, RZ ;  /* 0x00000008001c7824 */ /* 0x000fe200078e00ff */
[-C--:B------:R-:W-:Y:S01]  /*0a20*/  LEA.HI R35, R36, R183.reuse, RZ, 0x3 ;  /* 0x000000b724237211 */ /* 0x080fe200078f18ff */
[----:B------:R-:W-:Y:S01]  /*0a30*/  VIADD R39, R2, 0x20 ;  /* 0x0000002002277836 */ /* 0x000fe20000000000 */
[----:B------:R-:W-:Y:S01]  /*0a40*/  ISETP.NE.AND P6, PT, R23, RZ, PT ;  /* 0x000000ff1700720c */ /* 0x000fe20003fc5270 */
[----:B------:R-:W-:Y:S01]  /*0a50*/  IMAD R0, R4, UR4, RZ ;  /* 0x0000000404007c24 */ /* 0x000fe2000f8e02ff */
[----:B------:R-:W-:Y:S01]  /*0a60*/  SHF.R.S32.HI R29, RZ, 0x1f, R28 ;  /* 0x0000001fff1d7819 */ /* 0x000fe2000001141c */
[----:B------:R-:W-:Y:S01]  /*0a70*/  @!P2 VIADD R12, R12, 0x1 ;  /* 0x000000010c0ca836 */ /* 0x000fe20000000000 */
[----:B------:R-:W-:Y:S01]  /*0a80*/  ISETP.GE.AND P1, PT, R39, R22, PT ;  /* 0x000000162700720c */ /* 0x000fe20003f26270 */
[----:B------:R-:W-:Y:S01]  /*0a90*/  IMAD R14, R25, UR5, R0 ;  /* 0x00000005190e7c24 */ /* 0x000fe2000f8e0200 */
[----:B------:R-:W-:Y:S01]  /*0aa0*/  IADD3 R4, P0, R28, R16, RZ ;  /* 0x000000101c047210 */ /* 0x000fe20007f1e0ff */
[----:B------:R-:W-:Y:S01]  /*0ab0*/  IMAD R0, R3, R192, RZ ;  /* 0x000000c003007224 */ /* 0x000fe200078e02ff */
[C---:B------:R-:W-:Y:S01]  /*0ac0*/  ISETP.GE.AND P2, PT, R2.reuse, R22, PT ;  /* 0x000000160200720c */ /* 0x040fe20003f46270 */
[----:B------:R-:W-:Y:S01]  /*0ad0*/  IMAD.WIDE.U32 R6, R2, R192, R28 ;  /* 0x000000c002067225 */ /* 0x000fe200078e001c */
[----:B------:R-:W-:Y:S01]  /*0ae0*/  SHF.R.S32.HI R33, RZ, 0x3, R35 ;  /* 0x00000003ff217819 */ /* 0x000fe20000011423 */
[----:B------:R-:W-:Y:S01]  /*0af0*/  STL [R1+0x24], R22 ;  /* 0x0000241601007387 */ /* 0x000fe20000100800 */
[----:B------:R-:W-:Y:S01]  /*0b00*/  LEA.HI R188, R36, R183, RZ, 0x5 ;  /* 0x000000b724bc7211 */ /* 0x000fe200078f28ff */
[----:B------:R-:W-:Y:S01]  /*0b10*/  IMAD.X R5, R29, 0x1, R17, P0 ;  /* 0x000000011d057824 */ /* 0x000fe200000e0611 */
[----:B------:R-:W-:Y:S01]  /*0b20*/  IADD3 R24, P0, R9, R6, RZ ;  /* 0x0000000609187210 */ /* 0x000fe20007f1e0ff */
[C---:B------:R-:W-:Y:S01]  /*0b30*/  IMAD R0, R2.reuse, R193, R0 ;  /* 0x000000c102007224 */ /* 0x040fe200078e0200 */
[----:B------:R-:W-:Y:S01]  /*0b40*/  STL [R1+0x10c], R39 ;  /* 0x00010c2701007387 */ /* 0x000fe20000100800 */
[----:B------:R-:W-:Y:S01]  /*0b50*/  IMAD.WIDE.U32 R4, R25, UR4, R4 ;  /* 0x0000000419047c25 */ /* 0x000fe2000f8e0004 */
[----:B------:R-:W1:Y:S01]  /*0b60*/  @!P1 LDC.64 R10, c[0x0][0x240] ;  /* 0x00009000ff0a9b82 */ /* 0x000e620000000a00 */
[----:B------:R-:W-:Y:S01]  /*0b70*/  SHF.R.S32.HI R181, RZ, 0x5, R188 ;  /* 0x00000005ffb57819 */ /* 0x000fe200000114bc */
[----:B------:R-:W2:Y:S01]  /*0b80*/  @!P1 S2R R27, SR_CgaCtaId ;  /* 0x00000000001b9919 */ /* 0x000ea20000008800 */
[----:B------:R-:W-:Y:S01]  /*0b90*/  IADD3.X R25, R13, R7, R0, P0, !PT ;  /* 0x000000070d197210 */ /* 0x000fe200007fe400 */
[----:B------:R-:W-:Y:S01]  /*0ba0*/  VIADD R38, R2, 0x40 ;  /* 0x0000004002267836 */ /* 0x000fe20000000000 */
[----:B------:R-:W-:Y:S01]  /*0bb0*/  LEA.HI R0, R21, R2, RZ, 0x1 ;  /* 0x0000000215007211 */ /* 0x000fe200078f08ff */
[----:B------:R-:W-:Y:S01]  /*0bc0*/  @P4 VIADD R12, R12, 0x1 ;  /* 0x000000010c0c4836 */ /* 0x000fe20000000000 */
[----:B------:R-:W-:Y:S01]  /*0bd0*/  ISETP.GE.AND P0, PT, R2, R19, PT ;  /* 0x000000130200720c */ /* 0x000fe20003f06270 */
[----:B------:R-:W3:Y:S01]  /*0be0*/  @!P1 LDC.64 R16, c[0x0][0x210] ;  /* 0x00008400ff109b82 */ /* 0x000ee20000000a00 */
[----:B------:R-:W-:Y:S01]  /*0bf0*/  LOP3.LUT R0, R0, 0x7fffffe, RZ, 0xc0, !PT ;  /* 0x07fffffe00007812 */ /* 0x000fe200078ec0ff */
[----:B------:R-:W-:Y:S01]  /*0c00*/  IMAD.MOV.U32 R18, RZ, RZ, R12 ;  /* 0x000000ffff127224 */ /* 0x000fe200078e000c */
[----:B------:R-:W-:Y:S01]  /*0c10*/  P2R R32, PR, RZ, 0x1 ;  /* 0x00000001ff207803 */ /* 0x000fe20000000000 */
[-C--:B------:R-:W-:Y:S01]  /*0c20*/  IMAD.WIDE.U32 R6, R2, R194.reuse, R28 ;  /* 0x000000c202067225 */ /* 0x080fe200078e001c */
[----:B------:R-:W-:Y:S01]  /*0c30*/  @!P1 IADD3 R8, P0, R40, 0x20, RZ ;  /* 0x0000002028089810 */ /* 0x000fe20007f1e0ff */
[----:B------:R4:W-:Y:S01]  /*0c40*/  STL.64 [R1+0xf0], R28 ;  /* 0x0000f01c01007387 */ /* 0x0009e20000100a00 */
[----:B------:R-:W-:Y:S01]  /*0c50*/  UMOV UR5, 0x400 ;  /* 0x0000040000057882 */ /* 0x000fe20000000000 */
[----:B------:R-:W-:Y:S01]  /*0c60*/  IMAD.IADD R26, R2, 0x1, -R0 ;  /* 0x00000001021a7824 */ /* 0x000fe200078e0a00 */
[----:B------:R-:W5:Y:S01]  /*0c70*/  @!P2 LDC.64 R12, c[0x0][0x240] ;  /* 0x00009000ff0cab82 */ /* 0x000f620000000a00 */
[----:B------:R-:W-:Y:S01]  /*0c80*/  IMAD R0, R3, R194, RZ ;  /* 0x000000c203007224 */ /* 0x000fe200078e02ff */
[----:B------:R-:W-:Y:S01]  /*0c90*/  IADD3 R30, P4, R15, R6, RZ ;  /* 0x000000060f1e7210 */ /* 0x000fe20007f9e0ff */
[----:B------:R-:W-:Y:S01]  /*0ca0*/  @!P1 IMAD.X R3, RZ, RZ, R41, P0 ;  /* 0x000000ffff039224 */ /* 0x000fe200000e0629 */
[----:B------:R-:W-:Y:S01]  /*0cb0*/  ISETP.GE.AND P0, PT, R38, R22, PT ;  /* 0x000000162600720c */ /* 0x000fe20003f06270 */
[C---:B------:R-:W-:Y:S01]  /*0cc0*/  IMAD R0, R2.reuse, R195, R0 ;  /* 0x000000c302007224 */ /* 0x040fe200078e0200 */
[----:B------:R-:W-:Y:S01]  /*0cd0*/  ULDC.64 UR6, c[0x0][0x260] ;  /* 0x0000980000067ab9 */ /* 0x000fe20000000a00 */
[----:B------:R-:W-:Y:S01]  /*0ce0*/  VIADD R37, R2, 0x60 ;  /* 0x0000006002257836 */ /* 0x000fe20000000000 */
[----:B------:R-:W4:Y:S01]  /*0cf0*/  S2UR UR4, SR_CgaCtaId ;  /* 0x00000000000479c3 */ /* 0x000f220000008800 */
[----:B------:R-:W-:Y:S01]  /*0d00*/  IMAD.SHL.U32 R2, R33, 0x40, RZ ;  /* 0x0000004021027824 */ /* 0x000fe200078e00ff */
[----:B------:R-:W-:Y:S01]  /*0d10*/  IADD3.X R31, R20, R7, R0, P4, !PT ;  /* 0x00000007141f7210 */ /* 0x000fe200027fe400 */
[-C--:B-1----:R-:W-:Y:S01]  /*0d20*/  @!P1 IMAD R9, R3, R10.reuse, RZ ;  /* 0x0000000a03099224 */ /* 0x082fe200078e02ff */
[----:B------:R-:W-:Y:S01]  /*0d30*/  SHF.L.U64.HI R106, R192, 0x7, R193 ;  /* 0x00000007c06a7819 */ /* 0x000fe200000102c1 */
[----:B------:R-:W-:Y:S01]  /*0d40*/  IMAD.IADD R3, R5, 0x1, R14 ;  /* 0x0000000105037824 */ /* 0x000fe200078e020e */
[----:B------:R-:W-:Y:S01]  /*0d50*/  LOP3.LUT R0, R2, 0xc0, RZ, 0xc0, !PT ;  /* 0x000000c002007812 */ /* 0x000fe200078ec0ff */
[----:B------:R-:W-:Y:S01]  /*0d60*/  @!P1 IMAD.MOV.U32 R2, RZ, RZ, R4 ;  /* 0x000000ffff029224 */ /* 0x000fe200078e0004 */
[----:B------:R-:W1:Y:S01]  /*0d70*/  @!P2 LDC.64 R20, c[0x0][0x210] ;  /* 0x00008400ff14ab82 */ /* 0x000e620000000a00 */
[C---:B------:R-:W-:Y:S01]  /*0d80*/  @!P1 IMAD R9, R8.reuse, R11, R9 ;  /* 0x0000000b08099224 */ /* 0x040fe200078e0209 */
[----:B------:R-:W-:Y:S01]  /*0d90*/  @!P1 MOV R11, 0x400 ;  /* 0x00000400000b9802 */ /* 0x000fe20000000f00 */
[----:B------:R-:W-:Y:S01]  /*0da0*/  @!P1 IMAD.WIDE.U32 R6, R8, R10, R2 ;  /* 0x0000000a08069225 */ /* 0x000fe200078e0002 */
[----:B------:R-:W-:Y:S01]  /*0db0*/  LOP3.LUT R8, R0, 0x18, R28, 0xf8, !PT ;  /* 0x0000001800087812 */ /* 0x000fe200078ef81c */
[----:B------:R-:W-:Y:S01]  /*0dc0*/  STL [R1+0x108], R38 ;  /* 0x0001082601007387 */ /* 0x000fe20000100800 */
[----:B------:R-:W-:Y:S01]  /*0dd0*/  SHF.R.U32.HI R5, RZ, 0x3, R0 ;  /* 0x00000003ff057819 */ /* 0x000fe20000011600 */
[----:B------:R-:W-:Y:S01]  /*0de0*/  @!P1 IMAD.IADD R2, R7, 0x1, R9 ;  /* 0x0000000107029824 */ /* 0x000fe200078e0209 */
[----:B------:R-:W1:Y:S01]  /*0df0*/  @!P0 LDC.64 R14, c[0x0][0x240] ;  /* 0x00009000ff0e8b82 */ /* 0x000e620000000a00 */
[----:B---3--:R-:W-:Y:S01]  /*0e00*/  @!P1 LEA R10, P4, R6, R16, 0x1 ;  /* 0x00000010060a9211 */ /* 0x008fe200078808ff */
[----:B------:R-:W-:Y:S01]  /*0e10*/  @!P3 IMAD.MOV R18, RZ, RZ, -R18 ;  /* 0x000000ffff12b224 */ /* 0x000fe200078e0a12 */
[----:B--2---:R-:W-:Y:S01]  /*0e20*/  @!P1 LEA R27, R27, R11, 0x18 ;  /* 0x0000000b1b1b9211 */ /* 0x004fe200078ec0ff */
[----:B-----5:R-:W-:Y:S01]  /*0e30*/  @!P2 IMAD R0, R41, R12, RZ ;  /* 0x0000000c2900a224 */ /* 0x020fe200078e02ff */
[----:B------:R-:W-:Y:S01]  /*0e40*/  @!P6 LOP3.LUT R18, RZ, R23, RZ, 0x33, !PT ;  /* 0x00000017ff12e212 */ /* 0x000fe200078e33ff */
[----:B----4-:R-:W2:Y:S01]  /*0e50*/  @!P0 S2R R28, SR_CgaCtaId ;  /* 0x00000000001c8919 */ /* 0x010ea20000008800 */
[----:B------:R-:W-:Y:S01]  /*0e60*/  ISETP.GE.AND P3, PT, R37, R22, PT ;  /* 0x000000162500720c */ /* 0x000fe20003f66270 */
[----:B------:R-:W-:Y:S01]  /*0e70*/  @!P2 IMAD R0, R40, R13, R0 ;  /* 0x0000000d2800a224 */ /* 0x000fe200078e0200 */
[----:B------:R-:W-:Y:S01]  /*0e80*/  @!P1 LEA.HI.X R11, R6, R17, R2, 0x1, P4 ;  /* 0x00000011060b9211 */ /* 0x000fe200020f0c02 */
[----:B------:R-:W3:Y:S01]  /*0e90*/  @!P0 LDC.64 R22, c[0x0][0x210] ;  /* 0x00008400ff168b82 */ /* 0x000ee20000000a00 */
[----:B------:R-:W-:Y:S01]  /*0ea0*/  LOP3.LUT R9, R8, R5, RZ, 0x3c, !PT ;  /* 0x0000000508097212 */ /* 0x000fe200078e3cff */
[----:B------:R-:W-:Y:S01]  /*0eb0*/  @!P2 IMAD.MOV.U32 R2, RZ, RZ, R4 ;  /* 0x000000ffff02a224 */ /* 0x000fe200078e0004 */
[C---:B------:R-:W-:Y:S01]  /*0ec0*/  @!P0 IADD3 R5, P4, R40.reuse, 0x40, RZ ;  /* 0x0000004028058810 */ /* 0x040fe20007f9e0ff */
[----:B------:R-:W-:Y:S01]  /*0ed0*/  ULEA UR4, UR4, UR5, 0x18 ;  /* 0x0000000504047291 */ /* 0x000fe2000f8ec03f */
[----:B------:R-:W-:Y:S01]  /*0ee0*/  @!P0 MOV R13, 0x400 ;  /* 0x00000400000d8802 */ /* 0x000fe20000000f00 */
[----:B------:R-:W-:Y:S01]  /*0ef0*/  @!P2 IMAD.WIDE.U32 R6, R40, R12, R2 ;  /* 0x0000000c2806a225 */ /* 0x000fe200078e0002 */
[----:B------:R-:W-:Y:S01]  /*0f00*/  SHF.L.U64.HI R252, R194, 0x7, R195 ;  /* 0x00000007c2fc7819 */ /* 0x000fe200000102c3 */
[----:B------:R-:W-:Y:S02]  /*0f10*/  STL [R1+0xe8], R37 ;  /* 0x0000e82501007387 */ /* 0x000fe40000100800 */
[----:B------:R-:W-:Y:S01]  /*0f20*/  @!P0 IMAD.X R2, RZ, RZ, R41, P4 ;  /* 0x000000ffff028224 */ /* 0x000fe200020e0629 */
[----:B-1----:R-:W-:Y:S01]  /*0f30*/  @!P2 LEA R8, P4, R6, R20, 0x1 ;  /* 0x000000140608a211 */ /* 0x002fe200078808ff */
[----:B------:R-:W-:Y:S01]  /*0f40*/  IMAD R12, R181, 0x8, R26 ;  /* 0x00000008b50c7824 */ /* 0x000fe200078e021a */
[----:B------:R-:W1:Y:S01]  /*0f50*/  @!P3 LDC.64 R16, c[0x0][0x240] ;  /* 0x00009000ff10bb82 */ /* 0x000e620000000a00 */
[----:B------:R-:W-:Y:S01]  /*0f60*/  @!P2 IMAD.IADD R0, R7, 0x1, R0 ;  /* 0x000000010700a824 */ /* 0x000fe200078e0200 */
[----:B------:R-:W4:Y:S01]  /*0f70*/  @!P3 S2R R29, SR_CgaCtaId ;  /* 0x00000000001db919 */ /* 0x000f220000008800 */
[----:B------:R-:W-:Y:S01]  /*0f80*/  @!P0 IMAD R2, R2, R14, RZ ;  /* 0x0000000e02028224 */ /* 0x000fe200078e02ff */
[----:B------:R-:W-:Y:S01]  /*0f90*/  SHF.R.S32.HI R26, RZ, 0x1f, R18 ;  /* 0x0000001fff1a7819 */ /* 0x000fe20000011412 */
[----:B------:R-:W-:Y:S01]  /*0fa0*/  IMAD.U32 R12, R12, 0x20, R9 ;  /* 0x000000200c0c7824 */ /* 0x000fe200078e0009 */
[----:B------:R-:W-:Y:S01]  /*0fb0*/  @!P2 LEA.HI.X R9, R6, R21, R0, 0x1, P4 ;  /* 0x000000150609a211 */ /* 0x000fe200020f0c00 */
[----:B------:R-:W-:Y:S01]  /*0fc0*/  @!P0 IMAD R0, R5, R15, R2 ;  /* 0x0000000f05008224 */ /* 0x000fe200078e0202 */
[----:B------:R-:W-:Y:S01]  /*0fd0*/  @!P3 MOV R15, 0x400 ;  /* 0x00000400000fb802 */ /* 0x000fe20000000f00 */
[----:B------:R-:W-:Y:S01]  /*0fe0*/  @!P0 IMAD.MOV.U32 R2, RZ, RZ, R4 ;  /* 0x000000ffff028224 */ /* 0x000fe200078e0004 */
[----:B------:R-:W-:Y:S01]  /*0ff0*/  LEA R226, R12, UR4, 0x1 ;  /* 0x000000040ce27c11 */ /* 0x000fe2000f8e08ff */
[----:B------:R-:W-:-:S02]  /*1000*/  IMAD.SHL.U32 R107, R192, 0x80, RZ ;  /* 0x00000080c06b7824 */ /* 0x000fc400078e00ff */
[----:B------:R-:W-:Y:S02]  /*1010*/  @!P0 IMAD.WIDE.U32 R6, R5, R14, R2 ;  /* 0x0000000e05068225 */ /* 0x000fe400078e0002 */
[----:B------:R-:W-:Y:S01]  /*1020*/  @!PT LDS RZ, [RZ] ;  /* 0x00000000fffff984 */ /* 0x000fe20000000800 */
[----:B------:R-:W-:Y:S01]  /*1030*/  @!PT LDS RZ, [RZ] ;  /* 0x00000000fffff984 */ /* 0x000fe20000000800 */
[----:B------:R-:W-:Y:S01]  /*1040*/  @!PT LDS RZ, [RZ] ;  /* 0x00000000fffff984 */ /* 0x000fe20000000800 */
[----:B------:R5:W-:Y:S01]  /*1050*/  @!P2 LDGSTS.E.BYPASS.LTC128B.128 [R226], desc[UR12][R8.64] ;  /* 0x0000000008e2afae */ /* 0x000be2000b901d4c */
[----:B--2---:R-:W-:Y:S01]  /*1060*/  @!P0 LEA R13, R28, R13, 0x18 ;  /* 0x0000000d1c0d8211 */ /* 0x004fe200078ec0ff */
[----:B------:R-:W-:Y:S01]  /*1070*/  @!P0 IMAD.IADD R0, R7, 0x1, R0 ;  /* 0x0000000107008824 */ /* 0x000fe200078e0200 */
[----:B---3--:R-:W-:Y:S01]  /*1080*/  @!P0 LEA R2, P4, R6, R22, 0x1 ;  /* 0x0000001606028211 */ /* 0x008fe200078808ff */
[----:B------:R-:W-:Y:S02]  /*1090*/  @!P1 IMAD R7, R12, 0x2, R27 ;  /* 0x000000020c079824 */ /* 0x000fe400078e021b */
[----:B------:R-:W-:Y:S01]  /*10a0*/  @!P3 IMAD.MOV.U32 R5, RZ, RZ, R3 ;  /* 0x000000ffff05b224 */ /* 0x000fe200078e0003 */
[----:B------:R-:W-:Y:S01]  /*10b0*/  @!P0 LEA.HI.X R3, R6, R23, R0, 0x1, P4 ;  /* 0x0000001706038211 */ /* 0x000fe200020f0c00 */
[----:B------:R-:W-:Y:S01]  /*10c0*/  @!P0 IMAD R0, R12, 0x2, R13 ;  /* 0x000000020c008824 */ /* 0x000fe200078e020d */
[----:B------:R2:W-:Y:S01]  /*10d0*/  @!P1 LDGSTS.E.BYPASS.LTC128B.128 [R7+0x800], desc[UR12][R10.64] ;  /* 0x008000000a079fae */ /* 0x0005e2000b901d4c */
[-C--:B------:R-:W-:Y:S01]  /*10e0*/  ISETP.GE.AND P4, PT, R39, R19.reuse, PT ;  /* 0x000000132700720c */ /* 0x080fe20003f86270 */
[----:B------:R-:W-:Y:S01]  /*10f0*/  IMAD.SHL.U32 R251, R194, 0x80, RZ ;  /* 0x00000080c2fb7824 */ /* 0x000fe200078e00ff */
[----:B------:R-:W-:Y:S01]  /*1100*/  ISETP.GE.AND P1, PT, R38, R19, PT ;  /* 0x000000132600720c */ /* 0x000fe20003f26270 */
[----:B------:R3:W-:Y:S01]  /*1110*/  @!P0 LDGSTS.E.BYPASS.LTC128B.128 [R0+0x1000], desc[UR12][R2.64] ;  /* 0x0100000002008fae */ /* 0x0007e2000b901d4c */
[----:B------:R-:W-:-:S02]  /*1120*/  SHF.R.S32.HI R23, RZ, 0x1f, R180 ;  /* 0x0000001fff177819 */ /* 0x000fc400000114b4 */
[----:B------:R-:W-:Y:S02]  /*1130*/  ISETP.GE.AND P0, PT, R37, R19, PT ;  /* 0x000000132500720c */ /* 0x000fe40003f06270 */
[----:B----4-:R-:W-:Y:S01]  /*1140*/  @!P3 LEA R20, R29, R15, 0x18 ;  /* 0x0000000f1d14b211 */ /* 0x010fe200078ec0ff */
[----:B------:R-:W-:Y:S01]  /*1150*/  IMAD.WIDE.U32 R28, R18, UR6, R24 ;  /* 0x00000006121c7c25 */ /* 0x000fe2000f8e0018 */
[----:B------:R-:W4:Y:S03]  /*1160*/  @!P5 LDC.64 R14, c[0x0][0x218] ;  /* 0x00008600ff0edb82 */ /* 0x000f260000000a00 */
[----:B------:R-:W4:Y:S01]  /*1170*/  @!P4 S2R R21, SR_CgaCtaId ;  /* 0x000000000015c919 */ /* 0x000f220000008800 */
[----:B------:R-:W-:Y:S01]  /*1180*/  IMAD.MOV.U32 R218, RZ, RZ, R28 ;  /* 0x000000ffffda7224 */ /* 0x000fe200078e001c */
[----:B-----5:R-:W-:Y:S01]  /*1190*/  @!P3 IADD3 R8, P2, R40, 0x60, RZ ;  /* 0x000000602808b810 */ /* 0x020fe20007f5e0ff */
[----:B------:R5:W-:Y:S04]  /*11a0*/  STL.64 [R1+0x10], R28 ;  /* 0x0000101c01007387 */ /* 0x000be80000100a00 */
[----:B------:R-:W-:-:S02]  /*11b0*/  @!P3 IMAD.X R6, RZ, RZ, R41, P2 ;  /* 0x000000ffff06b224 */ /* 0x000fc400010e0629 */
[-C--:B-1----:R-:W-:Y:S01]  /*11c0*/  @!P3 IMAD.WIDE.U32 R4, R8, R16.reuse, R4 ;  /* 0x000000100804b225 */ /* 0x082fe200078e0004 */
[----:B--2---:R-:W1:Y:S03]  /*11d0*/  @!P3 LDC.64 R10, c[0x0][0x210] ;  /* 0x00008400ff0abb82 */ /* 0x004e660000000a00 */
[----:B------:R-:W-:Y:S02]  /*11e0*/  @!P3 IMAD R6, R6, R16, RZ ;  /* 0x000000100606b224 */ /* 0x000fe400078e02ff */
[----:B---3--:R-:W-:Y:S01]  /*11f0*/  IMAD R0, R26, UR6, RZ ;  /* 0x000000061a007c24 */ /* 0x008fe2000f8e02ff */
[----:B------:R-:W2:Y:S01]  /*1200*/  @!P0 S2R R16, SR_CgaCtaId ;  /* 0x0000000000108919 */ /* 0x000ea20000008800 */
[----:B------:R-:W-:Y:S02]  /*1210*/  @!P3 IMAD R6, R8, R17, R6 ;  /* 0x000000110806b224 */ /* 0x000fe400078e0206 */
[----:B------:R-:W3:Y:S01]  /*1220*/  @!P4 LDC.64 R8, c[0x0][0x218] ;  /* 0x00008600ff08cb82 */ /* 0x000ee20000000a00 */
[----:B------:R-:W-:Y:S01]  /*1230*/  IMAD R0, R18, UR7, R0 ;  /* 0x0000000712007c24 */ /* 0x000fe2000f8e0200 */
[----:B------:R-:W2:Y:S01]  /*1240*/  @!P1 S2R R17, SR_CgaCtaId ;  /* 0x0000000000119919 */ /* 0x000ea20000008800 */
[----:B------:R-:W-:Y:S01]  /*1250*/  IMAD R2, R106, R180, RZ ;  /* 0x000000b46a027224 */ /* 0x000fe200078e02ff */
[----:B------:R-:W-:Y:S01]  /*1260*/  ULDC.64 UR6, c[0x0][0x268] ;  /* 0x00009a0000067ab9 */ /* 0x000fe20000000a00 */
[----:B------:R-:W-:-:S02]  /*1270*/  IMAD.IADD R219, R29, 0x1, R0 ;  /* 0x000000011ddb7824 */ /* 0x000fc400078e0200 */
[----:B------:R-:W-:Y:S02]  /*1280*/  @!P3 IMAD.IADD R5, R5, 0x1, R6 ;  /* 0x000000010505b824 */ /* 0x000fe400078e0206 */
[-C--:B------:R-:W-:Y:S01]  /*1290*/  IMAD R0, R23, R107.reuse, R2 ;  /* 0x0000006b17007224 */ /* 0x080fe200078e0202 */
[----:B------:R-:W-:Y:S01]  /*12a0*/  STL.64 [R1+0x8], R218 ;  /* 0x000008da01007387 */ /* 0x000fe20000100a00 */
[----:B------:R-:W-:-:S04]  /*12b0*/  IMAD.WIDE.U32 R2, R180, R107, R218 ;  /* 0x0000006bb4027225 */ /* 0x000fc800078e00da */
[----:B------:R-:W-:Y:S01]  /*12c0*/  IMAD.IADD R3, R3, 0x1, R0 ;  /* 0x0000000103037824 */ /* 0x000fe200078e0200 */
[----:B-1----:R-:W-:Y:S01]  /*12d0*/  @!P3 LEA R6, P2, R4, R10, 0x1 ;  /* 0x0000000a0406b211 */ /* 0x002fe200078408ff */
[----:B-----5:R-:W-:-:S03]  /*12e0*/  IMAD.WIDE.U32 R28, R18, UR6, R30 ;  /* 0x00000006121c7c25 */ /* 0x020fc6000f8e001e */
[----:B------:R-:W-:Y:S01]  /*12f0*/  @!P3 LEA.HI.X R7, R4, R11, R5, 0x1, P2 ;  /* 0x0000000b0407b211 */ /* 0x000fe200010f0c05 */
[----:B------:R-:W-:Y:S01]  /*1300*/  @!P3 IMAD R5, R12, 0x2, R20 ;  /* 0x000000020c05b824 */ /* 0x000fe200078e0214 */
[----:B------:R-:W-:Y:S01]  /*1310*/  LEA.HI R11, R36, R183, RZ, 0x4 ;  /* 0x000000b7240b7211 */ /* 0x000fe200078f20ff */
[----:B------:R-:W-:Y:S01]  /*1320*/  IMAD.MOV.U32 R24, RZ, RZ, R28 ;  /* 0x000000ffff187224 */ /* 0x000fe200078e001c */
[----:B------:R-:W-:Y:S01]  /*1330*/  @!P4 LEA R0, P2, R192, R2, 0x5 ;  /* 0x00000002c000c211 */ /* 0x000fe200078428ff */
[----:B------:R-:W-:Y:S01]  /*1340*/  STL.64 [R1+0x100], R28 ;  /* 0x0001001c01007387 */ /* 0x000fe20000100a00 */
[----:B------:R-:W-:Y:S02]  /*1350*/  SHF.R.S32.HI R10, RZ, 0x4, R11 ;  /* 0x00000004ff0a7819 */ /* 0x000fe4000001140b */
[----:B----4-:R-:W-:Y:S01]  /*1360*/  @!P5 LEA R4, P6, R2, R14, 0x1 ;  /* 0x0000000e0204d211 */ /* 0x010fe200078c08ff */
[----:B------:R1:W-:Y:S01]  /*1370*/  @!P3 LDGSTS.E.BYPASS.LTC128B.128 [R5+0x1800], desc[UR12][R6.64] ;  /* 0x018000000605bfae */ /* 0x0003e2000b901d4c */
[----:B------:R-:W-:-:S02]  /*1380*/  LEA.HI R13, R11, R10, RZ, 0x1 ;  /* 0x0000000a0b0d7211 */ /* 0x000fc400078f08ff */
[----:B------:R-:W-:Y:S02]  /*1390*/  ISETP.GE.AND P3, PT, R38, R19, PT ;  /* 0x000000132600720c */ /* 0x000fe40003f66270 */
[----:B-1----:R-:W-:Y:S01]  /*13a0*/  @!P4 LEA.HI.X R7, R192, R3, R193, 0x5, P2 ;  /* 0x00000003c007c211 */ /* 0x002fe200010f2cc1 */
[----:B------:R-:W-:Y:S01]  /*13b0*/  @!P5 IMAD R6, R12, 0x2, R34 ;  /* 0x000000020c06d824 */ /* 0x000fe200078e0222 */
[----:B---3--:R-:W-:Y:S02]  /*13c0*/  @!P4 LEA R8, P2, R0, R8, 0x1 ;  /* 0x000000080008c211 */ /* 0x008fe400078408ff */
[----:B------:R-:W-:Y:S02]  /*13d0*/  @!P5 LEA.HI.X R5, R2, R15, R3, 0x1, P6 ;  /* 0x0000000f0205d211 */ /* 0x000fe400030f0c03 */
[----:B------:R-:W-:Y:S02]  /*13e0*/  @!P4 LEA.HI.X R9, R0, R9, R7, 0x1, P2 ;  /* 0x000000090009c211 */ /* 0x000fe400010f0c07 */
[----:B------:R-:W-:Y:S01]  /*13f0*/  LOP3.LUT R0, R13, 0xfffffffe, RZ, 0xc0, !PT ;  /* 0xfffffffe0d007812 */ /* 0x000fe200078ec0ff */
[----:B------:R1:W-:Y:S01]  /*1400*/  @!P5 LDGSTS.E.BYPASS.LTC128B.128 [R6+0x2000], desc[UR12][R4.64] ;  /* 0x020000000406dfae */ /* 0x0003e2000b901d4c */
[----:B------:R-:W-:-:S02]  /*1410*/  @!P0 MOV R13, 0x400 ;  /* 0x00000400000d8802 */ /* 0x000fc40000000f00 */
[-C--:B------:R-:W-:Y:S01]  /*1420*/  ISETP.GE.AND P5, PT, R39, R19.reuse, PT ;  /* 0x000000132700720c */ /* 0x080fe20003fa6270 */
[----:B------:R-:W-:Y:S01]  /*1430*/  IMAD.IADD R22, R10, 0x1, -R0 ;  /* 0x000000010a167824 */ /* 0x000fe200078e0a00 */
[----:B------:R-:W-:Y:S02]  /*1440*/  LOP3.LUT R0, R11, 0xfffffff0, RZ, 0xc0, !PT ;  /* 0xfffffff00b007812 */ /* 0x000fe400078ec0ff */
[----:B------:R-:W-:Y:S02]  /*1450*/  @!P4 MOV R11, 0x400 ;  /* 0x00000400000bc802 */ /* 0x000fe40000000f00 */
[----:B------:R-:W-:Y:S01]  /*1460*/  ISETP.GE.AND P2, PT, R37, R19, PT ;  /* 0x000000132500720c */ /* 0x000fe20003f46270 */
[----:B------:R-:W-:Y:S01]  /*1470*/  IMAD.IADD R0, R183, 0x1, -R0 ;  /* 0x00000001b7007824 */ /* 0x000fe200078e0a00 */
[----:B------:R-:W-:Y:S02]  /*1480*/  @!P4 LEA R11, R21, R11, 0x18 ;  /* 0x0000000b150bc211 */ /* 0x000fe400078ec0ff */
[----:B--2---:R-:W-:Y:S01]  /*1490*/  @!P0 LEA R19, R16, R13, 0x18 ;  /* 0x0000000d10138211 */ /* 0x004fe200078ec0ff */
[----:B------:R-:W2:Y:S01]  /*14a0*/  @!P0 LDC.64 R20, c[0x0][0x218] ;  /* 0x00008600ff148b82 */ /* 0x000ea20000000a00 */
[----:B------:R-:W-:-:S02]  /*14b0*/  SHF.R.S32.HI R15, RZ, 0x1f, R0 ;  /* 0x0000001fff0f7819 */ /* 0x000fc40000011400 */
[----:B------:R-:W-:Y:S02]  /*14c0*/  ISETP.NE.AND P6, PT, R32, RZ, PT ;  /* 0x000000ff2000720c */ /* 0x000fe40003fc5270 */
[----:B------:R-:W-:Y:S02]  /*14d0*/  LEA.HI R15, R15, R0, RZ, 0x3 ;  /* 0x000000000f0f7211 */ /* 0x000fe400078f18ff */
[----:B-1----:R-:W-:Y:S02]  /*14e0*/  @!P1 MOV R4, 0x400 ;  /* 0x0000040000049802 */ /* 0x002fe40000000f00 */
[----:B------:R-:W-:Y:S02]  /*14f0*/  LOP3.LUT R6, R35, 0xfffffff8, RZ, 0xc0, !PT ;  /* 0xfffffff823067812 */ /* 0x000fe400078ec0ff */
[----:B------:R-:W-:Y:S02]  /*1500*/  @!P1 LEA R14, R17, R4, 0x18 ;  /* 0x00000004110e9211 */ /* 0x000fe400078ec0ff */
[----:B------:R-:W-:Y:S01]  /*1510*/  LEA.HI R4, R0, R0, RZ, 0x1 ;  /* 0x0000000000047211 */ /* 0x000fe200078f08ff */
[----:B------:R-:W-:Y:S01]  /*1520*/  IMAD.IADD R6, R183, 0x1, -R6 ;  /* 0x00000001b7067824 */ /* 0x000fe200078e0a06 */
[----:B------:R-:W1:Y:S01]  /*1530*/  @!P1 LDC.64 R16, c[0x0][0x218] ;  /* 0x00008600ff109b82 */ /* 0x000e620000000a00 */
[----:B------:R-:W-:Y:S01]  /*1540*/  @!P1 IMAD R14, R12, 0x2, R14 ;  /* 0x000000020c0e9824 */ /* 0x000fe200078e020e */
[----:B------:R-:W-:-:S02]  /*1550*/  LOP3.LUT R10, R4, 0x7fffffe, RZ, 0xc0, !PT ;  /* 0x07fffffe040a7812 */ /* 0x000fc400078ec0ff */
[----:B------:R-:W-:-:S03]  /*1560*/  LEA.HI R5, R6, R6, RZ, 0x1 ;  /* 0x0000000606057211 */ /* 0x000fc600078f08ff */
[----:B------:R-:W-:Y:S01]  /*1570*/  IMAD.IADD R214, R0, 0x1, -R10 ;  /* 0x0000000100d67824 */ /* 0x000fe200078e0a0a */
[----:B------:R-:W-:Y:S01]  /*1580*/  SHF.R.S32.HI R53, RZ, 0x1, R5 ;  /* 0x00000001ff357819 */ /* 0x000fe20000011405 */
[C---:B------:R-:W-:Y:S01]  /*1590*/  @!P4 IMAD R0, R12.reuse, 0x2, R11 ;  /* 0x000000020c00c824 */ /* 0x040fe200078e020b */
[--C-:B------:R-:W-:Y:S01]  /*15a0*/  SHF.R.S32.HI R10, RZ, 0x1, R4.reuse ;  /* 0x00000001ff0a7819 */ /* 0x100fe20000011404 */
[----:B------:R-:W-:Y:S01]  /*15b0*/  @!P0 IMAD R12, R12, 0x2, R19 ;  /* 0x000000020c0c8824 */ /* 0x000fe200078e0213 */
[----:B------:R-:W-:Y:S02]  /*15c0*/  SHF.R.S32.HI R4, RZ, 0x1f, R4 ;  /* 0x0000001fff047819 */ /* 0x000fe40000011404 */
[----:B------:R-:W-:Y:S01]  /*15d0*/  LOP3.LUT R7, R5, 0x7fffffe, RZ, 0xc0, !PT ;  /* 0x07fffffe05077812 */ /* 0x000fe200078ec0ff */
[----:B------:R3:W-:Y:S01]  /*15e0*/  @!P4 LDGSTS.E.BYPASS.LTC128B.128 [R0+0x2800], desc[UR12][R8.64] ;  /* 0x028000000800cfae */ /* 0x0007e2000b901d4c */
[----:B------:R-:W-:-:S03]  /*15f0*/  LEA.HI R4, R4, R10, RZ, 0x2 ;  /* 0x0000000a04047211 */ /* 0x000fc600078f10ff */
[----:B------:R-:W-:Y:S02]  /*1600*/  IMAD.IADD R13, R6, 0x1, -R7 ;  /* 0x00000001060d7824 */ /* 0x000fe400078e0a07 */
[----:B------:R-:W-:Y:S02]  /*1610*/  IMAD.SHL.U32 R7, R33, 0x8, RZ ;  /* 0x0000000821077824 */ /* 0x000fe400078e00ff */
[----:B---3--:R-:W-:Y:S01]  /*1620*/  IMAD.SHL.U32 R0, R53, 0x40, RZ ;  /* 0x0000004035007824 */ /* 0x008fe200078e00ff */
[----:B------:R-:W-:Y:S01]  /*1630*/  LOP3.LUT R9, R4, 0xfffffffc, RZ, 0xc0, !PT ;  /* 0xfffffffc04097812 */ /* 0x000fe200078ec0ff */
[----:B------:R-:W-:-:S03]  /*1640*/  IMAD.WIDE.U32 R4, R192, 0x40, RZ ;  /* 0x00000040c0047825 */ /* 0x000fc600078e00ff */
[----:B------:R-:W-:Y:S01]  /*1650*/  LOP3.LUT R0, R0, 0xc0, RZ, 0xc0, !PT ;  /* 0x000000c000007812 */ /* 0x000fe200078ec0ff */
[----:B------:R-:W-:Y:S01]  /*1660*/  IMAD.IADD R52, R10, 0x1, -R9 ;  /* 0x000000010a347824 */ /* 0x000fe200078e0a09 */
[----:B------:R-:W-:Y:S01]  /*1670*/  @!P1 IADD3 R8, P4, R2, R4, RZ ;  /* 0x0000000402089210 */ /* 0x000fe20007f9e0ff */
[C---:B------:R-:W-:Y:S01]  /*1680*/  @!P0 IMAD R4, R193.reuse, 0x60, RZ ;  /* 0x00000060c1048824 */ /* 0x040fe200078e02ff */
[----:B------:R-:W-:Y:S02]  /*1690*/  LOP3.LUT R7, R0, 0x8, R7, 0xf8, !PT ;  /* 0x0000000800077812 */ /* 0x000fe400078ef807 */
[----:B------:R-:W-:Y:S01]  /*16a0*/  SHF.R.U32.HI R6, RZ, 0x3, R0 ;  /* 0x00000003ff067819 */ /* 0x000fe20000011600 */
[----:B------:R-:W-:-:S03]  /*16b0*/  IMAD.SHL.U32 R0, R193, 0x40, RZ ;  /* 0x00000040c1007824 */ /* 0x000fc600078e00ff */
[----:B------:R-:W-:Y:S02]  /*16c0*/  LOP3.LUT R7, R7, R6, RZ, 0x3c, !PT ;  /* 0x0000000607077212 */ /* 0x000fe400078e3cff */
[----:B------:R-:W-:Y:S01]  /*16d0*/  @!P1 IADD3.X R5, R3, R5, R0, P4, !PT ;  /* 0x0000000503059210 */ /* 0x000fe200027fe400 */
[----:B------:R-:W-:Y:S01]  /*16e0*/  IMAD R0, R22, 0x8, R13 ;  /* 0x0000000816007824 */ /* 0x000fe200078e020d */
[----:B-1----:R-:W-:Y:S01]  /*16f0*/  @!P1 LEA R6, P4, R8, R16, 0x1 ;  /* 0x0000001008069211 */ /* 0x002fe200078808ff */
[----:B------:R-:W-:-:S04]  /*1700*/  @!P0 IMAD.WIDE.U32 R2, R192, 0x60, R2 ;  /* 0x00000060c0028825 */ /* 0x000fc800078e0002 */
[----:B------:R-:W-:Y:S01]  /*1710*/  IMAD.U32 R0, R0, 0x20, R7 ;  /* 0x0000002000007824 */ /* 0x000fe200078e0007 */
[----:B------:R-:W-:Y:S01]  /*1720*/  @!P1 LEA.HI.X R7, R8, R17, R5, 0x1, P4 ;  /* 0x0000001108079211 */ /* 0x000fe200020f0c05 */
[----:B------:R-:W-:Y:S01]  /*1730*/  IMAD R5, R252, R180, RZ ;  /* 0x000000b4fc057224 */ /* 0x000fe200078e02ff */
[----:B------:R-:W1:Y:S01]  /*1740*/  @!P6 LDC.64 R16, c[0x0][0x220] ;  /* 0x00008800ff10eb82 */ /* 0x000e620000000a00 */
[----:B------:R-:W-:Y:S01]  /*1750*/  @!P0 IMAD.IADD R8, R3, 0x1, R4 ;  /* 0x0000000103088824 */ /* 0x000fe200078e0204 */
[----:B--2---:R-:W-:Y:S01]  /*1760*/  @!P0 LEA R4, P4, R2, R20, 0x1 ;  /* 0x0000001402048211 */ /* 0x004fe200078808ff */
[----:B------:R-:W-:Y:S01]  /*1770*/  IMAD R9, R23, R251, R5 ;  /* 0x000000fb17097224 */ /* 0x000fe200078e0205 */
[----:B------:R2:W-:Y:S01]  /*1780*/  @!P1 LDGSTS.E.BYPASS.LTC128B.128 [R14+0x3000], desc[UR12][R6.64] ;  /* 0x03000000060e9fae */ /* 0x0005e2000b901d4c */
[----:B------:R-:W-:Y:S01]  /*1790*/  IMAD R3, R26, UR6, RZ ;  /* 0x000000061a037c24 */ /* 0x000fe2000f8e02ff */
[----:B------:R-:W-:Y:S01]  /*17a0*/  @!P0 LEA.HI.X R5, R2, R21, R8, 0x1, P4 ;  /* 0x0000001502058211 */ /* 0x000fe200020f0c08 */
[----:B------:R-:W-:Y:S01]  /*17b0*/  IMAD.SHL.U32 R2, R52, 0x40, RZ ;  /* 0x0000004034027824 */ /* 0x000fe200078e00ff */
[----:B------:R-:W3:Y:S01]  /*17c0*/  @!P5 LDC.64 R20, c[0x0][0x220] ;  /* 0x00008800ff14db82 */ /* 0x000ee20000000a00 */
[----:B------:R-:W-:Y:S01]  /*17d0*/  IMAD R3, R18, UR7, R3 ;  /* 0x0000000712037c24 */ /* 0x000fe2000f8e0203 */
[----:B------:R-:W-:Y:S01]  /*17e0*/  LEA R212, R0, UR4, 0x1 ;  /* 0x0000000400d47c11 */ /* 0x000fe2000f8e08ff */
[----:B------:R4:W-:Y:S01]  /*17f0*/  @!P0 LDGSTS.E.BYPASS.LTC128B.128 [R12+0x3800], desc[UR12][R4.64] ;  /* 0x03800000040c8fae */ /* 0x0009e2000b901d4c */
[----:B------:R-:W-:Y:S01]  /*1800*/  IMAD.SHL.U32 R8, R195, 0x40, RZ ;  /* 0x00000040c3087824 */ /* 0x000fe200078e00ff */
[----:B------:R-:W-:Y:S01]  /*1810*/  ISETP.GE.AND P4, PT, R225, 0x2, PT ;  /* 0x00000002e100780c */ /* 0x000fe20003f86270 */
[----:B------:R-:W-:Y:S01]  /*1820*/  IMAD.IADD R25, R29, 0x1, R3 ;  /* 0x000000011d197824 */ /* 0x000fe200078e0203 */
[----:B------:R-:W0:Y:S01]  /*1830*/  LDGDEPBAR ;  /* 0x00000000000079af */ /* 0x000e220000000000 */
[----:B------:R-:W5:Y:S01]  /*1840*/  @!P3 LDC.64 R18, c[0x0][0x220] ;  /* 0x00008800ff12bb82 */ /* 0x000f620000000a00 */
[----:B------:R-:W-:-:S02]  /*1850*/  IMAD.MOV.U32 R0, RZ, RZ, 0x10 ;  /* 0x00000010ff007424 */ /* 0x000fc400078e00ff */
[----:B------:R-:W-:Y:S01]  /*1860*/  STL.64 [R1+0xf8], R24 ;  /* 0x0000f81801007387 */ /* 0x000fe20000100a00 */
[----:B------:R-:W-:Y:S01]  /*1870*/  VIADD R217, R212, 0x2020 ;  /* 0x00002020d4d97836 */ /* 0x000fe20000000000 */
[----:B--2---:R-:W-:Y:S01]  /*1880*/  LOP3.LUT R6, R2, 0xc0, RZ, 0xc0, !PT ;  /* 0x000000c002067812 */ /* 0x004fe200078ec0ff */
[----:B------:R-:W-:-:S04]  /*1890*/  IMAD.WIDE.U32 R2, R180, R251, R24 ;  /* 0x000000fbb4027225 */ /* 0x000fc800078e0018 */
[----:B------:R-:W-:Y:S02]  /*18a0*/  IMAD.SHL.U32 R7, R22, 0x8, RZ ;  /* 0x0000000816077824 */ /* 0x000fe400078e00ff */
[----:B----4-:R-:W-:Y:S01]  /*18b0*/  IMAD.WIDE.U32 R4, R194, 0x40, RZ ;  /* 0x00000040c2047825 */ /* 0x010fe200078e00ff */
[----:B------:R-:W-:-:S04]  /*18c0*/  DEPBAR.LE SB0, 0x0 ;  /* 0x000080000000791a */ /* 0x000fc80000000000 */
[----:B------:R-:W-:Y:S01]  /*18d0*/  BAR.SYNC.DEFER_BLOCKING 0x0 ;  /* 0x0000000000007b1d */ /* 0x000fe20000010000 */
[----:B------:R-:W-:Y:S01]  /*18e0*/  @!P3 IADD3 R10, P0, R2, R4, RZ ;  /* 0x00000004020ab210 */ /* 0x000fe20007f1e0ff */
[----:B------:R-:W-:Y:S01]  /*18f0*/  IMAD.SHL.U32 R4, R15, 0x20, RZ ;  /* 0x000000200f047824 */ /* 0x000fe200078e00ff */
[----:B------:R-:W-:Y:S01]  /*1900*/  LOP3.LUT R7, R6, 0x8, R7, 0xf8, !PT ;  /* 0x0000000806077812 */ /* 0x000fe200078ef807 */
[----:B------:R-:W-:Y:S01]  /*1910*/  IMAD.IADD R3, R3, 0x1, R9 ;  /* 0x0000000103037824 */ /* 0x000fe200078e0209 */
[----:B------:R-:W-:-:S03]  /*1920*/  SHF.R.U32.HI R6, RZ, 0x3, R6 ;  /* 0x00000003ff067819 */ /* 0x000fc60000011606 */
[----:B------:R-:W2:Y:S01]  /*1930*/  @!P2 LDC.64 R14, c[0x0][0x220] ;  /* 0x00008800ff0eab82 */ /* 0x000ea20000000a00 */
[----:B------:R-:W-:Y:S01]  /*1940*/  LOP3.LUT R182, R4, 0xffffff00, RZ, 0xc0, !PT ;  /* 0xffffff0004b67812 */ /* 0x000fe200078ec0ff */
[----:B------:R-:W-:Y:S01]  /*1950*/  @!P2 IMAD R12, R195, 0x60, RZ ;  /* 0x00000060c30ca824 */ /* 0x000fe200078e02ff */
[----:B------:R-:W-:Y:S02]  /*1960*/  LOP3.LUT R213, R7, R6, RZ, 0x3c, !PT ;  /* 0x0000000607d57212 */ /* 0x000fe400078e3cff */
[----:B-1----:R-:W-:Y:S01]  /*1970*/  @!P6 LEA R6, P1, R2, R16, 0x1 ;  /* 0x000000100206e211 */ /* 0x002fe200078208ff */
[----:B------:R-:W-:Y:S01]  /*1980*/  IMAD R11, R181, 0x200, R182 ;  /* 0x00000200b50b7824 */ /* 0x000fe200078e02b6 */
[----:B------:R-:W-:Y:S02]  /*1990*/  @!P3 IADD3.X R13, R3, R5, R8, P0, !PT ;  /* 0x00000005030db210 */ /* 0x000fe400007fe408 */
[----:B------:R-:W-:Y:S02]  /*19a0*/  @!P5 LEA R5, P0, R194, R2, 0x5 ;  /* 0x00000002c205d211 */ /* 0x000fe400078028ff */
[----:B------:R-:W-:-:S02]  /*19b0*/  @!P6 LEA.HI.X R7, R2, R17, R3, 0x1, P1 ;  /* 0x000000110207e211 */ /* 0x000fc400008f0c03 */
[C---:B------:R-:W-:Y:S01]  /*19c0*/  @!P5 LEA.HI.X R9, R194.reuse, R3, R195, 0x5, P0 ;  /* 0x00000003c209d211 */ /* 0x040fe200000f2cc3 */
[----:B------:R-:W-:Y:S01]  /*19d0*/  @!P2 IMAD.WIDE.U32 R2, R194, 0x60, R2 ;  /* 0x00000060c202a825 */ /* 0x000fe200078e0002 */
[C---:B---3--:R-:W-:Y:S02]  /*19e0*/  @!P5 LEA R4, P1, R5.reuse, R20, 0x1 ;  /* 0x000000140504d211 */ /* 0x048fe400078208ff */
[C---:B-----5:R-:W-:Y:S01]  /*19f0*/  @!P3 LEA R8, P0, R10.reuse, R18, 0x1 ;  /* 0x000000120a08b211 */ /* 0x060fe200078008ff */
[----:B------:R-:W-:Y:S01]  /*1a00*/  @P6 STS [R226+0x4000], RZ ;  /* 0x004000ffe2006388 */ /* 0x000fe20000000800 */
[----:B------:R-:W-:Y:S01]  /*1a10*/  @!P5 LEA.HI.X R5, R5, R21, R9, 0x1, P1 ;  /* 0x000000150505d211 */ /* 0x000fe200008f0c09 */
[----:B------:R-:W-:Y:S01]  /*1a20*/  @!P2 IMAD.IADD R3, R3, 0x1, R12 ;  /* 0x000000010303a824 */ /* 0x000fe200078e020c */
[----:B------:R-:W-:Y:S01]  /*1a30*/  @!P3 LEA.HI.X R9, R10, R19, R13, 0x1, P0 ;  /* 0x000000130a09b211 */ /* 0x000fe200000f0c0d */
[----:B------:R-:W-:Y:S01]  /*1a40*/  @P6 STS [R226+0x4004], RZ ;  /* 0x004004ffe2006388 */ /* 0x000fe20000000800 */
[----:B------:R-:W-:Y:S01]  /*1a50*/  IMAD R10, R214, 0x20, R11 ;  /* 0x00000020d60a7824 */ /* 0x000fe200078e020b */
[----:B------:R-:W-:-:S02]  /*1a60*/  LOP3.LUT P1, RZ, R52, 0x2, RZ, 0xc0, !PT ;  /* 0x0000000234ff7812 */ /* 0x000fc4000782c0ff */
[----:B------:R-:W-:Y:S02]  /*1a70*/  @P6 STS.64 [R226+0x4008], RZ ;  /* 0x004008ffe2006388 */ /* 0x000fe40000000a00 */
[----:B------:R-:W-:Y:S02]  /*1a80*/  SEL R0, R0, 0xfffffff0, !P1 ;  /* 0xfffffff000007807 */ /* 0x000fe40004800000 */
[----:B------:R-:W-:Y:S01]  /*1a90*/  @!PT LDS RZ, [RZ] ;  /* 0x00000000fffff984 */ /* 0x000fe20000000800 */
[----:B------:R-:W-:Y:S01]  /*1aa0*/  @!PT LDS RZ, [RZ] ;  /* 0x00000000fffff984 */ /* 0x000fe20000000800 */
[----:B------:R-:W-:Y:S01]  /*1ab0*/  @!PT LDS RZ, [RZ] ;  /* 0x00000000fffff984 */ /* 0x000fe20000000800 */
[----:B------:R2:W-:Y:S04]  /*1ac0*/  @!P6 LDGSTS.E.BYPASS.LTC128B.128 [R226+0x4000], desc[UR12][R6.64] ;  /* 0x0400000006e2efae */ /* 0x0005e8000b901d4c */
[----:B------:R-:W-:Y:S04]  /*1ad0*/  @P5 STS.128 [R226+0x4800], RZ ;  /* 0x004800ffe2005388 */ /* 0x000fe80000000c00 */
[----:B------:R-:W-:Y:S01]  /*1ae0*/  @!PT LDS RZ, [RZ] ;  /* 0x00000000fffff984 */ /* 0x000fe20000000800 */
[----:B------:R-:W-:Y:S01]  /*1af0*/  @!PT LDS RZ, [RZ] ;  /* 0x00000000fffff984 */ /* 0x000fe20000000800 */
[----:B------:R-:W-:Y:S01]  /*1b00*/  @!PT LDS RZ, [RZ] ;  /* 0x00000000fffff984 */ /* 0x000fe20000000800 */
[----:B------:R-:W-:Y:S04]  /*1b10*/  @!P5 LDGSTS.E.BYPASS.LTC128B.128 [R226+0x4800], desc[UR12][R4.64] ;  /* 0x0480000004e2dfae */ /* 0x000fe8000b901d4c */
[----:B------:R-:W-:Y:S04]  /*1b20*/  @P3 STS.128 [R226+0x5000], RZ ;  /* 0x005000ffe2003388 */ /* 0x000fe80000000c00 */
[----:B------:R-:W-:Y:S01]  /*1b30*/  @!PT LDS RZ, [RZ] ;  /* 0x00000000fffff984 */ /* 0x000fe20000000800 */
[----:B------:R-:W-:Y:S01]  /*1b40*/  @!PT LDS RZ, [RZ] ;  /* 0x00000000fffff984 */ /* 0x000fe20000000800 */
[----:B------:R-:W-:Y:S01]  /*1b50*/  @!PT LDS RZ, [RZ] ;  /* 0x00000000fffff984 */ /* 0x000fe20000000800 */
[----:B------:R1:W-:Y:S04]  /*1b60*/  @!P3 LDGSTS.E.BYPASS.LTC128B.128 [R226+0x5000], desc[UR12][R8.64] ;  /* 0x0500000008e2bfae */ /* 0x0003e8000b901d4c */
[----:B------:R-:W-:Y:S01]  /*1b70*/  @P2 STS.128 [R226+0x5800], RZ ;  /* 0x005800ffe2002388 */ /* 0x000fe20000000c00 */
[----:B--2---:R-:W-:-:S04]  /*1b80*/  @!P2 LEA R6, P0, R2, R14, 0x1 ;  /* 0x0000000e0206a211 */ /* 0x004fc800078008ff */
[----:B------:R-:W-:Y:S01]  /*1b90*/  @!P2 LEA.HI.X R7, R2, R15, R3, 0x1, P0 ;  /* 0x0000000f0207a211 */ /* 0x000fe200000f0c03 */
[----:B------:R-:W-:Y:S01]  /*1ba0*/  IMAD.IADD R2, R213, 0x1, R10 ;  /* 0x00000001d5027824 */ /* 0x000fe200078e020a */
[----:B------:R-:W-:-:S03]  /*1bb0*/  LOP3.LUT P0, RZ, R53, 0x2, RZ, 0xc0, !PT ;  /* 0x0000000235ff7812 */ /* 0x000fc6000780c0ff */
[----:B------:R-:W-:Y:S01]  /*1bc0*/  @!PT LDS RZ, [RZ] ;  /* 0x00000000fffff984 */ /* 0x000fe20000000800 */
[----:B------:R-:W-:Y:S01]  /*1bd0*/  @!PT LDS RZ, [RZ] ;  /* 0x00000000fffff984 */ /* 0x000fe20000000800 */
[----:B------:R-:W-:Y:S01]  /*1be0*/  @!PT LDS RZ, [RZ] ;  /* 0x00000000fffff984 */ /* 0x000fe20000000800 */
[----:B------:R2:W-:Y:S01]  /*1bf0*/  @!P2 LDGSTS.E.BYPASS.LTC128B.128 [R226+0x5800], desc[UR12][R6.64] ;  /* 0x0580000006e2afae */ /* 0x0005e2000b901d4c */
[----:B------:R-:W-:Y:S01]  /*1c00*/  LEA R215, R2, UR4, 0x1 ;  /* 0x0000000402d77c11 */ /* 0x000fe2000f8e08ff */
[----:B------:R-:W-:Y:S02]  /*1c10*/  VIADD R2, R212, 0x2000 ;  /* 0x00002000d4027836 */ /* 0x000fe40000000000 */
[----:B------:R-:W-:Y:S02]  /*1c20*/  LDSM.16.M88.4 R40, [R212+0x2000] ;  /* 0x00200000d428783b */ /* 0x000fe40000000200 */
[----:B------:R-:W-:Y:S02]  /*1c30*/  IMAD R216, R0, 0x2, R215 ;  /* 0x0000000200d87824 */ /* 0x000fe400078e02d7 */
[----:B------:R-:W3:Y:S02]  /*1c40*/  LDSM.16.M88.4 R12, [R215] ;  /* 0x00000000d70c783b */ /* 0x000ee40000000200 */
[----:B------:R-:W-:Y:S01]  /*1c50*/  @P0 VIADD R217, R2, 0xffffffe0 ;  /* 0xffffffe002d90836 */ /* 0x000fe20000000000 */
[----:B------:R-:W-:Y:S01]  /*1c60*/  LOP3.LUT R2, R188, 0xffffffe0, RZ, 0xc0, !PT ;  /* 0xffffffe0bc027812 */ /* 0x000fe200078ec0ff */
[----:B-1----:R-:W1:Y:S04]  /*1c70*/  LDSM.16.M88.4 R8, [R215+0x1000] ;  /* 0x00100000d708783b */ /* 0x002e680000000200 */
[----:B------:R-:W4:Y:S01]  /*1c80*/  LDSM.16.M88.4 R36, [R212+0x2400] ;  /* 0x00240000d424783b */ /* 0x000f220000000200 */
[----:B------:R-:W-:-:S03]  /*1c90*/  IMAD.IADD R2, R183, 0x1, -R2 ;  /* 0x00000001b7027824 */ /* 0x000fc600078e0a02 */
[----:B------:R-:W5:Y:S02]  /*1ca0*/  LDSM.16.M88.4 R28, [R212+0x2c00] ;  /* 0x002c0000d41c783b */ /* 0x000f640000000200 */
[----:B------:R-:W-:Y:S02]  /*1cb0*/  SHF.R.S32.HI R3, RZ, 0x1f, R2 ;  /* 0x0000001fff037819 */ /* 0x000fe40000011402 */
[----:B------:R-:W5:Y:S02]  /*1cc0*/  LDSM.16.M88.4 R32, [R212+0x2800] ;  /* 0x00280000d420783b */ /* 0x000f640000000200 */
[----:B------:R-:W-:Y:S01]  /*1cd0*/  LEA.HI R2, R3, R2, RZ, 0x2 ;  /* 0x0000000203027211 */ /* 0x000fe200078f10ff */
[----:B------:R-:W-:Y:S01]  /*1ce0*/  IMAD R3, R181, 0x10, R189 ;  /* 0x00000010b5037824 */ /* 0x000fe200078e02bd */
[----:B------:R-:W5:Y:S04]  /*1cf0*/  LDSM.16.M88.4 R24, [R212+0x3000] ;  /* 0x00300000d418783b */ /* 0x000f680000000200 */
[----:B------:R-:W5:Y:S04]  /*1d00*/  LDSM.16.M88.4 R20, [R212+0x3400] ;  /* 0x00340000d414783b */ /* 0x000f680000000200 */
[----:B------:R-:W-:Y:S04]  /*1d10*/  LDSM.16.M88.4 R44, [R212+0x3800] ;  /* 0x00380000d42c783b */ /* 0x000fe80000000200 */
[----:B------:R-:W5:Y:S04]  /*1d20*/  LDSM.16.M88.4 R48, [R212+0x3c00] ;  /* 0x003c0000d430783b */ /* 0x000f680000000200 */
[----:B--2---:R-:W-:Y:S04]  /*1d30*/  LDSM.16.M88.4 R4, [R216] ;  /* 0x00000000d804783b */ /* 0x004fe80000000200 */
[----:B------:R-:W-:Y:S01]  /*1d40*/  LDSM.16.M88.4 R76, [R217+0x1800] ;  /* 0x00180000d94c783b */ /* 0x000fe20000000200 */
[C---:B---3--:R-:W-:Y:S03]  /*1d50*/  HMMA.16816.F32.BF16 R176, R12.reuse, R40, RZ ;  /* 0x000000280cb0723c */ /* 0x048fe600000418ff */
[----:B------:R-:W2:Y:S03]  /*1d60*/  LDSM.16.M88.4 R92, [R217+0x1c00] ;  /* 0x001c0000d95c783b */ /* 0x000ea60000000200 */
[----:B------:R-:W-:Y:S01]  /*1d70*/  HMMA.16816.F32.BF16 R152, R12, R42, RZ ;  /* 0x0000002a0c98723c */ /* 0x000fe200000418ff */
[----:B------:R-:W3:Y:S04]  /*1d80*/  LDSM.16.M88.4 R16, [R216+0x1000] ;  /* 0x00100000d810783b */ /* 0x000ee80000000200 */
[----:B------:R-:W3:Y:S01]  /*1d90*/  LDSM.16.M88.4 R52, [R217] ;  /* 0x00000000d934783b */ /* 0x000ee20000000200 */
[C---:B-1----:R-:W-:Y:S03]  /*1da0*/  HMMA.16816.F32.BF16 R112, R8.reuse, R40, RZ ;  /* 0x000000280870723c */ /* 0x042fe600000418ff */
[----:B------:R-:W1:Y:S03]  /*1db0*/  LDSM.16.M88.4 R56, [R217+0x400] ;  /* 0x00040000d938783b */ /* 0x000e660000000200 */
[----:B------:R-:W-:Y:S01]  /*1dc0*/  HMMA.16816.F32.BF16 R108, R8, R42, RZ ;  /* 0x0000002a086c723c */ /* 0x000fe200000418ff */
[----:B------:R-:W1:Y:S04]  /*1dd0*/  LDSM.16.M88.4 R60, [R217+0x800] ;  /* 0x00080000d93c783b */ /* 0x000e680000000200 */
[----:B------:R-:W1:Y:S01]  /*1de0*/  LDSM.16.M88.4 R64, [R217+0xc00] ;  /* 0x000c0000d940783b */ /* 0x000e620000000200 */
[C---:B----4-:R-:W-:Y:S03]  /*1df0*/  HMMA.16816.F32.BF16 R172, R12.reuse, R36, RZ ;  /* 0x000000240cac723c */ /* 0x050fe600000418ff */
[----:B------:R-:W4:Y:S03]  /*1e00*/  LDSM.16.M88.4 R68, [R217+0x1000] ;  /* 0x00100000d944783b */ /* 0x000f260000000200 */
[C---:B-----5:R-:W-:Y:S01]  /*1e10*/  HMMA.16816.F32.BF16 R164, R12.reuse, R28, RZ ;  /* 0x0000001c0ca4723c */ /* 0x060fe200000418ff */
[----:B------:R-:W5:Y:S04]  /*1e20*/  LDSM.16.M88.4 R72, [R217+0x1400] ;  /* 0x00140000d948783b */ /* 0x000f680000000200 */
[----:B------:R-:W0:Y:S01]  /*1e30*/  LDGDEPBAR ;  /* 0x00000000000079af */ /* 0x000e220000000000 */
[C---:B------:R-:W-:Y:S06]  /*1e40*/  HMMA.16816.F32.BF16 R148, R12.reuse, R38, RZ ;  /* 0x000000260c94723c */ /* 0x040fec00000418ff */
[----:B------:R-:W-:Y:S06]  /*1e50*/  HMMA.16816.F32.BF16 R140, R12, R30, RZ ;  /* 0x0000001e0c8c723c */ /* 0x000fec00000418ff */
        /* <DEDUP_REMOVED lines=16> */
[----:B------:R-:W-:Y:S06]  /*1f60*/  HMMA.16816.F32.BF16 R32, R8, R22, RZ ;  /* 0x000000160820723c */ /* 0x000fec00000418ff */
[----:B------:R-:W-:Y:S06]  /*1f70*/  HMMA.16816.F32.BF16 R120, R12, R48, RZ ;  /* 0x000000300c78723c */ /* 0x000fec00000418ff */
[-C--:B------:R-:W-:Y:S06]  /*1f80*/  HMMA.16816.F32.BF16 R20, R8, R44.reuse, RZ ;  /* 0x0000002c0814723c */ /* 0x080fec00000418ff */
[C---:B------:R-:W-:Y:S06]  /*1f90*/  HMMA.16816.F32.BF16 R128, R12.reuse, R44, RZ ;  /* 0x0000002c0c80723c */ /* 0x040fec00000418ff */
[C---:B------:R-:W-:Y:S06]  /*1fa0*/  HMMA.16816.F32.BF16 R124, R12.reuse, R46, RZ ;  /* 0x0000002e0c7c723c */ /* 0x040fec00000418ff */
[----:B------:R-:W-:Y:S06]  /*1fb0*/  HMMA.16816.F32.BF16 R116, R12, R50, RZ ;  /* 0x000000320c74723c */ /* 0x000fec00000418ff */
[----:B------:R-:W-:Y:S06]  /*1fc0*/  HMMA.16816.F32.BF16 R12, R8, R48, RZ ;  /* 0x00000030080c723c */ /* 0x000fec00000418ff */
[----:B--2---:R-:W-:Y:S06]  /*1fd0*/  HMMA.16816.F32.BF16 R184, R4, R92, R120 ;  /* 0x0000005c04b8723c */ /* 0x004fec0000041878 */
[----:B---3--:R-:W-:Y:S06]  /*1fe0*/  HMMA.16816.F32.BF16 R20, R16, R76, R20 ;  /* 0x0000004c1014723c */ /* 0x008fec0000041814 */
[C---:B------:R-:W-:Y:S06]  /*1ff0*/  HMMA.16816.F32.BF16 R176, R4.reuse, R52, R176 ;  /* 0x0000003404b0723c */ /* 0x040fec00000418b0 */
[C---:B-1----:R-:W-:Y:S06]  /*2000*/  HMMA.16816.F32.BF16 R172, R4.reuse, R56, R172 ;  /* 0x0000003804ac723c */ /* 0x042fec00000418ac */
[C---:B------:R-:W-:Y:S05]  /*2010*/  HMMA.16816.F32.BF16 R168, R4.reuse, R60, R168 ;  /* 0x0000003c04a8723c */ /* 0x040fea00000418a8 */
[----:B------:R-:W-:Y:S01]  /*2020*/  STL.64 [R1+0x28], R20 ;  /* 0x0000281401007387 */ /* 0x000fe20000100a00 */
[C---:B------:R-:W-:Y:S03]  /*2030*/  HMMA.16816.F32.BF16 R164, R4.reuse, R64, R164 ;  /* 0x0000004004a4723c */ /* 0x040fe600000418a4 */
[----:B------:R-:W-:Y:S03]  /*2040*/  STL.64 [R1+0x30], R22 ;  /* 0x0000301601007387 */ /* 0x000fe60000100a00 */
[C---:B----4-:R-:W-:Y:S06]  /*2050*/  HMMA.16816.F32.BF16 R160, R4.reuse, R68, R160 ;  /* 0x0000004404a0723c */ /* 0x050fec00000418a0 */
[C---:B-----5:R-:W-:Y:S06]  /*2060*/  HMMA.16816.F32.BF16 R156, R4.reuse, R72, R156 ;  /* 0x00000048049c723c */ /* 0x060fec000004189c */
        /* <DEDUP_REMOVED lines=9> */
[C---:B------:R-:W-:Y:S06]  /*2100*/  HMMA.16816.F32.BF16 R4, R16.reuse, R92, R12 ;  /* 0x0000005c1004723c */ /* 0x040fec000004180c */
[C---:B------:R-:W-:Y:S06]  /*2110*/  HMMA.16816.F32.BF16 R240, R16.reuse, R68, R28 ;  /* 0x0000004410f0723c */ /* 0x040fec000004181c */
[----:B------:R-:W-:Y:S06]  /*2120*/  HMMA.16816.F32.BF16 R244, R16, R72, R24 ;  /* 0x0000004810f4723c */ /* 0x000fec0000041818 */
[----:B------:R-:W-:Y:S05]  /*2130*/  HMMA.16816.F32.BF16 R44, R8, R46, RZ ;  /* 0x0000002e082c723c */ /* 0x000fea00000418ff */
[----:B------:R1:W-:Y:S01]  /*2140*/  STL.64 [R1+0x38], R4 ;  /* 0x0000380401007387 */ /* 0x0003e20000100a00 */
[C---:B------:R-:W-:Y:S03]  /*2150*/  HMMA.16816.F32.BF16 R208, R16.reuse, R70, R36 ;  /* 0x0000004610d0723c */ /* 0x040fe60000041824 */
[----:B------:R2:W-:Y:S03]  /*2160*/  STL.64 [R1+0x40], R6 ;  /* 0x0000400601007387 */ /* 0x0005e60000100a00 */
[C---:B------:R-:W-:Y:S06]  /*2170*/  HMMA.16816.F32.BF16 R220, R16.reuse, R74, R32 ;  /* 0x0000004a10dc723c */ /* 0x040fec0000041820 */
[C---:B------:R-:W-:Y:S06]  /*2180*/  HMMA.16816.F32.BF16 R228, R16.reuse, R64, R40 ;  /* 0x0000004010e4723c */ /* 0x040fec0000041828 */
[----:B------:R-:W-:Y:S06]  /*2190*/  HMMA.16816.F32.BF16 R232, R16, R78, R44 ;  /* 0x0000004e10e8723c */ /* 0x000fec000004182c */
[----:B------:R-:W-:Y:S01]  /*21a0*/  HMMA.16816.F32.BF16 R8, R8, R50, RZ ;  /* 0x000000320808723c */ /* 0x000fe200000418ff */
[----:B-1----:R-:W-:Y:S01]  /*21b0*/  SHF.R.S32.HI R5, RZ, 0x2, R2 ;  /* 0x00000002ff057819 */ /* 0x002fe20000011402 */
[----:B------:R-:W-:-:S03]  /*21c0*/  IMAD.SHL.U32 R4, R183, 0x2, RZ ;  /* 0x00000002b7047824 */ /* 0x000fc600078e00ff */
[----:B------:R-:W-:Y:S01]  /*21d0*/  IADD3 R2, R3, 0x1, R5 ;  /* 0x0000000103027810 */ /* 0x000fe20007ffe005 */
[----:B------:R-:W-:Y:S01]  /*21e0*/  HMMA.16816.F32.BF16 R200, R16, R60, R88 ;  /* 0x0000003c10c8723c */ /* 0x000fe20000041858 */
[----:B------:R-:W-:Y:S01]  /*21f0*/  LOP3.LUT R4, R4, 0x6, RZ, 0xc0, !PT ;  /* 0x0000000604047812 */ /* 0x000fe200078ec0ff */
[----:B------:R1:W-:Y:S01]  /*2200*/  STL [R1+0x110], R5 ;  /* 0x0001100501007387 */ /* 0x0003e20000100800 */
[----:B------:R-:W-:-:S03]  /*2210*/  IADD3 R3, R104, R2, -R105 ;  /* 0x0000000268037210 */ /* 0x000fc60007ffe869 */
[----:B------:R-:W-:Y:S01]  /*2220*/  IMAD R2, R180, 0x80, R4 ;  /* 0x00000080b4027824 */ /* 0x000fe200078e0204 */
[C---:B------:R-:W-:Y:S01]  /*2230*/  HMMA.16816.F32.BF16 R236, R16.reuse, R52, R112 ;  /* 0x0000003410ec723c */ /* 0x040fe20000041870 */
[----:B------:R-:W-:Y:S02]  /*2240*/  IMAD.IADD R28, R3, 0x1, R191 ;  /* 0x00000001031c7824 */ /* 0x000fe400078e02bf */
[C---:B------:R-:W-:Y:S02]  /*2250*/  VIADD R25, R2.reuse, 0x1 ;  /* 0x0000000102197836 */ /* 0x040fe40000000000 */
[----:B------:R-:W-:Y:S01]  /*2260*/  VIADD R27, R2, 0x8 ;  /* 0x00000008021b7836 */ /* 0x000fe20000000000 */
[----:B--2---:R-:W-:Y:S01]  /*2270*/  VIMNMX R6, R28, R104, PT ;  /* 0x000000681c067248 */ /* 0x004fe20003fe0100 */
[C---:B------:R-:W-:Y:S01]  /*2280*/  VIADD R26, R2.reuse, 0x9 ;  /* 0x00000009021a7836 */ /* 0x040fe20000000000 */
[C---:B------:R-:W-:Y:S01]  /*2290*/  HMMA.16816.F32.BF16 R204, R16.reuse, R66, R80 ;  /* 0x0000004210cc723c */ /* 0x040fe20000041850 */
[C---:B------:R-:W-:Y:S01]  /*22a0*/  VIADD R30, R2.reuse, 0x10 ;  /* 0x00000010021e7836 */ /* 0x040fe20000000000 */
[-C--:B------:R-:W-:Y:S01]  /*22b0*/  ISETP.GE.AND P0, PT, R25, R6.reuse, PT ;  /* 0x000000061900720c */ /* 0x080fe20003f06270 */
[C---:B------:R-:W-:Y:S01]  /*22c0*/  VIADD R29, R2.reuse, 0x11 ;  /* 0x00000011021d7836 */ /* 0x040fe20000000000 */
[CC--:B------:R-:W-:Y:S01]  /*22d0*/  ISETP.GE.AND P1, PT, R2.reuse, R6.reuse, PT ;  /* 0x000000060200720c */ /* 0x0c0fe20003f26270 */
[C---:B------:R-:W-:Y:S01]  /*22e0*/  VIADD R38, R2.reuse, 0x18 ;  /* 0x0000001802267836 */ /* 0x040fe20000000000 */
[-C--:B------:R-:W-:Y:S01]  /*22f0*/  ISETP.GE.AND P2, PT, R27, R6.reuse, PT ;  /* 0x000000061b00720c */ /* 0x080fe20003f46270 */
[C---:B------:R-:W-:Y:S01]  /*2300*/  VIADD R37, R2.reuse, 0x19 ;  /* 0x0000001902257836 */ /* 0x040fe20000000000 */
[----:B------:R-:W-:Y:S01]  /*2310*/  FSEL R20, R177, -INF , !P0 ;  /* 0xff800000b1147808 */ /* 0x000fe20004000000 */
[----:B------:R-:W-:Y:S01]  /*2320*/  VIADD R36, R2, 0x20 ;  /* 0x0000002002247836 */ /* 0x000fe20000000000 */
[----:B------:R-:W-:Y:S01]  /*2330*/  FSEL R15, R176, -INF , !P1 ;  /* 0xff800000b00f7808 */ /* 0x000fe20004800000 */
[----:B------:R-:W-:Y:S01]  /*2340*/  VIADD R35, R2, 0x21 ;  /* 0x0000002102237836 */ /* 0x000fe20000000000 */
[----:B------:R-:W-:Y:S01]  /*2350*/  ISETP.GE.AND P0, PT, R26, R6, PT ;  /* 0x000000061a00720c */ /* 0x000fe20003f06270 */
[----:B------:R-:W-:Y:S01]  /*2360*/  VIADD R33, R2, 0x28 ;  /* 0x0000002802217836 */ /* 0x000fe20000000000 */
[----:B------:R-:W-:Y:S01]  /*2370*/  FSEL R21, R152, -INF , !P2 ;  /* 0xff80000098157808 */ /* 0x000fe20005000000 */
[C---:B------:R-:W-:Y:S01]  /*2380*/  VIADD R32, R2.reuse, 0x29 ;  /* 0x0000002902207836 */ /* 0x040fe20000000000 */
[----:B------:R-:W-:Y:S01]  /*2390*/  FMNMX.FTZ R3, R15, R20, !PT ;  /* 0x000000140f037209 */ /* 0x000fe20007810000 */
[----:B------:R-:W-:Y:S01]  /*23a0*/  VIADD R31, R2, 0x30 ;  /* 0x00000030021f7836 */ /* 0x000fe20000000000 */
[-C--:B------:R-:W-:Y:S01]  /*23b0*/  ISETP.GE.AND P1, PT, R30, R6.reuse, PT ;  /* 0x000000061e00720c */ /* 0x080fe20003f26270 */
[C---:B------:R-:W-:Y:S01]  /*23c0*/  VIADD R34, R2.reuse, 0x31 ;  /* 0x0000003102227836 */ /* 0x040fe20000000000 */
[----:B------:R-:W-:Y:S01]  /*23d0*/  FSEL R22, R153, -INF , !P0 ;  /* 0xff80000099167808 */ /* 0x000fe20004000000 */
[C---:B------:R-:W-:Y:S01]  /*23e0*/  VIADD R40, R2.reuse, 0x38 ;  /* 0x0000003802287836 */ /* 0x040fe20000000000 */
[----:B------:R-:W-:Y:S01]  /*23f0*/  FMNMX.FTZ R3, R21, R3, !PT ;  /* 0x0000000315037209 */ /* 0x000fe20007810000 */
[C---:B------:R-:W-:Y:S01]  /*2400*/  VIADD R41, R2.reuse, 0x39 ;  /* 0x0000003902297836 */ /* 0x040fe20000000000 */
[-C--:B------:R-:W-:Y:S01]  /*2410*/  ISETP.GE.AND P0, PT, R29, R6.reuse, PT ;  /* 0x000000061d00720c */ /* 0x080fe20003f06270 */
[----:B------:R-:W-:Y:S01]  /*2420*/  VIADD R42, R2, 0x40 ;  /* 0x00000040022a7836 */ /* 0x000fe20000000000 */
[----:B------:R-:W-:Y:S01]  /*2430*/  FSEL R24, R172, -INF , !P1 ;  /* 0xff800000ac187808 */ /* 0x000fe20004800000 */
[----:B------:R-:W-:Y:S01]  /*2440*/  VIADD R44, R2, 0x41 ;  /* 0x00000041022c7836 */ /* 0x000fe20000000000 */
[----:B------:R-:W-:Y:S01]  /*2450*/  FMNMX.FTZ R3, R22, R3, !PT ;  /* 0x0000000316037209 */ /* 0x000fe20007810000 */
[----:B------:R-:W-:Y:S01]  /*2460*/  VIADD R52, R2, 0x48 ;  /* 0x0000004802347836 */ /* 0x000fe20000000000 */
[-C--:B------:R-:W-:Y:S01]  /*2470*/  ISETP.GE.AND P1, PT, R38, R6.reuse, PT ;  /* 0x000000062600720c */ /* 0x080fe20003f26270 */
[----:B------:R-:W-:Y:S01]  /*2480*/  VIADD R53, R2, 0x49 ;  /* 0x0000004902357836 */ /* 0x000fe20000000000 */
[----:B------:R-:W-:Y:S01]  /*2490*/  FSEL R23, R173, -INF , !P0 ;  /* 0xff800000ad177808 */ /* 0x000fe20004000000 */
[C---:B------:R-:W-:Y:S01]  /*24a0*/  HMMA.16816.F32.BF16 R108, R16.reuse, R54, R108 ;  /* 0x00000036106c723c */ /* 0x040fe2000004186c */
[----:B------:R-:W-:Y:S01]  /*24b0*/  FMNMX.FTZ R3, R24, R3, !PT ;  /* 0x0000000318037209 */ /* 0x000fe20007810000 */
[C---:B------:R-:W-:Y:S01]  /*24c0*/  VIADD R61, R2.reuse, 0x68 ;  /* 0x00000068023d7836 */ /* 0x040fe20000000000 */
[-C--:B------:R-:W-:Y:S01]  /*24d0*/  ISETP.GE.AND P0, PT, R37, R6.reuse, PT ;  /* 0x000000062500720c */ /* 0x080fe20003f06270 */
[----:B------:R-:W-:Y:S01]  /*24e0*/  VIADD R65, R2, 0x69 ;  /* 0x0000006902417836 */ /* 0x000fe20000000000 */
[----:B------:R-:W-:Y:S01]  /*24f0*/  FSEL R39, R148, -INF , !P1 ;  /* 0xff80000094277808 */ /* 0x000fe20004800000 */
[C---:B------:R-:W-:Y:S01]  /*2500*/  HMMA.16816.F32.BF16 R196, R16.reuse, R56, R100 ;  /* 0x0000003810c4723c */ /* 0x040fe20000041864 */
[----:B------:R-:W-:Y:S01]  /*2510*/  FMNMX.FTZ R3, R23, R3, !PT ;  /* 0x0000000317037209 */ /* 0x000fe20007810000 */
[----:B------:R-:W-:Y:S01]  /*2520*/  VIADD R55, R2, 0x50 ;  /* 0x0000005002377836 */ /* 0x000fe20000000000 */
[-C--:B------:R-:W-:Y:S01]  /*2530*/  ISETP.GE.AND P1, PT, R36, R6.reuse, PT ;  /* 0x000000062400720c */ /* 0x080fe20003f26270 */
[C---:B------:R-:W-:Y:S01]  /*2540*/  VIADD R54, R2.reuse, 0x51 ;  /* 0x0000005102367836 */ /* 0x040fe20000000000 */
[----:B------:R-:W-:Y:S01]  /*2550*/  FSEL R43, R149, -INF , !P0 ;  /* 0xff800000952b7808 */ /* 0x000fe20004000000 */
[C---:B------:R-:W-:Y:S01]  /*2560*/  HMMA.16816.F32.BF16 R96, R16.reuse, R58, R96 ;  /* 0x0000003a1060723c */ /* 0x040fe20000041860 */
[----:B------:R-:W-:Y:S01]  /*2570*/  FMNMX.FTZ R3, R39, R3, !PT ;  /* 0x0000000327037209 */ /* 0x000fe20007810000 */
[C---:B------:R-:W-:Y:S01]  /*2580*/  VIADD R57, R2.reuse, 0x58 ;  /* 0x0000005802397836 */ /* 0x040fe20000000000 */
[-C--:B------:R-:W-:Y:S01]  /*2590*/  ISETP.GE.AND P0, PT, R35, R6.reuse, PT ;  /* 0x000000062300720c */ /* 0x080fe20003f06270 */
[----:B------:R-:W-:Y:S01]  /*25a0*/  VIADD R56, R2, 0x59 ;  /* 0x0000005902387836 */ /* 0x000fe20000000000 */
[----:B------:R-:W-:Y:S01]  /*25b0*/  FSEL R45, R168, -INF , !P1 ;  /* 0xff800000a82d7808 */ /* 0x000fe20004800000 */
[C---:B------:R-:W-:Y:S01]  /*25c0*/  VIADD R64, R2.reuse, 0x70 ;  /* 0x0000007002407836 */ /* 0x040fe20000000000 */
[----:B------:R-:W-:Y:S01]  /*25d0*/  FMNMX.FTZ R3, R43, R3, !PT ;  /* 0x000000032b037209 */ /* 0x000fe20007810000 */
[C---:B------:R-:W-:Y:S01]  /*25e0*/  VIADD R59, R2.reuse, 0x60 ;  /* 0x00000060023b7836 */ /* 0x040fe20000000000 */
[-C--:B------:R-:W-:Y:S01]  /*25f0*/  ISETP.GE.AND P1, PT, R33, R6.reuse, PT ;  /* 0x000000062100720c */ /* 0x080fe20003f26270 */
[C---:B------:R-:W-:Y:S01]  /*2600*/  VIADD R58, R2.reuse, 0x61 ;  /* 0x00000061023a7836 */ /* 0x040fe20000000000 */
[----:B------:R-:W-:Y:S01]  /*2610*/  FSEL R46, R169, -INF , !P0 ;  /* 0xff800000a92e7808 */ /* 0x000fe20004000000 */
[----:B------:R-:W-:Y:S01]  /*2620*/  HMMA.16816.F32.BF16 R100, R16, R62, R84 ;  /* 0x0000003e1064723c */ /* 0x000fe20000041854 */
[----:B------:R-:W-:Y:S01]  /*2630*/  FMNMX.FTZ R3, R45, R3, !PT ;  /* 0x000000032d037209 */ /* 0x000fe20007810000 */
[----:B------:R-:W-:Y:S01]  /*2640*/  VIADD R66, R2, 0x79 ;  /* 0x0000007902427836 */ /* 0x000fe20000000000 */
[----:B------:R-:W-:Y:S01]  /*2650*/  BAR.SYNC.DEFER_BLOCKING 0x0 ;  /* 0x0000000000007b1d */ /* 0x000fe20000010000 */
[----:B------:R-:W-:-:S02]  /*2660*/  ISETP.GE.AND P0, PT, R32, R6, PT ;  /* 0x000000062000720c */ /* 0x000fc40003f06270 */
[----:B------:R-:W-:Y:S01]  /*2670*/  FSEL R47, R144, -INF , !P1 ;  /* 0xff800000902f7808 */ /* 0x000fe20004800000 */
[----:B------:R-:W-:Y:S01]  /*2680*/  VIADD R63, R2, 0x71 ;  /* 0x00000071023f7836 */ /* 0x000fe20000000000 */
[----:B------:R-:W-:Y:S01]  /*2690*/  FMNMX.FTZ R3, R46, R3, !PT ;  /* 0x000000032e037209 */ /* 0x000fe20007810000 */
[----:B------:R-:W-:Y:S01]  /*26a0*/  VIADD R62, R2, 0x78 ;  /* 0x00000078023e7836 */ /* 0x000fe20000000000 */
[-C--:B------:R-:W-:Y:S01]  /*26b0*/  ISETP.GE.AND P1, PT, R31, R6.reuse, PT ;  /* 0x000000061f00720c */ /* 0x080fe20003f26270 */
[----:B------:R-:W-:Y:S01]  /*26c0*/  HMMA.16816.F32.BF16 R188, R16, R94, R8 ;  /* 0x0000005e10bc723c */ /* 0x000fe20000041808 */
        /* <DEDUP_REMOVED lines=59> */
[----:B------:R-:W-:Y:S02]  /*2a80*/  FSEL R73, R117, -INF , !P0 ;  /* 0xff80000075497808 */ /* 0x000fe40004000000 */
[----:B------:R-:W-:Y:S02]  /*2a90*/  FMNMX.FTZ R3, R83, R3, !PT ;  /* 0x0000000353037209 */ /* 0x000fe40007810000 */
[----:B------:R-:W-:Y:S02]  /*2aa0*/  P2R R112, PR, RZ, 0x10 ;  /* 0x00000010ff707803 */ /* 0x000fe40000000000 */
[----:B------:R-:W-:Y:S01]  /*2ab0*/  FMNMX.FTZ R14, R73, R3, !PT ;  /* 0x00000003490e7209 */ /* 0x000fe20007810000 */
[----:B-1----:R-:W-:Y:S06]  /*2ac0*/  @!P4 BRA `(.L_x_20) ;  /* 0x000000000064c947 */ /* 0x002fec0003800000 */
[----:B------:R-:W-:Y:S01]  /*2ad0*/  VIADD R3, R225, 0xfffffffe ;  /* 0xfffffffee1037836 */ /* 0x000fe20000000000 */
[----:B------:R-:W-:-:S03]  /*2ae0*/  ULDC.64 UR6, c[0x0][0x218] ;  /* 0x0000860000067ab9 */ /* 0x000fc60000000a00 */
[----:B------:R-:W-:Y:S01]  /*2af0*/  IMAD R7, R106, R3, RZ ;  /* 0x000000036a077224 */ /* 0x000fe200078e02ff */
[----:B------:R-:W-:Y:S01]  /*2b00*/  SHF.R.S32.HI R8, RZ, 0x1f, R3 ;  /* 0x0000001fff087819 */ /* 0x000fe20000011403 */
[----:B------:R-:W-:-:S04]  /*2b10*/  IMAD.WIDE.U32 R4, R3, R107, R218 ;  /* 0x0000006b03047225 */ /* 0x000fc800078e00da */
[----:B------:R-:W-:Y:S01]  /*2b20*/  IMAD R3, R8, R107, R7 ;  /* 0x0000006b08037224 */ /* 0x000fe200078e0207 */
[----:B------:R-:W-:Y:S01]  /*2b30*/  LEA R10, P0, R4, UR6, 0x1 ;  /* 0x00000006040a7c11 */ /* 0x000fe2000f8008ff */
[C---:B------:R-:W-:Y:S02]  /*2b40*/  IMAD.SHL.U32 R7, R192.reuse, 0x40, RZ ;  /* 0x00000040c0077824 */ /* 0x040fe400078e00ff */
[----:B------:R-:W-:Y:S01]  /*2b50*/  IMAD.IADD R5, R5, 0x1, R3 ;  /* 0x0000000105057824 */ /* 0x000fe200078e0203 */
[----:B------:R-:W-:Y:S02]  /*2b60*/  SHF.L.U64.HI R3, R192, 0x6, R193 ;  /* 0x00000006c0037819 */ /* 0x000fe400000102c1 */
[----:B------:R-:W-:Y:S02]  /*2b70*/  IADD3 R8, P2, R7, R10, RZ ;  /* 0x0000000a07087210 */ /* 0x000fe40007f5e0ff */
[----:B------:R-:W-:Y:S02]  /*2b80*/  LEA.HI.X R11, R4, UR7, R5, 0x1, P0 ;  /* 0x00000007040b7c11 */ /* 0x000fe400080f0c05 */
[----:B------:R-:W-:-:S02]  /*2b90*/  IADD3 R4, P1, R8, R7, RZ ;  /* 0x0000000708047210 */ /* 0x000fc40007f3e0ff */
[----:B------:R-:W-:Y:S01]  /*2ba0*/  IADD3.X R9, R3, R11, RZ, P2, !PT ;  /* 0x0000000b03097210 */ /* 0x000fe200017fe4ff */
[----:B------:R-:W-:Y:S01]  /*2bb0*/  @!PT LDS RZ, [RZ] ;  /* 0x00000000fffff984 */ /* 0x000fe20000000800 */
[----:B------:R-:W-:Y:S01]  /*2bc0*/  @!PT LDS RZ, [RZ] ;  /* 0x00000000fffff984 */ /* 0x000fe20000000800 */
[----:B------:R-:W-:Y:S01]  /*2bd0*/  @!PT LDS RZ, [RZ] ;  /* 0x00000000fffff984 */ /* 0x000fe20000000800 */
[----:B------:R1:W-:Y:S01]  /*2be0*/  LDGSTS.E.BYPASS.LTC128B.128 [R226+0x2000], desc[UR12][R10.64] ;  /* 0x020000000ae27fae */ /* 0x0003e2000b901d4c */
[----:B------:R-:W-:-:S03]  /*2bf0*/  IADD3 R12, P0, R4, R7, RZ ;  /* 0x00000007040c7210 */ /* 0x000fc60007f1e0ff */
[----:B------:R-:W-:Y:S01]  /*2c00*/  IMAD.X R5, R9, 0x1, R3, P1 ;  /* 0x0000000109057824 */ /* 0x000fe200008e0603 */
[----:B------:R1:W-:Y:S04]  /*2c10*/  LDGSTS.E.BYPASS.LTC128B.128 [R226+0x2800], desc[UR12][R8.64] ;  /* 0x0280000008e27fae */ /* 0x0003e8000b901d4c */
[----:B------:R-:W-:Y:S01]  /*2c20*/  IADD3.X R13, R5, R3, RZ, P0, !PT ;  /* 0x00000003050d7210 */ /* 0x000fe200007fe4ff */
[----:B------:R1:W-:Y:S04]  /*2c30*/  LDGSTS.E.BYPASS.LTC128B.128 [R226+0x3000], desc[UR12][R4.64] ;  /* 0x0300000004e27fae */ /* 0x0003e8000b901d4c */
[----:B------:R1:W-:Y:S04]  /*2c40*/  LDGSTS.E.BYPASS.LTC128B.128 [R226+0x3800], desc[UR12][R12.64] ;  /* 0x038000000ce27fae */ /* 0x0003e8000b901d4c */
[----:B------:R-:W0:Y:S02]  /*2c50*/  LDGDEPBAR ;  /* 0x00000000000079af */ /* 0x000e240000000000 */
.L_x_20:
[----:B------:R-:W2:Y:S01]  /*2c60*/  SHFL.BFLY PT, R3, R14, 0x2, 0x1f ;  /* 0x0c401f000e037f89 */ /* 0x000ea200000e0000 */
[----:B------:R-:W-:-:S03]  /*2c70*/  ULDC UR6, c[0x0][0x2ec] ;  /* 0x0000bb0000067ab9 */ /* 0x000fc60000000800 */
[----:B------:R-:W3:Y:S04]  /*2c80*/  LDL.LU R106, [R1+0x40] ;  /* 0x00004000016a7983 */ /* 0x000ee80000300800 */
[----:B------:R-:W4:Y:S04]  /*2c90*/  LDL.LU R129, [R1+0x38] ;  /* 0x0000380001817983 */ /* 0x000f280000300800 */
[----:B------:R-:W5:Y:S04]  /*2ca0*/  LDL.LU R94, [R1+0x30] ;  /* 0x00003000015e7983 */ /* 0x000f680000300800 */
[----:B------:R-:W4:Y:S04]  /*2cb0*/  LDL.LU R115, [R1+0x44] ;  /* 0x0000440001737983 */ /* 0x000f280000300800 */
[----:B------:R-:W4:Y:S01]  /*2cc0*/  LDL.LU R107, [R1+0x3c] ;  /* 0x00003c00016b7983 */ /* 0x000f220000300800 */
[----:B--2---:R-:W-:-:S03]  /*2cd0*/  FMNMX.FTZ R3, R14, R3, !PT ;  /* 0x000000030e037209 */ /* 0x004fc60007810000 */
[----:B------:R-:W2:Y:S04]  /*2ce0*/  LDL.LU R113, [R1+0x2c] ;  /* 0x00002c0001717983 */ /* 0x000ea80000300800 */
[----:B-1----:R-:W1:Y:S04]  /*2cf0*/  SHFL.BFLY PT, R4, R3, 0x1, 0x1f ;  /* 0x0c201f0003047f89 */ /* 0x002e6800000e0000 */
[----:B------:R-:W5:Y:S04]  /*2d00*/  LDL.LU R105, [R1+0x34] ;  /* 0x0000340001697983 */ /* 0x000f680000300800 */
[----:B------:R-:W4:Y:S01]  /*2d10*/  LDL.LU R136, [R1+0x28] ;  /* 0x0000280001887983 */ /* 0x000f220000300800 */
[----:B------:R-:W-:-:S02]  /*2d20*/  VIADDMNMX R7, R28, 0x8, R104, PT ;  /* 0x000000081c077846 */ /* 0x000fc40003800168 */
[----:B------:R-:W-:Y:S02]  /*2d30*/  VIADDMNMX R9, R28, 0x48, R104, PT ;  /* 0x000000481c097846 */ /* 0x000fe40003800168 */
[-C--:B------:R-:W-:Y:S02]  /*2d40*/  ISETP.GE.AND P1, PT, R2, R7.reuse, PT ;  /* 0x000000070200720c */ /* 0x080fe40003f26270 */
[-C--:B------:R-:W-:Y:S02]  /*2d50*/  ISETP.GE.AND P2, PT, R27, R7.reuse, PT ;  /* 0x000000071b00720c */ /* 0x080fe40003f46270 */
[----:B------:R-:W-:Y:S02]  /*2d60*/  FSEL R12, R178, -INF , !P1 ;  /* 0xff800000b20c7808 */ /* 0x000fe40004800000 */
[----:B------:R-:W-:Y:S02]  /*2d70*/  FSEL R16, R154, -INF , !P2 ;  /* 0xff8000009a107808 */ /* 0x000fe40005000000 */
[----:B------:R-:W-:-:S02]  /*2d80*/  ISETP.GE.AND P1, PT, R30, R7, PT ;  /* 0x000000071e00720c */ /* 0x000fc40003f26270 */
[----:B------:R-:W-:Y:S02]  /*2d90*/  ISETP.GE.AND P2, PT, R25, R9, PT ;  /* 0x000000091900720c */ /* 0x000fe40003f46270 */
[----:B-1----:R-:W-:Y:S02]  /*2da0*/  FMNMX.FTZ R138, R3, R4, !PT ;  /* 0x00000004038a7209 */ /* 0x002fe40007810000 */
[----:B------:R-:W-:Y:S02]  /*2db0*/  FSEL R13, R174, -INF , !P1 ;  /* 0xff800000ae0d7808 */ /* 0x000fe40004800000 */
[C---:B------:R-:W-:Y:S01]  /*2dc0*/  FSETP.NEU.FTZ.AND P0, PT, R138.reuse, -INF , PT ;  /* 0xff8000008a00780b */ /* 0x040fe20003f1d000 */
[----:B------:R-:W-:Y:S01]  /*2dd0*/  FMUL.FTZ R3, R138, UR6 ;  /* 0x000000068a037c20 */ /* 0x000fe20008410000 */
[----:B------:R-:W-:Y:S02]  /*2de0*/  ISETP.GE.AND P1, PT, R38, R7, PT ;  /* 0x000000072600720c */ /* 0x000fe40003f26270 */
[----:B------:R-:W-:-:S02]  /*2df0*/  ISETP.GE.AND P3, PT, R27, R9, PT ;  /* 0x000000091b00720c */ /* 0x000fc40003f66270 */
[----:B------:R-:W-:Y:S02]  /*2e00*/  FSEL R3, R3, RZ, P0 ;  /* 0x000000ff03037208 */ /* 0x000fe40000000000 */
[-C--:B------:R-:W-:Y:S02]  /*2e10*/  ISETP.GE.AND P0, PT, R25, R7.reuse, PT ;  /* 0x000000071900720c */ /* 0x080fe40003f06270 */
[----:B------:R-:W-:Y:S01]  /*2e20*/  FSEL R18, R150, -INF , !P1 ;  /* 0xff80000096127808 */ /* 0x000fe20004800000 */
[----:B------:R-:W-:Y:S01]  /*2e30*/  FFMA.FTZ R4, R15, UR6, -R3 ;  /* 0x000000060f047c23 */ /* 0x000fe20008010803 */
[----:B------:R-:W-:Y:S02]  /*2e40*/  FSEL R17, R179, -INF , !P0 ;  /* 0xff800000b3117808 */ /* 0x000fe40004000000 */
[----:B------:R-:W-:Y:S01]  /*2e50*/  ISETP.GE.AND P0, PT, R26, R7, PT ;  /* 0x000000071a00720c */ /* 0x000fe20003f06270 */
[----:B------:R1:W1:Y:S01]  /*2e60*/  MUFU.EX2 R114, R4 ;  /* 0x0000000400727308 */ /* 0x0002620000000800 */
[----:B------:R-:W-:-:S02]  /*2e70*/  FMNMX.FTZ R5, R12, R17, !PT ;  /* 0x000000110c057209 */ /* 0x000fc40007810000 */
[----:B------:R-:W-:Y:S02]  /*2e80*/  FSEL R15, R155, -INF , !P0 ;  /* 0xff8000009b0f7808 */ /* 0x000fe40004000000 */
[-C--:B------:R-:W-:Y:S02]  /*2e90*/  ISETP.GE.AND P0, PT, R29, R7.reuse, PT ;  /* 0x000000071d00720c */ /* 0x080fe40003f06270 */
[-C--:B------:R-:W-:Y:S02]  /*2ea0*/  ISETP.GE.AND P1, PT, R36, R7.reuse, PT ;  /* 0x000000072400720c */ /* 0x080fe40003f26270 */
[----:B------:R-:W-:Y:S02]  /*2eb0*/  FSEL R14, R175, -INF , !P0 ;  /* 0xff800000af0e7808 */ /* 0x000fe40004000000 */
[----:B------:R-:W-:Y:S02]  /*2ec0*/  ISETP.GE.AND P0, PT, R37, R7, PT ;  /* 0x000000072500720c */ /* 0x000fe40003f06270 */
[----:B------:R-:W-:-:S02]  /*2ed0*/  P2R R11, PR, RZ, 0x4 ;  /* 0x00000004ff0b7803 */ /* 0x000fc40000000000 */
[----:B------:R-:W-:Y:S01]  /*2ee0*/  FSEL R19, R151, -INF , !P0 ;  /* 0xff80000097137808 */ /* 0x000fe20004000000 */
[--C-:B-1----:R-:W-:Y:S01]  /*2ef0*/  FFMA.FTZ R4, R20, UR6, -R3.reuse ;  /* 0x0000000614047c23 */ /* 0x102fe20008010803 */
[-C--:B------:R-:W-:Y:S02]  /*2f00*/  ISETP.GE.AND P0, PT, R35, R7.reuse, PT ;  /* 0x000000072300720c */ /* 0x080fe40003f06270 */
[----:B------:R-:W-:Y:S01]  /*2f10*/  FSEL R20, R170, -INF , !P1 ;  /* 0xff800000aa147808 */ /* 0x000fe20004800000 */
[----:B------:R1:W-:Y:S01]  /*2f20*/  MUFU.EX2 R248, R4 ;  /* 0x0000000400f87308 */ /* 0x0003e20000000800 */
[----:B------:R-:W-:Y:S02]  /*2f30*/  ISETP.GE.AND P1, PT, R33, R7, PT ;  /* 0x000000072100720c */ /* 0x000fe40003f26270 */
[-C--:B------:R-:W-:Y:S02]  /*2f40*/  ISETP.GE.AND P2, PT, R26, R9.reuse, PT ;  /* 0x000000091a00720c */ /* 0x080fe40003f46270 */
[----:B------:R-:W-:Y:S01]  /*2f50*/  ISETP.GE.AND P6, PT, R41, R9, PT ;  /* 0x000000092900720c */ /* 0x000fe20003fc6270 */
[--C-:B-1----:R-:W-:Y:S01]  /*2f60*/  FFMA.FTZ R4, R21, UR6, -R3.reuse ;  /* 0x0000000615047c23 */ /* 0x102fe20008010803 */
[----:B------:R-:W-:Y:S01]  /*2f70*/  FSEL R21, R171, -INF , !P0 ;  /* 0xff800000ab157808 */ /* 0x000fe20004000000 */
[----:B------:R-:W-:Y:S01]  /*2f80*/  IMAD.MOV.U32 R171, RZ, RZ, R114 ;  /* 0x000000ffffab7224 */ /* 0x000fe200078e0072 */
        /* <DEDUP_REMOVED lines=38> */
[----:B------:R-:W-:Y:S02]  /*31f0*/  FMNMX.FTZ R4, R43, R4, !PT ;  /* 0x000000042b047209 */ /* 0x000fe40007810000 */
[----:B------:R-:W-:-:S02]  /*3200*/  FSEL R81, R163, -INF , !P0 ;  /* 0xff800000a3517808 */ /* 0x000fc40004000000 */
[----:B------:R-:W-:Y:S02]  /*3210*/  FMNMX.FTZ R4, R45, R4, !PT ;  /* 0x000000042d047209 */ /* 0x000fe40007810000 */
[----:B------:R-:W-:-:S04]  /*3220*/  ISETP.GE.AND P0, PT, R53, R7, PT ;  /* 0x000000073500720c */ /* 0x000fc80003f06270 */
[----:B------:R-:W-:Y:S02]  /*3230*/  FSEL R85, R123, -INF , !P0 ;  /* 0xff8000007b557808 */ /* 0x000fe40004000000 */
[-C--:B------:R-:W-:Y:S01]  /*3240*/  ISETP.GE.AND P0, PT, R54, R7.reuse, PT ;  /* 0x000000073600720c */ /* 0x080fe20003f06270 */
[----:B-1----:R-:W-:Y:S01]  /*3250*/  FFMA.FTZ R5, R46, UR6, -R3 ;  /* 0x000000062e057c23 */ /* 0x002fe20008010803 */
[----:B------:R-:W-:Y:S02]  /*3260*/  FSEL R46, R162, -INF , !P1 ;  /* 0xff800000a22e7808 */ /* 0x000fe40004800000 */
[----:B------:R-:W-:Y:S01]  /*3270*/  ISETP.GE.AND P1, PT, R52, R7, PT ;  /* 0x000000073400720c */ /* 0x000fe20003f26270 */
[----:B------:R1:W-:Y:S01]  /*3280*/  MUFU.EX2 R125, R5 ;  /* 0x00000005007d7308 */ /* 0x0003e20000000800 */
[----:B------:R-:W-:Y:S02]  /*3290*/  FMNMX.FTZ R4, R46, R4, !PT ;  /* 0x000000042e047209 */ /* 0x000fe40007810000 */
[----:B------:R-:W-:-:S02]  /*32a0*/  FSEL R84, R122, -INF , !P1 ;  /* 0xff8000007a547808 */ /* 0x000fc40004800000 */
[----:B------:R-:W-:Y:S02]  /*32b0*/  FMNMX.FTZ R4, R81, R4, !PT ;  /* 0x0000000451047209 */ /* 0x000fe40007810000 */
[-C--:B------:R-:W-:Y:S02]  /*32c0*/  ISETP.GE.AND P1, PT, R55, R7.reuse, PT ;  /* 0x000000073700720c */ /* 0x080fe40003f26270 */
[----:B------:R-:W-:Y:S02]  /*32d0*/  FMNMX.FTZ R4, R84, R4, !PT ;  /* 0x0000000454047209 */ /* 0x000fe40007810000 */
[----:B------:R-:W-:Y:S02]  /*32e0*/  FSEL R86, R158, -INF , !P1 ;  /* 0xff8000009e567808 */ /* 0x000fe40004800000 */
[----:B------:R-:W-:Y:S02]  /*32f0*/  FMNMX.FTZ R4, R85, R4, !PT ;  /* 0x0000000455047209 */ /* 0x000fe40007810000 */
[----:B------:R-:W-:Y:S01]  /*3300*/  ISETP.GE.AND P1, PT, R57, R7, PT ;  /* 0x000000073900720c */ /* 0x000fe20003f26270 */
[----:B-1----:R-:W-:Y:S01]  /*3310*/  FFMA.FTZ R5, R47, UR6, -R3 ;  /* 0x000000062f057c23 */ /* 0x002fe20008010803 */
[----:B------:R-:W-:-:S02]  /*3320*/  FMNMX.FTZ R4, R86, R4, !PT ;  /* 0x0000000456047209 */ /* 0x000fc40007810000 */
[----:B------:R-:W-:Y:S01]  /*3330*/  FSEL R87, R134, -INF , !P1 ;  /* 0xff80000086577808 */ /* 0x000fe20004800000 */
[----:B------:R1:W-:Y:S01]  /*3340*/  MUFU.EX2 R128, R5 ;  /* 0x0000000500807308 */ /* 0x0003e20000000800 */
[----:B------:R-:W-:-:S04]  /*3350*/  ISETP.GE.AND P1, PT, R59, R7, PT ;  /* 0x000000073b00720c */ /* 0x000fc80003f26270 */
[----:B------:R-:W-:Y:S02]  /*3360*/  FSEL R88, R130, -INF , !P1 ;  /* 0xff80000082587808 */ /* 0x000fe40004800000 */
[----:B------:R-:W-:-:S04]  /*3370*/  ISETP.GE.AND P1, PT, R61, R7, PT ;  /* 0x000000073d00720c */ /* 0x000fc80003f26270 */
[----:B------:R-:W-:Y:S02]  /*3380*/  FSEL R89, R126, -INF , !P1 ;  /* 0xff8000007e597808 */ /* 0x000fe40004800000 */
[----:B------:R-:W-:Y:S01]  /*3390*/  ISETP.GE.AND P1, PT, R64, R7, PT ;  /* 0x000000074000720c */ /* 0x000fe20003f26270 */
[----:B-1----:R-:W-:-:S03]  /*33a0*/  FFMA.FTZ R5, R48, UR6, -R3 ;  /* 0x0000000630057c23 */ /* 0x002fc60008010803 */
[----:B------:R-:W-:Y:S02]  /*33b0*/  FSEL R90, R186, -INF , !P1 ;  /* 0xff800000ba5a7808 */ /* 0x000fe40004800000 */
[----:B------:R-:W-:Y:S01]  /*33c0*/  ISETP.GE.AND P1, PT, R62, R7, PT ;  /* 0x000000073e00720c */ /* 0x000fe20003f26270 */
[----:B------:R1:W-:Y:S01]  /*33d0*/  MUFU.EX2 R132, R5 ;  /* 0x0000000500847308 */ /* 0x0003e20000000800 */
[----:B---3--:R-:W-:Y:S02]  /*33e0*/  IMAD.MOV.U32 R249, RZ, RZ, R106 ;  /* 0x000000fffff97224 */ /* 0x008fe400078e006a */
[----:B------:R-:W-:Y:S01]  /*33f0*/  FSEL R170, R118, -INF , !P1 ;  /* 0xff80000076aa7808 */ /* 0x000fe20004800000 */
[----:B-1----:R-:W-:-:S04]  /*3400*/  FFMA.FTZ R5, R49, UR6, -R3 ;  /* 0x0000000631057c23 */ /* 0x002fc80008010803 */
[----:B------:R1:W-:Y:S01]  /*3410*/  MUFU.EX2 R133, R5 ;  /* 0x0000000500857308 */ /* 0x0003e20000000800 */
[----:B-----5:R-:W-:Y:S02]  /*3420*/  IMAD.MOV.U32 R106, RZ, RZ, R105 ;  /* 0x000000ffff6a7224 */ /* 0x020fe400078e0069 */
[----:B------:R-:W-:Y:S02]  /*3430*/  IMAD.MOV.U32 R105, RZ, RZ, R94 ;  /* 0x000000ffff697224 */ /* 0x000fe400078e005e */
[----:B-1----:R-:W-:-:S04]  /*3440*/  FFMA.FTZ R5, R50, UR6, -R3 ;  /* 0x0000000632057c23 */ /* 0x002fc80008010803 */
[----:B------:R1:W-:Y:S02]  /*3450*/  MUFU.EX2 R139, R5 ;  /* 0x00000005008b7308 */ /* 0x0003e40000000800 */
[----:B-1----:R-:W-:Y:S01]  /*3460*/  FFMA.FTZ R5, R51, UR6, -R3 ;  /* 0x0000000633057c23 */ /* 0x002fe20008010803 */
[----:B------:R-:W-:Y:S02]  /*3470*/  FSEL R51, R159, -INF , !P0 ;  /* 0xff8000009f337808 */ /* 0x000fe40004000000 */
[----:B------:R-:W-:-:S03]  /*3480*/  ISETP.GE.AND P0, PT, R56, R7, PT ;  /* 0x000000073800720c */ /* 0x000fc60003f06270 */
[----:B------:R1:W-:Y:S01]  /*3490*/  MUFU.EX2 R144, R5 ;  /* 0x0000000500907308 */ /* 0x0003e20000000800 */
[----:B------:R-:W-:-:S04]  /*34a0*/  FMNMX.FTZ R4, R51, R4, !PT ;  /* 0x0000000433047209 */ /* 0x000fc80007810000 */
[----:B------:R-:W-:Y:S01]  /*34b0*/  FMNMX.FTZ R4, R87, R4, !PT ;  /* 0x0000000457047209 */ /* 0x000fe20007810000 */
[----:B-1----:R-:W-:Y:S01]  /*34c0*/  FFMA.FTZ R5, R60, UR6, -R3 ;  /* 0x000000063c057c23 */ /* 0x002fe20008010803 */
[----:B------:R-:W-:Y:S02]  /*34d0*/  FSEL R60, R135, -INF , !P0 ;  /* 0xff800000873c7808 */ /* 0x000fe40004000000 */
[----:B------:R-:W-:Y:S01]  /*34e0*/  ISETP.GE.AND P0, PT, R58, R7, PT ;  /* 0x000000073a00720c */ /* 0x000fe20003f06270 */
        /* <DEDUP_REMOVED lines=19> */
[----:B------:R-:W-:-:S04]  /*3620*/  FMNMX.FTZ R4, R170, R4, !PT ;  /* 0x00000004aa047209 */ /* 0x000fc80007810000 */
[----:B------:R-:W-:Y:S01]  /*3630*/  FMNMX.FTZ R4, R169, R4, !PT ;  /* 0x00000004a9047209 */ /* 0x000fe20007810000 */
[----:B-1----:R-:W-:-:S04]  /*3640*/  FFMA.FTZ R5, R69, UR6, -R3 ;  /* 0x0000000645057c23 */ /* 0x002fc80008010803 */
[----:B------:R-:W1:Y:S01]  /*3650*/  SHFL.BFLY PT, R8, R4, 0x2, 0x1f ;  /* 0x0c401f0004087f89 */ /* 0x000e6200000e0000 */
[----:B------:R3:W-:Y:S02]  /*3660*/  MUFU.EX2 R152, R5 ;  /* 0x0000000500987308 */ /* 0x0007e40000000800 */
[----:B---3--:R-:W-:Y:S01]  /*3670*/  FFMA.FTZ R5, R70, UR6, -R3 ;  /* 0x0000000646057c23 */ /* 0x008fe20008010803 */
[----:B------:R-:W-:Y:S02]  /*3680*/  FSEL R70, R111, -INF , !P2 ;  /* 0xff8000006f467808 */ /* 0x000fe40005000000 */
[----:B------:R-:W-:-:S03]  /*3690*/  ISETP.GE.AND P2, PT, R38, R9, PT ;  /* 0x000000092600720c */ /* 0x000fc60003f46270 */
[----:B------:R3:W-:Y:S01]  /*36a0*/  MUFU.EX2 R153, R5 ;  /* 0x0000000500997308 */ /* 0x0007e20000000800 */
[----:B-1----:R-:W-:Y:S02]  /*36b0*/  FMNMX.FTZ R4, R4, R8, !PT ;  /* 0x0000000804047209 */ /* 0x002fe40007810000 */
[----:B------:R-:W-:-:S03]  /*36c0*/  VIADDMNMX R8, R28, 0x40, R104, PT ;  /* 0x000000401c087846 */ /* 0x000fc60003800168 */
[----:B------:R-:W1:Y:S01]  /*36d0*/  SHFL.BFLY PT, R10, R4, 0x1, 0x1f ;  /* 0x0c201f00040a7f89 */ /* 0x000e6200000e0000 */
[-C--:B------:R-:W-:Y:S02]  /*36e0*/  ISETP.GE.AND P0, PT, R25, R8.reuse, PT ;  /* 0x000000081900720c */ /* 0x080fe40003f06270 */
[-C--:B------:R-:W-:Y:S02]  /*36f0*/  ISETP.GE.AND P1, PT, R27, R8.reuse, PT ;  /* 0x000000081b00720c */ /* 0x080fe40003f26270 */
[----:B------:R-:W-:Y:S02]  /*3700*/  FSEL R48, R237, -INF , !P0 ;  /* 0xff800000ed307808 */ /* 0x000fe40004000000 */
[-C--:B------:R-:W-:Y:S02]  /*3710*/  ISETP.GE.AND P0, PT, R30, R8.reuse, PT ;  /* 0x000000081e00720c */ /* 0x080fe40003f06270 */
[----:B------:R-:W-:Y:S01]  /*3720*/  ISETP.GE.AND P5, PT, R26, R8, PT ;  /* 0x000000081a00720c */ /* 0x000fe20003fa6270 */
[----:B---3--:R-:W-:Y:S01]  /*3730*/  FFMA.FTZ R5, R71, UR6, -R3 ;  /* 0x0000000647057c23 */ /* 0x008fe20008010803 */
[----:B------:R-:W-:-:S02]  /*3740*/  FSEL R47, R196, -INF , !P0 ;  /* 0xff800000c42f7808 */ /* 0x000fc40004000000 */
[----:B------:R-:W-:Y:S01]  /*3750*/  FSEL R50, R108, -INF , !P1 ;  /* 0xff8000006c327808 */ /* 0x000fe20004800000 */
[----:B------:R3:W-:Y:S01]  /*3760*/  MUFU.EX2 R156, R5 ;  /* 0x00000005009c7308 */ /* 0x0007e20000000800 */
[----:B------:R-:W-:Y:S02]  /*3770*/  FSEL R49, R109, -INF , !P5 ;  /* 0xff8000006d317808 */ /* 0x000fe40006800000 */
[----:B------:R-:W-:Y:S02]  /*3780*/  ISETP.GE.AND P4, PT, R29, R8, PT ;  /* 0x000000081d00720c */ /* 0x000fe40003f86270 */
[-C--:B------:R-:W-:Y:S02]  /*3790*/  ISETP.GE.AND P1, PT, R30, R9.reuse, PT ;  /* 0x000000091e00720c */ /* 0x080fe40003f26270 */
[----:B------:R-:W-:Y:S02]  /*37a0*/  FSEL R30, R197, -INF , !P4 ;  /* 0xff800000c51e7808 */ /* 0x000fe40006000000 */
[----:B------:R-:W-:-:S02]  /*37b0*/  ISETP.GE.AND P5, PT, R29, R9, PT ;  /* 0x000000091d00720c */ /* 0x000fc40003fa6270 */
[----:B-1----:R-:W-:Y:S01]  /*37c0*/  FMNMX.FTZ R137, R4, R10, !PT ;  /* 0x0000000a04897209 */ /* 0x002fe20007810000 */
[--C-:B------:R-:W-:Y:S01]  /*37d0*/  FFMA.FTZ R4, R73, UR6, -R3.reuse ;  /* 0x0000000649047c23 */ /* 0x100fe20008010803 */
[----:B------:R-:W-:Y:S02]  /*37e0*/  FSEL R69, R198, -INF , !P1 ;  /* 0xff800000c6457808 */ /* 0x000fe40004800000 */
[----:B------:R-:W-:Y:S01]  /*37f0*/  FSETP.NEU.FTZ.AND P0, PT, R137, -INF , PT ;  /* 0xff8000008900780b */ /* 0x000fe20003f1d000 */
[----:B------:R-:W-:Y:S01]  /*3800*/  MUFU.EX2 R237, R4 ;  /* 0x0000000400ed7308 */ /* 0x000fe20000000800 */
[----:B---3--:R-:W-:Y:S01]  /*3810*/  FFMA.FTZ R5, R72, UR6, -R3 ;  /* 0x0000000648057c23 */ /* 0x008fe20008010803 */
[----:B------:R-:W-:Y:S02]  /*3820*/  FSEL R72, R110, -INF , !P3 ;  /* 0xff8000006e487808 */ /* 0x000fe40005800000 */
[-C--:B------:R-:W-:Y:S02]  /*3830*/  ISETP.GE.AND P3, PT, R38, R8.reuse, PT ;  /* 0x000000082600720c */ /* 0x080fe40003f66270 */
[----:B------:R-:W-:-:S02]  /*3840*/  ISETP.GE.AND P1, PT, R37, R8, PT ;  /* 0x000000082500720c */ /* 0x000fc40003f26270 */
[----:B------:R1:W-:Y:S01]  /*3850*/  MUFU.EX2 R157, R5 ;  /* 0x00000005009d7308 */ /* 0x0003e20000000800 */
[----:B------:R-:W-:Y:S02]  /*3860*/  FSEL R29, R96, -INF , !P3 ;  /* 0xff800000601d7808 */ /* 0x000fe40005800000 */
[----:B------:R-:W-:Y:S02]  /*3870*/  FSEL R28, R97, -INF , !P1 ;  /* 0xff800000611c7808 */ /* 0x000fe40004800000 */
[----:B------:R-:W-:Y:S02]  /*3880*/  ISETP.GE.AND P4, PT, R35, R8, PT ;  /* 0x000000082300720c */ /* 0x000fe40003f86270 */
[-C--:B------:R-:W-:Y:S02]  /*3890*/  ISETP.GE.AND P3, PT, R36, R9.reuse, PT ;  /* 0x000000092400720c */ /* 0x080fe40003f66270 */
[----:B------:R-:W-:Y:S02]  /*38a0*/  FSEL R26, R201, -INF , !P4 ;  /* 0xff800000c91a7808 */ /* 0x000fe40006000000 */
[----:B------:R-:W-:-:S02]  /*38b0*/  ISETP.GE.AND P1, PT, R33, R9, PT ;  /* 0x000000092100720c */ /* 0x000fc40003f26270 */
[----:B------:R-:W-:Y:S02]  /*38c0*/  FSEL R73, R98, -INF , !P2 ;  /* 0xff80000062497808 */ /* 0x000fe40005000000 */
[-C--:B------:R-:W-:Y:S01]  /*38d0*/  ISETP.GE.AND P2, PT, R35, R9.reuse, PT ;  /* 0x000000092300720c */ /* 0x080fe20003f46270 */
[----:B-1----:R-:W-:Y:S01]  /*38e0*/  FFMA.FTZ R5, R77, UR6, -R3 ;  /* 0x000000064d057c23 */ /* 0x002fe20008010803 */
[----:B------:R-:W-:Y:S02]  /*38f0*/  FSEL R91, R102, -INF , !P1 ;  /* 0xff800000665b7808 */ /* 0x000fe40004800000 */
[----:B------:R-:W-:Y:S01]  /*3900*/  ISETP.GE.AND P1, PT, R34, R8, PT ;  /* 0x000000082200720c */ /* 0x000fe20003f26270 */
[----:B------:R1:W-:Y:S01]  /*3910*/  MUFU.EX2 R160, R5 ;  /* 0x0000000500a07308 */ /* 0x0003e20000000800 */
[----:B------:R-:W-:-:S04]  /*3920*/  ISETP.GE.AND P4, PT, R32, R9, PT ;  /* 0x000000092000720c */ /* 0x000fc80003f86270 */
[----:B------:R-:W-:Y:S02]  /*3930*/  FSEL R93, R103, -INF , !P4 ;  /* 0xff800000675d7808 */ /* 0x000fe40006000000 */
[----:B------:R-:W-:Y:S01]  /*3940*/  ISETP.NE.AND P4, PT, R11, RZ, PT ;  /* 0x000000ff0b00720c */ /* 0x000fe20003f85270 */
        /* <DEDUP_REMOVED lines=8> */
[----:B-1----:R-:W-:Y:S01]  /*39d0*/  FFMA.FTZ R5, R79, UR6, -R3 ;  /* 0x000000064f057c23 */ /* 0x002fe20008010803 */
[----:B------:R-:W-:Y:S02]  /*39e0*/  FSEL R79, R202, -INF , !P3 ;  /* 0xff800000ca4f7808 */ /* 0x000fe40005800000 */
[----:B------:R-:W-:-:S03]  /*39f0*/  ISETP.GE.AND P3, PT, R32, R8, PT ;  /* 0x000000082000720c */ /* 0x000fc60003f66270 */
[----:B------:R1:W-:Y:S02]  /*3a00*/  MUFU.EX2 R177, R5 ;  /* 0x0000000500b17308 */ /* 0x0003e40000000800 */
[----:B-1----:R-:W-:-:S06]  /*3a10*/  FFMA.FTZ R5, R80, UR6, -R3 ;  /* 0x0000000650057c23 */ /* 0x002fcc0008010803 */
[----:B------:R1:W-:Y:S02]  /*3a20*/  MUFU.EX2 R181, R5 ;  /* 0x0000000500b57308 */ /* 0x0003e40000000800 */
[----:B-1----:R-:W-:-:S06]  /*3a30*/  FFMA.FTZ R5, R82, UR6, -R3 ;  /* 0x0000000652057c23 */ /* 0x002fcc0008010803 */
[----:B------:R1:W-:Y:S02]  /*3a40*/  MUFU.EX2 R183, R5 ;  /* 0x0000000500b77308 */ /* 0x0003e40000000800 */
[----:B-1----:R-:W-:Y:S01]  /*3a50*/  FFMA.FTZ R5, R83, UR6, -R3 ;  /* 0x0000000653057c23 */ /* 0x002fe20008010803 */
[----:B------:R-:W-:Y:S01]  /*3a60*/  FMUL.FTZ R3, R137, UR6 ;  /* 0x0000000689037c20 */ /* 0x000fe20008410000 */
[----:B------:R-:W-:-:S04]  /*3a70*/  FSEL R83, R203, -INF , !P2 ;  /* 0xff800000cb537808 */ /* 0x000fc80005000000 */
[----:B------:R1:W3:Y:S01]  /*3a80*/  MUFU.EX2 R184, R5 ;  /* 0x0000000500b87308 */ /* 0x0002e20000000800 */
[----:B------:R-:W-:-:S04]  /*3a90*/  ISETP.GE.AND P2, PT, R31, R9, PT ;  /* 0x000000091f00720c */ /* 0x000fc80003f46270 */
[----:B------:R-:W-:Y:S02]  /*3aa0*/  FSEL R96, R230, -INF , !P2 ;  /* 0xff800000e6607808 */ /* 0x000fe40005000000 */
[----:B------:R-:W-:-:S04]  /*3ab0*/  ISETP.GE.AND P2, PT, R41, R8, PT ;  /* 0x000000082900720c */ /* 0x000fc80003f46270 */
[----:B------:R-:W-:Y:S02]  /*3ac0*/  FSEL R71, R205, -INF , !P2 ;  /* 0xff800000cd477808 */ /* 0x000fe40005000000 */
[-C--:B------:R-:W-:Y:S02]  /*3ad0*/  ISETP.GE.AND P2, PT, R53, R9.reuse, PT ;  /* 0x000000093500720c */ /* 0x080fe40003f46270 */
[----:B-1----:R-:W-:Y:S01]  /*3ae0*/  FSEL R5, R3, RZ, P0 ;  /* 0x000000ff03057208 */ /* 0x002fe20000000000 */
[----:B---3--:R-:W-:Y:S01]  /*3af0*/  IMAD.MOV.U32 R230, RZ, RZ, R184 ;  /* 0x000000ffffe67224 */ /* 0x008fe200078e00b8 */
[----:B------:R-:W-:Y:S02]  /*3b00*/  ISETP.GE.AND P0, PT, R37, R9, PT ;  /* 0x000000092500720c */ /* 0x000fe40003f06270 */
[----:B------:R-:W-:Y:S01]  /*3b10*/  FSEL R37, R199, -INF , !P5 ;  /* 0xff800000c7257808 */ /* 0x000fe20006800000 */
[----:B------:R-:W-:Y:S01]  /*3b20*/  FFMA.FTZ R3, R12, UR6, -R5 ;  /* 0x000000060c037c23 */ /* 0x000fe20008010805 */
[----:B------:R-:W-:-:S02]  /*3b30*/  FSEL R74, R99, -INF , !P0 ;  /* 0xff800000634a7808 */ /* 0x000fc40004000000 */
[-C--:B------:R-:W-:Y:S01]  /*3b40*/  ISETP.GE.AND P0, PT, R33, R8.reuse, PT ;  /* 0x000000082100720c */ /* 0x080fe20003f06270 */
[----:B------:R1:W-:Y:S01]  /*3b50*/  MUFU.EX2 R165, R3 ;  /* 0x0000000300a57308 */ /* 0x0003e20000000800 */
[-C--:B------:R-:W-:Y:S02]  /*3b60*/  ISETP.GE.AND P5, PT, R36, R8.reuse, PT ;  /* 0x000000082400720c */ /* 0x080fe40003fa6270 */
[----:B------:R-:W-:Y:S02]  /*3b70*/  FSEL R25, R100, -INF , !P0 ;  /* 0xff80000064197808 */ /* 0x000fe40004000000 */
[-C--:B------:R-:W-:Y:S02]  /*3b80*/  ISETP.GE.AND P0, PT, R2, R8.reuse, PT ;  /* 0x000000080200720c */ /* 0x080fe40003f06270 */
[----:B------:R-:W-:Y:S02]  /*3b90*/  FSEL R27, R200, -INF , !P5 ;  /* 0xff800000c81b7808 */ /* 0x000fe40006800000 */
[----:B------:R-:W-:Y:S01]  /*3ba0*/  ISETP.GE.AND P5, PT, R31, R8, PT ;  /* 0x000000081f00720c */ /* 0x000fe20003fa6270 */
[----:B-1----:R-:W-:Y:S01]  /*3bb0*/  FFMA.FTZ R3, R17, UR6, -R5 ;  /* 0x0000000611037c23 */ /* 0x002fe20008010805 */
[----:B------:R-:W-:-:S02]  /*3bc0*/  FSEL R17, R101, -INF , !P3 ;  /* 0xff80000065117808 */ /* 0x000fc40005800000 */
[----:B------:R-:W-:Y:S01]  /*3bd0*/  ISETP.GE.AND P3, PT, R40, R8, PT ;  /* 0x000000082800720c */ /* 0x000fe20003f66270 */
[----:B------:R1:W-:Y:S02]  /*3be0*/  MUFU.EX2 R164, R3 ;  /* 0x0000000300a47308 */ /* 0x0003e40000000800 */
[----:B-1----:R-:W-:Y:S01]  /*3bf0*/  FFMA.FTZ R3, R16, UR6, -R5 ;  /* 0x0000000610037c23 */ /* 0x002fe20008010805 */
[----:B------:R-:W-:Y:S01]  /*3c00*/  FSEL R16, R239, -INF , !P4 ;  /* 0xff800000ef107808 */ /* 0x000fe20006000000 */
[----:B------:R-:W-:Y:S01]  /*3c10*/  IMAD.MOV.U32 R239, RZ, RZ, R177 ;  /* 0x000000ffffef7224 */ /* 0x000fe200078e00b1 */
[----:B------:R-:W-:-:S03]  /*3c20*/  ISETP.GE.AND P4, PT, R42, R9, PT ;  /* 0x000000092a00720c */ /* 0x000fc60003f86270 */
[----:B------:R1:W-:Y:S02]  /*3c30*/  MUFU.EX2 R166, R3 ;  /* 0x0000000300a67308 */ /* 0x0003e40000000800 */
[----:B-1----:R-:W-:Y:S01]  /*3c40*/  FFMA.FTZ R3, R15, UR6, -R5 ;  /* 0x000000060f037c23 */ /* 0x002fe20008010805 */
[----:B------:R-:W-:Y:S02]  /*3c50*/  FSEL R15, R236, -INF , !P0 ;  /* 0xff800000ec0f7808 */ /* 0x000fe40004000000 */
[----:B------:R-:W-:-:S03]  /*3c60*/  ISETP.GE.AND P0, PT, R34, R9, PT ;  /* 0x000000092200720c */ /* 0x000fc60003f06270 */
[----:B------:R1:W3:Y:S01]  /*3c70*/  MUFU.EX2 R167, R3 ;  /* 0x0000000300a77308 */ /* 0x0002e20000000800 */
[----:B------:R-:W-:Y:S02]  /*3c80*/  FMNMX.FTZ R4, R15, R48, !PT ;  /* 0x000000300f047209 */ /* 0x000fe40007810000 */
[----:B------:R-:W-:Y:S01]  /*3c90*/  FSEL R95, R231, -INF , !P0 ;  /* 0xff800000e75f7808 */ /* 0x000fe20004000000 */
[----:B------:R-:W-:Y:S01]  /*3ca0*/  IMAD.MOV.U32 R231, RZ, RZ, R181 ;  /* 0x000000ffffe77224 */ /* 0x000fe200078e00b5 */
[----:B------:R-:W-:-:S04]  /*3cb0*/  ISETP.GE.AND P0, PT, R42, R8, PT ;  /* 0x000000082a00720c */ /* 0x000fc80003f06270 */
[----:B------:R-:W-:Y:S01]  /*3cc0*/  FSEL R76, R240, -INF , !P0 ;  /* 0xff800000f04c7808 */ /* 0x000fe20004000000 */
[----:B------:R-:W-:Y:S01]  /*3cd0*/  IMAD.MOV.U32 R240, RZ, RZ, R176 ;  /* 0x000000fffff07224 */ /* 0x000fe200078e00b0 */
[----:B------:R-:W-:-:S04]  /*3ce0*/  ISETP.GE.AND P0, PT, R52, R8, PT ;  /* 0x000000083400720c */ /* 0x000fc80003f06270 */
[----:B------:R-:W-:Y:S01]  /*3cf0*/  FSEL R78, R208, -INF , !P0 ;  /* 0xff800000d04e7808 */ /* 0x000fe20004000000 */
[----:B-1----:R-:W-:Y:S01]  /*3d00*/  FFMA.FTZ R3, R13, UR6, -R5 ;  /* 0x000000060d037c23 */ /* 0x002fe20008010805 */
[-C--:B------:R-:W-:Y:S02]  /*3d10*/  ISETP.GE.AND P0, PT, R55, R8.reuse, PT ;  /* 0x000000083700720c */ /* 0x080fe40003f06270 */
[----:B------:R-:W-:Y:S01]  /*3d20*/  FSEL R13, R229, -INF , !P1 ;  /* 0xff800000e50d7808 */ /* 0x000fe20004800000 */
[----:B------:R1:W-:Y:S01]  /*3d30*/  MUFU.EX2 R236, R3 ;  /* 0x0000000300ec7308 */ /* 0x0003e20000000800 */
[----:B------:R-:W-:Y:S01]  /*3d40*/  FSEL R92, R244, -INF , !P0 ;  /* 0xff800000f45c7808 */ /* 0x000fe20004000000 */
[----:B------:R-:W-:Y:S01]  /*3d50*/  IMAD.MOV.U32 R229, RZ, RZ, R183 ;  /* 0x000000ffffe57224 */ /* 0x000fe200078e00b7 */
[-C--:B------:R-:W-:Y:S01]  /*3d60*/  ISETP.GE.AND P0, PT, R57, R8.reuse, PT ;  /* 0x000000083900720c */ /* 0x080fe20003f06270 */
[----:B------:R-:W-:Y:S01]  /*3d70*/  IMAD.MOV.U32 R244, RZ, RZ, R172 ;  /* 0x000000fffff47224 */ /* 0x000fe200078e00ac */
[----:B------:R-:W-:-:S02]  /*3d80*/  ISETP.GE.AND P1, PT, R44, R8, PT ;  /* 0x000000082c00720c */ /* 0x000fc40003f26270 */
[----:B------:R-:W-:Y:S01]  /*3d90*/  FSEL R98, R220, -INF , !P0 ;  /* 0xff800000dc627808 */ /* 0x000fe20004000000 */
[----:B------:R-:W-:Y:S01]  /*3da0*/  IMAD.MOV.U32 R220, RZ, RZ, R160 ;  /* 0x000000ffffdc7224 */ /* 0x000fe200078e00a0 */
[----:B------:R-:W-:Y:S02]  /*3db0*/  ISETP.GE.AND P0, PT, R59, R8, PT ;  /* 0x000000083b00720c */ /* 0x000fe40003f06270 */
[----:B------:R-:W-:Y:S01]  /*3dc0*/  FSEL R77, R241, -INF , !P1 ;  /* 0xff800000f14d7808 */ /* 0x000fe20004800000 */
[----:B------:R-:W-:Y:S01]  /*3dd0*/  IMAD.MOV.U32 R241, RZ, RZ, R173 ;  /* 0x000000fffff17224 */ /* 0x000fe200078e00ad */
[----:B----4-:R-:W-:Y:S02]  /*3de0*/  FSEL R103, R136, -INF , !P0 ;  /* 0xff80000088677808 */ /* 0x010fe40004000000 */
[----:B------:R-:W-:Y:S01]  /*3df0*/  ISETP.GE.AND P0, PT, R2, R9, PT ;  /* 0x000000090200720c */ /* 0x000fe20003f06270 */
[--C-:B------:R-:W-:Y:S01]  /*3e00*/  FFMA.FTZ R2, R39, UR6, -R5.reuse ;  /* 0x0000000627027c23 */ /* 0x100fe20008010805 */
[----:B-1----:R-:W-:Y:S01]  /*3e10*/  FMNMX.FTZ R3, R50, R4, !PT ;  /* 0x0000000432037209 */ /* 0x002fe20007810000 */
[----:B------:R-:W-:Y:S01]  /*3e20*/  FFMA.FTZ R4, R14, UR6, -R5 ;  /* 0x000000060e047c23 */ /* 0x000fe20008010805 */
[----:B------:R-:W-:-:S02]  /*3e30*/  FSEL R14, R228, -INF , !P5 ;  /* 0xff800000e40e7808 */ /* 0x000fc40006800000 */
[----:B------:R-:W-:Y:S01]  /*3e40*/  FMNMX.FTZ R3, R49, R3, !PT ;  /* 0x0000000331037209 */ /* 0x000fe20007810000 */
[----:B------:R1:W-:Y:S01]  /*3e50*/  MUFU.EX2 R227, R4 ;  /* 0x0000000400e37308 */ /* 0x0003e20000000800 */
[----:B------:R-:W-:Y:S01]  /*3e60*/  FSEL R12, R238, -INF , !P0 ;  /* 0xff800000ee0c7808 */ /* 0x000fe20004000000 */
[----:B------:R-:W-:Y:S01]  /*3e70*/  IMAD.MOV.U32 R238, RZ, RZ, R156 ;  /* 0x000000ffffee7224 */ /* 0x000fe200078e009c */
[----:B------:R-:W-:Y:S02]  /*3e80*/  FMNMX.FTZ R3, R47, R3, !PT ;  /* 0x000000032f037209 */ /* 0x000fe40007810000 */
[----:B------:R-:W-:Y:S02]  /*3e90*/  ISETP.GE.AND P1, PT, R53, R8, PT ;  /* 0x000000083500720c */ /* 0x000fe40003f26270 */
[----:B------:R-:W-:Y:S02]  /*3ea0*/  FMNMX.FTZ R3, R30, R3, !PT ;  /* 0x000000031e037209 */ /* 0x000fe40007810000 */
[----:B------:R-:W-:-:S02]  /*3eb0*/  FSEL R82, R209, -INF , !P1 ;  /* 0xff800000d1527808 */ /* 0x000fc40004800000 */
[----:B------:R-:W-:Y:S02]  /*3ec0*/  FMNMX.FTZ R3, R29, R3, !PT ;  /* 0x000000031d037209 */ /* 0x000fe40007810000 */
[----:B------:R-:W-:Y:S02]  /*3ed0*/  ISETP.GE.AND P1, PT, R54, R8, PT ;  /* 0x000000083600720c */ /* 0x000fe40003f26270 */
[----:B------:R-:W-:Y:S01]  /*3ee0*/  FMNMX.FTZ R3, R28, R3, !PT ;  /* 0x000000031c037209 */ /* 0x000fe20007810000 */
[----:B-1----:R-:W-:Y:S01]  /*3ef0*/  FFMA.FTZ R4, R18, UR6, -R5 ;  /* 0x0000000612047c23 */ /* 0x002fe20008010805 */
[----:B------:R-:W-:Y:S02]  /*3f00*/  FSEL R18, R204, -INF , !P3 ;  /* 0xff800000cc127808 */ /* 0x000fe40005800000 */
[----:B------:R-:W-:Y:S01]  /*3f10*/  FMNMX.FTZ R3, R27, R3, !PT ;  /* 0x000000031b037209 */ /* 0x000fe20007810000 */
[----:B------:R1:W-:Y:S01]  /*3f20*/  MUFU.EX2 R204, R2 ;  /* 0x0000000200cc7308 */ /* 0x0003e20000000800 */
[----:B------:R-:W-:Y:S01]  /*3f30*/  FSEL R97, R245, -INF , !P1 ;  /* 0xff800000f5617808 */ /* 0x000fe20004800000 */
[----:B------:R-:W-:Y:S01]  /*3f40*/  IMAD.MOV.U32 R245, RZ, RZ, R161 ;  /* 0x000000fffff57224 */ /* 0x000fe200078e00a1 */
[----:B------:R-:W-:-:S02]  /*3f50*/  FMNMX.FTZ R3, R26, R3, !PT ;  /* 0x000000031a037209 */ /* 0x000fc40007810000 */
[-C--:B------:R-:W-:Y:S02]  /*3f60*/  ISETP.GE.AND P1, PT, R56, R8.reuse, PT ;  /* 0x000000083800720c */ /* 0x080fe40003f26270 */
[----:B------:R-:W-:Y:S01]  /*3f70*/  FMNMX.FTZ R3, R25, R3, !PT ;  /* 0x0000000319037209 */ /* 0x000fe20007810000 */
[----:B------:R4:W-:Y:S01]  /*3f80*/  MUFU.EX2 R218, R4 ;  /* 0x0000000400da7308 */ /* 0x0009e20000000800 */
[----:B------:R-:W-:Y:S01]  /*3f90*/  FSEL R101, R221, -INF , !P1 ;  /* 0xff800000dd657808 */ /* 0x000fe20004800000 */
[----:B------:R-:W-:Y:S01]  /*3fa0*/  IMAD.MOV.U32 R221, RZ, RZ, R157 ;  /* 0x000000ffffdd7224 */ /* 0x000fe200078e009d */
[----:B------:R-:W-:Y:S02]  /*3fb0*/  FMNMX.FTZ R3, R17, R3, !PT ;  /* 0x0000000311037209 */ /* 0x000fe40007810000 */
[-C--:B------:R-:W-:Y:S02]  /*3fc0*/  ISETP.GE.AND P1, PT, R58, R8.reuse, PT ;  /* 0x000000083a00720c */ /* 0x080fe40003f26270 */
[----:B------:R-:W-:Y:S01]  /*3fd0*/  FMNMX.FTZ R3, R14, R3, !PT ;  /* 0x000000030e037209 */ /* 0x000fe20007810000 */
[----:B-1----:R-:W-:Y:S01]  /*3fe0*/  FFMA.FTZ R2, R43, UR6, -R5 ;  /* 0x000000062b027c23 */ /* 0x002fe20008010805 */
[----:B--2---:R-:W-:Y:S01]  /*3ff0*/  FSEL R104, R113, -INF , !P1 ;  /* 0xff80000071687808 */ /* 0x004fe20004800000 */
[----:B------:R-:W-:Y:S01]  /*4000*/  IMAD.MOV.U32 R113, RZ, RZ, R107 ;  /* 0x000000ffff717224 */ /* 0x000fe200078e006b */
[----:B------:R-:W-:Y:S01]  /*4010*/  FMNMX.FTZ R3, R13, R3, !PT ;  /* 0x000000030d037209 */ /* 0x000fe20007810000 */
[----:B------:R1:W-:Y:S01]  /*4020*/  MUFU.EX2 R203, R2 ;  /* 0x0000000200cb7308 */ /* 0x0003e20000000800 */
[----:B------:R-:W-:-:S02]  /*4030*/  ISETP.GE.AND P1, PT, R61, R8, PT ;  /* 0x000000083d00720c */ /* 0x000fc40003f26270 */
[----:B------:R-:W-:Y:S01]  /*4040*/  FMNMX.FTZ R3, R18, R3, !PT ;  /* 0x0000000312037209 */ /* 0x000fe20007810000 */
[----:B----4-:R-:W-:Y:S01]  /*4050*/  FFMA.FTZ R4, R19, UR6, -R5 ;  /* 0x0000000613047c23 */ /* 0x010fe20008010805 */
[----:B------:R-:W-:Y:S01]  /*4060*/  FSEL R107, R232, -INF , !P1 ;  /* 0xff800000e86b7808 */ /* 0x000fe20004800000 */
[----:B------:R-:W-:Y:S01]  /*4070*/  IMAD.MOV.U32 R232, RZ, RZ, R153 ;  /* 0x000000ffffe87224 */ /* 0x000fe200078e0099 */
[----:B------:R-:W-:Y:S01]  /*4080*/  FMNMX.FTZ R3, R71, R3, !PT ;  /* 0x0000000347037209 */ /* 0x000fe20007810000 */
[----:B------:R2:W-:Y:S01]  /*4090*/  MUFU.EX2 R219, R4 ;  /* 0x0000000400db7308 */ /* 0x0005e20000000800 */
[-C--:B------:R-:W-:Y:S02]  /*40a0*/  ISETP.GE.AND P0, PT, R65, R8.reuse, PT ;  /* 0x000000084100720c */ /* 0x080fe40003f06270 */
[----:B------:R-:W-:Y:S02]  /*40b0*/  FMNMX.FTZ R3, R76, R3, !PT ;  /* 0x000000034c037209 */ /* 0x000fe40007810000 */
[----:B------:R-:W-:-:S02]  /*40c0*/  ISETP.GE.AND P1, PT, R64, R8, PT ;  /* 0x000000084000720c */ /* 0x000fc40003f26270 */
[----:B------:R-:W-:Y:S02]  /*40d0*/  FMNMX.FTZ R3, R77, R3, !PT ;  /* 0x000000034d037209 */ /* 0x000fe40007810000 */
[----:B-1----:R-:W-:Y:S02]  /*40e0*/  FMNMX.FTZ R2, R12, R16, !PT ;  /* 0x000000100c027209 */ /* 0x002fe40007810000 */
[----:B------:R-:W-:Y:S02]  /*40f0*/  FMNMX.FTZ R3, R78, R3, !PT ;  /* 0x000000034e037209 */ /* 0x000fe40007810000 */
[----:B------:R-:W-:Y:S02]  /*4100*/  FMNMX.FTZ R2, R72, R2, !PT ;  /* 0x0000000248027209 */ /* 0x000fe40007810000 */
[----:B------:R-:W-:Y:S02]  /*4110*/  FMNMX.FTZ R3, R82, R3, !PT ;  /* 0x0000000352037209 */ /* 0x000fe40007810000 */
[----:B------:R-:W-:Y:S01]  /*4120*/  FMNMX.FTZ R2, R70, R2, !PT ;  /* 0x0000000246027209 */ /* 0x000fe20007810000 */
[----:B--2---:R-:W-:Y:S01]  /*4130*/  FFMA.FTZ R4, R20, UR6, -R5 ;  /* 0x0000000614047c23 */ /* 0x004fe20008010805 */
[----:B------:R-:W-:-:S02]  /*4140*/  FMNMX.FTZ R3, R92, R3, !PT ;  /* 0x000000035c037209 */ /* 0x000fc40007810000 */
[----:B------:R-:W-:Y:S01]  /*4150*/  FMNMX.FTZ R2, R69, R2, !PT ;  /* 0x0000000245027209 */ /* 0x000fe20007810000 */
[----:B------:R1:W-:Y:S01]  /*4160*/  MUFU.EX2 R224, R4 ;  /* 0x0000000400e07308 */ /* 0x0003e20000000800 */
[----:B------:R-:W-:Y:S02]  /*4170*/  FMNMX.FTZ R3, R97, R3, !PT ;  /* 0x0000000361037209 */ /* 0x000fe40007810000 */
[----:B------:R-:W-:Y:S02]  /*4180*/  FMNMX.FTZ R2, R37, R2, !PT ;  /* 0x0000000225027209 */ /* 0x000fe40007810000 */
[----:B------:R-:W-:Y:S02]  /*4190*/  FMNMX.FTZ R3, R98, R3, !PT ;  /* 0x0000000362037209 */ /* 0x000fe40007810000 */
[----:B------:R-:W-:Y:S02]  /*41a0*/  FMNMX.FTZ R2, R73, R2, !PT ;  /* 0x0000000249027209 */ /* 0x000fe40007810000 */
[----:B------:R-:W-:-:S02]  /*41b0*/  FMNMX.FTZ R3, R101, R3, !PT ;  /* 0x0000000365037209 */ /* 0x000fc40007810000 */
[----:B------:R-:W-:Y:S02]  /*41c0*/  FMNMX.FTZ R2, R74, R2, !PT ;  /* 0x000000024a027209 */ /* 0x000fe40007810000 */
[----:B------:R-:W-:Y:S02]  /*41d0*/  FMNMX.FTZ R3, R103, R3, !PT ;  /* 0x0000000367037209 */ /* 0x000fe40007810000 */
[----:B------:R-:W-:Y:S01]  /*41e0*/  FMNMX.FTZ R2, R79, R2, !PT ;  /* 0x000000024f027209 */ /* 0x000fe20007810000 */
[----:B-1----:R-:W-:Y:S01]  /*41f0*/  FFMA.FTZ R4, R21, UR6, -R5 ;  /* 0x0000000615047c23 */ /* 0x002fe20008010805 */
[----:B------:R-:W-:Y:S02]  /*4200*/  FMNMX.FTZ R3, R104, R3, !PT ;  /* 0x0000000368037209 */ /* 0x000fe40007810000 */
[----:B------:R-:W-:Y:S01]  /*4210*/  FMNMX.FTZ R2, R83, R2, !PT ;  /* 0x0000000253027209 */ /* 0x000fe20007810000 */
[----:B------:R1:W-:Y:S01]  /*4220*/  MUFU.EX2 R228, R4 ;  /* 0x0000000400e47308 */ /* 0x0003e20000000800 */
[----:B------:R-:W-:-:S02]  /*4230*/  ISETP.GE.AND P5, PT, R40, R9, PT ;  /* 0x000000092800720c */ /* 0x000fc40003fa6270 */
[----:B------:R-:W-:Y:S01]  /*4240*/  FSEL R111, R233, -INF , !P0 ;  /* 0xff800000e96f7808 */ /* 0x000fe20004000000 */
[----:B------:R-:W-:Y:S01]  /*4250*/  IMAD.MOV.U32 R233, RZ, RZ, R152 ;  /* 0x000000ffffe97224 */ /* 0x000fe200078e0098 */
[----:B------:R-:W-:Y:S02]  /*4260*/  FMNMX.FTZ R3, R107, R3, !PT ;  /* 0x000000036b037209 */ /* 0x000fe40007810000 */
[----:B------:R-:W-:Y:S02]  /*4270*/  FMNMX.FTZ R2, R91, R2, !PT ;  /* 0x000000025b027209 */ /* 0x000fe40007810000 */
[----:B------:R-:W-:Y:S02]  /*4280*/  FSEL R110, R129, -INF , !P1 ;  /* 0xff800000816e7808 */ /* 0x000fe40004800000 */
[----:B------:R-:W-:Y:S02]  /*4290*/  ISETP.GE.AND P1, PT, R62, R8, PT ;  /* 0x000000083e00720c */ /* 0x000fe40003f26270 */
[----:B------:R-:W-:-:S02]  /*42a0*/  P2R R10, PR, RZ, 0x20 ;  /* 0x00000020ff0a7803 */ /* 0x000fc40000000000 */
[----:B------:R-:W-:Y:S01]  /*42b0*/  ISETP.GE.AND P0, PT, R63, R8, PT ;  /* 0x000000083f00720c */ /* 0x000fe20003f06270 */
[----:B-1----:R-:W-:Y:S01]  /*42c0*/  FFMA.FTZ R4, R22, UR6, -R5 ;  /* 0x0000000616047c23 */ /* 0x002fe20008010805 */
[----:B------:R-:W-:Y:S02]  /*42d0*/  FMNMX.FTZ R3, R111, R3, !PT ;  /* 0x000000036f037209 */ /* 0x000fe40007810000 */
[----:B------:R-:W-:Y:S01]  /*42e0*/  FMNMX.FTZ R2, R93, R2, !PT ;  /* 0x000000025d027209 */ /* 0x000fe20007810000 */
[----:B------:R1:W-:Y:S01]  /*42f0*/  MUFU.EX2 R209, R4 ;  /* 0x0000000400d17308 */ /* 0x0003e20000000800 */
[----:B------:R-:W-:Y:S02]  /*4300*/  FSEL R129, R188, -INF , !P1 ;  /* 0xff800000bc817808 */ /* 0x000fe40004800000 */
[----:B------:R-:W-:Y:S02]  /*4310*/  FSEL R113, R113, -INF , !P0 ;  /* 0xff80000071717808 */ /* 0x000fe40004000000 */
[----:B------:R-:W-:-:S02]  /*4320*/  FMNMX.FTZ R3, R110, R3, !PT ;  /* 0x000000036e037209 */ /* 0x000fc40007810000 */
[----:B------:R-:W-:Y:S01]  /*4330*/  ISETP.NE.AND P1, PT, R10, RZ, PT ;  /* 0x000000ff0a00720c */ /* 0x000fe20003f25270 */
[----:B------:R-:W-:Y:S01]  /*4340*/  FFMA.FTZ R10, R85, UR6, -R5 ;  /* 0x00000006550a7c23 */ /* 0x000fe20008010805 */
[----:B------:R-:W-:Y:S02]  /*4350*/  FMNMX.FTZ R2, R96, R2, !PT ;  /* 0x0000000260027209 */ /* 0x000fe40007810000 */
[----:B------:R-:W-:Y:S01]  /*4360*/  ISETP.GE.AND P0, PT, R66, R8, PT ;  /* 0x000000084200720c */ /* 0x000fe20003f06270 */
[----:B------:R-:W-:Y:S01]  /*4370*/  MUFU.EX2 R198, R10 ;  /* 0x0000000a00c67308 */ /* 0x000fe20000000800 */
[----:B------:R-:W-:Y:S02]  /*4380*/  FMNMX.FTZ R3, R113, R3, !PT ;  /* 0x0000000371037209 */ /* 0x000fe40007810000 */
[----:B------:R-:W-:Y:S01]  /*4390*/  FSEL R80, R206, -INF , !P1 ;  /* 0xff800000ce507808 */ /* 0x000fe20004800000 */
[----:B------:R-:W-:Y:S02]  /*43a0*/  IMAD.MOV.U32 R206, RZ, RZ, R149 ;  /* 0x000000ffffce7224 */ /* 0x000fe400078e0095 */
[----:B-1----:R-:W-:Y:S01]  /*43b0*/  FFMA.FTZ R4, R23, UR6, -R5 ;  /* 0x0000000617047c23 */ /* 0x002fe20008010805 */
[----:B------:R-:W-:-:S02]  /*43c0*/  FMNMX.FTZ R2, R95, R2, !PT ;  /* 0x000000025f027209 */ /* 0x000fc40007810000 */
[----:B------:R-:W-:Y:S01]  /*43d0*/  FSEL R130, R189, -INF , !P0 ;  /* 0xff800000bd827808 */ /* 0x000fe20004000000 */
[----:B------:R1:W-:Y:S01]  /*43e0*/  MUFU.EX2 R208, R4 ;  /* 0x0000000400d07308 */ /* 0x0003e20000000800 */
[----:B------:R-:W-:Y:S02]  /*43f0*/  FMNMX.FTZ R3, R129, R3, !PT ;  /* 0x0000000381037209 */ /* 0x000fe40007810000 */
[----:B------:R-:W-:Y:S02]  /*4400*/  FMNMX.FTZ R2, R80, R2, !PT ;  /* 0x0000000250027209 */ /* 0x000fe40007810000 */
[-C--:B------:R-:W-:Y:S02]  /*4410*/  ISETP.GE.AND P5, PT, R44, R9.reuse, PT ;  /* 0x000000092c00720c */ /* 0x080fe40003fa6270 */
[----:B------:R-:W-:Y:S01]  /*4420*/  FSEL R85, R242, -INF , !P4 ;  /* 0xff800000f2557808 */ /* 0x000fe20006000000 */
[----:B------:R-:W-:Y:S01]  /*4430*/  IMAD.MOV.U32 R242, RZ, RZ, R145 ;  /* 0x000000fffff27224 */ /* 0x000fe200078e0091 */
[----:B------:R-:W-:-:S02]  /*4440*/  ISETP.GE.AND P3, PT, R52, R9, PT ;  /* 0x000000093400720c */ /* 0x000fc40003f66270 */
[-C--:B------:R-:W-:Y:S02]  /*4450*/  ISETP.GE.AND P1, PT, R55, R9.reuse, PT ;  /* 0x000000093700720c */ /* 0x080fe40003f26270 */
[----:B------:R-:W-:Y:S01]  /*4460*/  FSEL R94, R210, -INF , !P3 ;  /* 0xff800000d25e7808 */ /* 0x000fe20005800000 */
[----:B------:R-:W-:Y:S01]  /*4470*/  IMAD.MOV.U32 R210, RZ, RZ, R139 ;  /* 0x000000ffffd27224 */ /* 0x000fe200078e008b */
[-C--:B------:R-:W-:Y:S01]  /*4480*/  ISETP.GE.AND P0, PT, R54, R9.reuse, PT ;  /* 0x000000093600720c */ /* 0x080fe20003f06270 */
[----:B-1----:R-:W-:Y:S01]  /*4490*/  FFMA.FTZ R4, R24, UR6, -R5 ;  /* 0x0000000618047c23 */ /* 0x002fe20008010805 */
[----:B------:R-:W-:Y:S01]  /*44a0*/  FSEL R99, R246, -INF , !P1 ;  /* 0xff800000f6637808 */ /* 0x000fe20004800000 */
[----:B------:R-:W-:Y:S01]  /*44b0*/  IMAD.MOV.U32 R246, RZ, RZ, R132 ;  /* 0x000000fffff67224 */ /* 0x000fe200078e0084 */
[-C--:B------:R-:W-:Y:S01]  /*44c0*/  ISETP.GE.AND P4, PT, R57, R9.reuse, PT ;  /* 0x000000093900720c */ /* 0x080fe20003f86270 */
[----:B------:R1:W-:Y:S01]  /*44d0*/  MUFU.EX2 R205, R4 ;  /* 0x0000000400cd7308 */ /* 0x0003e20000000800 */
[----:B------:R-:W-:Y:S01]  /*44e0*/  FSEL R100, R247, -INF , !P0 ;  /* 0xff800000f7647808 */ /* 0x000fe20004000000 */
[----:B------:R-:W-:Y:S01]  /*44f0*/  IMAD.MOV.U32 R247, RZ, RZ, R128 ;  /* 0x000000fffff77224 */ /* 0x000fe200078e0080 */
[----:B------:R-:W-:-:S02]  /*4500*/  ISETP.GE.AND P3, PT, R58, R9, PT ;  /* 0x000000093a00720c */ /* 0x000fc40003f66270 */
[-C--:B------:R-:W-:Y:S02]  /*4510*/  ISETP.GE.AND P1, PT, R64, R9.reuse, PT ;  /* 0x000000094000720c */ /* 0x080fe40003f26270 */
[----:B------:R-:W-:Y:S02]  /*4520*/  FSEL R106, R106, -INF , !P3 ;  /* 0xff8000006a6a7808 */ /* 0x000fe40005800000 */
[----:B------:R-:W-:Y:S02]  /*4530*/  ISETP.GE.AND P3, PT, R66, R9, PT ;  /* 0x000000094200720c */ /* 0x000fe40003f66270 */
[----:B---3--:R-:W-:Y:S02]  /*4540*/  F2FP.BF16.F32.PACK_AB R19, R167, R166 ;  /* 0x000000a6a713723e */ /* 0x008fe400000010ff */
[----:B------:R-:W-:Y:S01]  /*4550*/  FSEL R119, R191, -INF , !P3 ;  /* 0xff800000bf777808 */ /* 0x000fe20005800000 */
[----:B------:R-:W-:Y:S02]  /*4560*/  IMAD.MOV.U32 R191, RZ, RZ, R117 ;  /* 0x000000ffffbf7224 */ /* 0x000fe400078e0075 */
[----:B-1----:R-:W-:-:S04]  /*4570*/  FFMA.FTZ R4, R45, UR6, -R5 ;  /* 0x000000062d047c23 */ /* 0x002fc80008010805 */
[----:B------:R1:W-:Y:S02]  /*4580*/  MUFU.EX2 R202, R4 ;  /* 0x0000000400ca7308 */ /* 0x0003e40000000800 */
[----:B-1----:R-:W-:-:S06]  /*4590*/  FFMA.FTZ R4, R46, UR6, -R5 ;  /* 0x000000062e047c23 */ /* 0x002fcc0008010805 */
[----:B------:R1:W-:Y:S02]  /*45a0*/  MUFU.EX2 R201, R4 ;  /* 0x0000000400c97308 */ /* 0x0003e40000000800 */
[----:B-1----:R-:W-:Y:S01]  /*45b0*/  FFMA.FTZ R4, R81, UR6, -R5 ;  /* 0x0000000651047c23 */ /* 0x002fe20008010805 */
[----:B------:R-:W-:Y:S01]  /*45c0*/  FSEL R81, R207, -INF , !P6 ;  /* 0xff800000cf517808 */ /* 0x000fe20007000000 */
[----:B------:R-:W-:Y:S01]  /*45d0*/  IMAD.MOV.U32 R207, RZ, RZ, R148 ;  /* 0x000000ffffcf7224 */ /* 0x000fe200078e0094 */
[----:B------:R-:W-:-:S03]  /*45e0*/  ISETP.GE.AND P6, PT, R59, R9, PT ;  /* 0x000000093b00720c */ /* 0x000fc60003fc6270 */
[----:B------:R1:W-:Y:S01]  /*45f0*/  MUFU.EX2 R200, R4 ;  /* 0x0000000400c87308 */ /* 0x0003e20000000800 */
[----:B------:R-:W-:Y:S02]  /*4600*/  FMNMX.FTZ R2, R81, R2, !PT ;  /* 0x0000000251027209 */ /* 0x000fe40007810000 */
[----:B------:R-:W-:Y:S02]  /*4610*/  FSEL R105, R105, -INF , !P6 ;  /* 0xff80000069697808 */ /* 0x000fe40007000000 */
[----:B------:R-:W-:Y:S02]  /*4620*/  FMNMX.FTZ R2, R85, R2, !PT ;  /* 0x0000000255027209 */ /* 0x000fe40007810000 */
[----:B------:R-:W-:Y:S02]  /*4630*/  ISETP.NE.AND P6, PT, R112, RZ, PT ;  /* 0x000000ff7000720c */ /* 0x000fe40003fc5270 */
[----:B------:R-:W-:Y:S01]  /*4640*/  FSEL R112, R249, -INF , !P1 ;  /* 0xff800000f9707808 */ /* 0x000fe20004800000 */
[----:B-1----:R-:W-:-:S04]  /*4650*/  FFMA.FTZ R4, R84, UR6, -R5 ;  /* 0x0000000654047c23 */ /* 0x002fc80008010805 */
[----:B------:R1:W-:Y:S02]  /*4660*/  MUFU.EX2 R199, R4 ;  /* 0x0000000400c77308 */ /* 0x0003e40000000800 */
[----:B-1----:R-:W-:Y:S01]  /*4670*/  FMNMX.FTZ R4, R130, R3, !PT ;  /* 0x0000000382047209 */ /* 0x002fe20007810000 */
[----:B------:R-:W-:Y:S01]  /*4680*/  FFMA.FTZ R3, R86, UR6, -R5 ;  /* 0x0000000656037c23 */ /* 0x000fe20008010805 */
[----:B------:R-:W-:Y:S01]  /*4690*/  FSEL R86, R243, -INF , !P5 ;  /* 0xff800000f3567808 */ /* 0x000fe20006800000 */
[----:B------:R-:W-:Y:S01]  /*46a0*/  IMAD.MOV.U32 R243, RZ, RZ, R144 ;  /* 0x000000fffff37224 */ /* 0x000fe200078e0090 */
[----:B------:R-:W-:Y:S02]  /*46b0*/  ISETP.GE.AND P5, PT, R56, R9, PT ;  /* 0x000000093800720c */ /* 0x000fe40003fa6270 */
[----:B------:R1:W-:Y:S01]  /*46c0*/  MUFU.EX2 R197, R3 ;  /* 0x0000000300c57308 */ /* 0x0003e20000000800 */
[----:B------:R-:W-:Y:S01]  /*46d0*/  FMNMX.FTZ R2, R86, R2, !PT ;  /* 0x0000000256027209 */ /* 0x000fe20007810000 */
[----:B------:R-:W2:Y:S01]  /*46e0*/  SHFL.BFLY PT, R11, R4, 0x2, 0x1f ;  /* 0x0c401f00040b7f89 */ /* 0x000ea200000e0000 */
[----:B------:R-:W-:-:S02]  /*46f0*/  P2R R10, PR, RZ, 0x20 ;  /* 0x00000020ff0a7803 */ /* 0x000fc40000000000 */
[----:B------:R-:W-:Y:S02]  /*4700*/  FMNMX.FTZ R2, R94, R2, !PT ;  /* 0x000000025e027209 */ /* 0x000fe40007810000 */
[----:B------:R-:W-:Y:S02]  /*4710*/  ISETP.NE.AND P0, PT, R10, RZ, PT ;  /* 0x000000ff0a00720c */ /* 0x000fe40003f05270 */
[-C--:B------:R-:W-:Y:S02]  /*4720*/  ISETP.GE.AND P5, PT, R61, R9.reuse, PT ;  /* 0x000000093d00720c */ /* 0x080fe40003fa6270 */
[----:B------:R-:W-:Y:S01]  /*4730*/  FSEL R102, R223, -INF , !P0 ;  /* 0xff800000df667808 */ /* 0x000fe20004000000 */
[----:B------:R-:W-:Y:S01]  /*4740*/  IMAD.MOV.U32 R223, RZ, RZ, R124 ;  /* 0x000000ffffdf7224 */ /* 0x000fe200078e007c */
[----:B------:R-:W-:Y:S01]  /*4750*/  FSEL R108, R234, -INF , !P5 ;  /* 0xff800000ea6c7808 */ /* 0x000fe20006800000 */
[----:B------:R-:W-:Y:S01]  /*4760*/  IMAD.MOV.U32 R234, RZ, RZ, R121 ;  /* 0x000000ffffea7224 */ /* 0x000fe200078e0079 */
[----:B------:R-:W-:Y:S01]  /*4770*/  ISETP.GE.AND P0, PT, R63, R9, PT ;  /* 0x000000093f00720c */ /* 0x000fe20003f06270 */
[----:B-1----:R-:W-:-:S03]  /*4780*/  FFMA.FTZ R3, R51, UR6, -R5 ;  /* 0x0000000633037c23 */ /* 0x002fc60008010805 */
[----:B------:R-:W-:Y:S01]  /*4790*/  FSEL R115, R115, -INF , !P0 ;  /* 0xff80000073737808 */ /* 0x000fe20004000000 */
[----:B------:R1:W-:Y:S01]  /*47a0*/  MUFU.EX2 R196, R3 ;  /* 0x0000000300c47308 */ /* 0x0003e20000000800 */
[----:B--2---:R-:W-:-:S05]  /*47b0*/  FMNMX.FTZ R4, R4, R11, !PT ;  /* 0x0000000b04047209 */ /* 0x004fca0007810000 */
[----:B------:R-:W2:Y:S01]  /*47c0*/  SHFL.BFLY PT, R136, R4, 0x1, 0x1f ;  /* 0x0c201f0004887f89 */ /* 0x000ea200000e0000 */
[----:B-1----:R-:W-:Y:S01]  /*47d0*/  FFMA.FTZ R3, R87, UR6, -R5 ;  /* 0x0000000657037c23 */ /* 0x002fe20008010805 */
[----:B------:R-:W-:Y:S01]  /*47e0*/  FSEL R87, R211, -INF , !P2 ;  /* 0xff800000d3577808 */ /* 0x000fe20005000000 */
[----:B------:R-:W-:Y:S01]  /*47f0*/  IMAD.MOV.U32 R211, RZ, RZ, R133 ;  /* 0x000000ffffd37224 */ /* 0x000fe200078e0085 */
[----:B------:R-:W-:Y:S01]  /*4800*/  ISETP.GE.AND P2, PT, R65, R9, PT ;  /* 0x000000094100720c */ /* 0x000fe20003f46270 */
[----:B------:R1:W-:Y:S01]  /*4810*/  MUFU.EX2 R189, R3 ;  /* 0x0000000300bd7308 */ /* 0x0003e20000000800 */
[----:B------:R-:W-:Y:S02]  /*4820*/  FMNMX.FTZ R2, R87, R2, !PT ;  /* 0x0000000257027209 */ /* 0x000fe40007810000 */
[----:B------:R-:W-:Y:S01]  /*4830*/  FSEL R109, R235, -INF , !P2 ;  /* 0xff800000eb6d7808 */ /* 0x000fe20005000000 */
[----:B------:R-:W-:Y:S01]  /*4840*/  IMAD.MOV.U32 R235, RZ, RZ, R116 ;  /* 0x000000ffffeb7224 */ /* 0x000fe200078e0074 */
[----:B------:R-:W-:-:S04]  /*4850*/  FMNMX.FTZ R2, R99, R2, !PT ;  /* 0x0000000263027209 */ /* 0x000fc80007810000 */
[----:B------:R-:W-:Y:S02]  /*4860*/  FMNMX.FTZ R2, R100, R2, !PT ;  /* 0x0000000264027209 */ /* 0x000fe40007810000 */
[----:B--2---:R-:W-:Y:S01]  /*4870*/  FMNMX.FTZ R136, R4, R136, !PT ;  /* 0x0000008804887209 */ /* 0x004fe20007810000 */
[----:B-1----:R-:W-:-:S04]  /*4880*/  FFMA.FTZ R3, R60, UR6, -R5 ;  /* 0x000000063c037c23 */ /* 0x002fc80008010805 */
[C---:B------:R-:W-:Y:S01]  /*4890*/  FMUL.FTZ R4, R136.reuse, UR6 ;  /* 0x0000000688047c20 */ /* 0x040fe20008410000 */
[----:B------:R-:W-:Y:S01]  /*48a0*/  FSETP.NEU.FTZ.AND P0, PT, R136, -INF , PT ;  /* 0xff8000008800780b */ /* 0x000fe20003f1d000 */
[----:B------:R1:W-:Y:S03]  /*48b0*/  MUFU.EX2 R188, R3 ;  /* 0x0000000300bc7308 */ /* 0x0003e60000000800 */
[----:B------:R-:W-:-:S05]  /*48c0*/  FSEL R4, R4, RZ, P0 ;  /* 0x000000ff04047208 */ /* 0x000fca0000000000 */
[----:B------:R-:W-:-:S04]  /*48d0*/  FFMA.FTZ R10, R29, UR6, -R4 ;  /* 0x000000061d0a7c23 */ /* 0x000fc80008010804 */
        /* <DEDUP_REMOVED lines=9> */
[----:B------:R-:W-:-:S04]  /*4970*/  FMNMX.FTZ R2, R102, R2, !PT ;  /* 0x0000000266027209 */ /* 0x000fc80007810000 */
[----:B------:R-:W-:-:S04]  /*4980*/  FMNMX.FTZ R2, R105, R2, !PT ;  /* 0x0000000269027209 */ /* 0x000fc80007810000 */
[----:B------:R-:W-:-:S04]  /*4990*/  FMNMX.FTZ R2, R106, R2, !PT ;  /* 0x000000026a027209 */ /* 0x000fc80007810000 */
[----:B------:R-:W-:Y:S01]  /*49a0*/  FMNMX.FTZ R2, R108, R2, !PT ;  /* 0x000000026c027209 */ /* 0x000fe20007810000 */
[----:B-1----:R-:W-:-:S03]  /*49b0*/  FFMA.FTZ R3, R67, UR6, -R5 ;  /* 0x0000000643037c23 */ /* 0x002fc60008010805 */
[----:B------:R-:W-:Y:S01]  /*49c0*/  FMNMX.FTZ R2, R109, R2, !PT ;  /* 0x000000026d027209 */ /* 0x000fe20007810000 */
[----:B------:R1:W-:Y:S03]  /*49d0*/  MUFU.EX2 R186, R3 ;  /* 0x0000000300ba7308 */ /* 0x0003e60000000800 */
[----:B------:R-:W-:-:S04]  /*49e0*/  FMNMX.FTZ R2, R112, R2, !PT ;  /* 0x0000000270027209 */ /* 0x000fc80007810000 */
[----:B------:R-:W-:-:S04]  /*49f0*/  FMNMX.FTZ R2, R115, R2, !PT ;  /* 0x0000000273027209 */ /* 0x000fc80007810000 */
[----:B------:R-:W-:-:S04]  /*4a00*/  FMNMX.FTZ R2, R116, R2, !PT ;  /* 0x0000000274027209 */ /* 0x000fc80007810000 */
[----:B------:R-:W-:Y:S01]  /*4a10*/  FMNMX.FTZ R2, R119, R2, !PT ;  /* 0x0000000277027209 */ /* 0x000fe20007810000 */
[----:B-1----:R-:W-:-:S04]  /*4a20*/  FFMA.FTZ R3, R89, UR6, -R5 ;  /* 0x0000000659037c23 */ /* 0x002fc80008010805 */
[----:B------:R-:W1:Y:S01]  /*4a30*/  SHFL.BFLY PT, R11, R2, 0x2, 0x1f ;  /* 0x0c401f00020b7f89 */ /* 0x000e6200000e0000 */
[----:B------:R2:W-:Y:S02]  /*4a40*/  MUFU.EX2 R185, R3 ;  /* 0x0000000300b97308 */ /* 0x0005e40000000800 */
[----:B--2---:R-:W-:-:S06]  /*4a50*/  FFMA.FTZ R3, R68, UR6, -R5 ;  /* 0x0000000644037c23 */ /* 0x004fcc0008010805 */
[----:B------:R2:W-:Y:S01]  /*4a60*/  MUFU.EX2 R184, R3 ;  /* 0x0000000300b87308 */ /* 0x0005e20000000800 */
[----:B-1----:R-:W-:-:S05]  /*4a70*/  FMNMX.FTZ R2, R2, R11, !PT ;  /* 0x0000000b02027209 */ /* 0x002fca0007810000 */
[----:B------:R-:W1:Y:S01]  /*4a80*/  SHFL.BFLY PT, R10, R2, 0x1, 0x1f ;  /* 0x0c201f00020a7f89 */ /* 0x000e6200000e0000 */
[----:B--2---:R-:W-:-:S04]  /*4a90*/  FFMA.FTZ R3, R90, UR6, -R5 ;  /* 0x000000065a037c23 */ /* 0x004fc80008010805 */
[----:B------:R2:W-:Y:S01]  /*4aa0*/  MUFU.EX2 R183, R3 ;  /* 0x0000000300b77308 */ /* 0x0005e20000000800 */
[----:B-1----:R-:W-:Y:S01]  /*4ab0*/  FMNMX.FTZ R84, R2, R10, !PT ;  /* 0x0000000a02547209 */ /* 0x002fe20007810000 */
[----:B------:R-:W-:Y:S01]  /*4ac0*/  FFMA.FTZ R2, R14, UR6, -R4 ;  /* 0x000000060e027c23 */ /* 0x000fe20008010804 */
[----:B------:R-:W-:Y:S02]  /*4ad0*/  IMAD R10, R214, 0x20, R182 ;  /* 0x00000020d60a7824 */ /* 0x000fe400078e02b6 */
[----:B------:R-:W-:-:S03]  /*4ae0*/  FSETP.NEU.FTZ.AND P0, PT, R84, -INF , PT ;  /* 0xff8000005400780b */ /* 0x000fc60003f1d000 */
[----:B------:R1:W-:Y:S01]  /*4af0*/  MUFU.EX2 R179, R2 ;  /* 0x0000000200b37308 */ /* 0x0003e20000000800 */
[----:B--2---:R-:W-:-:S07]  /*4b00*/  FFMA.FTZ R3, R15, UR6, -R4 ;  /* 0x000000060f037c23 */ /* 0x004fce0008010804 */
[----:B------:R2:W-:Y:S01]  /*4b10*/  MUFU.EX2 R128, R3 ;  /* 0x0000000300807308 */ /* 0x0005e20000000800 */
[----:B-1----:R-:W-:-:S07]  /*4b20*/  FFMA.FTZ R2, R13, UR6, -R4 ;  /* 0x000000060d027c23 */ /* 0x002fce0008010804 */
[----:B------:R1:W-:Y:S01]  /*4b30*/  MUFU.EX2 R182, R2 ;  /* 0x0000000200b67308 */ /* 0x0003e20000000800 */
[----:B--2---:R-:W-:-:S07]  /*4b40*/  FFMA.FTZ R3, R48, UR6, -R4 ;  /* 0x0000000630037c23 */ /* 0x004fce0008010804 */
[----:B------:R2:W-:Y:S01]  /*4b50*/  MUFU.EX2 R126, R3 ;  /* 0x00000003007e7308 */ /* 0x0005e20000000800 */
[----:B-1----:R-:W-:-:S05]  /*4b60*/  IMAD.IADD R2, R213, 0x1, R10 ;  /* 0x00000001d5027824 */ /* 0x002fca00078e020a */
[----:B------:R-:W-:Y:S01]  /*4b70*/  LEA R213, R2, UR4, 0x1 ;  /* 0x0000000402d57c11 */ /* 0x000fe2000f8e08ff */
[----:B------:R-:W-:Y:S01]  /*4b80*/  FFMA.FTZ R2, R169, UR6, -R5 ;  /* 0x00000006a9027c23 */ /* 0x000fe20008010805 */
[----:B--2---:R-:W-:-:S03]  /*4b90*/  FFMA.FTZ R3, R50, UR6, -R4 ;  /* 0x0000000632037c23 */ /* 0x004fc60008010804 */
[----:B------:R-:W-:Y:S01]  /*4ba0*/  IMAD R214, R0, 0x2, R213 ;  /* 0x0000000200d67824 */ /* 0x000fe200078e02d5 */
[----:B------:R-:W-:Y:S01]  /*4bb0*/  LDSM.16.MT88.4 R20, [R213+0x4000] ;  /* 0x00400000d514783b */ /* 0x000fe20000004200 */
[----:B------:R1:W-:Y:S03]  /*4bc0*/  MUFU.EX2 R135, R3 ;  /* 0x0000000300877308 */ /* 0x0003e60000000800 */
[----:B------:R-:W-:Y:S04]  /*4bd0*/  LDSM.16.MT88.4 R32, [R214+0x4400] ;  /* 0x00440000d620783b */ /* 0x000fe80000004200 */
[----:B------:R-:W-:Y:S01]  /*4be0*/  LDSM.16.MT88.4 R148, [R213+0x5c00] ;  /* 0x005c0000d594783b */ /* 0x000fe20000004200 */
[----:B-1----:R-:W-:-:S04]  /*4bf0*/  FFMA.FTZ R3, R49, UR6, -R4 ;  /* 0x0000000631037c23 */ /* 0x002fc80008010804 */
[----:B------:R1:W2:Y:S02]  /*4c00*/  MUFU.EX2 R139, R3 ;  /* 0x00000003008b7308 */ /* 0x0002a40000000800 */
[----:B-1----:R-:W-:Y:S01]  /*4c10*/  FFMA.FTZ R3, R47, UR6, -R4 ;  /* 0x000000062f037c23 */ /* 0x002fe20008010804 */
[----:B--2---:R-:W-:-:S05]  /*4c20*/  F2FP.BF16.F32.PACK_AB R14, R139, R135 ;  /* 0x000000878b0e723e */ /* 0x004fca00000010ff */
[----:B------:R1:W-:Y:S02]  /*4c30*/  MUFU.EX2 R160, R3 ;  /* 0x0000000300a07308 */ /* 0x0003e40000000800 */
[----:B-1----:R-:W-:-:S06]  /*4c40*/  FFMA.FTZ R3, R30, UR6, -R4 ;  /* 0x000000061e037c23 */ /* 0x002fcc0008010804 */
[----:B------:R1:W-:Y:S02]  /*4c50*/  MUFU.EX2 R161, R3 ;  /* 0x0000000300a17308 */ /* 0x0003e40000000800 */
[--C-:B-1----:R-:W-:Y:S02]  /*4c60*/  FFMA.FTZ R3, R28, UR6, -R4.reuse ;  /* 0x000000061c037c23 */ /* 0x102fe40008010804 */
[----:B------:R-:W-:Y:S04]  /*4c70*/  LDSM.16.MT88.4 R28, [R213+0x4400] ;  /* 0x00440000d51c783b */ /* 0x000fe80000004200 */
[----:B------:R1:W-:Y:S02]  /*4c80*/  MUFU.EX2 R163, R3 ;  /* 0x0000000300a37308 */ /* 0x0003e40000000800 */
[----:B-1----:R-:W-:-:S06]  /*4c90*/  FFMA.FTZ R3, R27, UR6, -R4 ;  /* 0x000000061b037c23 */ /* 0x002fcc0008010804 */
[----:B------:R1:W-:Y:S02]  /*4ca0*/  MUFU.EX2 R175, R3 ;  /* 0x0000000300af7308 */ /* 0x0003e40000000800 */
[----:B-1----:R-:W-:-:S06]  /*4cb0*/  FFMA.FTZ R3, R26, UR6, -R4 ;  /* 0x000000061a037c23 */ /* 0x002fcc0008010804 */
[----:B------:R1:W-:Y:S02]  /*4cc0*/  MUFU.EX2 R177, R3 ;  /* 0x0000000300b17308 */ /* 0x0003e40000000800 */
[--C-:B-1----:R-:W-:Y:S02]  /*4cd0*/  FFMA.FTZ R3, R25, UR6, -R4.reuse ;  /* 0x0000000619037c23 */ /* 0x102fe40008010804 */
[----:B------:R-:W1:Y:S04]  /*4ce0*/  LDSM.16.MT88.4 R24, [R214+0x4000] ;  /* 0x00400000d618783b */ /* 0x000e680000004200 */
[----:B------:R2:W-:Y:S02]  /*4cf0*/  MUFU.EX2 R178, R3 ;  /* 0x0000000300b27308 */ /* 0x0005e40000000800 */
[----:B--2---:R-:W-:Y:S01]  /*4d00*/  FFMA.FTZ R3, R17, UR6, -R4 ;  /* 0x0000000611037c23 */ /* 0x004fe20008010804 */
[----:B------:R-:W-:-:S05]  /*4d10*/  F2FP.BF16.F32.PACK_AB R17, R164, R165 ;  /* 0x000000a5a411723e */ /* 0x000fca00000010ff */
[----:B------:R2:W-:Y:S02]  /*4d20*/  MUFU.EX2 R181, R3 ;  /* 0x0000000300b57308 */ /* 0x0005e40000000800 */
[----:B--2---:R-:W-:-:S05]  /*4d30*/  FMUL.FTZ R3, R84, UR6 ;  /* 0x0000000654037c20 */ /* 0x004fca0008410000 */
[----:B------:R-:W-:-:S05]  /*4d40*/  FSEL R3, R3, RZ, P0 ;  /* 0x000000ff03037208 */ /* 0x000fca0000000000 */
[--C-:B------:R-:W-:Y:S01]  /*4d50*/  FFMA.FTZ R0, R16, UR6, -R3.reuse ;  /* 0x0000000610007c23 */ /* 0x100fe20008010803 */
[----:B------:R-:W-:Y:S01]  /*4d60*/  FFMA.FTZ R10, R12, UR6, -R3 ;  /* 0x000000060c0a7c23 */ /* 0x000fe20008010803 */
[----:B------:R-:W-:Y:S02]  /*4d70*/  F2FP.BF16.F32.PACK_AB R12, R126, R128 ;  /* 0x000000807e0c723e */ /* 0x000fe400000010ff */
[----:B------:R2:W-:Y:S01]  /*4d80*/  MUFU.EX2 R11, R0 ;  /* 0x00000000000b7308 */ /* 0x0005e20000000800 */
[----:B------:R-:W-:-:S07]  /*4d90*/  F2FP.BF16.F32.PACK_AB R16, R248, R171 ;  /* 0x000000abf810723e */ /* 0x000fce00000010ff */
[----:B------:R-:W3:Y:S01]  /*4da0*/  MUFU.EX2 R114, R10 ;  /* 0x0000000a00727308 */ /* 0x000ee20000000800 */
[----:B--2---:R-:W-:-:S07]  /*4db0*/  FFMA.FTZ R0, R72, UR6, -R3 ;  /* 0x0000000648007c23 */ /* 0x004fce0008010803 */
[----:B------:R2:W-:Y:S01]  /*4dc0*/  MUFU.EX2 R118, R0 ;  /* 0x0000000000767308 */ /* 0x0005e20000000800 */
[----:B---3--:R-:W-:Y:S01]  /*4dd0*/  F2FP.BF16.F32.PACK_AB R13, R11, R114 ;  /* 0x000000720b0d723e */ /* 0x008fe200000010ff */
[----:B------:R-:W-:-:S06]  /*4de0*/  FADD.FTZ R10, R171, R248 ;  /* 0x000000f8ab0a7221 */ /* 0x000fcc0000010000 */
[----:B------:R-:W-:Y:S01]  /*4df0*/  MUFU.EX2 R248, R2 ;  /* 0x0000000200f87308 */ /* 0x000fe20000000800 */
[----:B--2---:R-:W-:-:S07]  /*4e00*/  FFMA.FTZ R0, R70, UR6, -R3 ;  /* 0x0000000646007c23 */ /* 0x004fce0008010803 */
[----:B------:R2:W3:Y:S02]  /*4e10*/  MUFU.EX2 R122, R0 ;  /* 0x00000000007a7308 */ /* 0x0004e40000000800 */
[----:B--2---:R-:W-:Y:S01]  /*4e20*/  FFMA.FTZ R0, R18, UR6, -R4 ;  /* 0x0000000612007c23 */ /* 0x004fe20008010804 */
[----:B---3--:R-:W-:Y:S02]  /*4e30*/  F2FP.BF16.F32.PACK_AB R15, R122, R118 ;  /* 0x000000767a0f723e */ /* 0x008fe400000010ff */
[----:B------:R-:W-:-:S03]  /*4e40*/  F2FP.BF16.F32.PACK_AB R18, R141, R140 ;  /* 0x0000008c8d12723e */ /* 0x000fc600000010ff */
[----:B------:R2:W-:Y:S02]  /*4e50*/  MUFU.EX2 R176, R0 ;  /* 0x0000000000b07308 */ /* 0x0005e40000000800 */
[C---:B-1----:R-:W-:Y:S06]  /*4e60*/  HMMA.16816.F32.BF16 R40, R12.reuse, R24, RZ ;  /* 0x000000180c28723c */ /* 0x042fec00000418ff */
[C---:B------:R-:W-:Y:S06]  /*4e70*/  HMMA.16816.F32.BF16 R44, R12.reuse, R22, RZ ;  /* 0x000000160c2c723c */ /* 0x040fec00000418ff */
[----:B------:R-:W-:Y:S01]  /*4e80*/  HMMA.16816.F32.BF16 R48, R12, R26, RZ ;  /* 0x0000001a0c30723c */ /* 0x000fe200000418ff */
[----:B--2---:R-:W-:-:S04]  /*4e90*/  FFMA.FTZ R0, R69, UR6, -R3 ;  /* 0x0000000645007c23 */ /* 0x004fc80008010803 */
[----:B------:R1:W-:Y:S01]  /*4ea0*/  MUFU.EX2 R127, R0 ;  /* 0x00000000007f7308 */ /* 0x0003e20000000800 */
[C---:B------:R-:W-:Y:S06]  /*4eb0*/  HMMA.16816.F32.BF16 R52, R16.reuse, R24, RZ ;  /* 0x000000181034723c */ /* 0x040fec00000418ff */
[----:B------:R-:W-:Y:S01]  /*4ec0*/  HMMA.16816.F32.BF16 R64, R16, R26, RZ ;  /* 0x0000001a1040723c */ /* 0x000fe200000418ff */
[----:B------:R-:W2:Y:S01]  /*4ed0*/  LDSM.16.MT88.4 R24, [R213+0x4800] ;  /* 0x00480000d518783b */ /* 0x000ea20000004200 */
[----:B-1----:R-:W-:-:S04]  /*4ee0*/  FFMA.FTZ R0, R37, UR6, -R3 ;  /* 0x0000000625007c23 */ /* 0x002fc80008010803 */
[----:B------:R-:W-:Y:S01]  /*4ef0*/  HMMA.16816.F32.BF16 R36, R12, R20, RZ ;  /* 0x000000140c24723c */ /* 0x000fe200000418ff */
[----:B------:R1:W3:Y:S06]  /*4f00*/  MUFU.EX2 R131, R0 ;  /* 0x0000000000837308 */ /* 0x0002ec0000000800 */
[----:B------:R-:W-:Y:S02]  /*4f10*/  F2FP.BF16.F32.PACK_AB R12, R161, R160 ;  /* 0x000000a0a10c723e */ /* 0x000fe400000010ff */
[----:B------:R-:W-:Y:S01]  /*4f20*/  F2FP.BF16.F32.PACK_AB R14, R163, R162 ;  /* 0x000000a2a30e723e */ /* 0x000fe200000010ff */
[----:B-1----:R-:W-:Y:S01]  /*4f30*/  FFMA.FTZ R0, R73, UR6, -R3 ;  /* 0x0000000649007c23 */ /* 0x002fe20008010803 */
[----:B---3--:R-:W-:-:S03]  /*4f40*/  F2FP.BF16.F32.PACK_AB R13, R131, R127 ;  /* 0x0000007f830d723e */ /* 0x008fc600000010ff */
[----:B------:R1:W-:Y:S02]  /*4f50*/  MUFU.EX2 R133, R0 ;  /* 0x0000000000857308 */ /* 0x0003e40000000800 */
[----:B-1----:R-:W-:Y:S02]  /*4f60*/  FFMA.FTZ R0, R74, UR6, -R3 ;  /* 0x000000064a007c23 */ /* 0x002fe40008010803 */
[C---:B------:R-:W-:Y:S04]  /*4f70*/  HMMA.16816.F32.BF16 R72, R16.reuse, R20, RZ ;  /* 0x000000141048723c */ /* 0x040fe800000418ff */
[----:B------:R1:W3:Y:S02]  /*4f80*/  MUFU.EX2 R134, R0 ;  /* 0x0000000000867308 */ /* 0x0002e40000000800 */
[----:B-1----:R-:W-:Y:S01]  /*4f90*/  FFMA.FTZ R0, R71, UR6, -R4 ;  /* 0x0000000647007c23 */ /* 0x002fe20008010804 */
[----:B---3--:R-:W-:Y:S01]  /*4fa0*/  F2FP.BF16.F32.PACK_AB R15, R134, R133 ;  /* 0x00000085860f723e */ /* 0x008fe200000010ff */
[----:B------:R-:W-:Y:S01]  /*4fb0*/  HMMA.16816.F32.BF16 R68, R16, R22, RZ ;  /* 0x000000161044723c */ /* 0x000fe200000418ff */
[----:B------:R-:W1:Y:S03]  /*4fc0*/  LDSM.16.MT88.4 R20, [R214+0x4800] ;  /* 0x00480000d614783b */ /* 0x000e660000004200 */
[----:B------:R3:W-:Y:S02]  /*4fd0*/  MUFU.EX2 R174, R0 ;  /* 0x0000000000ae7308 */ /* 0x0007e40000000800 */
[----:B------:R-:W-:Y:S01]  /*4fe0*/  HMMA.16816.F32.BF16 R56, R12, R32, R40 ;  /* 0x000000200c38723c */ /* 0x000fe20000041828 */
[----:B------:R-:W-:-:S02]  /*4ff0*/  F2FP.BF16.F32.PACK_AB R16, R190, R191 ;  /* 0x000000bfbe10723e */ /* 0x000fc400000010ff */
[----:B------:R-:W-:Y:S02]  /*5000*/  F2FP.BF16.F32.PACK_AB R17, R227, R236 ;  /* 0x000000ece311723e */ /* 0x000fe400000010ff */
[----:B------:R-:W-:Y:S01]  /*5010*/  F2FP.BF16.F32.PACK_AB R18, R234, R235 ;  /* 0x000000ebea12723e */ /* 0x000fe200000010ff */
[----:B------:R-:W-:Y:S01]  /*5020*/  HMMA.16816.F32.BF16 R60, R12, R28, R36 ;  /* 0x0000001c0c3c723c */ /* 0x000fe20000041824 */
[----:B------:R-:W-:-:S05]  /*5030*/  F2FP.BF16.F32.PACK_AB R19, R219, R218 ;  /* 0x000000dadb13723e */ /* 0x000fca00000010ff */
[----:B------:R-:W-:Y:S01]  /*5040*/  HMMA.16816.F32.BF16 R40, R12, R30, R44 ;  /* 0x0000001e0c28723c */ /* 0x000fe2000004182c */
[----:B---3--:R-:W-:-:S04]  /*5050*/  FFMA.FTZ R0, R76, UR6, -R4 ;  /* 0x000000064c007c23 */ /* 0x008fc80008010804 */
[----:B------:R3:W-:Y:S01]  /*5060*/  MUFU.EX2 R173, R0 ;  /* 0x0000000000ad7308 */ /* 0x0007e20000000800 */
[----:B------:R-:W-:Y:S06]  /*5070*/  HMMA.16816.F32.BF16 R44, R12, R34, R48 ;  /* 0x000000220c2c723c */ /* 0x000fec0000041830 */
[----:B------:R-:W-:Y:S01]  /*5080*/  HMMA.16816.F32.BF16 R72, R16, R28, R72 ;  /* 0x0000001c1048723c */ /* 0x000fe20000041848 */
[----:B------:R-:W-:Y:S02]  /*5090*/  F2FP.BF16.F32.PACK_AB R12, R177, R175 ;  /* 0x000000afb10c723e */ /* 0x000fe400000010ff */
[----:B------:R-:W-:-:S03]  /*50a0*/  F2FP.BF16.F32.PACK_AB R14, R181, R178 ;  /* 0x000000b2b50e723e */ /* 0x000fc600000010ff */
[----:B------:R-:W-:Y:S01]  /*50b0*/  HMMA.16816.F32.BF16 R48, R16, R30, R68 ;  /* 0x0000001e1030723c */ /* 0x000fe20000041844 */
[----:B------:R-:W-:Y:S01]  /*50c0*/  LDSM.16.MT88.4 R28, [R214+0x4c00] ;  /* 0x004c0000d61c783b */ /* 0x000fe20000004200 */
[----:B---3--:R-:W-:-:S04]  /*50d0*/  FFMA.FTZ R0, R77, UR6, -R4 ;  /* 0x000000064d007c23 */ /* 0x008fc80008010804 */
[----:B------:R-:W-:Y:S01]  /*50e0*/  HMMA.16816.F32.BF16 R36, R16, R34, R64 ;  /* 0x000000221024723c */ /* 0x000fe20000041840 */
[----:B------:R3:W-:Y:S02]  /*50f0*/  MUFU.EX2 R172, R0 ;  /* 0x0000000000ac7308 */ /* 0x0007e40000000800 */
[----:B---3--:R-:W-:-:S06]  /*5100*/  FFMA.FTZ R0, R79, UR6, -R3 ;  /* 0x000000064f007c23 */ /* 0x008fcc0008010803 */
[----:B------:R3:W-:Y:S02]  /*5110*/  MUFU.EX2 R123, R0 ;  /* 0x00000000007b7308 */ /* 0x0007e40000000800 */
[----:B---3--:R-:W-:-:S06]  /*5120*/  FFMA.FTZ R0, R83, UR6, -R3 ;  /* 0x0000000653007c23 */ /* 0x008fcc0008010803 */
[----:B------:R3:W4:Y:S02]  /*5130*/  MUFU.EX2 R124, R0 ;  /* 0x00000000007c7308 */ /* 0x0007240000000800 */
[----:B---3--:R-:W-:Y:S01]  /*5140*/  FFMA.FTZ R0, R91, UR6, -R3 ;  /* 0x000000065b007c23 */ /* 0x008fe20008010803 */
[----:B----4-:R-:W-:-:S05]  /*5150*/  F2FP.BF16.F32.PACK_AB R13, R124, R123 ;  /* 0x0000007b7c0d723e */ /* 0x010fca00000010ff */
[----:B------:R3:W-:Y:S02]  /*5160*/  MUFU.EX2 R117, R0 ;  /* 0x0000000000757308 */ /* 0x0007e40000000800 */
[----:B---3--:R-:W-:-:S06]  /*5170*/  FFMA.FTZ R0, R93, UR6, -R3 ;  /* 0x000000065d007c23 */ /* 0x008fcc0008010803 */
[----:B------:R3:W4:Y:S02]  /*5180*/  MUFU.EX2 R120, R0 ;  /* 0x0000000000787308 */ /* 0x0007240000000800 */
[----:B---3--:R-:W-:Y:S01]  /*5190*/  FFMA.FTZ R0, R78, UR6, -R4 ;  /* 0x000000064e007c23 */ /* 0x008fe20008010804 */
[----:B----4-:R-:W-:Y:S01]  /*51a0*/  F2FP.BF16.F32.PACK_AB R15, R120, R117 ;  /* 0x00000075780f723e */ /* 0x010fe200000010ff */
[----:B------:R-:W-:Y:S01]  /*51b0*/  HMMA.16816.F32.BF16 R76, R16, R32, R52 ;  /* 0x00000020104c723c */ /* 0x000fe20000041834 */
[----:B------:R-:W3:Y:S03]  /*51c0*/  LDSM.16.MT88.4 R32, [R213+0x4c00] ;  /* 0x004c0000d520783b */ /* 0x000ee60000004200 */
[----:B------:R4:W-:Y:S02]  /*51d0*/  MUFU.EX2 R132, R0 ;  /* 0x0000000000847308 */ /* 0x0009e40000000800 */
[----:B--2---:R-:W-:Y:S01]  /*51e0*/  HMMA.16816.F32.BF16 R52, R12, R24, R60 ;  /* 0x000000180c34723c */ /* 0x004fe2000004183c */
[----:B------:R-:W-:-:S02]  /*51f0*/  F2FP.BF16.F32.PACK_AB R16, R222, R223 ;  /* 0x000000dfde10723e */ /* 0x000fc400000010ff */
[----:B------:R-:W-:Y:S02]  /*5200*/  F2FP.BF16.F32.PACK_AB R17, R228, R224 ;  /* 0x000000e0e411723e */ /* 0x000fe400000010ff */
[----:B------:R-:W-:Y:S01]  /*5210*/  F2FP.BF16.F32.PACK_AB R18, R246, R247 ;  /* 0x000000f7f612723e */ /* 0x000fe200000010ff */
[----:B-1----:R-:W-:Y:S01]  /*5220*/  HMMA.16816.F32.BF16 R68, R12, R20, R56 ;  /* 0x000000140c44723c */ /* 0x002fe20000041838 */
[----:B------:R-:W-:-:S05]  /*5230*/  F2FP.BF16.F32.PACK_AB R19, R208, R209 ;  /* 0x000000d1d013723e */ /* 0x000fca00000010ff */
[----:B------:R-:W-:Y:S01]  /*5240*/  HMMA.16816.F32.BF16 R56, R12, R22, R44 ;  /* 0x000000160c38723c */ /* 0x000fe2000004182c */
[----:B----4-:R-:W-:-:S04]  /*5250*/  FFMA.FTZ R0, R82, UR6, -R4 ;  /* 0x0000000652007c23 */ /* 0x010fc80008010804 */
[----:B------:R1:W-:Y:S01]  /*5260*/  MUFU.EX2 R125, R0 ;  /* 0x00000000007d7308 */ /* 0x0003e20000000800 */
[----:B------:R-:W-:Y:S06]  /*5270*/  HMMA.16816.F32.BF16 R72, R16, R24, R72 ;  /* 0x000000181048723c */ /* 0x000fec0000041848 */
[-C--:B------:R-:W-:Y:S06]  /*5280*/  HMMA.16816.F32.BF16 R40, R12, R26.reuse, R40 ;  /* 0x0000001a0c28723c */ /* 0x080fec0000041828 */
[----:B------:R-:W-:Y:S01]  /*5290*/  HMMA.16816.F32.BF16 R64, R16, R26, R48 ;  /* 0x0000001a1040723c */ /* 0x000fe20000041830 */
[----:B------:R-:W2:Y:S01]  /*52a0*/  LDSM.16.MT88.4 R24, [R213+0x5000] ;  /* 0x00500000d518783b */ /* 0x000ea20000004200 */
[----:B------:R-:W-:Y:S01]  /*52b0*/  F2FP.BF16.F32.PACK_AB R12, R182, R179 ;  /* 0x000000b3b60c723e */ /* 0x000fe200000010ff */
[----:B-1----:R-:W-:Y:S01]  /*52c0*/  FFMA.FTZ R0, R92, UR6, -R4 ;  /* 0x000000065c007c23 */ /* 0x002fe20008010804 */
[----:B------:R-:W-:-:S02]  /*52d0*/  F2FP.BF16.F32.PACK_AB R14, R174, R176 ;  /* 0x000000b0ae0e723e */ /* 0x000fc400000010ff */
[C---:B------:R-:W-:Y:S01]  /*52e0*/  HMMA.16816.F32.BF16 R60, R16.reuse, R20, R76 ;  /* 0x00000014103c723c */ /* 0x040fe2000004184c */
[----:B------:R1:W-:Y:S05]  /*52f0*/  MUFU.EX2 R121, R0 ;  /* 0x0000000000797308 */ /* 0x0003ea0000000800 */
[----:B------:R-:W-:Y:S01]  /*5300*/  HMMA.16816.F32.BF16 R48, R16, R22, R36 ;  /* 0x000000161030723c */ /* 0x000fe20000041824 */
[----:B------:R-:W4:Y:S06]  /*5310*/  LDSM.16.MT88.4 R20, [R214+0x5000] ;  /* 0x00500000d614783b */ /* 0x000f2c0000004200 */
[----:B------:R-:W-:-:S02]  /*5320*/  F2FP.BF16.F32.PACK_AB R16, R210, R211 ;  /* 0x000000d3d210723e */ /* 0x000fc400000010ff */
[----:B------:R-:W-:Y:S02]  /*5330*/  F2FP.BF16.F32.PACK_AB R17, R204, R205 ;  /* 0x000000cdcc11723e */ /* 0x000fe400000010ff */
[----:B------:R-:W-:Y:S01]  /*5340*/  F2FP.BF16.F32.PACK_AB R18, R242, R243 ;  /* 0x000000f3f212723e */ /* 0x000fe200000010ff */
[----:B-1----:R-:W-:Y:S01]  /*5350*/  FFMA.FTZ R0, R96, UR6, -R3 ;  /* 0x0000000660007c23 */ /* 0x002fe20008010803 */
[----:B------:R-:W-:-:S03]  /*5360*/  F2FP.BF16.F32.PACK_AB R19, R202, R203 ;  /* 0x000000cbca13723e */ /* 0x000fc600000010ff */
[----:B------:R1:W-:Y:S04]  /*5370*/  MUFU.EX2 R96, R0 ;  /* 0x0000000000607308 */ /* 0x0003e80000000800 */
[----:B---3--:R-:W-:Y:S01]  /*5380*/  HMMA.16816.F32.BF16 R72, R16, R32, R72 ;  /* 0x000000201048723c */ /* 0x008fe20000041848 */
[----:B-1----:R-:W-:-:S04]  /*5390*/  FFMA.FTZ R0, R95, UR6, -R3 ;  /* 0x000000065f007c23 */ /* 0x002fc80008010803 */
        /* <DEDUP_REMOVED lines=12> */
[----:B-1----:R-:W-:Y:S01]  /*5460*/  FFMA.FTZ R0, R98, UR6, -R4 ;  /* 0x0000000662007c23 */ /* 0x002fe20008010804 */
[----:B------:R-:W-:-:S03]  /*5470*/  IMAD.MOV.U32 R98, RZ, RZ, R141 ;  /* 0x000000ffff627224 */ /* 0x000fc600078e008d */
[----:B------:R1:W-:Y:S01]  /*5480*/  MUFU.EX2 R93, R0 ;  /* 0x00000000005d7308 */ /* 0x0003e20000000800 */
[----:B------:R-:W-:Y:S06]  /*5490*/  HMMA.16816.F32.BF16 R36, R12, R28, R68 ;  /* 0x0000001c0c24723c */ /* 0x000fec0000041844 */
[----:B------:R-:W-:Y:S01]  /*54a0*/  HMMA.16816.F32.BF16 R68, R16, R34, R64 ;  /* 0x000000221044723c */ /* 0x000fe20000041840 */
[----:B------:R-:W3:Y:S01]  /*54b0*/  LDSM.16.MT88.4 R32, [R213+0x5400] ;  /* 0x00540000d520783b */ /* 0x000ee20000004200 */
[----:B------:R-:W-:Y:S02]  /*54c0*/  F2FP.BF16.F32.PACK_AB R12, R172, R173 ;  /* 0x000000adac0c723e */ /* 0x000fe400000010ff */
[----:B------:R-:W-:-:S02]  /*54d0*/  F2FP.BF16.F32.PACK_AB R14, R125, R132 ;  /* 0x000000847d0e723e */ /* 0x000fc400000010ff */
[----:B------:R-:W-:Y:S01]  /*54e0*/  HMMA.16816.F32.BF16 R64, R16, R28, R60 ;  /* 0x0000001c1040723c */ /* 0x000fe2000004183c */
[----:B-1----:R-:W-:Y:S01]  /*54f0*/  FFMA.FTZ R0, R101, UR6, -R4 ;  /* 0x0000000665007c23 */ /* 0x002fe20008010804 */
[----:B------:R-:W-:-:S04]  /*5500*/  IMAD.MOV.U32 R101, RZ, RZ, R140 ;  /* 0x000000ffff657224 */ /* 0x000fc800078e008c */
[----:B------:R-:W-:Y:S01]  /*5510*/  HMMA.16816.F32.BF16 R60, R16, R30, R48 ;  /* 0x0000001e103c723c */ /* 0x000fe20000041830 */
[----:B------:R-:W1:Y:S01]  /*5520*/  LDSM.16.MT88.4 R28, [R214+0x5400] ;  /* 0x00540000d61c783b */ /* 0x000e620000004200 */
[----:B------:R5:W-:Y:S01]  /*5530*/  MUFU.EX2 R90, R0 ;  /* 0x00000000005a7308 */ /* 0x000be20000000800 */
[----:B------:R-:W-:-:S04]  /*5540*/  FADD.FTZ R10, R101, R10 ;  /* 0x0000000a650a7221 */ /* 0x000fc80000010000 */
[----:B------:R-:W-:Y:S02]  /*5550*/  F2FP.BF16.F32.PACK_AB R16, R206, R207 ;  /* 0x000000cfce10723e */ /* 0x000fe400000010ff */
[----:B------:R-:W-:Y:S02]  /*5560*/  F2FP.BF16.F32.PACK_AB R17, R200, R201 ;  /* 0x000000c9c811723e */ /* 0x000fe400000010ff */
[----:B------:R-:W-:Y:S02]  /*5570*/  F2FP.BF16.F32.PACK_AB R18, R232, R233 ;  /* 0x000000e9e812723e */ /* 0x000fe400000010ff */
[----:B------:R-:W-:Y:S01]  /*5580*/  F2FP.BF16.F32.PACK_AB R19, R198, R199 ;  /* 0x000000c7c613723e */ /* 0x000fe200000010ff */
[----:B-----5:R-:W-:-:S06]  /*5590*/  FFMA.FTZ R0, R85, UR6, -R3 ;  /* 0x0000000655007c23 */ /* 0x020fcc0008010803 */
[C---:B--2---:R-:W-:Y:S01]  /*55a0*/  HMMA.16816.F32.BF16 R48, R16.reuse, R26, R68 ;  /* 0x0000001a1030723c */ /* 0x044fe20000041844 */
[----:B------:R2:W-:Y:S05]  /*55b0*/  MUFU.EX2 R89, R0 ;  /* 0x0000000000597308 */ /* 0x0005ea0000000800 */
[----:B----4-:R-:W-:Y:S01]  /*55c0*/  HMMA.16816.F32.BF16 R64, R16, R20, R64 ;  /* 0x000000141040723c */ /* 0x010fe20000041840 */
[----:B--2---:R-:W-:-:S04]  /*55d0*/  FFMA.FTZ R0, R86, UR6, -R3 ;  /* 0x0000000656007c23 */ /* 0x004fc80008010803 */
[----:B------:R2:W4:Y:S02]  /*55e0*/  MUFU.EX2 R85, R0 ;  /* 0x0000000000557308 */ /* 0x0005240000000800 */
[----:B--2---:R-:W-:Y:S01]  /*55f0*/  FFMA.FTZ R0, R94, UR6, -R3 ;  /* 0x000000065e007c23 */ /* 0x004fe20008010803 */
[----:B----4-:R-:W-:-:S05]  /*5600*/  F2FP.BF16.F32.PACK_AB R13, R85, R89 ;  /* 0x00000059550d723e */ /* 0x010fca00000010ff */
[----:B------:R2:W-:Y:S02]  /*5610*/  MUFU.EX2 R81, R0 ;  /* 0x0000000000517308 */ /* 0x0005e40000000800 */
[----:B--2---:R-:W-:-:S06]  /*5620*/  FFMA.FTZ R0, R87, UR6, -R3 ;  /* 0x0000000657007c23 */ /* 0x004fcc0008010803 */
[----:B------:R2:W4:Y:S02]  /*5630*/  MUFU.EX2 R82, R0 ;  /* 0x0000000000527308 */ /* 0x0005240000000800 */
[----:B--2---:R-:W-:Y:S01]  /*5640*/  FFMA.FTZ R0, R103, UR6, -R4 ;  /* 0x0000000667007c23 */ /* 0x004fe20008010804 */
[----:B----4-:R-:W-:-:S05]  /*5650*/  F2FP.BF16.F32.PACK_AB R15, R82, R81 ;  /* 0x00000051520f723e */ /* 0x010fca00000010ff */
[----:B------:R2:W-:Y:S02]  /*5660*/  MUFU.EX2 R86, R0 ;  /* 0x0000000000567308 */ /* 0x0005e40000000800 */
[C---:B------:R-:W-:Y:S06]  /*5670*/  HMMA.16816.F32.BF16 R140, R12.reuse, R24, R44 ;  /* 0x000000180c8c723c */ /* 0x040fec000004182c */
[----:B------:R-:W-:Y:S06]  /*5680*/  HMMA.16816.F32.BF16 R44, R12, R22, R56 ;  /* 0x000000160c2c723c */ /* 0x000fec0000041838 */
[----:B------:R-:W-:Y:S01]  /*5690*/  HMMA.16816.F32.BF16 R56, R16, R24, R72 ;  /* 0x000000181038723c */ /* 0x000fe20000041848 */
[----:B--2---:R-:W-:-:S04]  /*56a0*/  FFMA.FTZ R0, R104, UR6, -R4 ;  /* 0x0000000668007c23 */ /* 0x004fc80008010804 */
[----:B------:R2:W4:Y:S01]  /*56b0*/  MUFU.EX2 R83, R0 ;  /* 0x0000000000537308 */ /* 0x0005220000000800 */
[C---:B------:R-:W-:Y:S01]  /*56c0*/  HMMA.16816.F32.BF16 R52, R12.reuse, R26, R40 ;  /* 0x0000001a0c34723c */ /* 0x040fe20000041828 */
[----:B------:R-:W-:Y:S05]  /*56d0*/  LDSM.16.MT88.4 R24, [R214+0x5800] ;  /* 0x00580000d618783b */ /* 0x000fea0000004200 */
[----:B------:R-:W-:Y:S06]  /*56e0*/  HMMA.16816.F32.BF16 R40, R12, R20, R36 ;  /* 0x000000140c28723c */ /* 0x000fec0000041824 */
[----:B------:R-:W-:Y:S01]  /*56f0*/  HMMA.16816.F32.BF16 R36, R16, R22, R60 ;  /* 0x000000161024723c */ /* 0x000fe2000004183c */
[----:B------:R-:W5:Y:S01]  /*5700*/  LDSM.16.MT88.4 R20, [R213+0x5800] ;  /* 0x00580000d514783b */ /* 0x000f620000004200 */
[----:B------:R-:W-:Y:S01]  /*5710*/  F2FP.BF16.F32.PACK_AB R12, R97, R121 ;  /* 0x00000079610c723e */ /* 0x000fe200000010ff */
[----:B--2---:R-:W-:Y:S01]  /*5720*/  FFMA.FTZ R0, R107, UR6, -R4 ;  /* 0x000000066b007c23 */ /* 0x004fe20008010804 */
[----:B------:R-:W-:-:S03]  /*5730*/  F2FP.BF16.F32.PACK_AB R14, R90, R93 ;  /* 0x0000005d5a0e723e */ /* 0x000fc600000010ff */
[----:B----4-:R-:W-:Y:S01]  /*5740*/  F2FP.BF16.F32.PACK_AB R16, R83, R86 ;  /* 0x000000565310723e */ /* 0x010fe200000010ff */
[----:B------:R2:W-:Y:S02]  /*5750*/  MUFU.EX2 R80, R0 ;  /* 0x0000000000507308 */ /* 0x0005e40000000800 */
[----:B--2---:R-:W-:-:S06]  /*5760*/  FFMA.FTZ R0, R99, UR6, -R3 ;  /* 0x0000000663007c23 */ /* 0x004fcc0008010803 */
[----:B------:R2:W-:Y:S02]  /*5770*/  MUFU.EX2 R79, R0 ;  /* 0x00000000004f7308 */ /* 0x0005e40000000800 */
[----:B--2---:R-:W-:-:S06]  /*5780*/  FFMA.FTZ R0, R100, UR6, -R3 ;  /* 0x0000000664007c23 */ /* 0x004fcc0008010803 */
        /* <DEDUP_REMOVED lines=8> */
[----:B------:R2:W4:Y:S02]  /*5810*/  MUFU.EX2 R72, R0 ;  /* 0x0000000000487308 */ /* 0x0005240000000800 */
[C---:B---3--:R-:W-:Y:S06]  /*5820*/  HMMA.16816.F32.BF16 R140, R12.reuse, R32, R140 ;  /* 0x000000200c8c723c */ /* 0x048fec000004188c */
[C---:B------:R-:W-:Y:S06]  /*5830*/  HMMA.16816.F32.BF16 R52, R12.reuse, R34, R52 ;  /* 0x000000220c34723c */ /* 0x040fec0000041834 */
[----:B-1----:R-:W-:Y:S01]  /*5840*/  HMMA.16816.F32.BF16 R156, R12, R28, R40 ;  /* 0x0000001c0c9c723c */ /* 0x002fe20000041828 */
[----:B--2---:R-:W-:Y:S01]  /*5850*/  FFMA.FTZ R0, R110, UR6, -R4 ;  /* 0x000000066e007c23 */ /* 0x004fe20008010804 */
[----:B----4-:R-:W-:-:S03]  /*5860*/  F2FP.BF16.F32.PACK_AB R18, R72, R80 ;  /* 0x000000504812723e */ /* 0x010fc600000010ff */
[----:B------:R1:W-:Y:S01]  /*5870*/  MUFU.EX2 R70, R0 ;  /* 0x0000000000467308 */ /* 0x0003e20000000800 */
[----:B------:R-:W-:Y:S07]  /*5880*/  HMMA.16816.F32.BF16 R44, R12, R30, R44 ;  /* 0x0000001e0c2c723c */ /* 0x000fee000004182c */
[----:B------:R-:W-:Y:S02]  /*5890*/  F2FP.BF16.F32.PACK_AB R12, R221, R238 ;  /* 0x000000eedd0c723e */ /* 0x000fe400000010ff */
[----:B------:R-:W-:-:S02]  /*58a0*/  F2FP.BF16.F32.PACK_AB R13, R196, R197 ;  /* 0x000000c5c40d723e */ /* 0x000fc400000010ff */
[----:B------:R-:W-:Y:S02]  /*58b0*/  F2FP.BF16.F32.PACK_AB R14, R245, R220 ;  /* 0x000000dcf50e723e */ /* 0x000fe400000010ff */
[----:B------:R-:W-:Y:S01]  /*58c0*/  F2FP.BF16.F32.PACK_AB R15, R188, R189 ;  /* 0x000000bdbc0f723e */ /* 0x000fe200000010ff */
[----:B-1----:R-:W-:-:S04]  /*58d0*/  FFMA.FTZ R0, R113, UR6, -R4 ;  /* 0x0000000671007c23 */ /* 0x002fc80008010804 */
[----:B------:R1:W-:Y:S02]  /*58e0*/  MUFU.EX2 R69, R0 ;  /* 0x0000000000457308 */ /* 0x0003e40000000800 */
[C---:B------:R-:W-:Y:S06]  /*58f0*/  HMMA.16816.F32.BF16 R56, R12.reuse, R32, R56 ;  /* 0x000000200c38723c */ /* 0x040fec0000041838 */
[C---:B------:R-:W-:Y:S06]  /*5900*/  HMMA.16816.F32.BF16 R32, R12.reuse, R34, R48 ;  /* 0x000000220c20723c */ /* 0x040fec0000041830 */
[----:B------:R-:W-:Y:S01]  /*5910*/  HMMA.16816.F32.BF16 R40, R12, R28, R64 ;  /* 0x0000001c0c28723c */ /* 0x000fe20000041840 */
[----:B-1----:R-:W-:-:S05]  /*5920*/  FFMA.FTZ R0, R105, UR6, -R3 ;  /* 0x0000000669007c23 */ /* 0x002fca0008010803 */
[----:B------:R-:W-:Y:S01]  /*5930*/  HMMA.16816.F32.BF16 R28, R12, R30, R36 ;  /* 0x0000001e0c1c723c */ /* 0x000fe20000041824 */
[----:B------:R-:W1:Y:S01]  /*5940*/  LDSM.16.MT88.4 R36, [R214+0x5c00] ;  /* 0x005c0000d624783b */ /* 0x000e620000004200 */
[----:B------:R2:W-:Y:S05]  /*5950*/  MUFU.EX2 R68, R0 ;  /* 0x0000000000447308 */ /* 0x0005ea0000000800 */
[----:B------:R-:W-:Y:S02]  /*5960*/  F2FP.BF16.F32.PACK_AB R12, R241, R244 ;  /* 0x000000f4f10c723e */ /* 0x000fe400000010ff */
[----:B------:R-:W-:Y:S02]  /*5970*/  F2FP.BF16.F32.PACK_AB R13, R186, R187 ;  /* 0x000000bbba0d723e */ /* 0x000fe400000010ff */
[----:B------:R-:W-:-:S02]  /*5980*/  F2FP.BF16.F32.PACK_AB R14, R239, R240 ;  /* 0x000000f0ef0e723e */ /* 0x000fc400000010ff */
[----:B------:R-:W-:Y:S01]  /*5990*/  F2FP.BF16.F32.PACK_AB R15, R184, R185 ;  /* 0x000000b9b80f723e */ /* 0x000fe200000010ff */
[----:B--2---:R-:W-:-:S06]  /*59a0*/  FFMA.FTZ R0, R106, UR6, -R3 ;  /* 0x000000066a007c23 */ /* 0x004fcc0008010803 */
[C---:B-----5:R-:W-:Y:S01]  /*59b0*/  HMMA.16816.F32.BF16 R144, R12.reuse, R20, R56 ;  /* 0x000000140c90723c */ /* 0x060fe20000041838 */
[----:B------:R2:W3:Y:S05]  /*59c0*/  MUFU.EX2 R63, R0 ;  /* 0x00000000003f7308 */ /* 0x0004ea0000000800 */
[C---:B------:R-:W-:Y:S06]  /*59d0*/  HMMA.16816.F32.BF16 R32, R12.reuse, R22, R32 ;  /* 0x000000160c20723c */ /* 0x040fec0000041820 */
[C---:B------:R-:W-:Y:S06]  /*59e0*/  HMMA.16816.F32.BF16 R40, R12.reuse, R24, R40 ;  /* 0x000000180c28723c */ /* 0x040fec0000041828 */
[----:B------:R-:W-:Y:S01]  /*59f0*/  HMMA.16816.F32.BF16 R28, R12, R26, R28 ;  /* 0x0000001a0c1c723c */ /* 0x000fe2000004181c */
[----:B--2---:R-:W-:Y:S01]  /*5a00*/  FFMA.FTZ R0, R108, UR6, -R3 ;  /* 0x000000066c007c23 */ /* 0x004fe20008010803 */
[----:B---3--:R-:W-:-:S03]  /*5a10*/  F2FP.BF16.F32.PACK_AB R17, R63, R68 ;  /* 0x000000443f11723e */ /* 0x008fc600000010ff */
[----:B------:R2:W-:Y:S02]  /*5a20*/  MUFU.EX2 R60, R0 ;  /* 0x00000000003c7308 */ /* 0x0005e40000000800 */
[----:B--2---:R-:W-:-:S06]  /*5a30*/  FFMA.FTZ R0, R109, UR6, -R3 ;  /* 0x000000066d007c23 */ /* 0x004fcc0008010803 */
[----:B------:R2:W3:Y:S02]  /*5a40*/  MUFU.EX2 R61, R0 ;  /* 0x00000000003d7308 */ /* 0x0004e40000000800 */
[----:B--2---:R-:W-:Y:S01]  /*5a50*/  FFMA.FTZ R0, R129, UR6, -R4 ;  /* 0x0000000681007c23 */ /* 0x004fe20008010804 */
[----:B---3--:R-:W-:-:S05]  /*5a60*/  F2FP.BF16.F32.PACK_AB R19, R61, R60 ;  /* 0x0000003c3d13723e */ /* 0x008fca00000010ff */
[----:B------:R2:W-:Y:S02]  /*5a70*/  MUFU.EX2 R62, R0 ;  /* 0x00000000003e7308 */ /* 0x0005e40000000800 */
[C---:B------:R-:W-:Y:S06]  /*5a80*/  HMMA.16816.F32.BF16 R140, R16.reuse, R20, R140 ;  /* 0x00000014108c723c */ /* 0x040fec000004188c */
[C---:B------:R-:W-:Y:S06]  /*5a90*/  HMMA.16816.F32.BF16 R152, R16.reuse, R22, R52 ;  /* 0x000000161098723c */ /* 0x040fec0000041834 */
[----:B------:R-:W-:Y:S01]  /*5aa0*/  HMMA.16816.F32.BF16 R156, R16, R24, R156 ;  /* 0x00000018109c723c */ /* 0x000fe2000004189c */
[----:B--2---:R-:W-:Y:S01]  /*5ab0*/  FFMA.FTZ R0, R130, UR6, -R4 ;  /* 0x0000000682007c23 */ /* 0x004fe20008010804 */
[----:B------:R-:W-:-:S03]  /*5ac0*/  FADD.FTZ R4, R128, R126 ;  /* 0x0000007e80047221 */ /* 0x000fc60000010000 */
[----:B------:R2:W-:Y:S01]  /*5ad0*/  MUFU.EX2 R249, R0 ;  /* 0x0000000000f97308 */ /* 0x0005e20000000800 */
[----:B------:R-:W-:Y:S01]  /*5ae0*/  HMMA.16816.F32.BF16 R16, R16, R26, R44 ;  /* 0x0000001a1010723c */ /* 0x000fe2000004182c */
[----:B--2---:R-:W-:-:S06]  /*5af0*/  FFMA.FTZ R0, R112, UR6, -R3 ;  /* 0x0000000670007c23 */ /* 0x004fcc0008010803 */
[----:B------:R2:W-:Y:S02]  /*5b00*/  MUFU.EX2 R50, R0 ;  /* 0x0000000000327308 */ /* 0x0005e40000000800 */
[----:B--2---:R-:W-:-:S06]  /*5b10*/  FFMA.FTZ R0, R115, UR6, -R3 ;  /* 0x0000000673007c23 */ /* 0x004fcc0008010803 */
[----:B------:R2:W3:Y:S02]  /*5b20*/  MUFU.EX2 R49, R0 ;  /* 0x0000000000317308 */ /* 0x0004e40000000800 */
[--C-:B--2---:R-:W-:Y:S01]  /*5b30*/  FFMA.FTZ R0, R116, UR6, -R3.reuse ;  /* 0x0000000674007c23 */ /* 0x104fe20008010803 */
[----:B------:R-:W-:Y:S01]  /*5b40*/  FFMA.FTZ R3, R119, UR6, -R3 ;  /* 0x0000000677037c23 */ /* 0x000fe20008010803 */
[----:B---3--:R-:W-:-:S04]  /*5b50*/  F2FP.BF16.F32.PACK_AB R169, R49, R50 ;  /* 0x0000003231a9723e */ /* 0x008fc800000010ff */
[----:B------:R2:W-:Y:S08]  /*5b60*/  MUFU.EX2 R48, R0 ;  /* 0x0000000000307308 */ /* 0x0005f00000000800 */
[----:B------:R3:W4:Y:S01]  /*5b70*/  MUFU.EX2 R250, R3 ;  /* 0x0000000300fa7308 */ /* 0x0007220000000800 */
[----:B--2---:R-:W-:Y:S01]  /*5b80*/  FFMA.FTZ R0, R168, UR6, -R5 ;  /* 0x00000006a8007c23 */ /* 0x004fe20008010805 */
[----:B------:R-:W-:-:S06]  /*5b90*/  F2FP.BF16.F32.PACK_AB R168, R69, R70 ;  /* 0x0000004645a8723e */ /* 0x000fcc00000010ff */
[----:B------:R2:W5:Y:S01]  /*5ba0*/  MUFU.EX2 R21, R0 ;  /* 0x0000000000157308 */ /* 0x0005620000000800 */
[----:B---3--:R-:W-:Y:S01]  /*5bb0*/  FADD.FTZ R3, R165, R164 ;  /* 0x000000a4a5037221 */ /* 0x008fe20000010000 */
[----:B----4-:R-:W-:Y:S02]  /*5bc0*/  F2FP.BF16.F32.PACK_AB R171, R250, R48 ;  /* 0x00000030faab723e */ /* 0x010fe400000010ff */
[----:B------:R-:W-:Y:S01]  /*5bd0*/  F2FP.BF16.F32.PACK_AB R164, R229, R231 ;  /* 0x000000e7e5a4723e */ /* 0x000fe200000010ff */
[----:B------:R-:W-:Y:S01]  /*5be0*/  FADD.FTZ R2, R166, R3 ;  /* 0x00000003a6027221 */ /* 0x000fe20000010000 */
[----:B------:R-:W-:Y:S01]  /*5bf0*/  F2FP.BF16.F32.PACK_AB R166, R237, R230 ;  /* 0x000000e6eda6723e */ /* 0x000fe200000010ff */
[----:B--2---:R-:W-:Y:S01]  /*5c00*/  FFMA.FTZ R0, R170, UR6, -R5 ;  /* 0x00000006aa007c23 */ /* 0x004fe20008010805 */
[----:B------:R-:W-:Y:S01]  /*5c10*/  FADD.FTZ R5, R114, R11 ;  /* 0x0000000b72057221 */ /* 0x000fe20000010000 */
[----:B------:R-:W-:Y:S02]  /*5c20*/  F2FP.BF16.F32.PACK_AB R170, R249, R62 ;  /* 0x0000003ef9aa723e */ /* 0x000fe400000010ff */
[----:B------:R2:W3:Y:S01]  /*5c30*/  MUFU.EX2 R20, R0 ;  /* 0x0000000000147308 */ /* 0x0004e20000000800 */
[----:B------:R-:W-:Y:S01]  /*5c40*/  FADD.FTZ R3, R118, R5 ;  /* 0x0000000576037221 */ /* 0x000fe20000010000 */
[----:B------:R-:W-:Y:S01]  /*5c50*/  FADD.FTZ R5, R98, R10 ;  /* 0x0000000a62057221 */ /* 0x000fe20000010000 */
[----:B-----5:R-:W-:-:S02]  /*5c60*/  F2FP.BF16.F32.PACK_AB R165, R21, R183 ;  /* 0x000000b715a5723e */ /* 0x020fc400000010ff */
[----:B------:R-:W-:Y:S01]  /*5c70*/  FADD.FTZ R3, R122, R3 ;  /* 0x000000037a037221 */ /* 0x000fe20000010000 */
[----:B------:R-:W-:Y:S03]  /*5c80*/  HMMA.16816.F32.BF16 R140, R168, R148, R140 ;  /* 0x00000094a88c723c */ /* 0x000fe6000004188c */
[----:B------:R-:W-:-:S03]  /*5c90*/  FADD.FTZ R3, R127, R3 ;  /* 0x000000037f037221 */ /* 0x000fc60000010000 */
[----:B------:R-:W-:Y:S01]  /*5ca0*/  HMMA.16816.F32.BF16 R152, R168, R150, R152 ;  /* 0x00000096a898723c */ /* 0x000fe20000041898 */
[----:B--2---:R-:W-:Y:S01]  /*5cb0*/  FADD.FTZ R0, R135, R4 ;  /* 0x0000000487007221 */ /* 0x004fe20000010000 */
[----:B------:R-:W-:Y:S01]  /*5cc0*/  FADD.FTZ R4, R167, R2 ;  /* 0x00000002a7047221 */ /* 0x000fe20000010000 */
[----:B---3--:R-:W-:-:S03]  /*5cd0*/  F2FP.BF16.F32.PACK_AB R167, R248, R20 ;  /* 0x00000014f8a7723e */ /* 0x008fc600000010ff */
[----:B-1----:R-:W-:Y:S01]  /*5ce0*/  HMMA.16816.F32.BF16 R156, R168, R36, R156 ;  /* 0x00000024a89c723c */ /* 0x002fe2000004189c */
[----:B------:R-:W-:Y:S01]  /*5cf0*/  FADD.FTZ R2, R139, R0 ;  /* 0x000000008b027221 */ /* 0x000fe20000010000 */
[----:B------:R-:W-:Y:S01]  /*5d00*/  FADD.FTZ R0, R191, R5 ;  /* 0x00000005bf007221 */ /* 0x000fe20000010000 */
[----:B------:R-:W-:Y:S02]  /*5d10*/  FADD.FTZ R5, R236, R4 ;  /* 0x00000004ec057221 */ /* 0x000fe40000010000 */
[----:B------:R-:W-:Y:S01]  /*5d20*/  FADD.FTZ R4, R160, R2 ;  /* 0x00000002a0047221 */ /* 0x000fe20000010000 */
[----:B------:R-:W-:Y:S01]  /*5d30*/  FADD.FTZ R2, R190, R0 ;  /* 0x00000000be027221 */ /* 0x000fe20000010000 */
[----:B------:R-:W-:Y:S01]  /*5d40*/  FADD.FTZ R0, R227, R5 ;  /* 0x00000005e3007221 */ /* 0x000fe20000010000 */
[C---:B------:R-:W-:Y:S01]  /*5d50*/  HMMA.16816.F32.BF16 R144, R164.reuse, R148, R144 ;  /* 0x00000094a490723c */ /* 0x040fe20000041890 */
        /* <DEDUP_REMOVED lines=108> */
[----:B------:R-:W-:-:S02]  /*6420*/  IMAD.MOV.U32 R0, RZ, RZ, R180 ;  /* 0x000000ffff007224 */ /* 0x000fc400078e00b4 */
[-C--:B------:R-:W-:Y:S01]  /*6430*/  HMMA.16816.F32.BF16 R168, R168, R38.reuse, R16 ;  /* 0x00000026a8a8723c */ /* 0x080fe20000041810 */
[C---:B------:R-:W-:Y:S02]  /*6440*/  VIADD R224, R217.reuse, 0x400 ;  /* 0x00000400d9e07836 */ /* 0x040fe40000000000 */
[C---:B------:R-:W-:Y:S02]  /*6450*/  VIADD R223, R217.reuse, 0x800 ;  /* 0x00000800d9df7836 */ /* 0x040fe40000000000 */
[C---:B------:R-:W-:Y:S01]  /*6460*/  VIADD R222, R217.reuse, 0xc00 ;  /* 0x00000c00d9de7836 */ /* 0x040fe20000000000 */
[----:B------:R-:W-:Y:S01]  /*6470*/  HMMA.16816.F32.BF16 R164, R164, R38, R28 ;  /* 0x00000026a4a4723c */ /* 0x000fe2000004181c */
[C---:B------:R-:W-:Y:S02]  /*6480*/  VIADD R221, R217.reuse, 0x1000 ;  /* 0x00001000d9dd7836 */ /* 0x040fe40000000000 */
[C---:B------:R-:W-:Y:S02]  /*6490*/  VIADD R220, R217.reuse, 0x1400 ;  /* 0x00001400d9dc7836 */ /* 0x040fe40000000000 */
[----:B------:R-:W-:-:S02]  /*64a0*/  VIADD R219, R217, 0x1800 ;  /* 0x00001800d9db7836 */ /* 0x000fc40000000000 */
[----:B------:R-:W-:Y:S01]  /*64b0*/  VIADD R218, R217, 0x1c00 ;  /* 0x00001c00d9da7836 */ /* 0x000fe20000000000 */
[----:B------:R-:W-:-:S01]  /*64c0*/  NOP ;  /* 0x0000000000007918 */ /* 0x000fc20000000000 */
[----:B------:R-:W-:-:S15]  /*64d0*/  @!P6 BRA `(.L_x_21) ;  /* 0x000000580034e947 */ /* 0x000fde0003800000 */
[----:B------:R-:W2:Y:S01]  /*64e0*/  LDL.64 R230, [R1+0xf8] ;  /* 0x0000f80001e67983 */ /* 0x000ea20000100a00 */
[----:B------:R-:W-:Y:S01]  /*64f0*/  VIADD R2, R225, 0xfffffffe ;  /* 0xfffffffee1027836 */ /* 0x000fe20000000000 */
[----:B------:R-:W-:-:S04]  /*6500*/  DEPBAR.LE SB0, 0x0 ;  /* 0x000080000000791a */ /* 0x000fc80000000000 */
[----:B------:R-:W-:Y:S01]  /*6510*/  SHF.R.S32.HI R4, RZ, 0x1f, R2 ;  /* 0x0000001fff047819 */ /* 0x000fe20000011402 */
[----:B------:R-:W-:Y:S01]  /*6520*/  IMAD R0, R252, R2, RZ ;  /* 0x00000002fc007224 */ /* 0x000fe200078e02ff */
[----:B------:R-:W-:Y:S01]  /*6530*/  ULDC.64 UR4, c[0x0][0x220] ;  /* 0x0000880000047ab9 */ /* 0x000fe20000000a00 */
[----:B------:R-:W-:Y:S02]  /*6540*/  IMAD.SHL.U32 R12, R194, 0x40, RZ ;  /* 0x00000040c20c7824 */ /* 0x000fe400078e00ff */
[-C--:B------:R-:W-:Y:S02]  /*6550*/  IMAD R0, R4, R251.reuse, R0 ;  /* 0x000000fb04007224 */ /* 0x080fe400078e0200 */
[----:B------:R-:W-:Y:S01]  /*6560*/  VIADD R236, R225, 0xfffffffe ;  /* 0xfffffffee1ec7836 */ /* 0x000fe20000000000 */
[----:B------:R-:W-:Y:S01]  /*6570*/  BAR.SYNC.DEFER_BLOCKING 0x0 ;  /* 0x0000000000007b1d */ /* 0x000fe20000010000 */
[----:B--2---:R-:W-:-:S04]  /*6580*/  IMAD.WIDE.U32 R2, R2, R251, R230 ;  /* 0x000000fb02027225 */ /* 0x004fc800078e00e6 */
[----:B------:R-:W-:Y:S01]  /*6590*/  IMAD.IADD R3, R3, 0x1, R0 ;  /* 0x0000000103037824 */ /* 0x000fe200078e0200 */
[----:B------:R-:W-:Y:S02]  /*65a0*/  LEA R10, P0, R2, UR4, 0x1 ;  /* 0x00000004020a7c11 */ /* 0x000fe4000f8008ff */
[----:B------:R-:W-:Y:S02]  /*65b0*/  SHF.L.U64.HI R0, R194, 0x6, R195 ;  /* 0x00000006c2007819 */ /* 0x000fe400000102c3 */
[----:B------:R-:W-:Y:S02]  /*65c0*/  IADD3 R4, P2, R12, R10, RZ ;  /* 0x0000000a0c047210 */ /* 0x000fe40007f5e0ff */
[----:B------:R-:W-:Y:S02]  /*65d0*/  LEA.HI.X R11, R2, UR5, R3, 0x1, P0 ;  /* 0x00000005020b7c11 */ /* 0x000fe400080f0c03 */
[----:B------:R-:W-:-:S03]  /*65e0*/  IADD3 R2, P1, R4, R12, RZ ;  /* 0x0000000c04027210 */ /* 0x000fc60007f3e0ff */
[----:B------:R-:W-:Y:S01]  /*65f0*/  IMAD.X R5, R0, 0x1, R11, P2 ;  /* 0x0000000100057824 */ /* 0x000fe200010e060b */
[----:B------:R-:W-:Y:S01]  /*6600*/  IADD3 R12, P0, R2, R12, RZ ;  /* 0x0000000c020c7210 */ /* 0x000fe20007f1e0ff */
[----:B------:R-:W-:Y:S01]  /*6610*/  @!PT LDS RZ, [RZ] ;  /* 0x00000000fffff984 */ /* 0x000fe20000000800 */
[----:B------:R-:W-:Y:S01]  /*6620*/  @!PT LDS RZ, [RZ] ;  /* 0x00000000fffff984 */ /* 0x000fe20000000800 */
[----:B------:R-:W-:Y:S01]  /*6630*/  @!PT LDS RZ, [RZ] ;  /* 0x00000000fffff984 */ /* 0x000fe20000000800 */
[----:B------:R-:W-:Y:S02]  /*6640*/  LDGSTS.E.BYPASS.LTC128B.128 [R226+0x4000], desc[UR12][R10.64] ;  /* 0x040000000ae27fae */ /* 0x000fe4000b901d4c */
[--C-:B------:R-:W-:Y:S02]  /*6650*/  IMAD.X R3, R5, 0x1, R0.reuse, P1 ;  /* 0x0000000105037824 */ /* 0x100fe400008e0600 */
[----:B------:R-:W-:Y:S02]  /*6660*/  LDGSTS.E.BYPASS.LTC128B.128 [R226+0x4800], desc[UR12][R4.64] ;  /* 0x0480000004e27fae */ /* 0x000fe4000b901d4c */
[----:B------:R-:W-:Y:S02]  /*6670*/  IMAD.X R13, R3, 0x1, R0, P0 ;  /* 0x00000001030d7824 */ /* 0x000fe400000e0600 */
[----:B------:R-:W-:Y:S04]  /*6680*/  LDGSTS.E.BYPASS.LTC128B.128 [R226+0x5000], desc[UR12][R2.64] ;  /* 0x0500000002e27fae */ /* 0x000fe8000b901d4c */
[----:B------:R1:W-:Y:S04]  /*6690*/  LDGSTS.E.BYPASS.LTC128B.128 [R226+0x5800], desc[UR12][R12.64] ;  /* 0x058000000ce27fae */ /* 0x0003e8000b901d4c */
[----:B------:R-:W-:Y:S04]  /*66a0*/  LDSM.16.M88.4 R72, [R212+0x2800] ;  /* 0x00280000d448783b */ /* 0x000fe80000000200 */
[----:B------:R-:W-:Y:S04]  /*66b0*/  LDSM.16.M88.4 R68, [R212+0x2c00] ;  /* 0x002c0000d444783b */ /* 0x000fe80000000200 */
[----:B------:R-:W-:Y:S04]  /*66c0*/  LDSM.16.M88.4 R64, [R212+0x3000] ;  /* 0x00300000d440783b */ /* 0x000fe80000000200 */
[----:B------:R-:W-:Y:S04]  /*66d0*/  LDSM.16.M88.4 R60, [R212+0x3400] ;  /* 0x00340000d43c783b */ /* 0x000fe80000000200 */
[----:B------:R-:W-:Y:S04]  /*66e0*/  LDSM.16.M88.4 R56, [R212+0x3800] ;  /* 0x00380000d438783b */ /* 0x000fe80000000200 */
[----:B------:R-:W-:Y:S04]  /*66f0*/  LDSM.16.M88.4 R16, [R216+0x1000] ;  /* 0x00100000d810783b */ /* 0x000fe80000000200 */
[----:B-1----:R-:W1:Y:S04]  /*6700*/  LDSM.16.M88.4 R12, [R215+0x1000] ;  /* 0x00100000d70c783b */ /* 0x002e680000000200 */
[----:B------:R-:W2:Y:S04]  /*6710*/  LDSM.16.M88.4 R40, [R223] ;  /* 0x00000000df28783b */ /* 0x000ea80000000200 */
[----:B------:R-:W3:Y:S04]  /*6720*/  LDSM.16.M88.4 R36, [R222] ;  /* 0x00000000de24783b */ /* 0x000ee80000000200 */
[----:B------:R-:W4:Y:S04]  /*6730*/  LDSM.16.M88.4 R80, [R212+0x2000] ;  /* 0x00200000d450783b */ /* 0x000f280000000200 */
[----:B------:R-:W5:Y:S04]  /*6740*/  LDSM.16.M88.4 R76, [R212+0x2400] ;  /* 0x00240000d44c783b */ /* 0x000f680000000200 */
[----:B------:R-:W5:Y:S04]  /*6750*/  LDSM.16.M88.4 R52, [R212+0x3c00] ;  /* 0x003c0000d434783b */ /* 0x000f680000000200 */
[----:B------:R-:W5:Y:S04]  /*6760*/  LDSM.16.M88.4 R32, [R221] ;  /* 0x00000000dd20783b */ /* 0x000f680000000200 */
[----:B------:R-:W5:Y:S04]  /*6770*/  LDSM.16.M88.4 R28, [R220] ;  /* 0x00000000dc1c783b */ /* 0x000f680000000200 */
[----:B------:R-:W5:Y:S04]  /*6780*/  LDSM.16.M88.4 R24, [R219] ;  /* 0x00000000db18783b */ /* 0x000f680000000200 */
[----:B------:R-:W-:Y:S01]  /*6790*/  LDSM.16.M88.4 R88, [R218] ;  /* 0x00000000da58783b */ /* 0x000fe20000000200 */
[C---:B-1----:R-:W-:Y:S03]  /*67a0*/  HMMA.16816.F32.BF16 R120, R12.reuse, R72, RZ ;  /* 0x000000480c78723c */ /* 0x042fe600000418ff */
[----:B------:R-:W1:Y:S04]  /*67b0*/  LDSM.16.M88.4 R48, [R217] ;  /* 0x00000000d930783b */ /* 0x000e680000000200 */
[----:B------:R-:W1:Y:S01]  /*67c0*/  LDSM.16.M88.4 R44, [R224] ;  /* 0x00000000e02c783b */ /* 0x000e620000000200 */
[C---:B------:R-:W-:Y:S03]  /*67d0*/  HMMA.16816.F32.BF16 R112, R12.reuse, R68, RZ ;  /* 0x000000440c70723c */ /* 0x040fe600000418ff */
[----:B------:R-:W1:Y:S03]  /*67e0*/  LDSM.16.M88.4 R20, [R215] ;  /* 0x00000000d714783b */ /* 0x000e660000000200 */
[C---:B------:R-:W-:Y:S01]  /*67f0*/  HMMA.16816.F32.BF16 R108, R12.reuse, R64, RZ ;  /* 0x000000400c6c723c */ /* 0x040fe200000418ff */
[----:B------:R-:W5:Y:S01]  /*6800*/  S2R R0, SR_TID.X ;  /* 0x0000000000007919 */ /* 0x000f620000002100 */
[----:B------:R-:W0:Y:S04]  /*6810*/  LDGDEPBAR ;  /* 0x00000000000079af */ /* 0x000e280000000000 */
[C---:B------:R-:W-:Y:S06]  /*6820*/  HMMA.16816.F32.BF16 R104, R12.reuse, R60, RZ ;  /* 0x0000003c0c68723c */ /* 0x040fec00000418ff */
[----:B------:R-:W-:Y:S06]  /*6830*/  HMMA.16816.F32.BF16 R100, R12, R56, RZ ;  /* 0x000000380c64723c */ /* 0x000fec00000418ff */
[C---:B--2---:R-:W-:Y:S06]  /*6840*/  HMMA.16816.F32.BF16 R120, R16.reuse, R40, R120 ;  /* 0x000000281078723c */ /* 0x044fec0000041878 */
[----:B---3--:R-:W-:Y:S06]  /*6850*/  HMMA.16816.F32.BF16 R112, R16, R36, R112 ;  /* 0x000000241070723c */ /* 0x008fec0000041870 */
[----:B----4-:R-:W-:Y:S01]  /*6860*/  HMMA.16816.F32.BF16 R172, R12, R80, RZ ;  /* 0x000000500cac723c */ /* 0x010fe200000418ff */
[----:B-----5:R-:W-:-:S05]  /*6870*/  IMAD.SHL.U32 R0, R0, 0x2, RZ ;  /* 0x0000000200007824 */ /* 0x020fca00078e00ff */
[----:B------:R-:W-:Y:S01]  /*6880*/  HMMA.16816.F32.BF16 R128, R12, R76, RZ ;  /* 0x0000004c0c80723c */ /* 0x000fe200000418ff */
[----:B------:R-:W-:-:S04]  /*6890*/  LOP3.LUT R0, R0, 0x6, RZ, 0xc0, !PT ;  /* 0x0000000600007812 */ /* 0x000fc800078ec0ff */
[----:B------:R-:W-:Y:S01]  /*68a0*/  STL.64 [R1+0x78], R120 ;  /* 0x0000787801007387 */ /* 0x000fe20000100a00 */
[C---:B------:R-:W-:Y:S01]  /*68b0*/  HMMA.16816.F32.BF16 R96, R12.reuse, R52, RZ ;  /* 0x000000340c60723c */ /* 0x040fe200000418ff */
[----:B------:R-:W-:Y:S02]  /*68c0*/  IMAD R0, R236, 0x80, R0 ;  /* 0x00000080ec007824 */ /* 0x000fe400078e0200 */
[----:B------:R-:W-:Y:S02]  /*68d0*/  STL.64 [R1+0x80], R122 ;  /* 0x0000807a01007387 */ /* 0x000fe40000100a00 */
[C---:B------:R-:W-:Y:S01]  /*68e0*/  VIADD R11, R0.reuse, 0x11 ;  /* 0x00000011000b7836 */ /* 0x040fe20000000000 */
[----:B------:R-:W-:Y:S01]  /*68f0*/  HMMA.16816.F32.BF16 R132, R12, R82, RZ ;  /* 0x000000520c84723c */ /* 0x000fe200000418ff */
[----:B------:R-:W-:Y:S01]  /*6900*/  STL.64 [R1+0x88], R112 ;  /* 0x0000887001007387 */ /* 0x000fe20000100a00 */
[C---:B------:R-:W-:Y:S01]  /*6910*/  ISETP.GE.AND P0, PT, R0.reuse, R6, PT ;  /* 0x000000060000720c */ /* 0x040fe20003f06270 */
[----:B------:R-:W-:-:S02]  /*6920*/  VIADD R10, R0, 0x18 ;  /* 0x00000018000a7836 */ /* 0x000fc40000000000 */
[----:B------:R2:W-:Y:S01]  /*6930*/  STL.64 [R1+0x90], R114 ;  /* 0x0000907201007387 */ /* 0x0005e20000100a00 */
[----:B------:R-:W-:Y:S01]  /*6940*/  HMMA.16816.F32.BF16 R124, R12, R78, RZ ;  /* 0x0000004e0c7c723c */ /* 0x000fe200000418ff */
[C---:B------:R-:W-:Y:S02]  /*6950*/  VIADD R5, R0.reuse, 0x19 ;  /* 0x0000001900057836 */ /* 0x040fe40000000000 */
[----:B------:R-:W-:-:S03]  /*6960*/  VIADD R4, R0, 0x20 ;  /* 0x0000002000047836 */ /* 0x000fc60000000000 */
[C---:B------:R-:W-:Y:S06]  /*6970*/  HMMA.16816.F32.BF16 R116, R12.reuse, R74, RZ ;  /* 0x0000004a0c74723c */ /* 0x040fec00000418ff */
[C---:B------:R-:W-:Y:S06]  /*6980*/  HMMA.16816.F32.BF16 R188, R12.reuse, R70, RZ ;  /* 0x000000460cbc723c */ /* 0x040fec00000418ff */
[C---:B------:R-:W-:Y:S06]  /*6990*/  HMMA.16816.F32.BF16 R184, R12.reuse, R66, RZ ;  /* 0x000000420cb8723c */ /* 0x040fec00000418ff */
[C---:B------:R-:W-:Y:S06]  /*69a0*/  HMMA.16816.F32.BF16 R180, R12.reuse, R62, RZ ;  /* 0x0000003e0cb4723c */ /* 0x040fec00000418ff */
[C---:B------:R-:W-:Y:S06]  /*69b0*/  HMMA.16816.F32.BF16 R176, R12.reuse, R58, RZ ;  /* 0x0000003a0cb0723c */ /* 0x040fec00000418ff */
[----:B------:R-:W-:Y:S06]  /*69c0*/  HMMA.16816.F32.BF16 R92, R12, R54, RZ ;  /* 0x000000360c5c723c */ /* 0x000fec00000418ff */
[C---:B------:R-:W-:Y:S06]  /*69d0*/  HMMA.16816.F32.BF16 R12, R16.reuse, R32, R108 ;  /* 0x00000020100c723c */ /* 0x040fec000004186c */
[C---:B------:R-:W-:Y:S06]  /*69e0*/  HMMA.16816.F32.BF16 R104, R16.reuse, R28, R104 ;  /* 0x0000001c1068723c */ /* 0x040fec0000041868 */
[C---:B------:R-:W-:Y:S06]  /*69f0*/  HMMA.16816.F32.BF16 R100, R16.reuse, R24, R100 ;  /* 0x000000181064723c */ /* 0x040fec0000041864 */
[C---:B-1----:R-:W-:Y:S05]  /*6a00*/  HMMA.16816.F32.BF16 R200, R16.reuse, R48, R172 ;  /* 0x0000003010c8723c */ /* 0x042fea00000418ac */
[----:B------:R-:W-:Y:S01]  /*6a10*/  STL.64 [R1+0x98], R12 ;  /* 0x0000980c01007387 */ /* 0x000fe20000100a00 */
[C---:B------:R-:W-:Y:S03]  /*6a20*/  HMMA.16816.F32.BF16 R204, R16.reuse, R44, R128 ;  /* 0x0000002c10cc723c */ /* 0x040fe60000041880 */
[----:B------:R1:W-:Y:S03]  /*6a30*/  STL.64 [R1+0xa0], R14 ;  /* 0x0000a00e01007387 */ /* 0x0003e60000100a00 */
[C---:B------:R-:W-:Y:S01]  /*6a40*/  HMMA.16816.F32.BF16 R196, R16.reuse, R50, R132 ;  /* 0x0000003210c4723c */ /* 0x040fe20000041884 */
[----:B------:R-:W-:Y:S04]  /*6a50*/  STL.64 [R1+0xb8], R104 ;  /* 0x0000b86801007387 */ /* 0x000fe80000100a00 */
[----:B------:R3:W-:Y:S01]  /*6a60*/  STL.64 [R1+0xc0], R106 ;  /* 0x0000c06a01007387 */ /* 0x0007e20000100a00 */
[----:B------:R-:W-:Y:S03]  /*6a70*/  HMMA.16816.F32.BF16 R240, R16, R46, R124 ;  /* 0x0000002e10f0723c */ /* 0x000fe6000004187c */
[----:B------:R-:W-:Y:S03]  /*6a80*/  STL.64 [R1+0xc8], R100 ;  /* 0x0000c86401007387 */ /* 0x000fe60000100a00 */
[C---:B--2---:R-:W-:Y:S01]  /*6a90*/  HMMA.16816.F32.BF16 R112, R20.reuse, R82, RZ ;  /* 0x000000521470723c */ /* 0x044fe200000418ff */
[----:B------:R2:W-:Y:S05]  /*6aa0*/  STL.64 [R1+0xd0], R102 ;  /* 0x0000d06601007387 */ /* 0x0005ea0000100a00 */
[----:B------:R-:W-:Y:S06]  /*6ab0*/  HMMA.16816.F32.BF16 R108, R20, R76, RZ ;  /* 0x0000004c146c723c */ /* 0x000fec00000418ff */
[C---:B-1----:R-:W-:Y:S06]  /*6ac0*/  HMMA.16816.F32.BF16 R12, R16.reuse, R88, R96 ;  /* 0x00000058100c723c */ /* 0x042fec0000041860 */
[C---:B------:R-:W-:Y:S06]  /*6ad0*/  HMMA.16816.F32.BF16 R96, R16.reuse, R38, R188 ;  /* 0x000000261060723c */ /* 0x040fec00000418bc */
[C---:B---3--:R-:W-:Y:S06]  /*6ae0*/  HMMA.16816.F32.BF16 R104, R16.reuse, R34, R184 ;  /* 0x000000221068723c */ /* 0x048fec00000418b8 */
[----:B--2---:R-:W-:Y:S05]  /*6af0*/  HMMA.16816.F32.BF16 R100, R16, R42, R116 ;  /* 0x0000002a1064723c */ /* 0x004fea0000041874 */
[----:B------:R-:W-:Y:S01]  /*6b00*/  STL.64 [R1+0xd8], R12 ;  /* 0x0000d80c01007387 */ /* 0x000fe20000100a00 */
[C---:B------:R-:W-:Y:S03]  /*6b10*/  HMMA.16816.F32.BF16 R116, R20.reuse, R80, RZ ;  /* 0x000000501474723c */ /* 0x040fe600000418ff */
[----:B------:R-:W-:Y:S03]  /*6b20*/  STL.64 [R1+0xe0], R14 ;  /* 0x0000e00e01007387 */ /* 0x000fe60000100a00 */
[----:B------:R-:W-:Y:S01]  /*6b30*/  HMMA.16816.F32.BF16 R80, R20, R70, RZ ;  /* 0x000000461450723c */ /* 0x000fe200000418ff */
[----:B------:R-:W1:Y:S01]  /*6b40*/  LDSM.16.M88.4 R12, [R216] ;  /* 0x00000000d80c783b */ /* 0x000e620000000200 */
[----:B------:R-:W-:-:S09]  /*6b50*/  DEPBAR.LE SB0, 0x0 ;  /* 0x000080000000791a */ /* 0x000fd20000000000 */
[----:B------:R-:W-:Y:S04]  /*6b60*/  STL.64 [R1+0x28], R100 ;  /* 0x0000286401007387 */ /* 0x000fe80000100a00 */
[----:B------:R2:W-:Y:S04]  /*6b70*/  STL.64 [R1+0x30], R102 ;  /* 0x0000306601007387 */ /* 0x0005e80000100a00 */
[----:B------:R-:W-:Y:S04]  /*6b80*/  STL.64 [R1+0x38], R96 ;  /* 0x0000386001007387 */ /* 0x000fe80000100a00 */
[----:B------:R3:W-:Y:S04]  /*6b90*/  STL.64 [R1+0x40], R98 ;  /* 0x0000406201007387 */ /* 0x0007e80000100a00 */
[----:B------:R-:W-:Y:S04]  /*6ba0*/  STL.64 [R1+0x48], R104 ;  /* 0x0000486801007387 */ /* 0x000fe80000100a00 */
[----:B------:R4:W-:Y:S01]  /*6bb0*/  STL.64 [R1+0x50], R106 ;  /* 0x0000506a01007387 */ /* 0x0009e20000100a00 */
[----:B-1----:R-:W-:Y:S06]  /*6bc0*/  HMMA.16816.F32.BF16 R120, R12, R48, R116 ;  /* 0x000000300c78723c */ /* 0x002fec0000041874 */
[----:B--2---:R-:W-:Y:S01]  /*6bd0*/  HMMA.16816.F32.BF16 R100, R16, R30, R180 ;  /* 0x0000001e1064723c */ /* 0x004fe200000418b4 */
[----:B------:R-:W-:-:S02]  /*6be0*/  VIADD R48, R0, 0x58 ;  /* 0x0000005800307836 */ /* 0x000fc40000000000 */
[----:B------:R-:W-:-:S03]  /*6bf0*/  VIADD R49, R0, 0x61 ;  /* 0x0000006100317836 */ /* 0x000fc60000000000 */
[C---:B---3--:R-:W-:Y:S06]  /*6c00*/  HMMA.16816.F32.BF16 R96, R16.reuse, R26, R176 ;  /* 0x0000001a1060723c */ /* 0x048fec00000418b0 */
[----:B------:R-:W-:Y:S06]  /*6c10*/  HMMA.16816.F32.BF16 R16, R16, R90, R92 ;  /* 0x0000005a1010723c */ /* 0x000fec000004185c */
[C---:B------:R-:W-:Y:S05]  /*6c20*/  HMMA.16816.F32.BF16 R92, R20.reuse, R68, RZ ;  /* 0x00000044145c723c */ /* 0x040fea00000418ff */
[----:B------:R-:W-:Y:S01]  /*6c30*/  STL.64 [R1+0x58], R100 ;  /* 0x0000586401007387 */ /* 0x000fe20000100a00 */
[C---:B----4-:R-:W-:Y:S03]  /*6c40*/  HMMA.16816.F32.BF16 R104, R20.reuse, R78, RZ ;  /* 0x0000004e1468723c */ /* 0x050fe600000418ff */
[----:B------:R1:W-:Y:S03]  /*6c50*/  STL.64 [R1+0x60], R102 ;  /* 0x0000606601007387 */ /* 0x0003e60000100a00 */
[C---:B------:R-:W-:Y:S01]  /*6c60*/  HMMA.16816.F32.BF16 R76, R20.reuse, R64, RZ ;  /* 0x00000040144c723c */ /* 0x040fe200000418ff */
[----:B------:R-:W-:Y:S04]  /*6c70*/  STL.64 [R1+0x68], R96 ;  /* 0x0000686001007387 */ /* 0x000fe80000100a00 */
[----:B------:R2:W-:Y:S01]  /*6c80*/  STL.64 [R1+0x70], R98 ;  /* 0x0000706201007387 */ /* 0x0005e20000100a00 */
[C---:B------:R-:W-:Y:S03]  /*6c90*/  HMMA.16816.F32.BF16 R68, R20.reuse, R56, RZ ;  /* 0x000000381444723c */ /* 0x040fe600000418ff */
[----:B------:R-:W-:Y:S03]  /*6ca0*/  STL.64 [R1+0xa8], R16 ;  /* 0x0000a81001007387 */ /* 0x000fe60000100a00 */
[C---:B------:R-:W-:Y:S01]  /*6cb0*/  HMMA.16816.F32.BF16 R64, R20.reuse, R66, RZ ;  /* 0x000000421440723c */ /* 0x040fe200000418ff */
[----:B------:R3:W-:Y:S05]  /*6cc0*/  STL.64 [R1+0xb0], R18 ;  /* 0x0000b01201007387 */ /* 0x0007ea0000100a00 */
[C---:B------:R-:W-:Y:S06]  /*6cd0*/  HMMA.16816.F32.BF16 R56, R20.reuse, R58, RZ ;  /* 0x0000003a1438723c */ /* 0x040fec00000418ff */
[----:B-1----:R-:W-:Y:S06]  /*6ce0*/  HMMA.16816.F32.BF16 R100, R20, R72, RZ ;  /* 0x000000481464723c */ /* 0x002fec00000418ff */
[----:B------:R-:W-:Y:S06]  /*6cf0*/  HMMA.16816.F32.BF16 R180, R12, R36, R92 ;  /* 0x000000240cb4723c */ /* 0x000fec000004185c */
[----:B--2---:R-:W-:Y:S01]  /*6d00*/  HMMA.16816.F32.BF16 R96, R20, R74, RZ ;  /* 0x0000004a1460723c */ /* 0x004fe200000418ff */
[----:B------:R-:W-:-:S05]  /*6d10*/  VIADD R36, R0, 0x30 ;  /* 0x0000003000247836 */ /* 0x000fca0000000000 */
[C---:B------:R-:W-:Y:S06]  /*6d20*/  HMMA.16816.F32.BF16 R72, R20.reuse, R60, RZ ;  /* 0x0000003c1448723c */ /* 0x040fec00000418ff */
[C---:B---3--:R-:W-:Y:S06]  /*6d30*/  HMMA.16816.F32.BF16 R16, R20.reuse, R52, RZ ;  /* 0x000000341410723c */ /* 0x048fec00000418ff */
[----:B------:R-:W-:Y:S01]  /*6d40*/  HMMA.16816.F32.BF16 R60, R20, R62, RZ ;  /* 0x0000003e143c723c */ /* 0x000fe200000418ff */
[----:B------:R-:W-:-:S02]  /*6d50*/  VIADD R53, R0, 0x69 ;  /* 0x0000006900357836 */ /* 0x000fc40000000000 */
[----:B------:R-:W-:-:S03]  /*6d60*/  VIADD R52, R0, 0x71 ;  /* 0x0000007100347836 */ /* 0x000fc60000000000 */
[----:B------:R-:W-:Y:S06]  /*6d70*/  HMMA.16816.F32.BF16 R20, R20, R54, RZ ;  /* 0x000000361414723c */ /* 0x000fec00000418ff */
[----:B------:R-:W-:Y:S01]  /*6d80*/  HMMA.16816.F32.BF16 R92, R12, R50, R112 ;  /* 0x000000320c5c723c */ /* 0x000fe20000041870 */
[----:B------:R-:W-:-:S05]  /*6d90*/  VIADD R55, R0, 0x70 ;  /* 0x0000007000377836 */ /* 0x000fca0000000000 */
[----:B------:R-:W-:Y:S01]  /*6da0*/  HMMA.16816.F32.BF16 R124, R12, R44, R108 ;  /* 0x0000002c0c7c723c */ /* 0x000fe2000004186c */
[C---:B------:R-:W-:Y:S02]  /*6db0*/  VIADD R50, R0.reuse, 0x50 ;  /* 0x0000005000327836 */ /* 0x040fe40000000000 */
[----:B------:R-:W-:-:S03]  /*6dc0*/  VIADD R51, R0, 0x51 ;  /* 0x0000005100337836 */ /* 0x000fc60000000000 */
[----:B------:R-:W-:Y:S01]  /*6dd0*/  HMMA.16816.F32.BF16 R132, R12, R40, R100 ;  /* 0x000000280c84723c */ /* 0x000fe20000041864 */
[----:B------:R-:W-:-:S05]  /*6de0*/  VIADD R45, R0, 0x60 ;  /* 0x00000060002d7836 */ /* 0x000fca0000000000 */
[----:B------:R-:W-:Y:S01]  /*6df0*/  HMMA.16816.F32.BF16 R184, R12, R88, R16 ;  /* 0x000000580cb8723c */ /* 0x000fe20000041810 */
[C---:B------:R-:W-:Y:S02]  /*6e00*/  VIADD R40, R0.reuse, 0x39 ;  /* 0x0000003900287836 */ /* 0x040fe40000000000 */
[----:B------:R-:W-:-:S03]  /*6e10*/  VIADD R41, R0, 0x48 ;  /* 0x0000004800297836 */ /* 0x000fc60000000000 */
[C---:B------:R-:W-:Y:S01]  /*6e20*/  HMMA.16816.F32.BF16 R108, R12.reuse, R42, R96 ;  /* 0x0000002a0c6c723c */ /* 0x040fe20000041860 */
[----:B------:R-:W-:Y:S02]  /*6e30*/  FSEL R19, R120, -INF , !P0 ;  /* 0xff80000078137808 */ /* 0x000fe40004000000 */
[----:B------:R-:W-:Y:S02]  /*6e40*/  ISETP.GE.AND P3, PT, R41, R6, PT ;  /* 0x000000062900720c */ /* 0x000fe40003f66270 */
[----:B------:R-:W-:Y:S01]  /*6e50*/  FMNMX.FTZ R2, R138, R19, !PT ;  /* 0x000000138a027209 */ /* 0x000fe20007810000 */
[----:B------:R-:W-:Y:S01]  /*6e60*/  HMMA.16816.F32.BF16 R176, R12, R32, R76 ;  /* 0x000000200cb0723c */ /* 0x000fe2000004184c */
[C---:B------:R-:W-:Y:S02]  /*6e70*/  VIADD R42, R0.reuse, 0x41 ;  /* 0x00000041002a7836 */ /* 0x040fe40000000000 */
[----:B------:R-:W-:-:S03]  /*6e80*/  VIADD R43, R0, 0x49 ;  /* 0x00000049002b7836 */ /* 0x000fc60000000000 */
[C---:B------:R-:W-:Y:S01]  /*6e90*/  HMMA.16816.F32.BF16 R128, R12.reuse, R28, R72 ;  /* 0x0000001c0c80723c */ /* 0x040fe20000041848 */
[----:B------:R-:W-:Y:S01]  /*6ea0*/  VIADD R32, R0, 0x28 ;  /* 0x0000002800207836 */ /* 0x000fe20000000000 */
[-C--:B------:R-:W-:Y:S02]  /*6eb0*/  ISETP.GE.AND P5, PT, R42, R6.reuse, PT ;  /* 0x000000062a00720c */ /* 0x080fe40003fa6270 */
[----:B------:R-:W-:Y:S02]  /*6ec0*/  ISETP.GE.AND P4, PT, R43, R6, PT ;  /* 0x000000062b00720c */ /* 0x000fe40003f86270 */
[C---:B------:R-:W-:Y:S06]  /*6ed0*/  HMMA.16816.F32.BF16 R172, R12.reuse, R24, R68 ;  /* 0x000000180cac723c */ /* 0x040fec0000041844 */
[C---:B------:R-:W-:Y:S06]  /*6ee0*/  HMMA.16816.F32.BF16 R104, R12.reuse, R46, R104 ;  /* 0x0000002e0c68723c */ /* 0x040fec0000041868 */
[----:B------:R-:W-:Y:S01]  /*6ef0*/  HMMA.16816.F32.BF16 R96, R12, R38, R80 ;  /* 0x000000260c60723c */ /* 0x000fe20000041850 */
[----:B------:R-:W-:-:S02]  /*6f00*/  VIADD R47, R0, 0x59 ;  /* 0x00000059002f7836 */ /* 0x000fc40000000000 */
[----:B------:R-:W-:-:S03]  /*6f10*/  VIADD R46, R0, 0x68 ;  /* 0x00000068002e7836 */ /* 0x000fc60000000000 */
[----:B------:R-:W-:Y:S01]  /*6f20*/  HMMA.16816.F32.BF16 R100, R12, R34, R64 ;  /* 0x000000220c64723c */ /* 0x000fe20000041840 */
[C---:B------:R-:W-:Y:S02]  /*6f30*/  VIADD R38, R0.reuse, 0x38 ;  /* 0x0000003800267836 */ /* 0x040fe40000000000 */
[----:B------:R-:W-:-:S03]  /*6f40*/  VIADD R39, R0, 0x40 ;  /* 0x0000004000277836 */ /* 0x000fc60000000000 */
[----:B------:R-:W-:Y:S01]  /*6f50*/  HMMA.16816.F32.BF16 R112, R12, R30, R60 ;  /* 0x0000001e0c70723c */ /* 0x000fe2000004183c */
[C---:B------:R-:W-:Y:S02]  /*6f60*/  VIADD R34, R0.reuse, 0x29 ;  /* 0x0000002900227836 */ /* 0x040fe40000000000 */
[----:B------:R-:W-:-:S03]  /*6f70*/  VIADD R35, R0, 0x31 ;  /* 0x0000003100237836 */ /* 0x000fc60000000000 */
[C---:B------:R-:W-:Y:S01]  /*6f80*/  HMMA.16816.F32.BF16 R116, R12.reuse, R26, R56 ;  /* 0x0000001a0c74723c */ /* 0x040fe20000041838 */
[C---:B------:R-:W-:Y:S01]  /*6f90*/  VIADD R31, R0.reuse, 0x21 ;  /* 0x00000021001f7836 */ /* 0x040fe20000000000 */
[----:B------:R-:W-:Y:S01]  /*6fa0*/  BAR.SYNC.DEFER_BLOCKING 0x0 ;  /* 0x0000000000007b1d */ /* 0x000fe20000010000 */
[-C--:B------:R-:W-:Y:S02]  /*6fb0*/  ISETP.GE.AND P2, PT, R35, R6.reuse, PT ;  /* 0x000000062300720c */ /* 0x080fe40003f46270 */
[----:B------:R-:W-:Y:S01]  /*6fc0*/  FSEL R62, R177, -INF , !P5 ;  /* 0xff800000b13e7808 */ /* 0x000fe20006800000 */
[----:B------:R-:W-:Y:S01]  /*6fd0*/  HMMA.16816.F32.BF16 R88, R12, R90, R20 ;  /* 0x0000005a0c58723c */ /* 0x000fe20000041814 */
[----:B------:R-:W-:Y:S01]  /*6fe0*/  FSEL R37, R181, -INF , !P2 ;  /* 0xff800000b5257808 */ /* 0x000fe20005000000 */
[C---:B------:R-:W-:Y:S01]  /*6ff0*/  VIADD R57, R0.reuse, 0x78 ;  /* 0x0000007800397836 */ /* 0x040fe20000000000 */
[----:B------:R-:W-:Y:S01]  /*7000*/  ISETP.GE.AND P2, PT, R39, R6, PT ;  /* 0x000000062700720c */ /* 0x000fe20003f46270 */
[----:B------:R-:W-:-:S02]  /*7010*/  VIADD R59, R0, 0x79 ;  /* 0x00000079003b7836 */ /* 0x000fc40000000000 */
[----:B------:R-:W-:Y:S01]  /*7020*/  FSEL R64, R100, -INF , !P3 ;  /* 0xff80000064407808 */ /* 0x000fe20005800000 */
[----:B------:R-:W-:Y:S01]  /*7030*/  VIADD R15, R0, 0x1 ;  /* 0x00000001000f7836 */ /* 0x000fe20000000000 */
[----:B------:R-:W-:Y:S01]  /*7040*/  FSEL R61, R176, -INF , !P2 ;  /* 0xff800000b03d7808 */ /* 0x000fe20005000000 */
[C---:B------:R-:W-:Y:S01]  /*7050*/  VIADD R14, R0.reuse, 0x8 ;  /* 0x00000008000e7836 */ /* 0x040fe20000000000 */
[----:B------:R-:W-:Y:S01]  /*7060*/  FSEL R66, R101, -INF , !P4 ;  /* 0xff80000065427808 */ /* 0x000fe20006000000 */
[C---:B------:R-:W-:Y:S01]  /*7070*/  VIADD R13, R0.reuse, 0x9 ;  /* 0x00000009000d7836 */ /* 0x040fe20000000000 */
[-C--:B------:R-:W-:Y:S01]  /*7080*/  ISETP.GE.AND P1, PT, R15, R6.reuse, PT ;  /* 0x000000060f00720c */ /* 0x080fe20003f26270 */
[----:B------:R-:W-:Y:S01]  /*7090*/  VIADD R12, R0, 0x10 ;  /* 0x00000010000c7836 */ /* 0x000fe20000000000 */
[----:B------:R-:W-:Y:S02]  /*70a0*/  ISETP.GE.AND P0, PT, R14, R6, PT ;  /* 0x000000060e00720c */ /* 0x000fe40003f06270 */
[----:B------:R-:W-:-:S02]  /*70b0*/  FSEL R20, R121, -INF , !P1 ;  /* 0xff80000079147808 */ /* 0x000fc40004800000 */
[----:B------:R-:W-:Y:S02]  /*70c0*/  ISETP.GE.AND P1, PT, R13, R6, PT ;  /* 0x000000060d00720c */ /* 0x000fe40003f26270 */
[----:B------:R-:W-:Y:S02]  /*70d0*/  FSEL R25, R92, -INF , !P0 ;  /* 0xff8000005c197808 */ /* 0x000fe40004000000 */
[----:B------:R-:W-:Y:S02]  /*70e0*/  FMNMX.FTZ R2, R20, R2, !PT ;  /* 0x0000000214027209 */ /* 0x000fe40007810000 */
[----:B------:R-:W-:Y:S02]  /*70f0*/  ISETP.GE.AND P0, PT, R12, R6, PT ;  /* 0x000000060c00720c */ /* 0x000fe40003f06270 */
[----:B------:R-:W-:Y:S02]  /*7100*/  FSEL R24, R93, -INF , !P1 ;  /* 0xff8000005d187808 */ /* 0x000fe40004800000 */
[----:B------:R-:W-:-:S02]  /*7110*/  FMNMX.FTZ R2, R25, R2, !PT ;  /* 0x0000000219027209 */ /* 0x000fc40007810000 */
        /* <DEDUP_REMOVED lines=24> */
[----:B------:R-:W-:Y:S02]  /*72a0*/  FSEL R33, R180, -INF , !P0 ;  /* 0xff800000b4217808 */ /* 0x000fe40004000000 */
[----:B------:R-:W-:Y:S02]  /*72b0*/  FMNMX.FTZ R2, R30, R2, !PT ;  /* 0x000000021e027209 */ /* 0x000fe40007810000 */
[----:B------:R-:W-:Y:S02]  /*72c0*/  ISETP.GE.AND P1, PT, R38, R6, PT ;  /* 0x000000062600720c */ /* 0x000fe40003f26270 */
[----:B------:R-:W-:Y:S02]  /*72d0*/  FMNMX.FTZ R2, R33, R2, !PT ;  /* 0x0000000221027209 */ /* 0x000fe40007810000 */
[----:B------:R-:W-:Y:S02]  /*72e0*/  ISETP.GE.AND P0, PT, R40, R6, PT ;  /* 0x000000062800720c */ /* 0x000fe40003f06270 */
[----:B------:R-:W-:-:S02]  /*72f0*/  FSEL R54, R96, -INF , !P1 ;  /* 0xff80000060367808 */ /* 0x000fc40004800000 */
[----:B------:R-:W-:Y:S02]  /*7300*/  FMNMX.FTZ R2, R37, R2, !PT ;  /* 0x0000000225027209 */ /* 0x000fe40007810000 */
[----:B------:R-:W-:Y:S02]  /*7310*/  FSEL R58, R97, -INF , !P0 ;  /* 0xff800000613a7808 */ /* 0x000fe40004000000 */
[----:B------:R-:W-:Y:S02]  /*7320*/  FMNMX.FTZ R2, R54, R2, !PT ;  /* 0x0000000236027209 */ /* 0x000fe40007810000 */
[----:B------:R-:W-:Y:S02]  /*7330*/  ISETP.GE.AND P0, PT, R50, R6, PT ;  /* 0x000000063200720c */ /* 0x000fe40003f06270 */
[----:B------:R-:W-:Y:S02]  /*7340*/  FMNMX.FTZ R2, R58, R2, !PT ;  /* 0x000000023a027209 */ /* 0x000fe40007810000 */
[----:B------:R-:W-:-:S02]  /*7350*/  ISETP.GE.AND P2, PT, R51, R6, PT ;  /* 0x000000063300720c */ /* 0x000fc40003f46270 */
[----:B------:R-:W-:Y:S02]  /*7360*/  FMNMX.FTZ R2, R61, R2, !PT ;  /* 0x000000023d027209 */ /* 0x000fe40007810000 */
[----:B------:R-:W-:Y:S02]  /*7370*/  FSEL R67, R128, -INF , !P0 ;  /* 0xff80000080437808 */ /* 0x000fe40004000000 */
[----:B------:R-:W-:Y:S02]  /*7380*/  FMNMX.FTZ R2, R62, R2, !PT ;  /* 0x000000023e027209 */ /* 0x000fe40007810000 */
[----:B------:R-:W-:Y:S02]  /*7390*/  ISETP.GE.AND P1, PT, R48, R6, PT ;  /* 0x000000063000720c */ /* 0x000fe40003f26270 */
[----:B------:R-:W-:Y:S02]  /*73a0*/  FMNMX.FTZ R2, R64, R2, !PT ;  /* 0x0000000240027209 */ /* 0x000fe40007810000 */
[----:B------:R-:W-:-:S02]  /*73b0*/  FSEL R68, R129, -INF , !P2 ;  /* 0xff80000081447808 */ /* 0x000fc40005000000 */
[----:B------:R-:W-:Y:S02]  /*73c0*/  FMNMX.FTZ R2, R66, R2, !PT ;  /* 0x0000000242027209 */ /* 0x000fe40007810000 */
[----:B------:R-:W-:Y:S02]  /*73d0*/  ISETP.GE.AND P3, PT, R47, R6, PT ;  /* 0x000000062f00720c */ /* 0x000fe40003f66270 */
[----:B------:R-:W-:Y:S02]  /*73e0*/  FMNMX.FTZ R2, R67, R2, !PT ;  /* 0x0000000243027209 */ /* 0x000fe40007810000 */
        /* <DEDUP_REMOVED lines=18> */
[----:B------:R-:W-:Y:S02]  /*7510*/  FSEL R74, R184, -INF , !P3 ;  /* 0xff800000b84a7808 */ /* 0x000fe40005800000 */
[----:B------:R-:W-:Y:S02]  /*7520*/  FMNMX.FTZ R2, R77, R2, !PT ;  /* 0x000000024d027209 */ /* 0x000fe40007810000 */
[----:B------:R-:W-:-:S02]  /*7530*/  FSEL R73, R185, -INF , !P0 ;  /* 0xff800000b9497808 */ /* 0x000fc40004000000 */
[----:B------:R-:W-:Y:S02]  /*7540*/  ISETP.NE.AND P0, PT, R225, 0x2, PT ;  /* 0x00000002e100780c */ /* 0x000fe40003f05270 */
[----:B------:R-:W-:Y:S02]  /*7550*/  ISETP.GE.AND P2, PT, R57, R6, PT ;  /* 0x000000063900720c */ /* 0x000fe40003f46270 */
[----:B------:R-:W-:Y:S02]  /*7560*/  FMNMX.FTZ R2, R74, R2, !PT ;  /* 0x000000024a027209 */ /* 0x000fe40007810000 */
[----:B------:R-:W-:Y:S02]  /*7570*/  ISETP.GE.AND P1, PT, R59, R6, PT ;  /* 0x000000063b00720c */ /* 0x000fe40003f26270 */
[----:B------:R-:W-:Y:S02]  /*7580*/  FSEL R71, R88, -INF , !P2 ;  /* 0xff80000058477808 */ /* 0x000fe40005000000 */
[----:B------:R-:W-:-:S02]  /*7590*/  FMNMX.FTZ R2, R73, R2, !PT ;  /* 0x0000000249027209 */ /* 0x000fc40007810000 */
[----:B------:R-:W-:Y:S02]  /*75a0*/  FSEL R70, R89, -INF , !P1 ;  /* 0xff80000059467808 */ /* 0x000fe40004800000 */
[----:B------:R-:W-:-:S04]  /*75b0*/  FMNMX.FTZ R2, R71, R2, !PT ;  /* 0x0000000247027209 */ /* 0x000fc80007810000 */
[----:B------:R-:W-:Y:S01]  /*75c0*/  FMNMX.FTZ R18, R70, R2, !PT ;  /* 0x0000000246127209 */ /* 0x000fe20007810000 */
[----:B------:R-:W-:Y:S06]  /*75d0*/  @!P0 BRA `(.L_x_22) ;  /* 0x0000000000748947 */ /* 0x000fec0003800000 */
[----:B------:R-:W2:Y:S04]  /*75e0*/  LDL.64 R244, [R1+0x10] ;  /* 0x0000100001f47983 */ /* 0x000ea80000100a00 */
[----:B------:R-:W3:Y:S01]  /*75f0*/  LDL.64 R230, [R1+0x8] ;  /* 0x0000080001e67983 */ /* 0x000ee20000100a00 */
[----:B------:R-:W-:Y:S01]  /*7600*/  VIADD R2, R225, 0xfffffffd ;  /* 0xfffffffde1027836 */ /* 0x000fe20000000000 */
[----:B------:R-:W-:Y:S01]  /*7610*/  ULDC.64 UR4, c[0x0][0x218] ;  /* 0x0000860000047ab9 */ /* 0x000fe20000000a00 */
[----:B------:R-:W-:-:S03]  /*7620*/  IMAD.SHL.U32 R16, R192, 0x40, RZ ;  /* 0x00000040c0107824 */ /* 0x000fc600078e00ff */
[----:B------:R-:W-:-:S05]  /*7630*/  SHF.R.S32.HI R3, RZ, 0x1f, R2 ;  /* 0x0000001fff037819 */ /* 0x000fca0000011402 */
[----:B------:R-:W-:-:S04]  /*7640*/  IMAD R3, R3, R192, RZ ;  /* 0x000000c003037224 */ /* 0x000fc800078e02ff */
[C---:B------:R-:W-:Y:S02]  /*7650*/  IMAD R6, R2.reuse, R193, R3 ;  /* 0x000000c102067224 */ /* 0x040fe400078e0203 */
[----:B------:R-:W-:-:S04]  /*7660*/  IMAD.WIDE.U32 R2, R2, R192, RZ ;  /* 0x000000c002027225 */ /* 0x000fc800078e00ff */
[----:B------:R-:W-:Y:S01]  /*7670*/  IMAD.IADD R6, R3, 0x1, R6 ;  /* 0x0000000103067824 */ /* 0x000fe200078e0206 */
[----:B--2---:R-:W-:-:S04]  /*7680*/  LEA R3, P0, R2, R244, 0x7 ;  /* 0x000000f402037211 */ /* 0x004fc800078038ff */
[----:B---3--:R-:W-:Y:S02]  /*7690*/  LEA.HI.X R6, R2, R231, R6, 0x7, P0 ;  /* 0x000000e702067211 */ /* 0x008fe400000f3c06 */
[----:B------:R-:W-:-:S04]  /*76a0*/  LEA R2, P0, R3, UR4, 0x1 ;  /* 0x0000000403027c11 */ /* 0x000fc8000f8008ff */
[----:B------:R-:W-:Y:S02]  /*76b0*/  LEA.HI.X R3, R3, UR5, R6, 0x1, P0 ;  /* 0x0000000503037c11 */ /* 0x000fe400080f0c06 */
[----:B------:R-:W-:-:S03]  /*76c0*/  SHF.L.U64.HI R6, R192, 0x6, R193 ;  /* 0x00000006c0067819 */ /* 0x000fc600000102c1 */
[----:B------:R-:W-:Y:S01]  /*76d0*/  @!PT LDS RZ, [RZ] ;  /* 0x00000000fffff984 */ /* 0x000fe20000000800 */
[----:B------:R-:W-:Y:S01]  /*76e0*/  @!PT LDS RZ, [RZ] ;  /* 0x00000000fffff984 */ /* 0x000fe20000000800 */
[----:B------:R-:W-:Y:S01]  /*76f0*/  @!PT LDS RZ, [RZ] ;  /* 0x00000000fffff984 */ /* 0x000fe20000000800 */
[----:B------:R1:W-:Y:S02]  /*7700*/  LDGSTS.E.BYPASS.LTC128B.128 [R226+0x2000], desc[UR12][R2.64] ;  /* 0x0200000002e27fae */ /* 0x0003e4000b901d4c */
[----:B-1----:R-:W-:-:S05]  /*7710*/  IADD3 R2, P0, R2, R16, RZ ;  /* 0x0000001002027210 */ /* 0x002fca0007f1e0ff */
[----:B------:R-:W-:-:S05]  /*7720*/  IMAD.X R3, R3, 0x1, R6, P0 ;  /* 0x0000000103037824 */ /* 0x000fca00000e0606 */
[----:B------:R1:W-:Y:S02]  /*7730*/  LDGSTS.E.BYPASS.LTC128B.128 [R226+0x2800], desc[UR12][R2.64] ;  /* 0x0280000002e27fae */ /* 0x0003e4000b901d4c */
[----:B-1----:R-:W-:-:S04]  /*7740*/  IADD3 R2, P1, R2, R16, RZ ;  /* 0x0000001002027210 */ /* 0x002fc80007f3e0ff */
[----:B------:R-:W-:Y:S01]  /*7750*/  IADD3 R16, P0, R2, R16, RZ ;  /* 0x0000001002107210 */ /* 0x000fe20007f1e0ff */
[----:B------:R-:W-:-:S04]  /*7760*/  IMAD.X R3, R3, 0x1, R6, P1 ;  /* 0x0000000103037824 */ /* 0x000fc800008e0606 */
[----:B------:R-:W-:Y:S01]  /*7770*/  IMAD.X R17, R3, 0x1, R6, P0 ;  /* 0x0000000103117824 */ /* 0x000fe200000e0606 */
[----:B------:R1:W-:Y:S04]  /*7780*/  LDGSTS.E.BYPASS.LTC128B.128 [R226+0x3000], desc[UR12][R2.64] ;  /* 0x0300000002e27fae */ /* 0x0003e8000b901d4c */
[----:B------:R1:W-:Y:S04]  /*7790*/  LDGSTS.E.BYPASS.LTC128B.128 [R226+0x3800], desc[UR12][R16.64] ;  /* 0x0380000010e27fae */ /* 0x0003e8000b901d4c */
[----:B------:R-:W0:Y:S02]  /*77a0*/  LDGDEPBAR ;  /* 0x00000000000079af */ /* 0x000e240000000000 */
.L_x_22:
[----:B------:R-:W2:Y:S04]  /*77b0*/  LDL.LU R129, [R1+0x88] ;  /* 0x0000880001817983 */ /* 0x000ea80000300800 */
[----:B------:R-:W3:Y:S04]  /*77c0*/  LDL.LU R133, [R1+0x8c] ;  /* 0x00008c0001857983 */ /* 0x000ee80000300800 */
[----:B------:R-:W4:Y:S04]  /*77d0*/  LDL.LU R132, [R1+0x94] ;  /* 0x0000940001847983 */ /* 0x000f280000300800 */
[----:B------:R-:W5:Y:S04]  /*77e0*/  LDL.LU R105, [R1+0x3c] ;  /* 0x00003c0001697983 */ /* 0x000f680000300800 */
[----:B------:R-:W2:Y:S04]  /*77f0*/  LDL.LU R189, [R1+0x34] ;  /* 0x0000340001bd7983 */ /* 0x000ea80000300800 */
[----:B------:R-:W3:Y:S04]  /*7800*/  LDL.LU R100, [R1+0x78] ;  /* 0x0000780001647983 */ /* 0x000ee80000300800 */
[----:B------:R-:W4:Y:S04]  /*7810*/  LDL.LU R101, [R1+0x7c] ;  /* 0x00007c0001657983 */ /* 0x000f280000300800 */
[----:B------:R-:W3:Y:S04]  /*7820*/  LDL.LU R112, [R1+0x40] ;  /* 0x0000400001707983 */ /* 0x000ee80000300800 */
[----:B------:R-:W4:Y:S04]  /*7830*/  LDL.LU R172, [R1+0x38] ;  /* 0x0000380001ac7983 */ /* 0x000f280000300800 */
[----:B------:R-:W4:Y:S04]  /*7840*/  LDL.LU R125, [R1+0x2c] ;  /* 0x00002c00017d7983 */ /* 0x000f280000300800 */
[----:B------:R-:W4:Y:S04]  /*7850*/  LDL.LU R124, [R1+0x28] ;  /* 0x00002800017c7983 */ /* 0x000f280000300800 */
[----:B------:R-:W5:Y:S04]  /*7860*/  LDL.LU R188, [R1+0xa0] ;  /* 0x0000a00001bc7983 */ /* 0x000f680000300800 */
[----:B------:R-:W3:Y:S04]  /*7870*/  LDL.LU R180, [R1+0x9c] ;  /* 0x00009c0001b47983 */ /* 0x000ee80000300800 */
[----:B------:R-:W4:Y:S04]  /*7880*/  LDL.LU R228, [R1+0xb4] ;  /* 0x0000b40001e47983 */ /* 0x000f280000300800 */
[----:B------:R-:W4:Y:S04]  /*7890*/  LDL.LU R209, [R1+0xa8] ;  /* 0x0000a80001d17983 */ /* 0x000f280000300800 */
[----:B------:R-:W4:Y:S04]  /*78a0*/  LDL.LU R231, [R1+0x64] ;  /* 0x0000640001e77983 */ /* 0x000f280000300800 */
[----:B------:R-:W4:Y:S04]  /*78b0*/  LDL.LU R116, [R1+0xd8] ;  /* 0x0000d80001747983 */ /* 0x000f280000300800 */
[----:B------:R-:W4:Y:S04]  /*78c0*/  LDL.LU R181, [R1+0x48] ;  /* 0x0000480001b57983 */ /* 0x000f280000300800 */
[----:B------:R-:W4:Y:S04]  /*78d0*/  LDL.LU R233, [R1+0xa4] ;  /* 0x0000a40001e97983 */ /* 0x000f280000300800 */
[----:B------:R-:W4:Y:S04]  /*78e0*/  LDL.LU R176, [R1+0x98] ;  /* 0x0000980001b07983 */ /* 0x000f280000300800 */
[----:B------:R-:W4:Y:S04]  /*78f0*/  LDL.LU R109, [R1+0x30] ;  /* 0x00003000016d7983 */ /* 0x000f280000300800 */
[----:B------:R-:W2:Y:S04]  /*7900*/  LDL.LU R65, [R1+0x58] ;  /* 0x0000580001417983 */ /* 0x000ea80000300800 */
[----:B------:R-:W5:Y:S04]  /*7910*/  LDL.LU R63, [R1+0x60] ;  /* 0x00006000013f7983 */ /* 0x000f680000300800 */
[----:B------:R-:W4:Y:S04]  /*7920*/  LDL.LU R184, [R1+0xc8] ;  /* 0x0000c80001b87983 */ /* 0x000f280000300800 */
[----:B------:R-:W4:Y:S04]  /*7930*/  LDL.LU R235, [R1+0xdc] ;  /* 0x0000dc0001eb7983 */ /* 0x000f280000300800 */
[----:B------:R-:W4:Y:S04]  /*7940*/  LDL.LU R234, [R1+0xe4] ;  /* 0x0000e40001ea7983 */ /* 0x000f280000300800 */
        /* <DEDUP_REMOVED lines=17> */
[----:B------:R-:W4:Y:S01]  /*7a60*/  LDL.LU R82, [R1+0x6c] ;  /* 0x00006c0001527983 */ /* 0x000f220000300800 */
[----:B------:R-:W-:-:S02]  /*7a70*/  ISETP.GE.AND P2, PT, R11, R7, PT ;  /* 0x000000070b00720c */ /* 0x000fc40003f46270 */
[-C--:B------:R-:W-:Y:S01]  /*7a80*/  ISETP.GE.AND P3, PT, R12, R7.reuse, PT ;  /* 0x000000070c00720c */ /* 0x080fe20003f66270 */
[----:B-1----:R-:W1:Y:S01]  /*7a90*/  SHFL.BFLY PT, R3, R18, 0x2, 0x1f ;  /* 0x0c401f0012037f89 */ /* 0x002e6200000e0000 */
[----:B------:R-:W-:Y:S02]  /*7aa0*/  FSEL R60, R127, -INF , !P2 ;  /* 0xff8000007f3c7808 */ /* 0x000fe40005000000 */
[-C--:B------:R-:W-:Y:S01]  /*7ab0*/  ISETP.GE.AND P2, PT, R35, R7.reuse, PT ;  /* 0x000000072300720c */ /* 0x080fe20003f46270 */
[----:B------:R-:W4:Y:S01]  /*7ac0*/  LDL.LU R117, [R1+0x70] ;  /* 0x0000700001757983 */ /* 0x000f220000300800 */
[-C--:B------:R-:W-:Y:S02]  /*7ad0*/  ISETP.GE.AND P0, PT, R15, R7.reuse, PT ;  /* 0x000000070f00720c */ /* 0x080fe40003f06270 */
[----:B------:R-:W-:Y:S02]  /*7ae0*/  FSEL R56, R126, -INF , !P3 ;  /* 0xff8000007e387808 */ /* 0x000fe40005800000 */
[----:B------:R-:W-:-:S02]  /*7af0*/  ISETP.GE.AND P3, PT, R36, R7, PT ;  /* 0x000000072400720c */ /* 0x000fc40003f66270 */
[----:B------:R-:W-:Y:S02]  /*7b00*/  FSEL R17, R123, -INF , !P0 ;  /* 0xff8000007b117808 */ /* 0x000fe40004000000 */
[-C--:B------:R-:W-:Y:S02]  /*7b10*/  ISETP.GE.AND P0, PT, R31, R7.reuse, PT ;  /* 0x000000071f00720c */ /* 0x080fe40003f06270 */
[CC--:B------:R-:W-:Y:S02]  /*7b20*/  ISETP.GE.AND P1, PT, R0.reuse, R7.reuse, PT ;  /* 0x000000070000720c */ /* 0x0c0fe40003f26270 */
[----:B------:R-:W-:Y:S02]  /*7b30*/  ISETP.GE.AND P5, PT, R0, R8, PT ;  /* 0x000000080000720c */ /* 0x000fe40003fa6270 */
[----:B------:R-:W-:Y:S02]  /*7b40*/  FSEL R16, R122, -INF , !P1 ;  /* 0xff8000007a107808 */ /* 0x000fe40004800000 */
[----:B------:R-:W-:-:S02]  /*7b50*/  ISETP.GE.AND P1, PT, R4, R7, PT ;  /* 0x000000070400720c */ /* 0x000fc40003f26270 */
[----:B------:R-:W-:Y:S02]  /*7b60*/  ISETP.GE.AND P6, PT, R0, R9, PT ;  /* 0x000000090000720c */ /* 0x000fe40003fc6270 */
[----:B------:R-:W-:Y:S02]  /*7b70*/  FSEL R79, R134, -INF , !P1 ;  /* 0xff800000864f7808 */ /* 0x000fe40004800000 */
[----:B-1----:R-:W-:Y:S02]  /*7b80*/  FMNMX.FTZ R3, R18, R3, !PT ;  /* 0x0000000312037209 */ /* 0x002fe40007810000 */
[----:B------:R-:W-:-:S03]  /*7b90*/  ISETP.GE.AND P1, PT, R39, R7, PT ;  /* 0x000000072700720c */ /* 0x000fc60003f26270 */
[----:B------:R-:W1:Y:S01]  /*7ba0*/  SHFL.BFLY PT, R6, R3, 0x1, 0x1f ;  /* 0x0c201f0003067f89 */ /* 0x000e6200000e0000 */
[----:B------:R-:W-:Y:S02]  /*7bb0*/  LOP3.LUT R2, R2, 0xfffffffe, RZ, 0xc0, !PT ;  /* 0xfffffffe02027812 */ /* 0x000fe400078ec0ff */
[----:B-1----:R-:W-:-:S05]  /*7bc0*/  FMNMX.FTZ R113, R3, R6, !PT ;  /* 0x0000000603717209 */ /* 0x002fca0007810000 */
[----:B------:R-:W-:Y:S01]  /*7bd0*/  FMUL.FTZ R0, R113, UR6 ;  /* 0x0000000671007c20 */ /* 0x000fe20008410000 */
[----:B------:R-:W-:Y:S01]  /*7be0*/  ISETP.GE.AND P4, PT, R57, R7, PT ;  /* 0x000000073900720c */ /* 0x000fe20003f86270 */
[----:B--2---:R-:W-:Y:S01]  /*7bf0*/  IMAD.MOV.U32 R238, RZ, RZ, R65 ;  /* 0x000000ffffee7224 */ /* 0x004fe200078e0041 */
[----:B-----5:R-:W-:Y:S01]  /*7c00*/  MOV R128, R63 ;  /* 0x0000003f00807202 */ /* 0x020fe20000000f00 */
[----:B---3--:R-:W-:Y:S01]  /*7c10*/  IMAD.MOV.U32 R139, RZ, RZ, R80 ;  /* 0x000000ffff8b7224 */ /* 0x008fe200078e0050 */
[----:B------:R-:W-:Y:S02]  /*7c20*/  FSEL R80, R135, -INF , !P0 ;  /* 0xff80000087507808 */ /* 0x000fe40004000000 */
[----:B------:R-:W2:Y:S01]  /*7c30*/  LDL.LU R135, [R1+0x50] ;  /* 0x0000500001877983 */ /* 0x000ea20000300800 */
[----:B------:R-:W-:Y:S01]  /*7c40*/  ISETP.GE.AND P0, PT, R42, R7, PT ;  /* 0x000000072a00720c */ /* 0x000fe20003f06270 */
[----:B----4-:R-:W-:Y:S02]  /*7c50*/  IMAD.MOV.U32 R120, RZ, RZ, R81 ;  /* 0x000000ffff787224 */ /* 0x010fe400078e0051 */
[----:B------:R-:W-:-:S02]  /*7c60*/  IMAD.MOV.U32 R134, RZ, RZ, R104 ;  /* 0x000000ffff867224 */ /* 0x000fc400078e0068 */
[----:B------:R-:W-:Y:S02]  /*7c70*/  IMAD.MOV.U32 R185, RZ, RZ, R97 ;  /* 0x000000ffffb97224 */ /* 0x000fe400078e0061 */
[----:B------:R-:W-:Y:S01]  /*7c80*/  IMAD.MOV.U32 R208, RZ, RZ, R96 ;  /* 0x000000ffffd07224 */ /* 0x000fe200078e0060 */
[----:B------:R-:W-:Y:S01]  /*7c90*/  MOV R229, R93 ;  /* 0x0000005d00e57202 */ /* 0x000fe20000000f00 */
[----:B------:R-:W-:Y:S02]  /*7ca0*/  IMAD.MOV.U32 R230, RZ, RZ, R92 ;  /* 0x000000ffffe67224 */ /* 0x000fe400078e005c */
[----:B------:R-:W-:Y:S01]  /*7cb0*/  IMAD.MOV.U32 R232, RZ, RZ, R89 ;  /* 0x000000ffffe87224 */ /* 0x000fe200078e0059 */
[----:B------:R-:W-:Y:S02]  /*7cc0*/  FSEL R89, R179, -INF , !P0 ;  /* 0xff800000b3597808 */ /* 0x000fe40004000000 */
[----:B------:R-:W-:Y:S01]  /*7cd0*/  ISETP.GE.AND P0, PT, R49, R7, PT ;  /* 0x000000073100720c */ /* 0x000fe20003f06270 */
[----:B------:R-:W-:Y:S01]  /*7ce0*/  IMAD.MOV.U32 R190, RZ, RZ, R88 ;  /* 0x000000ffffbe7224 */ /* 0x000fe200078e0058 */
[----:B------:R-:W-:-:S02]  /*7cf0*/  FSEL R88, R178, -INF , !P1 ;  /* 0xff800000b2587808 */ /* 0x000fc40004800000 */
[-C--:B------:R-:W-:Y:S02]  /*7d00*/  ISETP.GE.AND P1, PT, R45, R7.reuse, PT ;  /* 0x000000072d00720c */ /* 0x080fe40003f26270 */
[----:B------:R-:W-:Y:S01]  /*7d10*/  FSEL R108, R175, -INF , !P0 ;  /* 0xff800000af6c7808 */ /* 0x000fe20004000000 */
[----:B------:R-:W-:Y:S01]  /*7d20*/  IMAD.MOV.U32 R175, RZ, RZ, R44 ;  /* 0x000000ffffaf7224 */ /* 0x000fe200078e002c */
[----:B------:R-:W-:Y:S01]  /*7d30*/  FSEL R104, R174, -INF , !P1 ;  /* 0xff800000ae687808 */ /* 0x000fe20004800000 */
[----:B------:R-:W-:Y:S01]  /*7d40*/  IMAD.MOV.U32 R191, RZ, RZ, R86 ;  /* 0x000000ffffbf7224 */ /* 0x000fe200078e0056 */
[-C--:B------:R-:W-:Y:S02]  /*7d50*/  ISETP.GE.AND P1, PT, R10, R7.reuse, PT ;  /* 0x000000070a00720c */ /* 0x080fe40003f26270 */
[----:B------:R-:W-:Y:S01]  /*7d60*/  ISETP.GE.AND P0, PT, R5, R7, PT ;  /* 0x000000070500720c */ /* 0x000fe20003f06270 */
[----:B------:R-:W-:Y:S01]  /*7d70*/  IMAD.MOV.U32 R177, RZ, RZ, R85 ;  /* 0x000000ffffb17224 */ /* 0x000fe200078e0055 */
[----:B------:R-:W-:-:S02]  /*7d80*/  FSEL R85, R183, -INF , !P2 ;  /* 0xff800000b7557808 */ /* 0x000fc40005000000 */
[----:B------:R-:W-:Y:S01]  /*7d90*/  ISETP.GE.AND P2, PT, R51, R7, PT ;  /* 0x000000073300720c */ /* 0x000fe20003f46270 */
[----:B------:R-:W-:Y:S01]  /*7da0*/  IMAD.MOV.U32 R173, RZ, RZ, R83 ;  /* 0x000000ffffad7224 */ /* 0x000fe200078e0053 */
[----:B------:R-:W-:Y:S02]  /*7db0*/  FSEL R83, R182, -INF , !P3 ;  /* 0xff800000b6537808 */ /* 0x000fe40005800000 */
[----:B------:R-:W-:Y:S02]  /*7dc0*/  FSEL R97, R131, -INF , !P2 ;  /* 0xff80000083617808 */ /* 0x000fe40005000000 */
[----:B------:R-:W-:Y:S01]  /*7dd0*/  MOV R131, R177 ;  /* 0x000000b100837202 */ /* 0x000fe20000000f00 */
[----:B------:R-:W-:Y:S01]  /*7de0*/  IMAD.MOV.U32 R177, RZ, RZ, R173 ;  /* 0x000000ffffb17224 */ /* 0x000fe200078e00ad */
[-C--:B------:R-:W-:Y:S01]  /*7df0*/  ISETP.GE.AND P3, PT, R50, R7.reuse, PT ;  /* 0x000000073200720c */ /* 0x080fe20003f66270 */
[----:B------:R-:W-:Y:S01]  /*7e00*/  IMAD.MOV.U32 R173, RZ, RZ, R236 ;  /* 0x000000ffffad7224 */ /* 0x000fe200078e00ec */
[----:B------:R-:W-:Y:S01]  /*7e10*/  FSEL R63, R106, -INF , !P1 ;  /* 0xff8000006a3f7808 */ /* 0x000fe20004800000 */
[----:B------:R-:W-:Y:S01]  /*7e20*/  IMAD.MOV.U32 R236, RZ, RZ, R232 ;  /* 0x000000ffffec7224 */ /* 0x000fe200078e00e8 */
[----:B------:R-:W-:Y:S01]  /*7e30*/  MOV R232, R230 ;  /* 0x000000e600e87202 */ /* 0x000fe20000000f00 */
[----:B------:R-:W-:Y:S01]  /*7e40*/  IMAD.MOV.U32 R230, RZ, RZ, R208 ;  /* 0x000000ffffe67224 */ /* 0x000fe200078e00d0 */
[----:B------:R-:W-:Y:S01]  /*7e50*/  FSEL R96, R130, -INF , !P3 ;  /* 0xff80000082607808 */ /* 0x000fe20005800000 */
[----:B------:R-:W-:Y:S01]  /*7e60*/  IMAD.MOV.U32 R208, RZ, RZ, R189 ;  /* 0x000000ffffd07224 */ /* 0x000fe200078e00bd */
[----:B------:R-:W3:Y:S01]  /*7e70*/  LDL.LU R130, [R1+0x90] ;  /* 0x0000900001827983 */ /* 0x000ee20000300800 */
[----:B------:R-:W-:Y:S01]  /*7e80*/  IMAD.MOV.U32 R189, RZ, RZ, R188 ;  /* 0x000000ffffbd7224 */ /* 0x000fe200078e00bc */
[----:B------:R-:W-:-:S02]  /*7e90*/  ISETP.GE.AND P3, PT, R14, R7, PT ;  /* 0x000000070e00720c */ /* 0x000fc40003f66270 */
[----:B------:R-:W4:Y:S01]  /*7ea0*/  LDL.LU R188, [R1+0xd0] ;  /* 0x0000d00001bc7983 */ /* 0x000f220000300800 */
[-C--:B------:R-:W-:Y:S02]  /*7eb0*/  ISETP.GE.AND P1, PT, R38, R7.reuse, PT ;  /* 0x000000072600720c */ /* 0x080fe40003f26270 */
[----:B------:R-:W-:Y:S02]  /*7ec0*/  FSEL R18, R94, -INF , !P3 ;  /* 0xff8000005e127808 */ /* 0x000fe40005800000 */
[-C--:B------:R-:W-:Y:S02]  /*7ed0*/  ISETP.GE.AND P3, PT, R32, R7.reuse, PT ;  /* 0x000000072000720c */ /* 0x080fe40003f66270 */
[----:B------:R-:W-:Y:S02]  /*7ee0*/  FSEL R86, R98, -INF , !P1 ;  /* 0xff80000062567808 */ /* 0x000fe40004800000 */
[----:B------:R-:W-:Y:S02]  /*7ef0*/  FSEL R81, R110, -INF , !P3 ;  /* 0xff8000006e517808 */ /* 0x000fe40005800000 */
[----:B------:R-:W-:-:S02]  /*7f00*/  ISETP.GE.AND P3, PT, R41, R7, PT ;  /* 0x000000072900720c */ /* 0x000fc40003f66270 */
[----:B------:R-:W-:Y:S02]  /*7f10*/  FSEL R65, R107, -INF , !P0 ;  /* 0xff8000006b417808 */ /* 0x000fe40004000000 */
[----:B------:R-:W-:Y:S02]  /*7f20*/  FSEL R92, R102, -INF , !P3 ;  /* 0xff800000665c7808 */ /* 0x000fe40005800000 */
[-C--:B------:R-:W-:Y:S02]  /*7f30*/  ISETP.GE.AND P3, PT, R46, R7.reuse, PT ;  /* 0x000000072e00720c */ /* 0x080fe40003f66270 */
[-C--:B------:R-:W-:Y:S02]  /*7f40*/  ISETP.GE.AND P0, PT, R40, R7.reuse, PT ;  /* 0x000000072800720c */ /* 0x080fe40003f06270 */
[----:B------:R-:W-:Y:S02]  /*7f50*/  FSEL R98, R118, -INF , !P3 ;  /* 0xff80000076627808 */ /* 0x000fe40005800000 */
[----:B------:R-:W-:-:S02]  /*7f60*/  ISETP.GE.AND P3, PT, R59, R7, PT ;  /* 0x000000073b00720c */ /* 0x000fc40003f66270 */
[----:B------:R-:W-:Y:S02]  /*7f70*/  MOV R227, R87 ;  /* 0x0000005700e37202 */ /* 0x000fe40000000f00 */
[-C--:B------:R-:W-:Y:S02]  /*7f80*/  ISETP.GE.AND P2, PT, R13, R7.reuse, PT ;  /* 0x000000070d00720c */ /* 0x080fe40003f46270 */
[----:B------:R-:W-:Y:S02]  /*7f90*/  FSEL R87, R99, -INF , !P0 ;  /* 0xff80000063577808 */ /* 0x000fe40004000000 */
[----:B------:R-:W-:Y:S02]  /*7fa0*/  ISETP.GE.AND P0, PT, R47, R7, PT ;  /* 0x000000072f00720c */ /* 0x000fe40003f06270 */
[----:B------:R-:W-:Y:S02]  /*7fb0*/  FSEL R44, R95, -INF , !P2 ;  /* 0xff8000005f2c7808 */ /* 0x000fe40005000000 */
[----:B------:R-:W-:-:S02]  /*7fc0*/  MOV R237, R82 ;  /* 0x0000005200ed7202 */ /* 0x000fc40000000f00 */
[----:B------:R-:W-:Y:S02]  /*7fd0*/  @P3 LOP3.LUT R2, R2, 0x1, RZ, 0xfc, !PT ;  /* 0x0000000102023812 */ /* 0x000fe400078efcff */
[----:B------:R-:W-:Y:S01]  /*7fe0*/  FSETP.NEU.FTZ.AND P3, PT, R113, -INF , PT ;  /* 0xff8000007100780b */ /* 0x000fe20003f7d000 */
[----:B------:R-:W-:Y:S01]  /*7ff0*/  IMAD.MOV.U32 R174, RZ, RZ, R237 ;  /* 0x000000ffffae7224 */ /* 0x000fe200078e00ed */
[-C--:B------:R-:W-:Y:S02]  /*8000*/  ISETP.GE.AND P2, PT, R34, R7.reuse, PT ;  /* 0x000000072200720c */ /* 0x080fe40003f46270 */
[----:B------:R-:W-:Y:S02]  /*8010*/  FSEL R0, R0, RZ, P3 ;  /* 0x000000ff00007208 */ /* 0x000fe40001800000 */
[----:B------:R-:W-:Y:S01]  /*8020*/  FSEL R95, R115, -INF , !P0 ;  /* 0xff800000735f7808 */ /* 0x000fe20004000000 */
[----:B------:R-:W-:Y:S01]  /*8030*/  IMAD.MOV.U32 R115, RZ, RZ, R227 ;  /* 0x000000ffff737224 */ /* 0x000fe200078e00e3 */
[----:B------:R-:W-:Y:S01]  /*8040*/  FSEL R82, R111, -INF , !P2 ;  /* 0xff8000006f527808 */ /* 0x000fe20005000000 */
[----:B------:R-:W-:Y:S01]  /*8050*/  FFMA.FTZ R3, R19, UR6, -R0 ;  /* 0x0000000613037c23 */ /* 0x000fe20008010800 */
[----:B------:R-:W-:Y:S01]  /*8060*/  IMAD.MOV.U32 R227, RZ, RZ, R191 ;  /* 0x000000ffffe37224 */ /* 0x000fe200078e00bf */
[----:B------:R-:W-:-:S02]  /*8070*/  ISETP.GE.AND P2, PT, R43, R7, PT ;  /* 0x000000072b00720c */ /* 0x000fc40003f46270 */
[----:B------:R1:W-:Y:S01]  /*8080*/  MUFU.EX2 R191, R3 ;  /* 0x0000000300bf7308 */ /* 0x0003e20000000800 */
[-C--:B------:R-:W-:Y:S02]  /*8090*/  ISETP.GE.AND P0, PT, R52, R7.reuse, PT ;  /* 0x000000073400720c */ /* 0x080fe40003f06270 */
[-C--:B------:R-:W-:Y:S02]  /*80a0*/  ISETP.GE.AND P1, PT, R48, R7.reuse, PT ;  /* 0x000000073000720c */ /* 0x080fe40003f26270 */
[----:B------:R-:W-:Y:S02]  /*80b0*/  FSEL R93, R103, -INF , !P2 ;  /* 0xff800000675d7808 */ /* 0x000fe40005000000 */
[----:B------:R-:W-:Y:S02]  /*80c0*/  ISETP.GE.AND P2, PT, R53, R7, PT ;  /* 0x000000073500720c */ /* 0x000fe40003f46270 */
[----:B------:R-:W-:Y:S01]  /*80d0*/  MOV R118, R190 ;  /* 0x000000be00767202 */ /* 0x000fe20000000f00 */
[----:B-1----:R-:W-:Y:S01]  /*80e0*/  FFMA.FTZ R3, R20, UR6, -R0 ;  /* 0x0000000614037c23 */ /* 0x002fe20008010800 */
[----:B------:R-:W-:Y:S01]  /*80f0*/  FSEL R94, R114, -INF , !P1 ;  /* 0xff800000725e7808 */ /* 0x000fe20004800000 */
[----:B------:R-:W-:-:S02]  /*8100*/  IMAD.MOV.U32 R114, RZ, RZ, R238 ;  /* 0x000000ffff727224 */ /* 0x000fc400078e00ee */
[----:B------:R1:W-:Y:S01]  /*8110*/  MUFU.EX2 R237, R3 ;  /* 0x0000000300ed7308 */ /* 0x0003e20000000800 */
[----:B------:R-:W-:Y:S02]  /*8120*/  FSEL R190, R187, -INF , !P0 ;  /* 0xff800000bbbe7808 */ /* 0x000fe40004000000 */
[----:B------:R-:W-:Y:S02]  /*8130*/  ISETP.GE.AND P0, PT, R15, R8, PT ;  /* 0x000000080f00720c */ /* 0x000fe40003f06270 */
[----:B------:R-:W-:Y:S01]  /*8140*/  FSEL R99, R119, -INF , !P2 ;  /* 0xff80000077637808 */ /* 0x000fe20005000000 */
[----:B------:R-:W-:Y:S01]  /*8150*/  IMAD.MOV.U32 R119, RZ, RZ, R180 ;  /* 0x000000ffff777224 */ /* 0x000fe200078e00b4 */
[----:B------:R-:W-:Y:S01]  /*8160*/  ISETP.GE.AND P1, PT, R55, R7, PT ;  /* 0x000000073700720c */ /* 0x000fe20003f26270 */
[----:B-1----:R-:W-:-:S04]  /*8170*/  FFMA.FTZ R3, R25, UR6, -R0 ;  /* 0x0000000619037c23 */ /* 0x002fc80008010800 */
[----:B------:R1:W-:Y:S01]  /*8180*/  MUFU.EX2 R239, R3 ;  /* 0x0000000300ef7308 */ /* 0x0003e20000000800 */
[----:B------:R-:W-:Y:S01]  /*8190*/  ISETP.GE.AND P2, PT, R15, R9, PT ;  /* 0x000000090f00720c */ /* 0x000fe20003f46270 */
[----:B------:R-:W-:Y:S01]  /*81a0*/  IMAD.MOV.U32 R180, RZ, RZ, R105 ;  /* 0x000000ffffb47224 */ /* 0x000fe200078e0069 */
[----:B------:R-:W-:Y:S01]  /*81b0*/  FSEL R105, R201, -INF , !P0 ;  /* 0xff800000c9697808 */ /* 0x000fe20004000000 */
[----:B------:R-:W-:Y:S01]  /*81c0*/  IMAD.MOV.U32 R201, RZ, RZ, R112 ;  /* 0x000000ffffc97224 */ /* 0x000fe200078e0070 */
[----:B------:R-:W-:Y:S02]  /*81d0*/  FSEL R106, R186, -INF , !P1 ;  /* 0xff800000ba6a7808 */ /* 0x000fe40004800000 */
[----:B------:R-:W-:Y:S01]  /*81e0*/  FSEL R112, R203, -INF , !P2 ;  /* 0xff800000cb707808 */ /* 0x000fe20005000000 */
[----:B-1----:R-:W-:-:S04]  /*81f0*/  FFMA.FTZ R3, R24, UR6, -R0 ;  /* 0x0000000618037c23 */ /* 0x002fc80008010800 */
[----:B------:R1:W-:Y:S01]  /*8200*/  MUFU.EX2 R238, R3 ;  /* 0x0000000300ee7308 */ /* 0x0003e20000000800 */
[----:B------:R-:W-:Y:S01]  /*8210*/  MOV R186, R236 ;  /* 0x000000ec00ba7202 */ /* 0x000fe20000000f00 */
[----:B------:R-:W-:Y:S01]  /*8220*/  IMAD.MOV.U32 R236, RZ, RZ, R232 ;  /* 0x000000ffffec7224 */ /* 0x000fe200078e00e8 */
[----:B------:R-:W-:Y:S01]  /*8230*/  LOP3.LUT P2, RZ, R2, 0x1, RZ, 0xc0, !PT ;  /* 0x0000000102ff7812 */ /* 0x000fe2000784c0ff */
[----:B------:R-:W-:Y:S01]  /*8240*/  IMAD.MOV.U32 R232, RZ, RZ, R189 ;  /* 0x000000ffffe87224 */ /* 0x000fe200078e00bd */
[----:B------:R-:W-:Y:S02]  /*8250*/  FSEL R189, R90, -INF , !P4 ;  /* 0xff8000005abd7808 */ /* 0x000fe40006000000 */
[----:B------:R-:W-:Y:S01]  /*8260*/  FSEL R90, R200, -INF , !P5 ;  /* 0xff800000c85a7808 */ /* 0x000fe20006800000 */
[----:B------:R-:W-:Y:S01]  /*8270*/  IMAD.MOV.U32 R200, RZ, RZ, R109 ;  /* 0x000000ffffc87224 */ /* 0x000fe200078e006d */
[----:B------:R-:W-:Y:S01]  /*8280*/  FSEL R187, R91, -INF , !P2 ;  /* 0xff8000005bbb7808 */ /* 0x000fe20005000000 */
[----:B-1----:R-:W-:-:S04]  /*8290*/  FFMA.FTZ R3, R23, UR6, -R0 ;  /* 0x0000000617037c23 */ /* 0x002fc80008010800 */
[----:B------:R1:W-:Y:S01]  /*82a0*/  MUFU.EX2 R244, R3 ;  /* 0x0000000300f47308 */ /* 0x0003e20000000800 */
[----:B------:R-:W-:Y:S02]  /*82b0*/  ISETP.GE.AND P2, PT, R10, R8, PT ;  /* 0x000000080a00720c */ /* 0x000fe40003f46270 */
[----:B------:R-:W-:Y:S02]  /*82c0*/  FSEL R109, R202, -INF , !P6 ;  /* 0xff800000ca6d7808 */ /* 0x000fe40007000000 */
[----:B------:R-:W-:Y:S01]  /*82d0*/  MOV R202, R176 ;  /* 0x000000b000ca7202 */ /* 0x000fe20000000f00 */
[----:B------:R-:W-:Y:S01]  /*82e0*/  IMAD.MOV.U32 R176, RZ, RZ, R101 ;  /* 0x000000ffffb07224 */ /* 0x000fe200078e0065 */
[----:B------:R-:W-:Y:S01]  /*82f0*/  FSEL R101, R240, -INF , !P2 ;  /* 0xff800000f0657808 */ /* 0x000fe20005000000 */
[----:B-1----:R-:W-:-:S04]  /*8300*/  FFMA.FTZ R3, R22, UR6, -R0 ;  /* 0x0000000616037c23 */ /* 0x002fc80008010800 */
[----:B------:R1:W-:Y:S02]  /*8310*/  MUFU.EX2 R246, R3 ;  /* 0x0000000300f67308 */ /* 0x0003e40000000800 */
[----:B-1----:R-:W-:-:S06]  /*8320*/  FFMA.FTZ R3, R21, UR6, -R0 ;  /* 0x0000000615037c23 */ /* 0x002fcc0008010800 */
[----:B------:R1:W-:Y:S02]  /*8330*/  MUFU.EX2 R240, R3 ;  /* 0x0000000300f07308 */ /* 0x0003e40000000800 */
[----:B-1----:R-:W-:-:S04]  /*8340*/  FMNMX.FTZ R3, R137, R16, !PT ;  /* 0x0000001089037209 */ /* 0x002fc80007810000 */
[----:B------:R-:W-:-:S04]  /*8350*/  FMNMX.FTZ R3, R17, R3, !PT ;  /* 0x0000000311037209 */ /* 0x000fc80007810000 */
        /* <DEDUP_REMOVED lines=9> */
[----:B------:R-:W-:Y:S02]  /*83f0*/  FMNMX.FTZ R3, R82, R3, !PT ;  /* 0x0000000352037209 */ /* 0x000fe40007810000 */
[----:B------:R-:W-:Y:S02]  /*8400*/  ISETP.GE.AND P4, PT, R14, R9, PT ;  /* 0x000000090e00720c */ /* 0x000fe40003f86270 */
[----:B------:R-:W-:Y:S02]  /*8410*/  FMNMX.FTZ R3, R83, R3, !PT ;  /* 0x0000000353037209 */ /* 0x000fe40007810000 */
[----:B------:R-:W-:Y:S02]  /*8420*/  FSEL R111, R198, -INF , !P4 ;  /* 0xff800000c66f7808 */ /* 0x000fe40006000000 */
[----:B------:R-:W-:Y:S02]  /*8430*/  ISETP.GE.AND P4, PT, R11, R9, PT ;  /* 0x000000090b00720c */ /* 0x000fe40003f86270 */
[----:B------:R-:W-:-:S04]  /*8440*/  FMNMX.FTZ R3, R85, R3, !PT ;  /* 0x0000000355037209 */ /* 0x000fc80007810000 */
[----:B------:R-:W-:Y:S02]  /*8450*/  FMNMX.FTZ R3, R86, R3, !PT ;  /* 0x0000000356037209 */ /* 0x000fe40007810000 */
[----:B------:R-:W-:Y:S02]  /*8460*/  ISETP.GE.AND P0, PT, R12, R9, PT ;  /* 0x000000090c00720c */ /* 0x000fe40003f06270 */
[----:B------:R-:W-:Y:S02]  /*8470*/  FMNMX.FTZ R3, R87, R3, !PT ;  /* 0x0000000357037209 */ /* 0x000fe40007810000 */
[----:B------:R-:W-:Y:S02]  /*8480*/  LOP3.LUT R2, R2, 0xfffffffd, RZ, 0xc0, !PT ;  /* 0xfffffffd02027812 */ /* 0x000fe400078ec0ff */
[----:B------:R-:W-:Y:S02]  /*8490*/  FMNMX.FTZ R3, R88, R3, !PT ;  /* 0x0000000358037209 */ /* 0x000fe40007810000 */
[----:B------:R-:W-:-:S02]  /*84a0*/  ISETP.GE.AND P3, PT, R14, R8, PT ;  /* 0x000000080e00720c */ /* 0x000fc40003f66270 */
[----:B------:R-:W-:Y:S02]  /*84b0*/  @P4 LOP3.LUT R2, R2, 0x2, RZ, 0xfc, !PT ;  /* 0x0000000202024812 */ /* 0x000fe400078efcff */
[----:B------:R-:W-:Y:S02]  /*84c0*/  FSEL R107, R206, -INF , !P0 ;  /* 0xff800000ce6b7808 */ /* 0x000fe40004000000 */
[C---:B------:R-:W-:Y:S02]  /*84d0*/  ISETP.GE.AND P0, PT, R4.reuse, R8, PT ;  /* 0x000000080400720c */ /* 0x040fe40003f06270 */
[----:B------:R-:W-:Y:S01]  /*84e0*/  ISETP.GE.AND P4, PT, R4, R9, PT ;  /* 0x000000090400720c */ /* 0x000fe20003f86270 */
[----:B------:R-:W-:Y:S01]  /*84f0*/  FFMA.FTZ R4, R26, UR6, -R0 ;  /* 0x000000061a047c23 */ /* 0x000fe20008010800 */
[----:B------:R-:W-:Y:S02]  /*8500*/  FMNMX.FTZ R3, R89, R3, !PT ;  /* 0x0000000359037209 */ /* 0x000fe40007810000 */
[----:B------:R-:W-:-:S02]  /*8510*/  FSEL R103, R196, -INF , !P3 ;  /* 0xff800000c4677808 */ /* 0x000fc40005800000 */
[----:B------:R-:W-:Y:S02]  /*8520*/  MOV R196, R124 ;  /* 0x0000007c00c47202 */ /* 0x000fe40000000f00 */
[----:B------:R1:W-:Y:S01]  /*8530*/  MUFU.EX2 R124, R4 ;  /* 0x00000004007c7308 */ /* 0x0003e20000000800 */
[----:B------:R-:W-:Y:S01]  /*8540*/  FMNMX.FTZ R3, R92, R3, !PT ;  /* 0x000000035c037209 */ /* 0x000fe20007810000 */
[----:B------:R-:W-:-:S03]  /*8550*/  IMAD.MOV.U32 R203, RZ, RZ, R172 ;  /* 0x000000ffffcb7224 */ /* 0x000fc600078e00ac */
[----:B------:R-:W-:-:S04]  /*8560*/  FMNMX.FTZ R3, R93, R3, !PT ;  /* 0x000000035d037209 */ /* 0x000fc80007810000 */
[----:B------:R-:W-:Y:S01]  /*8570*/  FMNMX.FTZ R3, R96, R3, !PT ;  /* 0x0000000360037209 */ /* 0x000fe20007810000 */
[----:B-1----:R-:W-:-:S04]  /*8580*/  FFMA.FTZ R4, R27, UR6, -R0 ;  /* 0x000000061b047c23 */ /* 0x002fc80008010800 */
[----:B------:R1:W5:Y:S01]  /*8590*/  MUFU.EX2 R172, R4 ;  /* 0x0000000400ac7308 */ /* 0x0003620000000800 */
[----:B------:R-:W-:-:S04]  /*85a0*/  FMNMX.FTZ R3, R97, R3, !PT ;  /* 0x0000000361037209 */ /* 0x000fc80007810000 */
[----:B------:R-:W-:Y:S01]  /*85b0*/  FMNMX.FTZ R3, R94, R3, !PT ;  /* 0x000000035e037209 */ /* 0x000fe20007810000 */
[----:B-1----:R-:W-:-:S04]  /*85c0*/  FFMA.FTZ R4, R28, UR6, -R0 ;  /* 0x000000061c047c23 */ /* 0x002fc80008010800 */
[----:B------:R1:W-:Y:S01]  /*85d0*/  MUFU.EX2 R127, R4 ;  /* 0x00000004007f7308 */ /* 0x0003e20000000800 */
[----:B------:R-:W-:Y:S01]  /*85e0*/  FMNMX.FTZ R3, R95, R3, !PT ;  /* 0x000000035f037209 */ /* 0x000fe20007810000 */
[----:B-1----:R-:W-:-:S06]  /*85f0*/  FFMA.FTZ R4, R29, UR6, -R0 ;  /* 0x000000061d047c23 */ /* 0x002fcc0008010800 */
[----:B------:R1:W-:Y:S01]  /*8600*/  MUFU.EX2 R29, R4 ;  /* 0x00000004001d7308 */ /* 0x0003e20000000800 */
[----:B------:R-:W-:Y:S01]  /*8610*/  FMNMX.FTZ R3, R104, R3, !PT ;  /* 0x0000000368037209 */ /* 0x000fe20007810000 */
[----:B-1----:R-:W-:-:S06]  /*8620*/  FFMA.FTZ R4, R30, UR6, -R0 ;  /* 0x000000061e047c23 */ /* 0x002fcc0008010800 */
[----:B------:R1:W-:Y:S01]  /*8630*/  MUFU.EX2 R30, R4 ;  /* 0x00000004001e7308 */ /* 0x0003e20000000800 */
        /* <DEDUP_REMOVED lines=10> */
[----:B------:R-:W-:Y:S01]  /*86e0*/  FMNMX.FTZ R3, R190, R3, !PT ;  /* 0x00000003be037209 */ /* 0x000fe20007810000 */
[----:B------:R-:W-:Y:S02]  /*86f0*/  IMAD.MOV.U32 R15, RZ, RZ, R125 ;  /* 0x000000ffff0f7224 */ /* 0x000fe400078e007d */
[----:B-1----:R-:W-:-:S04]  /*8700*/  FFMA.FTZ R4, R58, UR6, -R0 ;  /* 0x000000063a047c23 */ /* 0x002fc80008010800 */
[----:B------:R1:W-:Y:S01]  /*8710*/  MUFU.EX2 R178, R4 ;  /* 0x0000000400b27308 */ /* 0x0003e20000000800 */
[----:B------:R-:W-:-:S04]  /*8720*/  FMNMX.FTZ R3, R189, R3, !PT ;  /* 0x00000003bd037209 */ /* 0x000fc80007810000 */
[----:B------:R-:W-:Y:S01]  /*8730*/  FMNMX.FTZ R3, R187, R3, !PT ;  /* 0x00000003bb037209 */ /* 0x000fe20007810000 */
[----:B-1----:R-:W-:-:S04]  /*8740*/  FFMA.FTZ R4, R61, UR6, -R0 ;  /* 0x000000063d047c23 */ /* 0x002fc80008010800 */
[----:B------:R1:W-:Y:S01]  /*8750*/  MUFU.EX2 R179, R4 ;  /* 0x0000000400b37308 */ /* 0x0003e20000000800 */
[----:B------:R-:W2:Y:S01]  /*8760*/  SHFL.BFLY PT, R7, R3, 0x2, 0x1f ;  /* 0x0c401f0003077f89 */ /* 0x000ea200000e0000 */
[----:B------:R-:W-:Y:S02]  /*8770*/  IMAD.MOV.U32 R20, RZ, RZ, R129 ;  /* 0x000000ffff147224 */ /* 0x000fe400078e0081 */
[----:B-1----:R-:W-:-:S04]  /*8780*/  FFMA.FTZ R4, R62, UR6, -R0 ;  /* 0x000000063e047c23 */ /* 0x002fc80008010800 */
[----:B------:R1:W-:Y:S01]  /*8790*/  MUFU.EX2 R125, R4 ;  /* 0x00000004007d7308 */ /* 0x0003e20000000800 */
[----:B------:R-:W-:Y:S02]  /*87a0*/  IMAD.MOV.U32 R198, RZ, RZ, R132 ;  /* 0x000000ffffc67224 */ /* 0x000fe400078e0084 */
[----:B-1----:R-:W-:-:S05]  /*87b0*/  FFMA.FTZ R4, R64, UR6, -R0 ;  /* 0x0000000640047c23 */ /* 0x002fca0008010800 */
[----:B------:R1:W-:Y:S01]  /*87c0*/  MUFU.EX2 R37, R4 ;  /* 0x0000000400257308 */ /* 0x0003e20000000800 */
[----:B------:R-:W-:Y:S01]  /*87d0*/  MOV R25, R133 ;  /* 0x0000008500197202 */ /* 0x000fe20000000f00 */
[----:B-1----:R-:W-:-:S06]  /*87e0*/  FFMA.FTZ R4, R66, UR6, -R0 ;  /* 0x0000000642047c23 */ /* 0x002fcc0008010800 */
[----:B------:R1:W-:Y:S01]  /*87f0*/  MUFU.EX2 R129, R4 ;  /* 0x0000000400817308 */ /* 0x0003e20000000800 */
[C---:B------:R-:W-:Y:S02]  /*8800*/  ISETP.GE.AND P1, PT, R13.reuse, R9, PT ;  /* 0x000000090d00720c */ /* 0x040fe40003f26270 */
[----:B------:R-:W-:Y:S01]  /*8810*/  ISETP.GE.AND P6, PT, R13, R8, PT ;  /* 0x000000080d00720c */ /* 0x000fe20003fc6270 */
[----:B-1----:R-:W-:-:S04]  /*8820*/  FFMA.FTZ R4, R67, UR6, -R0 ;  /* 0x0000000643047c23 */ /* 0x002fc80008010800 */
[----:B------:R1:W-:Y:S01]  /*8830*/  MUFU.EX2 R132, R4 ;  /* 0x0000000400847308 */ /* 0x0003e20000000800 */
[-C--:B------:R-:W-:Y:S01]  /*8840*/  ISETP.GE.AND P5, PT, R12, R8.reuse, PT ;  /* 0x000000080c00720c */ /* 0x080fe20003fa6270 */
[----:B------:R-:W-:Y:S01]  /*8850*/  FFMA.FTZ R6, R78, UR6, -R0 ;  /* 0x000000064e067c23 */ /* 0x000fe20008010800 */
[----:B------:R-:W-:Y:S01]  /*8860*/  FSEL R110, R199, -INF , !P1 ;  /* 0xff800000c76e7808 */ /* 0x000fe20004800000 */
[----:B------:R-:W-:Y:S01]  /*8870*/  IMAD.MOV.U32 R19, RZ, RZ, R100 ;  /* 0x000000ffff137224 */ /* 0x000fe200078e0064 */
[----:B------:R-:W-:Y:S01]  /*8880*/  ISETP.GE.AND P1, PT, R5, R8, PT ;  /* 0x000000080500720c */ /* 0x000fe20003f26270 */
[----:B-1----:R-:W-:-:S04]  /*8890*/  FFMA.FTZ R4, R68, UR6, -R0 ;  /* 0x0000000644047c23 */ /* 0x002fc80008010800 */
[----:B------:R1:W-:Y:S01]  /*88a0*/  MUFU.EX2 R133, R4 ;  /* 0x0000000400857308 */ /* 0x0003e20000000800 */
[----:B------:R-:W-:Y:S02]  /*88b0*/  FSEL R102, R197, -INF , !P6 ;  /* 0xff800000c5667808 */ /* 0x000fe40007000000 */
[----:B------:R-:W-:Y:S01]  /*88c0*/  FSEL R100, R204, -INF , !P5 ;  /* 0xff800000cc647808 */ /* 0x000fe20006800000 */
[--C-:B------:R-:W-:Y:S01]  /*88d0*/  FFMA.FTZ R13, R77, UR6, -R0.reuse ;  /* 0x000000064d0d7c23 */ /* 0x100fe20008010800 */
[----:B------:R-:W-:Y:S01]  /*88e0*/  ISETP.GE.AND P3, PT, R11, R8, PT ;  /* 0x000000080b00720c */ /* 0x000fe20003f66270 */
[--C-:B------:R-:W-:Y:S01]  /*88f0*/  FFMA.FTZ R12, R74, UR6, -R0.reuse ;  /* 0x000000064a0c7c23 */ /* 0x100fe20008010800 */
[----:B------:R-:W-:Y:S01]  /*8900*/  ISETP.GE.AND P6, PT, R10, R9, PT ;  /* 0x000000090a00720c */ /* 0x000fe20003fc6270 */
[----:B-1----:R-:W-:-:S04]  /*8910*/  FFMA.FTZ R4, R69, UR6, -R0 ;  /* 0x0000000645047c23 */ /* 0x002fc80008010800 */
[----:B------:R1:W-:Y:S01]  /*8920*/  MUFU.EX2 R122, R4 ;  /* 0x00000004007a7308 */ /* 0x0003e20000000800 */
[----:B------:R-:W-:Y:S01]  /*8930*/  ISETP.GE.AND P5, PT, R5, R9, PT ;  /* 0x000000090500720c */ /* 0x000fe20003fa6270 */
[--C-:B------:R-:W-:Y:S01]  /*8940*/  FFMA.FTZ R5, R75, UR6, -R0.reuse ;  /* 0x000000064b057c23 */ /* 0x100fe20008010800 */
[--C-:B------:R-:W-:Y:S01]  /*8950*/  FFMA.FTZ R11, R73, UR6, -R0.reuse ;  /* 0x00000006490b7c23 */ /* 0x100fe20008010800 */
[--C-:B------:R-:W-:Y:S01]  /*8960*/  FFMA.FTZ R10, R71, UR6, -R0.reuse ;  /* 0x00000006470a7c23 */ /* 0x100fe20008010800 */
[----:B------:R-:W-:-:S03]  /*8970*/  FFMA.FTZ R14, R70, UR6, -R0 ;  /* 0x00000006460e7c23 */ /* 0x000fc60008010800 */
[----:B------:R3:W-:Y:S01]  /*8980*/  MUFU.EX2 R245, R6 ;  /* 0x0000000600f57308 */ /* 0x0007e20000000800 */
[----:B------:R-:W-:Y:S01]  /*8990*/  FSEL R19, R19, -INF , !P0 ;  /* 0xff80000013137808 */ /* 0x000fe20004000000 */
[----:B-1----:R-:W-:-:S06]  /*89a0*/  FFMA.FTZ R4, R72, UR6, -R0 ;  /* 0x0000000648047c23 */ /* 0x002fcc0008010800 */
[----:B------:R1:W-:Y:S01]  /*89b0*/  MUFU.EX2 R123, R4 ;  /* 0x00000004007b7308 */ /* 0x0003e20000000800 */
[-C--:B------:R-:W-:Y:S02]  /*89c0*/  ISETP.GE.AND P0, PT, R32, R8.reuse, PT ;  /* 0x000000082000720c */ /* 0x080fe40003f06270 */
[----:B---3--:R-:W-:Y:S02]  /*89d0*/  FSEL R6, R241, -INF , !P1 ;  /* 0xff800000f1067808 */ /* 0x008fe40004800000 */
[----:B------:R-:W-:Y:S02]  /*89e0*/  ISETP.GE.AND P1, PT, R31, R8, PT ;  /* 0x000000081f00720c */ /* 0x000fe40003f26270 */
[----:B------:R-:W-:Y:S02]  /*89f0*/  FSEL R21, R196, -INF , !P0 ;  /* 0xff800000c4157808 */ /* 0x000fe40004000000 */
[----:B------:R-:W-:Y:S01]  /*8a00*/  FSEL R22, R176, -INF , !P1 ;  /* 0xff800000b0167808 */ /* 0x000fe20004800000 */
[----:B-1----:R-:W-:Y:S01]  /*8a10*/  FFMA.FTZ R4, R76, UR6, -R0 ;  /* 0x000000064c047c23 */ /* 0x002fe20008010800 */
[----:B--2---:R-:W-:-:S02]  /*8a20*/  FMNMX.FTZ R0, R3, R7, !PT ;  /* 0x0000000703007209 */ /* 0x004fc40007810000 */
[----:B------:R-:W-:-:S03]  /*8a30*/  ISETP.GE.AND P1, PT, R34, R8, PT ;  /* 0x000000082200720c */ /* 0x000fc60003f26270 */
[----:B------:R-:W1:Y:S01]  /*8a40*/  SHFL.BFLY PT, R3, R0, 0x1, 0x1f ;  /* 0x0c201f0000037f89 */ /* 0x000e6200000e0000 */
[-C--:B------:R-:W-:Y:S02]  /*8a50*/  ISETP.GE.AND P0, PT, R36, R8.reuse, PT ;  /* 0x000000082400720c */ /* 0x080fe40003f06270 */
[----:B------:R-:W-:Y:S02]  /*8a60*/  FSEL R15, R15, -INF , !P1 ;  /* 0xff8000000f0f7808 */ /* 0x000fe40004800000 */
[-C--:B------:R-:W-:Y:S02]  /*8a70*/  ISETP.GE.AND P1, PT, R35, R8.reuse, PT ;  /* 0x000000082300720c */ /* 0x080fe40003f26270 */
[----:B------:R-:W-:Y:S02]  /*8a80*/  FSEL R20, R20, -INF , !P0 ;  /* 0xff80000014147808 */ /* 0x000fe40004000000 */
[----:B------:R-:W-:Y:S02]  /*8a90*/  ISETP.GE.AND P0, PT, R38, R8, PT ;  /* 0x000000082600720c */ /* 0x000fe40003f06270 */
[----:B------:R-:W-:-:S02]  /*8aa0*/  FSEL R23, R25, -INF , !P1 ;  /* 0xff80000019177808 */ /* 0x000fc40004800000 */
[-C--:B------:R-:W-:Y:S02]  /*8ab0*/  ISETP.GE.AND P1, PT, R40, R8.reuse, PT ;  /* 0x000000082800720c */ /* 0x080fe40003f26270 */
[----:B------:R-:W-:Y:S02]  /*8ac0*/  FSEL R24, R203, -INF , !P0 ;  /* 0xff800000cb187808 */ /* 0x000fe40004000000 */
[----:B------:R-:W-:Y:S02]  /*8ad0*/  ISETP.GE.AND P0, PT, R39, R8, PT ;  /* 0x000000082700720c */ /* 0x000fe40003f06270 */
[----:B------:R-:W-:Y:S02]  /*8ae0*/  FSEL R25, R180, -INF , !P1 ;  /* 0xff800000b4197808 */ /* 0x000fe40004800000 */
[----:B------:R2:W-:Y:S01]  /*8af0*/  MUFU.EX2 R180, R13 ;  /* 0x0000000d00b47308 */ /* 0x0005e20000000800 */
[----:B-1----:R-:W-:Y:S02]  /*8b00*/  FMNMX.FTZ R75, R0, R3, !PT ;  /* 0x00000003004b7209 */ /* 0x002fe40007810000 */
[----:B------:R-:W-:-:S02]  /*8b10*/  FSEL R91, R205, -INF , !P3 ;  /* 0xff800000cd5b7808 */ /* 0x000fc40005800000 */
[----:B--2---:R-:W-:Y:S02]  /*8b20*/  FSEL R13, R202, -INF , !P0 ;  /* 0xff800000ca0d7808 */ /* 0x004fe40004000000 */
[----:B------:R-:W-:-:S04]  /*8b30*/  ISETP.GE.AND P0, PT, R41, R8, PT ;  /* 0x000000082900720c */ /* 0x000fc80003f06270 */
[----:B------:R-:W-:Y:S02]  /*8b40*/  FSEL R27, R181, -INF , !P0 ;  /* 0xff800000b51b7808 */ /* 0x000fe40004000000 */
[----:B------:R-:W-:Y:S01]  /*8b50*/  ISETP.GE.AND P0, PT, R50, R8, PT ;  /* 0x000000083200720c */ /* 0x000fe20003f06270 */
[----:B------:R-:W-:-:S03]  /*8b60*/  FMUL.FTZ R3, R75, UR6 ;  /* 0x000000064b037c20 */ /* 0x000fc60008410000 */
[----:B------:R-:W-:Y:S02]  /*8b70*/  FSEL R28, R118, -INF , !P0 ;  /* 0xff800000761c7808 */ /* 0x000fe40004000000 */
[-C--:B------:R-:W-:Y:S02]  /*8b80*/  ISETP.GE.AND P0, PT, R48, R8.reuse, PT ;  /* 0x000000083000720c */ /* 0x080fe40003f06270 */
[----:B------:R-:W-:Y:S02]  /*8b90*/  FSETP.NEU.FTZ.AND P3, PT, R75, -INF , PT ;  /* 0xff8000004b00780b */ /* 0x000fe40003f7d000 */
[----:B------:R-:W-:Y:S02]  /*8ba0*/  FSEL R66, R114, -INF , !P0 ;  /* 0xff80000072427808 */ /* 0x000fe40004000000 */
[----:B------:R-:W-:Y:S02]  /*8bb0*/  ISETP.GE.AND P0, PT, R49, R8, PT ;  /* 0x000000083100720c */ /* 0x000fe40003f06270 */
[----:B------:R-:W-:-:S02]  /*8bc0*/  FSEL R3, R3, RZ, P3 ;  /* 0x000000ff03037208 */ /* 0x000fc40001800000 */
[----:B------:R-:W-:Y:S02]  /*8bd0*/  FSEL R71, R185, -INF , !P0 ;  /* 0xff800000b9477808 */ /* 0x000fe40004000000 */
[----:B------:R-:W-:Y:S01]  /*8be0*/  ISETP.GE.AND P0, PT, R46, R8, PT ;  /* 0x000000082e00720c */ /* 0x000fe20003f06270 */
[----:B------:R-:W-:-:S03]  /*8bf0*/  FFMA.FTZ R0, R16, UR6, -R3 ;  /* 0x0000000610007c23 */ /* 0x000fc60008010803 */
[----:B------:R-:W-:Y:S02]  /*8c00*/  FSEL R114, R177, -INF , !P0 ;  /* 0xff800000b1727808 */ /* 0x000fe40004000000 */
[----:B------:R1:W2:Y:S01]  /*8c10*/  MUFU.EX2 R177, R0 ;  /* 0x0000000000b17308 */ /* 0x0002a20000000800 */
[----:B------:R-:W-:Y:S01]  /*8c20*/  MOV R199, R130 ;  /* 0x0000008200c77202 */ /* 0x000fe20000000f00 */
[----:B----4-:R-:W-:Y:S02]  /*8c30*/  IMAD.MOV.U32 R130, RZ, RZ, R188 ;  /* 0x000000ffff827224 */ /* 0x010fe400078e00bc */
[----:B-1----:R-:W-:-:S04]  /*8c40*/  FFMA.FTZ R0, R17, UR6, -R3 ;  /* 0x0000000611007c23 */ /* 0x002fc80008010803 */
[----:B------:R1:W-:Y:S01]  /*8c50*/  MUFU.EX2 R188, R0 ;  /* 0x0000000000bc7308 */ /* 0x0003e20000000800 */
[----:B------:R-:W-:Y:S02]  /*8c60*/  LOP3.LUT P3, RZ, R2, 0x2, RZ, 0xc0, !PT ;  /* 0x0000000202ff7812 */ /* 0x000fe4000786c0ff */
[----:B------:R-:W-:Y:S01]  /*8c70*/  FMNMX.FTZ R2, R136, R90, !PT ;  /* 0x0000005a88027209 */ /* 0x000fe20007810000 */
[----:B-1----:R-:W-:-:S04]  /*8c80*/  FFMA.FTZ R0, R18, UR6, -R3 ;  /* 0x0000000612007c23 */ /* 0x002fc80008010803 */
[----:B------:R1:W-:Y:S02]  /*8c90*/  MUFU.EX2 R196, R0 ;  /* 0x0000000000c47308 */ /* 0x0003e40000000800 */
[----:B-1----:R-:W-:-:S06]  /*8ca0*/  FFMA.FTZ R0, R44, UR6, -R3 ;  /* 0x000000062c007c23 */ /* 0x002fcc0008010803 */
        /* <DEDUP_REMOVED lines=15> */
[----:B------:R-:W-:Y:S02]  /*8da0*/  FMNMX.FTZ R0, R15, R0, !PT ;  /* 0x000000000f007209 */ /* 0x000fe40007810000 */
[----:B------:R-:W-:Y:S01]  /*8db0*/  ISETP.GE.AND P1, PT, R43, R8, PT ;  /* 0x000000082b00720c */ /* 0x000fe20003f26270 */
[----:B------:R1:W-:Y:S01]  /*8dc0*/  MUFU.EX2 R181, R12 ;  /* 0x0000000c00b57308 */ /* 0x0003e20000000800 */
[----:B------:R-:W-:Y:S01]  /*8dd0*/  FMNMX.FTZ R0, R20, R0, !PT ;  /* 0x0000000014007209 */ /* 0x000fe20007810000 */
[----:B------:R-:W-:Y:S01]  /*8de0*/  FFMA.FTZ R2, R60, UR6, -R3 ;  /* 0x000000063c027c23 */ /* 0x000fe20008010803 */
[----:B------:R-:W-:-:S02]  /*8df0*/  ISETP.GE.AND P0, PT, R53, R8, PT ;  /* 0x000000083500720c */ /* 0x000fc40003f06270 */
[----:B------:R-:W-:-:S03]  /*8e00*/  FMNMX.FTZ R0, R23, R0, !PT ;  /* 0x0000000017007209 */ /* 0x000fc60007810000 */
[----:B------:R3:W-:Y:S01]  /*8e10*/  MUFU.EX2 R203, R2 ;  /* 0x0000000200cb7308 */ /* 0x0007e20000000800 */
[----:B------:R-:W-:Y:S02]  /*8e20*/  FMNMX.FTZ R0, R24, R0, !PT ;  /* 0x0000000018007209 */ /* 0x000fe40007810000 */
[----:B-1----:R-:W-:Y:S02]  /*8e30*/  FSEL R12, R186, -INF , !P1 ;  /* 0xff800000ba0c7808 */ /* 0x002fe40004800000 */
[----:B------:R-:W-:-:S04]  /*8e40*/  ISETP.GE.AND P1, PT, R51, R8, PT ;  /* 0x000000083300720c */ /* 0x000fc80003f26270 */
[----:B------:R-:W-:Y:S02]  /*8e50*/  FSEL R64, R115, -INF , !P1 ;  /* 0xff80000073407808 */ /* 0x000fe40004800000 */
[----:B------:R-:W-:Y:S01]  /*8e60*/  FSEL R115, R174, -INF , !P0 ;  /* 0xff800000ae737808 */ /* 0x000fe20004000000 */
[----:B---3--:R-:W-:Y:S01]  /*8e70*/  FFMA.FTZ R2, R63, UR6, -R3 ;  /* 0x000000063f027c23 */ /* 0x008fe20008010803 */
[----:B------:R-:W-:Y:S01]  /*8e80*/  ISETP.GE.AND P0, PT, R55, R8, PT ;  /* 0x000000083700720c */ /* 0x000fe20003f06270 */
[----:B------:R-:W-:Y:S01]  /*8e90*/  IMAD.MOV.U32 R62, RZ, RZ, R236 ;  /* 0x000000ffff3e7224 */ /* 0x000fe200078e00ec */
[----:B------:R-:W-:Y:S01]  /*8ea0*/  FMNMX.FTZ R0, R25, R0, !PT ;  /* 0x0000000019007209 */ /* 0x000fe20007810000 */
[----:B------:R1:W-:Y:S01]  /*8eb0*/  MUFU.EX2 R236, R2 ;  /* 0x0000000200ec7308 */ /* 0x0003e20000000800 */
[----:B------:R-:W-:Y:S02]  /*8ec0*/  FSEL R116, R116, -INF , !P0 ;  /* 0xff80000074747808 */ /* 0x000fe40004000000 */
[----:B------:R-:W-:-:S02]  /*8ed0*/  ISETP.GE.AND P0, PT, R52, R8, PT ;  /* 0x000000083400720c */ /* 0x000fc40003f06270 */
[----:B------:R-:W-:Y:S02]  /*8ee0*/  FMNMX.FTZ R0, R13, R0, !PT ;  /* 0x000000000d007209 */ /* 0x000fe40007810000 */
[----:B------:R-:W-:Y:S02]  /*8ef0*/  ISETP.GE.AND P2, PT, R47, R8, PT ;  /* 0x000000082f00720c */ /* 0x000fe40003f46270 */
[----:B------:R-:W-:Y:S02]  /*8f00*/  FSEL R119, R235, -INF , !P0 ;  /* 0xff800000eb777808 */ /* 0x000fe40004000000 */
[----:B------:R-:W-:Y:S01]  /*8f10*/  FMNMX.FTZ R0, R26, R0, !PT ;  /* 0x000000001a007209 */ /* 0x000fe20007810000 */
[----:B-1----:R-:W-:Y:S01]  /*8f20*/  FFMA.FTZ R2, R65, UR6, -R3 ;  /* 0x0000000641027c23 */ /* 0x002fe20008010803 */
[----:B------:R-:W-:-:S03]  /*8f30*/  FSEL R67, R175, -INF , !P2 ;  /* 0xff800000af437808 */ /* 0x000fc60005000000 */
[----:B------:R1:W-:Y:S01]  /*8f40*/  MUFU.EX2 R235, R2 ;  /* 0x0000000200eb7308 */ /* 0x0003e20000000800 */
[----:B------:R-:W-:Y:S02]  /*8f50*/  MOV R175, R234 ;  /* 0x000000ea00af7202 */ /* 0x000fe40000000f00 */
[----:B------:R-:W-:Y:S01]  /*8f60*/  FMNMX.FTZ R0, R27, R0, !PT ;  /* 0x000000001b007209 */ /* 0x000fe20007810000 */
[----:B------:R-:W-:-:S03]  /*8f70*/  IMAD.MOV.U32 R69, RZ, RZ, R233 ;  /* 0x000000ffff457224 */ /* 0x000fc600078e00e9 */
[----:B------:R-:W-:Y:S01]  /*8f80*/  FMNMX.FTZ R0, R12, R0, !PT ;  /* 0x000000000c007209 */ /* 0x000fe20007810000 */
[----:B-1----:R-:W-:-:S04]  /*8f90*/  FFMA.FTZ R2, R79, UR6, -R3 ;  /* 0x000000064f027c23 */ /* 0x002fc80008010803 */
[----:B------:R1:W-:Y:S01]  /*8fa0*/  MUFU.EX2 R234, R2 ;  /* 0x0000000200ea7308 */ /* 0x0003e20000000800 */
[----:B------:R-:W-:Y:S01]  /*8fb0*/  IMAD.MOV.U32 R68, RZ, RZ, R232 ;  /* 0x000000ffff447224 */ /* 0x000fe200078e00e8 */
[----:B------:R-:W-:Y:S01]  /*8fc0*/  FMNMX.FTZ R0, R28, R0, !PT ;  /* 0x000000001c007209 */ /* 0x000fe20007810000 */
[----:B------:R-:W-:Y:S02]  /*8fd0*/  IMAD.MOV.U32 R118, RZ, RZ, R231 ;  /* 0x000000ffff767224 */ /* 0x000fe400078e00e7 */
[----:B-1----:R-:W-:-:S04]  /*8fe0*/  FFMA.FTZ R2, R80, UR6, -R3 ;  /* 0x0000000650027c23 */ /* 0x002fc80008010803 */
[----:B------:R1:W-:Y:S01]  /*8ff0*/  MUFU.EX2 R233, R2 ;  /* 0x0000000200e97308 */ /* 0x0003e20000000800 */
[----:B------:R-:W-:Y:S02]  /*9000*/  FMNMX.FTZ R0, R64, R0, !PT ;  /* 0x0000000040007209 */ /* 0x000fe40007810000 */
[----:B------:R-:W-:Y:S02]  /*9010*/  ISETP.GE.AND P1, PT, R45, R8, PT ;  /* 0x000000082d00720c */ /* 0x000fe40003f26270 */
[----:B------:R-:W-:Y:S01]  /*9020*/  FMNMX.FTZ R0, R66, R0, !PT ;  /* 0x0000000042007209 */ /* 0x000fe20007810000 */
[----:B-1----:R-:W-:-:S04]  /*9030*/  FFMA.FTZ R2, R81, UR6, -R3 ;  /* 0x0000000651027c23 */ /* 0x002fc80008010803 */
[----:B------:R1:W-:Y:S01]  /*9040*/  MUFU.EX2 R232, R2 ;  /* 0x0000000200e87308 */ /* 0x0003e20000000800 */
[----:B------:R-:W-:Y:S02]  /*9050*/  MOV R206, R230 ;  /* 0x000000e600ce7202 */ /* 0x000fe40000000f00 */
[----:B------:R-:W-:Y:S02]  /*9060*/  FSEL R70, R184, -INF , !P1 ;  /* 0xff800000b8467808 */ /* 0x000fe40004800000 */
        /* <DEDUP_REMOVED lines=8> */
[----:B------:R-:W-:Y:S01]  /*90f0*/  FMNMX.FTZ R0, R71, R0, !PT ;  /* 0x0000000047007209 */ /* 0x000fe20007810000 */
[----:B------:R-:W-:-:S03]  /*9100*/  IMAD.MOV.U32 R72, RZ, RZ, R227 ;  /* 0x000000ffff487224 */ /* 0x000fc600078e00e3 */
[----:B------:R-:W-:Y:S01]  /*9110*/  FMNMX.FTZ R0, R114, R0, !PT ;  /* 0x0000000072007209 */ /* 0x000fe20007810000 */
[----:B-1----:R-:W-:-:S04]  /*9120*/  FFMA.FTZ R2, R85, UR6, -R3 ;  /* 0x0000000655027c23 */ /* 0x002fc80008010803 */
[----:B------:R1:W-:Y:S01]  /*9130*/  MUFU.EX2 R229, R2 ;  /* 0x0000000200e57308 */ /* 0x0003e20000000800 */
[----:B------:R-:W-:Y:S02]  /*9140*/  FMNMX.FTZ R0, R115, R0, !PT ;  /* 0x0000000073007209 */ /* 0x000fe40007810000 */
[----:B------:R-:W-:Y:S01]  /*9150*/  MOV R205, R211 ;  /* 0x000000d300cd7202 */ /* 0x000fe20000000f00 */
[----:B-1----:R-:W-:-:S04]  /*9160*/  FFMA.FTZ R2, R86, UR6, -R3 ;  /* 0x0000000656027c23 */ /* 0x002fc80008010803 */
[----:B------:R1:W-:Y:S01]  /*9170*/  MUFU.EX2 R228, R2 ;  /* 0x0000000200e47308 */ /* 0x0003e20000000800 */
[----:B------:R-:W-:Y:S02]  /*9180*/  ISETP.GE.AND P0, PT, R57, R8, PT ;  /* 0x000000083900720c */ /* 0x000fe40003f06270 */
[----:B------:R-:W-:Y:S01]  /*9190*/  FMNMX.FTZ R0, R116, R0, !PT ;  /* 0x0000000074007209 */ /* 0x000fe20007810000 */
[----:B------:R-:W-:Y:S02]  /*91a0*/  IMAD.MOV.U32 R186, RZ, RZ, R131 ;  /* 0x000000ffffba7224 */ /* 0x000fe400078e0083 */
[----:B-1----:R-:W-:-:S04]  /*91b0*/  FFMA.FTZ R2, R87, UR6, -R3 ;  /* 0x0000000657027c23 */ /* 0x002fc80008010803 */
[----:B------:R1:W-:Y:S01]  /*91c0*/  MUFU.EX2 R227, R2 ;  /* 0x0000000200e37308 */ /* 0x0003e20000000800 */
[----:B------:R-:W-:Y:S01]  /*91d0*/  IMAD.MOV.U32 R61, RZ, RZ, R135 ;  /* 0x000000ffff3d7224 */ /* 0x000fe200078e0087 */
[----:B------:R-:W-:Y:S01]  /*91e0*/  FSEL R131, R209, -INF , !P0 ;  /* 0xff800000d1837808 */ /* 0x000fe20004000000 */
[----:B------:R-:W-:Y:S01]  /*91f0*/  IMAD.MOV.U32 R135, RZ, RZ, R210 ;  /* 0x000000ffff877224 */ /* 0x000fe200078e00d2 */
[----:B------:R-:W-:Y:S02]  /*9200*/  ISETP.GE.AND P0, PT, R59, R8, PT ;  /* 0x000000083b00720c */ /* 0x000fe40003f06270 */
[----:B------:R-:W-:Y:S01]  /*9210*/  FMNMX.FTZ R0, R119, R0, !PT ;  /* 0x0000000077007209 */ /* 0x000fe20007810000 */
[----:B-1----:R-:W-:-:S04]  /*9220*/  FFMA.FTZ R2, R88, UR6, -R3 ;  /* 0x0000000658027c23 */ /* 0x002fc80008010803 */
[----:B------:R1:W-:Y:S01]  /*9230*/  MUFU.EX2 R211, R2 ;  /* 0x0000000200d37308 */ /* 0x0003e20000000800 */
[----:B------:R-:W-:Y:S02]  /*9240*/  FSEL R120, R120, -INF , !P0 ;  /* 0xff80000078787808 */ /* 0x000fe40004000000 */
[----:B------:R-:W-:Y:S01]  /*9250*/  FMNMX.FTZ R0, R131, R0, !PT ;  /* 0x0000000083007209 */ /* 0x000fe20007810000 */
[----:B------:R-:W-:Y:S02]  /*9260*/  IMAD.MOV.U32 R58, RZ, RZ, R208 ;  /* 0x000000ffff3a7224 */ /* 0x000fe400078e00d0 */
[----:B-1----:R-:W-:-:S04]  /*9270*/  FFMA.FTZ R2, R89, UR6, -R3 ;  /* 0x0000000659027c23 */ /* 0x002fc80008010803 */
[----:B------:R1:W-:Y:S01]  /*9280*/  MUFU.EX2 R210, R2 ;  /* 0x0000000200d27308 */ /* 0x0003e20000000800 */
[----:B------:R-:W-:Y:S01]  /*9290*/  FMNMX.FTZ R0, R120, R0, !PT ;  /* 0x0000000078007209 */ /* 0x000fe20007810000 */
[----:B------:R-:W-:Y:S02]  /*92a0*/  IMAD.MOV.U32 R78, RZ, RZ, R206 ;  /* 0x000000ffff4e7224 */ /* 0x000fe400078e00ce */
[----:B-1----:R-:W-:-:S04]  /*92b0*/  FFMA.FTZ R2, R92, UR6, -R3 ;  /* 0x000000065c027c23 */ /* 0x002fc80008010803 */
[----:B------:R1:W-:Y:S08]  /*92c0*/  MUFU.EX2 R209, R2 ;  /* 0x0000000200d17308 */ /* 0x0003f00000000800 */
[----:B------:R3:W4:Y:S01]  /*92d0*/  MUFU.EX2 R176, R4 ;  /* 0x0000000400b07308 */ /* 0x0007220000000800 */
[----:B-1----:R-:W-:-:S07]  /*92e0*/  FFMA.FTZ R2, R93, UR6, -R3 ;  /* 0x000000065d027c23 */ /* 0x002fce0008010803 */
[----:B------:R1:W-:Y:S08]  /*92f0*/  MUFU.EX2 R241, R5 ;  /* 0x0000000500f17308 */ /* 0x0003f00000000800 */
[----:B------:R5:W-:Y:S01]  /*9300*/  MUFU.EX2 R208, R2 ;  /* 0x0000000200d07308 */ /* 0x000be20000000800 */
[----:B---3--:R-:W-:Y:S01]  /*9310*/  FMNMX.FTZ R4, R84, R109, !PT ;  /* 0x0000006d54047209 */ /* 0x008fe20007810000 */
[----:B-1----:R-:W1:Y:S01]  /*9320*/  SHFL.BFLY PT, R5, R0, 0x2, 0x1f ;  /* 0x0c401f0000057f89 */ /* 0x002e6200000e0000 */
[----:B-----5:R-:W-:-:S05]  /*9330*/  FFMA.FTZ R2, R96, UR6, -R3 ;  /* 0x0000000660027c23 */ /* 0x020fca0008010803 */
[----:B------:R3:W-:Y:S01]  /*9340*/  MUFU.EX2 R206, R2 ;  /* 0x0000000200ce7308 */ /* 0x0007e20000000800 */
[----:B------:R-:W-:Y:S02]  /*9350*/  FSEL R7, R207, -INF , !P3 ;  /* 0xff800000cf077808 */ /* 0x000fe40005800000 */
[----:B---3--:R-:W-:-:S04]  /*9360*/  FMNMX.FTZ R2, R112, R4, !PT ;  /* 0x0000000470027209 */ /* 0x008fc80007810000 */
[----:B------:R-:W-:-:S04]  /*9370*/  FMNMX.FTZ R2, R111, R2, !PT ;  /* 0x000000026f027209 */ /* 0x000fc80007810000 */
[----:B------:R-:W-:-:S04]  /*9380*/  FMNMX.FTZ R2, R110, R2, !PT ;  /* 0x000000026e027209 */ /* 0x000fc80007810000 */
[----:B------:R-:W-:Y:S02]  /*9390*/  FMNMX.FTZ R2, R107, R2, !PT ;  /* 0x000000026b027209 */ /* 0x000fe40007810000 */
[----:B------:R-:W-:Y:S02]  /*93a0*/  FSEL R8, R242, -INF , !P6 ;  /* 0xff800000f2087808 */ /* 0x000fe40007000000 */
[----:B------:R-:W-:Y:S01]  /*93b0*/  FMNMX.FTZ R2, R7, R2, !PT ;  /* 0x0000000207027209 */ /* 0x000fe20007810000 */
[----:B------:R3:W5:Y:S01]  /*93c0*/  MUFU.EX2 R184, R10 ;  /* 0x0000000a00b87308 */ /* 0x0007620000000800 */
[----:B------:R-:W-:Y:S01]  /*93d0*/  IMAD.MOV.U32 R76, RZ, RZ, R205 ;  /* 0x000000ffff4c7224 */ /* 0x000fe200078e00cd */
[----:B-1----:R-:W-:Y:S02]  /*93e0*/  FMNMX.FTZ R0, R0, R5, !PT ;  /* 0x0000000500007209 */ /* 0x002fe40007810000 */
[----:B------:R-:W-:Y:S02]  /*93f0*/  FMNMX.FTZ R2, R8, R2, !PT ;  /* 0x0000000208027209 */ /* 0x000fe40007810000 */
[----:B------:R-:W-:-:S02]  /*9400*/  MOV R54, R202 ;  /* 0x000000ca00367202 */ /* 0x000fc40000000f00 */
[----:B------:R-:W-:Y:S02]  /*9410*/  ISETP.GE.AND P2, PT, R31, R9, PT ;  /* 0x000000091f00720c */ /* 0x000fe40003f46270 */
[----:B------:R-:W-:Y:S01]  /*9420*/  FSEL R44, R76, -INF , !P4 ;  /* 0xff8000004c2c7808 */ /* 0x000fe20006000000 */
[----:B------:R-:W1:Y:S01]  /*9430*/  SHFL.BFLY PT, R5, R0, 0x1, 0x1f ;  /* 0x0c201f0000057f89 */ /* 0x000e6200000e0000 */
[----:B---3--:R-:W-:-:S04]  /*9440*/  FSEL R10, R243, -INF , !P5 ;  /* 0xff800000f30a7808 */ /* 0x008fc80006800000 */
[----:B------:R-:W-:Y:S02]  /*9450*/  FMNMX.FTZ R2, R10, R2, !PT ;  /* 0x000000020a027209 */ /* 0x000fe40007810000 */
[-C--:B------:R-:W-:Y:S02]  /*9460*/  ISETP.GE.AND P1, PT, R32, R9.reuse, PT ;  /* 0x000000092000720c */ /* 0x080fe40003f26270 */
[----:B------:R-:W-:Y:S02]  /*9470*/  FSEL R54, R54, -INF , !P2 ;  /* 0xff80000036367808 */ /* 0x000fe40005000000 */
[----:B------:R-:W-:Y:S02]  /*9480*/  FMNMX.FTZ R2, R44, R2, !PT ;  /* 0x000000022c027209 */ /* 0x000fe40007810000 */
[----:B------:R-:W-:Y:S02]  /*9490*/  ISETP.GE.AND P0, PT, R34, R9, PT ;  /* 0x000000092200720c */ /* 0x000fe40003f06270 */
[----:B------:R-:W-:-:S02]  /*94a0*/  FSEL R56, R200, -INF , !P1 ;  /* 0xff800000c8387808 */ /* 0x000fc40004800000 */
[----:B------:R-:W-:Y:S02]  /*94b0*/  FMNMX.FTZ R2, R54, R2, !PT ;  /* 0x0000000236027209 */ /* 0x000fe40007810000 */
[-C--:B------:R-:W-:Y:S02]  /*94c0*/  ISETP.GE.AND P3, PT, R36, R9.reuse, PT ;  /* 0x000000092400720c */ /* 0x080fe40003f66270 */
[----:B------:R-:W-:Y:S02]  /*94d0*/  FSEL R58, R58, -INF , !P0 ;  /* 0xff8000003a3a7808 */ /* 0x000fe40004000000 */
[----:B------:R-:W-:Y:S01]  /*94e0*/  FMNMX.FTZ R2, R56, R2, !PT ;  /* 0x0000000238027209 */ /* 0x000fe20007810000 */
[----:B------:R-:W-:Y:S01]  /*94f0*/  IMAD.MOV.U32 R76, RZ, RZ, R78 ;  /* 0x000000ffff4c7224 */ /* 0x000fe200078e004e */
[----:B------:R-:W-:Y:S01]  /*9500*/  ISETP.GE.AND P6, PT, R35, R9, PT ;  /* 0x000000092300720c */ /* 0x000fe20003fc6270 */
[----:B------:R-:W-:Y:S01]  /*9510*/  IMAD.MOV.U32 R78, RZ, RZ, R61 ;  /* 0x000000ffff4e7224 */ /* 0x000fe200078e003d */
[----:B------:R-:W-:-:S02]  /*9520*/  MOV R61, R198 ;  /* 0x000000c6003d7202 */ /* 0x000fc40000000f00 */
[----:B------:R-:W-:Y:S02]  /*9530*/  FSEL R60, R199, -INF , !P3 ;  /* 0xff800000c73c7808 */ /* 0x000fe40005800000 */
[----:B------:R-:W-:Y:S01]  /*9540*/  FMNMX.FTZ R2, R58, R2, !PT ;  /* 0x000000023a027209 */ /* 0x000fe20007810000 */
[----:B------:R-:W-:Y:S01]  /*9550*/  FFMA.FTZ R4, R97, UR6, -R3 ;  /* 0x0000000661047c23 */ /* 0x000fe20008010803 */
[----:B------:R-:W-:Y:S01]  /*9560*/  IMAD.MOV.U32 R198, RZ, RZ, R201 ;  /* 0x000000ffffc67224 */ /* 0x000fe200078e00c9 */
[----:B------:R-:W-:Y:S01]  /*9570*/  ISETP.GE.AND P5, PT, R38, R9, PT ;  /* 0x000000092600720c */ /* 0x000fe20003fa6270 */
[----:B------:R-:W-:Y:S01]  /*9580*/  IMAD.MOV.U32 R77, RZ, RZ, R76 ;  /* 0x000000ffff4d7224 */ /* 0x000fe200078e004c */
[----:B------:R-:W-:Y:S02]  /*9590*/  FSEL R61, R61, -INF , !P6 ;  /* 0xff8000003d3d7808 */ /* 0x000fe40007000000 */
[----:B------:R-:W-:Y:S01]  /*95a0*/  FMNMX.FTZ R2, R60, R2, !PT ;  /* 0x000000023c027209 */ /* 0x000fe20007810000 */
[----:B------:R3:W-:Y:S01]  /*95b0*/  MUFU.EX2 R205, R4 ;  /* 0x0000000400cd7308 */ /* 0x0007e20000000800 */
[----:B------:R-:W-:Y:S01]  /*95c0*/  IMAD.MOV.U32 R76, RZ, RZ, R78 ;  /* 0x000000ffff4c7224 */ /* 0x000fe200078e004e */
[----:B------:R-:W-:-:S02]  /*95d0*/  MOV R78, R62 ;  /* 0x0000003e004e7202 */ /* 0x000fc40000000f00 */
[----:B------:R-:W-:Y:S02]  /*95e0*/  ISETP.GE.AND P4, PT, R40, R9, PT ;  /* 0x000000092800720c */ /* 0x000fe40003f86270 */
[----:B------:R-:W-:Y:S02]  /*95f0*/  FSEL R62, R198, -INF , !P5 ;  /* 0xff800000c63e7808 */ /* 0x000fe40006800000 */
[----:B------:R-:W-:Y:S02]  /*9600*/  FMNMX.FTZ R2, R61, R2, !PT ;  /* 0x000000023d027209 */ /* 0x000fe40007810000 */
[----:B-1----:R-:W-:Y:S01]  /*9610*/  FMNMX.FTZ R74, R0, R5, !PT ;  /* 0x00000005004a7209 */ /* 0x002fe20007810000 */
[--C-:B------:R-:W-:Y:S01]  /*9620*/  FFMA.FTZ R0, R99, UR6, -R3.reuse ;  /* 0x0000000663007c23 */ /* 0x100fe20008010803 */
[----:B------:R-:W-:Y:S01]  /*9630*/  ISETP.GE.AND P2, PT, R39, R9, PT ;  /* 0x000000092700720c */ /* 0x000fe20003f46270 */
[----:B---3--:R-:W-:Y:S01]  /*9640*/  FFMA.FTZ R4, R94, UR6, -R3 ;  /* 0x000000065e047c23 */ /* 0x008fe20008010803 */
[----:B------:R-:W-:-:S02]  /*9650*/  FSEL R63, R77, -INF , !P4 ;  /* 0xff8000004d3f7808 */ /* 0x000fc40006000000 */
[----:B------:R-:W-:Y:S01]  /*9660*/  FMNMX.FTZ R2, R62, R2, !PT ;  /* 0x000000023e027209 */ /* 0x000fe20007810000 */
[----:B------:R1:W-:Y:S01]  /*9670*/  MUFU.EX2 R202, R4 ;  /* 0x0000000400ca7308 */ /* 0x0003e20000000800 */
[----:B------:R-:W-:Y:S02]  /*9680*/  ISETP.GE.AND P1, PT, R42, R9, PT ;  /* 0x000000092a00720c */ /* 0x000fe40003f26270 */
[----:B------:R-:W-:-:S05]  /*9690*/  FSEL R68, R68, -INF , !P2 ;  /* 0xff80000044447808 */ /* 0x000fca0005000000 */
[----:B------:R3:W-:Y:S01]  /*96a0*/  MUFU.EX2 R242, R0 ;  /* 0x0000000000f27308 */ /* 0x0007e20000000800 */
[----:B------:R-:W-:Y:S01]  /*96b0*/  ISETP.GE.AND P0, PT, R41, R9, PT ;  /* 0x000000092900720c */ /* 0x000fe20003f06270 */
[----:B-1----:R-:W-:-:S06]  /*96c0*/  FFMA.FTZ R4, R95, UR6, -R3 ;  /* 0x000000065f047c23 */ /* 0x002fcc0008010803 */
[----:B------:R1:W-:Y:S01]  /*96d0*/  MUFU.EX2 R201, R4 ;  /* 0x0000000400c97308 */ /* 0x0003e20000000800 */
[----:B---3--:R-:W-:Y:S02]  /*96e0*/  FMNMX.FTZ R0, R63, R2, !PT ;  /* 0x000000023f007209 */ /* 0x008fe40007810000 */
[----:B------:R-:W-:Y:S02]  /*96f0*/  FSEL R69, R69, -INF , !P1 ;  /* 0xff80000045457808 */ /* 0x000fe40004800000 */
[----:B------:R-:W-:Y:S02]  /*9700*/  FMNMX.FTZ R0, R68, R0, !PT ;  /* 0x0000000044007209 */ /* 0x000fe40007810000 */
[----:B------:R-:W-:Y:S01]  /*9710*/  ISETP.GE.AND P3, PT, R43, R9, PT ;  /* 0x000000092b00720c */ /* 0x000fe20003f66270 */
[----:B-1----:R-:W-:Y:S01]  /*9720*/  FFMA.FTZ R4, R104, UR6, -R3 ;  /* 0x0000000668047c23 */ /* 0x002fe20008010803 */
[----:B------:R-:W-:Y:S01]  /*9730*/  FSEL R77, R76, -INF , !P0 ;  /* 0xff8000004c4d7808 */ /* 0x000fe20004000000 */
[C---:B------:R-:W-:Y:S01]  /*9740*/  FMUL.FTZ R2, R74.reuse, UR6 ;  /* 0x000000064a027c20 */ /* 0x040fe20008410000 */
[----:B------:R-:W-:Y:S01]  /*9750*/  FMNMX.FTZ R0, R69, R0, !PT ;  /* 0x0000000045007209 */ /* 0x000fe20007810000 */
[----:B------:R1:W-:Y:S01]  /*9760*/  MUFU.EX2 R200, R4 ;  /* 0x0000000400c87308 */ /* 0x0003e20000000800 */
[----:B------:R-:W-:-:S02]  /*9770*/  FSETP.NEU.FTZ.AND P4, PT, R74, -INF , PT ;  /* 0xff8000004a00780b */ /* 0x000fc40003f9d000 */
[----:B------:R-:W-:-:S05]  /*9780*/  MOV R85, R172 ;  /* 0x000000ac00557202 */ /* 0x000fca0000000f00 */
[----:B------:R-:W-:Y:S01]  /*9790*/  MUFU.EX2 R33, R11 ;  /* 0x0000000b00217308 */ /* 0x000fe20000000800 */
[-C--:B------:R-:W-:Y:S01]  /*97a0*/  ISETP.GE.AND P0, PT, R50, R9.reuse, PT ;  /* 0x000000093200720c */ /* 0x080fe20003f06270 */
[----:B--2---:R-:W-:Y:S01]  /*97b0*/  IMAD.MOV.U32 R82, RZ, RZ, R177 ;  /* 0x000000ffff527224 */ /* 0x004fe200078e00b1 */
[----:B------:R-:W-:Y:S01]  /*97c0*/  FSEL R78, R78, -INF , !P3 ;  /* 0xff8000004e4e7808 */ /* 0x000fe20005800000 */
[----:B----4-:R-:W-:Y:S01]  /*97d0*/  IMAD.MOV.U32 R65, RZ, RZ, R176 ;  /* 0x000000ffff417224 */ /* 0x010fe200078e00b0 */
[-C--:B------:R-:W-:Y:S01]  /*97e0*/  ISETP.GE.AND P1, PT, R51, R9.reuse, PT ;  /* 0x000000093300720c */ /* 0x080fe20003f26270 */
[----:B------:R-:W-:Y:S01]  /*97f0*/  IMAD.MOV.U32 R73, RZ, RZ, R178 ;  /* 0x000000ffff497224 */ /* 0x000fe200078e00b2 */
[----:B------:R-:W-:Y:S02]  /*9800*/  ISETP.GE.AND P2, PT, R52, R9, PT ;  /* 0x000000093400720c */ /* 0x000fe40003f46270 */
[----:B------:R-:W-:Y:S01]  /*9810*/  MOV R81, R180 ;  /* 0x000000b400517202 */ /* 0x000fe20000000f00 */
[----:B-1----:R-:W-:Y:S01]  /*9820*/  FFMA.FTZ R4, R108, UR6, -R3 ;  /* 0x000000066c047c23 */ /* 0x002fe20008010803 */
[----:B------:R-:W-:Y:S01]  /*9830*/  FMNMX.FTZ R0, R77, R0, !PT ;  /* 0x000000004d007209 */ /* 0x000fe20007810000 */
[----:B------:R-:W1:Y:S01]  /*9840*/  MUFU.EX2 R185, R14 ;  /* 0x0000000e00b97308 */ /* 0x000e620000000800 */
[----:B------:R-:W-:Y:S01]  /*9850*/  FSEL R2, R2, RZ, P4 ;  /* 0x000000ff02027208 */ /* 0x000fe20002000000 */
[----:B------:R-:W-:Y:S01]  /*9860*/  IMAD.MOV.U32 R80, RZ, RZ, R181 ;  /* 0x000000ffff507224 */ /* 0x000fe200078e00b5 */
[----:B------:R-:W-:Y:S01]  /*9870*/  MOV R16, R182 ;  /* 0x000000b600107202 */ /* 0x000fe20000000f00 */
[----:B-----5:R-:W-:-:S02]  /*9880*/  IMAD.MOV.U32 R18, RZ, RZ, R184 ;  /* 0x000000ffff127224 */ /* 0x020fc400078e00b8 */
[----:B------:R-:W-:Y:S01]  /*9890*/  IMAD.MOV.U32 R86, RZ, RZ, R124 ;  /* 0x000000ffff567224 */ /* 0x000fe200078e007c */
[----:B------:R-:W-:Y:S01]  /*98a0*/  FSETP.NEU.FTZ.AND P5, PT, R113, -INF , PT ;  /* 0xff8000007100780b */ /* 0x000fe20003fbd000 */
[----:B------:R2:W-:Y:S01]  /*98b0*/  MUFU.EX2 R199, R4 ;  /* 0x0000000400c77308 */ /* 0x0005e20000000800 */
[----:B------:R-:W-:Y:S01]  /*98c0*/  FSEL R79, R121, -INF , !P0 ;  /* 0xff800000794f7808 */ /* 0x000fe20004000000 */
[----:B------:R-:W-:Y:S01]  /*98d0*/  LDSM.16.MT88.4 R40, [R213+0x4400] ;  /* 0x00440000d528783b */ /* 0x000fe20000004200 */
[----:B------:R-:W-:Y:S02]  /*98e0*/  FMNMX.FTZ R0, R78, R0, !PT ;  /* 0x000000004e007209 */ /* 0x000fe40007810000 */
[----:B------:R-:W-:Y:S02]  /*98f0*/  ISETP.GE.AND P0, PT, R48, R9, PT ;  /* 0x000000093000720c */ /* 0x000fe40003f06270 */
[----:B------:R-:W-:Y:S01]  /*9900*/  FSEL R83, R72, -INF , !P1 ;  /* 0xff80000048537808 */ /* 0x000fe20004800000 */
[----:B--2---:R-:W-:-:S04]  /*9910*/  FFMA.FTZ R4, R98, UR6, -R3 ;  /* 0x0000000662047c23 */ /* 0x004fc80008010803 */
[----:B------:R2:W-:Y:S01]  /*9920*/  MUFU.EX2 R198, R4 ;  /* 0x0000000400c67308 */ /* 0x0005e20000000800 */
[----:B------:R-:W-:Y:S02]  /*9930*/  FMNMX.FTZ R0, R79, R0, !PT ;  /* 0x000000004f007209 */ /* 0x000fe40007810000 */
[----:B------:R-:W-:Y:S02]  /*9940*/  ISETP.GE.AND P1, PT, R47, R9, PT ;  /* 0x000000092f00720c */ /* 0x000fe40003f26270 */
[----:B------:R-:W-:Y:S02]  /*9950*/  FSEL R89, R128, -INF , !P0 ;  /* 0xff80000080597808 */ /* 0x000fe40004000000 */
[----:B------:R-:W-:Y:S01]  /*9960*/  FMNMX.FTZ R0, R83, R0, !PT ;  /* 0x0000000053007209 */ /* 0x000fe20007810000 */
[----:B--2---:R-:W-:-:S04]  /*9970*/  FFMA.FTZ R4, R106, UR6, -R3 ;  /* 0x000000066a047c23 */ /* 0x004fc80008010803 */
[----:B------:R2:W-:Y:S01]  /*9980*/  MUFU.EX2 R207, R4 ;  /* 0x0000000400cf7308 */ /* 0x0005e20000000800 */
[----:B------:R-:W-:Y:S02]  /*9990*/  ISETP.GE.AND P0, PT, R45, R9, PT ;  /* 0x000000092d00720c */ /* 0x000fe40003f06270 */
[----:B------:R-:W-:Y:S02]  /*99a0*/  FSEL R92, R118, -INF , !P1 ;  /* 0xff800000765c7808 */ /* 0x000fe40004800000 */
[----:B------:R-:W-:Y:S01]  /*99b0*/  FMNMX.FTZ R0, R89, R0, !PT ;  /* 0x0000000059007209 */ /* 0x000fe20007810000 */
[----:B--2---:R-:W-:-:S04]  /*99c0*/  FFMA.FTZ R4, R90, UR6, -R2 ;  /* 0x000000065a047c23 */ /* 0x004fc80008010802 */
[----:B------:R2:W-:Y:S01]  /*99d0*/  MUFU.EX2 R121, R4 ;  /* 0x0000000400797308 */ /* 0x0005e20000000800 */
[----:B------:R-:W-:Y:S02]  /*99e0*/  ISETP.GE.AND P1, PT, R49, R9, PT ;  /* 0x000000093100720c */ /* 0x000fe40003f26270 */
[----:B------:R-:W-:Y:S02]  /*99f0*/  FMNMX.FTZ R0, R92, R0, !PT ;  /* 0x000000005c007209 */ /* 0x000fe40007810000 */
[----:B------:R-:W-:Y:S01]  /*9a00*/  FSEL R118, R134, -INF , !P1 ;  /* 0xff80000086767808 */ /* 0x000fe20004800000 */
[----:B--2---:R-:W-:-:S04]  /*9a10*/  FFMA.FTZ R4, R105, UR6, -R2 ;  /* 0x0000000669047c23 */ /* 0x004fc80008010802 */
[----:B------:R2:W-:Y:S01]  /*9a20*/  MUFU.EX2 R128, R4 ;  /* 0x0000000400807308 */ /* 0x0005e20000000800 */
[-C--:B------:R-:W-:Y:S01]  /*9a30*/  ISETP.GE.AND P1, PT, R53, R9.reuse, PT ;  /* 0x000000093500720c */ /* 0x080fe20003f26270 */
[----:B--2---:R-:W-:Y:S01]  /*9a40*/  FFMA.FTZ R4, R103, UR6, -R2 ;  /* 0x0000000667047c23 */ /* 0x004fe20008010802 */
[----:B------:R-:W-:Y:S02]  /*9a50*/  FSEL R103, R130, -INF , !P0 ;  /* 0xff80000082677808 */ /* 0x000fe40004000000 */
[----:B------:R-:W-:Y:S02]  /*9a60*/  ISETP.GE.AND P0, PT, R46, R9, PT ;  /* 0x000000092e00720c */ /* 0x000fe40003f06270 */
[----:B------:R-:W-:Y:S02]  /*9a70*/  FMNMX.FTZ R0, R103, R0, !PT ;  /* 0x0000000067007209 */ /* 0x000fe40007810000 */
[----:B------:R-:W-:Y:S02]  /*9a80*/  FSEL R117, R117, -INF , !P0 ;  /* 0xff80000075757808 */ /* 0x000fe40004000000 */
[----:B------:R-:W-:-:S02]  /*9a90*/  FMNMX.FTZ R0, R118, R0, !PT ;  /* 0x0000000076007209 */ /* 0x000fc40007810000 */
[-C--:B------:R-:W-:Y:S02]  /*9aa0*/  ISETP.GE.AND P0, PT, R55, R9.reuse, PT ;  /* 0x000000093700720c */ /* 0x080fe40003f06270 */
[----:B------:R-:W-:Y:S02]  /*9ab0*/  FSEL R108, R186, -INF , !P1 ;  /* 0xff800000ba6c7808 */ /* 0x000fe40004800000 */
[----:B------:R-:W-:Y:S01]  /*9ac0*/  FMNMX.FTZ R0, R117, R0, !PT ;  /* 0x0000000075007209 */ /* 0x000fe20007810000 */
[----:B------:R2:W-:Y:S01]  /*9ad0*/  MUFU.EX2 R130, R4 ;  /* 0x0000000400827308 */ /* 0x0005e20000000800 */
[----:B------:R-:W-:Y:S02]  /*9ae0*/  FSEL R104, R139, -INF , !P0 ;  /* 0xff8000008b687808 */ /* 0x000fe40004000000 */
[----:B------:R-:W-:Y:S02]  /*9af0*/  FMNMX.FTZ R0, R108, R0, !PT ;  /* 0x000000006c007209 */ /* 0x000fe40007810000 */
[----:B------:R-:W-:-:S02]  /*9b00*/  ISETP.GE.AND P1, PT, R57, R9, PT ;  /* 0x000000093900720c */ /* 0x000fc40003f26270 */
[----:B------:R-:W-:Y:S02]  /*9b10*/  FSEL R106, R175, -INF , !P2 ;  /* 0xff800000af6a7808 */ /* 0x000fe40005000000 */
[----:B------:R-:W-:Y:S01]  /*9b20*/  FMNMX.FTZ R0, R104, R0, !PT ;  /* 0x0000000068007209 */ /* 0x000fe20007810000 */
[----:B--2---:R-:W-:-:S04]  /*9b30*/  FFMA.FTZ R4, R102, UR6, -R2 ;  /* 0x0000000666047c23 */ /* 0x004fc80008010802 */
[----:B------:R2:W-:Y:S01]  /*9b40*/  MUFU.EX2 R134, R4 ;  /* 0x0000000400867308 */ /* 0x0005e20000000800 */
[----:B------:R-:W-:Y:S02]  /*9b50*/  ISETP.GE.AND P0, PT, R59, R9, PT ;  /* 0x000000093b00720c */ /* 0x000fe40003f06270 */
[----:B------:R-:W-:Y:S02]  /*9b60*/  FSEL R102, R135, -INF , !P1 ;  /* 0xff80000087667808 */ /* 0x000fe40004800000 */
[----:B------:R-:W-:-:S04]  /*9b70*/  FMNMX.FTZ R0, R106, R0, !PT ;  /* 0x000000006a007209 */ /* 0x000fc80007810000 */
[----:B------:R-:W-:Y:S01]  /*9b80*/  FMNMX.FTZ R0, R102, R0, !PT ;  /* 0x0000000066007209 */ /* 0x000fe20007810000 */
[----:B--2---:R-:W-:Y:S01]  /*9b90*/  FFMA.FTZ R4, R100, UR6, -R2 ;  /* 0x0000000664047c23 */ /* 0x004fe20008010802 */
[----:B------:R-:W-:-:S03]  /*9ba0*/  FSEL R100, R174, -INF , !P0 ;  /* 0xff800000ae647808 */ /* 0x000fc60004000000 */
[----:B------:R2:W-:Y:S01]  /*9bb0*/  MUFU.EX2 R139, R4 ;  /* 0x00000004008b7308 */ /* 0x0005e20000000800 */
[----:B------:R-:W-:Y:S01]  /*9bc0*/  FMNMX.FTZ R0, R100, R0, !PT ;  /* 0x0000000064007209 */ /* 0x000fe20007810000 */
[----:B--2---:R-:W-:-:S06]  /*9bd0*/  FFMA.FTZ R4, R91, UR6, -R2 ;  /* 0x000000065b047c23 */ /* 0x004fcc0008010802 */
[----:B------:R2:W-:Y:S02]  /*9be0*/  MUFU.EX2 R135, R4 ;  /* 0x0000000400877308 */ /* 0x0005e40000000800 */
[----:B--2---:R-:W-:-:S06]  /*9bf0*/  FFMA.FTZ R4, R101, UR6, -R2 ;  /* 0x0000000665047c23 */ /* 0x004fcc0008010802 */
[----:B------:R2:W-:Y:S01]  /*9c00*/  MUFU.EX2 R172, R4 ;  /* 0x0000000400ac7308 */ /* 0x0005e20000000800 */
[----:B------:R-:W-:Y:S02]  /*9c10*/  IMAD.MOV.U32 R11, RZ, RZ, R173 ;  /* 0x000000ffff0b7224 */ /* 0x000fe400078e00ad */
[--C-:B--2---:R-:W-:Y:S02]  /*9c20*/  FFMA.FTZ R4, R6, UR6, -R2.reuse ;  /* 0x0000000606047c23 */ /* 0x104fe40008010802 */
[----:B------:R-:W2:Y:S03]  /*9c30*/  SHFL.BFLY PT, R6, R0, 0x2, 0x1f ;  /* 0x0c401f0000067f89 */ /* 0x000ea600000e0000 */
[----:B------:R3:W-:Y:S01]  /*9c40*/  MUFU.EX2 R173, R4 ;  /* 0x0000000400ad7308 */ /* 0x0007e20000000800 */
[--C-:B------:R-:W-:Y:S01]  /*9c50*/  FFMA.FTZ R5, R20, UR6, -R2.reuse ;  /* 0x0000000614057c23 */ /* 0x100fe20008010802 */
[----:B---3--:R-:W-:-:S06]  /*9c60*/  FFMA.FTZ R4, R19, UR6, -R2 ;  /* 0x0000000613047c23 */ /* 0x008fcc0008010802 */
[----:B------:R3:W-:Y:S01]  /*9c70*/  MUFU.EX2 R174, R4 ;  /* 0x0000000400ae7308 */ /* 0x0007e20000000800 */
[----:B--2---:R-:W-:-:S07]  /*9c80*/  FMNMX.FTZ R0, R0, R6, !PT ;  /* 0x0000000600007209 */ /* 0x004fce0007810000 */
[----:B------:R2:W-:Y:S01]  /*9c90*/  MUFU.EX2 R177, R5 ;  /* 0x0000000500b17308 */ /* 0x0005e20000000800 */
[----:B---3--:R-:W-:-:S07]  /*9ca0*/  FFMA.FTZ R4, R22, UR6, -R2 ;  /* 0x0000000616047c23 */ /* 0x008fce0008010802 */
[----:B------:R3:W-:Y:S01]  /*9cb0*/  MUFU.EX2 R175, R4 ;  /* 0x0000000400af7308 */ /* 0x0007e20000000800 */
[----:B--2---:R-:W2:Y:S01]  /*9cc0*/  SHFL.BFLY PT, R5, R0, 0x1, 0x1f ;  /* 0x0c201f0000057f89 */ /* 0x004ea200000e0000 */
[----:B---3--:R-:W-:-:S06]  /*9cd0*/  FFMA.FTZ R4, R21, UR6, -R2 ;  /* 0x0000000615047c23 */ /* 0x008fcc0008010802 */
[----:B------:R3:W-:Y:S01]  /*9ce0*/  MUFU.EX2 R176, R4 ;  /* 0x0000000400b07308 */ /* 0x0007e20000000800 */
[----:B------:R-:W-:Y:S02]  /*9cf0*/  IMAD.MOV.U32 R76, RZ, RZ, R179 ;  /* 0x000000ffff4c7224 */ /* 0x000fe400078e00b3 */
[----:B---3--:R-:W-:-:S05]  /*9d00*/  FFMA.FTZ R4, R15, UR6, -R2 ;  /* 0x000000060f047c23 */ /* 0x008fca0008010802 */
[----:B------:R3:W-:Y:S02]  /*9d10*/  MUFU.EX2 R178, R4 ;  /* 0x0000000400b27308 */ /* 0x0007e40000000800 */
[----:B---3--:R-:W-:-:S06]  /*9d20*/  FFMA.FTZ R4, R23, UR6, -R2 ;  /* 0x0000000617047c23 */ /* 0x008fcc0008010802 */
[----:B------:R3:W-:Y:S01]  /*9d30*/  MUFU.EX2 R179, R4 ;  /* 0x0000000400b37308 */ /* 0x0007e20000000800 */
[----:B--2---:R-:W-:Y:S01]  /*9d40*/  FMNMX.FTZ R72, R0, R5, !PT ;  /* 0x0000000500487209 */ /* 0x004fe20007810000 */
[--C-:B------:R-:W-:Y:S01]  /*9d50*/  FFMA.FTZ R0, R27, UR6, -R2.reuse ;  /* 0x000000061b007c23 */ /* 0x100fe20008010802 */
[----:B---3--:R-:W-:-:S05]  /*9d60*/  FFMA.FTZ R4, R24, UR6, -R2 ;  /* 0x0000000618047c23 */ /* 0x008fca0008010802 */
[----:B------:R2:W-:Y:S01]  /*9d70*/  MUFU.EX2 R180, R4 ;  /* 0x0000000400b47308 */ /* 0x0005e20000000800 */
[----:B------:R-:W-:Y:S02]  /*9d80*/  IMAD.MOV.U32 R14, RZ, RZ, R183 ;  /* 0x000000ffff0e7224 */ /* 0x000fe400078e00b7 */
[----:B--2---:R-:W-:-:S05]  /*9d90*/  FFMA.FTZ R4, R25, UR6, -R2 ;  /* 0x0000000619047c23 */ /* 0x004fca0008010802 */
[----:B------:R2:W-:Y:S01]  /*9da0*/  MUFU.EX2 R181, R4 ;  /* 0x0000000400b57308 */ /* 0x0005e20000000800 */
[----:B------:R-:W-:Y:S01]  /*9db0*/  FSETP.NEU.FTZ.AND P0, PT, R72, -INF , PT ;  /* 0xff8000004800780b */ /* 0x000fe20003f1d000 */
[----:B-1----:R-:W-:-:S06]  /*9dc0*/  IMAD.MOV.U32 R17, RZ, RZ, R185 ;  /* 0x000000ffff117224 */ /* 0x002fcc00078e00b9 */
[----:B------:R1:W-:Y:S01]  /*9dd0*/  MUFU.EX2 R183, R0 ;  /* 0x0000000000b77308 */ /* 0x0003e20000000800 */
[----:B--2---:R-:W-:-:S07]  /*9de0*/  FFMA.FTZ R4, R13, UR6, -R2 ;  /* 0x000000060d047c23 */ /* 0x004fce0008010802 */
[----:B------:R2:W-:Y:S01]  /*9df0*/  MUFU.EX2 R182, R4 ;  /* 0x0000000400b67308 */ /* 0x0005e20000000800 */
[----:B-1----:R-:W-:Y:S01]  /*9e00*/  FMUL.FTZ R0, R72, UR6 ;  /* 0x0000000648007c20 */ /* 0x002fe20008410000 */
[----:B--2---:R-:W-:-:S06]  /*9e10*/  FFMA.FTZ R4, R26, UR6, -R2 ;  /* 0x000000061a047c23 */ /* 0x004fcc0008010802 */
[----:B------:R1:W-:Y:S01]  /*9e20*/  MUFU.EX2 R184, R4 ;  /* 0x0000000400b87308 */ /* 0x0003e20000000800 */
[----:B------:R-:W-:Y:S01]  /*9e30*/  FSEL R0, R0, RZ, P0 ;  /* 0x000000ff00007208 */ /* 0x000fe20000000000 */
[----:B-1----:R-:W-:-:S06]  /*9e40*/  FFMA.FTZ R4, R12, UR6, -R2 ;  /* 0x000000060c047c23 */ /* 0x002fcc0008010802 */
[----:B------:R1:W-:Y:S01]  /*9e50*/  MUFU.EX2 R185, R4 ;  /* 0x0000000400b97308 */ /* 0x0003e20000000800 */
[----:B------:R-:W-:Y:S01]  /*9e60*/  FSEL R5, R74, RZ, P4 ;  /* 0x000000ff4a057208 */ /* 0x000fe20002000000 */
[----:B-1----:R-:W-:-:S06]  /*9e70*/  FFMA.FTZ R4, R28, UR6, -R2 ;  /* 0x000000061c047c23 */ /* 0x002fcc0008010802 */
[----:B------:R1:W-:Y:S01]  /*9e80*/  MUFU.EX2 R186, R4 ;  /* 0x0000000400ba7308 */ /* 0x0003e20000000800 */
[----:B------:R-:W-:Y:S01]  /*9e90*/  FADD.FTZ R5, R136, -R5 ;  /* 0x8000000588057221 */ /* 0x000fe20000010000 */
[----:B------:R-:W-:Y:S02]  /*9ea0*/  IMAD.MOV.U32 R136, RZ, RZ, R86 ;  /* 0x000000ffff887224 */ /* 0x000fe400078e0056 */
[----:B-1----:R-:W-:-:S04]  /*9eb0*/  FFMA.FTZ R4, R109, UR6, -R0 ;  /* 0x000000066d047c23 */ /* 0x002fc80008010800 */
[----:B------:R1:W-:Y:S01]  /*9ec0*/  MUFU.EX2 R95, R4 ;  /* 0x00000004005f7308 */ /* 0x0003e20000000800 */
[----:B------:R-:W-:Y:S01]  /*9ed0*/  IMAD.MOV.U32 R86, RZ, RZ, R18 ;  /* 0x000000ffff567224 */ /* 0x000fe200078e0012 */
[----:B------:R-:W-:Y:S01]  /*9ee0*/  MOV R87, R17 ;  /* 0x0000001100577202 */ /* 0x000fe20000000f00 */
[----:B------:R-:W-:Y:S02]  /*9ef0*/  IMAD.MOV.U32 R88, RZ, RZ, R16 ;  /* 0x000000ffff587224 */ /* 0x000fe400078e0010 */
[----:B------:R-:W-:Y:S01]  /*9f00*/  IMAD.MOV.U32 R93, RZ, RZ, R14 ;  /* 0x000000ffff5d7224 */ /* 0x000fe200078e000e */
[----:B------:R-:W-:Y:S04]  /*9f10*/  LDSM.16.MT88.4 R16, [R214+0x4000] ;  /* 0x00400000d610783b */ /* 0x000fe80000004200 */
[----:B------:R-:W2:Y:S01]  /*9f20*/  LDSM.16.MT88.4 R12, [R213+0x4000] ;  /* 0x00400000d50c783b */ /* 0x000ea20000004200 */
[----:B-1----:R-:W-:-:S04]  /*9f30*/  FFMA.FTZ R4, R112, UR6, -R0 ;  /* 0x0000000670047c23 */ /* 0x002fc80008010800 */
[----:B------:R1:W-:Y:S02]  /*9f40*/  MUFU.EX2 R105, R4 ;  /* 0x0000000400697308 */ /* 0x0003e40000000800 */
[----:B-1----:R-:W-:-:S06]  /*9f50*/  FFMA.FTZ R4, R111, UR6, -R0 ;  /* 0x000000066f047c23 */ /* 0x002fcc0008010800 */
[----:B------:R1:W-:Y:S01]  /*9f60*/  MUFU.EX2 R111, R4 ;  /* 0x00000004006f7308 */ /* 0x0003e20000000800 */
[----:B------:R-:W-:Y:S01]  /*9f70*/  FMUL.FTZ R5, R5, UR6 ;  /* 0x0000000605057c20 */ /* 0x000fe20008410000 */
[----:B-1----:R-:W-:-:S06]  /*9f80*/  FFMA.FTZ R4, R110, UR6, -R0 ;  /* 0x000000066e047c23 */ /* 0x002fcc0008010800 */
[----:B------:R1:W3:Y:S01]  /*9f90*/  MUFU.EX2 R124, R4 ;  /* 0x00000004007c7308 */ /* 0x0002e20000000800 */
[----:B------:R-:W-:Y:S01]  /*9fa0*/  IMAD.MOV.U32 R96, RZ, RZ, R85 ;  /* 0x000000ffff607224 */ /* 0x000fe200078e0055 */
[----:B------:R-:W-:Y:S01]  /*9fb0*/  MOV R32, R82 ;  /* 0x0000005200207202 */ /* 0x000fe20000000f00 */
[----:B------:R-:W-:Y:S02]  /*9fc0*/  IMAD.MOV.U32 R82, RZ, RZ, R81 ;  /* 0x000000ffff527224 */ /* 0x000fe400078e0051 */
[----:B------:R-:W-:Y:S01]  /*9fd0*/  IMAD.MOV.U32 R85, RZ, RZ, R80 ;  /* 0x000000ffff557224 */ /* 0x000fe200078e0050 */
[----:B-1----:R-:W-:-:S05]  /*9fe0*/  FSEL R4, R72, RZ, P0 ;  /* 0x000000ff48047208 */ /* 0x002fca0000000000 */
[----:B------:R-:W-:-:S04]  /*9ff0*/  FADD.FTZ R4, R84, -R4 ;  /* 0x8000000454047221 */ /* 0x000fc80000010000 */
[----:B------:R-:W-:Y:S01]  /*a000*/  FMUL.FTZ R4, R4, UR6 ;  /* 0x0000000604047c20 */ /* 0x000fe20008410000 */
[----:B------:R1:W4:Y:S01]  /*a010*/  MUFU.EX2 R81, R5 ;  /* 0x0000000500517308 */ /* 0x0003220000000800 */
[----:B------:R-:W-:Y:S01]  /*a020*/  FFMA.FTZ R6, R107, UR6, -R0 ;  /* 0x000000066b067c23 */ /* 0x000fe20008010800 */
[----:B------:R-:W-:Y:S01]  /*a030*/  IMAD.MOV.U32 R31, RZ, RZ, R73 ;  /* 0x000000ffff1f7224 */ /* 0x000fe200078e0049 */
[----:B------:R-:W-:-:S05]  /*a040*/  FSETP.NEU.FTZ.AND P6, PT, R75, -INF , PT ;  /* 0xff8000004b00780b */ /* 0x000fca0003fdd000 */
[----:B------:R5:W2:Y:S01]  /*a050*/  MUFU.EX2 R80, R4 ;  /* 0x0000000400507308 */ /* 0x000aa20000000800 */
[----:B------:R-:W-:Y:S01]  /*a060*/  MOV R73, R76 ;  /* 0x0000004c00497202 */ /* 0x000fe20000000f00 */
[----:B------:R-:W-:Y:S01]  /*a070*/  IMAD.MOV.U32 R76, RZ, RZ, R127 ;  /* 0x000000ffff4c7224 */ /* 0x000fe200078e007f */
[----:B-1----:R-:W-:-:S05]  /*a080*/  FSEL R5, R113, RZ, P5 ;  /* 0x000000ff71057208 */ /* 0x002fca0002800000 */
[----:B------:R1:W-:Y:S01]  /*a090*/  MUFU.EX2 R127, R6 ;  /* 0x00000006007f7308 */ /* 0x0003e20000000800 */
[----:B------:R-:W-:Y:S01]  /*a0a0*/  FADD.FTZ R5, R138, -R5 ;  /* 0x800000058a057221 */ /* 0x000fe20000010000 */
[----:B-----5:R-:W-:Y:S01]  /*a0b0*/  FFMA.FTZ R4, R7, UR6, -R0 ;  /* 0x0000000607047c23 */ /* 0x020fe20008010800 */
[----:B------:R-:W-:Y:S02]  /*a0c0*/  IMAD.MOV.U32 R138, RZ, RZ, R126 ;  /* 0x000000ffff8a7224 */ /* 0x000fe400078e007e */
[----:B------:R-:W-:-:S03]  /*a0d0*/  FMUL.FTZ R5, R5, UR6 ;  /* 0x0000000605057c20 */ /* 0x000fc60008410000 */
[----:B------:R5:W-:Y:S01]  /*a0e0*/  MUFU.EX2 R126, R4 ;  /* 0x00000004007e7308 */ /* 0x000be20000000800 */
[----:B-1----:R-:W-:Y:S01]  /*a0f0*/  FSEL R6, R75, RZ, P6 ;  /* 0x000000ff4b067208 */ /* 0x002fe20003000000 */
[----:B------:R-:W-:Y:S01]  /*a100*/  IMAD.MOV.U32 R34, RZ, RZ, R73 ;  /* 0x000000ffff227224 */ /* 0x000fe200078e0049 */
[----:B---3--:R-:W-:-:S05]  /*a110*/  F2FP.BF16.F32.PACK_AB R7, R124, R111 ;  /* 0x0000006f7c07723e */ /* 0x008fca00000010ff */
[----:B------:R1:W3:Y:S01]  /*a120*/  MUFU.EX2 R73, R5 ;  /* 0x0000000500497308 */ /* 0x0002e20000000800 */
[-C--:B----4-:R-:W-:Y:S01]  /*a130*/  FMUL.FTZ R140, R140, R81.reuse ;  /* 0x000000518c8c7220 */ /* 0x090fe20000410000 */
[-C--:B------:R-:W-:Y:S01]  /*a140*/  FMUL.FTZ R141, R141, R81.reuse ;  /* 0x000000518d8d7220 */ /* 0x080fe20000410000 */
[----:B--2---:R-:W-:Y:S01]  /*a150*/  FMUL.FTZ R142, R142, R80 ;  /* 0x000000508e8e7220 */ /* 0x004fe20000410000 */
[----:B-----5:R-:W-:Y:S01]  /*a160*/  FADD.FTZ R4, R137, -R6 ;  /* 0x8000000689047221 */ /* 0x020fe20000010000 */
[----:B------:R-:W-:Y:S01]  /*a170*/  F2FP.BF16.F32.PACK_AB R6, R134, R130 ;  /* 0x000000828606723e */ /* 0x000fe200000010ff */
[-C--:B------:R-:W-:Y:S01]  /*a180*/  FMUL.FTZ R143, R143, R80.reuse ;  /* 0x000000508f8f7220 */ /* 0x080fe20000410000 */
[----:B------:R-:W-:Y:S01]  /*a190*/  FMUL.FTZ R152, R152, R81 ;  /* 0x0000005198987220 */ /* 0x000fe20000410000 */
[----:B------:R-:W-:Y:S01]  /*a1a0*/  FMUL.FTZ R9, R4, UR6 ;  /* 0x0000000604097c20 */ /* 0x000fe20008410000 */
[----:B------:R-:W-:Y:S01]  /*a1b0*/  F2FP.BF16.F32.PACK_AB R4, R128, R121 ;  /* 0x000000798004723e */ /* 0x000fe200000010ff */
[-C--:B------:R-:W-:Y:S01]  /*a1c0*/  FMUL.FTZ R153, R153, R81.reuse ;  /* 0x0000005199997220 */ /* 0x080fe20000410000 */
[----:B------:R-:W-:Y:S01]  /*a1d0*/  FMUL.FTZ R156, R156, R81 ;  /* 0x000000519c9c7220 */ /* 0x000fe20000410000 */
[-C--:B------:R-:W-:Y:S01]  /*a1e0*/  FMUL.FTZ R154, R154, R80.reuse ;  /* 0x000000509a9a7220 */ /* 0x080fe20000410000 */
[----:B-1----:R-:W-:Y:S01]  /*a1f0*/  F2FP.BF16.F32.PACK_AB R5, R105, R95 ;  /* 0x0000005f6905723e */ /* 0x002fe200000010ff */
[-C--:B------:R-:W-:Y:S01]  /*a200*/  FMUL.FTZ R155, R155, R80.reuse ;  /* 0x000000509b9b7220 */ /* 0x080fe20000410000 */
[-C--:B------:R-:W-:Y:S01]  /*a210*/  FMUL.FTZ R157, R157, R81.reuse ;  /* 0x000000519d9d7220 */ /* 0x080fe20000410000 */
[-C--:B------:R-:W-:Y:S01]  /*a220*/  FMUL.FTZ R158, R158, R80.reuse ;  /* 0x000000509e9e7220 */ /* 0x080fe20000410000 */
[-C--:B------:R-:W-:Y:S01]  /*a230*/  FMUL.FTZ R159, R159, R80.reuse ;  /* 0x000000509f9f7220 */ /* 0x080fe20000410000 */
[-C--:B------:R-:W-:Y:S01]  /*a240*/  FMUL.FTZ R168, R168, R81.reuse ;  /* 0x00000051a8a87220 */ /* 0x080fe20000410000 */
[----:B------:R-:W-:Y:S01]  /*a250*/  FMUL.FTZ R169, R169, R81 ;  /* 0x00000051a9a97220 */ /* 0x000fe20000410000 */
[-C--:B------:R-:W-:Y:S01]  /*a260*/  FMUL.FTZ R170, R170, R80.reuse ;  /* 0x00000050aaaa7220 */ /* 0x080fe20000410000 */
[----:B------:R-:W-:Y:S01]  /*a270*/  FMUL.FTZ R171, R171, R80 ;  /* 0x00000050abab7220 */ /* 0x000fe20000410000 */
[----:B------:R-:W-:Y:S01]  /*a280*/  MOV R243, R32 ;  /* 0x0000002000f37202 */ /* 0x000fe20000000f00 */
[----:B------:R-:W-:Y:S01]  /*a290*/  IMAD.MOV.U32 R137, RZ, RZ, R96 ;  /* 0x000000ffff897224 */ /* 0x000fe200078e0060 */
[----:B------:R-:W-:Y:S01]  /*a2a0*/  MOV R32, R30 ;  /* 0x0000001e00207202 */ /* 0x000fe20000000f00 */
[----:B------:R-:W-:Y:S01]  /*a2b0*/  IMAD.MOV.U32 R94, RZ, RZ, R31 ;  /* 0x000000ffff5e7224 */ /* 0x000fe200078e001f */
[----:B------:R-:W-:Y:S01]  /*a2c0*/  HMMA.16816.F32.BF16 R24, R4, R14, R152 ;  /* 0x0000000e0418723c */ /* 0x000fe20000041898 */
[----:B------:R-:W-:-:S05]  /*a2d0*/  IMAD.MOV.U32 R96, RZ, RZ, R29 ;  /* 0x000000ffff607224 */ /* 0x000fca00078e001d */
[----:B------:R-:W-:Y:S01]  /*a2e0*/  HMMA.16816.F32.BF16 R28, R4, R12, R140 ;  /* 0x0000000c041c723c */ /* 0x000fe2000004188c */
[----:B------:R-:W-:Y:S01]  /*a2f0*/  MOV R154, R34 ;  /* 0x00000022009a7202 */ /* 0x000fe20000000f00 */
[----:B------:R-:W-:-:S04]  /*a300*/  IMAD.MOV.U32 R97, RZ, RZ, R76 ;  /* 0x000000ffff617224 */ /* 0x000fc800078e004c */
[C---:B------:R-:W-:Y:S01]  /*a310*/  HMMA.16816.F32.BF16 R20, R4.reuse, R16, R156 ;  /* 0x000000100414723c */ /* 0x040fe2000004189c */
[----:B------:R-:W-:Y:S01]  /*a320*/  IMAD.MOV.U32 R140, RZ, RZ, R33 ;  /* 0x000000ffff8c7224 */ /* 0x000fe200078e0021 */
[----:B------:R1:W2:Y:S05]  /*a330*/  MUFU.EX2 R76, R9 ;  /* 0x00000009004c7308 */ /* 0x0002aa0000000800 */
[----:B------:R-:W-:Y:S02]  /*a340*/  MOV R158, R32 ;  /* 0x00000020009e7202 */ /* 0x000fe40000000f00 */
[----:B------:R-:W-:Y:S07]  /*a350*/  HMMA.16816.F32.BF16 R32, R4, R18, R168 ;  /* 0x000000120420723c */ /* 0x000fee00000418a8 */
[----:B------:R-:W-:-:S02]  /*a360*/  IMAD.MOV.U32 R168, RZ, RZ, R37 ;  /* 0x000000ffffa87224 */ /* 0x000fc400078e0025 */
[----:B------:R-:W4:Y:S01]  /*a370*/  LDSM.16.MT88.4 R36, [R214+0x4400] ;  /* 0x00440000d624783b */ /* 0x000f220000004200 */
[----:B------:R-:W-:Y:S01]  /*a380*/  FFMA.FTZ R8, R8, UR6, -R0 ;  /* 0x0000000608087c23 */ /* 0x000fe20008010800 */
[----:B------:R-:W-:-:S03]  /*a390*/  IMAD.MOV.U32 R152, RZ, RZ, R125 ;  /* 0x000000ffff987224 */ /* 0x000fc600078e007d */
[----:B------:R5:W-:Y:S01]  /*a3a0*/  MUFU.EX2 R125, R8 ;  /* 0x00000008007d7308 */ /* 0x000be20000000800 */
[----:B------:R-:W-:Y:S01]  /*a3b0*/  IMAD.MOV.U32 R143, RZ, RZ, R243 ;  /* 0x000000ffff8f7224 */ /* 0x000fe200078e00f3 */
[----:B------:R-:W-:Y:S01]  /*a3c0*/  MOV R171, R65 ;  /* 0x0000004100ab7202 */ /* 0x000fe20000000f00 */
[----:B------:R-:W-:Y:S02]  /*a3d0*/  IMAD.MOV.U32 R65, RZ, RZ, R123 ;  /* 0x000000ffff417224 */ /* 0x000fe400078e007b */
[----:B---3--:R-:W-:Y:S01]  /*a3e0*/  FMUL.FTZ R144, R144, R73 ;  /* 0x0000004990907220 */ /* 0x008fe20000410000 */
[----:B------:R-:W-:Y:S01]  /*a3f0*/  IMAD.MOV.U32 R243, RZ, RZ, R11 ;  /* 0x000000fffff37224 */ /* 0x000fe200078e000b */
[----:B-1----:R-:W-:Y:S01]  /*a400*/  F2FP.BF16.F32.PACK_AB R9, R188, R143 ;  /* 0x0000008fbc09723e */ /* 0x002fe200000010ff */
[-C--:B------:R-:W-:Y:S01]  /*a410*/  FMUL.FTZ R145, R145, R73.reuse ;  /* 0x0000004991917220 */ /* 0x080fe20000410000 */
[----:B------:R-:W-:Y:S01]  /*a420*/  F2FP.BF16.F32.PACK_AB R11, R197, R196 ;  /* 0x000000c4c50b723e */ /* 0x000fe200000010ff */
[-C--:B--2---:R-:W-:Y:S01]  /*a430*/  FMUL.FTZ R146, R146, R76.reuse ;  /* 0x0000004c92927220 */ /* 0x084fe20000410000 */
[----:B------:R-:W-:Y:S01]  /*a440*/  FMUL.FTZ R147, R147, R76 ;  /* 0x0000004c93937220 */ /* 0x000fe20000410000 */
[----:B------:R-:W-:Y:S01]  /*a450*/  FMUL.FTZ R148, R148, R73 ;  /* 0x0000004994947220 */ /* 0x000fe20000410000 */
[----:B-----5:R-:W-:Y:S01]  /*a460*/  FFMA.FTZ R8, R10, UR6, -R0 ;  /* 0x000000060a087c23 */ /* 0x020fe20008010800 */
[----:B------:R-:W-:Y:S01]  /*a470*/  F2FP.BF16.F32.PACK_AB R10, R238, R239 ;  /* 0x000000efee0a723e */ /* 0x000fe200000010ff */
[----:B------:R-:W-:-:S02]  /*a480*/  FMUL.FTZ R149, R149, R73 ;  /* 0x0000004995957220 */ /* 0x000fc40000410000 */
[----:B------:R1:W2:Y:S01]  /*a490*/  MUFU.EX2 R123, R8 ;  /* 0x00000008007b7308 */ /* 0x0002a20000000800 */
[-C--:B------:R-:W-:Y:S01]  /*a4a0*/  FMUL.FTZ R150, R150, R76.reuse ;  /* 0x0000004c96967220 */ /* 0x080fe20000410000 */
[-C--:B------:R-:W-:Y:S01]  /*a4b0*/  FMUL.FTZ R151, R151, R76.reuse ;  /* 0x0000004c97977220 */ /* 0x080fe20000410000 */
        /* <DEDUP_REMOVED lines=8> */
[----:B------:R-:W-:Y:S01]  /*a540*/  FFMA.FTZ R4, R64, UR6, -R2 ;  /* 0x0000000640047c23 */ /* 0x000fe20008010802 */
[----:B-1----:R-:W-:Y:S01]  /*a550*/  F2FP.BF16.F32.PACK_AB R8, R237, R191 ;  /* 0x000000bfed08723e */ /* 0x002fe200000010ff */
[----:B------:R-:W-:-:S02]  /*a560*/  IMAD.MOV.U32 R169, RZ, RZ, R85 ;  /* 0x000000ffffa97224 */ /* 0x000fc400078e0055 */
[----:B------:R-:W-:Y:S02]  /*a570*/  IMAD.MOV.U32 R85, RZ, RZ, R133 ;  /* 0x000000ffff557224 */ /* 0x000fe400078e0085 */
[----:B------:R1:W-:Y:S02]  /*a580*/  MUFU.EX2 R133, R4 ;  /* 0x0000000400857308 */ /* 0x0003e40000000800 */
[----:B------:R-:W-:Y:S01]  /*a590*/  HMMA.16816.F32.BF16 R144, R8, R12, R144 ;  /* 0x0000000c0890723c */ /* 0x000fe20000041890 */
[----:B------:R-:W-:-:S05]  /*a5a0*/  IMAD.MOV.U32 R142, RZ, RZ, R87 ;  /* 0x000000ffff8e7224 */ /* 0x000fca00078e0057 */
[C---:B------:R-:W-:Y:S01]  /*a5b0*/  HMMA.16816.F32.BF16 R148, R8.reuse, R14, R148 ;  /* 0x0000000e0894723c */ /* 0x040fe20000041894 */
[----:B------:R-:W-:Y:S01]  /*a5c0*/  IMAD.MOV.U32 R87, RZ, RZ, R129 ;  /* 0x000000ffff577224 */ /* 0x000fe200078e0081 */
[----:B------:R-:W-:Y:S04]  /*a5d0*/  LDSM.16.MT88.4 R12, [R214+0x4800] ;  /* 0x00480000d60c783b */ /* 0x000fe80000004200 */
[----:B------:R-:W-:Y:S01]  /*a5e0*/  HMMA.16816.F32.BF16 R160, R8, R16, R160 ;  /* 0x0000001008a0723c */ /* 0x000fe200000418a0 */
[----:B------:R-:W-:Y:S01]  /*a5f0*/  MOV R141, R86 ;  /* 0x00000056008d7202 */ /* 0x000fe20000000f00 */
[----:B-1----:R-:W-:-:S04]  /*a600*/  FFMA.FTZ R4, R66, UR6, -R2 ;  /* 0x0000000642047c23 */ /* 0x002fc80008010802 */
[----:B------:R-:W-:Y:S01]  /*a610*/  HMMA.16816.F32.BF16 R164, R8, R18, R164 ;  /* 0x0000001208a4723c */ /* 0x000fe200000418a4 */
[----:B------:R-:W1:Y:S01]  /*a620*/  LDSM.16.MT88.4 R16, [R213+0x4800] ;  /* 0x00480000d510783b */ /* 0x000e620000004200 */
[----:B------:R-:W-:-:S05]  /*a630*/  IMAD.MOV.U32 R86, RZ, RZ, R132 ;  /* 0x000000ffff567224 */ /* 0x000fca00078e0084 */
[----:B------:R-:W-:Y:S01]  /*a640*/  FFMA.FTZ R8, R67, UR6, -R2 ;  /* 0x0000000643087c23 */ /* 0x000fe20008010802 */
[----:B------:R3:W-:Y:S01]  /*a650*/  MUFU.EX2 R132, R4 ;  /* 0x0000000400847308 */ /* 0x0007e20000000800 */
[----:B------:R-:W-:Y:S02]  /*a660*/  F2FP.BF16.F32.PACK_AB R5, R126, R127 ;  /* 0x0000007f7e05723e */ /* 0x000fe400000010ff */
[----:B------:R-:W-:Y:S02]  /*a670*/  F2FP.BF16.F32.PACK_AB R6, R173, R172 ;  /* 0x000000acad06723e */ /* 0x000fe400000010ff */
[----:B--2---:R-:W-:-:S03]  /*a680*/  F2FP.BF16.F32.PACK_AB R7, R123, R125 ;  /* 0x0000007d7b07723e */ /* 0x004fc600000010ff */
[----:B------:R2:W-:Y:S01]  /*a690*/  MUFU.EX2 R129, R8 ;  /* 0x0000000800817308 */ /* 0x0005e20000000800 */
[----:B---3--:R-:W-:Y:S01]  /*a6a0*/  F2FP.BF16.F32.PACK_AB R4, R135, R139 ;  /* 0x0000008b8704723e */ /* 0x008fe200000010ff */
[----:B--2---:R-:W-:-:S06]  /*a6b0*/  FFMA.FTZ R8, R44, UR6, -R0 ;  /* 0x000000062c087c23 */ /* 0x004fcc0008010800 */
[----:B------:R2:W-:Y:S01]  /*a6c0*/  MUFU.EX2 R109, R8 ;  /* 0x00000008006d7308 */ /* 0x0005e20000000800 */
[C---:B------:R-:W-:Y:S06]  /*a6d0*/  HMMA.16816.F32.BF16 R28, R4.reuse, R40, R28 ;  /* 0x00000028041c723c */ /* 0x040fec000004181c */
[C---:B------:R-:W-:Y:S06]  /*a6e0*/  HMMA.16816.F32.BF16 R24, R4.reuse, R42, R24 ;  /* 0x0000002a0418723c */ /* 0x040fec0000041818 */
[----:B----4-:R-:W-:Y:S01]  /*a6f0*/  HMMA.16816.F32.BF16 R20, R4, R36, R20 ;  /* 0x000000240414723c */ /* 0x010fe20000041814 */
[----:B--2---:R-:W-:-:S05]  /*a700*/  FFMA.FTZ R8, R54, UR6, -R0 ;  /* 0x0000000636087c23 */ /* 0x004fca0008010800 */
[----:B------:R-:W-:Y:S01]  /*a710*/  HMMA.16816.F32.BF16 R32, R4, R38, R32 ;  /* 0x000000260420723c */ /* 0x000fe20000041820 */
[----:B------:R2:W3:Y:S06]  /*a720*/  MUFU.EX2 R107, R8 ;  /* 0x00000008006b7308 */ /* 0x0004ec0000000800 */
[----:B------:R-:W-:-:S04]  /*a730*/  FFMA.FTZ R4, R58, UR6, -R0 ;  /* 0x000000063a047c23 */ /* 0x000fc80008010800 */
[----:B------:R4:W-:Y:S01]  /*a740*/  MUFU.EX2 R101, R4 ;  /* 0x0000000400657308 */ /* 0x0009e20000000800 */
[----:B--2---:R-:W-:-:S07]  /*a750*/  FFMA.FTZ R8, R56, UR6, -R0 ;  /* 0x0000000638087c23 */ /* 0x004fce0008010800 */
[----:B------:R2:W5:Y:S01]  /*a760*/  MUFU.EX2 R99, R8 ;  /* 0x0000000800637308 */ /* 0x0005620000000800 */
[----:B------:R-:W-:Y:S01]  /*a770*/  IMAD.MOV.U32 R170, RZ, RZ, R82 ;  /* 0x000000ffffaa7224 */ /* 0x000fe200078e0052 */
[----:B------:R-:W-:Y:S01]  /*a780*/  F2FP.BF16.F32.PACK_AB R9, R203, R204 ;  /* 0x000000cccb09723e */ /* 0x000fe200000010ff */
[----:B----4-:R-:W-:Y:S01]  /*a790*/  FFMA.FTZ R4, R70, UR6, -R2 ;  /* 0x0000000646047c23 */ /* 0x010fe20008010802 */
[----:B------:R-:W-:Y:S02]  /*a7a0*/  F2FP.BF16.F32.PACK_AB R10, R136, R240 ;  /* 0x000000f0880a723e */ /* 0x000fe400000010ff */
[----:B------:R-:W-:Y:S02]  /*a7b0*/  F2FP.BF16.F32.PACK_AB R11, R235, R236 ;  /* 0x000000eceb0b723e */ /* 0x000fe400000010ff */
[----:B------:R-:W-:Y:S02]  /*a7c0*/  MOV R82, R122 ;  /* 0x0000007a00527202 */ /* 0x000fe40000000f00 */
[----:B------:R4:W-:Y:S01]  /*a7d0*/  MUFU.EX2 R122, R4 ;  /* 0x00000004007a7308 */ /* 0x0009e20000000800 */
[----:B--2---:R-:W-:-:S02]  /*a7e0*/  F2FP.BF16.F32.PACK_AB R8, R246, R244 ;  /* 0x000000f4f608723e */ /* 0x004fc400000010ff */
[----:B---3--:R-:W-:Y:S02]  /*a7f0*/  F2FP.BF16.F32.PACK_AB R5, R107, R109 ;  /* 0x0000006d6b05723e */ /* 0x008fe400000010ff */
[----:B------:R-:W-:Y:S02]  /*a800*/  F2FP.BF16.F32.PACK_AB R6, R178, R176 ;  /* 0x000000b0b206723e */ /* 0x000fe400000010ff */
[----:B-----5:R-:W-:Y:S01]  /*a810*/  F2FP.BF16.F32.PACK_AB R7, R101, R99 ;  /* 0x000000636507723e */ /* 0x020fe200000010ff */
[----:B------:R-:W-:Y:S01]  /*a820*/  HMMA.16816.F32.BF16 R144, R8, R40, R144 ;  /* 0x000000280890723c */ /* 0x000fe20000041890 */
[----:B----4-:R-:W-:-:S05]  /*a830*/  FFMA.FTZ R4, R71, UR6, -R2 ;  /* 0x0000000647047c23 */ /* 0x010fca0008010802 */
[C---:B------:R-:W-:Y:S01]  /*a840*/  HMMA.16816.F32.BF16 R148, R8.reuse, R42, R148 ;  /* 0x0000002a0894723c */ /* 0x040fe20000041894 */
[----:B------:R2:W-:Y:S05]  /*a850*/  MUFU.EX2 R112, R4 ;  /* 0x0000000400707308 */ /* 0x0005ea0000000800 */
[C---:B------:R-:W-:Y:S06]  /*a860*/  HMMA.16816.F32.BF16 R44, R8.reuse, R36, R160 ;  /* 0x00000024082c723c */ /* 0x040fec00000418a0 */
[----:B------:R-:W-:Y:S07]  /*a870*/  HMMA.16816.F32.BF16 R164, R8, R38, R164 ;  /* 0x0000002608a4723c */ /* 0x000fee00000418a4 */
[----:B------:R-:W-:Y:S01]  /*a880*/  FFMA.FTZ R8, R114, UR6, -R2 ;  /* 0x0000000672087c23 */ /* 0x000fe20008010802 */
[----:B--2---:R-:W-:-:S03]  /*a890*/  F2FP.BF16.F32.PACK_AB R4, R175, R174 ;  /* 0x000000aeaf04723e */ /* 0x004fc600000010ff */
[----:B------:R2:W-:Y:S01]  /*a8a0*/  MUFU.EX2 R110, R8 ;  /* 0x00000008006e7308 */ /* 0x0005e20000000800 */
[----:B------:R-:W-:-:S03]  /*a8b0*/  IMAD.MOV.U32 R155, RZ, RZ, R94 ;  /* 0x000000ffff9b7224 */ /* 0x000fc600078e005e */
[C---:B-1----:R-:W-:Y:S01]  /*a8c0*/  HMMA.16816.F32.BF16 R52, R4.reuse, R18, R24 ;  /* 0x000000120434723c */ /* 0x042fe20000041818 */
[----:B------:R-:W1:Y:S05]  /*a8d0*/  LDSM.16.MT88.4 R24, [R213+0x4c00] ;  /* 0x004c0000d518783b */ /* 0x000e6a0000004200 */
[----:B------:R-:W-:Y:S01]  /*a8e0*/  HMMA.16816.F32.BF16 R48, R4, R12, R20 ;  /* 0x0000000c0430723c */ /* 0x000fe20000041814 */
[----:B------:R-:W3:Y:S01]  /*a8f0*/  LDSM.16.MT88.4 R20, [R214+0x4c00] ;  /* 0x004c0000d614783b */ /* 0x000ee20000004200 */
[----:B--2---:R-:W-:-:S04]  /*a900*/  FFMA.FTZ R8, R60, UR6, -R0 ;  /* 0x000000063c087c23 */ /* 0x004fc80008010800 */
[----:B------:R2:W-:Y:S01]  /*a910*/  MUFU.EX2 R94, R8 ;  /* 0x00000008005e7308 */ /* 0x0005e20000000800 */
[----:B------:R-:W-:Y:S01]  /*a920*/  IMAD.MOV.U32 R157, RZ, RZ, R93 ;  /* 0x000000ffff9d7224 */ /* 0x000fe200078e005d */
[----:B------:R-:W-:Y:S01]  /*a930*/  HMMA.16816.F32.BF16 R56, R4, R16, R28 ;  /* 0x000000100438723c */ /* 0x000fe2000004181c */
[----:B------:R-:W-:Y:S02]  /*a940*/  IMAD.MOV.U32 R153, RZ, RZ, R97 ;  /* 0x000000ffff997224 */ /* 0x000fe400078e0061 */
[----:B--2---:R-:W-:-:S04]  /*a950*/  FFMA.FTZ R8, R61, UR6, -R0 ;  /* 0x000000063d087c23 */ /* 0x004fc80008010800 */
[----:B------:R2:W4:Y:S01]  /*a960*/  MUFU.EX2 R93, R8 ;  /* 0x00000008005d7308 */ /* 0x0005220000000800 */
[----:B------:R-:W-:Y:S01]  /*a970*/  IMAD.MOV.U32 R159, RZ, RZ, R96 ;  /* 0x000000ffff9f7224 */ /* 0x000fe200078e0060 */
[----:B------:R-:W-:Y:S01]  /*a980*/  HMMA.16816.F32.BF16 R40, R4, R14, R32 ;  /* 0x0000000e0428723c */ /* 0x000fe20000041820 */
[----:B--2---:R-:W-:-:S05]  /*a990*/  FFMA.FTZ R8, R62, UR6, -R0 ;  /* 0x000000063e087c23 */ /* 0x004fca0008010800 */
[----:B------:R2:W-:Y:S01]  /*a9a0*/  MUFU.EX2 R90, R8 ;  /* 0x00000008005a7308 */ /* 0x0005e20000000800 */
[----:B------:R-:W-:Y:S02]  /*a9b0*/  F2FP.BF16.F32.PACK_AB R4, R153, R137 ;  /* 0x000000899904723e */ /* 0x000fe400000010ff */
[----:B------:R-:W-:Y:S02]  /*a9c0*/  F2FP.BF16.F32.PACK_AB R5, R233, R234 ;  /* 0x000000eae905723e */ /* 0x000fe400000010ff */
[----:B------:R-:W-:Y:S02]  /*a9d0*/  F2FP.BF16.F32.PACK_AB R6, R158, R159 ;  /* 0x0000009f9e06723e */ /* 0x000fe400000010ff */
[----:B------:R-:W-:Y:S01]  /*a9e0*/  F2FP.BF16.F32.PACK_AB R7, R231, R232 ;  /* 0x000000e8e707723e */ /* 0x000fe200000010ff */
[----:B--2---:R-:W-:-:S04]  /*a9f0*/  FFMA.FTZ R8, R63, UR6, -R0 ;  /* 0x000000063f087c23 */ /* 0x004fc80008010800 */
[----:B------:R2:W5:Y:S02]  /*aa00*/  MUFU.EX2 R91, R8 ;  /* 0x00000008005b7308 */ /* 0x0005640000000800 */
[----:B------:R-:W-:Y:S01]  /*aa10*/  HMMA.16816.F32.BF16 R28, R4, R16, R144 ;  /* 0x00000010041c723c */ /* 0x000fe20000041890 */
[----:B----4-:R-:W-:-:S05]  /*aa20*/  F2FP.BF16.F32.PACK_AB R9, R93, R94 ;  /* 0x0000005e5d09723e */ /* 0x010fca00000010ff */
[C---:B------:R-:W-:Y:S01]  /*aa30*/  HMMA.16816.F32.BF16 R36, R4.reuse, R18, R148 ;  /* 0x000000120424723c */ /* 0x040fe20000041894 */
[----:B------:R-:W-:Y:S01]  /*aa40*/  F2FP.BF16.F32.PACK_AB R10, R181, R180 ;  /* 0x000000b4b50a723e */ /* 0x000fe200000010ff */
[----:B------:R-:W4:Y:S04]  /*aa50*/  LDSM.16.MT88.4 R16, [R213+0x5000] ;  /* 0x00500000d510783b */ /* 0x000f280000004200 */
[C---:B------:R-:W-:Y:S01]  /*aa60*/  HMMA.16816.F32.BF16 R44, R4.reuse, R12, R44 ;  /* 0x0000000c042c723c */ /* 0x040fe2000004182c */
[----:B------:R-:W-:Y:S01]  /*aa70*/  IMAD.MOV.U32 R156, RZ, RZ, R88 ;  /* 0x000000ffff9c7224 */ /* 0x000fe200078e0058 */
[----:B------:R-:W-:Y:S01]  /*aa80*/  MOV R84, R65 ;  /* 0x0000004100547202 */ /* 0x000fe20000000f00 */
[----:B------:R-:W-:Y:S02]  /*aa90*/  IMAD.MOV.U32 R162, RZ, RZ, R86 ;  /* 0x000000ffffa27224 */ /* 0x000fe400078e0056 */
[----:B--2---:R-:W-:Y:S01]  /*aaa0*/  FFMA.FTZ R8, R115, UR6, -R2 ;  /* 0x0000000673087c23 */ /* 0x004fe20008010802 */
[----:B------:R-:W-:Y:S01]  /*aab0*/  HMMA.16816.F32.BF16 R32, R4, R14, R164 ;  /* 0x0000000e0420723c */ /* 0x000fe200000418a4 */
[----:B-----5:R-:W-:-:S02]  /*aac0*/  F2FP.BF16.F32.PACK_AB R11, R91, R90 ;  /* 0x0000005a5b0b723e */ /* 0x020fc400000010ff */
[----:B------:R2:W-:Y:S01]  /*aad0*/  MUFU.EX2 R98, R8 ;  /* 0x0000000800627308 */ /* 0x0005e20000000800 */
[----:B------:R-:W5:Y:S03]  /*aae0*/  LDSM.16.MT88.4 R12, [R214+0x5000] ;  /* 0x00500000d60c783b */ /* 0x000f660000004200 */
[----:B------:R-:W-:Y:S01]  /*aaf0*/  FFMA.FTZ R4, R119, UR6, -R2 ;  /* 0x0000000677047c23 */ /* 0x000fe20008010802 */
[----:B------:R-:W-:Y:S01]  /*ab00*/  MOV R163, R87 ;  /* 0x0000005700a37202 */ /* 0x000fe20000000f00 */
[----:B------:R-:W-:Y:S02]  /*ab10*/  IMAD.MOV.U32 R161, RZ, RZ, R85 ;  /* 0x000000ffffa17224 */ /* 0x000fe400078e0055 */
[----:B------:R-:W-:Y:S01]  /*ab20*/  FFMA.FTZ R247, R247, R73, R191 ;  /* 0x00000049f7f77223 */ /* 0x000fe200000100bf */
[----:B------:R1:W-:Y:S01]  /*ab30*/  MUFU.EX2 R96, R4 ;  /* 0x0000000400607308 */ /* 0x0003e20000000800 */
[----:B------:R-:W-:Y:S01]  /*ab40*/  IMAD.MOV.U32 R160, RZ, RZ, R82 ;  /* 0x000000ffffa07224 */ /* 0x000fe200078e0052 */
[----:B------:R-:W-:Y:S01]  /*ab50*/  LDSM.16.MT88.4 R148, [R213+0x5c00] ;  /* 0x005c0000d594783b */ /* 0x000fe20000004200 */
[----:B--2---:R-:W-:-:S05]  /*ab60*/  FFMA.FTZ R8, R116, UR6, -R2 ;  /* 0x0000000674087c23 */ /* 0x004fca0008010802 */
[----:B------:R2:W-:Y:S01]  /*ab70*/  MUFU.EX2 R97, R8 ;  /* 0x0000000800617308 */ /* 0x0005e20000000800 */
[----:B-1----:R-:W-:-:S07]  /*ab80*/  FFMA.FTZ R4, R68, UR6, -R0 ;  /* 0x0000000644047c23 */ /* 0x002fce0008010800 */
[----:B------:R1:W-:Y:S01]  /*ab90*/  MUFU.EX2 R88, R4 ;  /* 0x0000000400587308 */ /* 0x0003e20000000800 */
[----:B--2---:R-:W-:-:S07]  /*aba0*/  F2FP.BF16.F32.PACK_AB R8, R179, R177 ;  /* 0x000000b1b308723e */ /* 0x004fce00000010ff */
[----:B------:R-:W-:Y:S01]  /*abb0*/  HMMA.16816.F32.BF16 R64, R8, R24, R56 ;  /* 0x000000180840723c */ /* 0x000fe20000041838 */
[----:B-1----:R-:W-:-:S05]  /*abc0*/  FFMA.FTZ R4, R69, UR6, -R0 ;  /* 0x0000000645047c23 */ /* 0x002fca0008010800 */
[C---:B------:R-:W-:Y:S06]  /*abd0*/  HMMA.16816.F32.BF16 R52, R8.reuse, R26, R52 ;  /* 0x0000001a0834723c */ /* 0x040fec0000041834 */
[C---:B---3--:R-:W-:Y:S06]  /*abe0*/  HMMA.16816.F32.BF16 R68, R8.reuse, R20, R48 ;  /* 0x000000140844723c */ /* 0x048fec0000041830 */
[----:B------:R-:W-:Y:S07]  /*abf0*/  HMMA.16816.F32.BF16 R60, R8, R22, R40 ;  /* 0x00000016083c723c */ /* 0x000fee0000041828 */
[----:B------:R-:W-:-:S04]  /*ac00*/  FFMA.FTZ R8, R77, UR6, -R0 ;  /* 0x000000064d087c23 */ /* 0x000fc80008010800 */
[----:B------:R1:W-:Y:S01]  /*ac10*/  MUFU.EX2 R86, R8 ;  /* 0x0000000800567308 */ /* 0x0003e20000000800 */
[----:B------:R-:W-:Y:S02]  /*ac20*/  F2FP.BF16.F32.PACK_AB R5, R229, R230 ;  /* 0x000000e6e505723e */ /* 0x000fe400000010ff */
[----:B------:R-:W-:Y:S02]  /*ac30*/  F2FP.BF16.F32.PACK_AB R6, R155, R138 ;  /* 0x0000008a9b06723e */ /* 0x000fe400000010ff */
[----:B------:R-:W-:-:S03]  /*ac40*/  F2FP.BF16.F32.PACK_AB R7, R227, R228 ;  /* 0x000000e4e307723e */ /* 0x000fc600000010ff */
[----:B------:R2:W3:Y:S01]  /*ac50*/  MUFU.EX2 R87, R4 ;  /* 0x0000000400577308 */ /* 0x0004e20000000800 */
[----:B-1----:R-:W-:-:S07]  /*ac60*/  FFMA.FTZ R8, R78, UR6, -R0 ;  /* 0x000000064e087c23 */ /* 0x002fce0008010800 */
[----:B------:R1:W4:Y:S01]  /*ac70*/  MUFU.EX2 R85, R8 ;  /* 0x0000000800557308 */ /* 0x0003220000000800 */
[----:B--2---:R-:W-:-:S07]  /*ac80*/  F2FP.BF16.F32.PACK_AB R4, R156, R157 ;  /* 0x0000009d9c04723e */ /* 0x004fce00000010ff */
[----:B------:R-:W-:Y:S01]  /*ac90*/  HMMA.16816.F32.BF16 R56, R4, R24, R28 ;  /* 0x000000180438723c */ /* 0x000fe2000004181c */
[----:B------:R-:W-:Y:S01]  /*aca0*/  LDSM.16.MT88.4 R28, [R213+0x5400] ;  /* 0x00540000d51c783b */ /* 0x000fe20000004200 */
[----:B-1----:R-:W-:-:S04]  /*acb0*/  FFMA.FTZ R8, R79, UR6, -R0 ;  /* 0x000000064f087c23 */ /* 0x002fc80008010800 */
[C---:B------:R-:W-:Y:S01]  /*acc0*/  HMMA.16816.F32.BF16 R40, R4.reuse, R26, R36 ;  /* 0x0000001a0428723c */ /* 0x040fe20000041824 */
[----:B------:R-:W1:Y:S01]  /*acd0*/  LDSM.16.MT88.4 R24, [R214+0x5400] ;  /* 0x00540000d618783b */ /* 0x000e620000004200 */
[----:B------:R2:W-:Y:S04]  /*ace0*/  MUFU.EX2 R82, R8 ;  /* 0x0000000800527308 */ /* 0x0005e80000000800 */
[----:B------:R-:W-:Y:S01]  /*acf0*/  HMMA.16816.F32.BF16 R36, R4, R20, R44 ;  /* 0x000000140424723c */ /* 0x000fe2000004182c */
[----:B------:R-:W-:Y:S01]  /*ad00*/  FFMA.FTZ R77, R190, UR6, -R3 ;  /* 0x00000006be4d7c23 */ /* 0x000fe20008010803 */
[----:B---3--:R-:W-:-:S04]  /*ad10*/  F2FP.BF16.F32.PACK_AB R9, R87, R88 ;  /* 0x000000585709723e */ /* 0x008fc800000010ff */
[----:B------:R-:W-:Y:S01]  /*ad20*/  HMMA.16816.F32.BF16 R32, R4, R22, R32 ;  /* 0x000000160420723c */ /* 0x000fe20000041820 */
[----:B------:R-:W-:Y:S01]  /*ad30*/  F2FP.BF16.F32.PACK_AB R10, R185, R183 ;  /* 0x000000b7b90a723e */ /* 0x000fe200000010ff */
[----:B------:R-:W-:Y:S01]  /*ad40*/  FFMA.FTZ R20, R131, UR6, -R2 ;  /* 0x0000000683147c23 */ /* 0x000fe20008010802 */
[----:B----4-:R-:W-:Y:S01]  /*ad50*/  F2FP.BF16.F32.PACK_AB R11, R85, R86 ;  /* 0x00000056550b723e */ /* 0x010fe200000010ff */
[----:B--2---:R-:W-:-:S03]  /*ad60*/  FFMA.FTZ R8, R83, UR6, -R0 ;  /* 0x0000000653087c23 */ /* 0x004fc60008010800 */
[----:B------:R-:W-:Y:S01]  /*ad70*/  FFMA.FTZ R4, R89, UR6, -R0 ;  /* 0x0000000659047c23 */ /* 0x000fe20008010800 */
[----:B------:R-:W-:Y:S02]  /*ad80*/  IMAD.MOV.U32 R89, RZ, RZ, R84 ;  /* 0x000000ffff597224 */ /* 0x000fe400078e0054 */
[--C-:B------:R-:W-:Y:S01]  /*ad90*/  FFMA.FTZ R83, R189, UR6, -R3.reuse ;  /* 0x00000006bd537c23 */ /* 0x100fe20008010803 */
[----:B------:R2:W3:Y:S01]  /*ada0*/  MUFU.EX2 R78, R8 ;  /* 0x00000008004e7308 */ /* 0x0004e20000000800 */
[----:B------:R-:W-:Y:S01]  /*adb0*/  FFMA.FTZ R84, R187, UR6, -R3 ;  /* 0x00000006bb547c23 */ /* 0x000fe20008010803 */
[----:B------:R-:W-:Y:S01]  /*adc0*/  FFMA.FTZ R3, R120, UR6, -R2 ;  /* 0x0000000678037c23 */ /* 0x000fe20008010802 */
[----:B------:R-:W-:Y:S01]  /*add0*/  FFMA.FTZ R2, R92, UR6, -R0 ;  /* 0x000000065c027c23 */ /* 0x000fe20008010800 */
[----:B------:R-:W-:Y:S01]  /*ade0*/  IMAD.MOV.U32 R92, RZ, RZ, R163 ;  /* 0x000000ffff5c7224 */ /* 0x000fe200078e00a3 */
[----:B------:R-:W-:Y:S02]  /*adf0*/  MOV R191, R168 ;  /* 0x000000a800bf7202 */ /* 0x000fe40000000f00 */
[----:B------:R-:W-:Y:S01]  /*ae00*/  F2FP.BF16.F32.PACK_AB R5, R210, R211 ;  /* 0x000000d3d205723e */ /* 0x000fe200000010ff */
[----:B------:R4:W-:Y:S01]  /*ae10*/  MUFU.EX2 R79, R4 ;  /* 0x00000004004f7308 */ /* 0x0009e20000000800 */
[----:B------:R-:W-:-:S02]  /*ae20*/  F2FP.BF16.F32.PACK_AB R6, R92, R191 ;  /* 0x000000bf5c06723e */ /* 0x000fc400000010ff */
[----:B--2---:R-:W-:-:S05]  /*ae30*/  F2FP.BF16.F32.PACK_AB R8, R184, R182 ;  /* 0x000000b6b808723e */ /* 0x004fca00000010ff */
[----:B------:R-:W2:Y:S01]  /*ae40*/  MUFU.EX2 R73, R2 ;  /* 0x0000000200497308 */ /* 0x000ea20000000800 */
[----:B------:R-:W-:Y:S01]  /*ae50*/  F2FP.BF16.F32.PACK_AB R7, R208, R209 ;  /* 0x000000d1d007723e */ /* 0x000fe200000010ff */
[----:B------:R-:W-:Y:S01]  /*ae60*/  HMMA.16816.F32.BF16 R48, R8, R16, R64 ;  /* 0x000000100830723c */ /* 0x000fe20000041840 */
[----:B----4-:R-:W-:-:S05]  /*ae70*/  F2FP.BF16.F32.PACK_AB R4, R152, R154 ;  /* 0x0000009a9804723e */ /* 0x010fca00000010ff */
[C---:B------:R-:W-:Y:S06]  /*ae80*/  HMMA.16816.F32.BF16 R52, R8.reuse, R18, R52 ;  /* 0x000000120834723c */ /* 0x040fec0000041834 */
[C---:B-----5:R-:W-:Y:S06]  /*ae90*/  HMMA.16816.F32.BF16 R64, R8.reuse, R12, R68 ;  /* 0x0000000c0840723c */ /* 0x060fec0000041844 */
[----:B------:R-:W-:Y:S01]  /*aea0*/  HMMA.16816.F32.BF16 R60, R8, R14, R60 ;  /* 0x0000000e083c723c */ /* 0x000fe2000004183c */
[----:B------:R4:W-:Y:S05]  /*aeb0*/  MUFU.EX2 R71, R20 ;  /* 0x0000001400477308 */ /* 0x0009ea0000000800 */
[C---:B------:R-:W-:Y:S06]  /*aec0*/  HMMA.16816.F32.BF16 R56, R4.reuse, R16, R56 ;  /* 0x000000100438723c */ /* 0x040fec0000041838 */
[C---:B------:R-:W-:Y:S01]  /*aed0*/  HMMA.16816.F32.BF16 R44, R4.reuse, R18, R40 ;  /* 0x00000012042c723c */ /* 0x040fe20000041828 */
[----:B------:R-:W5:Y:S04]  /*aee0*/  LDSM.16.MT88.4 R16, [R213+0x5800] ;  /* 0x00580000d510783b */ /* 0x000f680000004200 */
[----:B----4-:R-:W4:Y:S01]  /*aef0*/  LDSM.16.MT88.4 R20, [R214+0x5800] ;  /* 0x00580000d614783b */ /* 0x010f220000004200 */
[C---:B------:R-:W-:Y:S01]  /*af00*/  HMMA.16816.F32.BF16 R36, R4.reuse, R12, R36 ;  /* 0x0000000c0424723c */ /* 0x040fe20000041824 */
[----:B------:R1:W-:Y:S01]  /*af10*/  MUFU.EX2 R70, R3 ;  /* 0x0000000300467308 */ /* 0x0003e20000000800 */
[----:B------:R-:W-:Y:S01]  /*af20*/  FFMA.FTZ R2, R103, UR6, -R0 ;  /* 0x0000000667027c23 */ /* 0x000fe20008010800 */
[----:B------:R-:W-:Y:S01]  /*af30*/  MOV R131, R161 ;  /* 0x000000a100837202 */ /* 0x000fe20000000f00 */
[----:B------:R-:W-:Y:S01]  /*af40*/  IMAD.MOV.U32 R161, RZ, RZ, R143 ;  /* 0x000000ffffa17224 */ /* 0x000fe200078e008f */
[----:B------:R-:W-:Y:S01]  /*af50*/  F2FP.BF16.F32.PACK_AB R8, R133, R186 ;  /* 0x000000ba8508723e */ /* 0x000fe200000010ff */
[----:B------:R-:W-:Y:S01]  /*af60*/  HMMA.16816.F32.BF16 R32, R4, R14, R32 ;  /* 0x0000000e0420723c */ /* 0x000fe20000041820 */
[----:B---3--:R-:W-:-:S02]  /*af70*/  F2FP.BF16.F32.PACK_AB R9, R78, R82 ;  /* 0x000000524e09723e */ /* 0x008fc400000010ff */
[----:B------:R-:W-:Y:S02]  /*af80*/  F2FP.BF16.F32.PACK_AB R10, R129, R132 ;  /* 0x00000084810a723e */ /* 0x000fe400000010ff */
[----:B--2---:R-:W-:Y:S01]  /*af90*/  F2FP.BF16.F32.PACK_AB R11, R73, R79 ;  /* 0x0000004f490b723e */ /* 0x004fe200000010ff */
[----:B------:R2:W-:Y:S01]  /*afa0*/  MUFU.EX2 R69, R2 ;  /* 0x0000000200457308 */ /* 0x0005e20000000800 */
[--C-:B------:R-:W-:Y:S01]  /*afb0*/  FFMA.FTZ R14, R108, UR6, -R0.reuse ;  /* 0x000000066c0e7c23 */ /* 0x100fe20008010800 */
[----:B-1----:R-:W-:Y:S01]  /*afc0*/  FFMA.FTZ R3, R118, UR6, -R0 ;  /* 0x0000000676037c23 */ /* 0x002fe20008010800 */
[----:B------:R-:W-:Y:S01]  /*afd0*/  IMAD.MOV.U32 R120, RZ, RZ, R162 ;  /* 0x000000ffff787224 */ /* 0x000fe200078e00a2 */
[----:B------:R-:W-:-:S04]  /*afe0*/  MOV R103, R152 ;  /* 0x0000009800677202 */ /* 0x000fc80000000f00 */
[----:B------:R1:W3:Y:S01]  /*aff0*/  MUFU.EX2 R68, R3 ;  /* 0x0000000300447308 */ /* 0x0002e20000000800 */
[----:B------:R-:W-:Y:S01]  /*b000*/  IMAD.MOV.U32 R118, RZ, RZ, R154 ;  /* 0x000000ffff767224 */ /* 0x000fe200078e009a */
[----:B------:R-:W-:Y:S01]  /*b010*/  MOV R162, R142 ;  /* 0x0000008e00a27202 */ /* 0x000fe20000000f00 */
[----:B------:R-:W-:Y:S02]  /*b020*/  IMAD.MOV.U32 R168, RZ, RZ, R140 ;  /* 0x000000ffffa87224 */ /* 0x000fe400078e008c */
[----:B--2---:R-:W-:Y:S01]  /*b030*/  FFMA.FTZ R2, R117, UR6, -R0 ;  /* 0x0000000675027c23 */ /* 0x004fe20008010800 */
[----:B------:R-:W-:Y:S01]  /*b040*/  MOV R117, R155 ;  /* 0x0000009b00757202 */ /* 0x000fe20000000f00 */
[----:B------:R-:W-:Y:S01]  /*b050*/  IMAD.MOV.U32 R163, RZ, RZ, R141 ;  /* 0x000000ffffa37224 */ /* 0x000fe200078e008d */
[----:B------:R-:W-:Y:S01]  /*b060*/  HMMA.16816.F32.BF16 R64, R8, R24, R64 ;  /* 0x000000180840723c */ /* 0x000fe20000041840 */
[----:B------:R2:W-:Y:S01]  /*b070*/  MUFU.EX2 R43, R2 ;  /* 0x00000002002b7308 */ /* 0x0005e20000000800 */
[----:B-1----:R-:W-:Y:S01]  /*b080*/  FFMA.FTZ R3, R248, R76, R161 ;  /* 0x0000004cf8037223 */ /* 0x002fe200000100a1 */
[----:B------:R-:W-:-:S03]  /*b090*/  IMAD.MOV.U32 R76, RZ, RZ, R153 ;  /* 0x000000ffff4c7224 */ /* 0x000fc600078e0099 */
[C---:B------:R-:W-:Y:S03]  /*b0a0*/  HMMA.16816.F32.BF16 R140, R8.reuse, R28, R48 ;  /* 0x0000001c088c723c */ /* 0x040fe60000041830 */
[----:B------:R-:W1:Y:S01]  /*b0b0*/  MUFU.EX2 R14, R14 ;  /* 0x0000000e000e7308 */ /* 0x000e620000000800 */
[----:B------:R-:W-:Y:S02]  /*b0c0*/  IMAD.MOV.U32 R187, RZ, RZ, R160 ;  /* 0x000000ffffbb7224 */ /* 0x000fe400078e00a0 */
[C---:B------:R-:W-:Y:S06]  /*b0d0*/  HMMA.16816.F32.BF16 R152, R8.reuse, R30, R52 ;  /* 0x0000001e0898723c */ /* 0x040fec0000041834 */
[----:B------:R-:W-:Y:S01]  /*b0e0*/  HMMA.16816.F32.BF16 R52, R8, R26, R60 ;  /* 0x0000001a0834723c */ /* 0x000fe2000004183c */
[----:B------:R-:W-:-:S02]  /*b0f0*/  F2FP.BF16.F32.PACK_AB R4, R131, R120 ;  /* 0x000000788304723e */ /* 0x000fc400000010ff */
[----:B------:R-:W-:Y:S02]  /*b100*/  F2FP.BF16.F32.PACK_AB R5, R205, R206 ;  /* 0x000000cecd05723e */ /* 0x000fe400000010ff */
[----:B------:R-:W-:Y:S02]  /*b110*/  F2FP.BF16.F32.PACK_AB R6, R89, R187 ;  /* 0x000000bb5906723e */ /* 0x000fe400000010ff */
[----:B------:R-:W-:Y:S01]  /*b120*/  F2FP.BF16.F32.PACK_AB R7, R201, R202 ;  /* 0x000000cac907723e */ /* 0x000fe200000010ff */
[--C-:B------:R-:W-:Y:S01]  /*b130*/  FFMA.FTZ R13, R104, UR6, -R0.reuse ;  /* 0x00000006680d7c23 */ /* 0x100fe20008010800 */
[--C-:B------:R-:W-:Y:S01]  /*b140*/  FFMA.FTZ R15, R106, UR6, -R0.reuse ;  /* 0x000000066a0f7c23 */ /* 0x100fe20008010800 */
[--C-:B------:R-:W-:Y:S01]  /*b150*/  FFMA.FTZ R41, R102, UR6, -R0.reuse ;  /* 0x0000000666297c23 */ /* 0x100fe20008010800 */
[----:B------:R-:W-:Y:S01]  /*b160*/  FFMA.FTZ R42, R100, UR6, -R0 ;  /* 0x00000006642a7c23 */ /* 0x000fe20008010800 */
[----:B------:R-:W-:Y:S01]  /*b170*/  FFMA.FTZ R0, R249, R81, R121 ;  /* 0x00000051f9007223 */ /* 0x000fe20000010079 */
[----:B------:R-:W-:Y:S01]  /*b180*/  FFMA.FTZ R12, R250, R80, R95 ;  /* 0x00000050fa0c7223 */ /* 0x000fe2000001005f */
[----:B------:R-:W-:Y:S01]  /*b190*/  HMMA.16816.F32.BF16 R36, R4, R24, R36 ;  /* 0x000000180424723c */ /* 0x000fe20000041824 */
[----:B------:R-:W-:Y:S01]  /*b1a0*/  FADD.FTZ R40, R237, R247 ;  /* 0x000000f7ed287221 */ /* 0x000fe20000010000 */
[----:B------:R-:W-:Y:S01]  /*b1b0*/  FADD.FTZ R8, R188, R3 ;  /* 0x00000003bc087221 */ /* 0x000fe20000010000 */
[----:B------:R-:W-:-:S03]  /*b1c0*/  FADD.FTZ R3, R128, R0 ;  /* 0x0000000080037221 */ /* 0x000fc60000010000 */
[----:B------:R-:W-:Y:S01]  /*b1d0*/  HMMA.16816.F32.BF16 R48, R4, R28, R56 ;  /* 0x0000001c0430723c */ /* 0x000fe20000041838 */
[----:B--2---:R-:W-:Y:S01]  /*b1e0*/  FADD.FTZ R2, R105, R12 ;  /* 0x0000000c69027221 */ /* 0x004fe20000010000 */
[----:B------:R-:W-:-:S04]  /*b1f0*/  FADD.FTZ R0, R239, R40 ;  /* 0x00000028ef007221 */ /* 0x000fc80000010000 */
[----:B------:R-:W-:Y:S01]  /*b200*/  HMMA.16816.F32.BF16 R44, R4, R30, R44 ;  /* 0x0000001e042c723c */ /* 0x000fe2000004182c */
[----:B------:R-:W-:-:S05]  /*b210*/  FADD.FTZ R12, R196, R8 ;  /* 0x00000008c40c7221 */ /* 0x000fca0000010000 */
[----:B------:R-:W-:Y:S01]  /*b220*/  HMMA.16816.F32.BF16 R24, R4, R26, R32 ;  /* 0x0000001a0418723c */ /* 0x000fe20000041820 */
[----:B------:R-:W-:Y:S01]  /*b230*/  FADD.FTZ R3, R130, R3 ;  /* 0x0000000382037221 */ /* 0x000fe20000010000 */
[----:B------:R-:W-:Y:S01]  /*b240*/  IMAD.MOV.U32 R104, RZ, RZ, R156 ;  /* 0x000000ffff687224 */ /* 0x000fe200078e009c */
[----:B------:R-:W-:Y:S01]  /*b250*/  MOV R106, R157 ;  /* 0x0000009d006a7202 */ /* 0x000fe20000000f00 */
[----:B------:R-:W-:Y:S02]  /*b260*/  IMAD.MOV.U32 R102, RZ, RZ, R158 ;  /* 0x000000ffff667224 */ /* 0x000fe400078e009e */
[----:B------:R-:W-:Y:S01]  /*b270*/  FADD.FTZ R2, R111, R2 ;  /* 0x000000026f027221 */ /* 0x000fe20000010000 */
[----:B------:R-:W-:Y:S01]  /*b280*/  IMAD.MOV.U32 R100, RZ, RZ, R159 ;  /* 0x000000ffff647224 */ /* 0x000fe200078e009f */
[----:B------:R-:W-:Y:S01]  /*b290*/  F2FP.BF16.F32.PACK_AB R4, R112, R122 ;  /* 0x0000007a7004723e */ /* 0x000fe200000010ff */
[----:B------:R-:W-:Y:S01]  /*b2a0*/  FADD.FTZ R0, R238, R0 ;  /* 0x00000000ee007221 */ /* 0x000fe20000010000 */
[----:B---3--:R-:W-:-:S02]  /*b2b0*/  F2FP.BF16.F32.PACK_AB R5, R68, R69 ;  /* 0x000000454405723e */ /* 0x008fc400000010ff */
[----:B------:R-:W-:Y:S01]  /*b2c0*/  MOV R81, R136 ;  /* 0x0000008800517202 */ /* 0x000fe20000000f00 */
[----:B------:R-:W-:Y:S01]  /*b2d0*/  IMAD.MOV.U32 R121, RZ, RZ, R137 ;  /* 0x000000ffff797224 */ /* 0x000fe200078e0089 */
[----:B------:R-:W-:Y:S01]  /*b2e0*/  F2FP.BF16.F32.PACK_AB R6, R98, R110 ;  /* 0x0000006e6206723e */ /* 0x000fe200000010ff */
[----:B------:R-:W-:Y:S01]  /*b2f0*/  IMAD.MOV.U32 R108, RZ, RZ, R138 ;  /* 0x000000ffff6c7224 */ /* 0x000fe200078e008a */
[----:B-1----:R-:W-:Y:S01]  /*b300*/  F2FP.BF16.F32.PACK_AB R7, R14, R43 ;  /* 0x0000002b0e07723e */ /* 0x002fe200000010ff */
[----:B------:R-:W-:Y:S01]  /*b310*/  FADD.FTZ R3, R134, R3 ;  /* 0x0000000386037221 */ /* 0x000fe20000010000 */
[----:B------:R-:W-:Y:S01]  /*b320*/  FADD.FTZ R2, R124, R2 ;  /* 0x000000027c027221 */ /* 0x000fe20000010000 */
[----:B------:R-:W1:Y:S04]  /*b330*/  LDSM.16.MT88.4 R28, [R214+0x5c00] ;  /* 0x005c0000d61c783b */ /* 0x000e680000004200 */
[C---:B-----5:R-:W-:Y:S06]  /*b340*/  HMMA.16816.F32.BF16 R140, R4.reuse, R16, R140 ;  /* 0x00000010048c723c */ /* 0x060fec000004188c */
[C---:B------:R-:W-:Y:S06]  /*b350*/  HMMA.16816.F32.BF16 R152, R4.reuse, R18, R152 ;  /* 0x000000120498723c */ /* 0x040fec0000041898 */
[C---:B----4-:R-:W-:Y:S06]  /*b360*/  HMMA.16816.F32.BF16 R156, R4.reuse, R20, R64 ;  /* 0x00000014049c723c */ /* 0x050fec0000041840 */
[----:B------:R-:W-:Y:S01]  /*b370*/  HMMA.16816.F32.BF16 R32, R4, R22, R52 ;  /* 0x000000160420723c */ /* 0x000fe20000041834 */
[----:B------:R-:W-:-:S06]  /*b380*/  FADD.FTZ R2, R127, R2 ;  /* 0x000000027f027221 */ /* 0x000fcc0000010000 */
[----:B------:R-:W-:Y:S01]  /*b390*/  FADD.FTZ R4, R197, R12 ;  /* 0x0000000cc5047221 */ /* 0x000fe20000010000 */
[----:B------:R-:W-:-:S03]  /*b3a0*/  FADD.FTZ R5, R244, R0 ;  /* 0x00000000f4057221 */ /* 0x000fc60000010000 */
        /* <DEDUP_REMOVED lines=66> */
[----:B------:R-:W-:Y:S01]  /*b7d0*/  IMAD.MOV.U32 R189, RZ, RZ, R171 ;  /* 0x000000ffffbd7224 */ /* 0x000fe200078e00ab */
[----:B------:R-:W-:Y:S01]  /*b7e0*/  MOV R190, R170 ;  /* 0x000000aa00be7202 */ /* 0x000fe20000000f00 */
[----:B------:R-:W-:Y:S01]  /*b7f0*/  FADD.FTZ R4, R131, R4 ;  /* 0x0000000483047221 */ /* 0x000fe20000010000 */
[----:B------:R-:W-:Y:S01]  /*b800*/  FADD.FTZ R0, R78, R0 ;  /* 0x000000004e007221 */ /* 0x000fe20000010000 */
[----:B------:R-:W-:Y:S01]  /*b810*/  FADD.FTZ R3, R205, R3 ;  /* 0x00000003cd037221 */ /* 0x000fe20000010000 */
[----:B------:R-:W-:Y:S01]  /*b820*/  FADD.FTZ R2, R133, R2 ;  /* 0x0000000285027221 */ /* 0x000fe20000010000 */
[----:B------:R-:W-:Y:S01]  /*b830*/  F2FP.BF16.F32.PACK_AB R8, R189, R245 ;  /* 0x000000f5bd08723e */ /* 0x000fe200000010ff */
[----:B------:R-:W-:Y:S01]  /*b840*/  FADD.FTZ R0, R79, R0 ;  /* 0x000000004f007221 */ /* 0x000fe20000010000 */
[----:B------:R-:W-:Y:S01]  /*b850*/  F2FP.BF16.F32.PACK_AB R9, R199, R200 ;  /* 0x000000c8c709723e */ /* 0x000fe200000010ff */
[----:B------:R-:W-:Y:S01]  /*b860*/  FADD.FTZ R4, R187, R4 ;  /* 0x00000004bb047221 */ /* 0x000fe20000010000 */
[----:B------:R-:W-:Y:S01]  /*b870*/  F2FP.BF16.F32.PACK_AB R10, R190, R241 ;  /* 0x000000f1be0a723e */ /* 0x000fe200000010ff */
[----:B------:R-:W-:Y:S01]  /*b880*/  FADD.FTZ R3, R202, R3 ;  /* 0x00000003ca037221 */ /* 0x000fe20000010000 */
[----:B------:R-:W-:Y:S01]  /*b890*/  F2FP.BF16.F32.PACK_AB R11, R242, R198 ;  /* 0x000000c6f20b723e */ /* 0x000fe200000010ff */
[----:B------:R-:W-:Y:S01]  /*b8a0*/  FADD.FTZ R2, R132, R2 ;  /* 0x0000000284027221 */ /* 0x000fe20000010000 */
[----:B------:R-:W-:Y:S01]  /*b8b0*/  FADD.FTZ R0, R73, R0 ;  /* 0x0000000049007221 */ /* 0x000fe20000010000 */
[----:B------:R-:W-:Y:S01]  /*b8c0*/  FADD.FTZ R4, R89, R4 ;  /* 0x0000000459047221 */ /* 0x000fe20000010000 */
[----:B------:R-:W-:Y:S01]  /*b8d0*/  FADD.FTZ R3, R201, R3 ;  /* 0x00000003c9037221 */ /* 0x000fe20000010000 */
[----:B------:R-:W-:Y:S01]  /*b8e0*/  FADD.FTZ R2, R129, R2 ;  /* 0x0000000281027221 */ /* 0x000fe20000010000 */
[----:B------:R-:W2:Y:S01]  /*b8f0*/  MUFU.EX2 R13, R13 ;  /* 0x0000000d000d7308 */ /* 0x000ea20000000800 */
[----:B------:R-:W-:Y:S01]  /*b900*/  HMMA.16816.F32.BF16 R48, R8, R16, R48 ;  /* 0x000000100830723c */ /* 0x000fe20000041830 */
[----:B------:R-:W-:Y:S01]  /*b910*/  FADD.FTZ R0, R69, R0 ;  /* 0x0000000045007221 */ /* 0x000fe20000010000 */
[----:B------:R-:W-:Y:S01]  /*b920*/  FADD.FTZ R4, R245, R4 ;  /* 0x00000004f5047221 */ /* 0x000fe20000010000 */
[----:B------:R-:W-:Y:S01]  /*b930*/  FADD.FTZ R3, R200, R3 ;  /* 0x00000003c8037221 */ /* 0x000fe20000010000 */
[----:B------:R-:W-:-:S02]  /*b940*/  FADD.FTZ R2, R122, R2 ;  /* 0x000000027a027221 */ /* 0x000fc40000010000 */
[----:B------:R-:W-:Y:S01]  /*b950*/  HMMA.16816.F32.BF16 R44, R8, R18, R44 ;  /* 0x00000012082c723c */ /* 0x000fe2000004182c */
[----:B------:R-:W3:Y:S01]  /*b960*/  MUFU.EX2 R15, R15 ;  /* 0x0000000f000f7308 */ /* 0x000ee20000000800 */
[----:B------:R-:W-:-:S04]  /*b970*/  FADD.FTZ R0, R68, R0 ;  /* 0x0000000044007221 */ /* 0x000fc80000010000 */
[C---:B------:R-:W-:Y:S03]  /*b980*/  HMMA.16816.F32.BF16 R36, R8.reuse, R20, R36 ;  /* 0x000000140824723c */ /* 0x040fe60000041824 */
[----:B------:R-:W-:Y:S03]  /*b990*/  MUFU.EX2 R41, R41 ;  /* 0x0000002900297308 */ /* 0x000fe60000000800 */
[----:B------:R-:W-:Y:S05]  /*b9a0*/  HMMA.16816.F32.BF16 R24, R8, R22, R24 ;  /* 0x000000160818723c */ /* 0x000fea0000041818 */
[----:B------:R-:W4:Y:S01]  /*b9b0*/  MUFU.EX2 R42, R42 ;  /* 0x0000002a002a7308 */ /* 0x000f220000000800 */
[----:B------:R-:W-:Y:S01]  /*b9c0*/  FADD.FTZ R4, R189, R4 ;  /* 0x00000004bd047221 */ /* 0x000fe20000010000 */
[----:B------:R-:W-:Y:S01]  /*b9d0*/  FADD.FTZ R3, R199, R3 ;  /* 0x00000003c7037221 */ /* 0x000fe20000010000 */
[----:B------:R-:W-:-:S05]  /*b9e0*/  FADD.FTZ R2, R112, R2 ;  /* 0x0000000270027221 */ /* 0x000fca0000010000 */
[----:B------:R-:W5:Y:S08]  /*b9f0*/  MUFU.EX2 R77, R77 ;  /* 0x0000004d004d7308 */ /* 0x000f700000000800 */
[----:B------:R-:W-:Y:S08]  /*ba00*/  MUFU.EX2 R83, R83 ;  /* 0x0000005300537308 */ /* 0x000ff00000000800 */
[----:B------:R-:W1:Y:S01]  /*ba10*/  MUFU.EX2 R248, R84 ;  /* 0x0000005400f87308 */ /* 0x000e620000000800 */
[----:B------:R-:W-:Y:S01]  /*ba20*/  FADD.FTZ R0, R43, R0 ;  /* 0x000000002b007221 */ /* 0x000fe20000010000 */
[----:B------:R-:W-:Y:S01]  /*ba30*/  FADD.FTZ R4, R241, R4 ;  /* 0x00000004f1047221 */ /* 0x000fe20000010000 */
[----:B------:R-:W-:Y:S01]  /*ba40*/  FADD.FTZ R3, R198, R3 ;  /* 0x00000003c6037221 */ /* 0x000fe20000010000 */
[----:B------:R-:W-:Y:S01]  /*ba50*/  FADD.FTZ R2, R110, R2 ;  /* 0x000000026e027221 */ /* 0x000fe20000010000 */
[----:B------:R-:W-:-:S02]  /*ba60*/  IMAD.MOV.U32 R114, RZ, RZ, R162 ;  /* 0x000000ffff727224 */ /* 0x000fc400078e00a2 */
[----:B------:R-:W-:Y:S01]  /*ba70*/  FADD.FTZ R0, R14, R0 ;  /* 0x000000000e007221 */ /* 0x000fe20000010000 */
[----:B------:R-:W-:Y:S01]  /*ba80*/  IMAD.MOV.U32 R116, RZ, RZ, R168 ;  /* 0x000000ffff747224 */ /* 0x000fe200078e00a8 */
[----:B------:R-:W-:Y:S01]  /*ba90*/  MOV R115, R163 ;  /* 0x000000a300737202 */ /* 0x000fe20000000f00 */
[----:B------:R-:W-:Y:S02]  /*baa0*/  IMAD.MOV.U32 R119, RZ, RZ, R169 ;  /* 0x000000ffff777224 */ /* 0x000fe400078e00a9 */
[----:B------:R-:W-:Y:S01]  /*bab0*/  FADD.FTZ R4, R190, R4 ;  /* 0x00000004be047221 */ /* 0x000fe20000010000 */
[----:B------:R-:W-:Y:S01]  /*bac0*/  FADD.FTZ R3, R242, R3 ;  /* 0x00000003f2037221 */ /* 0x000fe20000010000 */
[----:B------:R-:W-:Y:S01]  /*bad0*/  FADD.FTZ R2, R98, R2 ;  /* 0x0000000262027221 */ /* 0x000fe20000010000 */
[----:B------:R-:W-:Y:S01]  /*bae0*/  ISETP.GE.AND P0, PT, R225, 0x3, PT ;  /* 0x00000003e100780c */ /* 0x000fe20003f06270 */
[----:B--2---:R-:W-:Y:S01]  /*baf0*/  FADD.FTZ R0, R13, R0 ;  /* 0x000000000d007221 */ /* 0x004fe20000010000 */
[----:B------:R-:W-:Y:S01]  /*bb00*/  F2FP.BF16.F32.PACK_AB R168, R96, R97 ;  /* 0x0000006160a8723e */ /* 0x000fe200000010ff */
[----:B------:R-:W-:Y:S01]  /*bb10*/  FADD.FTZ R4, R119, R4 ;  /* 0x0000000477047221 */ /* 0x000fe20000010000 */
[----:B---3--:R-:W-:Y:S01]  /*bb20*/  F2FP.BF16.F32.PACK_AB R169, R15, R13 ;  /* 0x0000000d0fa9723e */ /* 0x008fe200000010ff */
[----:B------:R-:W-:Y:S01]  /*bb30*/  FADD.FTZ R3, R207, R3 ;  /* 0x00000003cf037221 */ /* 0x000fe20000010000 */
[----:B------:R-:W-:Y:S01]  /*bb40*/  F2FP.BF16.F32.PACK_AB R170, R70, R71 ;  /* 0x0000004746aa723e */ /* 0x000fe200000010ff */
[----:B------:R-:W-:Y:S01]  /*bb50*/  FADD.FTZ R2, R97, R2 ;  /* 0x0000000261027221 */ /* 0x000fe20000010000 */
[----:B----4-:R-:W-:-:S02]  /*bb60*/  F2FP.BF16.F32.PACK_AB R171, R42, R41 ;  /* 0x000000292aab723e */ /* 0x010fc400000010ff */
[----:B------:R-:W-:Y:S02]  /*bb70*/  F2FP.BF16.F32.PACK_AB R164, R116, R119 ;  /* 0x0000007774a4723e */ /* 0x000fe400000010ff */
[----:B-----5:R-:W-:Y:S02]  /*bb80*/  F2FP.BF16.F32.PACK_AB R165, R77, R207 ;  /* 0x000000cf4da5723e */ /* 0x020fe400000010ff */
[----:B------:R-:W-:Y:S02]  /*bb90*/  F2FP.BF16.F32.PACK_AB R166, R114, R115 ;  /* 0x0000007372a6723e */ /* 0x000fe400000010ff */
[----:B-1----:R-:W-:Y:S01]  /*bba0*/  F2FP.BF16.F32.PACK_AB R167, R248, R83 ;  /* 0x00000053f8a7723e */ /* 0x002fe200000010ff */
        /* <DEDUP_REMOVED lines=8> */
[----:B------:R-:W-:-:S02]  /*bc30*/  FADD.FTZ R2, R71, R2 ;  /* 0x0000000247027221 */ /* 0x000fc40000010000 */
[----:B------:R-:W-:Y:S01]  /*bc40*/  HMMA.16816.F32.BF16 R152, R168, R150, R152 ;  /* 0x00000096a898723c */ /* 0x000fe20000041898 */
[----:B------:R-:W-:Y:S01]  /*bc50*/  IMAD.MOV.U32 R137, RZ, RZ, R75 ;  /* 0x000000ffff897224 */ /* 0x000fe200078e004b */
[----:B------:R-:W-:-:S04]  /*bc60*/  MOV R138, R113 ;  /* 0x00000071008a7202 */ /* 0x000fc80000000f00 */
[----:B------:R-:W-:Y:S01]  /*bc70*/  HMMA.16816.F32.BF16 R144, R164, R148, R48 ;  /* 0x00000094a490723c */ /* 0x000fe20000041830 */
[----:B------:R-:W-:Y:S02]  /*bc80*/  IMAD.MOV.U32 R84, RZ, RZ, R72 ;  /* 0x000000ffff547224 */ /* 0x000fe400078e0048 */
[----:B------:R-:W-:Y:S01]  /*bc90*/  FADD.FTZ R250, R42, R0 ;  /* 0x000000002afa7221 */ /* 0x000fe20000010000 */
[----:B------:R-:W-:Y:S02]  /*bca0*/  IMAD.MOV.U32 R136, RZ, RZ, R74 ;  /* 0x000000ffff887224 */ /* 0x000fe400078e004a */
[----:B------:R-:W-:Y:S01]  /*bcb0*/  HMMA.16816.F32.BF16 R156, R168, R28, R156 ;  /* 0x0000001ca89c723c */ /* 0x000fe2000004189c */
[----:B------:R-:W-:Y:S01]  /*bcc0*/  @P0 IMAD.MOV.U32 R137, RZ, RZ, R75 ;  /* 0x000000ffff890224 */ /* 0x000fe200078e004b */
[----:B------:R-:W-:-:S04]  /*bcd0*/  @P0 MOV R138, R113 ;  /* 0x00000071008a0202 */ /* 0x000fc80000000f00 */
[----:B------:R-:W-:Y:S01]  /*bce0*/  HMMA.16816.F32.BF16 R148, R164, R150, R44 ;  /* 0x00000096a494723c */ /* 0x000fe2000004182c */
[----:B------:R-:W-:Y:S02]  /*bcf0*/  @P0 IMAD.MOV.U32 R84, RZ, RZ, R72 ;  /* 0x000000ffff540224 */ /* 0x000fe400078e0048 */
[----:B------:R-:W-:-:S03]  /*bd00*/  FADD.FTZ R247, R114, R4 ;  /* 0x0000000472f77221 */ /* 0x000fc60000010000 */
[----:B------:R-:W-:Y:S01]  /*bd10*/  HMMA.16816.F32.BF16 R160, R164, R28, R36 ;  /* 0x0000001ca4a0723c */ /* 0x000fe20000041824 */
[----:B------:R-:W-:Y:S02]  /*bd20*/  @P0 IMAD.MOV.U32 R136, RZ, RZ, R74 ;  /* 0x000000ffff880224 */ /* 0x000fe400078e004a */
[----:B------:R-:W-:Y:S01]  /*bd30*/  FADD.FTZ R248, R248, R3 ;  /* 0x00000003f8f87221 */ /* 0x000fe20000010000 */
[----:B------:R-:W-:Y:S02]  /*bd40*/  FADD.FTZ R249, R70, R2 ;  /* 0x0000000246f97221 */ /* 0x000fe40000010000 */
[----:B------:R-:W-:Y:S01]  /*bd50*/  HMMA.16816.F32.BF16 R168, R168, R30, R32 ;  /* 0x0000001ea8a8723c */ /* 0x000fe20000041820 */
[----:B------:R-:W-:Y:S01]  /*bd60*/  MOV R0, R243 ;  /* 0x000000f300007202 */ /* 0x000fe20000000f00 */
[----:B------:R-:W-:-:S04]  /*bd70*/  @P0 VIADD R225, R225, 0xfffffffd ;  /* 0xfffffffde1e10836 */ /* 0x000fc80000000000 */
[----:B------:R-:W-:Y:S01]  /*bd80*/  HMMA.16816.F32.BF16 R164, R164, R30, R24 ;  /* 0x0000001ea4a4723c */ /* 0x000fe20000041818 */
[----:B------:R-:W-:-:S08]  /*bd90*/  NOP ;  /* 0x0000000000007918 */ /* 0x000fd00000000000 */
[----:B------:R-:W-:-:S15]  /*bda0*/  @P0 BRA `(.L_x_23) ;  /* 0x0000000000040947 */ /* 0x000fde0003800000 */
.L_x_21:
[----:B------:R-:W-:-:S07]  /*bdb0*/  IADD3 R225, R0, -0x1, RZ ;  /* 0xffffffff00e17810 */ /* 0x000fce0007ffe0ff */
.L_x_23:
[----:B------:R-:W-:-:S13]  /*bdc0*/  ISETP.GE.AND P0, PT, R225, RZ, PT ;  /* 0x000000ffe100720c */ /* 0x000fda0003f06270 */
[----:B------:R-:W-:Y:S05]  /*bdd0*/  @!P0 BRA `(.L_x_24) ;  /* 0x0000003400f48947 */ /* 0x000fea0003800000 */
[----:B------:R-:W2:Y:S01]  /*bde0*/  LDL.LU.64 R6, [R1+0xf8] ;  /* 0x0000f80001067983 */ /* 0x000ea20000300a00 */
[C---:B------:R-:W-:Y:S01]  /*bdf0*/  SHF.L.U64.HI R230, R194.reuse, 0x6, R195 ;  /* 0x00000006c2e67819 */ /* 0x040fe200000102c3 */
[----:B------:R-:W-:Y:S01]  /*be00*/  IMAD.SHL.U32 R229, R194, 0x40, RZ ;  /* 0x00000040c2e57824 */ /* 0x000fe200078e00ff */
[C---:B------:R-:W-:Y:S01]  /*be10*/  SHF.L.U64.HI R228, R192.reuse, 0x6, R193 ;  /* 0x00000006c0e47819 */ /* 0x040fe200000102c1 */
[----:B------:R-:W2:Y:S01]  /*be20*/  LDL.LU.64 R4, [R1+0x100] ;  /* 0x0001000001047983 */ /* 0x000ea20000300a00 */
[----:B------:R-:W-:Y:S01]  /*be30*/  SHF.L.U32 R227, R192, 0x6, RZ ;  /* 0x00000006c0e37819 */ /* 0x000fe200000006ff */
        /* <DEDUP_REMOVED lines=8> */
[----:B--2---:R-:W-:-:S05]  /*bec0*/  IMAD.MOV.U32 R5, RZ, RZ, R7 ;  /* 0x000000ffff057224 */ /* 0x004fca00078e0007 */
[----:B------:R1:W-:Y:S01]  /*bed0*/  STL.64 [R1], R4 ;  /* 0x0000000401007387 */ /* 0x0003e20000100a00 */
[----:B------:R-:W-:Y:S05]  /*bee0*/  BRA `(.L_x_25) ;  /* 0x00000000006c7947 */ /* 0x000fea0003800000 */
.L_x_27:
[----:B------:R-:W2:Y:S01]  /*bef0*/  LDL.64 R234, [R1+0x10] ;  /* 0x0000100001ea7983 */ /* 0x000ea20000100a00 */
[----:B------:R-:W-:Y:S03]  /*bf00*/  VIADD R0, R225, 0xffffffff ;  /* 0xffffffffe1007836 */ /* 0x000fe60000000000 */
[----:B------:R-:W3:Y:S01]  /*bf10*/  LDL.64 R232, [R1+0x8] ;  /* 0x0000080001e87983 */ /* 0x000ee20000100a00 */
[----:B------:R-:W-:Y:S01]  /*bf20*/  IMAD.WIDE.U32 R136, R0, UR8, RZ ;  /* 0x0000000800887c25 */ /* 0x000fe2000f8e00ff */
[----:B------:R-:W-:Y:S05]  /*bf30*/  SHF.R.S32.HI R2, RZ, 0x1f, R0 ;  /* 0x0000001fff027819 */ /* 0x000fea0000011400 */
[----:B------:R-:W-:Y:S04]  /*bf40*/  IMAD R2, R2, UR8, RZ ;  /* 0x0000000802027c24 */ /* 0x000fe8000f8e02ff */
[----:B------:R-:W-:Y:S04]  /*bf50*/  IMAD R2, R0, UR9, R2 ;  /* 0x0000000900027c24 */ /* 0x000fe8000f8e0202 */
[----:B------:R-:W-:Y:S01]  /*bf60*/  IMAD.IADD R2, R137, 0x1, R2 ;  /* 0x0000000189027824 */ /* 0x000fe200078e0202 */
[----:B--2---:R-:W-:Y:S04]  /*bf70*/  LEA R0, P0, R136, R234, 0x7 ;  /* 0x000000ea88007211 */ /* 0x004fe800078038ff */
[----:B------:R-:W-:Y:S02]  /*bf80*/  LEA R172, P1, R0, UR6, 0x1 ;  /* 0x0000000600ac7c11 */ /* 0x000fe4000f8208ff */
[----:B---3--:R-:W-:Y:S02]  /*bf90*/  LEA.HI.X R2, R136, R233, R2, 0x7, P0 ;  /* 0x000000e988027211 */ /* 0x008fe400000f3c02 */
[-C--:B------:R-:W-:Y:S02]  /*bfa0*/  IADD3 R138, P0, R172, R227.reuse, RZ ;  /* 0x000000e3ac8a7210 */ /* 0x080fe40007f1e0ff */
[----:B------:R-:W-:Y:S02]  /*bfb0*/  LEA.HI.X R173, R0, UR7, R2, 0x1, P1 ;  /* 0x0000000700ad7c11 */ /* 0x000fe400088f0c02 */
[-C--:B------:R-:W-:Y:S03]  /*bfc0*/  IADD3 R136, P1, R138, R227.reuse, RZ ;  /* 0x000000e38a887210 */ /* 0x080fe60007f3e0ff */
[----:B------:R-:W-:Y:S01]  /*bfd0*/  @!PT LDS RZ, [RZ] ;  /* 0x00000000fffff984 */ /* 0x000fe20000000800 */
[----:B------:R-:W-:Y:S01]  /*bfe0*/  @!PT LDS RZ, [RZ] ;  /* 0x00000000fffff984 */ /* 0x000fe20000000800 */
[----:B------:R-:W-:Y:S01]  /*bff0*/  @!PT LDS RZ, [RZ] ;  /* 0x00000000fffff984 */ /* 0x000fe20000000800 */
[----:B------:R1:W-:Y:S01]  /*c000*/  LDGSTS.E.BYPASS.LTC128B.128 [R226+0x2000], desc[UR12][R172.64] ;  /* 0x02000000ace27fae */ /* 0x0003e2000b901d4c */
[--C-:B------:R-:W-:Y:S01]  /*c010*/  IMAD.X R139, R173, 0x1, R228.reuse, P0 ;  /* 0x00000001ad8b7824 */ /* 0x100fe200000e06e4 */
[----:B------:R-:W-:Y:S03]  /*c020*/  IADD3 R174, P0, R136, R227, RZ ;  /* 0x000000e388ae7210 */ /* 0x000fe60007f1e0ff */
[--C-:B------:R-:W-:Y:S01]  /*c030*/  IMAD.X R137, R139, 0x1, R228.reuse, P1 ;  /* 0x000000018b897824 */ /* 0x100fe200008e06e4 */
[----:B------:R1:W-:Y:S03]  /*c040*/  LDGSTS.E.BYPASS.LTC128B.128 [R226+0x2800], desc[UR12][R138.64] ;  /* 0x028000008ae27fae */ /* 0x0003e6000b901d4c */
[----:B------:R-:W-:Y:S01]  /*c050*/  IMAD.X R175, R137, 0x1, R228, P0 ;  /* 0x0000000189af7824 */ /* 0x000fe200000e06e4 */
[----:B------:R1:W-:Y:S04]  /*c060*/  LDGSTS.E.BYPASS.LTC128B.128 [R226+0x3000], desc[UR12][R136.64] ;  /* 0x0300000088e27fae */ /* 0x0003e8000b901d4c */
[----:B------:R1:W-:Y:S04]  /*c070*/  LDGSTS.E.BYPASS.LTC128B.128 [R226+0x3800], desc[UR12][R174.64] ;  /* 0x03800000aee27fae */ /* 0x0003e8000b901d4c */
[----:B------:R-:W0:Y:S01]  /*c080*/  LDGDEPBAR ;  /* 0x00000000000079af */ /* 0x000e220000000000 */
[----:B------:R-:W-:Y:S05]  /*c090*/  BRA `(.L_x_26) ;  /* 0x0000000c00a07947 */ /* 0x000fea0003800000 */
.L_x_25:
[----:B-1----:R-:W2:Y:S01]  /*c0a0*/  LDL.64 R4, [R1] ;  /* 0x0000000001047983 */ /* 0x002ea20000100a00 */
[----:B------:R-:W-:Y:S04]  /*c0b0*/  DEPBAR.LE SB0, 0x0 ;  /* 0x000080000000791a */ /* 0x000fe80000000000 */
[----:B------:R-:W-:Y:S01]  /*c0c0*/  SHF.R.S32.HI R2, RZ, 0x1f, R225 ;  /* 0x0000001fff027819 */ /* 0x000fe200000114e1 */
[----:B------:R-:W-:Y:S01]  /*c0d0*/  BAR.SYNC.DEFER_BLOCKING 0x0 ;  /* 0x0000000000007b1d */ /* 0x000fe20000010000 */
[----:B------:R-:W-:Y:S04]  /*c0e0*/  IMAD R0, R252, R225, RZ ;  /* 0x000000e1fc007224 */ /* 0x000fe800078e02ff */
[-C--:B------:R-:W-:Y:S02]  /*c0f0*/  IMAD R0, R2, R251.reuse, R0 ;  /* 0x000000fb02007224 */ /* 0x080fe400078e0200 */
[----:B--2---:R-:W-:Y:S04]  /*c100*/  IMAD.WIDE.U32 R4, R225, R251, R4 ;  /* 0x000000fbe1047225 */ /* 0x004fe800078e0004 */
[----:B------:R-:W-:Y:S01]  /*c110*/  IMAD.IADD R0, R5, 0x1, R0 ;  /* 0x0000000105007824 */ /* 0x000fe200078e0200 */
[C---:B------:R-:W-:Y:S04]  /*c120*/  LEA R8, P0, R4.reuse, UR10, 0x1 ;  /* 0x0000000a04087c11 */ /* 0x040fe8000f8008ff */
[----:B------:R-:W-:Y:S02]  /*c130*/  LEA.HI.X R9, R4, UR11, R0, 0x1, P0 ;  /* 0x0000000b04097c11 */ /* 0x000fe400080f0c00 */
[-C--:B------:R-:W-:Y:S03]  /*c140*/  IADD3 R6, P2, R8, R229.reuse, RZ ;  /* 0x000000e508067210 */ /* 0x080fe60007f5e0ff */
[----:B------:R-:W-:Y:S01]  /*c150*/  @!PT LDS RZ, [RZ] ;  /* 0x00000000fffff984 */ /* 0x000fe20000000800 */
[----:B------:R-:W-:Y:S01]  /*c160*/  @!PT LDS RZ, [RZ] ;  /* 0x00000000fffff984 */ /* 0x000fe20000000800 */
[----:B------:R-:W-:Y:S01]  /*c170*/  @!PT LDS RZ, [RZ] ;  /* 0x00000000fffff984 */ /* 0x000fe20000000800 */
[----:B------:R-:W-:Y:S01]  /*c180*/  LDGSTS.E.BYPASS.LTC128B.128 [R226+0x4000], desc[UR12][R8.64] ;  /* 0x0400000008e27fae */ /* 0x000fe2000b901d4c */
[-C--:B------:R-:W-:Y:S01]  /*c190*/  IADD3 R4, P1, R6, R229.reuse, RZ ;  /* 0x000000e506047210 */ /* 0x080fe20007f3e0ff */
[--C-:B------:R-:W-:Y:S01]  /*c1a0*/  IMAD.X R7, R9, 0x1, R230.reuse, P2 ;  /* 0x0000000109077824 */ /* 0x100fe200010e06e6 */
[----:B------:R-:W-:Y:S02]  /*c1b0*/  ISETP.GT.AND P2, PT, R225, RZ, PT ;  /* 0x000000ffe100720c */ /* 0x000fe40003f44270 */
[----:B------:R-:W-:Y:S01]  /*c1c0*/  IADD3 R10, P0, R4, R229, RZ ;  /* 0x000000e5040a7210 */ /* 0x000fe20007f1e0ff */
[--C-:B------:R-:W-:Y:S02]  /*c1d0*/  IMAD.X R5, R7, 0x1, R230.reuse, P1 ;  /* 0x0000000107057824 */ /* 0x100fe400008e06e6 */
[----:B------:R-:W-:Y:S02]  /*c1e0*/  LDGSTS.E.BYPASS.LTC128B.128 [R226+0x4800], desc[UR12][R6.64] ;  /* 0x0480000006e27fae */ /* 0x000fe4000b901d4c */
[----:B------:R-:W-:Y:S06]  /*c1f0*/  IMAD.X R11, R5, 0x1, R230, P0 ;  /* 0x00000001050b7824 */ /* 0x000fec00000e06e6 */
[----:B------:R1:W-:Y:S08]  /*c200*/  LDGSTS.E.BYPASS.LTC128B.128 [R226+0x5000], desc[UR12][R4.64] ;  /* 0x0500000004e27fae */ /* 0x0003f0000b901d4c */
[----:B------:R2:W-:Y:S08]  /*c210*/  LDGSTS.E.BYPASS.LTC128B.128 [R226+0x5800], desc[UR12][R10.64] ;  /* 0x058000000ae27fae */ /* 0x0005f0000b901d4c */
[----:B------:R-:W-:Y:S08]  /*c220*/  LDSM.16.M88.4 R128, [R215] ;  /* 0x00000000d780783b */ /* 0x000ff00000000200 */
[----:B------:R-:W1:Y:S08]  /*c230*/  LDSM.16.M88.4 R16, [R212+0x2000] ;  /* 0x00200000d410783b */ /* 0x000e700000000200 */
        /* <DEDUP_REMOVED lines=206> */
.L_x_26:
        /* <DEDUP_REMOVED lines=17> */
[----:B------:R-:W1:Y:S08]  /*d030*/  SHFL.BFLY PT, R137, R138, 0x1, 0x1f ;  /* 0x0c201f008a897f89 */ /* 0x000e7000000e0000 */
[----:B------:R-:W2:Y:S08]  /*d040*/  SHFL.BFLY PT, R139, R136, 0x1, 0x1f ;  /* 0x0c201f00888b7f89 */ /* 0x000eb000000e0000 */
[----:B------:R-:W3:Y:S08]  /*d050*/  SHFL.BFLY PT, R173, R172, 0x1, 0x1f ;  /* 0x0c201f00acad7f89 */ /* 0x000ef000000e0000 */
[----:B------:R-:W4:Y:S01]  /*d060*/  SHFL.BFLY PT, R132, R2, 0x1, 0x1f ;  /* 0x0c201f0002847f89 */ /* 0x000f2200000e0000 */
[----:B-1----:R-:W-:Y:S02]  /*d070*/  FMNMX.FTZ R138, R138, R137, !PT ;  /* 0x000000898a8a7209 */ /* 0x002fe40007810000 */
[----:B--2---:R-:W-:Y:S03]  /*d080*/  FMNMX.FTZ R137, R136, R139, !PT ;  /* 0x0000008b88897209 */ /* 0x004fe60007810000 */
[C---:B------:R-:W-:Y:S01]  /*d090*/  FADD.FTZ R0, -R138.reuse, R3 ;  /* 0x000000038a007221 */ /* 0x040fe20000010100 */
[----:B------:R-:W-:Y:S02]  /*d0a0*/  FSETP.NEU.FTZ.AND P0, PT, R138, -INF , PT ;  /* 0xff8000008a00780b */ /* 0x000fe40003f1d000 */
[----:B---3--:R-:W-:Y:S01]  /*d0b0*/  FMNMX.FTZ R136, R172, R173, !PT ;  /* 0x000000adac887209 */ /* 0x008fe20007810000 */
[----:B------:R-:W-:Y:S01]  /*d0c0*/  FMUL.FTZ R3, R0, UR4 ;  /* 0x0000000400037c20 */ /* 0x000fe20008410000 */
[C---:B------:R-:W-:Y:S03]  /*d0d0*/  FADD.FTZ R0, -R137.reuse, R133 ;  /* 0x0000008589007221 */ /* 0x040fe60000010100 */
[----:B------:R1:W2:Y:S02]  /*d0e0*/  MUFU.EX2 R139, R3 ;  /* 0x00000003008b7308 */ /* 0x0002a40000000800 */
[----:B-1----:R-:W-:Y:S01]  /*d0f0*/  FMUL.FTZ R3, R0, UR4 ;  /* 0x0000000400037c20 */ /* 0x002fe20008410000 */
[----:B------:R-:W-:Y:S01]  /*d100*/  FADD.FTZ R0, -R136, R134 ;  /* 0x0000008688007221 */ /* 0x000fe20000010100 */
[----:B------:R-:W-:Y:S06]  /*d110*/  FMUL.FTZ R134, R137, UR4 ;  /* 0x0000000489867c20 */ /* 0x000fec0008410000 */
[----:B------:R4:W1:Y:S02]  /*d120*/  MUFU.EX2 R133, R3 ;  /* 0x0000000300857308 */ /* 0x0008640000000800 */
[----:B----4-:R-:W-:Y:S01]  /*d130*/  FMNMX.FTZ R3, R2, R132, !PT ;  /* 0x0000008402037209 */ /* 0x010fe20007810000 */
        /* <DEDUP_REMOVED lines=250> */
[----:B----4-:R-:W-:Y:S01]  /*e0e0*/  FMUL.FTZ R33, R139, R165 ;  /* 0x000000a58b217220 */ /* 0x010fe20000410000 */
        /* <DEDUP_REMOVED lines=264> */
[-C--:B------:R-:W-:Y:S05]  /*f170*/  HMMA.16816.F32.BF16 R144, R164, R148.reuse, R4 ;  /* 0x00000094a490723c */ /* 0x080fea0000041804 */
[-C--:B------:R-:W-:Y:S04]  /*f180*/  MOV R84, R3.reuse ;  /* 0x0000000300547202 */ /* 0x080fe80000000f00 */
        /* <DEDUP_REMOVED lines=56> */
[-C--:B------:R-:W-:Y:S05]  /*f510*/  HMMA.16816.F32.BF16 R152, R168, R150.reuse, R12 ;  /* 0x00000096a898723c */ /* 0x080fea000004180c */
[----:B------:R-:W-:Y:S01]  /*f520*/  MOV R134, R136 ;  /* 0x0000008800867202 */ /* 0x000fe20000000f00 */
[C---:B------:R-:W-:Y:S06]  /*f530*/  HMMA.16816.F32.BF16 R148, R164.reuse, R150, R16 ;  /* 0x00000096a494723c */ /* 0x040fec0000041810 */
[-C--:B----4-:R-:W-:Y:S06]  /*f540*/  HMMA.16816.F32.BF16 R160, R164, R44.reuse, R20 ;  /* 0x0000002ca4a0723c */ /* 0x090fec0000041814 */
[C---:B------:R-:W-:Y:S06]  /*f550*/  HMMA.16816.F32.BF16 R156, R168.reuse, R44, R24 ;  /* 0x0000002ca89c723c */ /* 0x040fec0000041818 */
[-C--:B------:R-:W-:Y:S06]  /*f560*/  HMMA.16816.F32.BF16 R168, R168, R46.reuse, R28 ;  /* 0x0000002ea8a8723c */ /* 0x080fec000004181c */
[----:B------:R-:W-:Y:S01]  /*f570*/  HMMA.16816.F32.BF16 R164, R164, R46, R32 ;  /* 0x0000002ea4a4723c */ /* 0x000fe20000041820 */
[----:B------:R-:W-:Y:S11]  /*f580*/  @!UPT UIADD3 URZ, URZ, URZ, URZ ;  /* 0x0000003f3f3ff290 */ /* 0x000ff6000fffe03f */
[----:B------:R-:W-:Y:S01]  /*f590*/  @!UPT UIADD3 URZ, URZ, URZ, URZ ;  /* 0x0000003f3f3ff290 */ /* 0x000fe2000fffe03f */
[----:B------:R-:W-:Y:S11]  /*f5a0*/  @P2 BRA `(.L_x_25) ;  /* 0xffffffc800bc2947 */ /* 0x000ff6000383ffff */
.L_x_24:
[----:B------:R-:W2:Y:S01]  /*f5b0*/  LDL R12, [R1+0x20] ;  /* 0x00002000010c7983 */ /* 0x000ea20000100800 */
[----:B------:R-:W1:Y:S01]  /*f5c0*/  S2UR UR4, SR_CgaCtaId ;  /* 0x00000000000479c3 */ /* 0x000e620000008800 */
[----:B------:R-:W-:Y:S01]  /*f5d0*/  UMOV UR5, 0x400 ;  /* 0x0000040000057882 */ /* 0x000fe20000000000 */
[----:B------:R-:W3:Y:S01]  /*f5e0*/  S2R R36, SR_TID.X ;  /* 0x0000000000247919 */ /* 0x000ee20000002100 */
[----:B------:R-:W4:Y:S04]  /*f5f0*/  SHFL.BFLY PT, R5, R247, 0x2, 0x1f ;  /* 0x0c401f00f7057f89 */ /* 0x000f2800000e0000 */
[----:B------:R-:W5:Y:S04]  /*f600*/  SHFL.BFLY PT, R4, R248, 0x2, 0x1f ;  /* 0x0c401f00f8047f89 */ /* 0x000f6800000e0000 */
[----:B------:R-:W-:Y:S04]  /*f610*/  SHFL.BFLY PT, R8, R249, 0x2, 0x1f ;  /* 0x0c401f00f9087f89 */ /* 0x000fe800000e0000 */
[----:B------:R-:W-:Y:S01]  /*f620*/  SHFL.BFLY PT, R9, R250, 0x2, 0x1f ;  /* 0x0c401f00fa097f89 */ /* 0x000fe200000e0000 */
[----:B-1----:R-:W-:Y:S01]  /*f630*/  ULEA UR4, UR4, UR5, 0x18 ;  /* 0x0000000504047291 */ /* 0x002fe2000f8ec03f */
[----:B----4-:R-:W-:Y:S01]  /*f640*/  FADD.FTZ R5, R5, R247 ;  /* 0x000000f705057221 */ /* 0x010fe20000010000 */
[----:B---3--:R-:W-:-:S04]  /*f650*/  SHF.R.S32.HI R31, RZ, 0x1f, R36 ;  /* 0x0000001fff1f7819 */ /* 0x008fc80000011424 */
[----:B------:R-:W1:Y:S01]  /*f660*/  SHFL.BFLY PT, R26, R5, 0x1, 0x1f ;  /* 0x0c201f00051a7f89 */ /* 0x000e6200000e0000 */
[----:B-----5:R-:W-:Y:S01]  /*f670*/  FADD.FTZ R4, R4, R248 ;  /* 0x000000f804047221 */ /* 0x020fe20000010000 */
[CC--:B------:R-:W-:Y:S02]  /*f680*/  LEA.HI R6, R31.reuse, R36.reuse, RZ, 0x2 ;  /* 0x000000241f067211 */ /* 0x0c0fe400078f10ff */
[----:B------:R-:W-:Y:S02]  /*f690*/  LEA.HI R31, R31, R36, RZ, 0x5 ;  /* 0x000000241f1f7211 */ /* 0x000fe400078f28ff */
[----:B------:R-:W3:Y:S01]  /*f6a0*/  SHFL.BFLY PT, R25, R4, 0x1, 0x1f ;  /* 0x0c201f0004197f89 */ /* 0x000ee200000e0000 */
[----:B------:R-:W-:Y:S02]  /*f6b0*/  SHF.R.S32.HI R0, RZ, 0x2, R6 ;  /* 0x00000002ff007819 */ /* 0x000fe40000011406 */
[----:B------:R-:W-:Y:S02]  /*f6c0*/  LOP3.LUT R6, R6, 0xfffffffc, RZ, 0xc0, !PT ;  /* 0xfffffffc06067812 */ /* 0x000fe400078ec0ff */
[----:B------:R-:W-:-:S02]  /*f6d0*/  SHF.R.S32.HI R3, RZ, 0x1f, R0 ;  /* 0x0000001fff037819 */ /* 0x000fc40000011400 */
[----:B------:R-:W-:Y:S02]  /*f6e0*/  SHF.R.S32.HI R28, RZ, 0x5, R31 ;  /* 0x00000005ff1c7819 */ /* 0x000fe4000001141f */
[----:B------:R-:W-:-:S04]  /*f6f0*/  LEA.HI R3, R3, R0, RZ, 0x3 ;  /* 0x0000000003037211 */ /* 0x000fc800078f18ff */
[----:B------:R-:W-:-:S05]  /*f700*/  LOP3.LUT R3, R3, 0xfffffff8, RZ, 0xc0, !PT ;  /* 0xfffffff803037812 */ /* 0x000fca00078ec0ff */
[----:B------:R-:W-:Y:S02]  /*f710*/  IMAD.IADD R3, R0, 0x1, -R3 ;  /* 0x0000000100037824 */ /* 0x000fe400078e0a03 */
[----:B-1----:R-:W-:-:S03]  /*f720*/  FADD.FTZ R26, R5, R26 ;  /* 0x0000001a051a7221 */ /* 0x002fc60000010000 */
[----:B------:R-:W-:Y:S01]  /*f730*/  LEA.HI R2, R3, R3, RZ, 0x1 ;  /* 0x0000000303027211 */ /* 0x000fe200078f08ff */
[----:B---3--:R-:W-:-:S03]  /*f740*/  FADD.FTZ R25, R4, R25 ;  /* 0x0000001904197221 */ /* 0x008fc60000010000 */
[----:B------:R-:W-:Y:S02]  /*f750*/  SHF.R.S32.HI R0, RZ, 0x1, R2 ;  /* 0x00000001ff007819 */ /* 0x000fe40000011402 */
[----:B------:R-:W-:Y:S01]  /*f760*/  LOP3.LUT R16, R2, 0x3fffffe, RZ, 0xc0, !PT ;  /* 0x03fffffe02107812 */ /* 0x000fe200078ec0ff */
[----:B------:R-:W-:Y:S02]  /*f770*/  IMAD.IADD R2, R36, 0x1, -R6 ;  /* 0x0000000124027824 */ /* 0x000fe400078e0a06 */
[----:B------:R-:W-:Y:S01]  /*f780*/  FADD.FTZ R6, R8, R249 ;  /* 0x000000f908067221 */ /* 0x000fe20000010000 */
[----:B------:R-:W-:Y:S02]  /*f790*/  IMAD.SHL.U32 R7, R0, 0x40, RZ ;  /* 0x0000004000077824 */ /* 0x000fe400078e00ff */
[----:B------:R-:W-:Y:S02]  /*f7a0*/  IMAD.IADD R16, R3, 0x1, -R16 ;  /* 0x0000000103107824 */ /* 0x000fe400078e0a10 */
[----:B------:R-:W-:Y:S01]  /*f7b0*/  IMAD R2, R28, 0x100, R2 ;  /* 0x000001001c027824 */ /* 0x000fe200078e0202 */
[----:B------:R-:W-:Y:S01]  /*f7c0*/  LOP3.LUT R3, R7, 0xc0, RZ, 0xc0, !PT ;  /* 0x000000c007037812 */ /* 0x000fe200078ec0ff */
[----:B------:R-:W-:Y:S01]  /*f7d0*/  FADD.FTZ R7, R9, R250 ;  /* 0x000000fa09077221 */ /* 0x000fe20000010000 */
[----:B------:R1:W3:Y:S01]  /*f7e0*/  SHFL.BFLY PT, R21, R6, 0x1, 0x1f ;  /* 0x0c201f0006157f89 */ /* 0x0002e200000e0000 */
[----:B------:R-:W-:Y:S01]  /*f7f0*/  IMAD R16, R16, 0x10, R2 ;  /* 0x0000001010107824 */ /* 0x000fe200078e0202 */
[----:B------:R-:W-:-:S02]  /*f800*/  LEA.HI R5, R3, R3, RZ, 0x1d ;  /* 0x0000000303057211 */ /* 0x000fc400078fe8ff */
[----:B------:R1:W4:Y:S01]  /*f810*/  SHFL.BFLY PT, R24, R7, 0x1, 0x1f ;  /* 0x0c201f0007187f89 */ /* 0x00032200000e0000 */
[----:B------:R-:W-:Y:S02]  /*f820*/  LOP3.LUT R9, R0, 0x1, RZ, 0xc0, !PT ;  /* 0x0000000100097812 */ /* 0x000fe400078ec0ff */
[----:B------:R-:W-:-:S05]  /*f830*/  IMAD.U32 R16, R16, 0x2, R5 ;  /* 0x0000000210107824 */ /* 0x000fca00078e0005 */
[----:B------:R-:W-:Y:S02]  /*f840*/  LEA R16, R16, UR4, 0x1 ;  /* 0x0000000410107c11 */ /* 0x000fe4000f8e08ff */
[----:B--2---:R-:W-:-:S13]  /*f850*/  ISETP.NE.AND P1, PT, R12, -0x1, PT ;  /* 0xffffffff0c00780c */ /* 0x004fda0003f25270 */
[----:B------:R-:W2:Y:S02]  /*f860*/  @P1 LDC.64 R10, c[0x0][0x298] ;  /* 0x0000a600ff0a1b82 */ /* 0x000ea40000000a00 */
[----:B--2---:R-:W-:-:S04]  /*f870*/  @P1 IMAD.WIDE.U32 R2, R12, R10, RZ ;  /* 0x0000000a0c021225 */ /* 0x004fc800078e00ff */
[----:B------:R-:W-:Y:S02]  /*f880*/  @P1 IMAD R30, R12, R11, R3 ;  /* 0x0000000b0c1e1224 */ /* 0x000fe400078e0203 */
[----:B------:R-:W-:Y:S01]  /*f890*/  @P1 IMAD.MOV.U32 R29, RZ, RZ, R2 ;  /* 0x000000ffff1d1224 */ /* 0x000fe200078e0002 */
[----:B-1-34-:R-:W-:Y:S06]  /*f8a0*/  @P1 BRA `(.L_x_28) ;  /* 0x0000000000201947 */ /* 0x01afec0003800000 */
[----:B------:R-:W1:Y:S01]  /*f8b0*/  S2R R10, SR_CTAID.Y ;  /* 0x00000000000a7919 */ /* 0x000e620000002600 */
[----:B------:R-:W2:Y:S01]  /*f8c0*/  LDC.64 R4, c[0x0][0x290] ;  /* 0x0000a400ff047b82 */ /* 0x000ea20000000a00 */
[----:B-1----:R-:W-:Y:S01]  /*f8d0*/  SHF.R.S32.HI R8, RZ, 0x1f, R10 ;  /* 0x0000001fff087819 */ /* 0x002fe2000001140a */
[----:B--2---:R-:W-:-:S04]  /*f8e0*/  IMAD.WIDE.U32 R2, R10, R4, RZ ;  /* 0x000000040a027225 */ /* 0x004fc800078e00ff */
[----:B------:R-:W-:Y:S01]  /*f8f0*/  IMAD R8, R8, R4, RZ ;  /* 0x0000000408087224 */ /* 0x000fe200078e02ff */
[----:B------:R-:W-:-:S03]  /*f900*/  MOV R29, R2 ;  /* 0x00000002001d7202 */ /* 0x000fc60000000f00 */
[----:B------:R-:W-:-:S05]  /*f910*/  IMAD R5, R10, R5, R8 ;  /* 0x000000050a057224 */ /* 0x000fca00078e0208 */
[----:B------:R-:W-:-:S07]  /*f920*/  IADD3 R30, R3, R5, RZ ;  /* 0x00000005031e7210 */ /* 0x000fce0007ffe0ff */
.L_x_28:
[----:B------:R-:W-:Y:S01]  /*f930*/  ULDC.U8 UR4, c[0x0][0x3d8] ;  /* 0x0000f60000047ab9 */ /* 0x000fe20000000000 */
[----:B------:R-:W-:Y:S01]  /*f940*/  LOP3.LUT P2, RZ, R0, 0x2, RZ, 0xc0, !PT ;  /* 0x0000000200ff7812 */ /* 0x000fe2000784c0ff */
[----:B------:R-:W-:Y:S01]  /*f950*/  FADD.FTZ R21, R6, R21 ;  /* 0x0000001506157221 */ /* 0x000fe20000010000 */
[----:B------:R-:W-:Y:S01]  /*f960*/  ISETP.NE.AND P0, PT, RZ, UR4, PT ;  /* 0x00000004ff007c0c */ /* 0x000fe2000bf05270 */
[----:B------:R-:W-:Y:S01]  /*f970*/  ULDC.U8 UR4, c[0x0][0x3d9] ;  /* 0x0000f64000047ab9 */ /* 0x000fe20000000000 */
[----:B------:R-:W-:Y:S02]  /*f980*/  ISETP.NE.U32.AND P4, PT, R9, 0x1, PT ;  /* 0x000000010900780c */ /* 0x000fe40003f85070 */
[----:B------:R-:W-:Y:S02]  /*f990*/  CS2R R22, SRZ ;  /* 0x0000000000167805 */ /* 0x000fe4000001ff00 */
[----:B------:R-:W-:Y:S02]  /*f9a0*/  P2R R3, PR, RZ, 0x1 ;  /* 0x00000001ff037803 */ /* 0x000fe40000000000 */
[----:B------:R-:W-:-:S02]  /*f9b0*/  ISETP.NE.OR P0, PT, RZ, UR4, !P0 ;  /* 0x00000004ff007c0c */ /* 0x000fc4000c705670 */
[----:B------:R-:W-:Y:S02]  /*f9c0*/  FSETP.NE.FTZ.AND P3, PT, R26, RZ, PT ;  /* 0x000000ff1a00720b */ /* 0x000fe40003f75000 */
[----:B------:R-:W-:Y:S02]  /*f9d0*/  FSETP.NE.FTZ.AND P2, PT, R25, RZ, PT ;  /* 0x000000ff1900720b */ /* 0x000fe40003f55000 */
[----:B------:R-:W-:-:S07]  /*f9e0*/  PLOP3.LUT P6, PT, PT, PT, PT, 0x8, 0x0 ;  /* 0x000000000000781c */ /* 0x000fce0003fce170 */
[----:B------:R-:W-:Y:S06]  /*f9f0*/  @P0 BRA `(.L_x_29) ;  /* 0x00000000001c0947 */ /* 0x000fec0003800000 */
[----:B------:R-:W1:Y:S01]  /*fa00*/  S2R R2, SR_CTAID.Y ;  /* 0x0000000000027919 */ /* 0x000e620000002600 */
[----:B------:R-:W1:Y:S01]  /*fa10*/  LDC R4, c[0x0][0x2c4] ;  /* 0x0000b100ff047b82 */ /* 0x000e620000000800 */
[----:B------:R-:W-:Y:S01]  /*fa20*/  PLOP3.LUT P6, PT, PT, PT, PT, 0x80, 0x0 ;  /* 0x000000000000781c */ /* 0x000fe20003fcf070 */
[----:B-1----:R-:W-:-:S05]  /*fa30*/  IMAD R2, R2, R4, RZ ;  /* 0x0000000402027224 */ /* 0x002fca00078e02ff */
[----:B------:R-:W-:-:S04]  /*fa40*/  SEL R2, R2, R12, !P1 ;  /* 0x0000000c02027207 */ /* 0x000fc80004800000 */
[--C-:B------:R-:W-:Y:S01]  /*fa50*/  SHF.R.S32.HI R23, RZ, 0x1f, R2.reuse ;  /* 0x0000001fff177819 */ /* 0x100fe20000011402 */
[----:B------:R-:W-:-:S07]  /*fa60*/  IMAD.MOV.U32 R22, RZ, RZ, R2 ;  /* 0x000000ffff167224 */ /* 0x000fce00078e0002 */
.L_x_29:
[----:B------:R1:W5:Y:S01]  /*fa70*/  LDL R38, [R1+0x24] ;  /* 0x0000240001267983 */ /* 0x0003620000100800 */
[----:B------:R-:W-:Y:S01]  /*fa80*/  MOV R27, 0x10 ;  /* 0x00000010001b7802 */ /* 0x000fe20000000f00 */
[----:B------:R-:W-:Y:S01]  /*fa90*/  FADD.FTZ R24, R7, R24 ;  /* 0x0000001807187221 */ /* 0x000fe20000010000 */
[----:B------:R-:W-:Y:S01]  /*faa0*/  ISETP.NE.AND P5, PT, RZ, UR4, PT ;  /* 0x00000004ff007c0c */ /* 0x000fe2000bfa5270 */
[----:B------:R-:W2:Y:S01]  /*fab0*/  S2R R37, SR_CTAID.Z ;  /* 0x0000000000257919 */ /* 0x000ea20000002700 */
[----:B------:R-:W-:Y:S01]  /*fac0*/  SEL R27, R27, 0xfffffff0, P4 ;  /* 0xfffffff01b1b7807 */ /* 0x000fe20002000000 */
[----:B------:R-:W3:Y:S01]  /*fad0*/  S2UR UR4, SR_CTAID.X ;  /* 0x00000000000479c3 */ /* 0x000ee20000002500 */
[----:B------:R-:W-:Y:S01]  /*fae0*/  LOP3.LUT P4, RZ, R0, 0x2, RZ, 0xc0, !PT ;  /* 0x0000000200ff7812 */ /* 0x000fe2000788c0ff */
[----:B------:R-:W-:Y:S01]  /*faf0*/  BSSY B0, `(.L_x_30) ;  /* 0x00000ab000007945 */ /* 0x000fe20003800000 */
[----:B------:R-:W-:Y:S02]  /*fb00*/  ISETP.NE.AND P0, PT, R3, RZ, PT ;  /* 0x000000ff0300720c */ /* 0x000fe40003f05270 */
[----:B------:R-:W-:-:S02]  /*fb10*/  IADD3 R20, R16, 0x20, RZ ;  /* 0x0000002010147810 */ /* 0x000fc40007ffe0ff */
[----:B------:R-:W-:Y:S02]  /*fb20*/  FSETP.NE.FTZ.AND P1, PT, R21, RZ, PT ;  /* 0x000000ff1500720b */ /* 0x000fe40003f35000 */
[----:B------:R-:W-:Y:S01]  /*fb30*/  MOV R3, 0x3f800000 ;  /* 0x3f80000000037802 */ /* 0x000fe20000000f00 */
[----:B------:R-:W4:Y:S01]  /*fb40*/  @!P5 LDC R11, c[0x0][0x2c4] ;  /* 0x0000b100ff0bdb82 */ /* 0x000f220000000800 */
[----:B------:R-:W-:Y:S02]  /*fb50*/  MOV R4, 0x3f800000 ;  /* 0x3f80000000047802 */ /* 0x000fe40000000f00 */
[----:B------:R-:W-:Y:S02]  /*fb60*/  MOV R0, 0x3f800000 ;  /* 0x3f80000000007802 */ /* 0x000fe40000000f00 */
[----:B------:R-:W-:Y:S01]  /*fb70*/  @P4 IADD3 R20, R16, -0x20, RZ ;  /* 0xffffffe010144810 */ /* 0x000fe20007ffe0ff */
[----:B------:R-:W1:Y:S01]  /*fb80*/  @P3 MUFU.RCP R3, R26 ;  /* 0x0000001a00033308 */ /* 0x000e620000001000 */
[----:B------:R-:W-:-:S02]  /*fb90*/  PLOP3.LUT P4, PT, PT, PT, PT, 0x8, 0x0 ;  /* 0x000000000000781c */ /* 0x000fc40003f8e170 */
[----:B------:R-:W-:Y:S02]  /*fba0*/  @!P5 PLOP3.LUT P4, PT, P0, PT, PT, 0x80, 0x0 ;  /* 0x000000000000d81c */ /* 0x000fe4000078f070 */
[----:B------:R-:W-:Y:S02]  /*fbb0*/  FSETP.NE.FTZ.AND P0, PT, R24, RZ, PT ;  /* 0x000000ff1800720b */ /* 0x000fe40003f15000 */
[----:B------:R-:W-:Y:S01]  /*fbc0*/  MOV R2, 0x3f800000 ;  /* 0x3f80000000027802 */ /* 0x000fe20000000f00 */
[----:B------:R-:W3:Y:S08]  /*fbd0*/  @P2 MUFU.RCP R4, R25 ;  /* 0x0000001900042308 */ /* 0x000ef00000001000 */
[----:B------:R-:W2:Y:S01]  /*fbe0*/  @P1 MUFU.RCP R0, R21 ;  /* 0x0000001500001308 */ /* 0x000ea20000001000 */
[C---:B-1----:R-:W-:Y:S01]  /*fbf0*/  FMUL.FTZ R144, R3.reuse, R144 ;  /* 0x0000009003907220 */ /* 0x042fe20000410000 */
[C---:B------:R-:W-:Y:S01]  /*fc00*/  FMUL.FTZ R10, R3.reuse, R145 ;  /* 0x00000091030a7220 */ /* 0x040fe20000410000 */
[C---:B------:R-:W-:Y:S01]  /*fc10*/  FMUL.FTZ R148, R3.reuse, R148 ;  /* 0x0000009403947220 */ /* 0x040fe20000410000 */
[C---:B------:R-:W-:Y:S01]  /*fc20*/  FMUL.FTZ R6, R3.reuse, R149 ;  /* 0x0000009503067220 */ /* 0x040fe20000410000 */
[C---:B------:R-:W-:Y:S01]  /*fc30*/  FMUL.FTZ R160, R3.reuse, R160 ;  /* 0x000000a003a07220 */ /* 0x040fe20000410000 */
[C---:B------:R-:W-:Y:S01]  /*fc40*/  FMUL.FTZ R161, R3.reuse, R161 ;  /* 0x000000a103a17220 */ /* 0x040fe20000410000 */
[C---:B------:R-:W-:Y:S01]  /*fc50*/  FMUL.FTZ R164, R3.reuse, R164 ;  /* 0x000000a403a47220 */ /* 0x040fe20000410000 */
[----:B------:R-:W1:Y:S01]  /*fc60*/  @P0 MUFU.RCP R2, R24 ;  /* 0x0000001800020308 */ /* 0x000e620000001000 */
[C---:B---3--:R-:W-:Y:S01]  /*fc70*/  FMUL.FTZ R146, R4.reuse, R146 ;  /* 0x0000009204927220 */ /* 0x048fe20000410000 */
[C---:B------:R-:W-:Y:S01]  /*fc80*/  FMUL.FTZ R9, R4.reuse, R147 ;  /* 0x0000009304097220 */ /* 0x040fe20000410000 */
[C---:B------:R-:W-:Y:S01]  /*fc90*/  FMUL.FTZ R150, R4.reuse, R150 ;  /* 0x0000009604967220 */ /* 0x040fe20000410000 */
[C---:B------:R-:W-:Y:S01]  /*fca0*/  FMUL.FTZ R5, R4.reuse, R151 ;  /* 0x0000009704057220 */ /* 0x040fe20000410000 */
[----:B------:R-:W-:Y:S01]  /*fcb0*/  FMUL.FTZ R13, R3, R165 ;  /* 0x000000a5030d7220 */ /* 0x000fe20000410000 */
[C---:B------:R-:W-:Y:S01]  /*fcc0*/  FMUL.FTZ R162, R4.reuse, R162 ;  /* 0x000000a204a27220 */ /* 0x040fe20000410000 */
[C---:B------:R-:W-:Y:S01]  /*fcd0*/  FMUL.FTZ R17, R4.reuse, R163 ;  /* 0x000000a304117220 */ /* 0x040fe20000410000 */
[C---:B------:R-:W-:Y:S01]  /*fce0*/  FMUL.FTZ R166, R4.reuse, R166 ;  /* 0x000000a604a67220 */ /* 0x040fe20000410000 */
[----:B------:R-:W-:Y:S01]  /*fcf0*/  FMUL.FTZ R12, R4, R167 ;  /* 0x000000a7040c7220 */ /* 0x000fe20000410000 */
[C---:B--2---:R-:W-:Y:S01]  /*fd00*/  FMUL.FTZ R140, R0.reuse, R140 ;  /* 0x0000008c008c7220 */ /* 0x044fe20000410000 */
[C---:B------:R-:W-:Y:S01]  /*fd10*/  FMUL.FTZ R8, R0.reuse, R141 ;  /* 0x0000008d00087220 */ /* 0x040fe20000410000 */
[C---:B------:R-:W-:Y:S01]  /*fd20*/  FMUL.FTZ R152, R0.reuse, R152 ;  /* 0x0000009800987220 */ /* 0x040fe20000410000 */
[C---:B------:R-:W-:Y:S01]  /*fd30*/  FMUL.FTZ R4, R0.reuse, R153 ;  /* 0x0000009900047220 */ /* 0x040fe20000410000 */
[C---:B------:R-:W-:Y:S01]  /*fd40*/  FMUL.FTZ R156, R0.reuse, R156 ;  /* 0x0000009c009c7220 */ /* 0x040fe20000410000 */
[C---:B------:R-:W-:Y:S01]  /*fd50*/  FMUL.FTZ R15, R0.reuse, R157 ;  /* 0x0000009d000f7220 */ /* 0x040fe20000410000 */
[----:B------:R-:W-:Y:S01]  /*fd60*/  FMUL.FTZ R168, R0, R168 ;  /* 0x000000a800a87220 */ /* 0x000fe20000410000 */
[C---:B-1----:R-:W-:Y:S01]  /*fd70*/  FMUL.FTZ R143, R2.reuse, R143 ;  /* 0x0000008f028f7220 */ /* 0x042fe20000410000 */
[C---:B------:R-:W-:Y:S01]  /*fd80*/  FMUL.FTZ R7, R2.reuse, R142 ;  /* 0x0000008e02077220 */ /* 0x040fe20000410000 */
[C---:B------:R-:W-:Y:S01]  /*fd90*/  FMUL.FTZ R155, R2.reuse, R155 ;  /* 0x0000009b029b7220 */ /* 0x040fe20000410000 */
[----:B------:R-:W-:Y:S01]  /*fda0*/  FMUL.FTZ R3, R2, R154 ;  /* 0x0000009a02037220 */ /* 0x000fe20000410000 */
[----:B------:R-:W-:Y:S01]  /*fdb0*/  FMUL.FTZ R19, R0, R169 ;  /* 0x000000a900137220 */ /* 0x000fe20000410000 */
[----:B------:R-:W-:Y:S01]  /*fdc0*/  F2FP.BF16.F32.PACK_AB R10, R10, R144 ;  /* 0x000000900a0a723e */ /* 0x000fe200000010ff */
[C---:B------:R-:W-:Y:S01]  /*fdd0*/  FMUL.FTZ R159, R2.reuse, R159 ;  /* 0x0000009f029f7220 */ /* 0x040fe20000410000 */
[----:B------:R-:W-:Y:S01]  /*fde0*/  F2FP.BF16.F32.PACK_AB R9, R9, R146 ;  /* 0x000000920909723e */ /* 0x000fe200000010ff */
[----:B------:R-:W-:Y:S01]  /*fdf0*/  FMUL.FTZ R14, R2, R158 ;  /* 0x0000009e020e7220 */ /* 0x000fe20000410000 */
[----:B------:R-:W-:Y:S01]  /*fe00*/  F2FP.BF16.F32.PACK_AB R6, R6, R148 ;  /* 0x000000940606723e */ /* 0x000fe200000010ff */
[----:B------:R1:W-:Y:S01]  /*fe10*/  STS [R16], R10 ;  /* 0x0000000a10007388 */ /* 0x0003e20000000800 */
[----:B------:R-:W-:Y:S01]  /*fe20*/  F2FP.BF16.F32.PACK_AB R5, R5, R150 ;  /* 0x000000960505723e */ /* 0x000fe200000010ff */
[----:B------:R-:W-:Y:S01]  /*fe30*/  FMUL.FTZ R171, R2, R171 ;  /* 0x000000ab02ab7220 */ /* 0x000fe20000410000 */
[----:B------:R-:W-:Y:S01]  /*fe40*/  IADD3 R0, R16, R27, RZ ;  /* 0x0000001b10007210 */ /* 0x000fe20007ffe0ff */
[----:B------:R-:W-:Y:S01]  /*fe50*/  STS [R16+0x200], R9 ;  /* 0x0002000910007388 */ /* 0x000fe20000000800 */
[----:B------:R-:W-:Y:S01]  /*fe60*/  F2FP.BF16.F32.PACK_AB R8, R8, R140 ;  /* 0x0000008c0808723e */ /* 0x000fe200000010ff */
[----:B------:R-:W-:Y:S01]  /*fe70*/  FMUL.FTZ R18, R2, R170 ;  /* 0x000000aa02127220 */ /* 0x000fe20000410000 */
[----:B------:R-:W-:Y:S01]  /*fe80*/  F2FP.BF16.F32.PACK_AB R7, R143, R7 ;  /* 0x000000078f07723e */ /* 0x000fe200000010ff */
[----:B------:R2:W-:Y:S01]  /*fe90*/  STS [R0], R6 ;  /* 0x0000000600007388 */ /* 0x0005e20000000800 */
[----:B------:R-:W-:Y:S01]  /*fea0*/  F2FP.BF16.F32.PACK_AB R4, R4, R152 ;  /* 0x000000980404723e */ /* 0x000fe200000010ff */
[----:B----4-:R-:W3:Y:S01]  /*feb0*/  @P4 LDC R11, c[0x0][0x2e4] ;  /* 0x0000b900ff0b4b82 */ /* 0x010ee20000000800 */
[----:B------:R-:W-:Y:S01]  /*fec0*/  F2FP.BF16.F32.PACK_AB R3, R155, R3 ;  /* 0x000000039b03723e */ /* 0x000fe200000010ff */
[----:B------:R-:W-:Y:S01]  /*fed0*/  STS [R0+0x200], R5 ;  /* 0x0002000500007388 */ /* 0x000fe20000000800 */
[----:B------:R-:W-:-:S02]  /*fee0*/  F2FP.BF16.F32.PACK_AB R2, R161, R160 ;  /* 0x000000a0a102723e */ /* 0x000fc400000010ff */
[----:B------:R-:W-:Y:S01]  /*fef0*/  F2FP.BF16.F32.PACK_AB R17, R17, R162 ;  /* 0x000000a21111723e */ /* 0x000fe200000010ff */
[----:B------:R-:W-:Y:S01]  /*ff00*/  STS [R16+0x1000], R8 ;  /* 0x0010000810007388 */ /* 0x000fe20000000800 */
[----:B------:R-:W-:Y:S02]  /*ff10*/  F2FP.BF16.F32.PACK_AB R13, R13, R164 ;  /* 0x000000a40d0d723e */ /* 0x000fe400000010ff */
[----:B------:R-:W-:Y:S01]  /*ff20*/  F2FP.BF16.F32.PACK_AB R12, R12, R166 ;  /* 0x000000a60c0c723e */ /* 0x000fe200000010ff */
[----:B------:R4:W-:Y:S01]  /*ff30*/  STS [R16+0x1200], R7 ;  /* 0x0012000710007388 */ /* 0x0009e20000000800 */
[----:B------:R-:W-:Y:S02]  /*ff40*/  F2FP.BF16.F32.PACK_AB R15, R15, R156 ;  /* 0x0000009c0f0f723e */ /* 0x000fe400000010ff */
[----:B------:R-:W-:Y:S01]  /*ff50*/  F2FP.BF16.F32.PACK_AB R14, R159, R14 ;  /* 0x0000000e9f0e723e */ /* 0x000fe200000010ff */
[----:B------:R4:W-:Y:S01]  /*ff60*/  STS [R0+0x1000], R4 ;  /* 0x0010000400007388 */ /* 0x0009e20000000800 */
[----:B------:R-:W-:Y:S01]  /*ff70*/  F2FP.BF16.F32.PACK_AB R19, R19, R168 ;  /* 0x000000a81313723e */ /* 0x000fe200000010ff */
[----:B-1----:R-:W3:Y:S01]  /*ff80*/  @!P5 LDC R10, c[0x0][0x270] ;  /* 0x00009c00ff0adb82 */ /* 0x002ee20000000800 */
[----:B------:R-:W-:Y:S01]  /*ff90*/  F2FP.BF16.F32.PACK_AB R18, R171, R18 ;  /* 0x00000012ab12723e */ /* 0x000fe200000010ff */
[----:B------:R1:W-:Y:S04]  /*ffa0*/  STS [R0+0x1200], R3 ;  /* 0x0012000300007388 */ /* 0x0003e80000000800 */
[----:B------:R1:W-:Y:S02]  /*ffb0*/  STS [R20], R2 ;  /* 0x0000000214007388 */ /* 0x0003e40000000800 */
[----:B--2---:R-:W2:Y:S02]  /*ffc0*/  @P5 LDC R6, c[0x0][0x2c0] ;  /* 0x0000b000ff065b82 */ /* 0x004ea40000000800 */
[----:B------:R-:W-:Y:S06]  /*ffd0*/  STS [R20+0x200], R17 ;  /* 0x0002001114007388 */ /* 0x000fec0000000800 */
[----:B------:R-:W2:Y:S01]  /*ffe0*/  @P3 LDC R9, c[0x0][0x2e8] ;  /* 0x0000ba00ff093b82 */ /* 0x000ea20000000800 */
[----:B----4-:R-:W4:Y:S07]  /*fff0*/  S2R R16, SR_CTAID.Y ;  /* 0x0000000000107919 */ /* 0x010f2e0000002600 */
[----:B------:R-:W2:Y:S01]  /*10000*/  @P5 LDC.64 R4, c[0x0][0x2c0] ;  /* 0x0000b000ff045b82 */ /* 0x000ea20000000a00 */
[----:B-1----:R-:W-:Y:S01]  /*10010*/  IMAD.IADD R0, R27, 0x1, R20 ;  /* 0x000000011b007824 */ /* 0x002fe200078e0214 */
[----:B------:R1:W2:Y:S01]  /*10020*/  @P2 MUFU.LG2 R3, R25 ;  /* 0x0000001900032308 */ /* 0x0002a20000000c00 */
[----:B------:R-:W2:Y:S01]  /*10030*/  S2R R27, SR_TID.X ;  /* 0x00000000001b7919 */ /* 0x000ea20000002100 */
[----:B------:R-:W-:-:S04]  /*10040*/  @P5 MOV R2, 0x1 ;  /* 0x0000000100025802 */ /* 0x000fc80000000f00 */
[----:B------:R-:W2:Y:S01]  /*10050*/  @P2 LDC R8, c[0x0][0x2e8] ;  /* 0x0000ba00ff082b82 */ /* 0x000ea20000000800 */
[----:B------:R4:W-:Y:S01]  /*10060*/  STS [R0], R13 ;  /* 0x0000000d00007388 */ /* 0x0009e20000000800 */
[----:B---3--:R-:W-:Y:S01]  /*10070*/  @!P5 IMAD R2, R11, R10, RZ ;  /* 0x0000000a0b02d224 */ /* 0x008fe200078e02ff */
[----:B------:R-:W-:Y:S01]  /*10080*/  @!P5 MOV R6, 0x1 ;  /* 0x000000010006d802 */ /* 0x000fe20000000f00 */
[----:B------:R3:W-:Y:S01]  /*10090*/  @P0 MUFU.LG2 R10, R24 ;  /* 0x00000018000a0308 */ /* 0x0007e20000000c00 */
[----:B------:R-:W-:Y:S04]  /*100a0*/  STS [R0+0x200], R12 ;  /* 0x0002000c00007388 */ /* 0x000fe80000000800 */
[----:B------:R2:W-:Y:S04]  /*100b0*/  STS [R20+0x1000], R15 ;  /* 0x0010000f14007388 */ /* 0x0005e80000000800 */
[----:B------:R2:W-:Y:S01]  /*100c0*/  STS [R20+0x1200], R14 ;  /* 0x0012000e14007388 */ /* 0x0005e20000000800 */
[----:B-1----:R-:W-:-:S03]  /*100d0*/  IMAD.MOV.U32 R25, RZ, RZ, 0x7f800000 ;  /* 0x7f800000ff197424 */ /* 0x002fc600078e00ff */
[----:B------:R-:W-:Y:S01]  /*100e0*/  STS [R0+0x1000], R19 ;  /* 0x0010001300007388 */ /* 0x000fe20000000800 */
[----:B----4-:R-:W-:-:S03]  /*100f0*/  IMAD R2, R16, R2, RZ ;  /* 0x0000000210027224 */ /* 0x010fc600078e02ff */
[----:B------:R1:W-:Y:S01]  /*10100*/  STS [R0+0x1200], R18 ;  /* 0x0012001200007388 */ /* 0x0003e20000000800 */
[----:B---3--:R-:W-:Y:S02]  /*10110*/  MOV R24, 0x7f800000 ;  /* 0x7f80000000187802 */ /* 0x008fe40000000f00 */
[----:B------:R-:W-:Y:S01]  /*10120*/  SEL R2, R2, RZ, !P6 ;  /* 0x000000ff02027207 */ /* 0x000fe20007000000 */
[----:B------:R-:W-:Y:S06]  /*10130*/  BAR.SYNC.DEFER_BLOCKING 0x0 ;  /* 0x0000000000007b1d */ /* 0x000fec0000010000 */
[----:B------:R3:W4:Y:S02]  /*10140*/  @P3 MUFU.LG2 R13, R26 ;  /* 0x0000001a000d3308 */ /* 0x0007240000000c00 */
[----:B--2---:R-:W2:Y:S01]  /*10150*/  @P1 LDC R15, c[0x0][0x2e8] ;  /* 0x0000ba00ff0f1b82 */ /* 0x004ea20000000800 */
[----:B------:R-:W-:-:S05]  /*10160*/  MOV R20, 0x7f800000 ;  /* 0x7f80000000147802 */ /* 0x000fca0000000f00 */
[----:B------:R-:W4:Y:S02]  /*10170*/  @P1 MUFU.LG2 R12, R21 ;  /* 0x00000015000c1308 */ /* 0x000f240000000c00 */
[----:B------:R-:W2:Y:S01]  /*10180*/  @P0 LDC R14, c[0x0][0x2e8] ;  /* 0x0000ba00ff0e0b82 */ /* 0x000ea20000000800 */
[----:B-1----:R-:W-:Y:S02]  /*10190*/  LOP3.LUT R0, R31, 0xffffffe0, RZ, 0xc0, !PT ;  /* 0xffffffe01f007812 */ /* 0x002fe400078ec0ff */
[----:B---3--:R-:W-:Y:S01]  /*101a0*/  SHF.R.S32.HI R26, RZ, 0x1f, R27 ;  /* 0x0000001fff1a7819 */ /* 0x008fe2000001141b */
[----:B------:R1:W3:Y:S01]  /*101b0*/  LDS.128 R32, [R226+0x1800] ;  /* 0x00180000e2207984 */ /* 0x0002e20000000c00 */
[----:B------:R-:W-:Y:S01]  /*101c0*/  IADD3 R7, -R0, R36, RZ ;  /* 0x0000002400077210 */ /* 0x000fe20007ffe1ff */
[----:B------:R-:W-:Y:S01]  /*101d0*/  @P5 IMAD R0, R5, R4, RZ ;  /* 0x0000000405005224 */ /* 0x000fe200078e02ff */
[----:B------:R-:W-:Y:S01]  /*101e0*/  @!P5 MOV R0, R11 ;  /* 0x0000000b0000d202 */ /* 0x000fe20000000f00 */
[----:B------:R-:W-:Y:S01]  /*101f0*/  @P2 FMUL.FTZ R4, R3, 0.69314718246459960938 ;  /* 0x3f31721803042820 */ /* 0x000fe20000410000 */
[----:B------:R-:W-:Y:S01]  /*10200*/  LOP3.LUT P4, RZ, R7, 0x3, RZ, 0xc0, !PT ;  /* 0x0000000307ff7812 */ /* 0x000fe2000788c0ff */
[----:B------:R-:W-:-:S02]  /*10210*/  IMAD R3, R6, UR4, RZ ;  /* 0x0000000406037c24 */ /* 0x000fc4000f8e02ff */
[----:B----4-:R-:W-:Y:S01]  /*10220*/  @P3 FMUL.FTZ R5, R13, 0.69314718246459960938 ;  /* 0x3f3172180d053820 */ /* 0x010fe20000410000 */
[----:B------:R-:W-:Y:S02]  /*10230*/  IMAD R0, R37, R0, R2 ;  /* 0x0000000025007224 */ /* 0x000fe400078e0202 */
[----:B------:R-:W-:Y:S01]  /*10240*/  @P2 FFMA.FTZ R25, R137, R8, R4 ;  /* 0x0000000889192223 */ /* 0x000fe20000010004 */
[----:B------:R-:W-:Y:S01]  /*10250*/  @P1 FMUL.FTZ R4, R12, 0.69314718246459960938 ;  /* 0x3f3172180c041820 */ /* 0x000fe20000410000 */
[----:B------:R-:W-:Y:S01]  /*10260*/  SHF.L.U32 R3, R3, 0x7, RZ ;  /* 0x0000000703037819 */ /* 0x000fe200000006ff */
[----:B------:R-:W-:Y:S01]  /*10270*/  @P3 FFMA.FTZ R24, R138, R9, R5 ;  /* 0x000000098a183223 */ /* 0x000fe20000010005 */
[----:B------:R-:W-:Y:S01]  /*10280*/  @P0 FMUL.FTZ R2, R10, 0.69314718246459960938 ;  /* 0x3f3172180a020820 */ /* 0x000fe20000410000 */
[----:B------:R-:W-:Y:S01]  /*10290*/  MOV R21, 0x7f800000 ;  /* 0x7f80000000157802 */ /* 0x000fe20000000f00 */
[----:B--2---:R-:W-:Y:S01]  /*102a0*/  @P1 FFMA.FTZ R21, R136, R15, R4 ;  /* 0x0000000f88151223 */ /* 0x004fe20000010004 */
[----:B------:R-:W-:Y:S01]  /*102b0*/  IADD3 R7, P3, P2, R3, R22, R0 ;  /* 0x0000001603077210 */ /* 0x000fe20007a7e000 */
[----:B------:R-:W-:Y:S01]  /*102c0*/  @P0 FFMA.FTZ R20, R84, R14, R2 ;  /* 0x0000000e54140223 */ /* 0x000fe20000010002 */
[----:B------:R-:W-:-:S02]  /*102d0*/  SHF.R.S32.HI R5, RZ, 0x1f, R3 ;  /* 0x0000001fff057819 */ /* 0x000fc40000011403 */
[----:B------:R-:W-:-:S04]  /*102e0*/  SHF.R.S32.HI R0, RZ, 0x1f, R0 ;  /* 0x0000001fff007819 */ /* 0x000fc80000011400 */
[----:B------:R-:W-:Y:S01]  /*102f0*/  IADD3.X R9, R5, R23, R0, P3, P2 ;  /* 0x0000001705097210 */ /* 0x000fe20001fe4400 */
[----:B-1-3--:R-:W-:Y:S06]  /*10300*/  @P4 BRA `(.L_x_31) ;  /* 0x0000000000a44947 */ /* 0x00afec0003800000 */
[----:B------:R-:W2:Y:S01]  /*10310*/  LDL.LU R39, [R1+0x110] ;  /* 0x0001100001277983 */ /* 0x000ea20000300800 */
[----:B------:R-:W-:-:S04]  /*10320*/  SHF.R.S32.HI R0, RZ, 0x1f, R28 ;  /* 0x0000001fff007819 */ /* 0x000fc8000001141c */
[----:B------:R-:W-:-:S04]  /*10330*/  LEA.HI R0, R0, R28, RZ, 0x2 ;  /* 0x0000001c00007211 */ /* 0x000fc800078f10ff */
[----:B------:R-:W-:-:S05]  /*10340*/  LOP3.LUT R0, R0, 0xffffffc, RZ, 0xc0, !PT ;  /* 0x0ffffffc00007812 */ /* 0x000fca00078ec0ff */
[----:B------:R-:W-:-:S04]  /*10350*/  IMAD.IADD R0, R28, 0x1, -R0 ;  /* 0x000000011c007824 */ /* 0x000fc800078e0a00 */
[----:B--2---:R-:W-:-:S04]  /*10360*/  IMAD R0, R0, 0x10, R39 ;  /* 0x0000001000007824 */ /* 0x004fc800078e0227 */
[C---:B------:R-:W-:Y:S01]  /*10370*/  VIADD R2, R0.reuse, 0x8 ;  /* 0x0000000800027836 */ /* 0x040fe20000000000 */
[CC--:B-----5:R-:W-:Y:S01]  /*10380*/  ISETP.GE.AND P3, PT, R0.reuse, R38.reuse, PT ;  /* 0x000000260000720c */ /* 0x0e0fe20003f66270 */
[C---:B------:R-:W-:Y:S02]  /*10390*/  VIADD R3, R0.reuse, 0x40 ;  /* 0x0000004000037836 */ /* 0x040fe40000000000 */
[----:B------:R-:W-:Y:S01]  /*103a0*/  VIADD R5, R0, 0x48 ;  /* 0x0000004800057836 */ /* 0x000fe20000000000 */
[-C--:B------:R-:W-:Y:S02]  /*103b0*/  ISETP.GE.AND P2, PT, R2, R38.reuse, PT ;  /* 0x000000260200720c */ /* 0x080fe40003f46270 */
[-C--:B------:R-:W-:Y:S02]  /*103c0*/  ISETP.GE.AND P1, PT, R3, R38.reuse, PT ;  /* 0x000000260300720c */ /* 0x080fe40003f26270 */
[----:B------:R-:W-:-:S05]  /*103d0*/  ISETP.GE.AND P0, PT, R5, R38, PT ;  /* 0x000000260500720c */ /* 0x000fca0003f06270 */
[----:B------:R-:W1:Y:S01]  /*103e0*/  @!P3 LDC.64 R14, c[0x0][0x2b0] ;  /* 0x0000ac00ff0ebb82 */ /* 0x000e620000000a00 */
[----:B------:R-:W-:-:S03]  /*103f0*/  @!P3 IMAD R4, R0, R6, RZ ;  /* 0x000000060004b224 */ /* 0x000fc600078e02ff */
[-C--:B------:R-:W-:Y:S02]  /*10400*/  @!P2 IMAD R2, R2, R6.reuse, RZ ;  /* 0x000000060202a224 */ /* 0x080fe400078e02ff */
[-C--:B------:R-:W-:Y:S01]  /*10410*/  @!P1 IMAD R0, R3, R6.reuse, RZ ;  /* 0x0000000603009224 */ /* 0x080fe200078e02ff */
[-C--:B------:R-:W-:Y:S01]  /*10420*/  @!P3 IADD3 R10, P4, R4, R7.reuse, RZ ;  /* 0x00000007040ab210 */ /* 0x080fe20007f9e0ff */
[----:B------:R-:W2:Y:S01]  /*10430*/  @!P2 LDC.64 R16, c[0x0][0x2b0] ;  /* 0x0000ac00ff10ab82 */ /* 0x000ea20000000a00 */
[----:B------:R-:W-:Y:S01]  /*10440*/  @!P0 IMAD R5, R5, R6, RZ ;  /* 0x0000000605058224 */ /* 0x000fe200078e02ff */
[----:B------:R-:W-:Y:S02]  /*10450*/  @!P2 IADD3 R3, P5, R2, R7, RZ ;  /* 0x000000070203a210 */ /* 0x000fe40007fbe0ff */
[----:B------:R-:W-:Y:S02]  /*10460*/  @!P3 LEA.HI.X.SX32 R4, R4, R9, 0x1, P4 ;  /* 0x000000090404b211 */ /* 0x000fe400020f0eff */
[----:B------:R-:W-:-:S02]  /*10470*/  @!P1 IADD3 R12, P4, R0, R7, RZ ;  /* 0x00000007000c9210 */ /* 0x000fc40007f9e0ff */
[----:B------:R-:W3:Y:S01]  /*10480*/  @!P1 LDC.64 R18, c[0x0][0x2b0] ;  /* 0x0000ac00ff129b82 */ /* 0x000ee20000000a00 */
[C---:B------:R-:W-:Y:S02]  /*10490*/  @!P0 IADD3 R11, P6, R5.reuse, R7, RZ ;  /* 0x00000007050b8210 */ /* 0x040fe40007fde0ff */
[-C--:B------:R-:W-:Y:S02]  /*104a0*/  @!P2 LEA.HI.X.SX32 R2, R2, R9.reuse, 0x1, P5 ;  /* 0x000000090202a211 */ /* 0x080fe400028f0eff */
[-C--:B------:R-:W-:Y:S02]  /*104b0*/  @!P1 LEA.HI.X.SX32 R13, R0, R9.reuse, 0x1, P4 ;  /* 0x00000009000d9211 */ /* 0x080fe400020f0eff */
[----:B------:R-:W-:Y:S01]  /*104c0*/  @!P0 LEA.HI.X.SX32 R0, R5, R9, 0x1, P6 ;  /* 0x0000000905008211 */ /* 0x000fe200030f0eff */
[----:B------:R-:W4:Y:S01]  /*104d0*/  @!P0 LDC.64 R22, c[0x0][0x2b0] ;  /* 0x0000ac00ff168b82 */ /* 0x000f220000000a00 */
[----:B-1----:R-:W-:-:S04]  /*104e0*/  @!P3 LEA R8, P5, R10, R14, 0x2 ;  /* 0x0000000e0a08b211 */ /* 0x002fc800078a10ff */
[----:B------:R-:W-:Y:S02]  /*104f0*/  @!P3 LEA.HI.X R9, R10, R15, R4, 0x2, P5 ;  /* 0x0000000f0a09b211 */ /* 0x000fe400028f1404 */
[----:B--2---:R-:W-:-:S03]  /*10500*/  @!P2 LEA R6, P4, R3, R16, 0x2 ;  /* 0x000000100306a211 */ /* 0x004fc600078810ff */
[----:B------:R1:W-:Y:S01]  /*10510*/  @!P3 STG.E desc[UR12][R8.64], R24 ;  /* 0x000000180800b986 */ /* 0x0003e2000c10190c */
[----:B------:R-:W-:Y:S02]  /*10520*/  @!P2 LEA.HI.X R7, R3, R17, R2, 0x2, P4 ;  /* 0x000000110307a211 */ /* 0x000fe400020f1402 */
[----:B---3--:R-:W-:-:S03]  /*10530*/  @!P1 LEA R4, P5, R12, R18, 0x2 ;  /* 0x000000120c049211 */ /* 0x008fc600078a10ff */
[----:B------:R1:W-:Y:S01]  /*10540*/  @!P2 STG.E desc[UR12][R6.64], R25 ;  /* 0x000000190600a986 */ /* 0x0003e2000c10190c */
[----:B------:R-:W-:Y:S02]  /*10550*/  @!P1 LEA.HI.X R5, R12, R19, R13, 0x2, P5 ;  /* 0x000000130c059211 */ /* 0x000fe400028f140d */
[----:B----4-:R-:W-:-:S03]  /*10560*/  @!P0 LEA R2, P4, R11, R22, 0x2 ;  /* 0x000000160b028211 */ /* 0x010fc600078810ff */
[----:B------:R1:W-:Y:S01]  /*10570*/  @!P1 STG.E desc[UR12][R4.64], R21 ;  /* 0x0000001504009986 */ /* 0x0003e2000c10190c */
[----:B------:R-:W-:-:S05]  /*10580*/  @!P0 LEA.HI.X R3, R11, R23, R0, 0x2, P4 ;  /* 0x000000170b038211 */ /* 0x000fca00020f1400 */
[----:B------:R1:W-:Y:S04]  /*10590*/  @!P0 STG.E desc[UR12][R2.64], R20 ;  /* 0x0000001402008986 */ /* 0x0003e8000c10190c */
.L_x_31:
[----:B------:R-:W-:Y:S05]  /*105a0*/  BSYNC B0 ;  /* 0x0000000000007941 */ /* 0x000fea0003800000 */
.L_x_30:
[----:B-1----:R-:W2:Y:S01]  /*105b0*/  LDL.LU R4, [R1+0x10c] ;  /* 0x00010c0001047983 */ /* 0x002ea20000300800 */
[----:B------:R-:W-:Y:S01]  /*105c0*/  LEA.HI R0, R26, R27, RZ, 0x2 ;  /* 0x0000001b1a007211 */ /* 0x000fe200078f10ff */
[----:B------:R-:W-:Y:S02]  /*105d0*/  ULDC.64 UR4, c[0x0][0x2a0] ;  /* 0x0000a80000047ab9 */ /* 0x000fe40000000a00 */
[----:B------:R-:W3:Y:S04]  /*105e0*/  LDL.LU.64 R8, [R1+0xf0] ;  /* 0x0000f00001087983 */ /* 0x000ee80000300a00 */
[----:B------:R-:W4:Y:S04]  /*105f0*/  LDL.LU R7, [R1+0x108] ;  /* 0x0001080001077983 */ /* 0x000f280000300800 */
[----:B------:R-:W4:Y:S04]  /*10600*/  LDL.LU R5, [R1+0xe8] ;  /* 0x0000e80001057983 */ /* 0x000f280000300800 */
[----:B------:R1:W5:Y:S01]  /*10610*/  LDL.64 R10, [R1+0x18] ;  /* 0x00001800010a7983 */ /* 0x0003620000100a00 */
[----:B------:R-:W-:Y:S01]  /*10620*/  SHF.R.S32.HI R0, RZ, 0x2, R0 ;  /* 0x00000002ff007819 */ /* 0x000fe20000011400 */
[----:B------:R-:W-:Y:S02]  /*10630*/  BSSY B0, `(.L_x_32) ;  /* 0x0000018000007945 */ /* 0x000fe40003800000 */
[----:B------:R1:W1:Y:S01]  /*10640*/  LDS.128 R12, [R226] ;  /* 0x00000000e20c7984 */ /* 0x0002620000000c00 */
[----:B--2--5:R-:W-:-:S02]  /*10650*/  ISETP.GE.AND P1, PT, R4, R38, PT ;  /* 0x000000260400720c */ /* 0x024fc40003f26270 */
[----:B------:R-:W-:Y:S02]  /*10660*/  SHF.R.S32.HI R4, RZ, 0x1f, R37 ;  /* 0x0000001fff047819 */ /* 0x000fe40000011425 */
[----:B---3--:R-:W-:-:S03]  /*10670*/  IADD3 R2, P0, R8, R29, RZ ;  /* 0x0000001d08027210 */ /* 0x008fc60007f1e0ff */
[----:B------:R-:W-:Y:S01]  /*10680*/  IMAD R4, R4, UR4, RZ ;  /* 0x0000000404047c24 */ /* 0x000fe2000f8e02ff */
[-C--:B----4-:R-:W-:Y:S01]  /*10690*/  ISETP.GE.AND P2, PT, R7, R38.reuse, PT ;  /* 0x000000260700720c */ /* 0x090fe20003f46270 */
[----:B------:R-:W-:Y:S01]  /*106a0*/  IMAD.X R3, R9, 0x1, R30, P0 ;  /* 0x0000000109037824 */ /* 0x000fe200000e061e */
[-C--:B------:R-:W-:Y:S01]  /*106b0*/  ISETP.GE.AND P0, PT, R0, R38.reuse, PT ;  /* 0x000000260000720c */ /* 0x080fe20003f06270 */
[----:B------:R-:W-:Y:S01]  /*106c0*/  IMAD R0, R37, UR5, R4 ;  /* 0x0000000525007c24 */ /* 0x000fe2000f8e0204 */
[----:B------:R-:W-:Y:S01]  /*106d0*/  ISETP.GE.AND P3, PT, R5, R38, PT ;  /* 0x000000260500720c */ /* 0x000fe20003f66270 */
[----:B------:R-:W-:-:S04]  /*106e0*/  IMAD.WIDE.U32 R8, R37, UR4, R2 ;  /* 0x0000000425087c25 */ /* 0x000fc8000f8e0002 */
[----:B------:R-:W-:-:S06]  /*106f0*/  IMAD.IADD R7, R9, 0x1, R0 ;  /* 0x0000000109077824 */ /* 0x000fcc00078e0200 */
[----:B-1----:R-:W-:Y:S05]  /*10700*/  @P0 BRA `(.L_x_33) ;  /* 0x0000000000280947 */ /* 0x002fea0003800000 */
[----:B------:R-:W-:Y:S01]  /*10710*/  ULDC.64 UR4, c[0x0][0x298] ;  /* 0x0000a60000047ab9 */ /* 0x000fe20000000a00 */
[----:B------:R-:W-:Y:S01]  /*10720*/  MOV R6, R8 ;  /* 0x0000000800067202 */ /* 0x000fe20000000f00 */
[----:B------:R-:W-:-:S04]  /*10730*/  IMAD R0, R11, UR4, RZ ;  /* 0x000000040b007c24 */ /* 0x000fc8000f8e02ff */
[----:B------:R-:W-:-:S04]  /*10740*/  IMAD.WIDE.U32 R2, R10, UR4, R6 ;  /* 0x000000040a027c25 */ /* 0x000fc8000f8e0006 */
[----:B------:R-:W-:Y:S01]  /*10750*/  IMAD R0, R10, UR5, R0 ;  /* 0x000000050a007c24 */ /* 0x000fe2000f8e0200 */
[----:B------:R-:W-:Y:S02]  /*10760*/  ULDC.64 UR4, c[0x0][0x280] ;  /* 0x0000a00000047ab9 */ /* 0x000fe40000000a00 */
[----:B------:R-:W-:Y:S02]  /*10770*/  LEA R4, P0, R2, UR4, 0x1 ;  /* 0x0000000402047c11 */ /* 0x000fe4000f8008ff */
[----:B------:R-:W-:-:S04]  /*10780*/  IADD3 R0, R3, R0, RZ ;  /* 0x0000000003007210 */ /* 0x000fc80007ffe0ff */
[----:B------:R-:W-:-:S05]  /*10790*/  LEA.HI.X R5, R2, UR5, R0, 0x1, P0 ;  /* 0x0000000502057c11 */ /* 0x000fca00080f0c00 */
[----:B------:R1:W-:Y:S02]  /*107a0*/  STG.E.128 desc[UR12][R4.64], R12 ;  /* 0x0000000c04007986 */ /* 0x0003e4000c101d0c */
.L_x_33:
[----:B------:R-:W-:Y:S05]  /*107b0*/  BSYNC B0 ;  /* 0x0000000000007941 */ /* 0x000fea0003800000 */
.L_x_32:
[----:B-1----:R1:W2:Y:S01]  /*107c0*/  LDS.128 R12, [R226+0x800] ;  /* 0x00080000e20c7984 */ /* 0x0022a20000000c00 */
[----:B------:R-:W-:Y:S04]  /*107d0*/  BSSY B0, `(.L_x_34) ;  /* 0x000000f000007945 */ /* 0x000fe80003800000 */
[----:B------:R-:W-:Y:S05]  /*107e0*/  @P1 BRA `(.L_x_35) ;  /* 0x0000000000341947 */ /* 0x000fea0003800000 */
[----:B------:R-:W-:Y:S01]  /*107f0*/  IADD3 R0, P0, R10, 0x20, RZ ;  /* 0x000000200a007810 */ /* 0x000fe20007f1e0ff */
[----:B------:R-:W-:Y:S01]  /*10800*/  ULDC.64 UR4, c[0x0][0x298] ;  /* 0x0000a60000047ab9 */ /* 0x000fe20000000a00 */
[----:B------:R-:W-:-:S03]  /*10810*/  MOV R3, R7 ;  /* 0x0000000700037202 */ /* 0x000fc60000000f00 */
[----:B------:R-:W-:-:S04]  /*10820*/  IMAD.X R2, RZ, RZ, R11, P0 ;  /* 0x000000ffff027224 */ /* 0x000fc800000e060b */
[----:B------:R-:W-:Y:S02]  /*10830*/  IMAD R4, R2, UR4, RZ ;  /* 0x0000000402047c24 */ /* 0x000fe4000f8e02ff */
[----:B------:R-:W-:-:S04]  /*10840*/  IMAD.MOV.U32 R2, RZ, RZ, R8 ;  /* 0x000000ffff027224 */ /* 0x000fc800078e0008 */
[----:B------:R-:W-:-:S04]  /*10850*/  IMAD.WIDE.U32 R2, R0, UR4, R2 ;  /* 0x0000000400027c25 */ /* 0x000fc8000f8e0002 */
[----:B------:R-:W-:Y:S01]  /*10860*/  IMAD R0, R0, UR5, R4 ;  /* 0x0000000500007c24 */ /* 0x000fe2000f8e0204 */
[----:B------:R-:W-:Y:S02]  /*10870*/  ULDC.64 UR4, c[0x0][0x280] ;  /* 0x0000a00000047ab9 */ /* 0x000fe40000000a00 */
[----:B------:R-:W-:Y:S02]  /*10880*/  LEA R4, P0, R2, UR4, 0x1 ;  /* 0x0000000402047c11 */ /* 0x000fe4000f8008ff */
[----:B------:R-:W-:-:S04]  /*10890*/  IADD3 R0, R3, R0, RZ ;  /* 0x0000000003007210 */ /* 0x000fc80007ffe0ff */
[----:B------:R-:W-:-:S05]  /*108a0*/  LEA.HI.X R5, R2, UR5, R0, 0x1, P0 ;  /* 0x0000000502057c11 */ /* 0x000fca00080f0c00 */
[----:B--2---:R3:W-:Y:S02]  /*108b0*/  STG.E.128 desc[UR12][R4.64], R12 ;  /* 0x0000000c04007986 */ /* 0x0047e4000c101d0c */
.L_x_35:
[----:B------:R-:W-:Y:S05]  /*108c0*/  BSYNC B0 ;  /* 0x0000000000007941 */ /* 0x000fea0003800000 */
.L_x_34:
[----:B--23--:R2:W3:Y:S01]  /*108d0*/  LDS.128 R12, [R226+0x1000] ;  /* 0x00100000e20c7984 */ /* 0x00c4e20000000c00 */
        /* <DEDUP_REMOVED lines=14> */
[----:B---3--:R4:W-:Y:S02]  /*109c0*/  STG.E.128 desc[UR12][R4.64], R12 ;  /* 0x0000000c04007986 */ /* 0x0089e4000c101d0c */
.L_x_37:
[----:B------:R-:W-:Y:S05]  /*109d0*/  BSYNC B0 ;  /* 0x0000000000007941 */ /* 0x000fea0003800000 */
.L_x_36:
[----:B------:R-:W-:Y:S05]  /*109e0*/  @P3 EXIT ;  /* 0x000000000000394d */ /* 0x000fea0003800000 */
[----:B------:R-:W-:Y:S01]  /*109f0*/  IADD3 R6, P0, R10, 0x60, RZ ;  /* 0x000000600a067810 */ /* 0x000fe20007f1e0ff */
[----:B------:R-:W-:Y:S01]  /*10a00*/  ULDC.64 UR4, c[0x0][0x298] ;  /* 0x0000a60000047ab9 */ /* 0x000fe20000000a00 */
[----:B------:R-:W-:Y:S01]  /*10a10*/  MOV R3, R7 ;  /* 0x0000000700037202 */ /* 0x000fe20000000f00 */
[----:B------:R-:W-:Y:S02]  /*10a20*/  IMAD.MOV.U32 R2, RZ, RZ, R8 ;  /* 0x000000ffff027224 */ /* 0x000fe400078e0008 */
[----:B------:R-:W-:Y:S02]  /*10a30*/  IMAD.X R0, RZ, RZ, R11, P0 ;  /* 0x000000ffff007224 */ /* 0x000fe400000e060b */
[----:B----4-:R-:W-:-:S04]  /*10a40*/  IMAD.WIDE.U32 R4, R6, UR4, R2 ;  /* 0x0000000406047c25 */ /* 0x010fc8000f8e0002 */
[----:B------:R-:W-:-:S04]  /*10a50*/  IMAD R0, R0, UR4, RZ ;  /* 0x0000000400007c24 */ /* 0x000fc8000f8e02ff */
[----:B------:R-:W-:Y:S01]  /*10a60*/  IMAD R0, R6, UR5, R0 ;  /* 0x0000000506007c24 */ /* 0x000fe2000f8e0200 */
[----:B------:R-:W-:Y:S02]  /*10a70*/  ULDC.64 UR4, c[0x0][0x280] ;  /* 0x0000a00000047ab9 */ /* 0x000fe40000000a00 */
[----:B------:R-:W-:Y:S02]  /*10a80*/  LEA R2, P0, R4, UR4, 0x1 ;  /* 0x0000000404027c11 */ /* 0x000fe4000f8008ff */
[----:B------:R-:W-:-:S04]  /*10a90*/  IADD3 R0, R5, R0, RZ ;  /* 0x0000000005007210 */ /* 0x000fc80007ffe0ff */
[----:B------:R-:W-:-:S05]  /*10aa0*/  LEA.HI.X R3, R4, UR5, R0, 0x1, P0 ;  /* 0x0000000504037c11 */ /* 0x000fca00080f0c00 */
[----:B------:R-:W-:Y:S01]  /*10ab0*/  STG.E.128 desc[UR12][R2.64], R32 ;  /* 0x0000002002007986 */ /* 0x000fe2000c101d0c */
[----:B------:R-:W-:Y:S05]  /*10ac0*/  EXIT ;  /* 0x000000000000794d */ /* 0x000fea0003800000 */
.L_x_17:
[----:B------:R-:W3:Y:S01]  /*10ad0*/  LDL.LU R13, [R1+0x20] ;  /* 0x00002000010d7983 */ /* 0x000ee20000300800 */
[----:B------:R-:W1:Y:S01]  /*10ae0*/  LDC.U8 R0, c[0x0][0x3d9] ;  /* 0x0000f640ff007b82 */ /* 0x000e620000000000 */
[----:B------:R-:W-:Y:S01]  /*10af0*/  SHF.R.S32.HI R11, RZ, 0x1f, R183 ;  /* 0x0000001fff0b7819 */ /* 0x000fe200000114b7 */
[----:B------:R-:W-:Y:S01]  /*10b00*/  ULDC.64 UR4, c[0x0][0x2a0] ;  /* 0x0000a80000047ab9 */ /* 0x000fe20000000a00 */
[----:B------:R-:W-:Y:S01]  /*10b10*/  CS2R R14, SRZ ;  /* 0x00000000000e7805 */ /* 0x000fe2000001ff00 */
[----:B------:R-:W-:Y:S01]  /*10b20*/  BSSY B0, `(.L_x_38) ;  /* 0x0000049000007945 */ /* 0x000fe20003800000 */
[----:B------:R-:W-:-:S03]  /*10b30*/  LEA.HI R11, R11, R183, RZ, 0x2 ;  /* 0x000000b70b0b7211 */ /* 0x000fc600078f10ff */
[----:B------:R-:W4:Y:S01]  /*10b40*/  LDC.U8 R4, c[0x0][0x3d8] ;  /* 0x0000f600ff047b82 */ /* 0x000f220000000000 */
[----:B------:R-:W-:Y:S02]  /*10b50*/  LOP3.LUT R8, R11, 0x1ffffffc, RZ, 0xc0, !PT ;  /* 0x1ffffffc0b087812 */ /* 0x000fe400078ec0ff */
[----:B-1----:R-:W-:Y:S02]  /*10b60*/  ISETP.NE.AND P2, PT, R0, RZ, PT ;  /* 0x000000ff0000720c */ /* 0x002fe40003f45270 */
[C---:B----4-:R-:W-:Y:S02]  /*10b70*/  ISETP.NE.AND P1, PT, R4.reuse, RZ, PT ;  /* 0x000000ff0400720c */ /* 0x050fe40003f25270 */
[----:B------:R-:W-:Y:S02]  /*10b80*/  ISETP.NE.AND P3, PT, R4, RZ, !P2 ;  /* 0x000000ff0400720c */ /* 0x000fe40005765270 */
[----:B------:R-:W-:-:S07]  /*10b90*/  ISETP.NE.OR P1, PT, R0, RZ, !P1 ;  /* 0x000000ff0000720c */ /* 0x000fce0004f25670 */
[----:B------:R-:W1:Y:S08]  /*10ba0*/  @!P2 LDC R10, c[0x0][0x2c4] ;  /* 0x0000b100ff0aab82 */ /* 0x000e700000000800 */
[----:B------:R-:W4:Y:S08]  /*10bb0*/  @!P2 LDC R12, c[0x0][0x270] ;  /* 0x00009c00ff0cab82 */ /* 0x000f300000000800 */
[----:B------:R-:W5:Y:S08]  /*10bc0*/  @!P1 LDC R9, c[0x0][0x2c4] ;  /* 0x0000b100ff099b82 */ /* 0x000f700000000800 */
[----:B-1----:R-:W1:Y:S08]  /*10bd0*/  @P3 LDC R10, c[0x0][0x2e4] ;  /* 0x0000b900ff0a3b82 */ /* 0x002e700000000800 */
[----:B------:R-:W2:Y:S08]  /*10be0*/  @P2 LDC.64 R16, c[0x0][0x2c0] ;  /* 0x0000b000ff102b82 */ /* 0x000eb00000000a00 */
[----:B------:R-:W3:Y:S01]  /*10bf0*/  @P2 LDC R18, c[0x0][0x2c0] ;  /* 0x0000b000ff122b82 */ /* 0x000ee20000000800 */
[----:B--2---:R-:W-:-:S02]  /*10c00*/  @P2 IMAD R16, R17, R16, RZ ;  /* 0x0000001011102224 */ /* 0x004fc400078e02ff */
[----:B-1----:R-:W-:Y:S02]  /*10c10*/  @!P2 IMAD.MOV.U32 R16, RZ, RZ, R10 ;  /* 0x000000ffff10a224 */ /* 0x002fe400078e000a */
[----:B------:R-:W-:Y:S01]  /*10c20*/  @!P2 IMAD.MOV.U32 R18, RZ, RZ, 0x1 ;  /* 0x00000001ff12a424 */ /* 0x000fe200078e00ff */
[C---:B---3--:R-:W-:Y:S02]  /*10c30*/  ISETP.NE.AND P0, PT, R13.reuse, -0x1, PT ;  /* 0xffffffff0d00780c */ /* 0x048fe40003f05270 */
[----:B------:R-:W-:-:S11]  /*10c40*/  ISETP.NE.OR P4, PT, R13, -0x1, P1 ;  /* 0xffffffff0d00780c */ /* 0x000fd60000f85670 */
[----:B------:R-:W1:Y:S01]  /*10c50*/  @!P0 LDC.64 R2, c[0x0][0x290] ;  /* 0x0000a400ff028b82 */ /* 0x000e620000000a00 */
[----:B------:R-:W-:-:S07]  /*10c60*/  @!P0 SHF.R.S32.HI R0, RZ, 0x1f, R22 ;  /* 0x0000001fff008819 */ /* 0x000fce0000011416 */
[----:B------:R-:W2:Y:S01]  /*10c70*/  @P0 LDC.64 R6, c[0x0][0x298] ;  /* 0x0000a600ff060b82 */ /* 0x000ea20000000a00 */
[----:B-1----:R-:W-:Y:S02]  /*10c80*/  @!P0 IMAD R0, R0, R2, RZ ;  /* 0x0000000200008224 */ /* 0x002fe400078e02ff */
[----:B--2---:R-:W-:-:S04]  /*10c90*/  @P0 IMAD.WIDE.U32 R4, R13, R6, RZ ;  /* 0x000000060d040225 */ /* 0x004fc800078e00ff */
[C---:B------:R-:W-:Y:S02]  /*10ca0*/  @!P0 IMAD R6, R22.reuse, R3, R0 ;  /* 0x0000000316068224 */ /* 0x040fe400078e0200 */
[----:B------:R-:W-:-:S04]  /*10cb0*/  @!P0 IMAD.WIDE.U32 R2, R22, R2, RZ ;  /* 0x0000000216028225 */ /* 0x000fc800078e00ff */
[----:B------:R-:W-:Y:S02]  /*10cc0*/  IMAD.IADD R0, R183, 0x1, -R8 ;  /* 0x00000001b7007824 */ /* 0x000fe400078e0a08 */
[----:B------:R-:W-:Y:S02]  /*10cd0*/  @!P0 IMAD.MOV.U32 R4, RZ, RZ, R2 ;  /* 0x000000ffff048224 */ /* 0x000fe400078e0002 */
[----:B------:R-:W-:Y:S02]  /*10ce0*/  IMAD.SHL.U32 R0, R0, 0x8, RZ ;  /* 0x0000000800007824 */ /* 0x000fe400078e00ff */
[----:B------:R-:W-:Y:S02]  /*10cf0*/  @P0 IMAD R7, R13, R7, R5 ;  /* 0x000000070d070224 */ /* 0x000fe400078e0205 */
[----:B------:R-:W-:Y:S01]  /*10d00*/  @!P0 IMAD.IADD R7, R3, 0x1, R6 ;  /* 0x0000000103078824 */ /* 0x000fe200078e0206 */
[----:B------:R-:W-:Y:S01]  /*10d10*/  IADD3 R8, P0, R0, R4, RZ ;  /* 0x0000000400087210 */ /* 0x000fe20007f1e0ff */
[----:B-----5:R-:W-:Y:S01]  /*10d20*/  @!P4 IMAD R13, R22, R9, RZ ;  /* 0x00000009160dc224 */ /* 0x020fe200078e02ff */
[----:B------:R-:W-:Y:S01]  /*10d30*/  SHF.R.S32.HI R4, RZ, 0x2, R11 ;  /* 0x00000002ff047819 */ /* 0x000fe2000001140b */
[----:B------:R-:W-:Y:S01]  /*10d40*/  @P2 IMAD.MOV.U32 R2, RZ, RZ, 0x1 ;  /* 0x00000001ff022424 */ /* 0x000fe200078e00ff */
[----:B------:R-:W-:Y:S01]  /*10d50*/  LEA.HI.X.SX32 R9, R0, R7, 0x1, P0 ;  /* 0x0000000700097211 */ /* 0x000fe200000f0eff */
[----:B------:R-:W-:Y:S01]  /*10d60*/  IMAD.IADD R0, R105, 0x1, -R189 ;  /* 0x0000000169007824 */ /* 0x000fe200078e0abd */
[----:B------:R-:W-:Y:S01]  /*10d70*/  SHF.R.S32.HI R6, RZ, 0x1f, R25 ;  /* 0x0000001fff067819 */ /* 0x000fe20000011419 */
[----:B----4-:R-:W-:Y:S01]  /*10d80*/  @!P2 IMAD R2, R10, R12, RZ ;  /* 0x0000000c0a02a224 */ /* 0x010fe200078e02ff */
[----:B------:R1:W-:Y:S01]  /*10d90*/  @!P4 STL [R1+0x20], R13 ;  /* 0x0000200d0100c387 */ /* 0x0003e20000100800 */
[----:B------:R-:W-:Y:S01]  /*10da0*/  LOP3.LUT P4, RZ, R183, 0x3, RZ, 0xc0, !PT ;  /* 0x00000003b7ff7812 */ /* 0x000fe2000788c0ff */
[C---:B------:R-:W-:Y:S01]  /*10db0*/  VIADD R19, R4.reuse, 0x20 ;  /* 0x0000002004137836 */ /* 0x040fe20000000000 */
[----:B------:R-:W-:Y:S01]  /*10dc0*/  ISETP.GE.AND P0, PT, R4, R0, PT ;  /* 0x000000000400720c */ /* 0x000fe20003f06270 */
[----:B------:R-:W-:Y:S01]  /*10dd0*/  IMAD R2, R22, R2, RZ ;  /* 0x0000000216027224 */ /* 0x000fe200078e02ff */
[--C-:B------:R-:W-:Y:S01]  /*10de0*/  @!P1 SHF.R.S32.HI R15, RZ, 0x1f, R13.reuse ;  /* 0x0000001fff0f9819 */ /* 0x100fe2000001140d */
[----:B------:R-:W-:Y:S01]  /*10df0*/  IMAD R6, R6, UR4, RZ ;  /* 0x0000000406067c24 */ /* 0x000fe2000f8e02ff */
[CC--:B------:R-:W-:Y:S01]  /*10e00*/  ISETP.GE.OR P3, PT, R4.reuse, R0.reuse, P4 ;  /* 0x000000000400720c */ /* 0x0c0fe20002766670 */
[----:B------:R-:W-:Y:S01]  /*10e10*/  @!P1 IMAD.MOV.U32 R14, RZ, RZ, R13 ;  /* 0x000000ffff0e9224 */ /* 0x000fe200078e000d */
[----:B------:R-:W-:Y:S01]  /*10e20*/  SHF.R.S32.HI R5, RZ, 0x1f, R4 ;  /* 0x0000001fff057819 */ /* 0x000fe20000011404 */
[----:B------:R-:W-:Y:S01]  /*10e30*/  VIADD R20, R4, 0x40 ;  /* 0x0000004004147836 */ /* 0x000fe20000000000 */
[----:B------:R-:W-:Y:S01]  /*10e40*/  SEL R17, R2, RZ, P1 ;  /* 0x000000ff02117207 */ /* 0x000fe20000800000 */
[----:B------:R-:W-:Y:S01]  /*10e50*/  VIADD R21, R4, 0x60 ;  /* 0x0000006004157836 */ /* 0x000fe20000000000 */
[-C--:B------:R-:W-:Y:S01]  /*10e60*/  ISETP.GE.OR P1, PT, R19, R0.reuse, P4 ;  /* 0x000000001300720c */ /* 0x080fe20002726670 */
[C---:B------:R-:W-:Y:S01]  /*10e70*/  IMAD R6, R25.reuse, UR5, R6 ;  /* 0x0000000519067c24 */ /* 0x040fe2000f8e0206 */
[----:B------:R-:W-:Y:S01]  /*10e80*/  P2R R22, PR, RZ, 0x8 ;  /* 0x00000008ff167803 */ /* 0x000fe20000000000 */
[----:B------:R-:W-:Y:S01]  /*10e90*/  IMAD.WIDE.U32 R8, R25, UR4, R8 ;  /* 0x0000000419087c25 */ /* 0x000fe2000f8e0008 */
[----:B------:R-:W-:-:S02]  /*10ea0*/  ISETP.GE.AND P2, PT, R19, R0, PT ;  /* 0x000000001300720c */ /* 0x000fc40003f46270 */
[-C--:B------:R-:W-:Y:S01]  /*10eb0*/  ISETP.GE.AND P3, PT, R20, R0.reuse, PT ;  /* 0x000000001400720c */ /* 0x080fe20003f66270 */
[----:B------:R-:W-:Y:S01]  /*10ec0*/  IMAD.WIDE R2, R24, 0x80, R4 ;  /* 0x0000008018027825 */ /* 0x000fe200078e0204 */
[----:B------:R-:W-:Y:S02]  /*10ed0*/  ISETP.GE.AND P5, PT, R21, R0, PT ;  /* 0x000000001500720c */ /* 0x000fe40003fa6270 */
[----:B------:R-:W-:Y:S01]  /*10ee0*/  P2R R23, PR, RZ, 0x2 ;  /* 0x00000002ff177803 */ /* 0x000fe20000000000 */
[----:B------:R-:W-:Y:S01]  /*10ef0*/  IMAD.IADD R7, R6, 0x1, R9 ;  /* 0x0000000106077824 */ /* 0x000fe200078e0209 */
[----:B-1----:R-:W-:Y:S09]  /*10f00*/  @P0 BRA `(.L_x_39) ;  /* 0x0000000000280947 */ /* 0x002ff20003800000 */
        /* <DEDUP_REMOVED lines=9> */
[----:B------:R1:W-:Y:S02]  /*10fa0*/  STG.E.128 desc[UR12][R12.64], RZ ;  /* 0x000000ff0c007986 */ /* 0x0003e4000c101d0c */
.L_x_39:
[----:B------:R-:W-:Y:S05]  /*10fb0*/  BSYNC B0 ;  /* 0x0000000000007941 */ /* 0x000fea0003800000 */
.L_x_38:
[----:B------:R-:W-:Y:S01]  /*10fc0*/  BSSY B0, `(.L_x_40) ;  /* 0x0000013000007945 */ /* 0x000fe20003800000 */
[----:B------:R-:W-:Y:S01]  /*10fd0*/  ISETP.GE.OR P6, PT, R20, R0, P4 ;  /* 0x000000001400720c */ /* 0x000fe200027c6670 */
[----:B------:R-:W-:Y:S01]  /*10fe0*/  IMAD R17, R25, R16, R17 ;  /* 0x0000001019117224 */ /* 0x000fe200078e0211 */
[----:B------:R-:W-:Y:S01]  /*10ff0*/  ISETP.GE.OR P4, PT, R21, R0, P4 ;  /* 0x000000001500720c */ /* 0x000fe20002786670 */
[----:B------:R-:W-:Y:S01]  /*11000*/  IMAD R16, R189, R18, RZ ;  /* 0x00000012bd107224 */ /* 0x000fe200078e02ff */
[----:B------:R-:W-:Y:S11]  /*11010*/  @P2 BRA `(.L_x_41) ;  /* 0x0000000000342947 */ /* 0x000ff60003800000 */
[----:B------:R-:W-:Y:S01]  /*11020*/  IADD3 R0, P0, R2, 0x20, RZ ;  /* 0x0000002002007810 */ /* 0x000fe20007f1e0ff */
[----:B------:R-:W-:Y:S01]  /*11030*/  ULDC.64 UR4, c[0x0][0x298] ;  /* 0x0000a60000047ab9 */ /* 0x000fe20000000a00 */
[----:B------:R-:W-:-:S03]  /*11040*/  MOV R11, R7 ;  /* 0x00000007000b7202 */ /* 0x000fc60000000f00 */
[----:B------:R-:W-:-:S04]  /*11050*/  IMAD.X R10, RZ, RZ, R3, P0 ;  /* 0x000000ffff0a7224 */ /* 0x000fc800000e0603 */
[----:B-1----:R-:W-:Y:S02]  /*11060*/  IMAD R12, R10, UR4, RZ ;  /* 0x000000040a0c7c24 */ /* 0x002fe4000f8e02ff */
[----:B------:R-:W-:-:S04]  /*11070*/  IMAD.MOV.U32 R10, RZ, RZ, R8 ;  /* 0x000000ffff0a7224 */ /* 0x000fc800078e0008 */
[----:B------:R-:W-:-:S04]  /*11080*/  IMAD.WIDE.U32 R10, R0, UR4, R10 ;  /* 0x00000004000a7c25 */ /* 0x000fc8000f8e000a */
[----:B------:R-:W-:Y:S01]  /*11090*/  IMAD R0, R0, UR5, R12 ;  /* 0x0000000500007c24 */ /* 0x000fe2000f8e020c */
[----:B------:R-:W-:Y:S02]  /*110a0*/  ULDC.64 UR4, c[0x0][0x280] ;  /* 0x0000a00000047ab9 */ /* 0x000fe40000000a00 */
[----:B------:R-:W-:Y:S02]  /*110b0*/  LEA R12, P0, R10, UR4, 0x1 ;  /* 0x000000040a0c7c11 */ /* 0x000fe4000f8008ff */
[----:B------:R-:W-:-:S04]  /*110c0*/  IADD3 R0, R0, R11, RZ ;  /* 0x0000000b00007210 */ /* 0x000fc80007ffe0ff */
[----:B------:R-:W-:-:S05]  /*110d0*/  LEA.HI.X R13, R10, UR5, R0, 0x1, P0 ;  /* 0x000000050a0d7c11 */ /* 0x000fca00080f0c00 */
[----:B------:R2:W-:Y:S02]  /*110e0*/  STG.E.128 desc[UR12][R12.64], RZ ;  /* 0x000000ff0c007986 */ /* 0x0005e4000c101d0c */
.L_x_41:
[----:B------:R-:W-:Y:S05]  /*110f0*/  BSYNC B0 ;  /* 0x0000000000007941 */ /* 0x000fea0003800000 */
.L_x_40:
[----:B------:R-:W-:Y:S04]  /*11100*/  BSSY B0, `(.L_x_42) ;  /* 0x000000f000007945 */ /* 0x000fe80003800000 */
[----:B------:R-:W-:Y:S05]  /*11110*/  @P3 BRA `(.L_x_43) ;  /* 0x0000000000343947 */ /* 0x000fea0003800000 */
[----:B------:R-:W-:Y:S01]  /*11120*/  IADD3 R0, P0, R2, 0x40, RZ ;  /* 0x0000004002007810 */ /* 0x000fe20007f1e0ff */
[----:B------:R-:W-:Y:S01]  /*11130*/  ULDC.64 UR4, c[0x0][0x298] ;  /* 0x0000a60000047ab9 */ /* 0x000fe20000000a00 */
[----:B------:R-:W-:-:S03]  /*11140*/  MOV R11, R7 ;  /* 0x00000007000b7202 */ /* 0x000fc60000000f00 */
[----:B------:R-:W-:-:S04]  /*11150*/  IMAD.X R10, RZ, RZ, R3, P0 ;  /* 0x000000ffff0a7224 */ /* 0x000fc800000e0603 */
[----:B-12---:R-:W-:Y:S02]  /*11160*/  IMAD R12, R10, UR4, RZ ;  /* 0x000000040a0c7c24 */ /* 0x006fe4000f8e02ff */
        /* <DEDUP_REMOVED lines=8> */
.L_x_43:
[----:B------:R-:W-:Y:S05]  /*111f0*/  BSYNC B0 ;  /* 0x0000000000007941 */ /* 0x000fea0003800000 */
.L_x_42:
[----:B------:R-:W-:Y:S01]  /*11200*/  BSSY B0, `(.L_x_44) ;  /* 0x0000011000007945 */ /* 0x000fe20003800000 */
[--C-:B------:R-:W-:Y:S02]  /*11210*/  IADD3 R10, P2, P1, R16, R14, R17.reuse ;  /* 0x0000000e100a7210 */ /* 0x100fe4000795e011 */
[----:B------:R-:W-:Y:S02]  /*11220*/  SHF.R.S32.HI R16, RZ, 0x1f, R16 ;  /* 0x0000001fff107819 */ /* 0x000fe40000011410 */
[----:B------:R-:W-:Y:S01]  /*11230*/  SHF.R.S32.HI R17, RZ, 0x1f, R17 ;  /* 0x0000001fff117819 */ /* 0x000fe20000011411 */
[----:B------:R-:W-:Y:S05]  /*11240*/  @P5 BRA `(.L_x_45) ;  /* 0x0000000000305947 */ /* 0x000fea0003800000 */
[----:B------:R-:W-:Y:S01]  /*11250*/  IADD3 R0, P0, R2, 0x60, RZ ;  /* 0x0000006002007810 */ /* 0x000fe20007f1e0ff */
[----:B------:R-:W-:Y:S01]  /*11260*/  ULDC.64 UR4, c[0x0][0x298] ;  /* 0x0000a60000047ab9 */ /* 0x000fe20000000a00 */
[----:B------:R-:W-:Y:S02]  /*11270*/  MOV R6, R8 ;  /* 0x0000000800067202 */ /* 0x000fe40000000f00 */
[----:B------:R-:W-:-:S03]  /*11280*/  IADD3.X R2, RZ, R3, RZ, P0, !PT ;  /* 0x00000003ff027210 */ /* 0x000fc600007fe4ff */
[----:B------:R-:W-:-:S04]  /*11290*/  IMAD.WIDE.U32 R6, R0, UR4, R6 ;  /* 0x0000000400067c25 */ /* 0x000fc8000f8e0006 */
[----:B------:R-:W-:-:S04]  /*112a0*/  IMAD R2, R2, UR4, RZ ;  /* 0x0000000402027c24 */ /* 0x000fc8000f8e02ff */
[----:B------:R-:W-:Y:S01]  /*112b0*/  IMAD R0, R0, UR5, R2 ;  /* 0x0000000500007c24 */ /* 0x000fe2000f8e0202 */
[----:B------:R-:W-:Y:S02]  /*112c0*/  ULDC.64 UR4, c[0x0][0x280] ;  /* 0x0000a00000047ab9 */ /* 0x000fe40000000a00 */
[----:B------:R-:W-:Y:S02]  /*112d0*/  LEA R2, P0, R6, UR4, 0x1 ;  /* 0x0000000406027c11 */ /* 0x000fe4000f8008ff */
[----:B------:R-:W-:-:S04]  /*112e0*/  IADD3 R0, R0, R7, RZ ;  /* 0x0000000700007210 */ /* 0x000fc80007ffe0ff */
[----:B------:R-:W-:-:S05]  /*112f0*/  LEA.HI.X R3, R6, UR5, R0, 0x1, P0 ;  /* 0x0000000506037c11 */ /* 0x000fca00080f0c00 */
[----:B------:R4:W-:Y:S02]  /*11300*/  STG.E.128 desc[UR12][R2.64], RZ ;  /* 0x000000ff02007986 */ /* 0x0009e4000c101d0c */
.L_x_45:
[----:B------:R-:W-:Y:S05]  /*11310*/  BSYNC B0 ;  /* 0x0000000000007941 */ /* 0x000fea0003800000 */
.L_x_44:
[----:B------:R-:W-:Y:S01]  /*11320*/  ISETP.NE.AND P0, PT, R22, RZ, PT ;  /* 0x000000ff1600720c */ /* 0x000fe20003f05270 */
[----:B------:R-:W-:Y:S01]  /*11330*/  BSSY B0, `(.L_x_46) ;  /* 0x000000b000007945 */ /* 0x000fe20003800000 */
[----:B------:R-:W-:-:S11]  /*11340*/  IADD3.X R14, R16, R15, R17, P2, P1 ;  /* 0x0000000f100e7210 */ /* 0x000fd600017e2411 */
[----:B------:R-:W-:Y:S05]  /*11350*/  @P0 BRA `(.L_x_47) ;  /* 0x0000000000200947 */ /* 0x000fea0003800000 */
[----:B------:R-:W-:Y:S01]  /*11360*/  IMAD R4, R4, R18, RZ ;  /* 0x0000001204047224 */ /* 0x000fe200078e02ff */
[----:B------:R-:W-:-:S04]  /*11370*/  ULDC.64 UR4, c[0x0][0x2b0] ;  /* 0x0000ac0000047ab9 */ /* 0x000fc80000000a00 */
[----:B------:R-:W-:-:S04]  /*11380*/  IADD3 R0, P0, R4, R10, RZ ;  /* 0x0000000a04007210 */ /* 0x000fc80007f1e0ff */
[----:B------:R-:W-:Y:S02]  /*11390*/  LEA.HI.X.SX32 R4, R4, R14, 0x1, P0 ;  /* 0x0000000e04047211 */ /* 0x000fe400000f0eff */
[----:B----4-:R-:W-:-:S04]  /*113a0*/  LEA R2, P0, R0, UR4, 0x2 ;  /* 0x0000000400027c11 */ /* 0x010fc8000f8010ff */
[----:B------:R-:W-:Y:S01]  /*113b0*/  LEA.HI.X R3, R0, UR5, R4, 0x2, P0 ;  /* 0x0000000500037c11 */ /* 0x000fe200080f1404 */
[----:B------:R-:W-:-:S05]  /*113c0*/  IMAD.MOV.U32 R0, RZ, RZ, 0x7f800000 ;  /* 0x7f800000ff007424 */ /* 0x000fca00078e00ff */
[----:B------:R4:W-:Y:S03]  /*113d0*/  STG.E desc[UR12][R2.64], R0 ;  /* 0x0000000002007986 */ /* 0x0009e6000c10190c */
.L_x_47:
[----:B------:R-:W-:Y:S05]  /*113e0*/  BSYNC B0 ;  /* 0x0000000000007941 */ /* 0x000fea0003800000 */
.L_x_46:
[----:B------:R-:W-:Y:S01]  /*113f0*/  ISETP.NE.AND P0, PT, R23, RZ, PT ;  /* 0x000000ff1700720c */ /* 0x000fe20003f05270 */
[----:B------:R-:W-:-:S12]  /*11400*/  BSSY B0, `(.L_x_48) ;  /* 0x000000a000007945 */ /* 0x000fd80003800000 */
[----:B------:R-:W-:Y:S05]  /*11410*/  @P0 BRA `(.L_x_49) ;  /* 0x0000000000200947 */ /* 0x000fea0003800000 */
[----:B----4-:R-:W-:Y:S01]  /*11420*/  IMAD R0, R19, R18, RZ ;  /* 0x0000001213007224 */ /* 0x010fe200078e02ff */
[----:B------:R-:W-:-:S04]  /*11430*/  ULDC.64 UR4, c[0x0][0x2b0] ;  /* 0x0000ac0000047ab9 */ /* 0x000fc80000000a00 */
[----:B------:R-:W-:-:S04]  /*11440*/  IADD3 R3, P0, R0, R10, RZ ;  /* 0x0000000a00037210 */ /* 0x000fc80007f1e0ff */
[----:B------:R-:W-:Y:S02]  /*11450*/  LEA.HI.X.SX32 R0, R0, R14, 0x1, P0 ;  /* 0x0000000e00007211 */ /* 0x000fe400000f0eff */
[----:B------:R-:W-:-:S04]  /*11460*/  LEA R2, P0, R3, UR4, 0x2 ;  /* 0x0000000403027c11 */ /* 0x000fc8000f8010ff */
[----:B------:R-:W-:Y:S01]  /*11470*/  LEA.HI.X R3, R3, UR5, R0, 0x2, P0 ;  /* 0x0000000503037c11 */ /* 0x000fe200080f1400 */
[----:B------:R-:W-:-:S05]  /*11480*/  IMAD.MOV.U32 R0, RZ, RZ, 0x7f800000 ;  /* 0x7f800000ff007424 */ /* 0x000fca00078e00ff */
[----:B------:R4:W-:Y:S03]  /*11490*/  STG.E desc[UR12][R2.64], R0 ;  /* 0x0000000002007986 */ /* 0x0009e6000c10190c */
.L_x_49:
[----:B------:R-:W-:Y:S05]  /*114a0*/  BSYNC B0 ;  /* 0x0000000000007941 */ /* 0x000fea0003800000 */
.L_x_48:
[----:B------:R-:W-:Y:S04]  /*114b0*/  BSSY B0, `(.L_x_50) ;  /* 0x000000a000007945 */ /* 0x000fe80003800000 */
        /* <DEDUP_REMOVED lines=9> */
.L_x_51:
[----:B------:R-:W-:Y:S05]  /*11550*/  BSYNC B0 ;  /* 0x0000000000007941 */ /* 0x000fea0003800000 */
.L_x_50:
[----:B------:R-:W-:Y:S05]  /*11560*/  @P4 EXIT ;  /* 0x000000000000494d */ /* 0x000fea0003800000 */
[----:B----4-:R-:W-:Y:S01]  /*11570*/  IMAD R0, R21, R18, RZ ;  /* 0x0000001215007224 */ /* 0x010fe200078e02ff */
[----:B------:R-:W-:-:S04]  /*11580*/  ULDC.64 UR4, c[0x0][0x2b0] ;  /* 0x0000ac0000047ab9 */ /* 0x000fc80000000a00 */
[----:B------:R-:W-:-:S04]  /*11590*/  IADD3 R3, P0, R0, R10, RZ ;  /* 0x0000000a00037210 */ /* 0x000fc80007f1e0ff */
[----:B------:R-:W-:Y:S02]  /*115a0*/  LEA.HI.X.SX32 R0, R0, R14, 0x1, P0 ;  /* 0x0000000e00007211 */ /* 0x000fe400000f0eff */
[----:B------:R-:W-:-:S04]  /*115b0*/  LEA R2, P0, R3, UR4, 0x2 ;  /* 0x0000000403027c11 */ /* 0x000fc8000f8010ff */
[----:B------:R-:W-:Y:S01]  /*115c0*/  LEA.HI.X R3, R3, UR5, R0, 0x2, P0 ;  /* 0x0000000503037c11 */ /* 0x000fe200080f1400 */
[----:B------:R-:W-:-:S05]  /*115d0*/  IMAD.MOV.U32 R0, RZ, RZ, 0x7f800000 ;  /* 0x7f800000ff007424 */ /* 0x000fca00078e00ff */
[----:B------:R-:W-:Y:S01]  /*115e0*/  STG.E desc[UR12][R2.64], R0 ;  /* 0x0000000002007986 */ /* 0x000fe2000c10190c */
[----:B------:R-:W-:Y:S05]  /*115f0*/  EXIT ;  /* 0x000000000000794d */ /* 0x000fea0003800000 */
.L_x_52:
        /* <DEDUP_REMOVED lines=16> */
.L_x_717:


//--------------------- .text._ZN5flash16flash_fwd_kernelI23Flash_fwd_kernel_traitsILi32ELi128ELi128ELi4ELb0ELb0EN7cutlass10bfloat16_tE19Flash_kernel_traitsILi32ELi128ELi128ELi4ES3_EELb0ELb1ELb0ELb0ELb0ELb0ELb0ELb0EEEvNS_16Flash_fwd_paramsE --------------------------
	.section	.text._ZN5flash16flash_fwd_kernelI23Flash_fwd_kernel_traitsILi32ELi128ELi128ELi4ELb0ELb0EN7cutlass10bfloat16_tE19Flash_kernel_traitsILi32ELi128ELi128ELi4ES3_EELb0ELb1ELb0ELb0ELb0ELb0ELb0ELb0EEEvNS_16Flash_fwd_paramsE,"ax",@progbits
	.align	128
        .global         _ZN5flash16flash_fwd_kernelI23Flash_fwd_kernel_traitsILi32ELi128ELi128ELi4ELb0ELb0EN7cutlass10bfloat16_tE19Flash_kernel_traitsILi32ELi128ELi128ELi4ES3_EELb0ELb1ELb0ELb0ELb0ELb0ELb0ELb0EEEvNS_16Flash_fwd_paramsE
        .type           _ZN5flash16flash_fwd_kernelI23Flash_fwd_kernel_traitsILi32ELi128ELi128ELi4ELb0ELb0EN7cutlass10bfloat16_tE19Flash_kernel_traitsILi32ELi128ELi128ELi4ES3_EELb0ELb1ELb0ELb0ELb0ELb0ELb0ELb0EEEvNS_16Flash_fwd_paramsE,@function
        .size           _ZN5flash16flash_fwd_kernelI23Flash_fwd_kernel_traitsILi32ELi128ELi128ELi4ELb0ELb0EN7cutlass10bfloat16_tE19Flash_kernel_traitsILi32ELi128ELi128ELi4ES3_EELb0ELb1ELb0ELb0ELb0ELb0ELb0ELb0EEEvNS_16Flash_fwd_paramsE,(.L_x_718 - _ZN5flash16flash_fwd_kernelI23Flash_fwd_kernel_traitsILi32ELi128ELi128ELi4ELb0ELb0EN7cutlass10bfloat16_tE19Flash_kernel_traitsILi32ELi128ELi128ELi4ES3_EELb0ELb1ELb0ELb0ELb0ELb0ELb0ELb0EEEvNS_16Flash_fwd_paramsE)
        .other          _ZN5flash16flash_fwd_kernelI23Flash_fwd_kernel_traitsILi32ELi128ELi128ELi4ELb0ELb0EN7cutlass10bfloat16_tE19Flash_kernel_traitsILi32ELi128ELi128ELi4ES3_EELb0ELb1ELb0ELb0ELb0ELb0ELb0ELb0EEEvNS_16Flash_fwd_paramsE,@"STO_CUDA_ENTRY STV_DEFAULT"
_ZN5flash16flash_fwd_kernelI23Flash_fwd_kernel_traitsILi32ELi128ELi128ELi4ELb0ELb0EN7cutlass10bfloat16_tE19Flash_kernel_traitsILi32ELi128ELi128ELi4ES3_EELb0ELb1ELb0ELb0ELb0ELb0ELb0ELb0EEEvNS_16Flash_fwd_paramsE:
.text._ZN5flash16flash_fwd_kernelI23Flash_fwd_kernel_traitsILi32ELi128ELi128ELi4ELb0ELb0EN7cutlass10bfloat16_tE19Flash_kernel_traitsILi32ELi128ELi128ELi4ES3_EELb0ELb1ELb0ELb0ELb0ELb0ELb0ELb0EEEvNS_16Flash_fwd_paramsE:
[----:B------:R-:W1:Y:S08]  /*0000*/  LDC R1, c[0x0][0x28] ;  /* 0x00000a00ff017b82 */ /* 0x000e700000000800 */
[----:B------:R-:W2:Y:S01]  /*0010*/  S2UR UR28, SR_CTAID.Y ;  /* 0x00000000001c79c3 */ /* 0x000ea20000002600 */
[----:B------:R-:W-:Y:S01]  /*0020*/  ULDC.64 UR4, c[0x0][0x300] ;  /* 0x0000c00000047ab9 */ /* 0x000fe20000000a00 */
[----:B------:R-:W-:Y:S01]  /*0030*/  ULDC.64 UR6, c[0x0][0x2f0] ;  /* 0x0000bc0000067ab9 */ /* 0x000fe20000000a00 */
[----:B------:R-:W-:Y:S01]  /*0040*/  UISETP.NE.U32.AND UP1, UPT, UR4, URZ, UPT ;  /* 0x0000003f0400728c */ /* 0x000fe2000bf25070 */
[----:B-1----:R-:W-:Y:S01]  /*0050*/  VIADD R1, R1, 0xffffffd0 ;  /* 0xffffffd001017836 */ /* 0x002fe20000000000 */
[----:B------:R-:W-:-:S02]  /*0060*/  UISETP.NE.U32.AND UP2, UPT, UR6, URZ, UPT ;  /* 0x0000003f0600728c */ /* 0x000fc4000bf45070 */
[----:B------:R-:W-:Y:S01]  /*0070*/  UISETP.NE.AND.EX UP1, UPT, UR5, URZ, UPT, UP1 ;  /* 0x0000003f0500728c */ /* 0x000fe2000bf25310 */
[----:B------:R-:W-:Y:S01]  /*0080*/  ULDC.64 UR8, c[0x0][0x2f0] ;  /* 0x0000bc0000087ab9 */ /* 0x000fe20000000a00 */
[----:B------:R-:W-:Y:S01]  /*0090*/  UISETP.NE.AND.EX UP2, UPT, UR7, URZ, UPT, UP2 ;  /* 0x0000003f0700728c */ /* 0x000fe2000bf45320 */
[----:B------:R-:W-:-:S03]  /*00a0*/  ULDC.U8 UR6, c[0x0][0x3c2] ;  /* 0x0000f08000067ab9 */ /* 0x000fc60000000000 */
[----:B------:R-:W-:Y:S01]  /*00b0*/  PLOP3.LUT P0, PT, PT, PT, UP1, 0x80, 0x0 ;  /* 0x000000000000781c */ /* 0x000fe20003f0f018 */
[----:B------:R-:W-:Y:S01]  /*00c0*/  ULDC.64 UR4, c[0x0][0x2f8] ;  /* 0x0000be0000047ab9 */ /* 0x000fe20000000a00 */
[----:B------:R-:W-:Y:S01]  /*00d0*/  UISETP.NE.AND UP3, UPT, UR6, URZ, UPT ;  /* 0x0000003f0600728c */ /* 0x000fe2000bf65270 */
[----:B------:R-:W-:Y:S01]  /*00e0*/  PLOP3.LUT P2, PT, PT, PT, UP2, 0x80, 0x0 ;  /* 0x000000000000781c */ /* 0x000fe20003f4f028 */
[----:B------:R-:W-:Y:S01]  /*00f0*/  UISETP.EQ.U32.AND UP0, UPT, UR4, URZ, UPT ;  /* 0x0000003f0400728c */ /* 0x000fe2000bf02070 */
[----:B------:R-:W-:Y:S01]  /*0100*/  ULDC.64 UR22, c[0x0][0x208] ;  /* 0x0000820000167ab9 */ /* 0x000fe20000000a00 */
[----:B------:R-:W-:Y:S02]  /*0110*/  ULDC.64 UR6, c[0x0][0x2f8] ;  /* 0x0000be0000067ab9 */ /* 0x000fe40000000a00 */
[----:B------:R-:W-:Y:S02]  /*0120*/  UISETP.EQ.OR.EX UP0, UPT, UR5, URZ, !UP3, UP0 ;  /* 0x0000003f0500728c */ /* 0x000fe4000df02700 */
[----:B--2---:R-:W-:-:S06]  /*0130*/  UIMAD.WIDE UR8, UR28, 0x4, UR8 ;  /* 0x000000041c0878a5 */ /* 0x004fcc000f8e0208 */
[----:B------:R-:W-:Y:S02]  /*0140*/  IMAD.U32 R2, RZ, RZ, UR8 ;  /* 0x00000008ff027e24 */ /* 0x000fe4000f8e00ff */
[----:B------:R-:W-:Y:S01]  /*0150*/  IMAD.U32 R3, RZ, RZ, UR9 ;  /* 0x00000009ff037e24 */ /* 0x000fe2000f8e00ff */
[----:B------:R-:W-:Y:S02]  /*0160*/  @UP1 ULDC.64 UR8, c[0x0][0x300] ;  /* 0x0000c00000081ab9 */ /* 0x000fe40000000a00 */
[----:B------:R-:W-:Y:S02]  /*0170*/  @UP1 UIMAD.WIDE UR8, UR28, 0x4, UR8 ;  /* 0x000000041c0818a5 */ /* 0x000fe4000f8e0208 */
[----:B------:R-:W2:Y:S04]  /*0180*/  @P2 LDG.E R7, desc[UR22][R2.64] ;  /* 0x0000001602072981 */ /* 0x000ea8000c1e1900 */
[----:B------:R-:W-:Y:S01]  /*0190*/  IMAD.U32 R4, RZ, RZ, UR8 ;  /* 0x00000008ff047e24 */ /* 0x000fe2000f8e00ff */
[----:B------:R1:W3:Y:S01]  /*01a0*/  @P2 LDG.E R6, desc[UR22][R2.64+0x4] ;  /* 0x0000041602062981 */ /* 0x0002e2000c1e1900 */
[----:B------:R-:W-:Y:S01]  /*01b0*/  IMAD.U32 R5, RZ, RZ, UR9 ;  /* 0x00000009ff057e24 */ /* 0x000fe2000f8e00ff */
[----:B------:R-:W-:Y:S01]  /*01c0*/  PLOP3.LUT P1, PT, PT, PT, UP0, 0x80, 0x0 ;  /* 0x000000000000781c */ /* 0x000fe20003f2f008 */
[----:B------:R-:W-:-:S03]  /*01d0*/  UIMAD.WIDE UR6, UR28, 0x4, UR6 ;  /* 0x000000041c0678a5 */ /* 0x000fc6000f8e0206 */
[----:B------:R-:W4:Y:S03]  /*01e0*/  @P0 LDG.E R4, desc[UR22][R4.64] ;  /* 0x0000001604040981 */ /* 0x000f26000c1e1900 */
[----:B-1----:R-:W-:Y:S02]  /*01f0*/  IMAD.U32 R2, RZ, RZ, UR6 ;  /* 0x00000006ff027e24 */ /* 0x002fe4000f8e00ff */
[----:B------:R-:W-:-:S05]  /*0200*/  IMAD.U32 R3, RZ, RZ, UR7 ;  /* 0x00000007ff037e24 */ /* 0x000fca000f8e00ff */
[----:B------:R-:W5:Y:S01]  /*0210*/  @!P1 LDG.E R0, desc[UR22][R2.64] ;  /* 0x0000001602009981 */ /* 0x000f62000c1e1900 */
[----:B------:R-:W-:Y:S01]  /*0220*/  UMOV UR12, 0xffffffff ;  /* 0xffffffff000c7882 */ /* 0x000fe20000000000 */
[----:B------:R-:W-:Y:S01]  /*0230*/  UMOV UR31, URZ ;  /* 0x0000003f001f7c82 */ /* 0x000fe20008000000 */
[----:B------:R-:W-:Y:S01]  /*0240*/  UMOV UR8, 0xffffffff ;  /* 0xffffffff00087882 */ /* 0x000fe20000000000 */
[----:B------:R-:W1:Y:S08]  /*0250*/  S2UR UR13, SR_CTAID.X ;  /* 0x00000000000d79c3 */ /* 0x000e700000002500 */
[----:B------:R-:W1:Y:S01]  /*0260*/  S2UR UR27, SR_CTAID.Z ;  /* 0x00000000001b79c3 */ /* 0x000e620000002700 */
[----:B--2---:R-:W-:-:S02]  /*0270*/  @P2 R2UR UR12, R7 ;  /* 0x00000000070c22ca */ /* 0x004fc400000e0000 */
[----:B---3--:R-:W-:Y:S02]  /*0280*/  @P2 R2UR UR14, R6 ;  /* 0x00000000060e22ca */ /* 0x008fe400000e0000 */
[----:B----4-:R-:W-:Y:S02]  /*0290*/  @P0 R2UR UR31, R4 ;  /* 0x00000000041f02ca */ /* 0x010fe400000e0000 */
[----:B------:R-:W-:-:S04]  /*02a0*/  ISETP.NE.U32.AND P0, PT, RZ, UR4, PT ;  /* 0x00000004ff007c0c */ /* 0x000fc8000bf05070 */
[----:B------:R-:W-:-:S05]  /*02b0*/  ISETP.NE.AND.EX P0, PT, RZ, UR5, PT, P0 ;  /* 0x00000005ff007c0c */ /* 0x000fca000bf05300 */
[----:B------:R-:W-:-:S07]  /*02c0*/  @UP2 UIADD3 UR14, UR14, -UR12, URZ ;  /* 0x8000000c0e0e2290 */ /* 0x000fce000fffe03f */
[----:B------:R-:W-:Y:S01]  /*02d0*/  @!UP2 ULDC UR14, c[0x0][0x2c4] ;  /* 0x0000b100000eaab9 */ /* 0x000fe20000000800 */
[----:B-----5:R-:W-:Y:S01]  /*02e0*/  @!P1 R2UR UR8, R0 ;  /* 0x00000000000892ca */ /* 0x020fe200000e0000 */
[----:B-1----:R-:W-:-:S14]  /*02f0*/  @!P0 BRA `(.L_x_53) ;  /* 0x00000000001c8947 */ /* 0x002fdc0003800000 */
[----:B------:R-:W-:-:S13]  /*0300*/  PLOP3.LUT P0, PT, PT, PT, UP3, 0x80, 0x0 ;  /* 0x000000000000781c */ /* 0x000fda0003f0f038 */
[----:B------:R-:W2:Y:S04]  /*0310*/  @P0 LDG.E R0, desc[UR22][R2.64+0x4] ;  /* 0x0000041602000981 */ /* 0x000ea8000c1e1900 */
[----:B------:R-:W3:Y:S01]  /*0320*/  @!P0 LDG.E R2, desc[UR22][R2.64] ;  /* 0x0000001602028981 */ /* 0x000ee2000c1e1900 */
[----:B--2---:R-:W-:-:S13]  /*0330*/  @P0 R2UR UR6, R0 ;  /* 0x00000000000602ca */ /* 0x004fda00000e0000 */
[----:B------:R-:W-:-:S07]  /*0340*/  @UP3 UIADD3 UR6, UR6, -UR8, URZ ;  /* 0x8000000806063290 */ /* 0x000fce000fffe03f */
[----:B---3--:R-:W-:Y:S01]  /*0350*/  @!P0 R2UR UR6, R2 ;  /* 0x00000000020682ca */ /* 0x008fe200000e0000 */
[----:B------:R-:W-:-:S14]  /*0360*/  BRA `(.L_x_54) ;  /* 0x0000000000047947 */ /* 0x000fdc0003800000 */
.L_x_53:
[----:B------:R-:W-:-:S05]  /*0370*/  ULDC UR6, c[0x0][0x2c8] ;  /* 0x0000b20000067ab9 */ /* 0x000fca0000000800 */
.L_x_54:
[----:B------:R-:W-:Y:S02]  /*0380*/  ULDC.64 UR4, c[0x0][0x308] ;  /* 0x0000c20000047ab9 */ /* 0x000fe40000000a00 */
[----:B------:R-:W-:-:S04]  /*0390*/  UISETP.NE.U32.AND UP2, UPT, UR4, URZ, UPT ;  /* 0x0000003f0400728c */ /* 0x000fc8000bf45070 */
[----:B------:R-:W-:-:S06]  /*03a0*/  UISETP.NE.AND.EX UP2, UPT, UR5, URZ, UPT, UP2 ;  /* 0x0000003f0500728c */ /* 0x000fcc000bf45320 */
[----:B------:R-:W-:-:S05]  /*03b0*/  PLOP3.LUT P0, PT, PT, PT, UP2, 0x80, 0x0 ;  /* 0x000000000000781c */ /* 0x000fca0003f0f028 */
[----:B------:R-:W-:Y:S02]  /*03c0*/  @UP2 ULDC.64 UR4, c[0x0][0x308] ;  /* 0x0000c20000042ab9 */ /* 0x000fe40000000a00 */
[----:B------:R-:W-:-:S06]  /*03d0*/  @UP2 UIMAD.WIDE UR4, UR28, 0x4, UR4 ;  /* 0x000000041c0428a5 */ /* 0x000fcc000f8e0204 */
[----:B------:R-:W-:Y:S02]  /*03e0*/  IMAD.U32 R2, RZ, RZ, UR4 ;  /* 0x00000004ff027e24 */ /* 0x000fe4000f8e00ff */
[----:B------:R-:W-:Y:S01]  /*03f0*/  IMAD.U32 R3, RZ, RZ, UR5 ;  /* 0x00000005ff037e24 */ /* 0x000fe2000f8e00ff */
[----:B------:R-:W-:Y:S01]  /*0400*/  USHF.L.U32 UR21, UR13, 0x7, URZ ;  /* 0x000000070d157899 */ /* 0x000fe2000800063f */
[----:B------:R-:W-:-:S03]  /*0410*/  @!UP2 ULDC.64 UR4, c[0x0][0x318] ;  /* 0x0000c6000004aab9 */ /* 0x000fc60000000a00 */
[----:B------:R-:W2:Y:S01]  /*0420*/  @P0 LDG.E R0, desc[UR22][R2.64] ;  /* 0x0000001602000981 */ /* 0x000ea2000c1e1900 */
[----:B------:R-:W-:Y:S02]  /*0430*/  UISETP.GT.AND UP1, UPT, UR14, UR21, UPT ;  /* 0x000000150e00728c */ /* 0x000fe4000bf24270 */
[----:B------:R-:W-:-:S03]  /*0440*/  @!UP2 UISETP.NE.U32.AND UP0, UPT, UR4, URZ, UPT ;  /* 0x0000003f0400a28c */ /* 0x000fc6000bf05070 */
[----:B------:R-:W-:Y:S01]  /*0450*/  @!UP2 ULDC UR4, c[0x0][0x2cc] ;  /* 0x0000b3000004aab9 */ /* 0x000fe20000000800 */
[----:B------:R-:W-:-:S04]  /*0460*/  @!UP2 UISETP.NE.AND.EX UP0, UPT, UR5, URZ, UPT, UP0 ;  /* 0x0000003f0500a28c */ /* 0x000fc8000bf05300 */
[----:B------:R-:W-:Y:S01]  /*0470*/  @!UP2 USEL UR4, UR4, URZ, UP0 ;  /* 0x0000003f0404a287 */ /* 0x000fe20008000000 */
[----:B--2---:R-:W-:Y:S02]  /*0480*/  @P0 R2UR UR24, R0 ;  /* 0x00000000001802ca */ /* 0x004fe400000e0000 */
[----:B------:R-:W-:-:S11]  /*0490*/  PLOP3.LUT P0, PT, PT, PT, UP1, 0x80, 0x0 ;  /* 0x000000000000781c */ /* 0x000fd60003f0f018 */
[----:B------:R-:W-:Y:S02]  /*04a0*/  @UP2 UIADD3 UR24, UR24, -UR31, URZ ;  /* 0x8000001f18182290 */ /* 0x000fe4000fffe03f */
[----:B------:R-:W-:Y:S01]  /*04b0*/  @!UP2 UIADD3 UR24, UR4, UR6, -UR31 ;  /* 0x000000060418a290 */ /* 0x000fe2000fffe81f */
[----:B------:R-:W-:Y:S11]  /*04c0*/  @!P0 EXIT ;  /* 0x000000000000894d */ /* 0x000ff60003800000 */
[----:B------:R-:W-:Y:S01]  /*04d0*/  UIADD3 UR5, -UR14, 0xff, UR21 ;  /* 0x000000ff0e057890 */ /* 0x000fe2000fffe115 */
[----:B------:R-:W1:Y:S01]  /*04e0*/  S2R R121, SR_TID.X ;  /* 0x0000000000797919 */ /* 0x000e620000002100 */
[----:B------:R-:W-:Y:S01]  /*04f0*/  ULDC UR18, c[0x0][0x398] ;  /* 0x0000e60000127ab9 */ /* 0x000fe20000000800 */
[----:B------:R-:W-:Y:S02]  /*0500*/  UIADD3 UR7, UR24, 0x7f, URZ ;  /* 0x0000007f18077890 */ /* 0x000fe4000fffe03f */
[----:B------:R-:W-:Y:S02]  /*0510*/  UIADD3 UR5, UR5, UR18, UR24 ;  /* 0x0000001205057290 */ /* 0x000fe4000fffe018 */
[----:B------:R-:W-:Y:S02]  /*0520*/  USHF.R.S32.HI UR6, URZ, 0x1f, UR7 ;  /* 0x0000001f3f067899 */ /* 0x000fe40008011407 */
[----:B------:R-:W-:Y:S02]  /*0530*/  USHF.R.S32.HI UR4, URZ, 0x1f, UR5 ;  /* 0x0000001f3f047899 */ /* 0x000fe40008011405 */
[----:B------:R-:W-:-:S02]  /*0540*/  ULEA.HI UR6, UR6, UR7, URZ, 0x7 ;  /* 0x0000000706067291 */ /* 0x000fc4000f8f383f */
[----:B------:R-:W-:Y:S02]  /*0550*/  ULEA.HI UR4, UR4, UR5, URZ, 0x7 ;  /* 0x0000000504047291 */ /* 0x000fe4000f8f383f */
[----:B------:R-:W-:Y:S02]  /*0560*/  USHF.R.S32.HI UR6, URZ, 0x7, UR6 ;  /* 0x000000073f067899 */ /* 0x000fe40008011406 */
[----:B------:R-:W-:-:S04]  /*0570*/  USHF.R.S32.HI UR4, URZ, 0x7, UR4 ;  /* 0x000000073f047899 */ /* 0x000fc80008011404 */
[----:B------:R-:W-:-:S04]  /*0580*/  UISETP.LT.AND UP0, UPT, UR6, UR4, UPT ;  /* 0x000000040600728c */ /* 0x000fc8000bf01270 */
[----:B------:R-:W-:-:S04]  /*0590*/  USEL UR17, UR6, UR4, UP0 ;  /* 0x0000000406117287 */ /* 0x000fc80008000000 */
[----:B------:R-:W-:-:S06]  /*05a0*/  UISETP.GE.AND UP0, UPT, UR17, 0x1, UPT ;  /* 0x000000011100788c */ /* 0x000fcc000bf06270 */
[----:B------:R-:W-:-:S13]  /*05b0*/  PLOP3.LUT P0, PT, PT, PT, UP0, 0x80, 0x0 ;  /* 0x000000000000781c */ /* 0x000fda0003f0f008 */
[----:B-1----:R-:W-:Y:S05]  /*05c0*/  @!P0 BRA `(.L_x_55) ;  /* 0x0000010800548947 */ /* 0x002fea0003800000 */
[----:B------:R-:W1:Y:S01]  /*05d0*/  LDC R11, c[0x0][0x278] ;  /* 0x00009e00ff0b7b82 */ /* 0x000e620000000800 */
[----:B------:R-:W2:Y:S01]  /*05e0*/  S2R R4, SR_CTAID.Z ;  /* 0x0000000000047919 */ /* 0x000ea20000002700 */
[----:B------:R-:W-:Y:S01]  /*05f0*/  SHF.R.S32.HI R16, RZ, 0x1f, R121 ;  /* 0x0000001fff107819 */ /* 0x000fe20000011479 */
[----:B------:R-:W-:Y:S01]  /*0600*/  UISETP.NE.AND UP1, UPT, UR12, -0x1, UPT ;  /* 0xffffffff0c00788c */ /* 0x000fe2000bf25270 */
[----:B------:R-:W-:Y:S01]  /*0610*/  MOV R189, R9 ;  /* 0x0000000900bd7202 */ /* 0x000fe20000000f00 */
[----:B------:R-:W-:Y:S01]  /*0620*/  UISETP.NE.AND UP0, UPT, UR8, -0x1, UPT ;  /* 0xffffffff0800788c */ /* 0x000fe2000bf05270 */
[----:B------:R-:W-:Y:S01]  /*0630*/  LEA.HI R22, R16, R121, RZ, 0x3 ;  /* 0x0000007910167211 */ /* 0x000fe200078f18ff */
[----:B------:R-:W-:-:S03]  /*0640*/  UIADD3 UR16, UR17, -0x1, URZ ;  /* 0xffffffff11107890 */ /* 0x000fc6000fffe03f */
[----:B------:R-:W-:Y:S01]  /*0650*/  SHF.R.S32.HI R21, RZ, 0x3, R22 ;  /* 0x00000003ff157819 */ /* 0x000fe20000011416 */
[----:B------:R-:W-:Y:S01]  /*0660*/  UIMAD UR15, UR16, -0x80, UR24 ;  /* 0xffffff80100f78a4 */ /* 0x000fe2000f8e0218 */
[----:B------:R-:W-:Y:S02]  /*0670*/  PLOP3.LUT P0, PT, PT, PT, UP0, 0x80, 0x0 ;  /* 0x000000000000781c */ /* 0x000fe40003f0f008 */
[----:B------:R-:W-:Y:S01]  /*0680*/  @UP1 ULDC.64 UR4, c[0x0][0x240] ;  /* 0x0000900000041ab9 */ /* 0x000fe20000000a00 */
[----:B------:R-:W-:Y:S02]  /*0690*/  @!UP1 USHF.R.S32.HI UR10, URZ, 0x1f, UR28 ;  /* 0x0000001f3f0a9899 */ /* 0x000fe4000801141c */
[----:B------:R-:W-:Y:S01]  /*06a0*/  @UP1 UIMAD.WIDE.U32 UR34, UR12, UR4, URZ ;  /* 0x000000040c2212a5 */ /* 0x000fe2000f8e003f */
[----:B------:R-:W-:Y:S01]  /*06b0*/  @!UP1 ULDC.64 UR6, c[0x0][0x228] ;  /* 0x00008a0000069ab9 */ /* 0x000fe20000000a00 */
[----:B------:R-:W-:Y:S02]  /*06c0*/  @UP0 UIADD3 UR9, UR31, UR8, URZ ;  /* 0x000000081f090290 */ /* 0x000fe4000fffe03f */
[----:B------:R-:W-:Y:S01]  /*06d0*/  @!UP1 UIMAD UR10, UR10, UR6, URZ ;  /* 0x000000060a0a92a4 */ /* 0x000fe2000f8e023f */
[----:B-1----:R-:W-:Y:S01]  /*06e0*/  IABS R0, R11 ;  /* 0x0000000b00007213 */ /* 0x002fe20000000000 */
[----:B------:R-:W-:-:S02]  /*06f0*/  @UP1 UIMAD UR4, UR12, UR5, UR35 ;  /* 0x000000050c0412a4 */ /* 0x000fc4000f8e0223 */
[----:B------:R-:W-:Y:S02]  /*0700*/  UIADD3 UR5, -UR21, UR14, URZ ;  /* 0x0000000e15057290 */ /* 0x000fe4000fffe13f */
[----:B------:R-:W-:Y:S01]  /*0710*/  IMAD.MOV.U32 R6, RZ, RZ, R0 ;  /* 0x000000ffff067224 */ /* 0x000fe200078e0000 */
[----:B------:R-:W-:Y:S02]  /*0720*/  @!UP1 UIMAD UR7, UR28, UR7, UR10 ;  /* 0x000000071c0792a4 */ /* 0x000fe4000f8e020a */
[----:B------:R-:W-:Y:S01]  /*0730*/  @!UP1 UIMAD.WIDE.U32 UR32, UR28, UR6, URZ ;  /* 0x000000061c2092a5 */ /* 0x000fe2000f8e003f */
[----:B------:R-:W1:Y:S01]  /*0740*/  I2F.RP R2, R6 ;  /* 0x0000000600027306 */ /* 0x000e620000209400 */
[----:B--2---:R-:W-:Y:S01]  /*0750*/  IABS R4, R4 ;  /* 0x0000000400047213 */ /* 0x004fe20000000000 */
[----:B------:R-:W-:Y:S01]  /*0760*/  @UP0 ULDC.64 UR10, c[0x0][0x248] ;  /* 0x00009200000a0ab9 */ /* 0x000fe20000000a00 */
[----:B------:R-:W-:Y:S01]  /*0770*/  @UP1 UMOV UR30, UR34 ;  /* 0x00000022001e1c82 */ /* 0x000fe20008000000 */
[----:B------:R-:W-:-:S02]  /*0780*/  @UP0 UIMAD.WIDE.U32 UR36, UR9, UR10, URZ ;  /* 0x0000000a092402a5 */ /* 0x000fc4000f8e003f */
[----:B------:R-:W-:Y:S02]  /*0790*/  @UP0 UIMAD UR9, UR9, UR11, URZ ;  /* 0x0000000b090902a4 */ /* 0x000fe4000f8e023f */
[----:B------:R-:W-:Y:S02]  /*07a0*/  @!UP1 UIADD3 UR4, UR33, UR7, URZ ;  /* 0x0000000721049290 */ /* 0x000fe4000fffe03f */
[----:B------:R-:W-:Y:S01]  /*07b0*/  @UP0 UIADD3 UR25, UR37, UR9, URZ ;  /* 0x0000000925190290 */ /* 0x000fe2000fffe03f */
[----:B------:R-:W-:Y:S01]  /*07c0*/  @UP0 UMOV UR26, UR36 ;  /* 0x00000024001a0c82 */ /* 0x000fe20008000000 */
[----:B------:R-:W-:Y:S01]  /*07d0*/  @!UP1 UMOV UR30, UR32 ;  /* 0x00000020001e9c82 */ /* 0x000fe20008000000 */
[----:B-1----:R-:W1:Y:S02]  /*07e0*/  MUFU.RCP R2, R2 ;  /* 0x0000000200027308 */ /* 0x002e640000001000 */
[----:B-1----:R-:W-:-:S06]  /*07f0*/  VIADD R2, R2, 0xffffffe ;  /* 0x0ffffffe02027836 */ /* 0x002fcc0000000000 */
[----:B------:R-:W1:Y:S02]  /*0800*/  F2I.FTZ.U32.TRUNC.NTZ R3, R2 ;  /* 0x0000000200037305 */ /* 0x000e64000021f000 */
[----:B-1----:R-:W-:Y:S02]  /*0810*/  IMAD.MOV R0, RZ, RZ, -R3 ;  /* 0x000000ffff007224 */ /* 0x002fe400078e0a03 */
[----:B------:R-:W-:Y:S02]  /*0820*/  IMAD.MOV.U32 R2, RZ, RZ, RZ ;  /* 0x000000ffff027224 */ /* 0x000fe400078e00ff */
[----:B------:R-:W-:-:S04]  /*0830*/  IMAD R0, R0, R6, RZ ;  /* 0x0000000600007224 */ /* 0x000fc800078e02ff */
[----:B------:R-:W-:Y:S01]  /*0840*/  IMAD.HI.U32 R0, R3, R0, R2 ;  /* 0x0000000003007227 */ /* 0x000fe200078e0002 */
[----:B------:R-:W-:-:S03]  /*0850*/  LEA.HI R3, R16, R121, RZ, 0x2 ;  /* 0x0000007910037211 */ /* 0x000fc600078f10ff */
[----:B------:R-:W-:-:S04]  /*0860*/  IMAD.MOV.U32 R2, RZ, RZ, R4 ;  /* 0x000000ffff027224 */ /* 0x000fc800078e0004 */
[----:B------:R-:W-:-:S04]  /*0870*/  IMAD.HI.U32 R0, R0, R2, RZ ;  /* 0x0000000200007227 */ /* 0x000fc800078e00ff */
[----:B------:R-:W-:-:S04]  /*0880*/  IMAD.MOV R4, RZ, RZ, -R0 ;  /* 0x000000ffff047224 */ /* 0x000fc800078e0a00 */
[----:B------:R-:W-:Y:S01]  /*0890*/  IMAD R4, R6, R4, R2 ;  /* 0x0000000406047224 */ /* 0x000fe200078e0202 */
[----:B------:R-:W-:-:S04]  /*08a0*/  SHF.R.S32.HI R2, RZ, 0x2, R3 ;  /* 0x00000002ff027819 */ /* 0x000fc80000011403 */
[----:B------:R-:W-:Y:S01]  /*08b0*/  ISETP.GT.U32.AND P3, PT, R6, R4, PT ;  /* 0x000000040600720c */ /* 0x000fe20003f64070 */
[----:B------:R-:W-:-:S05]  /*08c0*/  VIADD R5, R2, 0x20 ;  /* 0x0000002002057836 */ /* 0x000fca0000000000 */
[C---:B------:R-:W-:Y:S02]  /*08d0*/  ISETP.GE.AND P6, PT, R5.reuse, UR5, PT ;  /* 0x0000000505007c0c */ /* 0x040fe4000bfc6270 */
[C---:B------:R-:W-:Y:S02]  /*08e0*/  ISETP.GE.AND P4, PT, R5.reuse, UR15, PT ;  /* 0x0000000f05007c0c */ /* 0x040fe4000bf86270 */
[----:B------:R-:W-:Y:S01]  /*08f0*/  ISETP.GE.AND P2, PT, R5, UR15, PT ;  /* 0x0000000f05007c0c */ /* 0x000fe2000bf46270 */
[----:B------:R-:W-:Y:S02]  /*0900*/  IMAD.SHL.U32 R5, R21, 0x40, RZ ;  /* 0x0000004015057824 */ /* 0x000fe400078e00ff */
[----:B------:R-:W-:Y:S02]  /*0910*/  @!P3 IMAD.IADD R4, R4, 0x1, -R6 ;  /* 0x000000010404b824 */ /* 0x000fe400078e0a06 */
[----:B------:R-:W-:Y:S01]  /*0920*/  @!P3 VIADD R0, R0, 0x1 ;  /* 0x000000010000b836 */ /* 0x000fe20000000000 */
[----:B------:R-:W-:-:S02]  /*0930*/  LOP3.LUT R5, R5, 0xc0, RZ, 0xc0, !PT ;  /* 0x000000c005057812 */ /* 0x000fc400078ec0ff */
[----:B------:R-:W-:Y:S02]  /*0940*/  ISETP.GE.U32.AND P1, PT, R4, R6, PT ;  /* 0x000000060400720c */ /* 0x000fe40003f26070 */
[----:B------:R-:W-:-:S04]  /*0950*/  LOP3.LUT R4, R3, 0xfffffffc, RZ, 0xc0, !PT ;  /* 0xfffffffc03047812 */ /* 0x000fc800078ec0ff */
[----:B------:R-:W-:Y:S01]  /*0960*/  IADD3 R6, -R4, R121, RZ ;  /* 0x0000007904067210 */ /* 0x000fe20007ffe1ff */
[----:B------:R-:W-:-:S04]  /*0970*/  VIADD R4, R2, 0x40 ;  /* 0x0000004002047836 */ /* 0x000fc80000000000 */
[----:B------:R-:W-:Y:S01]  /*0980*/  IMAD.SHL.U32 R8, R6, 0x8, RZ ;  /* 0x0000000806087824 */ /* 0x000fe200078e00ff */
[C---:B------:R-:W-:Y:S02]  /*0990*/  ISETP.GE.AND P5, PT, R4.reuse, UR5, PT ;  /* 0x0000000504007c0c */ /* 0x040fe4000bfa6270 */
[----:B------:R-:W-:Y:S01]  /*09a0*/  ISETP.GE.AND P3, PT, R4, UR15, PT ;  /* 0x0000000f04007c0c */ /* 0x000fe2000bf66270 */
[--C-:B------:R-:W-:Y:S01]  /*09b0*/  IMAD.MOV.U32 R188, RZ, RZ, R8.reuse ;  /* 0x000000ffffbc7224 */ /* 0x100fe200078e0008 */
[----:B------:R1:W-:Y:S01]  /*09c0*/  STL [R1+0x10], R8 ;  /* 0x0000100801007387 */ /* 0x0003e20000100800 */
[----:B------:R-:W-:-:S05]  /*09d0*/  IMAD.MOV.U32 R188, RZ, RZ, R8 ;  /* 0x000000ffffbc7224 */ /* 0x000fca00078e0008 */
[----:B------:R-:W-:Y:S02]  /*09e0*/  LOP3.LUT R6, R5, 0x18, R188, 0xf8, !PT ;  /* 0x0000001805067812 */ /* 0x000fe400078ef8bc */
[----:B------:R-:W-:Y:S01]  /*09f0*/  SHF.R.U32.HI R5, RZ, 0x3, R5 ;  /* 0x00000003ff057819 */ /* 0x000fe20000011605 */
[----:B------:R-:W-:Y:S06]  /*0a00*/  @P0 BRA `(.L_x_56) ;  /* 0x0000000000340947 */ /* 0x000fec0003800000 */
[----:B------:R-:W-:Y:S01]  /*0a10*/  USHF.R.S32.HI UR19, URZ, 0x1f, UR31 ;  /* 0x0000001f3f137899 */ /* 0x000fe2000801141f */
[----:B------:R-:W-:Y:S01]  /*0a20*/  ULDC.64 UR10, c[0x0][0x248] ;  /* 0x00009200000a7ab9 */ /* 0x000fe20000000a00 */
[----:B------:R-:W-:Y:S02]  /*0a30*/  USHF.R.S32.HI UR9, URZ, 0x1f, UR28 ;  /* 0x0000001f3f097899 */ /* 0x000fe4000801141c */
[----:B------:R-:W-:Y:S02]  /*0a40*/  UIMAD UR19, UR19, UR10, URZ ;  /* 0x0000000a131372a4 */ /* 0x000fe4000f8e023f */
[----:B------:R-:W-:Y:S02]  /*0a50*/  UIMAD.WIDE.U32 UR32, UR31, UR10, URZ ;  /* 0x0000000a1f2072a5 */ /* 0x000fe4000f8e003f */
[----:B------:R-:W-:Y:S01]  /*0a60*/  UIMAD UR19, UR31, UR11, UR19 ;  /* 0x0000000b1f1372a4 */ /* 0x000fe2000f8e0213 */
[----:B------:R-:W-:-:S03]  /*0a70*/  ULDC.64 UR6, c[0x0][0x230] ;  /* 0x00008c0000067ab9 */ /* 0x000fc60000000a00 */
[----:B------:R-:W-:Y:S02]  /*0a80*/  UIADD3 UR33, UR33, UR19, URZ ;  /* 0x0000001321217290 */ /* 0x000fe4000fffe03f */
[----:B------:R-:W-:Y:S02]  /*0a90*/  UIMAD UR9, UR9, UR6, URZ ;  /* 0x00000006090972a4 */ /* 0x000fe4000f8e023f */
[----:B------:R-:W-:Y:S02]  /*0aa0*/  UIMAD.WIDE.U32 UR32, UR28, UR6, UR32 ;  /* 0x000000061c2072a5 */ /* 0x000fe4000f8e0020 */
[----:B------:R-:W-:-:S04]  /*0ab0*/  UIMAD UR7, UR28, UR7, UR9 ;  /* 0x000000071c0772a4 */ /* 0x000fc8000f8e0209 */
[----:B------:R-:W-:Y:S01]  /*0ac0*/  UIADD3 UR25, UR33, UR7, URZ ;  /* 0x0000000721197290 */ /* 0x000fe2000fffe03f */
[----:B------:R-:W-:-:S11]  /*0ad0*/  UMOV UR26, UR32 ;  /* 0x00000020001a7c82 */ /* 0x000fd60008000000 */
.L_x_56:
[----:B------:R-:W-:Y:S01]  /*0ae0*/  SHF.R.S32.HI R189, RZ, 0x1f, R188 ;  /* 0x0000001fffbd7819 */ /* 0x000fe200000114bc */
[----:B------:R-:W-:Y:S01]  /*0af0*/  @UP0 UIADD3 UR19, UR31, UR8, URZ ;  /* 0x000000081f130290 */ /* 0x000fe2000fffe03f */
[----:B------:R-:W-:Y:S01]  /*0b00*/  LOP3.LUT R6, R6, R5, RZ, 0x3c, !PT ;  /* 0x0000000506067212 */ /* 0x000fe200078e3cff */
[----:B------:R-:W-:Y:S01]  /*0b10*/  @P1 VIADD R0, R0, 0x1 ;  /* 0x0000000100001836 */ /* 0x000fe20000000000 */
[----:B------:R-:W-:Y:S01]  /*0b20*/  @UP0 ULDC.64 UR8, c[0x0][0x250] ;  /* 0x0000940000080ab9 */ /* 0x000fe20000000a00 */
[----:B------:R2:W-:Y:S01]  /*0b30*/  STL [R1+0x14], R189 ;  /* 0x000014bd01007387 */ /* 0x0005e20000100800 */
[----:B------:R-:W-:Y:S01]  /*0b40*/  @UP0 UIMAD.WIDE.U32 UR6, UR19, UR8, URZ ;  /* 0x00000008130602a5 */ /* 0x000fe2000f8e003f */
[----:B------:R-:W-:Y:S01]  /*0b50*/  LOP3.LUT R5, R11, UR27, RZ, 0x3c, !PT ;  /* 0x0000001b0b057c12 */ /* 0x000fe2000f8e3cff */
[----:B------:R-:W-:Y:S01]  /*0b60*/  @UP0 UIMAD UR19, UR19, UR9, URZ ;  /* 0x00000009131302a4 */ /* 0x000fe2000f8e023f */
[----:B------:R-:W-:Y:S01]  /*0b70*/  P2R R7, PR, RZ, 0x4 ;  /* 0x00000004ff077803 */ /* 0x000fe20000000000 */
[----:B------:R-:W-:Y:S01]  /*0b80*/  USHF.R.S32.HI UR29, URZ, 0x1f, UR27 ;  /* 0x0000001f3f1d7899 */ /* 0x000fe2000801141b */
[----:B------:R-:W-:Y:S01]  /*0b90*/  ISETP.GE.AND P1, PT, R4, UR15, PT ;  /* 0x0000000f04007c0c */ /* 0x000fe2000bf26270 */
[----:B------:R-:W-:Y:S01]  /*0ba0*/  @UP0 UIADD3 UR19, UR7, UR19, URZ ;  /* 0x0000001307130290 */ /* 0x000fe2000fffe03f */
[----:B------:R-:W-:Y:S01]  /*0bb0*/  ISETP.GE.AND P2, PT, R5, RZ, PT ;  /* 0x000000ff0500720c */ /* 0x000fe20003f46270 */
[----:B------:R-:W-:Y:S01]  /*0bc0*/  @UP0 UMOV UR20, UR6 ;  /* 0x0000000600140c82 */ /* 0x000fe20008000000 */
[----:B------:R-:W-:Y:S01]  /*0bd0*/  LEA.HI R4, R3, R2, RZ, 0x1 ;  /* 0x0000000203047211 */ /* 0x000fe200078f08ff */
[----:B------:R-:W-:Y:S01]  /*0be0*/  IMAD.MOV.U32 R17, RZ, RZ, R0 ;  /* 0x000000ffff117224 */ /* 0x000fe200078e0000 */
[----:B------:R-:W-:Y:S01]  /*0bf0*/  ISETP.NE.AND P2, PT, R7, RZ, PT ;  /* 0x000000ff0700720c */ /* 0x000fe20003f45270 */
[----:B------:R-:W-:-:S12]  /*0c00*/  @P0 BRA `(.L_x_57) ;  /* 0x0000000000340947 */ /* 0x000fd80003800000 */
[----:B------:R-:W-:Y:S01]  /*0c10*/  USHF.R.S32.HI UR6, URZ, 0x1f, UR31 ;  /* 0x0000001f3f067899 */ /* 0x000fe2000801141f */
[----:B------:R-:W-:Y:S01]  /*0c20*/  ULDC.64 UR8, c[0x0][0x250] ;  /* 0x0000940000087ab9 */ /* 0x000fe20000000a00 */
[----:B------:R-:W-:Y:S02]  /*0c30*/  USHF.R.S32.HI UR19, URZ, 0x1f, UR28 ;  /* 0x0000001f3f137899 */ /* 0x000fe4000801141c */
[----:B------:R-:W-:Y:S02]  /*0c40*/  UIMAD UR6, UR6, UR8, URZ ;  /* 0x00000008060672a4 */ /* 0x000fe4000f8e023f */
[----:B------:R-:W-:Y:S02]  /*0c50*/  UIMAD.WIDE.U32 UR32, UR31, UR8, URZ ;  /* 0x000000081f2072a5 */ /* 0x000fe4000f8e003f */
[----:B------:R-:W-:-:S03]  /*0c60*/  UIMAD UR31, UR31, UR9, UR6 ;  /* 0x000000091f1f72a4 */ /* 0x000fc6000f8e0206 */
[----:B------:R-:W-:Y:S01]  /*0c70*/  ULDC.64 UR6, c[0x0][0x238] ;  /* 0x00008e0000067ab9 */ /* 0x000fe20000000a00 */
[----:B------:R-:W-:Y:S02]  /*0c80*/  UIADD3 UR33, UR33, UR31, URZ ;  /* 0x0000001f21217290 */ /* 0x000fe4000fffe03f */
[----:B------:R-:W-:-:S04]  /*0c90*/  UIMAD UR19, UR19, UR6, URZ ;  /* 0x00000006131372a4 */ /* 0x000fc8000f8e023f */
[----:B------:R-:W-:Y:S02]  /*0ca0*/  UIMAD UR19, UR28, UR7, UR19 ;  /* 0x000000071c1372a4 */ /* 0x000fe4000f8e0213 */
[----:B------:R-:W-:-:S04]  /*0cb0*/  UIMAD.WIDE.U32 UR6, UR28, UR6, UR32 ;  /* 0x000000061c0672a5 */ /* 0x000fc8000f8e0020 */
[----:B------:R-:W-:-:S03]  /*0cc0*/  UIADD3 UR19, UR7, UR19, URZ ;  /* 0x0000001307137290 */ /* 0x000fc6000fffe03f */
[----:B------:R-:W-:-:S09]  /*0cd0*/  UMOV UR20, UR6 ;  /* 0x0000000600147c82 */ /* 0x000fd20008000000 */
.L_x_57:
[----:B------:R-:W-:Y:S01]  /*0ce0*/  ISETP.GE.AND P0, PT, R5, RZ, PT ;  /* 0x000000ff0500720c */ /* 0x000fe20003f06270 */
[----:B------:R-:W3:Y:S01]  /*0cf0*/  S2UR UR28, SR_CgaCtaId ;  /* 0x00000000001c79c3 */ /* 0x000ee20000008800 */
[-C--:B------:R-:W-:Y:S01]  /*0d00*/  LEA.HI R10, R16, R121.reuse, RZ, 0x5 ;  /* 0x00000079100a7211 */ /* 0x080fe200078f28ff */
[----:B------:R-:W-:Y:S01]  /*0d10*/  ULDC.64 UR6, c[0x0][0x258] ;  /* 0x0000960000067ab9 */ /* 0x000fe20000000a00 */
[----:B------:R-:W-:Y:S01]  /*0d20*/  LOP3.LUT R0, R4, 0x7fffffe, RZ, 0xc0, !PT ;  /* 0x07fffffe04007812 */ /* 0x000fe200078ec0ff */
[----:B------:R-:W-:Y:S01]  /*0d30*/  UIMAD UR29, UR29, UR6, URZ ;  /* 0x000000061d1d72a4 */ /* 0x000fe2000f8e023f */
[----:B------:R-:W-:Y:S01]  /*0d40*/  SHF.R.S32.HI R20, RZ, 0x5, R10 ;  /* 0x00000005ff147819 */ /* 0x000fe2000001140a */
[----:B------:R-:W-:Y:S01]  /*0d50*/  IMAD.U32 R7, RZ, RZ, UR6 ;  /* 0x00000006ff077e24 */ /* 0x000fe2000f8e00ff */
[----:B------:R-:W-:Y:S01]  /*0d60*/  LEA.HI R16, R16, R121, RZ, 0x4 ;  /* 0x0000007910107211 */ /* 0x000fe200078f20ff */
[----:B------:R-:W-:Y:S01]  /*0d70*/  IMAD.IADD R0, R2, 0x1, -R0 ;  /* 0x0000000102007824 */ /* 0x000fe200078e0a00 */
[----:B------:R-:W-:Y:S01]  /*0d80*/  UIMAD UR7, UR27, UR7, UR29 ;  /* 0x000000071b0772a4 */ /* 0x000fe2000f8e021d */
[----:B------:R-:W-:Y:S01]  /*0d90*/  SHF.R.S32.HI R3, RZ, 0x1f, R2 ;  /* 0x0000001fff037819 */ /* 0x000fe20000011402 */
[----:B------:R-:W-:Y:S01]  /*0da0*/  IMAD.U32 R4, RZ, RZ, UR13 ;  /* 0x0000000dff047e24 */ /* 0x000fe2000f8e00ff */
[----:B------:R-:W-:Y:S01]  /*0db0*/  SHF.R.S32.HI R15, RZ, 0x4, R16 ;  /* 0x00000004ff0f7819 */ /* 0x000fe20000011410 */
[----:B------:R-:W-:Y:S01]  /*0dc0*/  @!P0 IMAD.MOV R17, RZ, RZ, -R17 ;  /* 0x000000ffff118224 */ /* 0x000fe200078e0a11 */
[----:B-1----:R-:W-:Y:S01]  /*0dd0*/  IADD3 R8, P0, R188, UR30, RZ ;  /* 0x0000001ebc087c10 */ /* 0x002fe2000ff1e0ff */
[----:B------:R-:W-:Y:S01]  /*0de0*/  IMAD R0, R20, 0x8, R0 ;  /* 0x0000000814007824 */ /* 0x000fe200078e0200 */
[----:B------:R-:W-:Y:S01]  /*0df0*/  BSSY B0, `(.L_x_58) ;  /* 0x0000026000007945 */ /* 0x000fe20003800000 */
[----:B------:R-:W-:Y:S01]  /*0e00*/  IMAD.WIDE R4, R4, 0x80, R2 ;  /* 0x0000008004047825 */ /* 0x000fe200078e0202 */
[----:B------:R-:W-:Y:S01]  /*0e10*/  IADD3.X R9, R189, UR4, RZ, P0, !PT ;  /* 0x00000004bd097c10 */ /* 0x000fe200087fe4ff */
[----:B------:R-:W-:Y:S01]  /*0e20*/  UMOV UR4, 0x400 ;  /* 0x0000040000047882 */ /* 0x000fe20000000000 */
[----:B------:R-:W-:Y:S01]  /*0e30*/  ISETP.NE.AND P0, PT, R11, RZ, PT ;  /* 0x000000ff0b00720c */ /* 0x000fe20003f05270 */
[----:B------:R-:W-:Y:S01]  /*0e40*/  IMAD.U32 R225, R0, 0x20, R6 ;  /* 0x0000002000e17824 */ /* 0x000fe200078e0006 */
[----:B------:R-:W-:Y:S01]  /*0e50*/  LOP3.LUT R0, R10, 0xffffffe0, RZ, 0xc0, !PT ;  /* 0xffffffe00a007812 */ /* 0x000fe200078ec0ff */
[----:B------:R-:W-:Y:S01]  /*0e60*/  IMAD.WIDE.U32 R8, R7, UR27, R8 ;  /* 0x0000001b07087c25 */ /* 0x000fe2000f8e0008 */
[----:B---3--:R-:W-:Y:S01]  /*0e70*/  ULEA UR4, UR28, UR4, 0x18 ;  /* 0x000000041c047291 */ /* 0x008fe2000f8ec03f */
[----:B------:R-:W-:-:S02]  /*0e80*/  LOP3.LUT R6, R16, 0xfffffff0, RZ, 0xc0, !PT ;  /* 0xfffffff010067812 */ /* 0x000fc400078ec0ff */
[----:B------:R-:W-:Y:S01]  /*0e90*/  VIADD R7, R9, UR7 ;  /* 0x0000000709077c36 */ /* 0x000fe20008000000 */
[----:B------:R-:W-:Y:S01]  /*0ea0*/  LEA.HI R16, R16, R15, RZ, 0x1 ;  /* 0x0000000f10107211 */ /* 0x000fe200078f08ff */
[----:B------:R-:W-:Y:S01]  /*0eb0*/  IMAD.IADD R14, R121, 0x1, -R0 ;  /* 0x00000001790e7824 */ /* 0x000fe200078e0a00 */
[----:B------:R-:W-:Y:S01]  /*0ec0*/  LEA R225, R225, UR4, 0x1 ;  /* 0x00000004e1e17c11 */ /* 0x000fe2000f8e08ff */
[----:B------:R-:W-:Y:S02]  /*0ed0*/  IMAD.IADD R0, R121, 0x1, -R6 ;  /* 0x0000000179007824 */ /* 0x000fe400078e0a06 */
[----:B------:R-:W-:Y:S01]  /*0ee0*/  @!P0 LOP3.LUT R17, RZ, R11, RZ, 0x33, !PT ;  /* 0x0000000bff118212 */ /* 0x000fe200078e33ff */
[C---:B------:R-:W-:Y:S01]  /*0ef0*/  VIADD R19, R2.reuse, 0x60 ;  /* 0x0000006002137836 */ /* 0x040fe20000000000 */
[----:B------:R-:W-:-:S13]  /*0f00*/  ISETP.GE.AND P0, PT, R2, UR5, PT ;  /* 0x0000000502007c0c */ /* 0x000fda000bf06270 */
[----:B------:R-:W-:Y:S05]  /*0f10*/  @P0 BRA `(.L_x_59) ;  /* 0x00000000004c0947 */ /* 0x000fea0003800000 */
[----:B------:R-:W-:Y:S02]  /*0f20*/  ULDC UR6, c[0x0][0x2d0] ;  /* 0x0000b40000067ab9 */ /* 0x000fe40000000800 */
[----:B------:R-:W-:-:S13]  /*0f30*/  ISETP.GE.AND P0, PT, R188, UR6, PT ;  /* 0x00000006bc007c0c */ /* 0x000fda000bf06270 */
[----:B------:R1:W-:Y:S04]  /*0f40*/  @P0 STS [R225], RZ ;  /* 0x000000ffe1000388 */ /* 0x0003e80000000800 */
[----:B------:R1:W-:Y:S04]  /*0f50*/  @P0 STS [R225+0x4], RZ ;  /* 0x000004ffe1000388 */ /* 0x0003e80000000800 */
[----:B------:R1:W-:Y:S01]  /*0f60*/  @P0 STS.64 [R225+0x8], RZ ;  /* 0x000008ffe1000388 */ /* 0x0003e20000000a00 */
[----:B------:R-:W-:Y:S05]  /*0f70*/  @P0 BRA `(.L_x_59) ;  /* 0x0000000000340947 */ /* 0x000fea0003800000 */
        /* <DEDUP_REMOVED lines=9> */
[----:B------:R-:W-:Y:S01]  /*1010*/  @!PT LDS RZ, [RZ] ;  /* 0x00000000fffff984 */ /* 0x000fe20000000800 */
[----:B------:R-:W-:Y:S01]  /*1020*/  @!PT LDS RZ, [RZ] ;  /* 0x00000000fffff984 */ /* 0x000fe20000000800 */
[----:B------:R-:W-:Y:S01]  /*1030*/  @!PT LDS RZ, [RZ] ;  /* 0x00000000fffff984 */ /* 0x000fe20000000800 */
[----:B------:R3:W-:Y:S02]  /*1040*/  LDGSTS.E.BYPASS.LTC128B.128 [R225], desc[UR22][R12.64] ;  /* 0x000000000ce17fae */ /* 0x0007e4000b901d56 */
.L_x_59:
[----:B------:R-:W-:Y:S05]  /*1050*/  BSYNC B0 ;  /* 0x0000000000007941 */ /* 0x000fea0003800000 */
.L_x_58:
[----:B------:R-:W-:Y:S01]  /*1060*/  LEA.HI R18, R0, R0, RZ, 0x1 ;  /* 0x0000000000127211 */ /* 0x000fe200078f08ff */
[----:B------:R-:W-:Y:S01]  /*1070*/  BSSY B0, `(.L_x_60) ;  /* 0x000001f000007945 */ /* 0x000fe20003800000 */
[----:B------:R-:W-:Y:S02]  /*1080*/  LOP3.LUT R16, R16, 0xfffffffe, RZ, 0xc0, !PT ;  /* 0xfffffffe10107812 */ /* 0x000fe400078ec0ff */
[----:B------:R-:W-:Y:S02]  /*1090*/  LOP3.LUT R10, R18, 0x7fffffe, RZ, 0xc0, !PT ;  /* 0x07fffffe120a7812 */ /* 0x000fe400078ec0ff */
[----:B------:R-:W-:Y:S01]  /*10a0*/  SHF.R.S32.HI R11, RZ, 0x1f, R14 ;  /* 0x0000001fff0b7819 */ /* 0x000fe2000001140e */
[----:B------:R-:W-:Y:S01]  /*10b0*/  IMAD.IADD R16, R15, 0x1, -R16 ;  /* 0x000000010f107824 */ /* 0x000fe200078e0a10 */
[----:B---3--:R-:W-:Y:S01]  /*10c0*/  SHF.R.S32.HI R12, RZ, 0x1f, R0 ;  /* 0x0000001fff0c7819 */ /* 0x008fe20000011400 */
[----:B------:R-:W-:Y:S01]  /*10d0*/  IMAD.IADD R120, R0, 0x1, -R10 ;  /* 0x0000000100787824 */ /* 0x000fe200078e0a0a */
[----:B------:R-:W-:-:S02]  /*10e0*/  ISETP.GE.AND P0, PT, R19, UR5, PT ;  /* 0x0000000513007c0c */ /* 0x000fc4000bf06270 */
[----:B------:R-:W-:Y:S02]  /*10f0*/  LEA.HI R14, R11, R14, RZ, 0x2 ;  /* 0x0000000e0b0e7211 */ /* 0x000fe400078f10ff */
[----:B------:R-:W-:Y:S01]  /*1100*/  LEA.HI R15, R12, R0, RZ, 0x3 ;  /* 0x000000000c0f7211 */ /* 0x000fe200078f18ff */
[----:B------:R-:W-:Y:S05]  /*1110*/  @P6 BRA `(.L_x_61) ;  /* 0x0000000000506947 */ /* 0x000fea0003800000 */
[----:B------:R-:W-:Y:S02]  /*1120*/  ULDC UR6, c[0x0][0x2d0] ;  /* 0x0000b40000067ab9 */ /* 0x000fe40000000800 */
[----:B------:R-:W-:-:S13]  /*1130*/  ISETP.GE.AND P6, PT, R188, UR6, PT ;  /* 0x00000006bc007c0c */ /* 0x000fda000bfc6270 */
[----:B------:R3:W-:Y:S01]  /*1140*/  @P6 STS.128 [R225+0x800], RZ ;  /* 0x000800ffe1006388 */ /* 0x0007e20000000c00 */
        /* <DEDUP_REMOVED lines=16> */
[----:B------:R4:W-:Y:S02]  /*1250*/  LDGSTS.E.BYPASS.LTC128B.128 [R225+0x800], desc[UR22][R12.64] ;  /* 0x008000000ce17fae */ /* 0x0009e4000b901d56 */
.L_x_61:
[----:B------:R-:W-:Y:S05]  /*1260*/  BSYNC B0 ;  /* 0x0000000000007941 */ /* 0x000fea0003800000 */
.L_x_60:
[----:B------:R-:W-:Y:S04]  /*1270*/  BSSY B0, `(.L_x_62) ;  /* 0x0000016000007945 */ /* 0x000fe80003800000 */
        /* <DEDUP_REMOVED lines=9> */
[----:B----4-:R-:W-:Y:S02]  /*1310*/  IMAD R12, R10, UR6, RZ ;  /* 0x000000060a0c7c24 */ /* 0x010fe4000f8e02ff */
        /* <DEDUP_REMOVED lines=11> */
.L_x_63:
[----:B------:R-:W-:Y:S05]  /*13d0*/  BSYNC B0 ;  /* 0x0000000000007941 */ /* 0x000fea0003800000 */
.L_x_62:
        /* <DEDUP_REMOVED lines=21> */
.L_x_65:
[----:B------:R-:W-:Y:S05]  /*1530*/  BSYNC B0 ;  /* 0x0000000000007941 */ /* 0x000fea0003800000 */
.L_x_64:
[C---:B------:R-:W-:Y:S01]  /*1540*/  IMAD R0, R3.reuse, UR10, RZ ;  /* 0x0000000a03007c24 */ /* 0x040fe2000f8e02ff */
[----:B------:R-:W-:Y:S01]  /*1550*/  SHF.R.S32.HI R8, RZ, 0x1f, R17 ;  /* 0x0000001fff087819 */ /* 0x000fe20000011411 */
[----:B-1----:R-:W-:Y:S01]  /*1560*/  IMAD.WIDE.U32 R4, R2, UR10, R188 ;  /* 0x0000000a02047c25 */ /* 0x002fe2000f8e00bc */
[----:B------:R-:W-:Y:S01]  /*1570*/  ULDC.64 UR6, c[0x0][0x260] ;  /* 0x0000980000067ab9 */ /* 0x000fe20000000a00 */
[----:B----4-:R-:W-:Y:S01]  /*1580*/  LEA R12, R20, UR21, 0x4 ;  /* 0x00000015140c7c11 */ /* 0x010fe2000f8e20ff */
[----:B------:R-:W-:Y:S01]  /*1590*/  USHF.R.S32.HI UR27, URZ, 0x1f, UR16 ;  /* 0x0000001f3f1b7899 */ /* 0x000fe20008011410 */
[----:B------:R-:W-:Y:S01]  /*15a0*/  IMAD R3, R3, UR8, RZ ;  /* 0x0000000803037c24 */ /* 0x000fe2000f8e02ff */
[----:B------:R-:W-:Y:S01]  /*15b0*/  IADD3 R4, P6, R4, UR26, RZ ;  /* 0x0000001a04047c10 */ /* 0x000fe2000ffde0ff */
[----:B------:R-:W-:Y:S01]  /*15c0*/  IMAD R0, R2, UR11, R0 ;  /* 0x0000000b02007c24 */ /* 0x000fe2000f8e0200 */
[----:B------:R-:W-:Y:S01]  /*15d0*/  LOP3.LUT R9, R22, 0xfffffff8, RZ, 0xc0, !PT ;  /* 0xfffffff816097812 */ /* 0x000fe200078ec0ff */
[C---:B------:R-:W-:Y:S01]  /*15e0*/  IMAD.WIDE.U32 R6, R2.reuse, UR8, R188 ;  /* 0x0000000802067c25 */ /* 0x040fe2000f8e00bc */
[C---:B------:R-:W-:Y:S01]  /*15f0*/  ISETP.GE.AND P0, PT, R2.reuse, UR15, PT ;  /* 0x0000000f02007c0c */ /* 0x040fe2000bf06270 */
[----:B------:R-:W-:Y:S01]  /*1600*/  BSSY B0, `(.L_x_66) ;  /* 0x0000033000007945 */ /* 0x000fe20003800000 */
[----:B------:R-:W-:Y:S01]  /*1610*/  IADD3.X R5, R5, UR25, R0, P6, !PT ;  /* 0x0000001905057c10 */ /* 0x000fe2000b7fe400 */
[----:B------:R-:W-:Y:S01]  /*1620*/  IMAD R10, R2, UR9, R3 ;  /* 0x00000009020a7c24 */ /* 0x000fe2000f8e0203 */
[----:B------:R-:W-:Y:S01]  /*1630*/  SHF.R.S32.HI R3, RZ, 0x2, R14 ;  /* 0x00000002ff037819 */ /* 0x000fe2000001140e */
[----:B------:R-:W-:Y:S01]  /*1640*/  IMAD R0, R8, UR6, RZ ;  /* 0x0000000608007c24 */ /* 0x000fe2000f8e02ff */
[----:B------:R-:W-:Y:S01]  /*1650*/  IADD3 R6, P6, R6, UR20, RZ ;  /* 0x0000001406067c10 */ /* 0x000fe2000ffde0ff */
[----:B------:R-:W-:Y:S01]  /*1660*/  IMAD.WIDE.U32 R24, R17, UR6, R4 ;  /* 0x0000000611187c25 */ /* 0x000fe2000f8e0004 */
[----:B------:R-:W-:Y:S01]  /*1670*/  IADD3 R13, R12, 0x1, R3 ;  /* 0x000000010c0d7810 */ /* 0x000fe20007ffe003 */
[----:B------:R-:W-:Y:S01]  /*1680*/  USHF.L.U32 UR20, UR10, 0x7, URZ ;  /* 0x000000070a147899 */ /* 0x000fe2000800063f */
[----:B------:R-:W-:Y:S01]  /*1690*/  IADD3.X R7, R7, UR19, R10, P6, !PT ;  /* 0x0000001307077c10 */ /* 0x000fe2000b7fe40a */
[----:B------:R-:W-:Y:S01]  /*16a0*/  IMAD R3, R17, UR7, R0 ;  /* 0x0000000711037c24 */ /* 0x000fe2000f8e0200 */
[----:B------:R-:W-:Y:S01]  /*16b0*/  ULDC.64 UR6, c[0x0][0x268] ;  /* 0x00009a0000067ab9 */ /* 0x000fe20000000a00 */
[----:B------:R-:W-:Y:S01]  /*16c0*/  IMAD.IADD R9, R121, 0x1, -R9 ;  /* 0x0000000179097824 */ /* 0x000fe200078e0a09 */
[----:B------:R1:W-:Y:S01]  /*16d0*/  STL.64 [R1+0x20], R24 ;  /* 0x0000201801007387 */ /* 0x0003e20000100a00 */
[----:B------:R-:W-:Y:S01]  /*16e0*/  IMAD.MOV.U32 R186, RZ, RZ, R24 ;  /* 0x000000ffffba7224 */ /* 0x000fe200078e0018 */
[----:B------:R-:W-:Y:S01]  /*16f0*/  IADD3 R187, R25, R3, RZ ;  /* 0x0000000319bb7210 */ /* 0x000fe20007ffe0ff */
[----:B------:R-:W-:Y:S01]  /*1700*/  IMAD.WIDE.U32 R22, R17, UR6, R6 ;  /* 0x0000000611167c25 */ /* 0x000fe2000f8e0006 */
[----:B------:R-:W-:Y:S01]  /*1710*/  LEA.HI R11, R9, R9, RZ, 0x1 ;  /* 0x00000009090b7211 */ /* 0x000fe200078f08ff */
[----:B------:R-:W-:Y:S01]  /*1720*/  USHF.L.U64.HI UR19, UR10, 0x7, UR11 ;  /* 0x000000070a137899 */ /* 0x000fe2000801020b */
[----:B------:R-:W-:Y:S01]  /*1730*/  ISETP.GE.AND P5, PT, R2, UR15, PT ;  /* 0x0000000f02007c0c */ /* 0x000fe2000bfa6270 */
[----:B------:R1:W-:Y:S01]  /*1740*/  STL.64 [R1+0x18], R186 ;  /* 0x000018ba01007387 */ /* 0x0003e20000100a00 */
[----:B------:R-:W-:Y:S01]  /*1750*/  LOP3.LUT R2, R11, 0x7fffffe, RZ, 0xc0, !PT ;  /* 0x07fffffe0b027812 */ /* 0x000fe200078ec0ff */
[----:B------:R-:W-:Y:S01]  /*1760*/  UIMAD UR25, UR19, UR16, URZ ;  /* 0x00000010131972a4 */ /* 0x000fe2000f8e023f */
[--C-:B------:R-:W-:Y:S01]  /*1770*/  SHF.R.S32.HI R4, RZ, 0x1, R18.reuse ;  /* 0x00000001ff047819 */ /* 0x100fe20000011412 */
[----:B------:R1:W-:Y:S01]  /*1780*/  STL.64 [R1+0x28], R22 ;  /* 0x0000281601007387 */ /* 0x0003e20000100a00 */
[----:B------:R-:W-:Y:S01]  /*1790*/  SHF.R.S32.HI R0, RZ, 0x1f, R18 ;  /* 0x0000001fff007819 */ /* 0x000fe20000011412 */
[----:B------:R-:W-:Y:S01]  /*17a0*/  IMAD.IADD R9, R9, 0x1, -R2 ;  /* 0x0000000109097824 */ /* 0x000fe200078e0a02 */
[----:B------:R-:W-:Y:S01]  /*17b0*/  UIMAD UR25, UR27, UR20, UR25 ;  /* 0x000000141b1972a4 */ /* 0x000fe2000f8e0219 */
[----:B------:R-:W-:Y:S01]  /*17c0*/  IMAD.U32 R2, RZ, RZ, UR16 ;  /* 0x00000010ff027e24 */ /* 0x000fe2000f8e00ff */
[----:B------:R-:W-:-:S02]  /*17d0*/  LEA.HI R0, R0, R4, RZ, 0x2 ;  /* 0x0000000400007211 */ /* 0x000fc400078f10ff */
[----:B------:R-:W-:Y:S01]  /*17e0*/  ISETP.GE.AND P6, PT, R19, UR15, PT ;  /* 0x0000000f13007c0c */ /* 0x000fe2000bfc6270 */
[----:B------:R-:W-:Y:S01]  /*17f0*/  IMAD.WIDE.U32 R2, R2, UR20, R186 ;  /* 0x0000001402027c25 */ /* 0x000fe2000f8e00ba */
[----:B------:R-:W-:-:S03]  /*1800*/  LOP3.LUT R5, R0, 0xfffffffc, RZ, 0xc0, !PT ;  /* 0xfffffffc00057812 */ /* 0x000fc600078ec0ff */
[----:B------:R-:W-:Y:S02]  /*1810*/  IMAD R0, R8, UR6, RZ ;  /* 0x0000000608007c24 */ /* 0x000fe4000f8e02ff */
[----:B------:R-:W-:Y:S01]  /*1820*/  IMAD.IADD R12, R4, 0x1, -R5 ;  /* 0x00000001040c7824 */ /* 0x000fe200078e0a05 */
[----:B------:R-:W-:Y:S01]  /*1830*/  IADD3 R5, R3, UR25, RZ ;  /* 0x0000001903057c10 */ /* 0x000fe2000fffe0ff */
[----:B------:R-:W-:Y:S01]  /*1840*/  IMAD R8, R17, UR7, R0 ;  /* 0x0000000711087c24 */ /* 0x000fe2000f8e0200 */
[----:B------:R-:W-:Y:S06]  /*1850*/  @P0 BRA `(.L_x_67) ;  /* 0x0000000000340947 */ /* 0x000fec0003800000 */
[----:B------:R-:W-:Y:S02]  /*1860*/  ULDC UR6, c[0x0][0x2d0] ;  /* 0x0000b40000067ab9 */ /* 0x000fe40000000800 */
[----:B------:R-:W-:-:S13]  /*1870*/  ISETP.GE.AND P0, PT, R188, UR6, PT ;  /* 0x00000006bc007c0c */ /* 0x000fda000bf06270 */
[----:B------:R4:W-:Y:S04]  /*1880*/  @P0 STS [R225+0x2000], RZ ;  /* 0x002000ffe1000388 */ /* 0x0009e80000000800 */
[----:B------:R4:W-:Y:S04]  /*1890*/  @P0 STS [R225+0x2004], RZ ;  /* 0x002004ffe1000388 */ /* 0x0009e80000000800 */
[----:B------:R4:W-:Y:S01]  /*18a0*/  @P0 STS.64 [R225+0x2008], RZ ;  /* 0x002008ffe1000388 */ /* 0x0009e20000000a00 */
[----:B------:R-:W-:Y:S05]  /*18b0*/  @P0 BRA `(.L_x_67) ;  /* 0x00000000001c0947 */ /* 0x000fea0003800000 */
[----:B------:R-:W-:Y:S02]  /*18c0*/  ULDC.64 UR6, c[0x0][0x218] ;  /* 0x0000860000067ab9 */ /* 0x000fe40000000a00 */
[----:B------:R-:W-:-:S04]  /*18d0*/  LEA R6, P0, R2, UR6, 0x1 ;  /* 0x0000000602067c11 */ /* 0x000fc8000f8008ff */
[----:B------:R-:W-:-:S05]  /*18e0*/  LEA.HI.X R7, R2, UR7, R5, 0x1, P0 ;  /* 0x0000000702077c11 */ /* 0x000fca00080f0c05 */
[----:B------:R-:W-:Y:S01]  /*18f0*/  @!PT LDS RZ, [RZ] ;  /* 0x00000000fffff984 */ /* 0x000fe20000000800 */
[----:B------:R-:W-:Y:S01]  /*1900*/  @!PT LDS RZ, [RZ] ;  /* 0x00000000fffff984 */ /* 0x000fe20000000800 */
[----:B------:R-:W-:Y:S01]  /*1910*/  @!PT LDS RZ, [RZ] ;  /* 0x00000000fffff984 */ /* 0x000fe20000000800 */
[----:B------:R1:W-:Y:S04]  /*1920*/  LDGSTS.E.BYPASS.LTC128B.128 [R225+0x2000], desc[UR22][R6.64] ;  /* 0x0200000006e17fae */ /* 0x0003e8000b901d56 */
.L_x_67:
[----:B------:R-:W-:Y:S05]  /*1930*/  BSYNC B0 ;  /* 0x0000000000007941 */ /* 0x000fea0003800000 */
.L_x_66:
[----:B------:R-:W-:Y:S01]  /*1940*/  USHF.L.U64.HI UR25, UR10, 0x5, UR11 ;  /* 0x000000050a197899 */ /* 0x000fe2000801020b */
[----:B------:R-:W-:Y:S01]  /*1950*/  BSSY B0, `(.L_x_68) ;  /* 0x0000011000007945 */ /* 0x000fe20003800000 */
[----:B------:R-:W-:Y:S01]  /*1960*/  USHF.L.U32 UR26, UR10, 0x5, URZ ;  /* 0x000000050a1a7899 */ /* 0x000fe2000800063f */
[----:B------:R-:W-:Y:S02]  /*1970*/  SHF.R.S32.HI R10, RZ, 0x1, R11 ;  /* 0x00000001ff0a7819 */ /* 0x000fe4000001140b */
[----:B------:R-:W-:Y:S05]  /*1980*/  @P4 BRA `(.L_x_69) ;  /* 0x0000000000344947 */ /* 0x000fea0003800000 */
[----:B------:R-:W-:Y:S02]  /*1990*/  ULDC UR6, c[0x0][0x2d0] ;  /* 0x0000b40000067ab9 */ /* 0x000fe40000000800 */
[----:B------:R-:W-:-:S13]  /*19a0*/  ISETP.GE.AND P0, PT, R188, UR6, PT ;  /* 0x00000006bc007c0c */ /* 0x000fda000bf06270 */
[----:B------:R1:W-:Y:S01]  /*19b0*/  @P0 STS.128 [R225+0x2800], RZ ;  /* 0x002800ffe1000388 */ /* 0x0003e20000000c00 */
[----:B------:R-:W-:Y:S05]  /*19c0*/  @P0 BRA `(.L_x_69) ;  /* 0x0000000000240947 */ /* 0x000fea0003800000 */
[----:B------:R-:W-:Y:S01]  /*19d0*/  IADD3 R0, P0, R2, UR26, RZ ;  /* 0x0000001a02007c10 */ /* 0x000fe2000ff1e0ff */
[----:B------:R-:W-:-:S03]  /*19e0*/  ULDC.64 UR6, c[0x0][0x218] ;  /* 0x0000860000067ab9 */ /* 0x000fc60000000a00 */
[----:B-1----:R-:W-:Y:S02]  /*19f0*/  IADD3.X R7, R5, UR25, RZ, P0, !PT ;  /* 0x0000001905077c10 */ /* 0x002fe400087fe4ff */
[----:B------:R-:W-:-:S04]  /*1a00*/  LEA R6, P0, R0, UR6, 0x1 ;  /* 0x0000000600067c11 */ /* 0x000fc8000f8008ff */
[----:B------:R-:W-:-:S05]  /*1a10*/  LEA.HI.X R7, R0, UR7, R7, 0x1, P0 ;  /* 0x0000000700077c11 */ /* 0x000fca00080f0c07 */
[----:B------:R-:W-:Y:S01]  /*1a20*/  @!PT LDS RZ, [RZ] ;  /* 0x00000000fffff984 */ /* 0x000fe20000000800 */
[----:B------:R-:W-:Y:S01]  /*1a30*/  @!PT LDS RZ, [RZ] ;  /* 0x00000000fffff984 */ /* 0x000fe20000000800 */
[----:B------:R-:W-:Y:S01]  /*1a40*/  @!PT LDS RZ, [RZ] ;  /* 0x00000000fffff984 */ /* 0x000fe20000000800 */
[----:B------:R1:W-:Y:S04]  /*1a50*/  LDGSTS.E.BYPASS.LTC128B.128 [R225+0x2800], desc[UR22][R6.64] ;  /* 0x0280000006e17fae */ /* 0x0003e8000b901d56 */
.L_x_69:
[----:B------:R-:W-:Y:S05]  /*1a60*/  BSYNC B0 ;  /* 0x0000000000007941 */ /* 0x000fea0003800000 */
.L_x_68:
[----:B------:R-:W-:Y:S04]  /*1a70*/  BSSY B0, `(.L_x_70) ;  /* 0x0000012000007945 */ /* 0x000fe80003800000 */
[----:B------:R-:W-:Y:S05]  /*1a80*/  @P3 BRA `(.L_x_71) ;  /* 0x0000000000403947 */ /* 0x000fea0003800000 */
[----:B------:R-:W-:Y:S02]  /*1a90*/  ULDC UR6, c[0x0][0x2d0] ;  /* 0x0000b40000067ab9 */ /* 0x000fe40000000800 */
[----:B------:R-:W-:-:S13]  /*1aa0*/  ISETP.GE.AND P0, PT, R188, UR6, PT ;  /* 0x00000006bc007c0c */ /* 0x000fda000bf06270 */
[----:B------:R1:W-:Y:S01]  /*1ab0*/  @P0 STS.128 [R225+0x3000], RZ ;  /* 0x003000ffe1000388 */ /* 0x0003e20000000c00 */
[----:B------:R-:W-:Y:S05]  /*1ac0*/  @P0 BRA `(.L_x_71) ;  /* 0x0000000000300947 */ /* 0x000fea0003800000 */
[----:B------:R-:W-:Y:S01]  /*1ad0*/  IMAD.U32 R0, RZ, RZ, UR10 ;  /* 0x0000000aff007e24 */ /* 0x000fe2000f8e00ff */
[----:B------:R-:W-:Y:S01]  /*1ae0*/  ULDC.64 UR6, c[0x0][0x218] ;  /* 0x0000860000067ab9 */ /* 0x000fe20000000a00 */
[----:B-1----:R-:W-:Y:S02]  /*1af0*/  IMAD.U32 R7, RZ, RZ, UR10 ;  /* 0x0000000aff077e24 */ /* 0x002fe4000f8e00ff */
[----:B------:R-:W-:Y:S01]  /*1b00*/  IMAD.U32 R6, RZ, RZ, UR11 ;  /* 0x0000000bff067e24 */ /* 0x000fe2000f8e00ff */
[----:B------:R-:W-:-:S04]  /*1b10*/  LEA R0, P0, R0, R2, 0x6 ;  /* 0x0000000200007211 */ /* 0x000fc800078030ff */
[----:B------:R-:W-:Y:S02]  /*1b20*/  LEA.HI.X R7, R7, R5, R6, 0x6, P0 ;  /* 0x0000000507077211 */ /* 0x000fe400000f3406 */
[----:B------:R-:W-:-:S04]  /*1b30*/  LEA R6, P0, R0, UR6, 0x1 ;  /* 0x0000000600067c11 */ /* 0x000fc8000f8008ff */
[----:B------:R-:W-:-:S05]  /*1b40*/  LEA.HI.X R7, R0, UR7, R7, 0x1, P0 ;  /* 0x0000000700077c11 */ /* 0x000fca00080f0c07 */
[----:B------:R-:W-:Y:S01]  /*1b50*/  @!PT LDS RZ, [RZ] ;  /* 0x00000000fffff984 */ /* 0x000fe20000000800 */
[----:B------:R-:W-:Y:S01]  /*1b60*/  @!PT LDS RZ, [RZ] ;  /* 0x00000000fffff984 */ /* 0x000fe20000000800 */
[----:B------:R-:W-:Y:S01]  /*1b70*/  @!PT LDS RZ, [RZ] ;  /* 0x00000000fffff984 */ /* 0x000fe20000000800 */
[----:B------:R1:W-:Y:S04]  /*1b80*/  LDGSTS.E.BYPASS.LTC128B.128 [R225+0x3000], desc[UR22][R6.64] ;  /* 0x0300000006e17fae */ /* 0x0003e8000b901d56 */
.L_x_71:
[----:B------:R-:W-:Y:S05]  /*1b90*/  BSYNC B0 ;  /* 0x0000000000007941 */ /* 0x000fea0003800000 */
.L_x_70:
[----:B------:R-:W-:Y:S04]  /*1ba0*/  BSSY B0, `(.L_x_72) ;  /* 0x0000012000007945 */ /* 0x000fe80003800000 */
[----:B------:R-:W-:Y:S05]  /*1bb0*/  @P6 BRA `(.L_x_73) ;  /* 0x0000000000406947 */ /* 0x000fea0003800000 */
[----:B------:R-:W-:Y:S02]  /*1bc0*/  ULDC UR6, c[0x0][0x2d0] ;  /* 0x0000b40000067ab9 */ /* 0x000fe40000000800 */
[----:B------:R-:W-:-:S13]  /*1bd0*/  ISETP.GE.AND P0, PT, R188, UR6, PT ;  /* 0x00000006bc007c0c */ /* 0x000fda000bf06270 */
[----:B------:R1:W-:Y:S01]  /*1be0*/  @P0 STS.128 [R225+0x3800], RZ ;  /* 0x003800ffe1000388 */ /* 0x0003e20000000c00 */
[----:B------:R-:W-:Y:S05]  /*1bf0*/  @P0 BRA `(.L_x_73) ;  /* 0x0000000000300947 */ /* 0x000fea0003800000 */
[----:B------:R-:W-:Y:S01]  /*1c00*/  MOV R4, R2 ;  /* 0x0000000200047202 */ /* 0x000fe20000000f00 */
[----:B------:R-:W-:Y:S01]  /*1c10*/  IMAD.U32 R3, RZ, RZ, UR10 ;  /* 0x0000000aff037e24 */ /* 0x000fe2000f8e00ff */
[----:B------:R-:W-:Y:S01]  /*1c20*/  UIMAD UR28, UR11, 0x60, URZ ;  /* 0x000000600b1c78a4 */ /* 0x000fe2000f8e023f */
[----:B------:R-:W-:Y:S02]  /*1c30*/  ULDC.64 UR6, c[0x0][0x218] ;  /* 0x0000860000067ab9 */ /* 0x000fe40000000a00 */
[----:B------:R-:W-:-:S04]  /*1c40*/  IMAD.WIDE.U32 R2, R3, 0x60, R4 ;  /* 0x0000006003027825 */ /* 0x000fc800078e0004 */
[----:B------:R-:W-:Y:S01]  /*1c50*/  VIADD R0, R3, UR28 ;  /* 0x0000001c03007c36 */ /* 0x000fe20008000000 */
[----:B------:R-:W-:-:S04]  /*1c60*/  LEA R4, P0, R2, UR6, 0x1 ;  /* 0x0000000602047c11 */ /* 0x000fc8000f8008ff */
[----:B------:R-:W-:-:S05]  /*1c70*/  LEA.HI.X R5, R2, UR7, R0, 0x1, P0 ;  /* 0x0000000702057c11 */ /* 0x000fca00080f0c00 */
[----:B------:R-:W-:Y:S01]  /*1c80*/  @!PT LDS RZ, [RZ] ;  /* 0x00000000fffff984 */ /* 0x000fe20000000800 */
[----:B------:R-:W-:Y:S01]  /*1c90*/  @!PT LDS RZ, [RZ] ;  /* 0x00000000fffff984 */ /* 0x000fe20000000800 */
[----:B------:R-:W-:Y:S01]  /*1ca0*/  @!PT LDS RZ, [RZ] ;  /* 0x00000000fffff984 */ /* 0x000fe20000000800 */
[----:B------:R1:W-:Y:S04]  /*1cb0*/  LDGSTS.E.BYPASS.LTC128B.128 [R225+0x3800], desc[UR22][R4.64] ;  /* 0x0380000004e17fae */ /* 0x0003e8000b901d56 */
.L_x_73:
[----:B------:R-:W-:Y:S05]  /*1cc0*/  BSYNC B0 ;  /* 0x0000000000007941 */ /* 0x000fea0003800000 */
.L_x_72:
[----:B------:R-:W0:Y:S01]  /*1cd0*/  LDGDEPBAR ;  /* 0x00000000000079af */ /* 0x000e220000000000 */
[----:B------:R-:W-:Y:S01]  /*1ce0*/  IMAD.SHL.U32 R0, R10, 0x40, RZ ;  /* 0x000000400a007824 */ /* 0x000fe200078e00ff */
[----:B-1----:R-:W-:Y:S01]  /*1cf0*/  LEA R7, R16, R9, 0x3 ;  /* 0x0000000910077211 */ /* 0x002fe200078e18ff */
[----:B------:R-:W-:Y:S01]  /*1d00*/  IMAD.SHL.U32 R3, R15, 0x20, RZ ;  /* 0x000000200f037824 */ /* 0x000fe200078e00ff */
[----:B------:R-:W-:Y:S01]  /*1d10*/  USHF.L.U64.HI UR21, UR8, 0x7, UR9 ;  /* 0x0000000708157899 */ /* 0x000fe20008010209 */
[----:B------:R-:W-:Y:S01]  /*1d20*/  IMAD.SHL.U32 R2, R12, 0x40, RZ ;  /* 0x000000400c027824 */ /* 0x000fe200078e00ff */
[----:B------:R-:W-:Y:S01]  /*1d30*/  LOP3.LUT R0, R0, 0xc0, RZ, 0xc0, !PT ;  /* 0x000000c000007812 */ /* 0x000fe200078ec0ff */
[----:B------:R-:W-:Y:S01]  /*1d40*/  IMAD.SHL.U32 R5, R21, 0x8, RZ ;  /* 0x0000000815057824 */ /* 0x000fe200078e00ff */
[----:B------:R-:W-:Y:S01]  /*1d50*/  LOP3.LUT R9, R3, 0xffffff00, RZ, 0xc0, !PT ;  /* 0xffffff0003097812 */ /* 0x000fe200078ec0ff */
[----:B------:R-:W-:Y:S01]  /*1d60*/  IMAD.SHL.U32 R4, R16, 0x8, RZ ;  /* 0x0000000810047824 */ /* 0x000fe200078e00ff */
[----:B------:R-:W-:Y:S01]  /*1d70*/  LOP3.LUT R2, R2, 0xc0, RZ, 0xc0, !PT ;  /* 0x000000c002027812 */ /* 0x000fe200078ec0ff */
[----:B------:R-:W-:Y:S01]  /*1d80*/  USHF.L.U32 UR28, UR8, 0x7, URZ ;  /* 0x00000007081c7899 */ /* 0x000fe2000800063f */
[----:B------:R-:W-:Y:S01]  /*1d90*/  LOP3.LUT R3, R0, 0x8, R5, 0xf8, !PT ;  /* 0x0000000800037812 */ /* 0x000fe200078ef805 */
[----:B------:R-:W-:Y:S01]  /*1da0*/  UIMAD UR6, UR21, UR16, URZ ;  /* 0x00000010150672a4 */ /* 0x000fe2000f8e023f */
[----:B------:R-:W-:Y:S01]  /*1db0*/  SHF.R.U32.HI R0, RZ, 0x3, R0 ;  /* 0x00000003ff007819 */ /* 0x000fe20000011600 */
[----:B------:R-:W-:Y:S01]  /*1dc0*/  BSSY B0, `(.L_x_74) ;  /* 0x0000027000007945 */ /* 0x000fe20003800000 */
[----:B------:R-:W-:Y:S01]  /*1dd0*/  LOP3.LUT R6, R2, 0x8, R4, 0xf8, !PT ;  /* 0x0000000802067812 */ /* 0x000fe200078ef804 */
[----:B------:R-:W-:Y:S01]  /*1de0*/  IMAD R4, R20, 0x200, R9 ;  /* 0x0000020014047824 */ /* 0x000fe200078e0209 */
[----:B------:R-:W-:Y:S01]  /*1df0*/  SHF.R.U32.HI R5, RZ, 0x3, R2 ;  /* 0x00000003ff057819 */ /* 0x000fe20000011602 */
[----:B------:R-:W-:Y:S01]  /*1e00*/  UIMAD UR6, UR27, UR28, UR6 ;  /* 0x0000001c1b0672a4 */ /* 0x000fe2000f8e0206 */
[----:B------:R-:W-:Y:S01]  /*1e10*/  LOP3.LUT R2, R3, R0, RZ, 0x3c, !PT ;  /* 0x0000000003027212 */ /* 0x000fe200078e3cff */
[----:B------:R-:W-:Y:S01]  /*1e20*/  IMAD.U32 R0, RZ, RZ, UR24 ;  /* 0x00000018ff007e24 */ /* 0x000fe2000f8e00ff */
[----:B------:R-:W-:Y:S01]  /*1e30*/  LOP3.LUT R155, R6, R5, RZ, 0x3c, !PT ;  /* 0x00000005069b7212 */ /* 0x000fe200078e3cff */
[----:B------:R-:W-:-:S04]  /*1e40*/  DEPBAR.LE SB0, 0x0 ;  /* 0x000080000000791a */ /* 0x000fc80000000000 */
[----:B------:R-:W-:Y:S01]  /*1e50*/  BAR.SYNC.DEFER_BLOCKING 0x0 ;  /* 0x0000000000007b1d */ /* 0x000fe20000010000 */
[----:B------:R-:W-:Y:S02]  /*1e60*/  LEA R3, R120, R4, 0x5 ;  /* 0x0000000478037211 */ /* 0x000fe400078e28ff */
[----:B------:R-:W-:Y:S01]  /*1e70*/  IADD3 R4, R0, -UR14, R13 ;  /* 0x8000000e00047c10 */ /* 0x000fe2000fffe00d */
[----:B------:R-:W-:Y:S01]  /*1e80*/  IMAD.U32 R0, R7, 0x20, R2 ;  /* 0x0000002007007824 */ /* 0x000fe200078e0002 */
[----:B------:R-:W-:Y:S01]  /*1e90*/  IADD3 R247, R23, R8, RZ ;  /* 0x0000000817f77210 */ /* 0x000fe20007ffe0ff */
[----:B------:R-:W-:Y:S01]  /*1ea0*/  IMAD.IADD R2, R155, 0x1, R3 ;  /* 0x000000019b027824 */ /* 0x000fe200078e0203 */
[----:B------:R-:W-:Y:S01]  /*1eb0*/  MOV R246, R22 ;  /* 0x0000001600f67202 */ /* 0x000fe20000000f00 */
[----:B------:R-:W-:Y:S01]  /*1ec0*/  IMAD.U32 R3, RZ, RZ, UR16 ;  /* 0x00000010ff037e24 */ /* 0x000fe2000f8e00ff */
[----:B------:R-:W-:Y:S01]  /*1ed0*/  ISETP.GE.AND P0, PT, R19, UR15, PT ;  /* 0x0000000f13007c0c */ /* 0x000fe2000bf06270 */
[----:B------:R-:W-:Y:S01]  /*1ee0*/  VIADD R11, R4, UR18 ;  /* 0x00000012040b7c36 */ /* 0x000fe20008000000 */
[----:B------:R-:W-:Y:S01]  /*1ef0*/  LEA R215, R2, UR4, 0x1 ;  /* 0x0000000402d77c11 */ /* 0x000fe2000f8e08ff */
[----:B------:R-:W-:-:S04]  /*1f00*/  IMAD.WIDE.U32 R2, R3, UR28, R246 ;  /* 0x0000001c03027c25 */ /* 0x000fc8000f8e00f6 */
[----:B------:R-:W-:Y:S01]  /*1f10*/  VIADD R5, R3, UR6 ;  /* 0x0000000603057c36 */ /* 0x000fe20008000000 */
[----:B------:R1:W-:Y:S04]  /*1f20*/  @P5 STS [R225+0x4000], RZ ;  /* 0x004000ffe1005388 */ /* 0x0003e80000000800 */
[----:B------:R1:W-:Y:S04]  /*1f30*/  @P5 STS [R225+0x4004], RZ ;  /* 0x004004ffe1005388 */ /* 0x0003e80000000800 */
[----:B------:R1:W-:Y:S01]  /*1f40*/  @P5 STS.64 [R225+0x4008], RZ ;  /* 0x004008ffe1005388 */ /* 0x0003e20000000a00 */
[----:B------:R-:W-:Y:S05]  /*1f50*/  @P5 BRA `(.L_x_75) ;  /* 0x0000000000345947 */ /* 0x000fea0003800000 */
        /* <DEDUP_REMOVED lines=13> */
.L_x_75:
[----:B------:R-:W-:Y:S05]  /*2030*/  BSYNC B0 ;  /* 0x0000000000007941 */ /* 0x000fea0003800000 */
.L_x_74:
[----:B------:R1:W-:Y:S01]  /*2040*/  @P2 STS.128 [R225+0x4800], RZ ;  /* 0x004800ffe1002388 */ /* 0x0003e20000000c00 */
[----:B------:R-:W-:Y:S01]  /*2050*/  USHF.L.U64.HI UR18, UR8, 0x5, UR9 ;  /* 0x0000000508127899 */ /* 0x000fe20008010209 */
[----:B------:R-:W-:Y:S01]  /*2060*/  BSSY B0, `(.L_x_76) ;  /* 0x0000011000007945 */ /* 0x000fe20003800000 */
[----:B------:R-:W-:Y:S01]  /*2070*/  USHF.L.U32 UR27, UR8, 0x5, URZ ;  /* 0x00000005081b7899 */ /* 0x000fe2000800063f */
[----:B------:R-:W-:Y:S02]  /*2080*/  LEA R212, R0, UR4, 0x1 ;  /* 0x0000000400d47c11 */ /* 0x000fe4000f8e08ff */
        /* <DEDUP_REMOVED lines=14> */
.L_x_77:
[----:B------:R-:W-:Y:S05]  /*2170*/  BSYNC B0 ;  /* 0x0000000000007941 */ /* 0x000fea0003800000 */
.L_x_76:
[----:B------:R1:W-:Y:S01]  /*2180*/  @P1 STS.128 [R225+0x5000], RZ ;  /* 0x005000ffe1001388 */ /* 0x0003e20000000c00 */
        /* <DEDUP_REMOVED lines=18> */
.L_x_79:
[----:B------:R-:W-:Y:S05]  /*22b0*/  BSYNC B0 ;  /* 0x0000000000007941 */ /* 0x000fea0003800000 */
.L_x_78:
[----:B------:R1:W-:Y:S01]  /*22c0*/  @P0 STS.128 [R225+0x5800], RZ ;  /* 0x005800ffe1000388 */ /* 0x0003e20000000c00 */
        /* <DEDUP_REMOVED lines=18> */
.L_x_81:
[----:B------:R-:W-:Y:S05]  /*23f0*/  BSYNC B0 ;  /* 0x0000000000007941 */ /* 0x000fea0003800000 */
.L_x_80:
[----:B------:R-:W-:Y:S01]  /*2400*/  LDSM.16.M88.4 R28, [R212+0x2400] ;  /* 0x00240000d41c783b */ /* 0x000fe20000000200 */
[----:B------:R-:W-:Y:S01]  /*2410*/  LOP3.LUT P0, RZ, R10, 0x2, RZ, 0xc0, !PT ;  /* 0x000000020aff7812 */ /* 0x000fe2000780c0ff */
[----:B------:R-:W-:Y:S01]  /*2420*/  IMAD.MOV.U32 R0, RZ, RZ, 0x10 ;  /* 0x00000010ff007424 */ /* 0x000fe200078e00ff */
[----:B------:R-:W-:Y:S01]  /*2430*/  LOP3.LUT P1, RZ, R12, 0x2, RZ, 0xc0, !PT ;  /* 0x000000020cff7812 */ /* 0x000fe2000782c0ff */
[----:B------:R-:W5:Y:S01]  /*2440*/  LDSM.16.M88.4 R16, [R215+0x1000] ;  /* 0x00100000d710783b */ /* 0x000f620000000200 */
[C---:B-1----:R-:W-:Y:S01]  /*2450*/  VIADD R2, R212.reuse, 0x2000 ;  /* 0x00002000d4027836 */ /* 0x042fe20000000000 */
[----:B------:R-:W-:Y:S01]  /*2460*/  VIMNMX R8, R11, UR24, PT ;  /* 0x000000180b087c48 */ /* 0x000fe2000bfe0100 */
[----:B------:R-:W-:Y:S01]  /*2470*/  VIADD R217, R212, 0x2020 ;  /* 0x00002020d4d97836 */ /* 0x000fe20000000000 */
[----:B------:R-:W1:Y:S01]  /*2480*/  LDSM.16.M88.4 R20, [R215] ;  /* 0x00000000d714783b */ /* 0x000e620000000200 */
[----:B------:R-:W-:Y:S01]  /*2490*/  SEL R0, R0, 0xfffffff0, !P1 ;  /* 0xfffffff000007807 */ /* 0x000fe20004800000 */
[----:B------:R-:W-:Y:S01]  /*24a0*/  IMAD.SHL.U32 R3, R121, 0x2, RZ ;  /* 0x0000000279037824 */ /* 0x000fe200078e00ff */
[----:B------:R-:W-:Y:S01]  /*24b0*/  UISETP.GE.AND UP0, UPT, UR17, 0x2, UPT ;  /* 0x000000021100788c */ /* 0x000fe2000bf06270 */
[----:B------:R-:W-:Y:S01]  /*24c0*/  LDSM.16.M88.4 R100, [R212+0x3400] ;  /* 0x00340000d464783b */ /* 0x000fe20000000200 */
[----:B------:R-:W-:-:S02]  /*24d0*/  IMAD R163, R120, 0x20, R9 ;  /* 0x0000002078a37824 */ /* 0x000fc400078e0209 */
[----:B------:R-:W-:Y:S01]  /*24e0*/  IMAD R216, R0, 0x2, R215 ;  /* 0x0000000200d87824 */ /* 0x000fe200078e02d7 */
[----:B------:R-:W2:Y:S01]  /*24f0*/  LDSM.16.M88.4 R96, [R212+0x2000] ;  /* 0x00200000d460783b */ /* 0x000ea20000000200 */
[----:B------:R-:W-:Y:S01]  /*2500*/  @P0 VIADD R217, R2, 0xffffffe0 ;  /* 0xffffffe002d90836 */ /* 0x000fe20000000000 */
[----:B------:R-:W-:Y:S01]  /*2510*/  LOP3.LUT R3, R3, 0x6, RZ, 0xc0, !PT ;  /* 0x0000000603037812 */ /* 0x000fe200078ec0ff */
[----:B------:R-:W-:Y:S01]  /*2520*/  IMAD.U32 R2, RZ, RZ, UR16 ;  /* 0x00000010ff027e24 */ /* 0x000fe2000f8e00ff */
[----:B------:R-:W-:Y:S01]  /*2530*/  LDSM.16.M88.4 R4, [R216+0x1000] ;  /* 0x00100000d804783b */ /* 0x000fe20000000200 */
[----:B------:R-:W-:Y:S02]  /*2540*/  IMAD.MOV.U32 R9, RZ, RZ, 0x8 ;  /* 0x00000008ff097424 */ /* 0x000fe400078e00ff */
[----:B------:R-:W-:Y:S01]  /*2550*/  IMAD R2, R2, 0x80, R3 ;  /* 0x0000008002027824 */ /* 0x000fe200078e0203 */
[----:B------:R-:W3:Y:S01]  /*2560*/  LDSM.16.M88.4 R36, [R217+0x400] ;  /* 0x00040000d924783b */ /* 0x000ee20000000200 */
[----:B------:R-:W-:Y:S01]  /*2570*/  IMAD.MOV.U32 R10, RZ, RZ, 0x40 ;  /* 0x00000040ff0a7424 */ /* 0x000fe200078e00ff */
[----:B------:R-:W-:Y:S01]  /*2580*/  VIADDMNMX R9, R11, R9, UR24, PT ;  /* 0x000000180b097e46 */ /* 0x000fe2000b800109 */
[----:B------:R-:W-:Y:S01]  /*2590*/  IMAD.MOV.U32 R3, RZ, RZ, 0x48 ;  /* 0x00000048ff037424 */ /* 0x000fe200078e00ff */
[----:B------:R-:W4:Y:S01]  /*25a0*/  LDSM.16.M88.4 R12, [R216] ;  /* 0x00000000d80c783b */ /* 0x000f220000000200 */
[----:B------:R-:W-:Y:S01]  /*25b0*/  VIADD R224, R217, 0x400 ;  /* 0x00000400d9e07836 */ /* 0x000fe20000000000 */
[----:B------:R-:W-:Y:S01]  /*25c0*/  VIADDMNMX R10, R11, R10, UR24, PT ;  /* 0x000000180b0a7e46 */ /* 0x000fe2000b80010a */
[----:B------:R-:W-:Y:S01]  /*25d0*/  VIADD R223, R217, 0x800 ;  /* 0x00000800d9df7836 */ /* 0x000fe20000000000 */
[----:B------:R-:W4:Y:S01]  /*25e0*/  LDSM.16.M88.4 R40, [R212+0x2c00] ;  /* 0x002c0000d428783b */ /* 0x000f220000000200 */
[----:B------:R-:W-:Y:S01]  /*25f0*/  VIADDMNMX R11, R11, R3, UR24, PT ;  /* 0x000000180b0b7e46 */ /* 0x000fe2000b800103 */
[----:B------:R-:W-:-:S02]  /*2600*/  VIADD R3, R2, 0x8 ;  /* 0x0000000802037836 */ /* 0x000fc40000000000 */
[----:B------:R-:W4:Y:S01]  /*2610*/  LDSM.16.M88.4 R68, [R212+0x3000] ;  /* 0x00300000d444783b */ /* 0x000f220000000200 */
[----:B------:R-:W-:Y:S02]  /*2620*/  VIADD R222, R217, 0xc00 ;  /* 0x00000c00d9de7836 */ /* 0x000fe40000000000 */
[C---:B------:R-:W-:Y:S01]  /*2630*/  ISETP.GE.AND P3, PT, R3.reuse, R11, PT ;  /* 0x0000000b0300720c */ /* 0x040fe20003f66270 */
[----:B------:R-:W4:Y:S01]  /*2640*/  LDSM.16.M88.4 R32, [R212+0x2800] ;  /* 0x00280000d420783b */ /* 0x000f220000000200 */
[----:B------:R-:W-:Y:S01]  /*2650*/  ISETP.GE.AND P4, PT, R3, R10, PT ;  /* 0x0000000a0300720c */ /* 0x000fe20003f86270 */
[C---:B------:R-:W-:Y:S01]  /*2660*/  VIADD R221, R217.reuse, 0x1000 ;  /* 0x00001000d9dd7836 */ /* 0x040fe20000000000 */
[-C--:B-----5:R-:W-:Y:S01]  /*2670*/  HMMA.16816.F32.BF16 R44, R16, R28.reuse, RZ ;  /* 0x0000001c102c723c */ /* 0x0a0fe200000418ff */
[----:B------:R-:W5:Y:S01]  /*2680*/  LDSM.16.M88.4 R104, [R217+0x1400] ;  /* 0x00140000d968783b */ /* 0x000f620000000200 */
[C---:B------:R-:W-:Y:S02]  /*2690*/  VIADD R220, R217.reuse, 0x1400 ;  /* 0x00001400d9dc7836 */ /* 0x040fe40000000000 */
[C---:B------:R-:W-:Y:S01]  /*26a0*/  VIADD R219, R217.reuse, 0x1800 ;  /* 0x00001800d9db7836 */ /* 0x040fe20000000000 */
[----:B------:R-:W5:Y:S01]  /*26b0*/  LDSM.16.M88.4 R108, [R217] ;  /* 0x00000000d96c783b */ /* 0x000f620000000200 */
[----:B-1----:R-:W-:Y:S01]  /*26c0*/  HMMA.16816.F32.BF16 R24, R20, R28, RZ ;  /* 0x0000001c1418723c */ /* 0x002fe200000418ff */
[----:B------:R-:W-:-:S02]  /*26d0*/  VIADD R218, R217, 0x1c00 ;  /* 0x00001c00d9da7836 */ /* 0x000fc40000000000 */
[----:B------:R-:W1:Y:S03]  /*26e0*/  LDSM.16.M88.4 R80, [R217+0xc00] ;  /* 0x000c0000d950783b */ /* 0x000e660000000200 */
[----:B--2---:R-:W-:Y:S01]  /*26f0*/  HMMA.16816.F32.BF16 R64, R16, R98, RZ ;  /* 0x000000621040723c */ /* 0x004fe200000418ff */
[----:B------:R-:W2:Y:S04]  /*2700*/  LDSM.16.M88.4 R92, [R217+0x1000] ;  /* 0x00100000d95c783b */ /* 0x000ea80000000200 */
[----:B------:R-:W0:Y:S01]  /*2710*/  LDGDEPBAR ;  /* 0x00000000000079af */ /* 0x000e220000000000 */
[----:B------:R-:W-:Y:S06]  /*2720*/  HMMA.16816.F32.BF16 R48, R20, R100, RZ ;  /* 0x000000641430723c */ /* 0x000fec00000418ff */
[----:B---3--:R-:W-:Y:S06]  /*2730*/  HMMA.16816.F32.BF16 R112, R4, R36, R44 ;  /* 0x000000240470723c */ /* 0x008fec000004182c */
[----:B------:R-:W-:Y:S06]  /*2740*/  HMMA.16816.F32.BF16 R44, R16, R100, RZ ;  /* 0x00000064102c723c */ /* 0x000fec00000418ff */
[----:B----4-:R-:W-:Y:S01]  /*2750*/  HMMA.16816.F32.BF16 R116, R12, R36, R24 ;  /* 0x000000240c74723c */ /* 0x010fe20000041818 */
[----:B------:R-:W3:Y:S05]  /*2760*/  LDSM.16.M88.4 R24, [R217+0x800] ;  /* 0x00080000d918783b */ /* 0x000eea0000000200 */
[----:B------:R-:W-:Y:S06]  /*2770*/  HMMA.16816.F32.BF16 R60, R16, R40, RZ ;  /* 0x00000028103c723c */ /* 0x000fec00000418ff */
[----:B------:R-:W-:Y:S06]  /*2780*/  HMMA.16816.F32.BF16 R88, R20, R98, RZ ;  /* 0x000000621458723c */ /* 0x000fec00000418ff */
[----:B------:R-:W-:Y:S06]  /*2790*/  HMMA.16816.F32.BF16 R52, R16, R68, RZ ;  /* 0x000000441034723c */ /* 0x000fec00000418ff */
[-C--:B------:R-:W-:Y:S06]  /*27a0*/  HMMA.16816.F32.BF16 R84, R20, R32.reuse, RZ ;  /* 0x000000201454723c */ /* 0x080fec00000418ff */
[----:B------:R-:W-:Y:S06]  /*27b0*/  HMMA.16816.F32.BF16 R76, R16, R32, RZ ;  /* 0x00000020104c723c */ /* 0x000fec00000418ff */
[C---:B-----5:R-:W-:Y:S06]  /*27c0*/  HMMA.16816.F32.BF16 R144, R4.reuse, R104, R44 ;  /* 0x000000680490723c */ /* 0x060fec000004182c */
[----:B------:R-:W-:Y:S06]  /*27d0*/  HMMA.16816.F32.BF16 R44, R4, R110, R64 ;  /* 0x0000006e042c723c */ /* 0x000fec0000041840 */
[----:B------:R-:W-:Y:S06]  /*27e0*/  HMMA.16816.F32.BF16 R148, R12, R104, R48 ;  /* 0x000000680c94723c */ /* 0x000fec0000041830 */
[----:B------:R-:W-:Y:S06]  /*27f0*/  HMMA.16816.F32.BF16 R48, R16, R30, RZ ;  /* 0x0000001e1030723c */ /* 0x000fec00000418ff */
[----:B-1----:R-:W-:Y:S06]  /*2800*/  HMMA.16816.F32.BF16 R124, R4, R80, R60 ;  /* 0x00000050047c723c */ /* 0x002fec000004183c */
[----:B------:R-:W-:Y:S01]  /*2810*/  HMMA.16816.F32.BF16 R60, R12, R110, R88 ;  /* 0x0000006e0c3c723c */ /* 0x000fe20000041858 */
[----:B------:R-:W-:-:S02]  /*2820*/  FSEL R177, R46, -INF , !P3 ;  /* 0xff8000002eb17808 */ /* 0x000fc40005800000 */
[----:B------:R-:W-:Y:S02]  /*2830*/  FSEL R170, R44, -INF , !P4 ;  /* 0xff8000002caa7808 */ /* 0x000fe40006000000 */
[----:B------:R-:W-:Y:S01]  /*2840*/  ISETP.GE.AND P4, PT, R3, R8, PT ;  /* 0x000000080300720c */ /* 0x000fe20003f86270 */
[----:B------:R-:W-:Y:S06]  /*2850*/  HMMA.16816.F32.BF16 R56, R20, R68, RZ ;  /* 0x000000441438723c */ /* 0x000fec00000418ff */
[----:B--2---:R-:W-:Y:S06]  /*2860*/  HMMA.16816.F32.BF16 R132, R4, R92, R52 ;  /* 0x0000005c0484723c */ /* 0x004fec0000041834 */
[----:B------:R-:W-:Y:S06]  /*2870*/  HMMA.16816.F32.BF16 R52, R20, R30, RZ ;  /* 0x0000001e1434723c */ /* 0x000fec00000418ff */
[----:B---3--:R-:W-:Y:S01]  /*2880*/  HMMA.16816.F32.BF16 R84, R12, R24, R84 ;  /* 0x000000180c54723c */ /* 0x008fe20000041854 */
[----:B------:R-:W-:-:S05]  /*2890*/  FSEL R140, R60, -INF , !P4 ;  /* 0xff8000003c8c7808 */ /* 0x000fca0006000000 */
[----:B------:R-:W-:Y:S06]  /*28a0*/  HMMA.16816.F32.BF16 R76, R4, R24, R76 ;  /* 0x00000018044c723c */ /* 0x000fec000004184c */
[----:B------:R-:W-:Y:S01]  /*28b0*/  HMMA.16816.F32.BF16 R72, R20, R40, RZ ;  /* 0x000000281448723c */ /* 0x000fe200000418ff */
[C---:B------:R-:W-:Y:S02]  /*28c0*/  VIADD R24, R2.reuse, 0x1 ;  /* 0x0000000102187836 */ /* 0x040fe40000000000 */
[----:B------:R-:W-:-:S03]  /*28d0*/  VIADD R25, R2, 0x9 ;  /* 0x0000000902197836 */ /* 0x000fc60000000000 */
[C---:B------:R-:W-:Y:S01]  /*28e0*/  ISETP.GE.AND P6, PT, R24.reuse, R8, PT ;  /* 0x000000081800720c */ /* 0x040fe20003fc6270 */
[----:B------:R-:W-:Y:S01]  /*28f0*/  HMMA.16816.F32.BF16 R28, R16, R34, RZ ;  /* 0x00000022101c723c */ /* 0x000fe200000418ff */
[C---:B------:R-:W-:Y:S02]  /*2900*/  ISETP.GE.AND P0, PT, R24.reuse, R9, PT ;  /* 0x000000091800720c */ /* 0x040fe40003f06270 */
[CC--:B------:R-:W-:Y:S02]  /*2910*/  ISETP.GE.AND P5, PT, R24.reuse, R10.reuse, PT ;  /* 0x0000000a1800720c */ /* 0x0c0fe40003fa6270 */
[-C--:B------:R-:W-:Y:S01]  /*2920*/  ISETP.GE.AND P2, PT, R24, R11.reuse, PT ;  /* 0x0000000b1800720c */ /* 0x080fe20003f46270 */
[----:B------:R-:W-:Y:S01]  /*2930*/  VIADD R24, R2, 0x10 ;  /* 0x0000001002187836 */ /* 0x000fe20000000000 */
[C---:B------:R-:W-:Y:S01]  /*2940*/  ISETP.GE.AND P1, PT, R25.reuse, R10, PT ;  /* 0x0000000a1900720c */ /* 0x040fe20003f26270 */
[----:B------:R-:W-:Y:S01]  /*2950*/  HMMA.16816.F32.BF16 R136, R12, R92, R56 ;  /* 0x0000005c0c88723c */ /* 0x000fe20000041838 */
[----:B------:R-:W-:-:S02]  /*2960*/  ISETP.GE.AND P3, PT, R25, R11, PT ;  /* 0x0000000b1900720c */ /* 0x000fc40003f66270 */
[----:B------:R-:W-:Y:S02]  /*2970*/  FSEL R169, R45, -INF , !P1 ;  /* 0xff8000002da97808 */ /* 0x000fe40004800000 */
[-C--:B------:R-:W-:Y:S01]  /*2980*/  ISETP.GE.AND P1, PT, R3, R9.reuse, PT ;  /* 0x000000090300720c */ /* 0x080fe20003f26270 */
[----:B------:R-:W-:Y:S01]  /*2990*/  VIADD R3, R2, 0x11 ;  /* 0x0000001102037836 */ /* 0x000fe20000000000 */
[----:B------:R-:W-:Y:S01]  /*29a0*/  FSEL R174, R47, -INF , !P3 ;  /* 0xff8000002fae7808 */ /* 0x000fe20005800000 */
[-C--:B------:R-:W-:Y:S01]  /*29b0*/  HMMA.16816.F32.BF16 R56, R12, R38.reuse, R52 ;  /* 0x000000260c38723c */ /* 0x080fe20000041834 */
[----:B------:R-:W-:Y:S02]  /*29c0*/  ISETP.GE.AND P3, PT, R24, R8, PT ;  /* 0x000000081800720c */ /* 0x000fe40003f66270 */
[----:B------:R-:W-:Y:S02]  /*29d0*/  FSEL R158, R62, -INF , !P1 ;  /* 0xff8000003e9e7808 */ /* 0x000fe40004800000 */
[----:B------:R-:W-:Y:S01]  /*29e0*/  ISETP.GE.AND P1, PT, R24, R9, PT ;  /* 0x000000091800720c */ /* 0x000fe20003f26270 */
[----:B------:R-:W-:Y:S01]  /*29f0*/  HMMA.16816.F32.BF16 R44, R4, R38, R48 ;  /* 0x00000026042c723c */ /* 0x000fe20000041830 */
[----:B------:R-:W-:-:S02]  /*2a00*/  FSEL R123, R116, -INF , !P3 ;  /* 0xff800000747b7808 */ /* 0x000fc40005800000 */
[C---:B------:R-:W-:Y:S02]  /*2a10*/  ISETP.GE.AND P3, PT, R24.reuse, R11, PT ;  /* 0x0000000b1800720c */ /* 0x040fe40003f66270 */
[----:B------:R-:W-:Y:S01]  /*2a20*/  ISETP.GE.AND P4, PT, R24, R10, PT ;  /* 0x0000000a1800720c */ /* 0x000fe20003f86270 */
[----:B------:R-:W-:Y:S01]  /*2a30*/  HMMA.16816.F32.BF16 R32, R20, R34, RZ ;  /* 0x000000221420723c */ /* 0x000fe200000418ff */
[----:B------:R-:W-:Y:S01]  /*2a40*/  FSEL R157, R118, -INF , !P1 ;  /* 0xff800000769d7808 */ /* 0x000fe20004800000 */
[----:B------:R-:W-:Y:S01]  /*2a50*/  VIADD R24, R2, 0x20 ;  /* 0x0000002002187836 */ /* 0x000fe20000000000 */
[C---:B------:R-:W-:Y:S02]  /*2a60*/  ISETP.GE.AND P1, PT, R3.reuse, R8, PT ;  /* 0x000000080300720c */ /* 0x040fe40003f26270 */
[----:B------:R-:W-:Y:S01]  /*2a70*/  FSEL R172, R114, -INF , !P3 ;  /* 0xff80000072ac7808 */ /* 0x000fe20005800000 */
[----:B------:R-:W-:Y:S01]  /*2a80*/  HMMA.16816.F32.BF16 R128, R12, R80, R72 ;  /* 0x000000500c80723c */ /* 0x000fe20000041848 */
[----:B------:R-:W-:-:S02]  /*2a90*/  ISETP.GE.AND P3, PT, R3, R10, PT ;  /* 0x0000000a0300720c */ /* 0x000fc40003f66270 */
[----:B------:R-:W-:Y:S02]  /*2aa0*/  FSEL R167, R112, -INF , !P4 ;  /* 0xff80000070a77808 */ /* 0x000fe40006000000 */
[----:B------:R-:W-:Y:S01]  /*2ab0*/  ISETP.GE.AND P4, PT, R3, R9, PT ;  /* 0x000000090300720c */ /* 0x000fe20003f86270 */
[----:B------:R-:W-:Y:S01]  /*2ac0*/  HMMA.16816.F32.BF16 R72, R4, R26, R28 ;  /* 0x0000001a0448723c */ /* 0x000fe2000004181c */
[----:B------:R-:W-:Y:S02]  /*2ad0*/  FSEL R120, R117, -INF , !P1 ;  /* 0xff80000075787808 */ /* 0x000fe40004800000 */
[----:B------:R-:W-:Y:S01]  /*2ae0*/  ISETP.GE.AND P1, PT, R3, R11, PT ;  /* 0x0000000b0300720c */ /* 0x000fe20003f26270 */
[----:B------:R-:W-:Y:S01]  /*2af0*/  VIADD R3, R2, 0x18 ;  /* 0x0000001802037836 */ /* 0x000fe20000000000 */
[----:B------:R-:W-:Y:S01]  /*2b00*/  FSEL R166, R113, -INF , !P3 ;  /* 0xff80000071a67808 */ /* 0x000fe20005800000 */
[----:B------:R-:W-:Y:S01]  /*2b10*/  HMMA.16816.F32.BF16 R28, R16, R42, RZ ;  /* 0x0000002a101c723c */ /* 0x000fe200000418ff */
[----:B------:R-:W-:-:S02]  /*2b20*/  ISETP.GE.AND P3, PT, R25, R9, PT ;  /* 0x000000091900720c */ /* 0x000fc40003f66270 */
[----:B------:R-:W-:Y:S02]  /*2b30*/  FSEL R156, R119, -INF , !P4 ;  /* 0xff800000779c7808 */ /* 0x000fe40006000000 */
[----:B------:R-:W-:Y:S01]  /*2b40*/  ISETP.GE.AND P4, PT, R25, R8, PT ;  /* 0x000000081900720c */ /* 0x000fe20003f86270 */
[----:B------:R-:W-:Y:S01]  /*2b50*/  VIADD R25, R2, 0x19 ;  /* 0x0000001902197836 */ /* 0x000fe20000000000 */
[----:B------:R-:W-:Y:S01]  /*2b60*/  FSEL R154, R63, -INF , !P3 ;  /* 0xff8000003f9a7808 */ /* 0x000fe20005800000 */
[----:B------:R-:W-:Y:S01]  /*2b70*/  HMMA.16816.F32.BF16 R64, R12, R26, R32 ;  /* 0x0000001a0c40723c */ /* 0x000fe20000041820 */
[----:B------:R-:W-:Y:S01]  /*2b80*/  ISETP.GE.AND P3, PT, R3, R11, PT ;  /* 0x0000000b0300720c */ /* 0x000fe20003f66270 */
[----:B------:R-:W1:Y:S01]  /*2b90*/  LDSM.16.M88.4 R32, [R212+0x3c00] ;  /* 0x003c0000d420783b */ /* 0x000e620000000200 */
[----:B------:R-:W-:Y:S02]  /*2ba0*/  FSEL R168, R115, -INF , !P1 ;  /* 0xff80000073a87808 */ /* 0x000fe40004800000 */
[----:B------:R-:W-:Y:S01]  /*2bb0*/  ISETP.GE.AND P1, PT, R25, R10, PT ;  /* 0x0000000a1900720c */ /* 0x000fe20003f26270 */
[----:B------:R-:W-:Y:S01]  /*2bc0*/  HMMA.16816.F32.BF16 R40, R20, R42, RZ ;  /* 0x0000002a1428723c */ /* 0x000fe200000418ff */
[----:B------:R-:W-:-:S02]  /*2bd0*/  FSEL R171, R46, -INF , !P3 ;  /* 0xff8000002eab7808 */ /* 0x000fc40005800000 */
[----:B------:R-:W-:Y:S02]  /*2be0*/  ISETP.GE.AND P3, PT, R25, R11, PT ;  /* 0x0000000b1900720c */ /* 0x000fe40003f66270 */
[----:B------:R-:W-:Y:S01]  /*2bf0*/  FSEL R116, R61, -INF , !P4 ;  /* 0xff8000003d747808 */ /* 0x000fe20006000000 */
[----:B------:R-:W-:Y:S01]  /*2c00*/  HMMA.16816.F32.BF16 R36, R20, R70, RZ ;  /* 0x000000461424723c */ /* 0x000fe200000418ff */
[----:B------:R-:W-:Y:S02]  /*2c10*/  ISETP.GE.AND P4, PT, R3, R10, PT ;  /* 0x0000000a0300720c */ /* 0x000fe40003f86270 */
[----:B------:R-:W-:Y:S02]  /*2c20*/  FSEL R164, R45, -INF , !P1 ;  /* 0xff8000002da47808 */ /* 0x000fe40004800000 */
[----:B------:R-:W-:Y:S01]  /*2c30*/  ISETP.GE.AND P1, PT, R3, R9, PT ;  /* 0x000000090300720c */ /* 0x000fe20003f26270 */
[----:B------:R-:W-:Y:S01]  /*2c40*/  HMMA.16816.F32.BF16 R48, R4, R82, R28 ;  /* 0x000000520430723c */ /* 0x000fe2000004181c */
[----:B------:R-:W-:Y:S01]  /*2c50*/  FSEL R173, R47, -INF , !P3 ;  /* 0xff8000002fad7808 */ /* 0x000fe20005800000 */
[----:B------:R-:W2:Y:S01]  /*2c60*/  LDSM.16.M88.4 R28, [R212+0x3800] ;  /* 0x00380000d41c783b */ /* 0x000ea20000000200 */
[----:B------:R-:W-:-:S02]  /*2c70*/  ISETP.GE.AND P3, PT, R24, R8, PT ;  /* 0x000000081800720c */ /* 0x000fc40003f66270 */
[----:B------:R-:W-:Y:S02]  /*2c80*/  FSEL R165, R44, -INF , !P4 ;  /* 0xff8000002ca57808 */ /* 0x000fe40006000000 */
[----:B------:R-:W-:Y:S01]  /*2c90*/  ISETP.GE.AND P4, PT, R3, R8, PT ;  /* 0x000000080300720c */ /* 0x000fe20003f86270 */
[----:B------:R-:W-:Y:S01]  /*2ca0*/  VIADD R3, R2, 0x21 ;  /* 0x0000002102037836 */ /* 0x000fe20000000000 */
[----:B------:R-:W-:Y:S01]  /*2cb0*/  FSEL R152, R58, -INF , !P1 ;  /* 0xff8000003a987808 */ /* 0x000fe20004800000 */
[----:B------:R-:W-:Y:S01]  /*2cc0*/  HMMA.16816.F32.BF16 R44, R16, R70, RZ ;  /* 0x00000046102c723c */ /* 0x000fe200000418ff */
[----:B------:R-:W-:Y:S02]  /*2cd0*/  ISETP.GE.AND P1, PT, R24, R9, PT ;  /* 0x000000091800720c */ /* 0x000fe40003f26270 */
[----:B------:R-:W-:Y:S02]  /*2ce0*/  FSEL R117, R84, -INF , !P3 ;  /* 0xff80000054757808 */ /* 0x000fe40005800000 */
[----:B------:R-:W-:Y:S01]  /*2cf0*/  ISETP.GE.AND P3, PT, R24, R11, PT ;  /* 0x0000000b1800720c */ /* 0x000fe20003f66270 */
[----:B------:R-:W-:Y:S01]  /*2d00*/  HMMA.16816.F32.BF16 R52, R12, R82, R40 ;  /* 0x000000520c34723c */ /* 0x000fe20000041828 */
[----:B------:R-:W-:-:S02]  /*2d10*/  FSEL R115, R56, -INF , !P4 ;  /* 0xff80000038737808 */ /* 0x000fc40006000000 */
[----:B------:R-:W-:Y:S02]  /*2d20*/  FSEL R153, R86, -INF , !P1 ;  /* 0xff80000056997808 */ /* 0x000fe40004800000 */
[----:B------:R-:W-:Y:S01]  /*2d30*/  ISETP.GE.AND P4, PT, R24, R10, PT ;  /* 0x0000000a1800720c */ /* 0x000fe20003f86270 */
[----:B------:R-:W-:Y:S01]  /*2d40*/  VIADD R24, R2, 0x30 ;  /* 0x0000003002187836 */ /* 0x000fe20000000000 */
[C---:B------:R-:W-:Y:S01]  /*2d50*/  ISETP.GE.AND P1, PT, R3.reuse, R8, PT ;  /* 0x000000080300720c */ /* 0x040fe20003f26270 */
[----:B------:R-:W-:Y:S01]  /*2d60*/  HMMA.16816.F32.BF16 R40, R20, R102, RZ ;  /* 0x000000661428723c */ /* 0x000fe200000418ff */
[----:B------:R-:W-:Y:S02]  /*2d70*/  FSEL R179, R78, -INF , !P3 ;  /* 0xff8000004eb37808 */ /* 0x000fe40005800000 */
[----:B------:R-:W-:Y:S02]  /*2d80*/  ISETP.GE.AND P3, PT, R3, R10, PT ;  /* 0x0000000a0300720c */ /* 0x000fe40003f66270 */
[----:B------:R-:W-:Y:S01]  /*2d90*/  FSEL R162, R76, -INF , !P4 ;  /* 0xff8000004ca27808 */ /* 0x000fe20006000000 */
[----:B-1----:R-:W-:Y:S01]  /*2da0*/  HMMA.16816.F32.BF16 R88, R16, R32, RZ ;  /* 0x000000201058723c */ /* 0x002fe200000418ff */
[----:B------:R-:W-:-:S02]  /*2db0*/  FSEL R114, R85, -INF , !P1 ;  /* 0xff80000055727808 */ /* 0x000fc40004800000 */
[C---:B------:R-:W-:Y:S02]  /*2dc0*/  ISETP.GE.AND P4, PT, R3.reuse, R9, PT ;  /* 0x000000090300720c */ /* 0x040fe40003f86270 */
[----:B------:R-:W-:Y:S01]  /*2dd0*/  ISETP.GE.AND P1, PT, R3, R11, PT ;  /* 0x0000000b0300720c */ /* 0x000fe20003f26270 */
[C---:B------:R-:W-:Y:S01]  /*2de0*/  VIADD R3, R2.reuse, 0x28 ;  /* 0x0000002802037836 */ /* 0x040fe20000000000 */
[----:B------:R-:W-:Y:S01]  /*2df0*/  FSEL R161, R77, -INF , !P3 ;  /* 0xff8000004da17808 */ /* 0x000fe20005800000 */
[C---:B------:R-:W-:Y:S01]  /*2e00*/  HMMA.16816.F32.BF16 R80, R16.reuse, R34, RZ ;  /* 0x000000221050723c */ /* 0x040fe200000418ff */
[----:B------:R-:W-:Y:S02]  /*2e10*/  ISETP.GE.AND P3, PT, R25, R9, PT ;  /* 0x000000091900720c */ /* 0x000fe40003f66270 */
[----:B------:R-:W-:Y:S02]  /*2e20*/  FSEL R143, R87, -INF , !P4 ;  /* 0xff800000578f7808 */ /* 0x000fe40006000000 */
[----:B------:R-:W-:Y:S01]  /*2e30*/  ISETP.GE.AND P4, PT, R25, R8, PT ;  /* 0x000000081900720c */ /* 0x000fe20003f86270 */
[----:B------:R-:W-:Y:S01]  /*2e40*/  VIADD R25, R2, 0x29 ;  /* 0x0000002902197836 */ /* 0x000fe20000000000 */
[----:B------:R-:W-:Y:S01]  /*2e50*/  FSEL R142, R59, -INF , !P3 ;  /* 0xff8000003b8e7808 */ /* 0x000fe20005800000 */
[----:B--2---:R-:W-:Y:S01]  /*2e60*/  HMMA.16816.F32.BF16 R68, R16, R28, RZ ;  /* 0x0000001c1044723c */ /* 0x004fe200000418ff */
[----:B------:R-:W-:-:S02]  /*2e70*/  ISETP.GE.AND P3, PT, R3, R11, PT ;  /* 0x0000000b0300720c */ /* 0x000fc40003f66270 */
[----:B------:R-:W-:Y:S02]  /*2e80*/  FSEL R175, R79, -INF , !P1 ;  /* 0xff8000004faf7808 */ /* 0x000fe40004800000 */
[----:B------:R-:W-:Y:S01]  /*2e90*/  FSEL R113, R57, -INF , !P4 ;  /* 0xff80000039717808 */ /* 0x000fe20006000000 */
[----:B------:R-:W-:Y:S01]  /*2ea0*/  HMMA.16816.F32.BF16 R76, R20, R96, RZ ;  /* 0x00000060144c723c */ /* 0x000fe200000418ff */
[----:B------:R-:W-:Y:S02]  /*2eb0*/  FSEL R176, R74, -INF , !P3 ;  /* 0xff8000004ab07808 */ /* 0x000fe40005800000 */
[-C--:B------:R-:W-:Y:S02]  /*2ec0*/  ISETP.GE.AND P4, PT, R3, R10.reuse, PT ;  /* 0x0000000a0300720c */ /* 0x080fe40003f86270 */
[C---:B------:R-:W-:Y:S01]  /*2ed0*/  ISETP.GE.AND P1, PT, R25.reuse, R10, PT ;  /* 0x0000000a1900720c */ /* 0x040fe20003f26270 */
[----:B------:R-:W-:Y:S01]  /*2ee0*/  HMMA.16816.F32.BF16 R56, R4, R94, R44 ;  /* 0x0000005e0438723c */ /* 0x000fe2000004182c */
[----:B------:R-:W-:-:S02]  /*2ef0*/  ISETP.GE.AND P3, PT, R25, R11, PT ;  /* 0x0000000b1900720c */ /* 0x000fc40003f66270 */
[----:B------:R-:W-:Y:S02]  /*2f00*/  FSEL R160, R72, -INF , !P4 ;  /* 0xff80000048a07808 */ /* 0x000fe40006000000 */
[----:B------:R-:W-:Y:S01]  /*2f10*/  FSEL R159, R73, -INF , !P1 ;  /* 0xff800000499f7808 */ /* 0x000fe20004800000 */
[----:B------:R-:W-:Y:S01]  /*2f20*/  HMMA.16816.F32.BF16 R92, R12, R94, R36 ;  /* 0x0000005e0c5c723c */ /* 0x000fe20000041824 */
[----:B------:R-:W-:Y:S01]  /*2f30*/  FSEL R178, R75, -INF , !P3 ;  /* 0xff8000004bb27808 */ /* 0x000fe20005800000 */
[----:B------:R-:W1:Y:S01]  /*2f40*/  LDSM.16.M88.4 R36, [R217+0x1800] ;  /* 0x00180000d924783b */ /* 0x000e620000000200 */
[CC--:B------:R-:W-:Y:S02]  /*2f50*/  ISETP.GE.AND P4, PT, R3.reuse, R8.reuse, PT ;  /* 0x000000080300720c */ /* 0x0c0fe40003f86270 */
[----:B------:R-:W-:Y:S01]  /*2f60*/  ISETP.GE.AND P1, PT, R3, R9, PT ;  /* 0x000000090300720c */ /* 0x000fe20003f26270 */
[----:B------:R-:W-:Y:S01]  /*2f70*/  VIADD R3, R2, 0x31 ;  /* 0x0000003102037836 */ /* 0x000fe20000000000 */
[----:B------:R-:W-:Y:S01]  /*2f80*/  ISETP.GE.AND P3, PT, R24, R8, PT ;  /* 0x000000081800720c */ /* 0x000fe20003f66270 */
[----:B------:R-:W-:Y:S01]  /*2f90*/  HMMA.16816.F32.BF16 R44, R16, R102, RZ ;  /* 0x00000066102c723c */ /* 0x000fe200000418ff */
[----:B------:R-:W-:-:S02]  /*2fa0*/  FSEL R110, R64, -INF , !P4 ;  /* 0xff800000406e7808 */ /* 0x000fc40006000000 */
[----:B------:R-:W-:Y:S02]  /*2fb0*/  FSEL R141, R66, -INF , !P1 ;  /* 0xff800000428d7808 */ /* 0x000fe40004800000 */
[----:B------:R-:W-:Y:S01]  /*2fc0*/  FSEL R112, R128, -INF , !P3 ;  /* 0xff80000080707808 */ /* 0x000fe20005800000 */
[----:B------:R-:W-:Y:S01]  /*2fd0*/  HMMA.16816.F32.BF16 R96, R16, R96, RZ ;  /* 0x000000601060723c */ /* 0x000fe200000418ff */
[C---:B------:R-:W-:Y:S02]  /*2fe0*/  ISETP.GE.AND P1, PT, R24.reuse, R9, PT ;  /* 0x000000091800720c */ /* 0x040fe40003f26270 */
[C---:B------:R-:W-:Y:S02]  /*2ff0*/  ISETP.GE.AND P4, PT, R24.reuse, R10, PT ;  /* 0x0000000a1800720c */ /* 0x040fe40003f86270 */
[----:B------:R-:W-:Y:S01]  /*3000*/  ISETP.GE.AND P3, PT, R24, R11, PT ;  /* 0x0000000b1800720c */ /* 0x000fe20003f66270 */
[----:B------:R-:W-:Y:S01]  /*3010*/  VIADD R24, R2, 0x40 ;  /* 0x0000004002187836 */ /* 0x000fe20000000000 */
[----:B------:R-:W-:Y:S01]  /*3020*/  FSEL R130, R130, -INF , !P1 ;  /* 0xff80000082827808 */ /* 0x000fe20004800000 */
[----:B------:R-:W-:Y:S01]  /*3030*/  HMMA.16816.F32.BF16 R84, R20, R30, RZ ;  /* 0x0000001e1454723c */ /* 0x000fe200000418ff */
[----:B------:R-:W-:-:S02]  /*3040*/  FSEL R128, R124, -INF , !P4 ;  /* 0xff8000007c807808 */ /* 0x000fc40006000000 */
[----:B------:R-:W-:Y:S02]  /*3050*/  FSEL R181, R126, -INF , !P3 ;  /* 0xff8000007eb57808 */ /* 0x000fe40005800000 */
[C---:B------:R-:W-:Y:S01]  /*3060*/  ISETP.GE.AND P1, PT, R3.reuse, R8, PT ;  /* 0x000000080300720c */ /* 0x040fe20003f26270 */
[C---:B------:R-:W-:Y:S01]  /*3070*/  HMMA.16816.F32.BF16 R60, R20.reuse, R32, RZ ;  /* 0x00000020143c723c */ /* 0x040fe200000418ff */
[C---:B------:R-:W-:Y:S02]  /*3080*/  ISETP.GE.AND P4, PT, R3.reuse, R9, PT ;  /* 0x000000090300720c */ /* 0x040fe40003f86270 */
[----:B------:R-:W-:Y:S02]  /*3090*/  ISETP.GE.AND P3, PT, R3, R10, PT ;  /* 0x0000000a0300720c */ /* 0x000fe40003f66270 */
[----:B------:R-:W-:Y:S01]  /*30a0*/  FSEL R111, R129, -INF , !P1 ;  /* 0xff800000816f7808 */ /* 0x000fe20004800000 */
[----:B------:R-:W-:Y:S01]  /*30b0*/  HMMA.16816.F32.BF16 R72, R20, R34, RZ ;  /* 0x000000221448723c */ /* 0x000fe200000418ff */
[----:B------:R-:W-:-:S02]  /*30c0*/  FSEL R126, R131, -INF , !P4 ;  /* 0xff800000837e7808 */ /* 0x000fc40006000000 */
[----:B------:R-:W-:Y:S02]  /*30d0*/  FSEL R125, R125, -INF , !P3 ;  /* 0xff8000007d7d7808 */ /* 0x000fe40005800000 */
[----:B------:R-:W-:Y:S01]  /*30e0*/  ISETP.GE.AND P1, PT, R3, R11, PT ;  /* 0x0000000b0300720c */ /* 0x000fe20003f26270 */
[C---:B------:R-:W-:Y:S01]  /*30f0*/  VIADD R3, R2.reuse, 0x38 ;  /* 0x0000003802037836 */ /* 0x040fe20000000000 */
[C---:B------:R-:W-:Y:S02]  /*3100*/  ISETP.GE.AND P4, PT, R25.reuse, R8, PT ;  /* 0x000000081900720c */ /* 0x040fe40003f86270 */
[----:B------:R-:W-:Y:S01]  /*3110*/  ISETP.GE.AND P3, PT, R25, R9, PT ;  /* 0x000000091900720c */ /* 0x000fe20003f66270 */
[----:B------:R-:W-:Y:S01]  /*3120*/  VIADD R25, R2, 0x39 ;  /* 0x0000003902197836 */ /* 0x000fe20000000000 */
[----:B------:R-:W-:Y:S02]  /*3130*/  FSEL R180, R127, -INF , !P1 ;  /* 0xff8000007fb47808 */ /* 0x000fe40004800000 */
[----:B------:R-:W-:-:S02]  /*3140*/  FSEL R119, R67, -INF , !P3 ;  /* 0xff80000043777808 */ /* 0x000fc40005800000 */
[----:B------:R-:W-:Y:S02]  /*3150*/  ISETP.GE.AND P3, PT, R3, R11, PT ;  /* 0x0000000b0300720c */ /* 0x000fe40003f66270 */
[-C--:B------:R-:W-:Y:S02]  /*3160*/  ISETP.GE.AND P1, PT, R25, R10.reuse, PT ;  /* 0x0000000a1900720c */ /* 0x080fe40003f26270 */
[----:B------:R-:W-:Y:S02]  /*3170*/  FSEL R101, R65, -INF , !P4 ;  /* 0xff80000041657808 */ /* 0x000fe40006000000 */
[----:B------:R-:W-:Y:S01]  /*3180*/  ISETP.GE.AND P4, PT, R3, R10, PT ;  /* 0x0000000a0300720c */ /* 0x000fe20003f86270 */
[----:B------:R-:W-:Y:S01]  /*3190*/  HMMA.16816.F32.BF16 R64, R16, R30, RZ ;  /* 0x0000001e1040723c */ /* 0x000fe200000418ff */
[----:B------:R-:W-:Y:S02]  /*31a0*/  FSEL R182, R50, -INF , !P3 ;  /* 0xff80000032b67808 */ /* 0x000fe40005800000 */
[----:B------:R-:W-:-:S02]  /*31b0*/  FSEL R129, R49, -INF , !P1 ;  /* 0xff80000031817808 */ /* 0x000fc40004800000 */
[----:B------:R-:W-:Y:S02]  /*31c0*/  ISETP.GE.AND P3, PT, R25, R11, PT ;  /* 0x0000000b1900720c */ /* 0x000fe40003f66270 */
[CC--:B------:R-:W-:Y:S01]  /*31d0*/  ISETP.GE.AND P1, PT, R3.reuse, R9.reuse, PT ;  /* 0x000000090300720c */ /* 0x0c0fe20003f26270 */
[----:B------:R-:W-:Y:S01]  /*31e0*/  VIADD R17, R2, 0x49 ;  /* 0x0000004902117836 */ /* 0x000fe20000000000 */
[----:B------:R-:W-:Y:S01]  /*31f0*/  FSEL R127, R48, -INF , !P4 ;  /* 0xff800000307f7808 */ /* 0x000fe20006000000 */
[C---:B------:R-:W-:Y:S01]  /*3200*/  VIADD R16, R2.reuse, 0x50 ;  /* 0x0000005002107836 */ /* 0x040fe20000000000 */
[-C--:B------:R-:W-:Y:S01]  /*3210*/  ISETP.GE.AND P4, PT, R3, R8.reuse, PT ;  /* 0x000000080300720c */ /* 0x080fe20003f86270 */
[----:B------:R-:W-:Y:S01]  /*3220*/  VIADD R3, R2, 0x41 ;  /* 0x0000004102037836 */ /* 0x000fe20000000000 */
[----:B------:R-:W-:Y:S02]  /*3230*/  FSEL R183, R51, -INF , !P3 ;  /* 0xff80000033b77808 */ /* 0x000fe40005800000 */
[----:B------:R-:W-:Y:S01]  /*3240*/  FSEL R121, R54, -INF , !P1 ;  /* 0xff80000036797808 */ /* 0x000fe20004800000 */
[----:B------:R-:W-:Y:S01]  /*3250*/  HMMA.16816.F32.BF16 R48, R20, R28, RZ ;  /* 0x0000001c1430723c */ /* 0x000fe200000418ff */
[C---:B------:R-:W-:Y:S01]  /*3260*/  ISETP.GE.AND P3, PT, R24.reuse, R8, PT ;  /* 0x000000081800720c */ /* 0x040fe20003f66270 */
[----:B------:R-:W2:Y:S01]  /*3270*/  LDSM.16.M88.4 R20, [R217+0x1c00] ;  /* 0x001c0000d914783b */ /* 0x000ea20000000200 */
[----:B------:R-:W-:Y:S01]  /*3280*/  ISETP.GE.AND P1, PT, R24, R9, PT ;  /* 0x000000091800720c */ /* 0x000fe20003f26270 */
[----:B------:R-:W-:-:S04]  /*3290*/  DEPBAR.LE SB0, 0x0 ;  /* 0x000080000000791a */ /* 0x000fc80000000000 */
[----:B------:R-:W-:Y:S01]  /*32a0*/  FSEL R104, R52, -INF , !P4 ;  /* 0xff80000034687808 */ /* 0x000fe20006000000 */
[----:B-1----:R-:W-:Y:S01]  /*32b0*/  HMMA.16816.F32.BF16 R28, R4, R36, R68 ;  /* 0x00000024041c723c */ /* 0x002fe20000041844 */
[----:B------:R-:W-:Y:S02]  /*32c0*/  FSEL R105, R136, -INF , !P3 ;  /* 0xff80000088697808 */ /* 0x000fe40005800000 */
[----:B------:R-:W-:Y:S01]  /*32d0*/  FSEL R124, R138, -INF , !P1 ;  /* 0xff8000008a7c7808 */ /* 0x000fe20004800000 */
[----:B------:R-:W-:Y:S01]  /*32e0*/  BAR.SYNC.DEFER_BLOCKING 0x0 ;  /* 0x0000000000007b1d */ /* 0x000fe20000010000 */
[C---:B------:R-:W-:Y:S02]  /*32f0*/  ISETP.GE.AND P4, PT, R24.reuse, R10, PT ;  /* 0x0000000a1800720c */ /* 0x040fe40003f86270 */
[----:B------:R-:W-:Y:S02]  /*3300*/  ISETP.GE.AND P3, PT, R24, R11, PT ;  /* 0x0000000b1800720c */ /* 0x000fe40003f66270 */
[----:B------:R-:W-:-:S02]  /*3310*/  ISETP.GE.AND P1, PT, R3, R8, PT ;  /* 0x000000080300720c */ /* 0x000fc40003f26270 */
[----:B------:R-:W-:Y:S02]  /*3320*/  FSEL R132, R132, -INF , !P4 ;  /* 0xff80000084847808 */ /* 0x000fe40006000000 */
[----:B------:R-:W-:Y:S02]  /*3330*/  FSEL R185, R134, -INF , !P3 ;  /* 0xff80000086b97808 */ /* 0x000fe40005800000 */
[----:B------:R-:W-:Y:S01]  /*3340*/  FSEL R102, R137, -INF , !P1 ;  /* 0xff80000089667808 */ /* 0x000fe20004800000 */
[C---:B------:R-:W-:Y:S01]  /*3350*/  HMMA.16816.F32.BF16 R32, R12.reuse, R36, R48 ;  /* 0x000000240c20723c */ /* 0x040fe20000041830 */
[C---:B------:R-:W-:Y:S02]  /*3360*/  ISETP.GE.AND P4, PT, R3.reuse, R9, PT ;  /* 0x000000090300720c */ /* 0x040fe40003f86270 */
[C---:B------:R-:W-:Y:S02]  /*3370*/  ISETP.GE.AND P3, PT, R3.reuse, R10, PT ;  /* 0x0000000a0300720c */ /* 0x040fe40003f66270 */
[----:B------:R-:W-:Y:S01]  /*3380*/  ISETP.GE.AND P1, PT, R3, R11, PT ;  /* 0x0000000b0300720c */ /* 0x000fe20003f26270 */
[----:B------:R-:W-:Y:S01]  /*3390*/  VIADD R3, R2, 0x48 ;  /* 0x0000004802037836 */ /* 0x000fe20000000000 */
[----:B------:R-:W-:Y:S01]  /*33a0*/  FSEL R133, R133, -INF , !P3 ;  /* 0xff80000085857808 */ /* 0x000fe20005800000 */
[----:B------:R-:W-:Y:S01]  /*33b0*/  HMMA.16816.F32.BF16 R48, R12, R108, R76 ;  /* 0x0000006c0c30723c */ /* 0x000fe2000004184c */
[----:B------:R-:W-:-:S02]  /*33c0*/  ISETP.GE.AND P3, PT, R25, R9, PT ;  /* 0x000000091900720c */ /* 0x000fc40003f66270 */
[----:B------:R-:W-:Y:S02]  /*33d0*/  FSEL R135, R135, -INF , !P1 ;  /* 0xff80000087877808 */ /* 0x000fe40004800000 */
[----:B------:R-:W-:Y:S02]  /*33e0*/  ISETP.GE.AND P1, PT, R3, R11, PT ;  /* 0x0000000b0300720c */ /* 0x000fe40003f26270 */
[----:B------:R-:W-:Y:S02]  /*33f0*/  FSEL R122, R139, -INF , !P4 ;  /* 0xff8000008b7a7808 */ /* 0x000fe40006000000 */
[----:B------:R-:W-:Y:S02]  /*3400*/  ISETP.GE.AND P4, PT, R25, R8, PT ;  /* 0x000000081900720c */ /* 0x000fe40003f86270 */
[----:B------:R-:W-:Y:S01]  /*3410*/  FSEL R118, R55, -INF , !P3 ;  /* 0xff80000037767808 */ /* 0x000fe20005800000 */
[----:B------:R-:W-:Y:S01]  /*3420*/  HMMA.16816.F32.BF16 R24, R4, R106, R44 ;  /* 0x0000006a0418723c */ /* 0x000fe2000004182c */
[----:B------:R-:W-:-:S02]  /*3430*/  ISETP.GE.AND P3, PT, R17, R10, PT ;  /* 0x0000000a1100720c */ /* 0x000fc40003f66270 */
[----:B------:R-:W-:Y:S02]  /*3440*/  FSEL R139, R58, -INF , !P1 ;  /* 0xff8000003a8b7808 */ /* 0x000fe40004800000 */
[----:B------:R-:W-:Y:S01]  /*3450*/  ISETP.GE.AND P1, PT, R17, R11, PT ;  /* 0x0000000b1100720c */ /* 0x000fe20003f26270 */
[C---:B------:R-:W-:Y:S01]  /*3460*/  HMMA.16816.F32.BF16 R44, R12.reuse, R106, R40 ;  /* 0x0000006a0c2c723c */ /* 0x040fe20000041828 */
[----:B------:R-:W-:Y:S02]  /*3470*/  FSEL R100, R53, -INF , !P4 ;  /* 0xff80000035647808 */ /* 0x000fe40006000000 */
[----:B------:R-:W-:Y:S02]  /*3480*/  ISETP.GE.AND P4, PT, R3, R10, PT ;  /* 0x0000000a0300720c */ /* 0x000fe40003f86270 */
[----:B------:R-:W-:Y:S01]  /*3490*/  FSEL R134, R57, -INF , !P3 ;  /* 0xff80000039867808 */ /* 0x000fe20005800000 */
[----:B--2---:R-:W-:Y:S01]  /*34a0*/  HMMA.16816.F32.BF16 R40, R12, R20, R60 ;  /* 0x000000140c28723c */ /* 0x004fe2000004183c */
[----:B------:R-:W-:-:S02]  /*34b0*/  ISETP.GE.AND P3, PT, R3, R9, PT ;  /* 0x000000090300720c */ /* 0x000fc40003f66270 */
[----:B------:R-:W-:Y:S02]  /*34c0*/  FSEL R184, R59, -INF , !P1 ;  /* 0xff8000003bb87808 */ /* 0x000fe40004800000 */
[-C--:B------:R-:W-:Y:S01]  /*34d0*/  ISETP.GE.AND P1, PT, R16, R8.reuse, PT ;  /* 0x000000081000720c */ /* 0x080fe20003f26270 */
[----:B------:R-:W-:Y:S01]  /*34e0*/  HMMA.16816.F32.BF16 R52, R4, R108, R96 ;  /* 0x0000006c0434723c */ /* 0x000fe20000041860 */
[----:B------:R-:W-:Y:S02]  /*34f0*/  FSEL R131, R56, -INF , !P4 ;  /* 0xff80000038837808 */ /* 0x000fe40006000000 */
[----:B------:R-:W-:Y:S01]  /*3500*/  ISETP.GE.AND P4, PT, R3, R8, PT ;  /* 0x000000080300720c */ /* 0x000fe20003f86270 */
[----:B------:R-:W-:Y:S01]  /*3510*/  VIADD R3, R2, 0x51 ;  /* 0x0000005102037836 */ /* 0x000fe20000000000 */
[----:B------:R-:W-:Y:S02]  /*3520*/  FSEL R94, R94, -INF , !P3 ;  /* 0xff8000005e5e7808 */ /* 0x000fe40005800000 */
[----:B------:R-:W-:-:S02]  /*3530*/  ISETP.GE.AND P3, PT, R16, R9, PT ;  /* 0x000000091000720c */ /* 0x000fc40003f66270 */
[----:B------:R-:W-:Y:S02]  /*3540*/  FSEL R58, R148, -INF , !P1 ;  /* 0xff800000943a7808 */ /* 0x000fe40004800000 */
[----:B------:R-:W-:Y:S02]  /*3550*/  ISETP.GE.AND P1, PT, R16, R11, PT ;  /* 0x0000000b1000720c */ /* 0x000fe40003f26270 */
[----:B------:R-:W-:Y:S02]  /*3560*/  FSEL R59, R92, -INF , !P4 ;  /* 0xff8000005c3b7808 */ /* 0x000fe40006000000 */
[----:B------:R-:W-:Y:S01]  /*3570*/  ISETP.GE.AND P4, PT, R16, R10, PT ;  /* 0x0000000a1000720c */ /* 0x000fe20003f86270 */
[----:B------:R-:W-:Y:S01]  /*3580*/  VIADD R16, R2, 0x60 ;  /* 0x0000006002107836 */ /* 0x000fe20000000000 */
[----:B------:R-:W-:Y:S02]  /*3590*/  FSEL R103, R150, -INF , !P3 ;  /* 0xff80000096677808 */ /* 0x000fe40005800000 */
[----:B------:R-:W-:-:S02]  /*35a0*/  ISETP.GE.AND P3, PT, R3, R8, PT ;  /* 0x000000080300720c */ /* 0x000fc40003f66270 */
[----:B------:R-:W-:Y:S02]  /*35b0*/  FSEL R150, R146, -INF , !P1 ;  /* 0xff80000092967808 */ /* 0x000fe40004800000 */
[C---:B------:R-:W-:Y:S02]  /*35c0*/  ISETP.GE.AND P1, PT, R3.reuse, R10, PT ;  /* 0x0000000a0300720c */ /* 0x040fe40003f26270 */
[----:B------:R-:W-:Y:S02]  /*35d0*/  FSEL R144, R144, -INF , !P4 ;  /* 0xff80000090907808 */ /* 0x000fe40006000000 */
[----:B------:R-:W-:Y:S02]  /*35e0*/  ISETP.GE.AND P4, PT, R3, R9, PT ;  /* 0x000000090300720c */ /* 0x000fe40003f86270 */
[----:B------:R-:W-:Y:S02]  /*35f0*/  FSEL R57, R149, -INF , !P3 ;  /* 0xff80000095397808 */ /* 0x000fe40005800000 */
[----:B------:R-:W-:Y:S01]  /*3600*/  ISETP.GE.AND P3, PT, R3, R11, PT ;  /* 0x0000000b0300720c */ /* 0x000fe20003f66270 */
[----:B------:R-:W-:Y:S01]  /*3610*/  VIADD R3, R2, 0x58 ;  /* 0x0000005802037836 */ /* 0x000fe20000000000 */
[----:B------:R-:W-:-:S02]  /*3620*/  FSEL R145, R145, -INF , !P1 ;  /* 0xff80000091917808 */ /* 0x000fc40004800000 */
[----:B------:R-:W-:Y:S02]  /*3630*/  ISETP.GE.AND P1, PT, R17, R9, PT ;  /* 0x000000091100720c */ /* 0x000fe40003f26270 */
[----:B------:R-:W-:Y:S02]  /*3640*/  FSEL R92, R151, -INF , !P4 ;  /* 0xff800000975c7808 */ /* 0x000fe40006000000 */
[----:B------:R-:W-:Y:S01]  /*3650*/  ISETP.GE.AND P4, PT, R17, R8, PT ;  /* 0x000000081100720c */ /* 0x000fe20003f86270 */
[----:B------:R-:W-:Y:S01]  /*3660*/  VIADD R17, R2, 0x59 ;  /* 0x0000005902117836 */ /* 0x000fe20000000000 */
[----:B------:R-:W-:Y:S02]  /*3670*/  FSEL R95, R95, -INF , !P1 ;  /* 0xff8000005f5f7808 */ /* 0x000fe40004800000 */
[----:B------:R-:W-:Y:S02]  /*3680*/  ISETP.GE.AND P1, PT, R3, R11, PT ;  /* 0x0000000b0300720c */ /* 0x000fe40003f26270 */
[----:B------:R-:W-:-:S02]  /*3690*/  FSEL R147, R147, -INF , !P3 ;  /* 0xff80000093937808 */ /* 0x000fc40005800000 */
[----:B------:R-:W-:Y:S02]  /*36a0*/  FSEL R93, R93, -INF , !P4 ;  /* 0xff8000005d5d7808 */ /* 0x000fe40006000000 */
[-C--:B------:R-:W-:Y:S02]  /*36b0*/  ISETP.GE.AND P3, PT, R17, R10.reuse, PT ;  /* 0x0000000a1100720c */ /* 0x080fe40003f66270 */
[----:B------:R-:W-:Y:S02]  /*36c0*/  FSEL R146, R26, -INF , !P1 ;  /* 0xff8000001a927808 */ /* 0x000fe40004800000 */
[----:B------:R-:W-:Y:S02]  /*36d0*/  ISETP.GE.AND P4, PT, R3, R10, PT ;  /* 0x0000000a0300720c */ /* 0x000fe40003f86270 */
[----:B------:R-:W-:Y:S02]  /*36e0*/  ISETP.GE.AND P1, PT, R17, R11, PT ;  /* 0x0000000b1100720c */ /* 0x000fe40003f26270 */
[----:B------:R-:W-:-:S02]  /*36f0*/  FSEL R107, R25, -INF , !P3 ;  /* 0xff800000196b7808 */ /* 0x000fc40005800000 */
[----:B------:R-:W-:Y:S02]  /*3700*/  FSEL R106, R24, -INF , !P4 ;  /* 0xff800000186a7808 */ /* 0x000fe40006000000 */
[----:B------:R-:W-:Y:S02]  /*3710*/  ISETP.GE.AND P3, PT, R3, R9, PT ;  /* 0x000000090300720c */ /* 0x000fe40003f66270 */
[----:B------:R-:W-:Y:S02]  /*3720*/  FSEL R148, R27, -INF , !P1 ;  /* 0xff8000001b947808 */ /* 0x000fe40004800000 */
[-C--:B------:R-:W-:Y:S01]  /*3730*/  ISETP.GE.AND P4, PT, R3, R8.reuse, PT ;  /* 0x000000080300720c */ /* 0x080fe20003f86270 */
[----:B------:R-:W-:Y:S01]  /*3740*/  HMMA.16816.F32.BF16 R24, R4, R38, R64 ;  /* 0x000000260418723c */ /* 0x000fe20000041840 */
[----:B------:R-:W-:Y:S01]  /*3750*/  ISETP.GE.AND P1, PT, R16, R8, PT ;  /* 0x000000081000720c */ /* 0x000fe20003f26270 */
[----:B------:R-:W-:Y:S01]  /*3760*/  VIADD R3, R2, 0x61 ;  /* 0x0000006102037836 */ /* 0x000fe20000000000 */
[----:B------:R-:W-:-:S02]  /*3770*/  FSEL R56, R44, -INF , !P4 ;  /* 0xff8000002c387808 */ /* 0x000fc40006000000 */
[----:B------:R-:W-:Y:S02]  /*3780*/  ISETP.GE.AND P4, PT, R16, R10, PT ;  /* 0x0000000a1000720c */ /* 0x000fe40003f86270 */
[----:B------:R-:W-:Y:S02]  /*3790*/  FSEL R65, R46, -INF , !P3 ;  /* 0xff8000002e417808 */ /* 0x000fe40005800000 */
[----:B------:R-:W-:Y:S02]  /*37a0*/  ISETP.GE.AND P3, PT, R16, R9, PT ;  /* 0x000000091000720c */ /* 0x000fe40003f66270 */
[----:B------:R-:W-:Y:S02]  /*37b0*/  FSEL R46, R32, -INF , !P1 ;  /* 0xff800000202e7808 */ /* 0x000fe40004800000 */
[----:B------:R-:W-:Y:S01]  /*37c0*/  ISETP.GE.AND P1, PT, R16, R11, PT ;  /* 0x0000000b1000720c */ /* 0x000fe20003f26270 */
[----:B------:R-:W-:Y:S01]  /*37d0*/  VIADD R16, R2, 0x69 ;  /* 0x0000006902107836 */ /* 0x000fe20000000000 */
[----:B------:R-:W-:-:S02]  /*37e0*/  FSEL R64, R34, -INF , !P3 ;  /* 0xff80000022407808 */ /* 0x000fc40005800000 */
[C---:B------:R-:W-:Y:S02]  /*37f0*/  ISETP.GE.AND P3, PT, R3.reuse, R8, PT ;  /* 0x000000080300720c */ /* 0x040fe40003f66270 */
[----:B------:R-:W-:Y:S02]  /*3800*/  FSEL R78, R28, -INF , !P4 ;  /* 0xff8000001c4e7808 */ /* 0x000fe40006000000 */
[----:B------:R-:W-:Y:S02]  /*3810*/  FSEL R96, R30, -INF , !P1 ;  /* 0xff8000001e607808 */ /* 0x000fe40004800000 */
[C---:B------:R-:W-:Y:S02]  /*3820*/  ISETP.GE.AND P4, PT, R3.reuse, R9, PT ;  /* 0x000000090300720c */ /* 0x040fe40003f86270 */
[----:B------:R-:W-:Y:S02]  /*3830*/  ISETP.GE.AND P1, PT, R3, R10, PT ;  /* 0x0000000a0300720c */ /* 0x000fe40003f26270 */
[----:B------:R-:W-:-:S02]  /*3840*/  FSEL R44, R33, -INF , !P3 ;  /* 0xff800000212c7808 */ /* 0x000fc40005800000 */
[----:B------:R-:W-:Y:S01]  /*3850*/  ISETP.GE.AND P3, PT, R3, R11, PT ;  /* 0x0000000b0300720c */ /* 0x000fe20003f66270 */
[----:B------:R-:W-:Y:S01]  /*3860*/  VIADD R3, R2, 0x68 ;  /* 0x0000006802037836 */ /* 0x000fe20000000000 */
[----:B------:R-:W-:Y:S02]  /*3870*/  FSEL R60, R35, -INF , !P4 ;  /* 0xff800000233c7808 */ /* 0x000fe40006000000 */
[----:B------:R-:W-:Y:S01]  /*3880*/  FSEL R76, R29, -INF , !P1 ;  /* 0xff8000001d4c7808 */ /* 0x000fe20004800000 */
[----:B------:R-:W-:Y:S01]  /*3890*/  HMMA.16816.F32.BF16 R32, R4, R20, R88 ;  /* 0x000000140420723c */ /* 0x000fe20000041858 */
[C---:B------:R-:W-:Y:S02]  /*38a0*/  ISETP.GE.AND P4, PT, R17.reuse, R8, PT ;  /* 0x000000081100720c */ /* 0x040fe40003f86270 */
[----:B------:R-:W-:Y:S02]  /*38b0*/  ISETP.GE.AND P1, PT, R17, R9, PT ;  /* 0x000000091100720c */ /* 0x000fe40003f26270 */
[----:B------:R-:W-:-:S02]  /*38c0*/  FSEL R37, R45, -INF , !P4 ;  /* 0xff8000002d257808 */ /* 0x000fc40006000000 */
[----:B------:R-:W-:Y:S02]  /*38d0*/  FSEL R90, R31, -INF , !P3 ;  /* 0xff8000001f5a7808 */ /* 0x000fe40005800000 */
[----:B------:R-:W-:Y:S01]  /*38e0*/  FSEL R47, R47, -INF , !P1 ;  /* 0xff8000002f2f7808 */ /* 0x000fe20004800000 */
[----:B------:R-:W-:Y:S01]  /*38f0*/  HMMA.16816.F32.BF16 R28, R4, R22, R80 ;  /* 0x00000016041c723c */ /* 0x000fe20000041850 */
[CC--:B------:R-:W-:Y:S02]  /*3900*/  ISETP.GE.AND P4, PT, R3.reuse, R10.reuse, PT ;  /* 0x0000000a0300720c */ /* 0x0c0fe40003f86270 */
[----:B------:R-:W-:Y:S02]  /*3910*/  ISETP.GE.AND P3, PT, R3, R11, PT ;  /* 0x0000000b0300720c */ /* 0x000fe40003f66270 */
[----:B------:R-:W-:Y:S02]  /*3920*/  ISETP.GE.AND P1, PT, R16, R10, PT ;  /* 0x0000000a1000720c */ /* 0x000fe40003f26270 */
[----:B------:R-:W-:Y:S01]  /*3930*/  VIADD R4, R2, 0x70 ;  /* 0x0000007002047836 */ /* 0x000fe20000000000 */
[----:B------:R-:W-:-:S02]  /*3940*/  FSEL R77, R24, -INF , !P4 ;  /* 0xff800000184d7808 */ /* 0x000fc40006000000 */
[----:B------:R-:W-:Y:S02]  /*3950*/  FSEL R91, R26, -INF , !P3 ;  /* 0xff8000001a5b7808 */ /* 0x000fe40005800000 */
[----:B------:R-:W-:Y:S02]  /*3960*/  FSEL R89, R25, -INF , !P1 ;  /* 0xff80000019597808 */ /* 0x000fe40004800000 */
[C---:B------:R-:W-:Y:S02]  /*3970*/  ISETP.GE.AND P4, PT, R3.reuse, R8, PT ;  /* 0x000000080300720c */ /* 0x040fe40003f86270 */
[----:B------:R-:W-:Y:S02]  /*3980*/  ISETP.GE.AND P3, PT, R16, R11, PT ;  /* 0x0000000b1000720c */ /* 0x000fe40003f66270 */
[----:B------:R-:W-:Y:S01]  /*3990*/  ISETP.GE.AND P1, PT, R3, R9, PT ;  /* 0x000000090300720c */ /* 0x000fe20003f26270 */
[----:B------:R-:W-:Y:S01]  /*39a0*/  VIADD R3, R2, 0x71 ;  /* 0x0000007102037836 */ /* 0x000fe20000000000 */
[----:B------:R-:W-:-:S02]  /*39b0*/  FSEL R36, R51, -INF , !P0 ;  /* 0xff80000033247808 */ /* 0x000fc40004000000 */
[C---:B------:R-:W-:Y:S02]  /*39c0*/  ISETP.GE.AND P0, PT, R4.reuse, R9, PT ;  /* 0x000000090400720c */ /* 0x040fe40003f06270 */
[----:B------:R-:W-:Y:S02]  /*39d0*/  FSEL R83, R27, -INF , !P3 ;  /* 0xff8000001b537808 */ /* 0x000fe40005800000 */
[-C--:B------:R-:W-:Y:S02]  /*39e0*/  ISETP.GE.AND P3, PT, R4, R8.reuse, PT ;  /* 0x000000080400720c */ /* 0x080fe40003f66270 */
[----:B------:R-:W-:Y:S02]  /*39f0*/  FSEL R42, R42, -INF , !P0 ;  /* 0xff8000002a2a7808 */ /* 0x000fe40004000000 */
[----:B------:R-:W-:Y:S02]  /*3a00*/  ISETP.GE.AND P0, PT, R3, R8, PT ;  /* 0x000000080300720c */ /* 0x000fe40003f06270 */
[----:B------:R-:W-:-:S02]  /*3a10*/  FSEL R24, R49, -INF , !P6 ;  /* 0xff80000031187808 */ /* 0x000fc40007000000 */
[----:B------:R-:W-:Y:S02]  /*3a20*/  FSEL R27, R40, -INF , !P3 ;  /* 0xff800000281b7808 */ /* 0x000fe40005800000 */
[C---:B------:R-:W-:Y:S02]  /*3a30*/  ISETP.GE.AND P6, PT, R4.reuse, R10, PT ;  /* 0x0000000a0400720c */ /* 0x040fe40003fc6270 */
[-C--:B------:R-:W-:Y:S02]  /*3a40*/  ISETP.GE.AND P3, PT, R4, R11.reuse, PT ;  /* 0x0000000b0400720c */ /* 0x080fe40003f66270 */
[----:B------:R-:W-:Y:S01]  /*3a50*/  FSEL R41, R41, -INF , !P0 ;  /* 0xff80000029297808 */ /* 0x000fe20004000000 */
[----:B------:R-:W-:Y:S01]  /*3a60*/  HMMA.16816.F32.BF16 R4, R12, R38, R84 ;  /* 0x000000260c04723c */ /* 0x000fe20000041854 */
[----:B------:R-:W-:Y:S02]  /*3a70*/  ISETP.GE.AND P0, PT, R3, R11, PT ;  /* 0x0000000b0300720c */ /* 0x000fe40003f06270 */
[----:B------:R-:W-:-:S02]  /*3a80*/  FSEL R79, R32, -INF , !P6 ;  /* 0xff800000204f7808 */ /* 0x000fc40007000000 */
[C---:B------:R-:W-:Y:S01]  /*3a90*/  ISETP.GE.AND P6, PT, R3.reuse, R9, PT ;  /* 0x000000090300720c */ /* 0x040fe20003fc6270 */
[----:B------:R-:W-:Y:S01]  /*3aa0*/  HMMA.16816.F32.BF16 R12, R12, R22, R72 ;  /* 0x000000160c0c723c */ /* 0x000fe20000041848 */
[----:B------:R-:W-:Y:S02]  /*3ab0*/  FSEL R87, R34, -INF , !P3 ;  /* 0xff80000022577808 */ /* 0x000fe40005800000 */
[----:B------:R-:W-:Y:S01]  /*3ac0*/  ISETP.GE.AND P3, PT, R3, R10, PT ;  /* 0x0000000a0300720c */ /* 0x000fe20003f66270 */
[C---:B------:R-:W-:Y:S01]  /*3ad0*/  VIADD R3, R2.reuse, 0x78 ;  /* 0x0000007802037836 */ /* 0x040fe20000000000 */
[----:B------:R-:W-:Y:S02]  /*3ae0*/  FSEL R85, R35, -INF , !P0 ;  /* 0xff80000023557808 */ /* 0x000fe40004000000 */
[----:B------:R-:W-:Y:S02]  /*3af0*/  ISETP.GE.AND P0, PT, R2, R8, PT ;  /* 0x000000080200720c */ /* 0x000fe40003f06270 */
[----:B------:R-:W-:-:S02]  /*3b00*/  FSEL R55, R55, -INF , !P2 ;  /* 0xff80000037377808 */ /* 0x000fc40005000000 */
[----:B------:R-:W-:Y:S02]  /*3b10*/  FSEL R19, R48, -INF , !P0 ;  /* 0xff80000030137808 */ /* 0x000fe40004000000 */
[C---:B------:R-:W-:Y:S02]  /*3b20*/  ISETP.GE.AND P2, PT, R3.reuse, R10, PT ;  /* 0x0000000a0300720c */ /* 0x040fe40003f46270 */
[----:B------:R-:W-:Y:S02]  /*3b30*/  ISETP.GE.AND P0, PT, R3, R11, PT ;  /* 0x0000000b0300720c */ /* 0x000fe40003f06270 */
[----:B------:R-:W-:Y:S02]  /*3b40*/  FSEL R53, R53, -INF , !P5 ;  /* 0xff80000035357808 */ /* 0x000fe40006800000 */
[----:B------:R-:W-:Y:S02]  /*3b50*/  FSEL R82, R28, -INF , !P2 ;  /* 0xff8000001c527808 */ /* 0x000fe40005000000 */
[----:B------:R-:W-:-:S02]  /*3b60*/  FSEL R86, R30, -INF , !P0 ;  /* 0xff8000001e567808 */ /* 0x000fc40004000000 */
[C---:B------:R-:W-:Y:S02]  /*3b70*/  ISETP.GE.AND P5, PT, R2.reuse, R9, PT ;  /* 0x000000090200720c */ /* 0x040fe40003fa6270 */
[CC--:B------:R-:W-:Y:S02]  /*3b80*/  ISETP.GE.AND P2, PT, R2.reuse, R10.reuse, PT ;  /* 0x0000000a0200720c */ /* 0x0c0fe40003f46270 */
[C---:B------:R-:W-:Y:S01]  /*3b90*/  ISETP.GE.AND P0, PT, R2.reuse, R11, PT ;  /* 0x0000000b0200720c */ /* 0x040fe20003f06270 */
[----:B------:R-:W-:Y:S01]  /*3ba0*/  VIADD R2, R2, 0x79 ;  /* 0x0000007902027836 */ /* 0x000fe20000000000 */
[----:B------:R-:W-:Y:S02]  /*3bb0*/  FSEL R99, R43, -INF , !P6 ;  /* 0xff8000002b637808 */ /* 0x000fe40007000000 */
[----:B------:R-:W-:Y:S02]  /*3bc0*/  FSEL R54, R54, -INF , !P0 ;  /* 0xff80000036367808 */ /* 0x000fe40004000000 */
[----:B------:R-:W-:-:S02]  /*3bd0*/  ISETP.GE.AND P0, PT, R2, R10, PT ;  /* 0x0000000a0200720c */ /* 0x000fc40003f06270 */
[----:B------:R-:W-:Y:S02]  /*3be0*/  FSEL R80, R33, -INF , !P3 ;  /* 0xff80000021507808 */ /* 0x000fe40005800000 */
[----:B------:R-:W-:Y:S02]  /*3bf0*/  FSEL R81, R29, -INF , !P0 ;  /* 0xff8000001d517808 */ /* 0x000fe40004000000 */
[----:B------:R-:W-:Y:S02]  /*3c00*/  ISETP.GE.AND P0, PT, R2, R11, PT ;  /* 0x0000000b0200720c */ /* 0x000fe40003f06270 */
[----:B------:R-:W-:Y:S02]  /*3c10*/  FSEL R50, R50, -INF , !P5 ;  /* 0xff80000032327808 */ /* 0x000fe40006800000 */
[----:B------:R-:W-:Y:S02]  /*3c20*/  FSEL R84, R31, -INF , !P0 ;  /* 0xff8000001f547808 */ /* 0x000fe40004000000 */
[----:B------:R-:W-:-:S02]  /*3c30*/  PLOP3.LUT P0, PT, PT, PT, UP0, 0x80, 0x0 ;  /* 0x000000000000781c */ /* 0x000fc40003f0f008 */
[----:B------:R-:W-:Y:S02]  /*3c40*/  FSEL R52, R52, -INF , !P2 ;  /* 0xff80000034347808 */ /* 0x000fe40005000000 */
[----:B------:R-:W-:Y:S02]  /*3c50*/  FSEL R26, R4, -INF , !P4 ;  /* 0xff800000041a7808 */ /* 0x000fe40006000000 */
[----:B------:R-:W-:Y:S02]  /*3c60*/  FSEL R30, R6, -INF , !P1 ;  /* 0xff800000061e7808 */ /* 0x000fe40004800000 */
[CC--:B------:R-:W-:Y:S02]  /*3c70*/  ISETP.GE.AND P6, PT, R16.reuse, R8.reuse, PT ;  /* 0x000000081000720c */ /* 0x0c0fe40003fc6270 */
[----:B------:R-:W-:Y:S02]  /*3c80*/  ISETP.GE.AND P3, PT, R16, R9, PT ;  /* 0x000000091000720c */ /* 0x000fe40003f66270 */
[----:B------:R-:W-:-:S02]  /*3c90*/  ISETP.GE.AND P5, PT, R3, R8, PT ;  /* 0x000000080300720c */ /* 0x000fc40003fa6270 */
[-C--:B------:R-:W-:Y:S02]  /*3ca0*/  ISETP.GE.AND P2, PT, R3, R9.reuse, PT ;  /* 0x000000090300720c */ /* 0x080fe40003f46270 */
[C---:B------:R-:W-:Y:S02]  /*3cb0*/  ISETP.GE.AND P4, PT, R2.reuse, R8, PT ;  /* 0x000000080200720c */ /* 0x040fe40003f86270 */
[----:B------:R-:W-:Y:S01]  /*3cc0*/  ISETP.GE.AND P1, PT, R2, R9, PT ;  /* 0x000000090200720c */ /* 0x000fe20003f26270 */
[----:B------:R-:W-:Y:S01]  /*3cd0*/  IMAD.IADD R2, R155, 0x1, R163 ;  /* 0x000000019b027824 */ /* 0x000fe200078e02a3 */
[----:B------:R-:W-:Y:S02]  /*3ce0*/  FSEL R22, R5, -INF , !P6 ;  /* 0xff80000005167808 */ /* 0x000fe40007000000 */
[----:B------:R-:W-:Y:S02]  /*3cf0*/  FSEL R28, R7, -INF , !P3 ;  /* 0xff800000071c7808 */ /* 0x000fe40005800000 */
[----:B------:R-:W-:-:S02]  /*3d00*/  FSEL R25, R12, -INF , !P5 ;  /* 0xff8000000c197808 */ /* 0x000fc40006800000 */
[----:B------:R-:W-:Y:S02]  /*3d10*/  FSEL R97, R14, -INF , !P2 ;  /* 0xff8000000e617808 */ /* 0x000fe40005000000 */
[----:B------:R-:W-:Y:S02]  /*3d20*/  FSEL R23, R13, -INF , !P4 ;  /* 0xff8000000d177808 */ /* 0x000fe40006000000 */
[----:B------:R-:W-:Y:S01]  /*3d30*/  FSEL R98, R15, -INF , !P1 ;  /* 0xff8000000f627808 */ /* 0x000fe20004800000 */
[----:B------:R-:W-:Y:S06]  /*3d40*/  @!P0 BRA `(.L_x_82) ;  /* 0x0000000000ec8947 */ /* 0x000fec0003800000 */
[----:B------:R-:W-:Y:S01]  /*3d50*/  ULDC UR6, c[0x0][0x2d0] ;  /* 0x0000b40000067ab9 */ /* 0x000fe20000000800 */
[----:B------:R-:W-:Y:S01]  /*3d60*/  UIADD3 UR7, UR17, -0x2, URZ ;  /* 0xfffffffe11077890 */ /* 0x000fe2000fffe03f */
[----:B------:R-:W-:Y:S01]  /*3d70*/  ISETP.GE.AND P1, PT, R188, UR6, PT ;  /* 0x00000006bc007c0c */ /* 0x000fe2000bf26270 */
[----:B------:R-:W-:Y:S01]  /*3d80*/  IMAD.U32 R6, RZ, RZ, UR10 ;  /* 0x0000000aff067e24 */ /* 0x000fe2000f8e00ff */
[----:B------:R-:W-:Y:S01]  /*3d90*/  BSSY B0, `(.L_x_83) ;  /* 0x0000035000007945 */ /* 0x000fe20003800000 */
[----:B------:R-:W-:Y:S01]  /*3da0*/  USHF.R.S32.HI UR6, URZ, 0x1f, UR7 ;  /* 0x0000001f3f067899 */ /* 0x000fe20008011407 */
[----:B------:R-:W-:Y:S02]  /*3db0*/  IMAD.U32 R13, RZ, RZ, UR10 ;  /* 0x0000000aff0d7e24 */ /* 0x000fe4000f8e00ff */
[----:B------:R-:W-:Y:S01]  /*3dc0*/  IMAD.U32 R4, RZ, RZ, UR7 ;  /* 0x00000007ff047e24 */ /* 0x000fe2000f8e00ff */
[----:B------:R-:W-:Y:S01]  /*3dd0*/  UIMAD UR7, UR19, UR7, URZ ;  /* 0x00000007130772a4 */ /* 0x000fe2000f8e023f */
[----:B------:R-:W-:-:S02]  /*3de0*/  IMAD.U32 R12, RZ, RZ, UR11 ;  /* 0x0000000bff0c7e24 */ /* 0x000fc4000f8e00ff */
[----:B------:R-:W-:Y:S01]  /*3df0*/  IMAD.WIDE.U32 R4, R4, UR20, R186 ;  /* 0x0000001404047c25 */ /* 0x000fe2000f8e00ba */
[----:B------:R-:W-:Y:S02]  /*3e00*/  UIMAD UR6, UR6, UR20, UR7 ;  /* 0x00000014060672a4 */ /* 0x000fe4000f8e0207 */
[----:B------:R-:W1:Y:S01]  /*3e10*/  @!P1 LDC.64 R16, c[0x0][0x218] ;  /* 0x00008600ff109b82 */ /* 0x000e620000000a00 */
[----:B------:R2:W-:Y:S01]  /*3e20*/  @P1 STS [R225+0x2000], RZ ;  /* 0x002000ffe1001388 */ /* 0x0005e20000000800 */
[----:B------:R-:W-:Y:S02]  /*3e30*/  @!P1 LEA R6, P2, R6, R4, 0x6 ;  /* 0x0000000406069211 */ /* 0x000fe400078430ff */
[----:B------:R-:W-:Y:S01]  /*3e40*/  VIADD R7, R5, UR6 ;  /* 0x0000000605077c36 */ /* 0x000fe20008000000 */
[----:B------:R-:W-:Y:S01]  /*3e50*/  @!P1 IADD3 R3, P3, R4, UR26, RZ ;  /* 0x0000001a04039c10 */ /* 0x000fe2000ff7e0ff */
[----:B------:R2:W-:Y:S02]  /*3e60*/  @P1 STS [R225+0x2004], RZ ;  /* 0x002004ffe1001388 */ /* 0x0005e40000000800 */
[----:B------:R-:W3:Y:S01]  /*3e70*/  @!P1 LDC.64 R14, c[0x0][0x218] ;  /* 0x00008600ff0e9b82 */ /* 0x000ee20000000a00 */
[----:B------:R-:W-:Y:S01]  /*3e80*/  @!P1 LEA.HI.X R18, R13, R7, R12, 0x6, P2 ;  /* 0x000000070d129211 */ /* 0x000fe200010f340c */
[----:B------:R2:W-:Y:S01]  /*3e90*/  @P1 STS.64 [R225+0x2008], RZ ;  /* 0x002008ffe1001388 */ /* 0x0005e20000000a00 */
[----:B------:R-:W-:-:S05]  /*3ea0*/  @!P1 IADD3.X R13, R7, UR25, RZ, P3, !PT ;  /* 0x00000019070d9c10 */ /* 0x000fca0009ffe4ff */
[----:B------:R-:W4:Y:S01]  /*3eb0*/  @!P1 LDC.64 R20, c[0x0][0x218] ;  /* 0x00008600ff149b82 */ /* 0x000f220000000a00 */
[----:B-1----:R-:W-:-:S04]  /*3ec0*/  @!P1 LEA R16, P4, R4, R16, 0x1 ;  /* 0x0000001004109211 */ /* 0x002fc800078808ff */
[----:B------:R-:W-:Y:S02]  /*3ed0*/  @!P1 LEA.HI.X R17, R4, R17, R7, 0x1, P4 ;  /* 0x0000001104119211 */ /* 0x000fe400020f0c07 */
[----:B---3--:R-:W-:-:S03]  /*3ee0*/  @!P1 LEA R14, P3, R3, R14, 0x1 ;  /* 0x0000000e030e9211 */ /* 0x008fc600078608ff */
[----:B------:R-:W-:Y:S01]  /*3ef0*/  @!PT LDS RZ, [RZ] ;  /* 0x00000000fffff984 */ /* 0x000fe20000000800 */
[----:B------:R-:W-:Y:S01]  /*3f00*/  @!PT LDS RZ, [RZ] ;  /* 0x00000000fffff984 */ /* 0x000fe20000000800 */
[----:B------:R-:W-:Y:S01]  /*3f10*/  @!PT LDS RZ, [RZ] ;  /* 0x00000000fffff984 */ /* 0x000fe20000000800 */
[----:B------:R2:W-:Y:S01]  /*3f20*/  @!P1 LDGSTS.E.BYPASS.LTC128B.128 [R225+0x2000], desc[UR22][R16.64] ;  /* 0x0200000010e19fae */ /* 0x0005e2000b901d56 */
[----:B------:R-:W-:-:S03]  /*3f30*/  @!P1 LEA.HI.X R15, R3, R15, R13, 0x1, P3 ;  /* 0x0000000f030f9211 */ /* 0x000fc600018f0c0d */
[----:B------:R2:W-:Y:S01]  /*3f40*/  @P1 STS.128 [R225+0x2800], RZ ;  /* 0x002800ffe1001388 */ /* 0x0005e20000000c00 */
[----:B----4-:R-:W-:-:S03]  /*3f50*/  @!P1 LEA R12, P2, R6, R20, 0x1 ;  /* 0x00000014060c9211 */ /* 0x010fc600078408ff */
[----:B------:R-:W-:Y:S01]  /*3f60*/  @!PT LDS RZ, [RZ] ;  /* 0x00000000fffff984 */ /* 0x000fe20000000800 */
[----:B------:R-:W-:Y:S01]  /*3f70*/  @!PT LDS RZ, [RZ] ;  /* 0x00000000fffff984 */ /* 0x000fe20000000800 */
[----:B------:R-:W-:Y:S01]  /*3f80*/  @!PT LDS RZ, [RZ] ;  /* 0x00000000fffff984 */ /* 0x000fe20000000800 */
[----:B------:R2:W-:Y:S01]  /*3f90*/  @!P1 LDGSTS.E.BYPASS.LTC128B.128 [R225+0x2800], desc[UR22][R14.64] ;  /* 0x028000000ee19fae */ /* 0x0005e2000b901d56 */
[----:B------:R-:W-:-:S03]  /*3fa0*/  @!P1 LEA.HI.X R13, R6, R21, R18, 0x1, P2 ;  /* 0x00000015060d9211 */ /* 0x000fc600010f0c12 */
[----:B------:R2:W-:Y:S04]  /*3fb0*/  @P1 STS.128 [R225+0x3000], RZ ;  /* 0x003000ffe1001388 */ /* 0x0005e80000000c00 */
[----:B------:R-:W-:Y:S01]  /*3fc0*/  @!PT LDS RZ, [RZ] ;  /* 0x00000000fffff984 */ /* 0x000fe20000000800 */
[----:B------:R-:W-:Y:S01]  /*3fd0*/  @!PT LDS RZ, [RZ] ;  /* 0x00000000fffff984 */ /* 0x000fe20000000800 */
[----:B------:R-:W-:Y:S01]  /*3fe0*/  @!PT LDS RZ, [RZ] ;  /* 0x00000000fffff984 */ /* 0x000fe20000000800 */
[----:B------:R2:W-:Y:S04]  /*3ff0*/  @!P1 LDGSTS.E.BYPASS.LTC128B.128 [R225+0x3000], desc[UR22][R12.64] ;  /* 0x030000000ce19fae */ /* 0x0005e8000b901d56 */
        /* <DEDUP_REMOVED lines=14> */
.L_x_84:
[----:B------:R-:W-:Y:S05]  /*40e0*/  BSYNC B0 ;  /* 0x0000000000007941 */ /* 0x000fea0003800000 */
.L_x_83:
[----:B------:R-:W0:Y:S02]  /*40f0*/  LDGDEPBAR ;  /* 0x00000000000079af */ /* 0x000e240000000000 */
.L_x_82:
[----:B------:R-:W-:Y:S01]  /*4100*/  FMNMX.FTZ R138, R19, R24, !PT ;  /* 0x00000018138a7209 */ /* 0x000fe20007810000 */
[----:B------:R-:W-:Y:S01]  /*4110*/  ULDC UR15, c[0x0][0x2ec] ;  /* 0x0000bb00000f7ab9 */ /* 0x000fe20000000800 */
[----:B------:R-:W-:Y:S02]  /*4120*/  FMNMX.FTZ R137, R50, R36, !PT ;  /* 0x0000002432897209 */ /* 0x000fe40007810000 */
[----:B------:R-:W-:Y:S02]  /*4130*/  FMNMX.FTZ R138, R140, R138, !PT ;  /* 0x0000008a8c8a7209 */ /* 0x000fe40007810000 */
[----:B------:R-:W-:Y:S02]  /*4140*/  FMNMX.FTZ R137, R158, R137, !PT ;  /* 0x000000899e897209 */ /* 0x000fe40007810000 */
[----:B------:R-:W-:Y:S02]  /*4150*/  FMNMX.FTZ R138, R116, R138, !PT ;  /* 0x0000008a748a7209 */ /* 0x000fe40007810000 */
[----:B------:R-:W-:-:S02]  /*4160*/  FMNMX.FTZ R137, R154, R137, !PT ;  /* 0x000000899a897209 */ /* 0x000fc40007810000 */
[----:B------:R-:W-:Y:S02]  /*4170*/  FMNMX.FTZ R138, R123, R138, !PT ;  /* 0x0000008a7b8a7209 */ /* 0x000fe40007810000 */
        /* <DEDUP_REMOVED lines=55> */
[----:B------:R-:W-:Y:S01]  /*44f0*/  LEA R213, R2, UR4, 0x1 ;  /* 0x0000000402d57c11 */ /* 0x000fe2000f8e08ff */
[----:B------:R-:W3:Y:S01]  /*4500*/  SHFL.BFLY PT, R3, R138, 0x2, 0x1f ;  /* 0x0c401f008a037f89 */ /* 0x000ee200000e0000 */
[----:B------:R-:W-:Y:S02]  /*4510*/  UMOV UR4, UR16 ;  /* 0x0000001000047c82 */ /* 0x000fe40008000000 */
[----:B------:R-:W-:Y:S01]  /*4520*/  LEA R214, R0, R213, 0x1 ;  /* 0x000000d500d67211 */ /* 0x000fe200078e08ff */
[----:B-1----:R-:W1:Y:S04]  /*4530*/  SHFL.BFLY PT, R5, R137, 0x2, 0x1f ;  /* 0x0c401f0089057f89 */ /* 0x002e6800000e0000 */
[----:B------:R-:W-:Y:S01]  /*4540*/  LDSM.16.MT88.4 R32, [R214+0x4400] ;  /* 0x00440000d620783b */ /* 0x000fe20000004200 */
[----:B---3--:R-:W-:-:S02]  /*4550*/  FMNMX.FTZ R138, R138, R3, !PT ;  /* 0x000000038a8a7209 */ /* 0x008fc40007810000 */
[----:B-1----:R-:W-:-:S03]  /*4560*/  FMNMX.FTZ R137, R137, R5, !PT ;  /* 0x0000000589897209 */ /* 0x002fc60007810000 */
[----:B------:R-:W1:Y:S04]  /*4570*/  SHFL.BFLY PT, R3, R138, 0x1, 0x1f ;  /* 0x0c201f008a037f89 */ /* 0x000e6800000e0000 */
[----:B------:R-:W3:Y:S01]  /*4580*/  SHFL.BFLY PT, R5, R137, 0x1, 0x1f ;  /* 0x0c201f0089057f89 */ /* 0x000ee200000e0000 */
[----:B-1----:R-:W-:-:S04]  /*4590*/  FMNMX.FTZ R138, R138, R3, !PT ;  /* 0x000000038a8a7209 */ /* 0x002fc80007810000 */
[C---:B------:R-:W-:Y:S01]  /*45a0*/  FSETP.NEU.FTZ.AND P1, PT, R138.reuse, -INF , PT ;  /* 0xff8000008a00780b */ /* 0x040fe20003f3d000 */
[----:B------:R-:W-:Y:S01]  /*45b0*/  FMUL.FTZ R3, R138, UR15 ;  /* 0x0000000f8a037c20 */ /* 0x000fe20008410000 */
[----:B---3--:R-:W-:-:S04]  /*45c0*/  FMNMX.FTZ R137, R137, R5, !PT ;  /* 0x0000000589897209 */ /* 0x008fc80007810000 */
[----:B------:R-:W-:Y:S01]  /*45d0*/  FSEL R3, R3, RZ, P1 ;  /* 0x000000ff03037208 */ /* 0x000fe20000800000 */
[C---:B------:R-:W-:Y:S01]  /*45e0*/  FMUL.FTZ R5, R137.reuse, UR15 ;  /* 0x0000000f89057c20 */ /* 0x040fe20008410000 */
[----:B------:R-:W-:-:S03]  /*45f0*/  FSETP.NEU.FTZ.AND P1, PT, R137, -INF , PT ;  /* 0xff8000008900780b */ /* 0x000fc60003f3d000 */
[----:B------:R-:W-:Y:S01]  /*4600*/  FFMA.FTZ R4, R19, UR15, -R3 ;  /* 0x0000000f13047c23 */ /* 0x000fe20008010803 */
[----:B------:R-:W-:-:S03]  /*4610*/  FSEL R5, R5, RZ, P1 ;  /* 0x000000ff05057208 */ /* 0x000fc60000800000 */
[----:B------:R1:W-:Y:S02]  /*4620*/  MUFU.EX2 R235, R4 ;  /* 0x0000000400eb7308 */ /* 0x0003e40000000800 */
[----:B------:R-:W-:-:S06]  /*4630*/  FFMA.FTZ R6, R126, UR15, -R5 ;  /* 0x0000000f7e067c23 */ /* 0x000fcc0008010805 */
[----:B------:R3:W-:Y:S01]  /*4640*/  MUFU.EX2 R229, R6 ;  /* 0x0000000600e57308 */ /* 0x0007e20000000800 */
[----:B-1----:R-:W-:-:S07]  /*4650*/  FFMA.FTZ R4, R24, UR15, -R3 ;  /* 0x0000000f18047c23 */ /* 0x002fce0008010803 */
[----:B------:R1:W2:Y:S01]  /*4660*/  MUFU.EX2 R234, R4 ;  /* 0x0000000400ea7308 */ /* 0x0002a20000000800 */
[----:B---3--:R-:W-:-:S07]  /*4670*/  FFMA.FTZ R6, R121, UR15, -R5 ;  /* 0x0000000f79067c23 */ /* 0x008fce0008010805 */
[----:B------:R3:W-:Y:S01]  /*4680*/  MUFU.EX2 R228, R6 ;  /* 0x0000000600e47308 */ /* 0x0007e20000000800 */
[----:B-1----:R-:W-:Y:S01]  /*4690*/  FFMA.FTZ R4, R140, UR15, -R3 ;  /* 0x0000000f8c047c23 */ /* 0x002fe20008010803 */
[----:B--2---:R-:W-:Y:S01]  /*46a0*/  F2FP.BF16.F32.PACK_AB R16, R234, R235 ;  /* 0x000000ebea10723e */ /* 0x004fe200000010ff */
[----:B------:R-:W-:-:S05]  /*46b0*/  FADD.FTZ R2, R235, R234 ;  /* 0x000000eaeb027221 */ /* 0x000fca0000010000 */
[----:B------:R1:W-:Y:S01]  /*46c0*/  MUFU.EX2 R236, R4 ;  /* 0x0000000400ec7308 */ /* 0x0003e20000000800 */
[----:B---3--:R-:W-:-:S07]  /*46d0*/  FFMA.FTZ R6, R118, UR15, -R5 ;  /* 0x0000000f76067c23 */ /* 0x008fce0008010805 */
[----:B------:R2:W-:Y:S01]  /*46e0*/  MUFU.EX2 R226, R6 ;  /* 0x0000000600e27308 */ /* 0x0005e20000000800 */
[----:B-1----:R-:W-:-:S07]  /*46f0*/  FFMA.FTZ R4, R116, UR15, -R3 ;  /* 0x0000000f74047c23 */ /* 0x002fce0008010803 */
[----:B------:R1:W3:Y:S01]  /*4700*/  MUFU.EX2 R237, R4 ;  /* 0x0000000400ed7308 */ /* 0x0002e20000000800 */
[----:B--2---:R-:W-:-:S07]  /*4710*/  FFMA.FTZ R6, R124, UR15, -R5 ;  /* 0x0000000f7c067c23 */ /* 0x004fce0008010805 */
[----:B------:R2:W-:Y:S01]  /*4720*/  MUFU.EX2 R211, R6 ;  /* 0x0000000600d37308 */ /* 0x0005e20000000800 */
[----:B-1----:R-:W-:Y:S01]  /*4730*/  FFMA.FTZ R4, R123, UR15, -R3 ;  /* 0x0000000f7b047c23 */ /* 0x002fe20008010803 */
[----:B---3--:R-:W-:-:S06]  /*4740*/  F2FP.BF16.F32.PACK_AB R18, R237, R236 ;  /* 0x000000eced12723e */ /* 0x008fcc00000010ff */
[----:B------:R1:W-:Y:S01]  /*4750*/  MUFU.EX2 R239, R4 ;  /* 0x0000000400ef7308 */ /* 0x0003e20000000800 */
[----:B--2---:R-:W-:-:S07]  /*4760*/  FFMA.FTZ R6, R122, UR15, -R5 ;  /* 0x0000000f7a067c23 */ /* 0x004fce0008010805 */
[----:B------:R2:W-:Y:S01]  /*4770*/  MUFU.EX2 R209, R6 ;  /* 0x0000000600d17308 */ /* 0x0005e20000000800 */
[----:B-1----:R-:W-:-:S07]  /*4780*/  FFMA.FTZ R4, R120, UR15, -R3 ;  /* 0x0000000f78047c23 */ /* 0x002fce0008010803 */
[----:B------:R1:W-:Y:S01]  /*4790*/  MUFU.EX2 R238, R4 ;  /* 0x0000000400ee7308 */ /* 0x0003e20000000800 */
[----:B--2---:R-:W-:-:S07]  /*47a0*/  FFMA.FTZ R6, R94, UR15, -R5 ;  /* 0x0000000f5e067c23 */ /* 0x004fce0008010805 */
[----:B------:R-:W-:Y:S01]  /*47b0*/  MUFU.EX2 R208, R6 ;  /* 0x0000000600d07308 */ /* 0x000fe20000000800 */
[----:B-1----:R-:W-:-:S07]  /*47c0*/  FFMA.FTZ R4, R115, UR15, -R3 ;  /* 0x0000000f73047c23 */ /* 0x002fce0008010803 */
        /* <DEDUP_REMOVED lines=48> */
[----:B------:R-:W-:Y:S01]  /*4ad0*/  FFMA.FTZ R3, R23, UR15, -R3 ;  /* 0x0000000f17037c23 */ /* 0x000fe20008010803 */
[----:B------:R-:W-:Y:S04]  /*4ae0*/  LDSM.16.MT88.4 R24, [R214+0x4000] ;  /* 0x00400000d618783b */ /* 0x000fe80000004200 */
[----:B------:R1:W-:Y:S01]  /*4af0*/  MUFU.EX2 R13, R4 ;  /* 0x00000004000d7308 */ /* 0x0003e20000000800 */
[----:B------:R-:W2:Y:S07]  /*4b00*/  LDSM.16.MT88.4 R20, [R213+0x4000] ;  /* 0x00400000d514783b */ /* 0x000eae0000004200 */
[----:B------:R3:W-:Y:S01]  /*4b10*/  MUFU.EX2 R14, R3 ;  /* 0x00000003000e7308 */ /* 0x0007e20000000800 */
[----:B-1----:R-:W-:Y:S01]  /*4b20*/  FMNMX.FTZ R4, R52, R53, !PT ;  /* 0x0000003534047209 */ /* 0x002fe20007810000 */
[----:B---3--:R-:W-:-:S06]  /*4b30*/  FFMA.FTZ R3, R50, UR15, -R5 ;  /* 0x0000000f32037c23 */ /* 0x008fcc0008010805 */
        /* <DEDUP_REMOVED lines=11> */
[C---:B--2---:R-:W-:Y:S06]  /*4bf0*/  HMMA.16816.F32.BF16 R68, R16.reuse, R20, RZ ;  /* 0x000000141044723c */ /* 0x044fec00000418ff */
[----:B------:R-:W-:Y:S01]  /*4c00*/  HMMA.16816.F32.BF16 R56, R16, R24, RZ ;  /* 0x000000181038723c */ /* 0x000fe200000418ff */
        /* <DEDUP_REMOVED lines=32> */
[----:B-1----:R-:W-:Y:S02]  /*4e10*/  FMNMX.FTZ R4, R131, R3, !PT ;  /* 0x0000000383047209 */ /* 0x002fe40007810000 */
        /* <DEDUP_REMOVED lines=25> */
[----:B------:R-:W-:Y:S01]  /*4fb0*/  FFMA.FTZ R3, R95, UR15, -R5 ;  /* 0x0000000f5f037c23 */ /* 0x000fe20008010805 */
[----:B------:R-:W-:-:S03]  /*4fc0*/  FMNMX.FTZ R136, R81, R136, !PT ;  /* 0x0000008851887209 */ /* 0x000fc60007810000 */
[----:B------:R1:W-:Y:S02]  /*4fd0*/  MUFU.EX2 R205, R3 ;  /* 0x0000000300cd7308 */ /* 0x0003e40000000800 */
[----:B------:R-:W2:Y:S01]  /*4fe0*/  SHFL.BFLY PT, R6, R136, 0x2, 0x1f ;  /* 0x0c401f0088067f89 */ /* 0x000ea200000e0000 */
[----:B-1----:R-:W-:Y:S01]  /*4ff0*/  FMNMX.FTZ R3, R182, R4, !PT ;  /* 0x00000004b6037209 */ /* 0x002fe20007810000 */
[----:B------:R-:W-:-:S03]  /*5000*/  FFMA.FTZ R4, R103, UR15, -R5 ;  /* 0x0000000f67047c23 */ /* 0x000fc60008010805 */
[----:B------:R-:W-:Y:S01]  /*5010*/  FMNMX.FTZ R3, R183, R3, !PT ;  /* 0x00000003b7037209 */ /* 0x000fe20007810000 */
[----:B------:R1:W-:Y:S03]  /*5020*/  MUFU.EX2 R204, R4 ;  /* 0x0000000400cc7308 */ /* 0x0003e60000000800 */
[----:B------:R-:W-:Y:S02]  /*5030*/  FMNMX.FTZ R3, R185, R3, !PT ;  /* 0x00000003b9037209 */ /* 0x000fe40007810000 */
[----:B--2---:R-:W-:Y:S02]  /*5040*/  FMNMX.FTZ R136, R136, R6, !PT ;  /* 0x0000000688887209 */ /* 0x004fe40007810000 */
[----:B------:R-:W-:-:S03]  /*5050*/  FMNMX.FTZ R3, R135, R3, !PT ;  /* 0x0000000387037209 */ /* 0x000fc60007810000 */
[----:B------:R-:W2:Y:S01]  /*5060*/  SHFL.BFLY PT, R6, R136, 0x1, 0x1f ;  /* 0x0c201f0088067f89 */ /* 0x000ea200000e0000 */
[----:B------:R-:W-:-:S04]  /*5070*/  FMNMX.FTZ R3, R139, R3, !PT ;  /* 0x000000038b037209 */ /* 0x000fc80007810000 */
[----:B------:R-:W-:Y:S01]  /*5080*/  FMNMX.FTZ R3, R184, R3, !PT ;  /* 0x00000003b8037209 */ /* 0x000fe20007810000 */
[----:B-1----:R-:W-:-:S04]  /*5090*/  FFMA.FTZ R4, R92, UR15, -R5 ;  /* 0x0000000f5c047c23 */ /* 0x002fc80008010805 */
[----:B------:R1:W-:Y:S01]  /*50a0*/  MUFU.EX2 R203, R4 ;  /* 0x0000000400cb7308 */ /* 0x0003e20000000800 */
[----:B--2---:R-:W-:Y:S01]  /*50b0*/  FMNMX.FTZ R136, R136, R6, !PT ;  /* 0x0000000688887209 */ /* 0x004fe20007810000 */
[----:B-1----:R-:W-:-:S04]  /*50c0*/  FFMA.FTZ R4, R65, UR15, -R5 ;  /* 0x0000000f41047c23 */ /* 0x002fc80008010805 */
[C---:B------:R-:W-:Y:S01]  /*50d0*/  FMUL.FTZ R7, R136.reuse, UR15 ;  /* 0x0000000f88077c20 */ /* 0x040fe20008410000 */
[----:B------:R-:W-:Y:S01]  /*50e0*/  FSETP.NEU.FTZ.AND P1, PT, R136, -INF , PT ;  /* 0xff8000008800780b */ /* 0x000fe20003f3d000 */
[----:B------:R1:W-:Y:S02]  /*50f0*/  MUFU.EX2 R202, R4 ;  /* 0x0000000400ca7308 */ /* 0x0003e40000000800 */
[----:B-1----:R-:W-:Y:S01]  /*5100*/  FMNMX.FTZ R4, R150, R3, !PT ;  /* 0x0000000396047209 */ /* 0x002fe20007810000 */
[----:B------:R-:W-:-:S03]  /*5110*/  FFMA.FTZ R3, R47, UR15, -R5 ;  /* 0x0000000f2f037c23 */ /* 0x000fc60008010805 */
[----:B------:R-:W-:Y:S02]  /*5120*/  FMNMX.FTZ R4, R147, R4, !PT ;  /* 0x0000000493047209 */ /* 0x000fe40007810000 */
[----:B------:R1:W-:Y:S02]  /*5130*/  MUFU.EX2 R201, R3 ;  /* 0x0000000300c97308 */ /* 0x0003e40000000800 */
[----:B-1----:R-:W-:Y:S01]  /*5140*/  FMNMX.FTZ R3, R146, R4, !PT ;  /* 0x0000000492037209 */ /* 0x002fe20007810000 */
[----:B------:R-:W-:Y:S02]  /*5150*/  FFMA.FTZ R4, R64, UR15, -R5 ;  /* 0x0000000f40047c23 */ /* 0x000fe40008010805 */
[----:B------:R-:W-:Y:S01]  /*5160*/  HMMA.16816.F32.BF16 R64, R16, R22, RZ ;  /* 0x000000161040723c */ /* 0x000fe200000418ff */
[----:B------:R-:W-:Y:S02]  /*5170*/  FMNMX.FTZ R3, R148, R3, !PT ;  /* 0x0000000394037209 */ /* 0x000fe40007810000 */
[----:B------:R1:W-:Y:S02]  /*5180*/  MUFU.EX2 R200, R4 ;  /* 0x0000000400c87308 */ /* 0x0003e40000000800 */
[----:B------:R-:W-:-:S04]  /*5190*/  FMNMX.FTZ R3, R96, R3, !PT ;  /* 0x0000000360037209 */ /* 0x000fc80007810000 */
[----:B------:R-:W-:Y:S01]  /*51a0*/  FMNMX.FTZ R3, R90, R3, !PT ;  /* 0x000000035a037209 */ /* 0x000fe20007810000 */
[----:B-1----:R-:W-:-:S04]  /*51b0*/  FFMA.FTZ R4, R60, UR15, -R5 ;  /* 0x0000000f3c047c23 */ /* 0x002fc80008010805 */
[----:B------:R1:W-:Y:S02]  /*51c0*/  MUFU.EX2 R199, R4 ;  /* 0x0000000400c77308 */ /* 0x0003e40000000800 */
[----:B-1----:R-:W-:Y:S01]  /*51d0*/  FMNMX.FTZ R4, R91, R3, !PT ;  /* 0x000000035b047209 */ /* 0x002fe20007810000 */
[----:B------:R-:W-:-:S03]  /*51e0*/  FFMA.FTZ R3, R30, UR15, -R5 ;  /* 0x0000000f1e037c23 */ /* 0x000fc60008010805 */
[----:B------:R-:W-:Y:S02]  /*51f0*/  FMNMX.FTZ R4, R83, R4, !PT ;  /* 0x0000000453047209 */ /* 0x000fe40007810000 */
[----:B------:R1:W-:Y:S02]  /*5200*/  MUFU.EX2 R198, R3 ;  /* 0x0000000300c67308 */ /* 0x0003e40000000800 */
[----:B-1----:R-:W-:Y:S01]  /*5210*/  FMNMX.FTZ R3, R87, R4, !PT ;  /* 0x0000000457037209 */ /* 0x002fe20007810000 */
[--C-:B------:R-:W-:Y:S02]  /*5220*/  FFMA.FTZ R4, R28, UR15, -R5.reuse ;  /* 0x0000000f1c047c23 */ /* 0x100fe40008010805 */
[----:B------:R-:W-:Y:S01]  /*5230*/  LDSM.16.MT88.4 R28, [R213+0x4400] ;  /* 0x00440000d51c783b */ /* 0x000fe20000004200 */
[----:B------:R-:W-:Y:S02]  /*5240*/  FMNMX.FTZ R3, R85, R3, !PT ;  /* 0x0000000355037209 */ /* 0x000fe40007810000 */
[----:B------:R1:W-:Y:S02]  /*5250*/  MUFU.EX2 R196, R4 ;  /* 0x0000000400c47308 */ /* 0x0003e40000000800 */
[----:B------:R-:W-:Y:S01]  /*5260*/  FMNMX.FTZ R6, R86, R3, !PT ;  /* 0x0000000356067209 */ /* 0x000fe20007810000 */
[----:B------:R-:W-:-:S05]  /*5270*/  FFMA.FTZ R3, R42, UR15, -R5 ;  /* 0x0000000f2a037c23 */ /* 0x000fca0008010805 */
[----:B------:R2:W-:Y:S01]  /*5280*/  MUFU.EX2 R195, R3 ;  /* 0x0000000300c37308 */ /* 0x0005e20000000800 */
[----:B-1----:R-:W-:-:S05]  /*5290*/  FSEL R4, R7, RZ, P1 ;  /* 0x000000ff07047208 */ /* 0x002fca0000800000 */
[--C-:B------:R-:W-:Y:S01]  /*52a0*/  FFMA.FTZ R7, R166, UR15, -R4.reuse ;  /* 0x0000000fa6077c23 */ /* 0x100fe20008010804 */
[----:B--2---:R-:W-:Y:S01]  /*52b0*/  FMNMX.FTZ R3, R84, R6, !PT ;  /* 0x0000000654037209 */ /* 0x004fe20007810000 */
[--C-:B------:R-:W-:Y:S02]  /*52c0*/  FFMA.FTZ R6, R52, UR15, -R4.reuse ;  /* 0x0000000f34067c23 */ /* 0x100fe40008010804 */
[----:B------:R-:W-:Y:S02]  /*52d0*/  MUFU.EX2 R126, R7 ;  /* 0x00000007007e7308 */ /* 0x000fe40000000800 */
[----:B------:R-:W1:Y:S06]  /*52e0*/  SHFL.BFLY PT, R12, R3, 0x2, 0x1f ;  /* 0x0c401f00030c7f89 */ /* 0x000e6c00000e0000 */
[----:B------:R2:W-:Y:S02]  /*52f0*/  MUFU.EX2 R121, R6 ;  /* 0x0000000600797308 */ /* 0x0005e40000000800 */
[----:B--2---:R-:W-:Y:S01]  /*5300*/  FFMA.FTZ R6, R53, UR15, -R4 ;  /* 0x0000000f35067c23 */ /* 0x004fe20008010804 */
[----:B-1----:R-:W-:-:S05]  /*5310*/  FMNMX.FTZ R3, R3, R12, !PT ;  /* 0x0000000c03037209 */ /* 0x002fca0007810000 */
[----:B------:R1:W2:Y:S01]  /*5320*/  MUFU.EX2 R120, R6 ;  /* 0x0000000600787308 */ /* 0x0002a20000000800 */
[----:B------:R-:W3:Y:S01]  /*5330*/  SHFL.BFLY PT, R7, R3, 0x1, 0x1f ;  /* 0x0c201f0003077f89 */ /* 0x000ee200000e0000 */
[----:B-1----:R-:W-:Y:S01]  /*5340*/  FFMA.FTZ R6, R170, UR15, -R4 ;  /* 0x0000000faa067c23 */ /* 0x002fe20008010804 */
[----:B--2---:R-:W-:-:S05]  /*5350*/  F2FP.BF16.F32.PACK_AB R12, R120, R121 ;  /* 0x00000079780c723e */ /* 0x004fca00000010ff */
[----:B------:R1:W-:Y:S01]  /*5360*/  MUFU.EX2 R122, R6 ;  /* 0x00000006007a7308 */ /* 0x0003e20000000800 */
[----:B---3--:R-:W-:Y:S01]  /*5370*/  FMNMX.FTZ R88, R3, R7, !PT ;  /* 0x0000000703587209 */ /* 0x008fe20007810000 */
[----:B------:R-:W-:-:S03]  /*5380*/  FFMA.FTZ R3, R159, UR15, -R4 ;  /* 0x0000000f9f037c23 */ /* 0x000fc60008010804 */
[----:B------:R-:W-:-:S03]  /*5390*/  FSETP.NEU.FTZ.AND P1, PT, R88, -INF , PT ;  /* 0xff8000005800780b */ /* 0x000fc60003f3d000 */
[----:B------:R2:W-:Y:S01]  /*53a0*/  MUFU.EX2 R188, R3 ;  /* 0x0000000300bc7308 */ /* 0x0005e20000000800 */
[----:B-1----:R-:W-:-:S07]  /*53b0*/  FFMA.FTZ R6, R169, UR15, -R4 ;  /* 0x0000000fa9067c23 */ /* 0x002fce0008010804 */
[----:B------:R1:W3:Y:S01]  /*53c0*/  MUFU.EX2 R123, R6 ;  /* 0x00000006007b7308 */ /* 0x0002e20000000800 */
[----:B--2---:R-:W-:-:S05]  /*53d0*/  FMUL.FTZ R3, R88, UR15 ;  /* 0x0000000f58037c20 */ /* 0x004fca0008410000 */
[----:B------:R-:W-:Y:S01]  /*53e0*/  FSEL R3, R3, RZ, P1 ;  /* 0x000000ff03037208 */ /* 0x000fe20000800000 */
[----:B-1----:R-:W-:-:S04]  /*53f0*/  FFMA.FTZ R6, R167, UR15, -R4 ;  /* 0x0000000fa7067c23 */ /* 0x002fc80008010804 */
[----:B------:R-:W-:Y:S01]  /*5400*/  FFMA.FTZ R0, R55, UR15, -R3 ;  /* 0x0000000f37007c23 */ /* 0x000fe20008010803 */
        /* <DEDUP_REMOVED lines=16> */
[----:B------:R-:W-:Y:S08]  /*5510*/  MUFU.EX2 R7, R6 ;  /* 0x0000000600077308 */ /* 0x000ff00000000800 */
[----:B------:R1:W-:Y:S02]  /*5520*/  MUFU.EX2 R6, R0 ;  /* 0x0000000000067308 */ /* 0x0003e40000000800 */
[----:B-1----:R-:W-:Y:S01]  /*5530*/  FFMA.FTZ R0, R177, UR15, -R3 ;  /* 0x0000000fb1007c23 */ /* 0x002fe20008010803 */
[----:B------:R-:W-:-:S02]  /*5540*/  MOV R177, R14 ;  /* 0x0000000e00b17202 */ /* 0x000fc40000000f00 */
[----:B---3--:R-:W-:-:S03]  /*5550*/  F2FP.BF16.F32.PACK_AB R14, R123, R122 ;  /* 0x0000007a7b0e723e */ /* 0x008fc600000010ff */
[----:B------:R1:W-:Y:S02]  /*5560*/  MUFU.EX2 R108, R0 ;  /* 0x00000000006c7308 */ /* 0x0003e40000000800 */
[----:B-1----:R-:W-:-:S06]  /*5570*/  FFMA.FTZ R0, R174, UR15, -R3 ;  /* 0x0000000fae007c23 */ /* 0x002fcc0008010803 */
[----:B------:R1:W2:Y:S02]  /*5580*/  MUFU.EX2 R111, R0 ;  /* 0x00000000006f7308 */ /* 0x0002a40000000800 */
[----:B-1----:R-:W-:Y:S01]  /*5590*/  FFMA.FTZ R0, R127, UR15, -R4 ;  /* 0x0000000f7f007c23 */ /* 0x002fe20008010804 */
[----:B--2---:R-:W-:-:S05]  /*55a0*/  F2FP.BF16.F32.PACK_AB R15, R111, R108 ;  /* 0x0000006c6f0f723e */ /* 0x004fca00000010ff */
[----:B------:R1:W-:Y:S02]  /*55b0*/  MUFU.EX2 R174, R0 ;  /* 0x0000000000ae7308 */ /* 0x0003e40000000800 */
[----:B-1----:R-:W-:Y:S01]  /*55c0*/  FFMA.FTZ R0, R172, UR15, -R3 ;  /* 0x0000000fac007c23 */ /* 0x002fe20008010803 */
[----:B------:R-:W-:Y:S02]  /*55d0*/  MOV R172, R13 ;  /* 0x0000000d00ac7202 */ /* 0x000fe40000000f00 */
[----:B------:R-:W-:-:S03]  /*55e0*/  F2FP.BF16.F32.PACK_AB R13, R6, R7 ;  /* 0x00000007060d723e */ /* 0x000fc600000010ff */
[----:B------:R1:W-:Y:S01]  /*55f0*/  MUFU.EX2 R115, R0 ;  /* 0x0000000000737308 */ /* 0x0003e20000000800 */
[----:B------:R-:W-:-:S03]  /*5600*/  F2FP.BF16.F32.PACK_AB R166, R177, R172 ;  /* 0x000000acb1a6723e */ /* 0x000fc600000010ff */
[C---:B------:R-:W-:Y:S06]  /*5610*/  HMMA.16816.F32.BF16 R40, R12.reuse, R24, RZ ;  /* 0x000000180c28723c */ /* 0x040fec00000418ff */
[----:B------:R-:W-:Y:S01]  /*5620*/  HMMA.16816.F32.BF16 R36, R12, R20, RZ ;  /* 0x000000140c24723c */ /* 0x000fe200000418ff */
[----:B-1----:R-:W-:-:S05]  /*5630*/  FFMA.FTZ R0, R168, UR15, -R3 ;  /* 0x0000000fa8007c23 */ /* 0x002fca0008010803 */
[----:B------:R-:W-:Y:S01]  /*5640*/  HMMA.16816.F32.BF16 R44, R12, R22, RZ ;  /* 0x000000160c2c723c */ /* 0x000fe200000418ff */
[----:B------:R-:W1:Y:S01]  /*5650*/  LDSM.16.MT88.4 R20, [R214+0x4800] ;  /* 0x00480000d614783b */ /* 0x000e620000004200 */
[----:B------:R2:W3:Y:S02]  /*5660*/  MUFU.EX2 R116, R0 ;  /* 0x0000000000747308 */ /* 0x0004e40000000800 */
[----:B--2---:R-:W-:-:S06]  /*5670*/  FFMA.FTZ R0, R171, UR15, -R3 ;  /* 0x0000000fab007c23 */ /* 0x004fcc0008010803 */
[----:B------:R2:W-:Y:S02]  /*5680*/  MUFU.EX2 R118, R0 ;  /* 0x0000000000767308 */ /* 0x0005e40000000800 */
[----:B--2---:R-:W-:Y:S01]  /*5690*/  FFMA.FTZ R0, R173, UR15, -R3 ;  /* 0x0000000fad007c23 */ /* 0x004fe20008010803 */
[----:B------:R-:W-:Y:S02]  /*56a0*/  MOV R173, R48 ;  /* 0x0000003000ad7202 */ /* 0x000fe40000000f00 */
[----:B------:R-:W-:Y:S03]  /*56b0*/  HMMA.16816.F32.BF16 R48, R12, R26, RZ ;  /* 0x0000001a0c30723c */ /* 0x000fe600000418ff */
[----:B------:R2:W4:Y:S04]  /*56c0*/  MUFU.EX2 R119, R0 ;  /* 0x0000000000777308 */ /* 0x0005280000000800 */
[----:B------:R-:W-:-:S02]  /*56d0*/  F2FP.BF16.F32.PACK_AB R12, R126, R124 ;  /* 0x0000007c7e0c723e */ /* 0x000fc400000010ff */
[----:B---3--:R-:W-:Y:S02]  /*56e0*/  F2FP.BF16.F32.PACK_AB R13, R116, R115 ;  /* 0x00000073740d723e */ /* 0x008fe400000010ff */
[----:B------:R-:W-:Y:S01]  /*56f0*/  F2FP.BF16.F32.PACK_AB R14, R163, R130 ;  /* 0x00000082a30e723e */ /* 0x000fe200000010ff */
[----:B--2---:R-:W-:Y:S01]  /*5700*/  FFMA.FTZ R0, R129, UR15, -R4 ;  /* 0x0000000f81007c23 */ /* 0x004fe20008010804 */
[----:B------:R-:W-:Y:S02]  /*5710*/  MOV R129, R62 ;  /* 0x0000003e00817202 */ /* 0x000fe40000000f00 */
[----:B----4-:R-:W-:Y:S01]  /*5720*/  F2FP.BF16.F32.PACK_AB R15, R119, R118 ;  /* 0x00000076770f723e */ /* 0x010fe200000010ff */
[----:B------:R2:W-:Y:S01]  /*5730*/  MUFU.EX2 R128, R0 ;  /* 0x0000000000807308 */ /* 0x0005e20000000800 */
[----:B------:R-:W-:-:S05]  /*5740*/  F2FP.BF16.F32.PACK_AB R164, R173, R129 ;  /* 0x00000081ada4723e */ /* 0x000fca00000010ff */
[C---:B------:R-:W-:Y:S06]  /*5750*/  HMMA.16816.F32.BF16 R52, R12.reuse, R32, R40 ;  /* 0x000000200c34723c */ /* 0x040fec0000041828 */
[----:B------:R-:W-:Y:S01]  /*5760*/  HMMA.16816.F32.BF16 R40, R12, R34, R48 ;  /* 0x000000220c28723c */ /* 0x000fe20000041830 */
[----:B--2---:R-:W-:Y:S01]  /*5770*/  FFMA.FTZ R0, R132, UR15, -R4 ;  /* 0x0000000f84007c23 */ /* 0x004fe20008010804 */
[----:B------:R-:W-:-:S04]  /*5780*/  MOV R132, R61 ;  /* 0x0000003d00847202 */ /* 0x000fc80000000f00 */
[----:B------:R-:W-:Y:S01]  /*5790*/  HMMA.16816.F32.BF16 R60, R16, R26, RZ ;  /* 0x0000001a103c723c */ /* 0x000fe200000418ff */
[----:B------:R2:W-:Y:S01]  /*57a0*/  MUFU.EX2 R127, R0 ;  /* 0x00000000007f7308 */ /* 0x0005e20000000800 */
[----:B------:R-:W3:Y:S05]  /*57b0*/  LDSM.16.MT88.4 R24, [R213+0x4800] ;  /* 0x00480000d518783b */ /* 0x000eea0000004200 */
[----:B------:R-:W-:Y:S02]  /*57c0*/  F2FP.BF16.F32.PACK_AB R16, R238, R239 ;  /* 0x000000efee10723e */ /* 0x000fe400000010ff */
[----:B------:R-:W-:Y:S02]  /*57d0*/  F2FP.BF16.F32.PACK_AB R17, R207, R197 ;  /* 0x000000c5cf11723e */ /* 0x000fe400000010ff */
[----:B------:R-:W-:-:S02]  /*57e0*/  F2FP.BF16.F32.PACK_AB R18, R241, R240 ;  /* 0x000000f0f112723e */ /* 0x000fc400000010ff */
[----:B------:R-:W-:Y:S01]  /*57f0*/  F2FP.BF16.F32.PACK_AB R19, R210, R206 ;  /* 0x000000ced213723e */ /* 0x000fe200000010ff */
[----:B--2---:R-:W-:Y:S01]  /*5800*/  FFMA.FTZ R0, R133, UR15, -R4 ;  /* 0x0000000f85007c23 */ /* 0x004fe20008010804 */
[----:B------:R-:W-:-:S05]  /*5810*/  MOV R133, R140 ;  /* 0x0000008c00857202 */ /* 0x000fca0000000f00 */
[-C--:B------:R-:W-:Y:S01]  /*5820*/  HMMA.16816.F32.BF16 R68, R16, R28.reuse, R68 ;  /* 0x0000001c1044723c */ /* 0x080fe20000041844 */
[----:B------:R2:W-:Y:S05]  /*5830*/  MUFU.EX2 R125, R0 ;  /* 0x00000000007d7308 */ /* 0x0005ea0000000800 */
[C---:B------:R-:W-:Y:S06]  /*5840*/  HMMA.16816.F32.BF16 R140, R12.reuse, R28, R36 ;  /* 0x0000001c0c8c723c */ /* 0x040fec0000041824 */
[-C--:B------:R-:W-:Y:S06]  /*5850*/  HMMA.16816.F32.BF16 R36, R12, R30.reuse, R44 ;  /* 0x0000001e0c24723c */ /* 0x080fec000004182c */
[C---:B------:R-:W-:Y:S01]  /*5860*/  HMMA.16816.F32.BF16 R44, R16.reuse, R30, R64 ;  /* 0x0000001e102c723c */ /* 0x040fe20000041840 */
[--C-:B--2---:R-:W-:Y:S01]  /*5870*/  FFMA.FTZ R0, R179, UR15, -R3.reuse ;  /* 0x0000000fb3007c23 */ /* 0x104fe20008010803 */
[----:B------:R-:W-:Y:S01]  /*5880*/  MOV R179, R109 ;  /* 0x0000006d00b37202 */ /* 0x000fe20000000f00 */
[----:B------:R-:W-:Y:S01]  /*5890*/  LDSM.16.MT88.4 R28, [R214+0x4c00] ;  /* 0x004c0000d61c783b */ /* 0x000fe20000004200 */
[----:B------:R-:W-:Y:S01]  /*58a0*/  F2FP.BF16.F32.PACK_AB R12, R187, R186 ;  /* 0x000000babb0c723e */ /* 0x000fe200000010ff */
[----:B------:R2:W-:Y:S01]  /*58b0*/  MUFU.EX2 R112, R0 ;  /* 0x0000000000707308 */ /* 0x0005e20000000800 */
[----:B------:R-:W-:Y:S01]  /*58c0*/  HMMA.16816.F32.BF16 R48, R16, R34, R60 ;  /* 0x000000221030723c */ /* 0x000fe2000004183c */
[----:B------:R-:W-:Y:S01]  /*58d0*/  F2FP.BF16.F32.PACK_AB R14, R188, R189 ;  /* 0x000000bdbc0e723e */ /* 0x000fe200000010ff */
[----:B--2---:R-:W-:Y:S01]  /*58e0*/  FFMA.FTZ R0, R175, UR15, -R3 ;  /* 0x0000000faf007c23 */ /* 0x004fe20008010803 */
[----:B------:R-:W-:-:S04]  /*58f0*/  MOV R175, R75 ;  /* 0x0000004b00af7202 */ /* 0x000fc80000000f00 */
[----:B------:R2:W4:Y:S02]  /*5900*/  MUFU.EX2 R113, R0 ;  /* 0x0000000000717308 */ /* 0x0005240000000800 */
[----:B--2---:R-:W-:Y:S01]  /*5910*/  FFMA.FTZ R0, R176, UR15, -R3 ;  /* 0x0000000fb0007c23 */ /* 0x004fe20008010803 */
[----:B------:R-:W-:Y:S02]  /*5920*/  MOV R176, R74 ;  /* 0x0000004a00b07202 */ /* 0x000fe40000000f00 */
[----:B----4-:R-:W-:-:S03]  /*5930*/  F2FP.BF16.F32.PACK_AB R13, R113, R112 ;  /* 0x00000070710d723e */ /* 0x010fc600000010ff */
[----:B------:R2:W-:Y:S02]  /*5940*/  MUFU.EX2 R105, R0 ;  /* 0x0000000000697308 */ /* 0x0005e40000000800 */
[----:B--2---:R-:W-:Y:S01]  /*5950*/  FFMA.FTZ R0, R178, UR15, -R3 ;  /* 0x0000000fb2007c23 */ /* 0x004fe20008010803 */
[----:B------:R-:W-:-:S05]  /*5960*/  MOV R178, R73 ;  /* 0x0000004900b27202 */ /* 0x000fca0000000f00 */
[----:B------:R2:W4:Y:S02]  /*5970*/  MUFU.EX2 R109, R0 ;  /* 0x00000000006d7308 */ /* 0x0005240000000800 */
[----:B--2---:R-:W-:Y:S01]  /*5980*/  FFMA.FTZ R0, R131, UR15, -R4 ;  /* 0x0000000f83007c23 */ /* 0x004fe20008010804 */
[----:B------:R-:W-:Y:S02]  /*5990*/  MOV R131, R72 ;  /* 0x0000004800837202 */ /* 0x000fe40000000f00 */
[----:B------:R-:W-:Y:S03]  /*59a0*/  HMMA.16816.F32.BF16 R72, R16, R32, R56 ;  /* 0x000000201048723c */ /* 0x000fe60000041838 */
[----:B------:R2:W-:Y:S01]  /*59b0*/  MUFU.EX2 R117, R0 ;  /* 0x0000000000757308 */ /* 0x0005e20000000800 */
[----:B------:R-:W5:Y:S01]  /*59c0*/  LDSM.16.MT88.4 R32, [R213+0x4c00] ;  /* 0x004c0000d520783b */ /* 0x000f620000004200 */
[----:B----4-:R-:W-:-:S02]  /*59d0*/  F2FP.BF16.F32.PACK_AB R15, R109, R105 ;  /* 0x000000696d0f723e */ /* 0x010fc400000010ff */
[----:B------:R-:W-:Y:S02]  /*59e0*/  F2FP.BF16.F32.PACK_AB R16, R149, R242 ;  /* 0x000000f29510723e */ /* 0x000fe400000010ff */
[----:B------:R-:W-:-:S03]  /*59f0*/  F2FP.BF16.F32.PACK_AB R17, R233, R227 ;  /* 0x000000e3e911723e */ /* 0x000fc600000010ff */
[----:B-1----:R-:W-:Y:S01]  /*5a00*/  HMMA.16816.F32.BF16 R60, R12, R20, R52 ;  /* 0x000000140c3c723c */ /* 0x002fe20000041834 */
[----:B------:R-:W-:Y:S02]  /*5a10*/  F2FP.BF16.F32.PACK_AB R18, R243, R151 ;  /* 0x00000097f312723e */ /* 0x000fe400000010ff */
[----:B------:R-:W-:-:S03]  /*5a20*/  F2FP.BF16.F32.PACK_AB R19, R231, R232 ;  /* 0x000000e8e713723e */ /* 0x000fc600000010ff */
[----:B------:R-:W-:Y:S01]  /*5a30*/  HMMA.16816.F32.BF16 R56, R12, R22, R40 ;  /* 0x000000160c38723c */ /* 0x000fe20000041828 */
[----:B--2---:R-:W-:Y:S01]  /*5a40*/  FFMA.FTZ R0, R134, UR15, -R4 ;  /* 0x0000000f86007c23 */ /* 0x004fe20008010804 */
[----:B------:R-:W-:-:S03]  /*5a50*/  MOV R134, R114 ;  /* 0x0000007200867202 */ /* 0x000fc60000000f00 */
[----:B------:R1:W-:Y:S01]  /*5a60*/  MUFU.EX2 R114, R0 ;  /* 0x0000000000727308 */ /* 0x0003e20000000800 */
[C---:B---3--:R-:W-:Y:S06]  /*5a70*/  HMMA.16816.F32.BF16 R64, R16.reuse, R24, R68 ;  /* 0x000000181040723c */ /* 0x048fec0000041844 */
[----:B------:R-:W-:Y:S06]  /*5a80*/  HMMA.16816.F32.BF16 R40, R16, R20, R72 ;  /* 0x000000141028723c */ /* 0x000fec0000041848 */
[----:B------:R-:W-:Y:S01]  /*5a90*/  HMMA.16816.F32.BF16 R140, R12, R24, R140 ;  /* 0x000000180c8c723c */ /* 0x000fe2000004188c */
[----:B-1----:R-:W-:-:S05]  /*5aa0*/  FFMA.FTZ R0, R144, UR15, -R4 ;  /* 0x0000000f90007c23 */ /* 0x002fca0008010804 */
[----:B------:R-:W-:Y:S01]  /*5ab0*/  HMMA.16816.F32.BF16 R52, R16, R26, R44 ;  /* 0x0000001a1034723c */ /* 0x000fe2000004182c */
[----:B------:R1:W-:Y:S02]  /*5ac0*/  MUFU.EX2 R110, R0 ;  /* 0x00000000006e7308 */ /* 0x0003e40000000800 */
[----:B-1----:R-:W-:Y:S01]  /*5ad0*/  FFMA.FTZ R0, R181, UR15, -R3 ;  /* 0x0000000fb5007c23 */ /* 0x002fe20008010803 */
[----:B------:R-:W-:-:S05]  /*5ae0*/  MOV R181, R245 ;  /* 0x000000f500b57202 */ /* 0x000fca0000000f00 */
[----:B------:R1:W-:Y:S02]  /*5af0*/  MUFU.EX2 R103, R0 ;  /* 0x0000000000677308 */ /* 0x0003e40000000800 */
[----:B-1----:R-:W-:Y:S01]  /*5b00*/  FFMA.FTZ R0, R180, UR15, -R3 ;  /* 0x0000000fb4007c23 */ /* 0x002fe20008010803 */
[----:B------:R-:W-:Y:S02]  /*5b10*/  MOV R180, R155 ;  /* 0x0000009b00b47202 */ /* 0x000fe40000000f00 */
[----:B------:R-:W-:Y:S03]  /*5b20*/  HMMA.16816.F32.BF16 R152, R12, R26, R36 ;  /* 0x0000001a0c98723c */ /* 0x000fe60000041824 */
[----:B------:R1:W2:Y:S01]  /*5b30*/  MUFU.EX2 R102, R0 ;  /* 0x0000000000667308 */ /* 0x0002a20000000800 */
[----:B------:R-:W-:Y:S02]  /*5b40*/  LDSM.16.MT88.4 R24, [R213+0x5000] ;  /* 0x00500000d518783b */ /* 0x000fe40000004200 */
[----:B------:R-:W-:Y:S02]  /*5b50*/  HMMA.16816.F32.BF16 R36, R16, R22, R48 ;  /* 0x000000161024723c */ /* 0x000fe40000041830 */
[----:B------:R-:W3:Y:S01]  /*5b60*/  LDSM.16.MT88.4 R20, [R214+0x5000] ;  /* 0x00500000d614783b */ /* 0x000ee20000004200 */
[----:B------:R-:W-:-:S02]  /*5b70*/  F2FP.BF16.F32.PACK_AB R12, R191, R190 ;  /* 0x000000bebf0c723e */ /* 0x000fc400000010ff */
[----:B------:R-:W-:Y:S02]  /*5b80*/  F2FP.BF16.F32.PACK_AB R14, R128, R174 ;  /* 0x000000ae800e723e */ /* 0x000fe400000010ff */
[----:B------:R-:W-:Y:S02]  /*5b90*/  F2FP.BF16.F32.PACK_AB R17, R229, R230 ;  /* 0x000000e6e511723e */ /* 0x000fe400000010ff */
[----:B------:R-:W-:Y:S02]  /*5ba0*/  F2FP.BF16.F32.PACK_AB R18, R251, R252 ;  /* 0x000000fcfb12723e */ /* 0x000fe400000010ff */
[----:B------:R-:W-:Y:S01]  /*5bb0*/  F2FP.BF16.F32.PACK_AB R19, R226, R228 ;  /* 0x000000e4e213723e */ /* 0x000fe200000010ff */
[----:B-1----:R-:W-:Y:S01]  /*5bc0*/  FFMA.FTZ R0, R182, UR15, -R3 ;  /* 0x0000000fb6007c23 */ /* 0x002fe20008010803 */
[----:B------:R-:W-:Y:S02]  /*5bd0*/  MOV R182, R244 ;  /* 0x000000f400b67202 */ /* 0x000fe40000000f00 */
[----:B--2---:R-:W-:Y:S01]  /*5be0*/  F2FP.BF16.F32.PACK_AB R13, R102, R103 ;  /* 0x00000067660d723e */ /* 0x004fe200000010ff */
[----:B------:R1:W-:Y:S01]  /*5bf0*/  MUFU.EX2 R95, R0 ;  /* 0x00000000005f7308 */ /* 0x0003e20000000800 */
[----:B------:R-:W-:-:S07]  /*5c00*/  F2FP.BF16.F32.PACK_AB R16, R180, R182 ;  /* 0x000000b6b410723e */ /* 0x000fce00000010ff */
[C---:B-----5:R-:W-:Y:S06]  /*5c10*/  HMMA.16816.F32.BF16 R64, R16.reuse, R32, R64 ;  /* 0x000000201040723c */ /* 0x060fec0000041840 */
[----:B------:R-:W-:Y:S01]  /*5c20*/  HMMA.16816.F32.BF16 R48, R16, R28, R40 ;  /* 0x0000001c1030723c */ /* 0x000fe20000041828 */
[----:B-1----:R-:W-:Y:S01]  /*5c30*/  FFMA.FTZ R0, R183, UR15, -R3 ;  /* 0x0000000fb7007c23 */ /* 0x002fe20008010803 */
[----:B------:R-:W-:-:S04]  /*5c40*/  MOV R183, R243 ;  /* 0x000000f300b77202 */ /* 0x000fc80000000f00 */
[C---:B------:R-:W-:Y:S01]  /*5c50*/  HMMA.16816.F32.BF16 R36, R16.reuse, R30, R36 ;  /* 0x0000001e1024723c */ /* 0x040fe20000041824 */
[----:B------:R1:W2:Y:S05]  /*5c60*/  MUFU.EX2 R100, R0 ;  /* 0x0000000000647308 */ /* 0x0002aa0000000800 */
[----:B------:R-:W-:Y:S07]  /*5c70*/  HMMA.16816.F32.BF16 R52, R16, R34, R52 ;  /* 0x000000221034723c */ /* 0x000fee0000041834 */
[----:B------:R-:W-:-:S02]  /*5c80*/  F2FP.BF16.F32.PACK_AB R16, R249, R250 ;  /* 0x000000faf910723e */ /* 0x000fc400000010ff */
[----:B------:R-:W-:Y:S02]  /*5c90*/  F2FP.BF16.F32.PACK_AB R17, R209, R211 ;  /* 0x000000d3d111723e */ /* 0x000fe400000010ff */
[----:B------:R-:W-:Y:S01]  /*5ca0*/  F2FP.BF16.F32.PACK_AB R18, R181, R248 ;  /* 0x000000f8b512723e */ /* 0x000fe200000010ff */
[--C-:B-1----:R-:W-:Y:S01]  /*5cb0*/  FFMA.FTZ R0, R145, UR15, -R4.reuse ;  /* 0x0000000f91007c23 */ /* 0x102fe20008010804 */
[----:B--2---:R-:W-:Y:S02]  /*5cc0*/  F2FP.BF16.F32.PACK_AB R15, R100, R95 ;  /* 0x0000005f640f723e */ /* 0x004fe400000010ff */
[----:B------:R-:W-:Y:S01]  /*5cd0*/  F2FP.BF16.F32.PACK_AB R19, R205, R208 ;  /* 0x000000d0cd13723e */ /* 0x000fe200000010ff */
[----:B------:R1:W-:Y:S04]  /*5ce0*/  MUFU.EX2 R104, R0 ;  /* 0x0000000000687308 */ /* 0x0003e80000000800 */
[C---:B------:R-:W-:Y:S06]  /*5cf0*/  HMMA.16816.F32.BF16 R44, R12.reuse, R28, R60 ;  /* 0x0000001c0c2c723c */ /* 0x040fec000004183c */
[C---:B------:R-:W-:Y:S01]  /*5d00*/  HMMA.16816.F32.BF16 R56, R12.reuse, R30, R56 ;  /* 0x0000001e0c38723c */ /* 0x040fe20000041838 */
[----:B------:R-:W-:Y:S05]  /*5d10*/  LDSM.16.MT88.4 R28, [R214+0x5400] ;  /* 0x00540000d61c783b */ /* 0x000fea0000004200 */
[----:B------:R-:W-:Y:S01]  /*5d20*/  HMMA.16816.F32.BF16 R140, R12, R32, R140 ;  /* 0x000000200c8c723c */ /* 0x000fe2000004188c */
[----:B-1----:R-:W-:Y:S01]  /*5d30*/  FFMA.FTZ R0, R106, UR15, -R4 ;  /* 0x0000000f6a007c23 */ /* 0x002fe20008010804 */
[----:B------:R-:W-:-:S03]  /*5d40*/  MOV R106, R151 ;  /* 0x00000097006a7202 */ /* 0x000fc60000000f00 */
[----:B------:R1:W-:Y:S01]  /*5d50*/  MUFU.EX2 R101, R0 ;  /* 0x0000000000657308 */ /* 0x0003e20000000800 */
[----:B------:R-:W-:Y:S01]  /*5d60*/  HMMA.16816.F32.BF16 R152, R12, R34, R152 ;  /* 0x000000220c98723c */ /* 0x000fe20000041898 */
[----:B------:R-:W2:Y:S05]  /*5d70*/  LDSM.16.MT88.4 R32, [R213+0x5400] ;  /* 0x00540000d520783b */ /* 0x000eaa0000004200 */
[----:B---3--:R-:W-:Y:S01]  /*5d80*/  HMMA.16816.F32.BF16 R36, R16, R22, R36 ;  /* 0x000000161024723c */ /* 0x008fe20000041824 */
[----:B------:R-:W-:Y:S02]  /*5d90*/  F2FP.BF16.F32.PACK_AB R12, R125, R127 ;  /* 0x0000007f7d0c723e */ /* 0x000fe400000010ff */
[----:B------:R-:W-:Y:S01]  /*5da0*/  F2FP.BF16.F32.PACK_AB R14, R114, R117 ;  /* 0x00000075720e723e */ /* 0x000fe200000010ff */
[----:B-1----:R-:W-:Y:S01]  /*5db0*/  FFMA.FTZ R0, R107, UR15, -R4 ;  /* 0x0000000f6b007c23 */ /* 0x002fe20008010804 */
[----:B------:R-:W-:-:S03]  /*5dc0*/  MOV R107, R149 ;  /* 0x00000095006b7202 */ /* 0x000fc60000000f00 */
        /* <DEDUP_REMOVED lines=20> */
[----:B------:R-:W-:Y:S02]  /*5f10*/  F2FP.BF16.F32.PACK_AB R12, R104, R110 ;  /* 0x0000006e680c723e */ /* 0x000fe400000010ff */
[----:B------:R-:W-:-:S03]  /*5f20*/  F2FP.BF16.F32.PACK_AB R14, R94, R101 ;  /* 0x000000655e0e723e */ /* 0x000fc600000010ff */
[----:B------:R-:W-:Y:S01]  /*5f30*/  HMMA.16816.F32.BF16 R52, R16, R20, R48 ;  /* 0x000000141034723c */ /* 0x000fe20000041830 */
[----:B------:R-:W-:Y:S01]  /*5f40*/  LDSM.16.MT88.4 R20, [R214+0x5800] ;  /* 0x00580000d614783b */ /* 0x000fe20000004200 */
[----:B-1----:R-:W-:-:S04]  /*5f50*/  FFMA.FTZ R0, R77, UR15, -R4 ;  /* 0x0000000f4d007c23 */ /* 0x002fc80008010804 */
[----:B------:R1:W-:Y:S02]  /*5f60*/  MUFU.EX2 R72, R0 ;  /* 0x0000000000487308 */ /* 0x0003e40000000800 */
[----:B-1----:R-:W-:-:S06]  /*5f70*/  FFMA.FTZ R0, R150, UR15, -R3 ;  /* 0x0000000f96007c23 */ /* 0x002fcc0008010803 */
[----:B------:R1:W-:Y:S02]  /*5f80*/  MUFU.EX2 R71, R0 ;  /* 0x0000000000477308 */ /* 0x0003e40000000800 */
[----:B-1----:R-:W-:-:S06]  /*5f90*/  FFMA.FTZ R0, R147, UR15, -R3 ;  /* 0x0000000f93007c23 */ /* 0x002fcc0008010803 */
[----:B------:R1:W3:Y:S02]  /*5fa0*/  MUFU.EX2 R70, R0 ;  /* 0x0000000000467308 */ /* 0x0002e40000000800 */
[----:B-1----:R-:W-:Y:S01]  /*5fb0*/  FFMA.FTZ R0, R146, UR15, -R3 ;  /* 0x0000000f92007c23 */ /* 0x002fe20008010803 */
[----:B---3--:R-:W-:Y:S01]  /*5fc0*/  F2FP.BF16.F32.PACK_AB R13, R70, R71 ;  /* 0x00000047460d723e */ /* 0x008fe200000010ff */
[----:B------:R-:W-:Y:S01]  /*5fd0*/  HMMA.16816.F32.BF16 R144, R16, R24, R64 ;  /* 0x000000181090723c */ /* 0x000fe20000041840 */
[----:B------:R-:W1:Y:S03]  /*5fe0*/  LDSM.16.MT88.4 R24, [R213+0x5800] ;  /* 0x00580000d518783b */ /* 0x000e660000004200 */
[----:B------:R3:W-:Y:S03]  /*5ff0*/  MUFU.EX2 R68, R0 ;  /* 0x0000000000447308 */ /* 0x0007e60000000800 */
[----:B------:R-:W-:-:S02]  /*6000*/  F2FP.BF16.F32.PACK_AB R16, R131, R134 ;  /* 0x000000868310723e */ /* 0x000fc400000010ff */
[----:B------:R-:W-:Y:S02]  /*6010*/  F2FP.BF16.F32.PACK_AB R17, R203, R204 ;  /* 0x000000cccb11723e */ /* 0x000fe400000010ff */
[----:B------:R-:W-:Y:S02]  /*6020*/  F2FP.BF16.F32.PACK_AB R18, R176, R178 ;  /* 0x000000b2b012723e */ /* 0x000fe400000010ff */
[----:B------:R-:W-:Y:S01]  /*6030*/  F2FP.BF16.F32.PACK_AB R19, R201, R202 ;  /* 0x000000cac913723e */ /* 0x000fe200000010ff */
[----:B---3--:R-:W-:-:S06]  /*6040*/  FFMA.FTZ R0, R148, UR15, -R3 ;  /* 0x0000000f94007c23 */ /* 0x008fcc0008010803 */
[C---:B--2---:R-:W-:Y:S01]  /*6050*/  HMMA.16816.F32.BF16 R56, R16.reuse, R34, R56 ;  /* 0x000000221038723c */ /* 0x044fe20000041838 */
[----:B------:R-:W2:Y:S01]  /*6060*/  LDSM.16.MT88.4 R148, [R213+0x5c00] ;  /* 0x005c0000d594783b */ /* 0x000ea20000004200 */
[----:B------:R3:W4:Y:S04]  /*6070*/  MUFU.EX2 R69, R0 ;  /* 0x0000000000457308 */ /* 0x0007280000000800 */
[----:B------:R-:W-:Y:S01]  /*6080*/  HMMA.16816.F32.BF16 R144, R16, R32, R144 ;  /* 0x000000201090723c */ /* 0x000fe20000041890 */
[----:B---3--:R-:W-:Y:S01]  /*6090*/  FFMA.FTZ R0, R89, UR15, -R4 ;  /* 0x0000000f59007c23 */ /* 0x008fe20008010804 */
[----:B----4-:R-:W-:-:S03]  /*60a0*/  F2FP.BF16.F32.PACK_AB R15, R69, R68 ;  /* 0x00000044450f723e */ /* 0x010fc600000010ff */
[----:B------:R3:W4:Y:S04]  /*60b0*/  MUFU.EX2 R64, R0 ;  /* 0x0000000000407308 */ /* 0x0007280000000800 */
[C---:B------:R-:W-:Y:S06]  /*60c0*/  HMMA.16816.F32.BF16 R48, R12.reuse, R28, R40 ;  /* 0x0000001c0c30723c */ /* 0x040fec0000041828 */
[C---:B------:R-:W-:Y:S06]  /*60d0*/  HMMA.16816.F32.BF16 R40, R12.reuse, R30, R44 ;  /* 0x0000001e0c28723c */ /* 0x040fec000004182c */
[----:B------:R-:W-:Y:S01]  /*60e0*/  HMMA.16816.F32.BF16 R140, R12, R32, R140 ;  /* 0x000000200c8c723c */ /* 0x000fe2000004188c */
[----:B---3--:R-:W-:-:S04]  /*60f0*/  FFMA.FTZ R0, R79, UR15, -R4 ;  /* 0x0000000f4f007c23 */ /* 0x008fc80008010804 */
[----:B------:R3:W-:Y:S01]  /*6100*/  MUFU.EX2 R63, R0 ;  /* 0x00000000003f7308 */ /* 0x0007e20000000800 */
[----:B------:R-:W-:Y:S06]  /*6110*/  HMMA.16816.F32.BF16 R152, R12, R34, R152 ;  /* 0x000000220c98723c */ /* 0x000fec0000041898 */
[----:B------:R-:W-:Y:S01]  /*6120*/  HMMA.16816.F32.BF16 R32, R16, R28, R52 ;  /* 0x0000001c1020723c */ /* 0x000fe20000041834 */
[----:B------:R-:W-:Y:S02]  /*6130*/  F2FP.BF16.F32.PACK_AB R12, R75, R78 ;  /* 0x0000004e4b0c723e */ /* 0x000fe400000010ff */
[----:B----4-:R-:W-:-:S03]  /*6140*/  F2FP.BF16.F32.PACK_AB R14, R64, R72 ;  /* 0x00000048400e723e */ /* 0x010fc600000010ff */
[----:B------:R-:W-:Y:S01]  /*6150*/  HMMA.16816.F32.BF16 R16, R16, R30, R36 ;  /* 0x0000001e1010723c */ /* 0x000fe20000041824 */
[----:B------:R-:W4:Y:S01]  /*6160*/  LDSM.16.MT88.4 R28, [R214+0x5c00] ;  /* 0x005c0000d61c783b */ /* 0x000f220000004200 */
[----:B---3--:R-:W-:-:S04]  /*6170*/  FFMA.FTZ R0, R80, UR15, -R4 ;  /* 0x0000000f50007c23 */ /* 0x008fc80008010804 */
[----:B------:R3:W5:Y:S02]  /*6180*/  MUFU.EX2 R62, R0 ;  /* 0x00000000003e7308 */ /* 0x0007640000000800 */
[----:B---3--:R-:W-:Y:S01]  /*6190*/  FFMA.FTZ R0, R96, UR15, -R3 ;  /* 0x0000000f60007c23 */ /* 0x008fe20008010803 */
[----:B-----5:R-:W-:-:S05]  /*61a0*/  F2FP.BF16.F32.PACK_AB R168, R62, R63 ;  /* 0x0000003f3ea8723e */ /* 0x020fca00000010ff */
[----:B------:R3:W-:Y:S02]  /*61b0*/  MUFU.EX2 R61, R0 ;  /* 0x00000000003d7308 */ /* 0x0007e40000000800 */
[----:B---3--:R-:W-:-:S06]  /*61c0*/  FFMA.FTZ R0, R90, UR15, -R3 ;  /* 0x0000000f5a007c23 */ /* 0x008fcc0008010803 */
        /* <DEDUP_REMOVED lines=9> */
[C---:B-1----:R-:W-:Y:S06]  /*6260*/  HMMA.16816.F32.BF16 R140, R12.reuse, R24, R140 ;  /* 0x000000180c8c723c */ /* 0x042fec000004188c */
[C---:B------:R-:W-:Y:S06]  /*6270*/  HMMA.16816.F32.BF16 R152, R12.reuse, R26, R152 ;  /* 0x0000001a0c98723c */ /* 0x040fec0000041898 */
[----:B------:R-:W-:Y:S01]  /*6280*/  HMMA.16816.F32.BF16 R48, R12, R20, R48 ;  /* 0x000000140c30723c */ /* 0x000fe20000041830 */
[----:B---3--:R-:W-:Y:S01]  /*6290*/  FFMA.FTZ R0, R81, UR15, -R4 ;  /* 0x0000000f51007c23 */ /* 0x008fe20008010804 */
        /* <DEDUP_REMOVED lines=20> */
[----:B------:R3:W5:Y:S01]  /*63e0*/  MUFU.EX2 R245, R3 ;  /* 0x0000000300f57308 */ /* 0x0007620000000800 */
[----:B-1----:R-:W-:-:S07]  /*63f0*/  FFMA.FTZ R0, R99, UR15, -R5 ;  /* 0x0000000f63007c23 */ /* 0x002fce0008010805 */
[----:B------:R1:W4:Y:S01]  /*6400*/  MUFU.EX2 R24, R0 ;  /* 0x0000000000187308 */ /* 0x0003220000000800 */
[----:B---3--:R-:W-:Y:S01]  /*6410*/  FADD.FTZ R3, R236, R2 ;  /* 0x00000002ec037221 */ /* 0x008fe20000010000 */
[----:B-----5:R-:W-:-:S07]  /*6420*/  F2FP.BF16.F32.PACK_AB R171, R245, R36 ;  /* 0x00000024f5ab723e */ /* 0x020fce00000010ff */
[----:B--2---:R-:W-:Y:S01]  /*6430*/  HMMA.16816.F32.BF16 R140, R168, R148, R140 ;  /* 0x00000094a88c723c */ /* 0x004fe2000004188c */
[----:B-1----:R-:W-:Y:S01]  /*6440*/  FFMA.FTZ R0, R97, UR15, -R5 ;  /* 0x0000000f61007c23 */ /* 0x002fe20008010805 */
[----:B----4-:R-:W-:-:S04]  /*6450*/  F2FP.BF16.F32.PACK_AB R165, R24, R195 ;  /* 0x000000c318a5723e */ /* 0x010fc800000010ff */
[----:B------:R-:W-:Y:S01]  /*6460*/  HMMA.16816.F32.BF16 R152, R168, R150, R152 ;  /* 0x00000096a898723c */ /* 0x000fe20000041898 */
[----:B------:R1:W-:Y:S02]  /*6470*/  MUFU.EX2 R20, R0 ;  /* 0x0000000000147308 */ /* 0x0003e40000000800 */
[----:B-1----:R-:W-:Y:S01]  /*6480*/  FFMA.FTZ R0, R98, UR15, -R5 ;  /* 0x0000000f62007c23 */ /* 0x002fe20008010805 */
[----:B------:R-:W-:Y:S01]  /*6490*/  FADD.FTZ R5, R7, R6 ;  /* 0x0000000607057221 */ /* 0x000fe20000010000 */
[----:B------:R-:W-:-:S04]  /*64a0*/  FADD.FTZ R6, R237, R3 ;  /* 0x00000003ed067221 */ /* 0x000fc80000010000 */
[----:B------:R1:W2:Y:S02]  /*64b0*/  MUFU.EX2 R243, R0 ;  /* 0x0000000000f37308 */ /* 0x0002a40000000800 */
[----:B-1----:R-:W-:Y:S01]  /*64c0*/  FADD.FTZ R0, R193, R192 ;  /* 0x000000c0c1007221 */ /* 0x002fe20000010000 */
[----:B--2---:R-:W-:-:S03]  /*64d0*/  F2FP.BF16.F32.PACK_AB R167, R243, R20 ;  /* 0x00000014f3a7723e */ /* 0x004fc600000010ff */
        /* <DEDUP_REMOVED lines=120> */
[----:B------:R-:W-:-:S03]  /*6c60*/  FADD.FTZ R245, R245, R0 ;  /* 0x00000000f5f57221 */ /* 0x000fc60000010000 */
[----:B------:R-:W-:Y:S06]  /*6c70*/  HMMA.16816.F32.BF16 R160, R164, R28, R32 ;  /* 0x0000001ca4a0723c */ /* 0x000fec0000041820 */
[-C--:B------:R-:W-:Y:S06]  /*6c80*/  HMMA.16816.F32.BF16 R168, R168, R30.reuse, R40 ;  /* 0x0000001ea8a8723c */ /* 0x080fec0000041828 */
[----:B------:R-:W-:Y:S01]  /*6c90*/  HMMA.16816.F32.BF16 R164, R164, R30, R16 ;  /* 0x0000001ea4a4723c */ /* 0x000fe20000041810 */
[----:B------:R-:W-:-:S08]  /*6ca0*/  NOP ;  /* 0x0000000000007918 */ /* 0x000fd00000000000 */
[----:B------:R-:W-:-:S15]  /*6cb0*/  @!P0 BRA `(.L_x_85) ;  /* 0x00000050001c8947 */ /* 0x000fde0003800000 */
[----:B------:R-:W2:Y:S01]  /*6cc0*/  LDL.64 R172, [R1+0x10] ;  /* 0x0000100001ac7983 */ /* 0x000ea20000100a00 */
[----:B------:R-:W-:Y:S01]  /*6cd0*/  ULDC UR4, c[0x0][0x2d0] ;  /* 0x0000b40000047ab9 */ /* 0x000fe20000000800 */
[----:B------:R-:W-:-:S04]  /*6ce0*/  DEPBAR.LE SB0, 0x0 ;  /* 0x000080000000791a */ /* 0x000fc80000000000 */
[----:B------:R-:W-:Y:S02]  /*6cf0*/  IMAD.U32 R7, RZ, RZ, UR8 ;  /* 0x00000008ff077e24 */ /* 0x000fe4000f8e00ff */
[----:B------:R-:W-:Y:S02]  /*6d00*/  IMAD.U32 R4, RZ, RZ, UR8 ;  /* 0x00000008ff047e24 */ /* 0x000fe4000f8e00ff */
[----:B------:R-:W-:Y:S01]  /*6d10*/  IMAD.U32 R0, RZ, RZ, UR9 ;  /* 0x00000009ff007e24 */ /* 0x000fe2000f8e00ff */
[----:B------:R-:W-:Y:S01]  /*6d20*/  BAR.SYNC.DEFER_BLOCKING 0x0 ;  /* 0x0000000000007b1d */ /* 0x000fe20000010000 */
[----:B--2---:R-:W-:Y:S01]  /*6d30*/  ISETP.GE.AND P1, PT, R172, UR4, PT ;  /* 0x00000004ac007c0c */ /* 0x004fe2000bf26270 */
[----:B------:R-:W-:-:S04]  /*6d40*/  UIADD3 UR4, UR17, -0x2, URZ ;  /* 0xfffffffe11047890 */ /* 0x000fc8000fffe03f */
[----:B------:R-:W-:Y:S02]  /*6d50*/  USHF.R.S32.HI UR6, URZ, 0x1f, UR4 ;  /* 0x0000001f3f067899 */ /* 0x000fe40008011404 */
[----:B------:R-:W-:Y:S01]  /*6d60*/  IMAD.U32 R2, RZ, RZ, UR4 ;  /* 0x00000004ff027e24 */ /* 0x000fe2000f8e00ff */
[----:B------:R-:W-:-:S03]  /*6d70*/  UIMAD UR4, UR21, UR4, URZ ;  /* 0x00000004150472a4 */ /* 0x000fc6000f8e023f */
[----:B------:R-:W-:Y:S01]  /*6d80*/  IMAD.WIDE.U32 R2, R2, UR28, R246 ;  /* 0x0000001c02027c25 */ /* 0x000fe2000f8e00f6 */
[----:B------:R-:W-:Y:S01]  /*6d90*/  UIMAD UR4, UR6, UR28, UR4 ;  /* 0x0000001c060472a4 */ /* 0x000fe2000f8e0204 */
[----:B------:R-:W1:Y:S01]  /*6da0*/  @!P1 LDC.64 R14, c[0x0][0x220] ;  /* 0x00008800ff0e9b82 */ /* 0x000e620000000a00 */
[----:B------:R-:W-:Y:S01]  /*6db0*/  VOTEU.ALL UP0, P1 ;  /* 0x00000000003f7886 */ /* 0x000fe20000800000 */
[----:B------:R-:W-:Y:S01]  /*6dc0*/  @P1 STS [R225+0x4000], RZ ;  /* 0x004000ffe1001388 */ /* 0x000fe20000000800 */
[----:B------:R-:W-:Y:S02]  /*6dd0*/  @!P1 LEA R7, P0, R7, R2, 0x6 ;  /* 0x0000000207079211 */ /* 0x000fe400078030ff */
[----:B------:R-:W-:Y:S01]  /*6de0*/  VIADD R3, R3, UR4 ;  /* 0x0000000403037c36 */ /* 0x000fe20008000000 */
[----:B------:R-:W-:Y:S01]  /*6df0*/  @!UP0 UIMAD UR4, UR9, 0x60, URZ ;  /* 0x00000060090488a4 */ /* 0x000fe2000f8e023f */
[----:B------:R-:W-:Y:S01]  /*6e00*/  @P1 STS [R225+0x4004], RZ ;  /* 0x004004ffe1001388 */ /* 0x000fe20000000800 */
[----:B------:R-:W2:Y:S01]  /*6e10*/  @!P1 LDC.64 R18, c[0x0][0x220] ;  /* 0x00008800ff129b82 */ /* 0x000ea20000000a00 */
[----:B------:R-:W-:Y:S01]  /*6e20*/  UISETP.GE.AND UP0, UPT, UR17, 0x3, UPT ;  /* 0x000000031100788c */ /* 0x000fe2000bf06270 */
[C---:B------:R-:W-:Y:S01]  /*6e30*/  @!P1 LEA.HI.X R16, R4.reuse, R3, R0, 0x6, P0 ;  /* 0x0000000304109211 */ /* 0x040fe200000f3400 */
[----:B------:R-:W-:Y:S01]  /*6e40*/  @!P1 IMAD.WIDE.U32 R4, R4, 0x60, R2 ;  /* 0x0000006004049825 */ /* 0x000fe200078e0002 */
[----:B------:R-:W-:Y:S01]  /*6e50*/  @!P1 IADD3 R0, P0, R2, UR27, RZ ;  /* 0x0000001b02009c10 */ /* 0x000fe2000ff1e0ff */
[----:B------:R-:W-:Y:S03]  /*6e60*/  @P1 STS.64 [R225+0x4008], RZ ;  /* 0x004008ffe1001388 */ /* 0x000fe60000000a00 */
[----:B------:R-:W3:Y:S01]  /*6e70*/  @!P1 LDC.64 R20, c[0x0][0x220] ;  /* 0x00008800ff149b82 */ /* 0x000ee20000000a00 */
[----:B------:R-:W-:-:S07]  /*6e80*/  @!P1 IADD3.X R13, R3, UR18, RZ, P0, !PT ;  /* 0x00000012030d9c10 */ /* 0x000fce00087fe4ff */
[----:B------:R-:W4:Y:S01]  /*6e90*/  @!P1 LDC.64 R22, c[0x0][0x220] ;  /* 0x00008800ff169b82 */ /* 0x000f220000000a00 */
[----:B-1----:R-:W-:-:S04]  /*6ea0*/  @!P1 LEA R14, P3, R2, R14, 0x1 ;  /* 0x0000000e020e9211 */ /* 0x002fc800078608ff */
[----:B------:R-:W-:Y:S02]  /*6eb0*/  @!P1 LEA.HI.X R15, R2, R15, R3, 0x1, P3 ;  /* 0x0000000f020f9211 */ /* 0x000fe400018f0c03 */
[----:B--2---:R-:W-:-:S03]  /*6ec0*/  @!P1 LEA R12, P2, R0, R18, 0x1 ;  /* 0x00000012000c9211 */ /* 0x004fc600078408ff */
[----:B------:R-:W-:Y:S01]  /*6ed0*/  @!PT LDS RZ, [RZ] ;  /* 0x00000000fffff984 */ /* 0x000fe20000000800 */
[----:B------:R-:W-:Y:S01]  /*6ee0*/  @!PT LDS RZ, [RZ] ;  /* 0x00000000fffff984 */ /* 0x000fe20000000800 */
[----:B------:R-:W-:Y:S01]  /*6ef0*/  @!PT LDS RZ, [RZ] ;  /* 0x00000000fffff984 */ /* 0x000fe20000000800 */
[----:B------:R-:W-:Y:S01]  /*6f00*/  @!P1 LDGSTS.E.BYPASS.LTC128B.128 [R225+0x4000], desc[UR22][R14.64] ;  /* 0x040000000ee19fae */ /* 0x000fe2000b901d56 */
[----:B------:R-:W-:Y:S01]  /*6f10*/  @!P1 LEA.HI.X R13, R0, R19, R13, 0x1, P2 ;  /* 0x00000013000d9211 */ /* 0x000fe200010f0c0d */
[----:B------:R-:W-:Y:S02]  /*6f20*/  @!P1 VIADD R0, R5, UR4 ;  /* 0x0000000405009c36 */ /* 0x000fe40008000000 */
[----:B------:R-:W-:Y:S01]  /*6f30*/  @P1 STS.128 [R225+0x4800], RZ ;  /* 0x004800ffe1001388 */ /* 0x000fe20000000c00 */
[----:B------:R-:W-:Y:S01]  /*6f40*/  UIADD3 UR4, UR17, -0x2, URZ ;  /* 0xfffffffe11047890 */ /* 0x000fe2000fffe03f */
[C---:B---3--:R-:W-:Y:S02]  /*6f50*/  @!P1 LEA R6, P0, R7.reuse, R20, 0x1 ;  /* 0x0000001407069211 */ /* 0x048fe400078008ff */
[----:B------:R-:W-:Y:S01]  /*6f60*/  @!PT LDS RZ, [RZ] ;  /* 0x00000000fffff984 */ /* 0x000fe20000000800 */
[----:B------:R-:W-:Y:S01]  /*6f70*/  @!PT LDS RZ, [RZ] ;  /* 0x00000000fffff984 */ /* 0x000fe20000000800 */
[----:B------:R-:W-:Y:S01]  /*6f80*/  @!PT LDS RZ, [RZ] ;  /* 0x00000000fffff984 */ /* 0x000fe20000000800 */
[----:B------:R1:W-:Y:S02]  /*6f90*/  @!P1 LDGSTS.E.BYPASS.LTC128B.128 [R225+0x4800], desc[UR22][R12.64] ;  /* 0x048000000ce19fae */ /* 0x0003e4000b901d56 */
[----:B------:R-:W-:-:S02]  /*6fa0*/  @!P1 LEA.HI.X R7, R7, R21, R16, 0x1, P0 ;  /* 0x0000001507079211 */ /* 0x000fc400000f0c10 */
[----:B------:R-:W-:Y:S01]  /*6fb0*/  @P1 STS.128 [R225+0x5000], RZ ;  /* 0x005000ffe1001388 */ /* 0x000fe20000000c00 */
[----:B----4-:R-:W-:-:S03]  /*6fc0*/  @!P1 LEA R2, P0, R4, R22, 0x1 ;  /* 0x0000001604029211 */ /* 0x010fc600078008ff */
[----:B------:R-:W-:Y:S01]  /*6fd0*/  @!PT LDS RZ, [RZ] ;  /* 0x00000000fffff984 */ /* 0x000fe20000000800 */
[----:B------:R-:W-:Y:S01]  /*6fe0*/  @!PT LDS RZ, [RZ] ;  /* 0x00000000fffff984 */ /* 0x000fe20000000800 */
[----:B------:R-:W-:Y:S01]  /*6ff0*/  @!PT LDS RZ, [RZ] ;  /* 0x00000000fffff984 */ /* 0x000fe20000000800 */
[----:B------:R2:W-:Y:S01]  /*7000*/  @!P1 LDGSTS.E.BYPASS.LTC128B.128 [R225+0x5000], desc[UR22][R6.64] ;  /* 0x0500000006e19fae */ /* 0x0005e2000b901d56 */
[----:B------:R-:W-:Y:S01]  /*7010*/  @!P1 LEA.HI.X R3, R4, R23, R0, 0x1, P0 ;  /* 0x0000001704039211 */ /* 0x000fe200000f0c00 */
[----:B------:R-:W-:Y:S02]  /*7020*/  IMAD.U32 R0, RZ, RZ, UR4 ;  /* 0x00000004ff007e24 */ /* 0x000fe4000f8e00ff */
[----:B------:R-:W-:Y:S04]  /*7030*/  @P1 STS.128 [R225+0x5800], RZ ;  /* 0x005800ffe1001388 */ /* 0x000fe80000000c00 */
[----:B------:R-:W-:Y:S01]  /*7040*/  @!PT LDS RZ, [RZ] ;  /* 0x00000000fffff984 */ /* 0x000fe20000000800 */
[----:B------:R-:W-:Y:S01]  /*7050*/  @!PT LDS RZ, [RZ] ;  /* 0x00000000fffff984 */ /* 0x000fe20000000800 */
[----:B------:R-:W-:Y:S01]  /*7060*/  @!PT LDS RZ, [RZ] ;  /* 0x00000000fffff984 */ /* 0x000fe20000000800 */
[----:B------:R3:W-:Y:S04]  /*7070*/  @!P1 LDGSTS.E.BYPASS.LTC128B.128 [R225+0x5800], desc[UR22][R2.64] ;  /* 0x0580000002e19fae */ /* 0x0007e8000b901d56 */
[----:B------:R-:W-:Y:S04]  /*7080*/  LDSM.16.M88.4 R20, [R215] ;  /* 0x00000000d714783b */ /* 0x000fe80000000200 */
[----:B------:R-:W4:Y:S04]  /*7090*/  LDSM.16.M88.4 R40, [R212+0x2000] ;  /* 0x00200000d428783b */ /* 0x000f280000000200 */
[----:B------:R-:W5:Y:S04]  /*70a0*/  LDSM.16.M88.4 R32, [R212+0x2800] ;  /* 0x00280000d420783b */ /* 0x000f680000000200 */
[----:B------:R-:W3:Y:S04]  /*70b0*/  LDSM.16.M88.4 R84, [R212+0x2c00] ;  /* 0x002c0000d454783b */ /* 0x000ee80000000200 */
[----:B------:R-:W3:Y:S04]  /*70c0*/  LDSM.16.M88.4 R16, [R215+0x1000] ;  /* 0x00100000d710783b */ /* 0x000ee80000000200 */
[----:B------:R-:W3:Y:S04]  /*70d0*/  LDSM.16.M88.4 R72, [R212+0x3400] ;  /* 0x00340000d448783b */ /* 0x000ee80000000200 */
[----:B------:R-:W3:Y:S04]  /*70e0*/  LDSM.16.M88.4 R80, [R212+0x3000] ;  /* 0x00300000d450783b */ /* 0x000ee80000000200 */
[----:B-1----:R-:W-:Y:S04]  /*70f0*/  LDSM.16.M88.4 R12, [R216] ;  /* 0x00000000d80c783b */ /* 0x002fe80000000200 */
[----:B------:R-:W1:Y:S04]  /*7100*/  LDSM.16.M88.4 R28, [R217] ;  /* 0x00000000d91c783b */ /* 0x000e680000000200 */
[----:B------:R-:W1:Y:S04]  /*7110*/  LDSM.16.M88.4 R44, [R223] ;  /* 0x00000000df2c783b */ /* 0x000e680000000200 */
[----:B------:R-:W1:Y:S04]  /*7120*/  LDSM.16.M88.4 R68, [R222] ;  /* 0x00000000de44783b */ /* 0x000e680000000200 */
[----:B--2---:R-:W2:Y:S01]  /*7130*/  LDSM.16.M88.4 R4, [R216+0x1000] ;  /* 0x00100000d804783b */ /* 0x004ea20000000200 */
[C---:B----4-:R-:W-:Y:S03]  /*7140*/  HMMA.16816.F32.BF16 R120, R20.reuse, R40, RZ ;  /* 0x000000281478723c */ /* 0x050fe600000418ff */
[----:B------:R-:W4:Y:S03]  /*7150*/  LDSM.16.M88.4 R108, [R220] ;  /* 0x00000000dc6c783b */ /* 0x000f260000000200 */
[C---:B-----5:R-:W-:Y:S01]  /*7160*/  HMMA.16816.F32.BF16 R100, R20.reuse, R32, RZ ;  /* 0x000000201464723c */ /* 0x060fe200000418ff */
[----:B------:R-:W5:Y:S04]  /*7170*/  LDSM.16.M88.4 R60, [R221] ;  /* 0x00000000dd3c783b */ /* 0x000f680000000200 */
[----:B------:R-:W5:Y:S01]  /*7180*/  LDSM.16.M88.4 R36, [R212+0x2400] ;  /* 0x00240000d424783b */ /* 0x000f620000000200 */
[----:B---3--:R-:W-:Y:S03]  /*7190*/  HMMA.16816.F32.BF16 R92, R20, R84, RZ ;  /* 0x00000054145c723c */ /* 0x008fe600000418ff */
[----:B------:R-:W3:Y:S03]  /*71a0*/  LDSM.16.M88.4 R24, [R224] ;  /* 0x00000000e018783b */ /* 0x000ee60000000200 */
[----:B------:R-:W-:Y:S01]  /*71b0*/  HMMA.16816.F32.BF16 R116, R16, R40, RZ ;  /* 0x000000281074723c */ /* 0x000fe200000418ff */
[----:B------:R-:W2:Y:S01]  /*71c0*/  S2R R2, SR_TID.X ;  /* 0x0000000000027919 */ /* 0x000ea20000002100 */
[----:B------:R-:W0:Y:S04]  /*71d0*/  LDGDEPBAR ;  /* 0x00000000000079af */ /* 0x000e280000000000 */
[C---:B------:R-:W-:Y:S06]  /*71e0*/  HMMA.16816.F32.BF16 R52, R20.reuse, R72, RZ ;  /* 0x000000481434723c */ /* 0x040fec00000418ff */
[----:B------:R-:W-:Y:S06]  /*71f0*/  HMMA.16816.F32.BF16 R64, R20, R80, RZ ;  /* 0x000000501440723c */ /* 0x000fec00000418ff */
[----:B------:R-:W-:Y:S06]  /*7200*/  HMMA.16816.F32.BF16 R48, R16, R72, RZ ;  /* 0x000000481030723c */ /* 0x000fec00000418ff */
[C---:B-1----:R-:W-:Y:S06]  /*7210*/  HMMA.16816.F32.BF16 R128, R12.reuse, R28, R120 ;  /* 0x0000001c0c80723c */ /* 0x042fec0000041878 */
[----:B------:R-:W-:Y:S01]  /*7220*/  HMMA.16816.F32.BF16 R120, R12, R44, R100 ;  /* 0x0000002c0c78723c */ /* 0x000fe20000041864 */
[----:B--2---:R-:W-:-:S05]  /*7230*/  IMAD.SHL.U32 R2, R2, 0x2, RZ ;  /* 0x0000000202027824 */ /* 0x004fca00078e00ff */
[----:B------:R-:W-:Y:S01]  /*7240*/  HMMA.16816.F32.BF16 R100, R12, R68, R92 ;  /* 0x000000440c64723c */ /* 0x000fe2000004185c */
[----:B------:R-:W-:-:S05]  /*7250*/  LOP3.LUT R2, R2, 0x6, RZ, 0xc0, !PT ;  /* 0x0000000602027812 */ /* 0x000fca00078ec0ff */
[----:B------:R-:W-:Y:S01]  /*7260*/  HMMA.16816.F32.BF16 R204, R4, R28, R116 ;  /* 0x0000001c04cc723c */ /* 0x000fe20000041874 */
[----:B------:R-:W-:-:S04]  /*7270*/  IMAD R0, R0, 0x80, R2 ;  /* 0x0000008000007824 */ /* 0x000fc800078e0202 */
[C---:B------:R-:W-:Y:S01]  /*7280*/  VIADD R3, R0.reuse, 0x71 ;  /* 0x0000007100037836 */ /* 0x040fe20000000000 */
[----:B----4-:R-:W-:Y:S01]  /*7290*/  HMMA.16816.F32.BF16 R92, R12, R108, R52 ;  /* 0x0000006c0c5c723c */ /* 0x010fe20000041834 */
[CC--:B------:R-:W-:Y:S01]  /*72a0*/  ISETP.GE.AND P4, PT, R0.reuse, R8.reuse, PT ;  /* 0x000000080000720c */ /* 0x0c0fe20003f86270 */
[C---:B------:R-:W-:Y:S01]  /*72b0*/  VIADD R28, R0.reuse, 0x60 ;  /* 0x00000060001c7836 */ /* 0x040fe20000000000 */
[C---:B------:R-:W-:Y:S01]  /*72c0*/  ISETP.GE.AND P2, PT, R0.reuse, R9, PT ;  /* 0x000000090000720c */ /* 0x040fe20003f46270 */
[----:B------:R-:W-:Y:S01]  /*72d0*/  VIADD R29, R0, 0x59 ;  /* 0x00000059001d7836 */ /* 0x000fe20000000000 */
[----:B------:R-:W-:Y:S01]  /*72e0*/  FSEL R128, R128, -INF , !P4 ;  /* 0xff80000080807808 */ /* 0x000fe20006000000 */
[----:B------:R-:W-:Y:S01]  /*72f0*/  HMMA.16816.F32.BF16 R56, R16, R80, RZ ;  /* 0x000000501038723c */ /* 0x000fe200000418ff */
[----:B------:R-:W-:Y:S01]  /*7300*/  FSEL R182, R130, -INF , !P2 ;  /* 0xff80000082b67808 */ /* 0x000fe20005000000 */
[----:B------:R-:W-:Y:S01]  /*7310*/  VIADD R2, R0, 0x78 ;  /* 0x0000007800027836 */ /* 0x000fe20000000000 */
[----:B------:R-:W-:-:S03]  /*7320*/  ISETP.GE.AND P5, PT, R3, R8, PT ;  /* 0x000000080300720c */ /* 0x000fc60003fa6270 */
[----:B-----5:R-:W-:Y:S01]  /*7330*/  HMMA.16816.F32.BF16 R116, R12, R60, R64 ;  /* 0x0000003c0c74723c */ /* 0x020fe20000041840 */
[----:B------:R-:W1:Y:S01]  /*7340*/  LDSM.16.M88.4 R64, [R212+0x3800] ;  /* 0x00380000d440783b */ /* 0x000e620000000200 */
[----:B------:R-:W-:-:S04]  /*7350*/  ISETP.GE.AND P6, PT, R2, R8, PT ;  /* 0x000000080200720c */ /* 0x000fc80003fc6270 */
[----:B------:R-:W-:Y:S06]  /*7360*/  HMMA.16816.F32.BF16 R52, R16, R42, RZ ;  /* 0x0000002a1034723c */ /* 0x000fec00000418ff */
[----:B------:R-:W-:Y:S06]  /*7370*/  HMMA.16816.F32.BF16 R112, R20, R36, RZ ;  /* 0x000000241470723c */ /* 0x000fec00000418ff */
[----:B------:R-:W-:Y:S06]  /*7380*/  HMMA.16816.F32.BF16 R248, R4, R108, R48 ;  /* 0x0000006c04f8723c */ /* 0x000fec0000041830 */
[----:B------:R-:W-:Y:S06]  /*7390*/  HMMA.16816.F32.BF16 R48, R20, R42, RZ ;  /* 0x0000002a1430723c */ /* 0x000fec00000418ff */
[C---:B------:R-:W-:Y:S06]  /*73a0*/  HMMA.16816.F32.BF16 R104, R16.reuse, R36, RZ ;  /* 0x000000241068723c */ /* 0x040fec00000418ff */
[-C--:B------:R-:W-:Y:S06]  /*73b0*/  HMMA.16816.F32.BF16 R40, R16, R38.reuse, RZ ;  /* 0x000000261028723c */ /* 0x080fec00000418ff */
[----:B------:R-:W-:Y:S06]  /*73c0*/  HMMA.16816.F32.BF16 R36, R20, R38, RZ ;  /* 0x000000261424723c */ /* 0x000fec00000418ff */
[----:B------:R-:W-:Y:S06]  /*73d0*/  HMMA.16816.F32.BF16 R96, R16, R32, RZ ;  /* 0x000000201060723c */ /* 0x000fec00000418ff */
[C---:B------:R-:W-:Y:S06]  /*73e0*/  HMMA.16816.F32.BF16 R236, R4.reuse, R60, R56 ;  /* 0x0000003c04ec723c */ /* 0x040fec0000041838 */
[----:B------:R-:W-:Y:S01]  /*73f0*/  HMMA.16816.F32.BF16 R184, R4, R30, R52 ;  /* 0x0000001e04b8723c */ /* 0x000fe20000041834 */
[----:B------:R-:W2:Y:S05]  /*7400*/  LDSM.16.M88.4 R52, [R219] ;  /* 0x00000000db34783b */ /* 0x000eaa0000000200 */
[-C--:B------:R-:W-:Y:S06]  /*7410*/  HMMA.16816.F32.BF16 R56, R16, R34.reuse, RZ ;  /* 0x000000221038723c */ /* 0x080fec00000418ff */
[----:B------:R-:W-:Y:S06]  /*7420*/  HMMA.16816.F32.BF16 R32, R20, R34, RZ ;  /* 0x000000221420723c */ /* 0x000fec00000418ff */
[-C--:B---3--:R-:W-:Y:S06]  /*7430*/  HMMA.16816.F32.BF16 R124, R12, R24.reuse, R112 ;  /* 0x000000180c7c723c */ /* 0x088fec0000041870 */
[----:B------:R-:W-:Y:S06]  /*7440*/  HMMA.16816.F32.BF16 R208, R4, R24, R104 ;  /* 0x0000001804d0723c */ /* 0x000fec0000041868 */
[----:B------:R-:W-:Y:S06]  /*7450*/  HMMA.16816.F32.BF16 R76, R16, R84, RZ ;  /* 0x00000054104c723c */ /* 0x000fec00000418ff */
[-C--:B------:R-:W-:Y:S06]  /*7460*/  HMMA.16816.F32.BF16 R176, R4, R26.reuse, R40 ;  /* 0x0000001a04b0723c */ /* 0x080fec0000041828 */
[----:B------:R-:W-:Y:S01]  /*7470*/  HMMA.16816.F32.BF16 R104, R12, R26, R36 ;  /* 0x0000001a0c68723c */ /* 0x000fe20000041824 */
[----:B------:R-:W-:-:S02]  /*7480*/  VIADD R43, R0, 0x21 ;  /* 0x00000021002b7836 */ /* 0x000fc40000000000 */
[C---:B------:R-:W-:Y:S02]  /*7490*/  VIADD R40, R0.reuse, 0x30 ;  /* 0x0000003000287836 */ /* 0x040fe40000000000 */
[C---:B------:R-:W-:Y:S01]  /*74a0*/  VIADD R42, R0.reuse, 0x28 ;  /* 0x00000028002a7836 */ /* 0x040fe20000000000 */
[----:B-1----:R-:W-:Y:S01]  /*74b0*/  HMMA.16816.F32.BF16 R24, R20, R64, RZ ;  /* 0x000000401418723c */ /* 0x002fe200000418ff */
[C---:B------:R-:W-:Y:S02]  /*74c0*/  VIADD R39, R0.reuse, 0x31 ;  /* 0x0000003100277836 */ /* 0x040fe40000000000 */
[C---:B------:R-:W-:Y:S02]  /*74d0*/  VIADD R36, R0.reuse, 0x40 ;  /* 0x0000004000247836 */ /* 0x040fe40000000000 */
[C---:B------:R-:W-:Y:S01]  /*74e0*/  VIADD R41, R0.reuse, 0x29 ;  /* 0x0000002900297836 */ /* 0x040fe20000000000 */
[----:B------:R-:W-:Y:S01]  /*74f0*/  HMMA.16816.F32.BF16 R228, R4, R44, R96 ;  /* 0x0000002c04e4723c */ /* 0x000fe20000041860 */
[----:B------:R-:W-:-:S02]  /*7500*/  VIADD R38, R0, 0x38 ;  /* 0x0000003800267836 */ /* 0x000fc40000000000 */
[----:B------:R-:W-:-:S03]  /*7510*/  VIADD R37, R0, 0x39 ;  /* 0x0000003900257836 */ /* 0x000fc60000000000 */
[----:B------:R-:W-:Y:S01]  /*7520*/  HMMA.16816.F32.BF16 R96, R12, R30, R48 ;  /* 0x0000001e0c60723c */ /* 0x000fe20000041830 */
[C---:B------:R-:W-:Y:S02]  /*7530*/  VIADD R44, R0.reuse, 0x20 ;  /* 0x00000020002c7836 */ /* 0x040fe40000000000 */
[----:B------:R-:W-:-:S03]  /*7540*/  VIADD R45, R0, 0x19 ;  /* 0x00000019002d7836 */ /* 0x000fc60000000000 */
[-C--:B------:R-:W-:Y:S01]  /*7550*/  HMMA.16816.F32.BF16 R172, R4, R46.reuse, R56 ;  /* 0x0000002e04ac723c */ /* 0x080fe20000041838 */
[C---:B------:R-:W-:Y:S01]  /*7560*/  VIADD R51, R0.reuse, 0x1 ;  /* 0x0000000100337836 */ /* 0x040fe20000000000 */
[----:B------:R-:W1:Y:S01]  /*7570*/  LDSM.16.M88.4 R56, [R212+0x3c00] ;  /* 0x003c0000d438783b */ /* 0x000e620000000200 */
[C---:B------:R-:W-:Y:S02]  /*7580*/  VIADD R48, R0.reuse, 0x10 ;  /* 0x0000001000307836 */ /* 0x040fe40000000000 */
[C---:B------:R-:W-:Y:S01]  /*7590*/  VIADD R31, R0.reuse, 0x51 ;  /* 0x00000051001f7836 */ /* 0x040fe20000000000 */
[----:B------:R-:W-:Y:S01]  /*75a0*/  HMMA.16816.F32.BF16 R112, R12, R46, R32 ;  /* 0x0000002e0c70723c */ /* 0x000fe20000041820 */
[CC--:B------:R-:W-:Y:S01]  /*75b0*/  ISETP.GE.AND P3, PT, R51.reuse, R8.reuse, PT ;  /* 0x000000083300720c */ /* 0x0c0fe20003f66270 */
[C---:B------:R-:W-:Y:S01]  /*75c0*/  VIADD R50, R0.reuse, 0x8 ;  /* 0x0000000800327836 */ /* 0x040fe20000000000 */
[-C--:B------:R-:W-:Y:S01]  /*75d0*/  ISETP.GE.AND P0, PT, R51, R9.reuse, PT ;  /* 0x000000093300720c */ /* 0x080fe20003f06270 */
[C---:B------:R-:W-:Y:S01]  /*75e0*/  VIADD R49, R0.reuse, 0x9 ;  /* 0x0000000900317836 */ /* 0x040fe20000000000 */
[----:B------:R-:W-:Y:S01]  /*75f0*/  FSEL R129, R129, -INF , !P3 ;  /* 0xff80000081817808 */ /* 0x000fe20005800000 */
[----:B------:R-:W-:Y:S01]  /*7600*/  HMMA.16816.F32.BF16 R232, R4, R68, R76 ;  /* 0x0000004404e8723c */ /* 0x000fe2000004184c */
[C---:B------:R-:W-:Y:S01]  /*7610*/  VIADD R47, R0.reuse, 0x11 ;  /* 0x00000011002f7836 */ /* 0x040fe20000000000 */
[----:B------:R-:W-:Y:S01]  /*7620*/  FSEL R188, R131, -INF , !P0 ;  /* 0xff80000083bc7808 */ /* 0x000fe20004000000 */
[----:B------:R-:W-:Y:S01]  /*7630*/  VIADD R35, R0, 0x41 ;  /* 0x0000004100237836 */ /* 0x000fe20000000000 */
[-C--:B------:R-:W-:Y:S01]  /*7640*/  ISETP.GE.AND P4, PT, R48, R8.reuse, PT ;  /* 0x000000083000720c */ /* 0x080fe20003f86270 */
[----:B------:R-:W-:Y:S01]  /*7650*/  VIADD R32, R0, 0x50 ;  /* 0x0000005000207836 */ /* 0x000fe20000000000 */
[CC--:B------:R-:W-:Y:S01]  /*7660*/  ISETP.GE.AND P3, PT, R47.reuse, R8.reuse, PT ;  /* 0x000000082f00720c */ /* 0x0c0fe20003f66270 */
[----:B--2---:R-:W-:Y:S01]  /*7670*/  HMMA.16816.F32.BF16 R76, R12, R52, R24 ;  /* 0x000000340c4c723c */ /* 0x004fe20000041818 */
[-C--:B------:R-:W-:Y:S01]  /*7680*/  ISETP.GE.AND P2, PT, R48, R9.reuse, PT ;  /* 0x000000093000720c */ /* 0x080fe20003f46270 */
[C---:B------:R-:W-:Y:S01]  /*7690*/  VIADD R46, R0.reuse, 0x18 ;  /* 0x00000018002e7836 */ /* 0x040fe20000000000 */
[-C--:B------:R-:W-:Y:S01]  /*76a0*/  ISETP.GE.AND P0, PT, R47, R9.reuse, PT ;  /* 0x000000092f00720c */ /* 0x080fe20003f06270 */
[----:B------:R-:W-:Y:S01]  /*76b0*/  VIADD R33, R0, 0x49 ;  /* 0x0000004900217836 */ /* 0x000fe20000000000 */
[----:B------:R-:W-:Y:S01]  /*76c0*/  FSEL R124, R124, -INF , !P4 ;  /* 0xff8000007c7c7808 */ /* 0x000fe20006000000 */
[C---:B------:R-:W-:Y:S01]  /*76d0*/  VIADD R34, R0.reuse, 0x48 ;  /* 0x0000004800227836 */ /* 0x040fe20000000000 */
[----:B------:R-:W-:Y:S01]  /*76e0*/  FSEL R125, R125, -INF , !P3 ;  /* 0xff8000007d7d7808 */ /* 0x000fe20005800000 */
[----:B------:R-:W-:Y:S01]  /*76f0*/  VIADD R27, R0, 0x61 ;  /* 0x00000061001b7836 */ /* 0x000fe20000000000 */
[----:B------:R-:W-:Y:S01]  /*7700*/  FSEL R183, R126, -INF , !P2 ;  /* 0xff8000007eb77808 */ /* 0x000fe20005000000 */
[C---:B------:R-:W-:Y:S01]  /*7710*/  VIADD R30, R0.reuse, 0x58 ;  /* 0x00000058001e7836 */ /* 0x040fe20000000000 */
[----:B------:R-:W-:Y:S01]  /*7720*/  FSEL R189, R127, -INF , !P0 ;  /* 0xff8000007fbd7808 */ /* 0x000fe20004000000 */
[----:B------:R-:W-:Y:S01]  /*7730*/  VIADD R24, R0, 0x70 ;  /* 0x0000007000187836 */ /* 0x000fe20000000000 */
[-C--:B------:R-:W-:Y:S01]  /*7740*/  ISETP.GE.AND P4, PT, R44, R8.reuse, PT ;  /* 0x000000082c00720c */ /* 0x080fe20003f86270 */
[C---:B------:R-:W-:Y:S01]  /*7750*/  VIADD R26, R0.reuse, 0x68 ;  /* 0x00000068001a7836 */ /* 0x040fe20000000000 */
[----:B------:R-:W-:Y:S01]  /*7760*/  ISETP.GE.AND P3, PT, R43, R8, PT ;  /* 0x000000082b00720c */ /* 0x000fe20003f66270 */
[----:B------:R-:W-:Y:S01]  /*7770*/  VIADD R25, R0, 0x69 ;  /* 0x0000006900197836 */ /* 0x000fe20000000000 */
[----:B------:R-:W-:-:S02]  /*7780*/  ISETP.GE.AND P2, PT, R44, R9, PT ;  /* 0x000000092c00720c */ /* 0x000fc40003f46270 */
[----:B------:R-:W-:Y:S02]  /*7790*/  ISETP.GE.AND P0, PT, R43, R9, PT ;  /* 0x000000092b00720c */ /* 0x000fe40003f06270 */
[----:B------:R-:W-:Y:S02]  /*77a0*/  FSEL R120, R120, -INF , !P4 ;  /* 0xff80000078787808 */ /* 0x000fe40006000000 */
[----:B------:R-:W-:Y:S02]  /*77b0*/  FSEL R121, R121, -INF , !P3 ;  /* 0xff80000079797808 */ /* 0x000fe40005800000 */
[----:B------:R-:W-:Y:S02]  /*77c0*/  FSEL R190, R122, -INF , !P2 ;  /* 0xff8000007abe7808 */ /* 0x000fe40005000000 */
[----:B------:R-:W-:Y:S02]  /*77d0*/  FSEL R191, R123, -INF , !P0 ;  /* 0xff8000007bbf7808 */ /* 0x000fe40004000000 */
[----:B------:R-:W-:-:S02]  /*77e0*/  ISETP.GE.AND P4, PT, R40, R8, PT ;  /* 0x000000082800720c */ /* 0x000fc40003f86270 */
[C---:B------:R-:W-:Y:S02]  /*77f0*/  ISETP.GE.AND P3, PT, R39.reuse, R8, PT ;  /* 0x000000082700720c */ /* 0x040fe40003f66270 */
[-C--:B------:R-:W-:Y:S02]  /*7800*/  ISETP.GE.AND P2, PT, R40, R9.reuse, PT ;  /* 0x000000092800720c */ /* 0x080fe40003f46270 */
[----:B------:R-:W-:Y:S02]  /*7810*/  ISETP.GE.AND P0, PT, R39, R9, PT ;  /* 0x000000092700720c */ /* 0x000fe40003f06270 */
[----:B------:R-:W-:Y:S02]  /*7820*/  FSEL R122, R100, -INF , !P4 ;  /* 0xff800000647a7808 */ /* 0x000fe40006000000 */
[----:B------:R-:W-:Y:S02]  /*7830*/  FSEL R123, R101, -INF , !P3 ;  /* 0xff800000657b7808 */ /* 0x000fe40005800000 */
[----:B------:R-:W-:-:S02]  /*7840*/  FSEL R193, R102, -INF , !P2 ;  /* 0xff80000066c17808 */ /* 0x000fc40005000000 */
[----:B------:R-:W-:Y:S02]  /*7850*/  FSEL R194, R103, -INF , !P0 ;  /* 0xff80000067c27808 */ /* 0x000fe40004000000 */
[CC--:B------:R-:W-:Y:S01]  /*7860*/  ISETP.GE.AND P4, PT, R36.reuse, R8.reuse, PT ;  /* 0x000000082400720c */ /* 0x0c0fe20003f86270 */
[-C--:B------:R-:W-:Y:S01]  /*7870*/  HMMA.16816.F32.BF16 R100, R20, R82.reuse, RZ ;  /* 0x000000521464723c */ /* 0x080fe200000418ff */
[C---:B------:R-:W-:Y:S02]  /*7880*/  ISETP.GE.AND P3, PT, R35.reuse, R8, PT ;  /* 0x000000082300720c */ /* 0x040fe40003f66270 */
[-C--:B------:R-:W-:Y:S02]  /*7890*/  ISETP.GE.AND P2, PT, R36, R9.reuse, PT ;  /* 0x000000092400720c */ /* 0x080fe40003f46270 */
[----:B------:R-:W-:Y:S01]  /*78a0*/  ISETP.GE.AND P0, PT, R35, R9, PT ;  /* 0x000000092300720c */ /* 0x000fe20003f06270 */
[----:B------:R-:W-:Y:S01]  /*78b0*/  HMMA.16816.F32.BF16 R80, R16, R82, RZ ;  /* 0x000000521050723c */ /* 0x000fe200000418ff */
[----:B------:R-:W-:-:S02]  /*78c0*/  FSEL R126, R116, -INF , !P4 ;  /* 0xff800000747e7808 */ /* 0x000fc40006000000 */
[----:B------:R-:W-:Y:S02]  /*78d0*/  FSEL R127, R117, -INF , !P3 ;  /* 0xff800000757f7808 */ /* 0x000fe40005800000 */
[----:B------:R-:W-:Y:S02]  /*78e0*/  FSEL R195, R118, -INF , !P2 ;  /* 0xff80000076c37808 */ /* 0x000fe40005000000 */
[----:B------:R-:W-:Y:S02]  /*78f0*/  FSEL R196, R119, -INF , !P0 ;  /* 0xff80000077c47808 */ /* 0x000fe40004000000 */
[CC--:B------:R-:W-:Y:S01]  /*7900*/  ISETP.GE.AND P4, PT, R32.reuse, R8.reuse, PT ;  /* 0x000000082000720c */ /* 0x0c0fe20003f86270 */
[----:B-1----:R-:W-:Y:S01]  /*7910*/  HMMA.16816.F32.BF16 R116, R20, R56, RZ ;  /* 0x000000381474723c */ /* 0x002fe200000418ff */
[----:B------:R-:W-:Y:S02]  /*7920*/  ISETP.GE.AND P3, PT, R31, R8, PT ;  /* 0x000000081f00720c */ /* 0x000fe40003f66270 */
[----:B------:R-:W-:-:S02]  /*7930*/  ISETP.GE.AND P2, PT, R32, R9, PT ;  /* 0x000000092000720c */ /* 0x000fc40003f46270 */
[----:B------:R-:W-:Y:S02]  /*7940*/  ISETP.GE.AND P0, PT, R31, R9, PT ;  /* 0x000000091f00720c */ /* 0x000fe40003f06270 */
[----:B------:R-:W-:Y:S01]  /*7950*/  FSEL R131, R92, -INF , !P4 ;  /* 0xff8000005c837808 */ /* 0x000fe20006000000 */
[-C--:B------:R-:W-:Y:S01]  /*7960*/  HMMA.16816.F32.BF16 R100, R12, R62.reuse, R100 ;  /* 0x0000003e0c64723c */ /* 0x080fe20000041864 */
[----:B------:R-:W-:Y:S02]  /*7970*/  FSEL R130, R93, -INF , !P3 ;  /* 0xff8000005d827808 */ /* 0x000fe40005800000 */
[----:B------:R-:W-:Y:S02]  /*7980*/  FSEL R198, R94, -INF , !P2 ;  /* 0xff8000005ec67808 */ /* 0x000fe40005000000 */
[----:B------:R-:W-:Y:S01]  /*7990*/  FSEL R201, R95, -INF , !P0 ;  /* 0xff8000005fc97808 */ /* 0x000fe20004000000 */
[----:B------:R-:W-:Y:S01]  /*79a0*/  HMMA.16816.F32.BF16 R60, R4, R62, R80 ;  /* 0x0000003e043c723c */ /* 0x000fe20000041850 */
[----:B------:R-:W-:-:S02]  /*79b0*/  ISETP.GE.AND P4, PT, R28, R8, PT ;  /* 0x000000081c00720c */ /* 0x000fc40003f86270 */
[C---:B------:R-:W-:Y:S02]  /*79c0*/  ISETP.GE.AND P3, PT, R27.reuse, R8, PT ;  /* 0x000000081b00720c */ /* 0x040fe40003f66270 */
[-C--:B------:R-:W-:Y:S01]  /*79d0*/  ISETP.GE.AND P2, PT, R28, R9.reuse, PT ;  /* 0x000000091c00720c */ /* 0x080fe20003f46270 */
[-C--:B------:R-:W-:Y:S01]  /*79e0*/  HMMA.16816.F32.BF16 R92, R20, R86.reuse, RZ ;  /* 0x00000056145c723c */ /* 0x080fe200000418ff */
[----:B------:R-:W-:Y:S02]  /*79f0*/  ISETP.GE.AND P0, PT, R27, R9, PT ;  /* 0x000000091b00720c */ /* 0x000fe40003f06270 */
[----:B------:R-:W-:Y:S02]  /*7a00*/  FSEL R132, R76, -INF , !P4 ;  /* 0xff8000004c847808 */ /* 0x000fe40006000000 */
[----:B------:R-:W-:Y:S01]  /*7a10*/  FSEL R133, R77, -INF , !P3 ;  /* 0xff8000004d857808 */ /* 0x000fe20005800000 */
[----:B------:R-:W-:Y:S01]  /*7a20*/  HMMA.16816.F32.BF16 R84, R16, R86, RZ ;  /* 0x000000561054723c */ /* 0x000fe200000418ff */
[----:B------:R-:W-:-:S02]  /*7a30*/  FSEL R202, R78, -INF , !P2 ;  /* 0xff8000004eca7808 */ /* 0x000fc40005000000 */
[----:B------:R-:W-:Y:S02]  /*7a40*/  FSEL R203, R79, -INF , !P0 ;  /* 0xff8000004fcb7808 */ /* 0x000fe40004000000 */
[----:B------:R-:W1:Y:S01]  /*7a50*/  LDSM.16.M88.4 R76, [R218] ;  /* 0x00000000da4c783b */ /* 0x000e620000000200 */
[----:B------:R-:W-:Y:S01]  /*7a60*/  ISETP.GE.AND P4, PT, R50, R8, PT ;  /* 0x000000083200720c */ /* 0x000fe20003f86270 */
[----:B------:R-:W-:-:S04]  /*7a70*/  DEPBAR.LE SB0, 0x0 ;  /* 0x000080000000791a */ /* 0x000fc80000000000 */
[----:B------:R-:W-:Y:S01]  /*7a80*/  BAR.SYNC.DEFER_BLOCKING 0x0 ;  /* 0x0000000000007b1d */ /* 0x000fe20000010000 */
[C---:B------:R-:W-:Y:S02]  /*7a90*/  ISETP.GE.AND P3, PT, R49.reuse, R8, PT ;  /* 0x000000083100720c */ /* 0x040fe40003f66270 */
[-C--:B------:R-:W-:Y:S02]  /*7aa0*/  ISETP.GE.AND P2, PT, R50, R9.reuse, PT ;  /* 0x000000093200720c */ /* 0x080fe40003f46270 */
[----:B------:R-:W-:Y:S02]  /*7ab0*/  ISETP.GE.AND P0, PT, R49, R9, PT ;  /* 0x000000093100720c */ /* 0x000fe40003f06270 */
[----:B------:R-:W-:Y:S01]  /*7ac0*/  FSEL R68, R96, -INF , !P4 ;  /* 0xff80000060447808 */ /* 0x000fe20006000000 */
[----:B------:R-:W-:Y:S01]  /*7ad0*/  HMMA.16816.F32.BF16 R92, R12, R70, R92 ;  /* 0x000000460c5c723c */ /* 0x000fe2000004185c */
[----:B------:R-:W-:Y:S02]  /*7ae0*/  FSEL R69, R97, -INF , !P3 ;  /* 0xff80000061457808 */ /* 0x000fe40005800000 */
[----:B------:R-:W-:-:S02]  /*7af0*/  FSEL R139, R98, -INF , !P2 ;  /* 0xff800000628b7808 */ /* 0x000fc40005000000 */
[----:B------:R-:W-:Y:S01]  /*7b00*/  FSEL R135, R99, -INF , !P0 ;  /* 0xff80000063877808 */ /* 0x000fe20004000000 */
[----:B------:R-:W-:Y:S01]  /*7b10*/  HMMA.16816.F32.BF16 R84, R4, R70, R84 ;  /* 0x000000460454723c */ /* 0x000fe20000041854 */
[CC--:B------:R-:W-:Y:S02]  /*7b20*/  ISETP.GE.AND P4, PT, R46.reuse, R8.reuse, PT ;  /* 0x000000082e00720c */ /* 0x0c0fe40003f86270 */
[C---:B------:R-:W-:Y:S02]  /*7b30*/  ISETP.GE.AND P3, PT, R45.reuse, R8, PT ;  /* 0x000000082d00720c */ /* 0x040fe40003f66270 */
[-C--:B------:R-:W-:Y:S01]  /*7b40*/  ISETP.GE.AND P2, PT, R46, R9.reuse, PT ;  /* 0x000000092e00720c */ /* 0x080fe20003f46270 */
[----:B------:R-:W-:Y:S01]  /*7b50*/  HMMA.16816.F32.BF16 R96, R20, R74, RZ ;  /* 0x0000004a1460723c */ /* 0x000fe200000418ff */
[----:B------:R-:W-:Y:S02]  /*7b60*/  ISETP.GE.AND P0, PT, R45, R9, PT ;  /* 0x000000092d00720c */ /* 0x000fe40003f06270 */
[----:B------:R-:W-:-:S02]  /*7b70*/  FSEL R89, R104, -INF , !P4 ;  /* 0xff80000068597808 */ /* 0x000fc40006000000 */
[----:B------:R-:W-:Y:S01]  /*7b80*/  FSEL R90, R105, -INF , !P3 ;  /* 0xff800000695a7808 */ /* 0x000fe20005800000 */
[----:B------:R-:W-:Y:S01]  /*7b90*/  HMMA.16816.F32.BF16 R72, R16, R74, RZ ;  /* 0x0000004a1048723c */ /* 0x000fe200000418ff */
[----:B------:R-:W-:Y:S02]  /*7ba0*/  FSEL R134, R106, -INF , !P2 ;  /* 0xff8000006a867808 */ /* 0x000fe40005000000 */
[----:B------:R-:W-:Y:S02]  /*7bb0*/  FSEL R180, R107, -INF , !P0 ;  /* 0xff8000006bb47808 */ /* 0x000fe40004000000 */
[CC--:B------:R-:W-:Y:S01]  /*7bc0*/  ISETP.GE.AND P4, PT, R42.reuse, R8.reuse, PT ;  /* 0x000000082a00720c */ /* 0x0c0fe20003f86270 */
[----:B------:R-:W-:Y:S01]  /*7bd0*/  HMMA.16816.F32.BF16 R104, R20, R66, RZ ;  /* 0x000000421468723c */ /* 0x000fe200000418ff */
[----:B------:R-:W-:Y:S02]  /*7be0*/  ISETP.GE.AND P3, PT, R41, R8, PT ;  /* 0x000000082900720c */ /* 0x000fe40003f66270 */
[----:B------:R-:W-:-:S02]  /*7bf0*/  ISETP.GE.AND P2, PT, R42, R9, PT ;  /* 0x000000092a00720c */ /* 0x000fc40003f46270 */
[----:B------:R-:W-:Y:S01]  /*7c00*/  ISETP.GE.AND P0, PT, R41, R9, PT ;  /* 0x000000092900720c */ /* 0x000fe20003f06270 */
[----:B------:R-:W-:Y:S01]  /*7c10*/  HMMA.16816.F32.BF16 R20, R20, R58, RZ ;  /* 0x0000003a1414723c */ /* 0x000fe200000418ff */
[----:B------:R-:W-:Y:S02]  /*7c20*/  FSEL R91, R112, -INF , !P4 ;  /* 0xff800000705b7808 */ /* 0x000fe40006000000 */
[----:B------:R-:W-:Y:S02]  /*7c30*/  FSEL R108, R113, -INF , !P3 ;  /* 0xff800000716c7808 */ /* 0x000fe40005800000 */
[----:B------:R-:W-:Y:S01]  /*7c40*/  FSEL R114, R114, -INF , !P2 ;  /* 0xff80000072727808 */ /* 0x000fe20005000000 */
[----:B------:R-:W-:Y:S01]  /*7c50*/  HMMA.16816.F32.BF16 R96, R12, R110, R96 ;  /* 0x0000006e0c60723c */ /* 0x000fe20000041860 */
[----:B------:R-:W-:Y:S02]  /*7c60*/  FSEL R115, R115, -INF , !P0 ;  /* 0xff80000073737808 */ /* 0x000fe40004000000 */
[----:B------:R-:W-:-:S02]  /*7c70*/  ISETP.GE.AND P4, PT, R38, R8, PT ;  /* 0x000000082600720c */ /* 0x000fc40003f86270 */
[C---:B------:R-:W-:Y:S01]  /*7c80*/  ISETP.GE.AND P3, PT, R37.reuse, R8, PT ;  /* 0x000000082500720c */ /* 0x040fe20003f66270 */
[----:B------:R-:W-:Y:S01]  /*7c90*/  HMMA.16816.F32.BF16 R72, R4, R110, R72 ;  /* 0x0000006e0448723c */ /* 0x000fe20000041848 */
[-C--:B------:R-:W-:Y:S02]  /*7ca0*/  ISETP.GE.AND P2, PT, R38, R9.reuse, PT ;  /* 0x000000092600720c */ /* 0x080fe40003f46270 */
[----:B------:R-:W-:Y:S02]  /*7cb0*/  ISETP.GE.AND P0, PT, R37, R9, PT ;  /* 0x000000092500720c */ /* 0x000fe40003f06270 */
[----:B------:R-:W-:Y:S01]  /*7cc0*/  FSEL R109, R92, -INF , !P4 ;  /* 0xff8000005c6d7808 */ /* 0x000fe20006000000 */
[----:B------:R-:W-:Y:S01]  /*7cd0*/  HMMA.16816.F32.BF16 R104, R12, R54, R104 ;  /* 0x000000360c68723c */ /* 0x000fe20000041868 */
[----:B------:R-:W-:Y:S02]  /*7ce0*/  FSEL R112, R93, -INF , !P3 ;  /* 0xff8000005d707808 */ /* 0x000fe40005800000 */
[----:B------:R-:W-:-:S02]  /*7cf0*/  FSEL R113, R94, -INF , !P2 ;  /* 0xff8000005e717808 */ /* 0x000fc40005000000 */
[----:B------:R-:W-:Y:S02]  /*7d00*/  FSEL R181, R95, -INF , !P0 ;  /* 0xff8000005fb57808 */ /* 0x000fe40004000000 */
[C---:B-1----:R-:W-:Y:S01]  /*7d10*/  HMMA.16816.F32.BF16 R92, R12.reuse, R76, R116 ;  /* 0x0000004c0c5c723c */ /* 0x042fe20000041874 */
[C---:B------:R-:W-:Y:S02]  /*7d20*/  ISETP.GE.AND P3, PT, R33.reuse, R8, PT ;  /* 0x000000082100720c */ /* 0x040fe40003f66270 */
[-C--:B------:R-:W-:Y:S02]  /*7d30*/  ISETP.GE.AND P0, PT, R33, R9.reuse, PT ;  /* 0x000000092100720c */ /* 0x080fe40003f06270 */
[----:B------:R-:W-:Y:S01]  /*7d40*/  ISETP.GE.AND P2, PT, R34, R9, PT ;  /* 0x000000092200720c */ /* 0x000fe20003f46270 */
[----:B------:R-:W-:Y:S01]  /*7d50*/  HMMA.16816.F32.BF16 R12, R12, R78, R20 ;  /* 0x0000004e0c0c723c */ /* 0x000fe20000041814 */
[----:B------:R-:W-:Y:S02]  /*7d60*/  FSEL R101, R101, -INF , !P3 ;  /* 0xff80000065657808 */ /* 0x000fe40005800000 */
[----:B------:R-:W-:-:S02]  /*7d70*/  FSEL R103, R103, -INF , !P0 ;  /* 0xff80000067677808 */ /* 0x000fc40004000000 */
[C---:B------:R-:W-:Y:S02]  /*7d80*/  ISETP.GE.AND P3, PT, R29.reuse, R8, PT ;  /* 0x000000081d00720c */ /* 0x040fe40003f66270 */
[-C--:B------:R-:W-:Y:S02]  /*7d90*/  ISETP.GE.AND P0, PT, R29, R9.reuse, PT ;  /* 0x000000091d00720c */ /* 0x080fe40003f06270 */
[----:B------:R-:W-:Y:S02]  /*7da0*/  FSEL R102, R102, -INF , !P2 ;  /* 0xff80000066667808 */ /* 0x000fe40005000000 */
[----:B------:R-:W-:Y:S02]  /*7db0*/  ISETP.GE.AND P2, PT, R30, R9, PT ;  /* 0x000000091e00720c */ /* 0x000fe40003f46270 */
[----:B------:R-:W-:Y:S02]  /*7dc0*/  FSEL R97, R97, -INF , !P3 ;  /* 0xff80000061617808 */ /* 0x000fe40005800000 */
[----:B------:R-:W-:-:S02]  /*7dd0*/  FSEL R99, R99, -INF , !P0 ;  /* 0xff80000063637808 */ /* 0x000fc40004000000 */
[-C--:B------:R-:W-:Y:S02]  /*7de0*/  ISETP.GE.AND P3, PT, R24, R8.reuse, PT ;  /* 0x000000081800720c */ /* 0x080fe40003f66270 */
[-C--:B------:R-:W-:Y:S02]  /*7df0*/  ISETP.GE.AND P4, PT, R34, R8.reuse, PT ;  /* 0x000000082200720c */ /* 0x080fe40003f86270 */
[----:B------:R-:W-:Y:S02]  /*7e00*/  ISETP.GE.AND P0, PT, R26, R8, PT ;  /* 0x000000081a00720c */ /* 0x000fe40003f06270 */
[----:B------:R-:W-:Y:S02]  /*7e10*/  FSEL R116, R98, -INF , !P2 ;  /* 0xff80000062747808 */ /* 0x000fe40005000000 */
[----:B------:R-:W-:Y:S02]  /*7e20*/  FSEL R98, R92, -INF , !P3 ;  /* 0xff8000005c627808 */ /* 0x000fe40005800000 */
[----:B------:R-:W-:-:S02]  /*7e30*/  FSEL R100, R100, -INF , !P4 ;  /* 0xff80000064647808 */ /* 0x000fc40006000000 */
[----:B------:R-:W-:Y:S02]  /*7e40*/  FSEL R92, R104, -INF , !P0 ;  /* 0xff800000685c7808 */ /* 0x000fe40004000000 */
[----:B------:R-:W-:Y:S02]  /*7e50*/  ISETP.GE.AND P4, PT, R30, R8, PT ;  /* 0x000000081e00720c */ /* 0x000fe40003f86270 */
[-C--:B------:R-:W-:Y:S02]  /*7e60*/  ISETP.GE.AND P0, PT, R3, R9.reuse, PT ;  /* 0x000000090300720c */ /* 0x080fe40003f06270 */
[----:B------:R-:W-:Y:S02]  /*7e70*/  FSEL R93, R93, -INF , !P5 ;  /* 0xff8000005d5d7808 */ /* 0x000fe40006800000 */
[----:B------:R-:W-:Y:S02]  /*7e80*/  FSEL R96, R96, -INF , !P4 ;  /* 0xff80000060607808 */ /* 0x000fe40006000000 */
[----:B------:R-:W-:-:S02]  /*7e90*/  ISETP.GE.AND P5, PT, R24, R9, PT ;  /* 0x000000091800720c */ /* 0x000fc40003fa6270 */
[----:B------:R-:W-:Y:S02]  /*7ea0*/  FSEL R226, R95, -INF , !P0 ;  /* 0xff8000005fe27808 */ /* 0x000fe40004000000 */
[CC--:B------:R-:W-:Y:S02]  /*7eb0*/  ISETP.GE.AND P4, PT, R0.reuse, R10.reuse, PT ;  /* 0x0000000a0000720c */ /* 0x0c0fe40003f86270 */
[C---:B------:R-:W-:Y:S01]  /*7ec0*/  ISETP.GE.AND P2, PT, R0.reuse, R11, PT ;  /* 0x0000000b0000720c */ /* 0x040fe20003f46270 */
[----:B------:R-:W-:Y:S01]  /*7ed0*/  VIADD R0, R0, 0x79 ;  /* 0x0000007900007836 */ /* 0x000fe20000000000 */
[----:B------:R-:W-:Y:S02]  /*7ee0*/  ISETP.GE.AND P0, PT, R51, R10, PT ;  /* 0x0000000a3300720c */ /* 0x000fe40003f06270 */
[----:B------:R-:W-:Y:S02]  /*7ef0*/  FSEL R117, R94, -INF , !P5 ;  /* 0xff8000005e757808 */ /* 0x000fe40006800000 */
[----:B------:R-:W-:-:S02]  /*7f00*/  FSEL R94, R204, -INF , !P4 ;  /* 0xff800000cc5e7808 */ /* 0x000fc40006000000 */
[----:B------:R-:W-:Y:S02]  /*7f10*/  FSEL R197, R206, -INF , !P2 ;  /* 0xff800000cec57808 */ /* 0x000fe40005000000 */
[----:B------:R-:W-:Y:S02]  /*7f20*/  FSEL R192, R205, -INF , !P0 ;  /* 0xff800000cdc07808 */ /* 0x000fe40004000000 */
[-C--:B------:R-:W-:Y:S02]  /*7f30*/  ISETP.GE.AND P4, PT, R51, R11.reuse, PT ;  /* 0x0000000b3300720c */ /* 0x080fe40003f86270 */
[C---:B------:R-:W-:Y:S02]  /*7f40*/  ISETP.GE.AND P2, PT, R50.reuse, R10, PT ;  /* 0x0000000a3200720c */ /* 0x040fe40003f46270 */
[----:B------:R-:W-:Y:S02]  /*7f50*/  ISETP.GE.AND P0, PT, R50, R11, PT ;  /* 0x0000000b3200720c */ /* 0x000fe40003f06270 */
[----:B------:R-:W-:-:S02]  /*7f60*/  FSEL R200, R207, -INF , !P4 ;  /* 0xff800000cfc87808 */ /* 0x000fc40006000000 */
[----:B------:R-:W-:Y:S02]  /*7f70*/  FSEL R184, R184, -INF , !P2 ;  /* 0xff800000b8b87808 */ /* 0x000fe40005000000 */
[----:B------:R-:W-:Y:S02]  /*7f80*/  FSEL R199, R186, -INF , !P0 ;  /* 0xff800000bac77808 */ /* 0x000fe40004000000 */
[CC--:B------:R-:W-:Y:S02]  /*7f90*/  ISETP.GE.AND P4, PT, R49.reuse, R10.reuse, PT ;  /* 0x0000000a3100720c */ /* 0x0c0fe40003f86270 */
[----:B------:R-:W-:Y:S02]  /*7fa0*/  ISETP.GE.AND P2, PT, R49, R11, PT ;  /* 0x0000000b3100720c */ /* 0x000fe40003f46270 */
[----:B------:R-:W-:Y:S02]  /*7fb0*/  ISETP.GE.AND P0, PT, R48, R10, PT ;  /* 0x0000000a3000720c */ /* 0x000fe40003f06270 */
        /* <DEDUP_REMOVED lines=18> */
[----:B------:R-:W-:Y:S01]  /*80e0*/  FSEL R179, R179, -INF , !P4 ;  /* 0xff800000b3b37808 */ /* 0x000fe20006000000 */
[----:B------:R-:W-:Y:S01]  /*80f0*/  HMMA.16816.F32.BF16 R44, R16, R64, RZ ;  /* 0x00000040102c723c */ /* 0x000fe200000418ff */
[----:B------:R-:W-:-:S02]  /*8100*/  FSEL R71, R228, -INF , !P2 ;  /* 0xff800000e4477808 */ /* 0x000fc40005000000 */
[----:B------:R-:W-:Y:S02]  /*8110*/  FSEL R230, R230, -INF , !P0 ;  /* 0xff800000e6e67808 */ /* 0x000fe40004000000 */
[CC--:B------:R-:W-:Y:S01]  /*8120*/  ISETP.GE.AND P4, PT, R43.reuse, R10.reuse, PT ;  /* 0x0000000a2b00720c */ /* 0x0c0fe20003f86270 */
[----:B------:R-:W-:Y:S01]  /*8130*/  HMMA.16816.F32.BF16 R64, R16, R66, RZ ;  /* 0x000000421040723c */ /* 0x000fe200000418ff */
[----:B------:R-:W-:Y:S02]  /*8140*/  ISETP.GE.AND P2, PT, R43, R11, PT ;  /* 0x0000000b2b00720c */ /* 0x000fe40003f46270 */
[----:B------:R-:W-:Y:S02]  /*8150*/  ISETP.GE.AND P0, PT, R42, R10, PT ;  /* 0x0000000a2a00720c */ /* 0x000fe40003f06270 */
[----:B------:R-:W-:Y:S02]  /*8160*/  FSEL R51, R229, -INF , !P4 ;  /* 0xff800000e5337808 */ /* 0x000fe40006000000 */
[----:B------:R-:W-:-:S02]  /*8170*/  FSEL R231, R231, -INF , !P2 ;  /* 0xff800000e7e77808 */ /* 0x000fc40005000000 */
[----:B------:R-:W-:Y:S02]  /*8180*/  FSEL R50, R172, -INF , !P0 ;  /* 0xff800000ac327808 */ /* 0x000fe40004000000 */
[-C--:B------:R-:W-:Y:S02]  /*8190*/  ISETP.GE.AND P4, PT, R42, R11.reuse, PT ;  /* 0x0000000b2a00720c */ /* 0x080fe40003f86270 */
[C---:B------:R-:W-:Y:S02]  /*81a0*/  ISETP.GE.AND P2, PT, R41.reuse, R10, PT ;  /* 0x0000000a2900720c */ /* 0x040fe40003f46270 */
[----:B------:R-:W-:Y:S02]  /*81b0*/  ISETP.GE.AND P0, PT, R41, R11, PT ;  /* 0x0000000b2900720c */ /* 0x000fe40003f06270 */
[----:B------:R-:W-:Y:S01]  /*81c0*/  FSEL R174, R174, -INF , !P4 ;  /* 0xff800000aeae7808 */ /* 0x000fe20006000000 */
[----:B------:R-:W-:Y:S01]  /*81d0*/  HMMA.16816.F32.BF16 R44, R4, R52, R44 ;  /* 0x00000034042c723c */ /* 0x000fe2000004182c */
[----:B------:R-:W-:-:S02]  /*81e0*/  FSEL R49, R173, -INF , !P2 ;  /* 0xff800000ad317808 */ /* 0x000fc40005000000 */
[----:B------:R-:W-:Y:S02]  /*81f0*/  FSEL R175, R175, -INF , !P0 ;  /* 0xff800000afaf7808 */ /* 0x000fe40004000000 */
[CC--:B------:R-:W-:Y:S01]  /*8200*/  ISETP.GE.AND P4, PT, R40.reuse, R10.reuse, PT ;  /* 0x0000000a2800720c */ /* 0x0c0fe20003f86270 */
[----:B------:R-:W-:Y:S01]  /*8210*/  HMMA.16816.F32.BF16 R64, R4, R54, R64 ;  /* 0x000000360440723c */ /* 0x000fe20000041840 */
        /* <DEDUP_REMOVED lines=8> */
[----:B------:R-:W-:Y:S02]  /*82a0*/  FSEL R235, R235, -INF , !P4 ;  /* 0xff800000ebeb7808 */ /* 0x000fe40006000000 */
[----:B------:R-:W-:-:S02]  /*82b0*/  FSEL R42, R84, -INF , !P2 ;  /* 0xff800000542a7808 */ /* 0x000fc40005000000 */
[----:B------:R-:W-:Y:S02]  /*82c0*/  FSEL R86, R86, -INF , !P0 ;  /* 0xff80000056567808 */ /* 0x000fe40004000000 */
[CC--:B------:R-:W-:Y:S02]  /*82d0*/  ISETP.GE.AND P4, PT, R37.reuse, R10.reuse, PT ;  /* 0x0000000a2500720c */ /* 0x0c0fe40003f86270 */
[----:B------:R-:W-:Y:S02]  /*82e0*/  ISETP.GE.AND P2, PT, R37, R11, PT ;  /* 0x0000000b2500720c */ /* 0x000fe40003f46270 */
[----:B------:R-:W-:Y:S02]  /*82f0*/  ISETP.GE.AND P0, PT, R36, R10, PT ;  /* 0x0000000a2400720c */ /* 0x000fe40003f06270 */
[----:B------:R-:W-:Y:S02]  /*8300*/  FSEL R41, R85, -INF , !P4 ;  /* 0xff80000055297808 */ /* 0x000fe40006000000 */
[----:B------:R-:W-:-:S02]  /*8310*/  FSEL R87, R87, -INF , !P2 ;  /* 0xff80000057577808 */ /* 0x000fc40005000000 */
[----:B------:R-:W-:Y:S02]  /*8320*/  FSEL R40, R236, -INF , !P0 ;  /* 0xff800000ec287808 */ /* 0x000fe40004000000 */
[-C--:B------:R-:W-:Y:S02]  /*8330*/  ISETP.GE.AND P4, PT, R36, R11.reuse, PT ;  /* 0x0000000b2400720c */ /* 0x080fe40003f86270 */
[C---:B------:R-:W-:Y:S01]  /*8340*/  ISETP.GE.AND P2, PT, R35.reuse, R10, PT ;  /* 0x0000000a2300720c */ /* 0x040fe20003f46270 */
[----:B------:R-:W-:Y:S01]  /*8350*/  HMMA.16816.F32.BF16 R36, R16, R56, RZ ;  /* 0x000000381024723c */ /* 0x000fe200000418ff */
        /* <DEDUP_REMOVED lines=13> */
[----:B------:R-:W-:Y:S01]  /*8430*/  HMMA.16816.F32.BF16 R32, R16, R58, RZ ;  /* 0x0000003a1020723c */ /* 0x000fe200000418ff */
[----:B------:R-:W-:Y:S02]  /*8440*/  FSEL R81, R63, -INF , !P4 ;  /* 0xff8000003f517808 */ /* 0x000fe40006000000 */
[----:B------:R-:W-:-:S02]  /*8450*/  FSEL R250, R250, -INF , !P0 ;  /* 0xff800000fafa7808 */ /* 0x000fc40004000000 */
[-C--:B------:R-:W-:Y:S01]  /*8460*/  ISETP.GE.AND P0, PT, R30, R10.reuse, PT ;  /* 0x0000000a1e00720c */ /* 0x080fe20003f06270 */
[----:B------:R-:W-:Y:S01]  /*8470*/  HMMA.16816.F32.BF16 R16, R4, R76, R36 ;  /* 0x0000004c0410723c */ /* 0x000fe20000041824 */
[----:B------:R-:W-:Y:S02]  /*8480*/  FSEL R248, R248, -INF , !P2 ;  /* 0xff800000f8f87808 */ /* 0x000fe40005000000 */
[C---:B------:R-:W-:Y:S02]  /*8490*/  ISETP.GE.AND P4, PT, R31.reuse, R10, PT ;  /* 0x0000000a1f00720c */ /* 0x040fe40003f86270 */
[-C--:B------:R-:W-:Y:S02]  /*84a0*/  ISETP.GE.AND P2, PT, R31, R11.reuse, PT ;  /* 0x0000000b1f00720c */ /* 0x080fe40003f46270 */
[----:B------:R-:W-:Y:S02]  /*84b0*/  FSEL R72, R72, -INF , !P0 ;  /* 0xff80000048487808 */ /* 0x000fe40004000000 */
[----:B------:R-:W-:-:S02]  /*84c0*/  ISETP.GE.AND P0, PT, R29, R11, PT ;  /* 0x0000000b1d00720c */ /* 0x000fc40003f06270 */
[----:B------:R-:W-:Y:S02]  /*84d0*/  FSEL R249, R249, -INF , !P4 ;  /* 0xff800000f9f97808 */ /* 0x000fe40006000000 */
[----:B------:R-:W-:Y:S02]  /*84e0*/  FSEL R251, R251, -INF , !P2 ;  /* 0xff800000fbfb7808 */ /* 0x000fe40005000000 */
[----:B------:R-:W-:Y:S02]  /*84f0*/  ISETP.GE.AND P4, PT, R30, R11, PT ;  /* 0x0000000b1e00720c */ /* 0x000fe40003f86270 */
[-C--:B------:R-:W-:Y:S01]  /*8500*/  ISETP.GE.AND P2, PT, R29, R10.reuse, PT ;  /* 0x0000000a1d00720c */ /* 0x080fe20003f46270 */
[----:B------:R-:W-:Y:S01]  /*8510*/  HMMA.16816.F32.BF16 R4, R4, R78, R32 ;  /* 0x0000004e0404723c */ /* 0x000fe20000041820 */
[----:B------:R-:W-:Y:S02]  /*8520*/  FSEL R83, R75, -INF , !P0 ;  /* 0xff8000004b537808 */ /* 0x000fe40004000000 */
[----:B------:R-:W-:-:S02]  /*8530*/  ISETP.GE.AND P0, PT, R27, R10, PT ;  /* 0x0000000a1b00720c */ /* 0x000fc40003f06270 */
[----:B------:R-:W-:Y:S02]  /*8540*/  FSEL R82, R74, -INF , !P4 ;  /* 0xff8000004a527808 */ /* 0x000fe40006000000 */
        /* <DEDUP_REMOVED lines=8> */
[----:B------:R-:W-:Y:S02]  /*85d0*/  ISETP.GE.AND P3, PT, R25, R8, PT ;  /* 0x000000081900720c */ /* 0x000fe40003f66270 */
[----:B------:R-:W-:Y:S02]  /*85e0*/  FSEL R75, R64, -INF , !P2 ;  /* 0xff800000404b7808 */ /* 0x000fe40005000000 */
[----:B------:R-:W-:-:S02]  /*85f0*/  ISETP.GE.AND P4, PT, R28, R10, PT ;  /* 0x0000000a1c00720c */ /* 0x000fc40003f86270 */
[----:B------:R-:W-:Y:S02]  /*8600*/  FSEL R64, R16, -INF , !P0 ;  /* 0xff80000010407808 */ /* 0x000fe40004000000 */
[----:B------:R-:W-:Y:S02]  /*8610*/  FSEL R28, R105, -INF , !P3 ;  /* 0xff800000691c7808 */ /* 0x000fe40005800000 */
[----:B------:R-:W-:Y:S02]  /*8620*/  ISETP.GE.AND P0, PT, R2, R10, PT ;  /* 0x0000000a0200720c */ /* 0x000fe40003f06270 */
[----:B------:R-:W-:Y:S02]  /*8630*/  ISETP.GE.AND P3, PT, R27, R11, PT ;  /* 0x0000000b1b00720c */ /* 0x000fe40003f66270 */
[----:B------:R-:W-:Y:S02]  /*8640*/  FSEL R79, R4, -INF , !P0 ;  /* 0xff800000044f7808 */ /* 0x000fe40004000000 */
[----:B------:R-:W-:-:S02]  /*8650*/  FSEL R54, R44, -INF , !P4 ;  /* 0xff8000002c367808 */ /* 0x000fc40006000000 */
[----:B------:R-:W-:Y:S02]  /*8660*/  FSEL R84, R47, -INF , !P3 ;  /* 0xff8000002f547808 */ /* 0x000fe40005800000 */
[----:B------:R-:W-:Y:S02]  /*8670*/  ISETP.GE.AND P0, PT, R2, R11, PT ;  /* 0x0000000b0200720c */ /* 0x000fe40003f06270 */
[----:B------:R-:W-:Y:S02]  /*8680*/  ISETP.GE.AND P4, PT, R26, R9, PT ;  /* 0x000000091a00720c */ /* 0x000fe40003f86270 */
[----:B------:R-:W-:Y:S02]  /*8690*/  ISETP.GE.AND P3, PT, R25, R10, PT ;  /* 0x0000000a1900720c */ /* 0x000fe40003f66270 */
[----:B------:R-:W-:Y:S02]  /*86a0*/  FSEL R176, R6, -INF , !P0 ;  /* 0xff80000006b07808 */ /* 0x000fe40004000000 */
[----:B------:R-:W-:-:S02]  /*86b0*/  FSEL R106, R106, -INF , !P4 ;  /* 0xff8000006a6a7808 */ /* 0x000fc40006000000 */
[----:B------:R-:W-:Y:S02]  /*86c0*/  FSEL R65, R65, -INF , !P3 ;  /* 0xff80000041417808 */ /* 0x000fe40005800000 */
[----:B------:R-:W-:Y:S02]  /*86d0*/  PLOP3.LUT P0, PT, PT, PT, UP0, 0x80, 0x0 ;  /* 0x000000000000781c */ /* 0x000fe40003f0f008 */
[C---:B------:R-:W-:Y:S02]  /*86e0*/  ISETP.GE.AND P4, PT, R25.reuse, R9, PT ;  /* 0x000000091900720c */ /* 0x040fe40003f86270 */
[-C--:B------:R-:W-:Y:S02]  /*86f0*/  ISETP.GE.AND P2, PT, R25, R11.reuse, PT ;  /* 0x0000000b1900720c */ /* 0x080fe40003f46270 */
        /* <DEDUP_REMOVED lines=10> */
[----:B------:R-:W-:Y:S02]  /*87a0*/  ISETP.GE.AND P5, PT, R0, R8, PT ;  /* 0x000000080000720c */ /* 0x000fe40003fa6270 */
[-C--:B------:R-:W-:Y:S02]  /*87b0*/  ISETP.GE.AND P4, PT, R2, R9.reuse, PT ;  /* 0x000000090200720c */ /* 0x080fe40003f86270 */
[C---:B------:R-:W-:Y:S02]  /*87c0*/  ISETP.GE.AND P3, PT, R0.reuse, R9, PT ;  /* 0x000000090000720c */ /* 0x040fe40003f66270 */
[----:B------:R-:W-:-:S02]  /*87d0*/  ISETP.GE.AND P2, PT, R0, R11, PT ;  /* 0x0000000b0000720c */ /* 0x000fc40003f46270 */
[----:B------:R-:W-:Y:S02]  /*87e0*/  FSEL R11, R12, -INF , !P6 ;  /* 0xff8000000c0b7808 */ /* 0x000fe40007000000 */
[----:B------:R-:W-:Y:S02]  /*87f0*/  FSEL R177, R7, -INF , !P2 ;  /* 0xff80000007b17808 */ /* 0x000fe40005000000 */
[----:B------:R-:W-:Y:S02]  /*8800*/  FSEL R16, R13, -INF , !P5 ;  /* 0xff8000000d107808 */ /* 0x000fe40006800000 */
[----:B------:R-:W-:Y:S02]  /*8810*/  FSEL R172, R14, -INF , !P4 ;  /* 0xff8000000eac7808 */ /* 0x000fe40006000000 */
[----:B------:R-:W-:Y:S01]  /*8820*/  FSEL R173, R15, -INF , !P3 ;  /* 0xff8000000fad7808 */ /* 0x000fe20005800000 */
[----:B------:R-:W-:Y:S06]  /*8830*/  @!P0 BRA `(.L_x_86) ;  /* 0x0000000000f88947 */ /* 0x000fec0003800000 */
[----:B------:R-:W2:Y:S04]  /*8840*/  LDL.64 R206, [R1+0x20] ;  /* 0x0000200001ce7983 */ /* 0x000ea80000100a00 */
[----:B------:R-:W3:Y:S01]  /*8850*/  LDL.64 R240, [R1+0x18] ;  /* 0x0000180001f07983 */ /* 0x000ee20000100a00 */
[----:B------:R-:W-:Y:S01]  /*8860*/  UIADD3 UR7, UR17, -0x3, URZ ;  /* 0xfffffffd11077890 */ /* 0x000fe2000fffe03f */
[----:B------:R-:W1:Y:S01]  /*8870*/  @!P1 LDC.64 R8, c[0x0][0x218] ;  /* 0x00008600ff089b82 */ /* 0x000e620000000a00 */
[----:B------:R-:W-:Y:S01]  /*8880*/  IMAD.U32 R5, RZ, RZ, UR10 ;  /* 0x0000000aff057e24 */ /* 0x000fe2000f8e00ff */
[----:B------:R4:W-:Y:S01]  /*8890*/  @P1 STS [R225+0x2000], RZ ;  /* 0x002000ffe1001388 */ /* 0x0009e20000000800 */
[----:B------:R-:W-:Y:S01]  /*88a0*/  USHF.R.S32.HI UR6, URZ, 0x1f, UR7 ;  /* 0x0000001f3f067899 */ /* 0x000fe20008011407 */
[----:B------:R-:W-:Y:S01]  /*88b0*/  IMAD.U32 R6, RZ, RZ, UR10 ;  /* 0x0000000aff067e24 */ /* 0x000fe2000f8e00ff */
[----:B------:R-:W-:Y:S01]  /*88c0*/  UIMAD.WIDE.U32 UR30, UR7, UR10, URZ ;  /* 0x0000000a071e72a5 */ /* 0x000fe2000f8e003f */
[----:B------:R-:W-:Y:S01]  /*88d0*/  IMAD.U32 R4, RZ, RZ, UR11 ;  /* 0x0000000bff047e24 */ /* 0x000fe2000f8e00ff */
[----:B------:R-:W-:Y:S01]  /*88e0*/  UIMAD UR6, UR6, UR10, URZ ;  /* 0x0000000a060672a4 */ /* 0x000fe2000f8e023f */
[----:B------:R-:W5:Y:S01]  /*88f0*/  @!P1 LDC.64 R12, c[0x0][0x218] ;  /* 0x00008600ff0c9b82 */ /* 0x000f620000000a00 */
[----:B------:R4:W-:Y:S01]  /*8900*/  @P1 STS [R225+0x2004], RZ ;  /* 0x002004ffe1001388 */ /* 0x0009e20000000800 */
[----:B------:R-:W-:Y:S01]  /*8910*/  BSSY B0, `(.L_x_87) ;  /* 0x000002f000007945 */ /* 0x000fe20003800000 */
[----:B------:R-:W-:Y:S01]  /*8920*/  UIMAD UR6, UR7, UR11, UR6 ;  /* 0x0000000b070672a4 */ /* 0x000fe2000f8e0206 */
[----:B------:R-:W-:Y:S01]  /*8930*/  IMAD.U32 R2, RZ, RZ, UR30 ;  /* 0x0000001eff027e24 */ /* 0x000fe2000f8e00ff */
[----:B------:R4:W-:Y:S01]  /*8940*/  @P1 STS.64 [R225+0x2008], RZ ;  /* 0x002008ffe1001388 */ /* 0x0009e20000000a00 */
[----:B------:R-:W-:Y:S01]  /*8950*/  IMAD.U32 R3, RZ, RZ, UR30 ;  /* 0x0000001eff037e24 */ /* 0x000fe2000f8e00ff */
[----:B------:R-:W-:Y:S01]  /*8960*/  UIADD3 UR6, UR31, UR6, URZ ;  /* 0x000000061f067290 */ /* 0x000fe2000fffe03f */
[----:B------:R-:W4:Y:S05]  /*8970*/  @!P1 LDC.64 R14, c[0x0][0x218] ;  /* 0x00008600ff0e9b82 */ /* 0x000f2a0000000a00 */
[----:B------:R-:W-:Y:S01]  /*8980*/  IMAD.U32 R0, RZ, RZ, UR6 ;  /* 0x00000006ff007e24 */ /* 0x000fe2000f8e00ff */
[----:B--2---:R-:W-:-:S04]  /*8990*/  LEA R2, P2, R2, R206, 0x7 ;  /* 0x000000ce02027211 */ /* 0x004fc800078438ff */
[----:B---3--:R-:W-:Y:S02]  /*89a0*/  LEA.HI.X R3, R3, R241, R0, 0x7, P2 ;  /* 0x000000f103037211 */ /* 0x008fe400010f3c00 */
[----:B------:R-:W-:Y:S02]  /*89b0*/  @!P1 LEA R5, P3, R5, R2, 0x6 ;  /* 0x0000000205059211 */ /* 0x000fe400078630ff */
[----:B------:R-:W-:Y:S02]  /*89c0*/  @!P1 IADD3 R0, P2, R2, UR26, RZ ;  /* 0x0000001a02009c10 */ /* 0x000fe4000ff5e0ff */
[----:B------:R-:W-:Y:S02]  /*89d0*/  @!P1 LEA.HI.X R10, R6, R3, R4, 0x6, P3 ;  /* 0x00000003060a9211 */ /* 0x000fe400018f3404 */
[----:B-1----:R-:W-:Y:S02]  /*89e0*/  @!P1 LEA R6, P3, R0, R8, 0x1 ;  /* 0x0000000800069211 */ /* 0x002fe400078608ff */
[----:B------:R-:W-:-:S02]  /*89f0*/  @!P1 IADD3.X R7, R3, UR25, RZ, P2, !PT ;  /* 0x0000001903079c10 */ /* 0x000fc400097fe4ff */
[----:B-----5:R-:W-:Y:S02]  /*8a00*/  @!P1 LEA R8, P4, R2, R12, 0x1 ;  /* 0x0000000c02089211 */ /* 0x020fe400078808ff */
[----:B------:R-:W-:Y:S02]  /*8a10*/  @!P1 LEA.HI.X R7, R0, R9, R7, 0x1, P3 ;  /* 0x0000000900079211 */ /* 0x000fe400018f0c07 */
[C---:B----4-:R-:W-:Y:S02]  /*8a20*/  @!P1 LEA R4, P2, R5.reuse, R14, 0x1 ;  /* 0x0000000e05049211 */ /* 0x050fe400078408ff */
[----:B------:R-:W-:Y:S02]  /*8a30*/  @!P1 LEA.HI.X R9, R2, R13, R3, 0x1, P4 ;  /* 0x0000000d02099211 */ /* 0x000fe400020f0c03 */
[----:B------:R-:W-:-:S03]  /*8a40*/  @!P1 LEA.HI.X R5, R5, R15, R10, 0x1, P2 ;  /* 0x0000000f05059211 */ /* 0x000fc600010f0c0a */
[----:B------:R-:W-:Y:S01]  /*8a50*/  @!PT LDS RZ, [RZ] ;  /* 0x00000000fffff984 */ /* 0x000fe20000000800 */
[----:B------:R-:W-:Y:S01]  /*8a60*/  @!PT LDS RZ, [RZ] ;  /* 0x00000000fffff984 */ /* 0x000fe20000000800 */
[----:B------:R-:W-:Y:S01]  /*8a70*/  @!PT LDS RZ, [RZ] ;  /* 0x00000000fffff984 */ /* 0x000fe20000000800 */
[----:B------:R1:W-:Y:S04]  /*8a80*/  @!P1 LDGSTS.E.BYPASS.LTC128B.128 [R225+0x2000], desc[UR22][R8.64] ;  /* 0x0200000008e19fae */ /* 0x0003e8000b901d56 */
[----:B------:R1:W-:Y:S04]  /*8a90*/  @P1 STS.128 [R225+0x2800], RZ ;  /* 0x002800ffe1001388 */ /* 0x0003e80000000c00 */
        /* <DEDUP_REMOVED lines=9> */
[----:B------:R1:W-:Y:S01]  /*8b30*/  @P1 STS.128 [R225+0x3800], RZ ;  /* 0x003800ffe1001388 */ /* 0x0003e20000000c00 */
[----:B------:R-:W-:Y:S05]  /*8b40*/  @P1 BRA `(.L_x_88) ;  /* 0x00000000002c1947 */ /* 0x000fea0003800000 */
[----:B------:R-:W-:Y:S01]  /*8b50*/  IMAD.U32 R0, RZ, RZ, UR10 ;  /* 0x0000000aff007e24 */ /* 0x000fe2000f8e00ff */
[----:B------:R-:W-:Y:S01]  /*8b60*/  UIMAD UR16, UR11, 0x60, URZ ;  /* 0x000000600b1078a4 */ /* 0x000fe2000f8e023f */
[----:B------:R-:W-:Y:S02]  /*8b70*/  ULDC.64 UR6, c[0x0][0x218] ;  /* 0x0000860000067ab9 */ /* 0x000fe40000000a00 */
[----:B------:R-:W-:-:S05]  /*8b80*/  IMAD.WIDE.U32 R2, R0, 0x60, R2 ;  /* 0x0000006000027825 */ /* 0x000fca00078e0002 */
[----:B------:R-:W-:Y:S02]  /*8b90*/  IADD3 R0, R3, UR16, RZ ;  /* 0x0000001003007c10 */ /* 0x000fe4000fffe0ff */
[----:B-1----:R-:W-:-:S04]  /*8ba0*/  LEA R4, P1, R2, UR6, 0x1 ;  /* 0x0000000602047c11 */ /* 0x002fc8000f8208ff */
[----:B------:R-:W-:-:S05]  /*8bb0*/  LEA.HI.X R5, R2, UR7, R0, 0x1, P1 ;  /* 0x0000000702057c11 */ /* 0x000fca00088f0c00 */
[----:B------:R-:W-:Y:S01]  /*8bc0*/  @!PT LDS RZ, [RZ] ;  /* 0x00000000fffff984 */ /* 0x000fe20000000800 */
[----:B------:R-:W-:Y:S01]  /*8bd0*/  @!PT LDS RZ, [RZ] ;  /* 0x00000000fffff984 */ /* 0x000fe20000000800 */
[----:B------:R-:W-:Y:S01]  /*8be0*/  @!PT LDS RZ, [RZ] ;  /* 0x00000000fffff984 */ /* 0x000fe20000000800 */
[----:B------:R2:W-:Y:S04]  /*8bf0*/  LDGSTS.E.BYPASS.LTC128B.128 [R225+0x3800], desc[UR22][R4.64] ;  /* 0x0380000004e17fae */ /* 0x0005e8000b901d56 */
.L_x_88:
[----:B------:R-:W-:Y:S05]  /*8c00*/  BSYNC B0 ;  /* 0x0000000000007941 */ /* 0x000fea0003800000 */
.L_x_87:
[----:B------:R-:W0:Y:S02]  /*8c10*/  LDGDEPBAR ;  /* 0x00000000000079af */ /* 0x000e240000000000 */
.L_x_86:
[----:B------:R-:W-:Y:S01]  /*8c20*/  FMNMX.FTZ R0, R138, R128, !PT ;  /* 0x000000808a007209 */ /* 0x000fe20007810000 */
[----:B------:R-:W-:-:S03]  /*8c30*/  @UP0 UIADD3 UR17, UR17, -0x3, URZ ;  /* 0xfffffffd11110890 */ /* 0x000fc6000fffe03f */
        /* <DEDUP_REMOVED lines=30> */
[----:B------:R-:W-:-:S05]  /*8e20*/  FMNMX.FTZ R0, R16, R0, !PT ;  /* 0x0000000010007209 */ /* 0x000fca0007810000 */
[----:B------:R-:W3:Y:S02]  /*8e30*/  SHFL.BFLY PT, R2, R0, 0x2, 0x1f ;  /* 0x0c401f0000027f89 */ /* 0x000ee400000e0000 */
[----:B---3--:R-:W-:-:S05]  /*8e40*/  FMNMX.FTZ R0, R0, R2, !PT ;  /* 0x0000000200007209 */ /* 0x008fca0007810000 */
[----:B------:R-:W3:Y:S02]  /*8e50*/  SHFL.BFLY PT, R2, R0, 0x1, 0x1f ;  /* 0x0c201f0000027f89 */ /* 0x000ee400000e0000 */
[----:B---3--:R-:W-:-:S04]  /*8e60*/  FMNMX.FTZ R70, R0, R2, !PT ;  /* 0x0000000200467209 */ /* 0x008fc80007810000 */
[C---:B------:R-:W-:Y:S01]  /*8e70*/  FSETP.NEU.FTZ.AND P4, PT, R70.reuse, -INF , PT ;  /* 0xff8000004600780b */ /* 0x040fe20003f9d000 */
[----:B------:R-:W-:-:S05]  /*8e80*/  FMUL.FTZ R0, R70, UR15 ;  /* 0x0000000f46007c20 */ /* 0x000fca0008410000 */
[----:B------:R-:W-:-:S05]  /*8e90*/  FSEL R0, R0, RZ, P4 ;  /* 0x000000ff00007208 */ /* 0x000fca0002000000 */
[--C-:B------:R-:W-:Y:S01]  /*8ea0*/  FFMA.FTZ R2, R128, UR15, -R0.reuse ;  /* 0x0000000f80027c23 */ /* 0x100fe20008010800 */
[----:B------:R-:W-:-:S03]  /*8eb0*/  FFMA.FTZ R3, R69, UR15, -R0 ;  /* 0x0000000f45037c23 */ /* 0x000fc60008010800 */
[----:B------:R3:W-:Y:S08]  /*8ec0*/  MUFU.EX2 R66, R2 ;  /* 0x0000000200427308 */ /* 0x0007f00000000800 */
[----:B-1----:R1:W-:Y:S01]  /*8ed0*/  MUFU.EX2 R7, R3 ;  /* 0x0000000300077308 */ /* 0x0023e20000000800 */
[----:B---3--:R-:W-:-:S07]  /*8ee0*/  FFMA.FTZ R2, R129, UR15, -R0 ;  /* 0x0000000f81027c23 */ /* 0x008fce0008010800 */
[----:B------:R3:W-:Y:S01]  /*8ef0*/  MUFU.EX2 R31, R2 ;  /* 0x00000002001f7308 */ /* 0x0007e20000000800 */
[----:B-1----:R-:W-:-:S07]  /*8f00*/  FFMA.FTZ R3, R124, UR15, -R0 ;  /* 0x0000000f7c037c23 */ /* 0x002fce0008010800 */
[----:B------:R1:W-:Y:S01]  /*8f10*/  MUFU.EX2 R33, R3 ;  /* 0x0000000300217308 */ /* 0x0003e20000000800 */
[----:B---3--:R-:W-:-:S07]  /*8f20*/  FFMA.FTZ R2, R68, UR15, -R0 ;  /* 0x0000000f44027c23 */ /* 0x008fce0008010800 */
[----:B------:R3:W-:Y:S01]  /*8f30*/  MUFU.EX2 R30, R2 ;  /* 0x00000002001e7308 */ /* 0x0007e20000000800 */
[----:B-1----:R-:W-:-:S07]  /*8f40*/  FFMA.FTZ R3, R125, UR15, -R0 ;  /* 0x0000000f7d037c23 */ /* 0x002fce0008010800 */
[----:B------:R1:W-:Y:S01]  /*8f50*/  MUFU.EX2 R32, R3 ;  /* 0x0000000300207308 */ /* 0x0003e20000000800 */
[----:B---3--:R-:W-:-:S04]  /*8f60*/  FMNMX.FTZ R2, R137, R182, !PT ;  /* 0x000000b689027209 */ /* 0x008fc80007810000 */
        /* <DEDUP_REMOVED lines=22> */
[----:B------:R-:W-:-:S04]  /*90d0*/  FMNMX.FTZ R2, R196, R2, !PT ;  /* 0x00000002c4027209 */ /* 0x000fc80007810000 */
[----:B------:R-:W-:Y:S01]  /*90e0*/  FMNMX.FTZ R2, R102, R2, !PT ;  /* 0x0000000266027209 */ /* 0x000fe20007810000 */
[----:B-1----:R-:W-:-:S03]  /*90f0*/  FFMA.FTZ R3, R121, UR15, -R0 ;  /* 0x0000000f79037c23 */ /* 0x002fc60008010800 */
[----:B------:R-:W-:Y:S01]  /*9100*/  FMNMX.FTZ R2, R103, R2, !PT ;  /* 0x0000000267027209 */ /* 0x000fe20007810000 */
[----:B------:R1:W3:Y:S03]  /*9110*/  MUFU.EX2 R57, R3 ;  /* 0x0000000300397308 */ /* 0x0002e60000000800 */
[----:B------:R-:W-:-:S04]  /*9120*/  FMNMX.FTZ R2, R198, R2, !PT ;  /* 0x00000002c6027209 */ /* 0x000fc80007810000 */
[----:B------:R-:W-:-:S04]  /*9130*/  FMNMX.FTZ R2, R201, R2, !PT ;  /* 0x00000002c9027209 */ /* 0x000fc80007810000 */
[----:B------:R-:W-:-:S04]  /*9140*/  FMNMX.FTZ R2, R116, R2, !PT ;  /* 0x0000000274027209 */ /* 0x000fc80007810000 */
[----:B------:R-:W-:Y:S01]  /*9150*/  FMNMX.FTZ R2, R99, R2, !PT ;  /* 0x0000000263027209 */ /* 0x000fe20007810000 */
[----:B-1----:R-:W-:Y:S01]  /*9160*/  FFMA.FTZ R3, R91, UR15, -R0 ;  /* 0x0000000f5b037c23 */ /* 0x002fe20008010800 */
[----:B---3--:R-:W-:Y:S02]  /*9170*/  MOV R91, R57 ;  /* 0x00000039005b7202 */ /* 0x008fe40000000f00 */
[----:B------:R-:W-:Y:S01]  /*9180*/  FMNMX.FTZ R2, R202, R2, !PT ;  /* 0x00000002ca027209 */ /* 0x000fe20007810000 */
[----:B------:R1:W3:Y:S03]  /*9190*/  MUFU.EX2 R58, R3 ;  /* 0x00000003003a7308 */ /* 0x0002e60000000800 */
        /* <DEDUP_REMOVED lines=8> */
[----:B------:R-:W-:-:S05]  /*9220*/  FMNMX.FTZ R2, R173, R2, !PT ;  /* 0x00000002ad027209 */ /* 0x000fca0007810000 */
[----:B--2---:R-:W2:Y:S01]  /*9230*/  SHFL.BFLY PT, R4, R2, 0x2, 0x1f ;  /* 0x0c401f0002047f89 */ /* 0x004ea200000e0000 */
[----:B-1----:R-:W-:-:S04]  /*9240*/  FFMA.FTZ R3, R122, UR15, -R0 ;  /* 0x0000000f7a037c23 */ /* 0x002fc80008010800 */
[----:B------:R1:W-:Y:S01]  /*9250*/  MUFU.EX2 R37, R3 ;  /* 0x0000000300257308 */ /* 0x0003e20000000800 */
[----:B--2---:R-:W-:Y:S01]  /*9260*/  FMNMX.FTZ R2, R2, R4, !PT ;  /* 0x0000000402027209 */ /* 0x004fe20007810000 */
[----:B-1----:R-:W-:-:S04]  /*9270*/  FFMA.FTZ R3, R123, UR15, -R0 ;  /* 0x0000000f7b037c23 */ /* 0x002fc80008010800 */
[----:B------:R-:W1:Y:S02]  /*9280*/  SHFL.BFLY PT, R4, R2, 0x1, 0x1f ;  /* 0x0c201f0002047f89 */ /* 0x000e6400000e0000 */
[----:B------:R2:W-:Y:S02]  /*9290*/  MUFU.EX2 R39, R3 ;  /* 0x0000000300277308 */ /* 0x0005e40000000800 */
[----:B--2---:R-:W-:-:S06]  /*92a0*/  FFMA.FTZ R3, R109, UR15, -R0 ;  /* 0x0000000f6d037c23 */ /* 0x004fcc0008010800 */
[----:B------:R2:W-:Y:S01]  /*92b0*/  MUFU.EX2 R59, R3 ;  /* 0x00000003003b7308 */ /* 0x0005e20000000800 */
[----:B-1----:R-:W-:Y:S01]  /*92c0*/  FMNMX.FTZ R68, R2, R4, !PT ;  /* 0x0000000402447209 */ /* 0x002fe20007810000 */
[----:B------:R-:W-:-:S03]  /*92d0*/  FFMA.FTZ R2, R11, UR15, -R0 ;  /* 0x0000000f0b027c23 */ /* 0x000fc60008010800 */
[----:B------:R-:W-:-:S03]  /*92e0*/  FSETP.NEU.FTZ.AND P3, PT, R68, -INF , PT ;  /* 0xff8000004400780b */ /* 0x000fc60003f7d000 */
[----:B------:R1:W-:Y:S01]  /*92f0*/  MUFU.EX2 R90, R2 ;  /* 0x00000002005a7308 */ /* 0x0003e20000000800 */
[----:B--2---:R-:W-:-:S07]  /*9300*/  FFMA.FTZ R3, R112, UR15, -R0 ;  /* 0x0000000f70037c23 */ /* 0x004fce0008010800 */
[----:B------:R2:W-:Y:S01]  /*9310*/  MUFU.EX2 R60, R3 ;  /* 0x00000003003c7308 */ /* 0x0005e20000000800 */
[----:B-1----:R-:W-:Y:S01]  /*9320*/  FMNMX.FTZ R2, R136, R94, !PT ;  /* 0x0000005e88027209 */ /* 0x002fe20007810000 */
[----:B--2---:R-:W-:-:S06]  /*9330*/  FFMA.FTZ R3, R126, UR15, -R0 ;  /* 0x0000000f7e037c23 */ /* 0x004fcc0008010800 */
        /* <DEDUP_REMOVED lines=12> */
[----:B---3--:R-:W-:-:S05]  /*9400*/  MOV R96, R58 ;  /* 0x0000003a00607202 */ /* 0x008fca0000000f00 */
        /* <DEDUP_REMOVED lines=15> */
[----:B------:R1:W-:Y:S08]  /*9500*/  MUFU.EX2 R67, R3 ;  /* 0x0000000300437308 */ /* 0x0003f00000000800 */
[----:B------:R2:W-:Y:S01]  /*9510*/  MUFU.EX2 R55, R0 ;  /* 0x0000000000377308 */ /* 0x0005e20000000800 */
[----:B-1----:R-:W-:-:S05]  /*9520*/  FMUL.FTZ R3, R68, UR15 ;  /* 0x0000000f44037c20 */ /* 0x002fca0008410000 */
[----:B------:R-:W-:-:S05]  /*9530*/  FSEL R3, R3, RZ, P3 ;  /* 0x000000ff03037208 */ /* 0x000fca0001800000 */
[--C-:B--2---:R-:W-:Y:S01]  /*9540*/  FFMA.FTZ R0, R182, UR15, -R3.reuse ;  /* 0x0000000fb6007c23 */ /* 0x104fe20008010803 */
[----:B------:R-:W-:-:S03]  /*9550*/  FFMA.FTZ R4, R195, UR15, -R3 ;  /* 0x0000000fc3047c23 */ /* 0x000fc60008010803 */
[----:B------:R1:W-:Y:S08]  /*9560*/  MUFU.EX2 R182, R0 ;  /* 0x0000000000b67308 */ /* 0x0003f00000000800 */
[----:B------:R2:W-:Y:S01]  /*9570*/  MUFU.EX2 R209, R4 ;  /* 0x0000000400d17308 */ /* 0x0005e20000000800 */
[----:B-1----:R-:W-:-:S07]  /*9580*/  FFMA.FTZ R0, R188, UR15, -R3 ;  /* 0x0000000fbc007c23 */ /* 0x002fce0008010803 */
        /* <DEDUP_REMOVED lines=8> */
[----:B------:R1:W2:Y:S02]  /*9610*/  MUFU.EX2 R208, R0 ;  /* 0x0000000000d07308 */ /* 0x0002a40000000800 */
[----:B-1----:R-:W-:Y:S01]  /*9620*/  FFMA.FTZ R0, R183, UR15, -R3 ;  /* 0x0000000fb7007c23 */ /* 0x002fe20008010803 */
[----:B--2---:R-:W-:-:S05]  /*9630*/  F2FP.BF16.F32.PACK_AB R11, R208, R205 ;  /* 0x000000cdd00b723e */ /* 0x004fca00000010ff */
        /* <DEDUP_REMOVED lines=59> */
[--C-:B------:R-:W-:Y:S01]  /*99f0*/  FFMA.FTZ R0, R103, UR15, -R3.reuse ;  /* 0x0000000f67007c23 */ /* 0x100fe20008010803 */
[----:B------:R-:W-:Y:S02]  /*9a00*/  FMNMX.FTZ R4, R79, R4, !PT ;  /* 0x000000044f047209 */ /* 0x000fe40007810000 */
[----:B------:R-:W-:Y:S01]  /*9a10*/  FMNMX.FTZ R5, R179, R2, !PT ;  /* 0x00000002b3057209 */ /* 0x000fe20007810000 */
[----:B------:R1:W-:Y:S01]  /*9a20*/  MUFU.EX2 R196, R0 ;  /* 0x0000000000c47308 */ /* 0x0003e20000000800 */
[----:B------:R-:W-:Y:S01]  /*9a30*/  FFMA.FTZ R2, R198, UR15, -R3 ;  /* 0x0000000fc6027c23 */ /* 0x000fe20008010803 */
[----:B------:R-:W-:-:S06]  /*9a40*/  MOV R198, R55 ;  /* 0x0000003700c67202 */ /* 0x000fcc0000000f00 */
[----:B------:R2:W-:Y:S01]  /*9a50*/  MUFU.EX2 R195, R2 ;  /* 0x0000000200c37308 */ /* 0x0005e20000000800 */
[----:B-1----:R-:W-:Y:S02]  /*9a60*/  FMNMX.FTZ R0, R105, R4, !PT ;  /* 0x0000000469007209 */ /* 0x002fe40007810000 */
[----:B------:R-:W-:-:S03]  /*9a70*/  FMNMX.FTZ R4, R230, R5, !PT ;  /* 0x00000005e6047209 */ /* 0x000fc60007810000 */
[----:B------:R-:W1:Y:S01]  /*9a80*/  SHFL.BFLY PT, R5, R0, 0x2, 0x1f ;  /* 0x0c401f0000057f89 */ /* 0x000e6200000e0000 */
[----:B--2---:R-:W-:Y:S01]  /*9a90*/  FMNMX.FTZ R2, R231, R4, !PT ;  /* 0x00000004e7027209 */ /* 0x004fe20007810000 */
[----:B------:R-:W-:Y:S01]  /*9aa0*/  FFMA.FTZ R4, R201, UR15, -R3 ;  /* 0x0000000fc9047c23 */ /* 0x000fe20008010803 */
[----:B------:R-:W-:Y:S02]  /*9ab0*/  MOV R201, R90 ;  /* 0x0000005a00c97202 */ /* 0x000fe40000000f00 */
[----:B------:R-:W-:Y:S01]  /*9ac0*/  FMNMX.FTZ R2, R174, R2, !PT ;  /* 0x00000002ae027209 */ /* 0x000fe20007810000 */
[----:B------:R2:W-:Y:S03]  /*9ad0*/  MUFU.EX2 R194, R4 ;  /* 0x0000000400c27308 */ /* 0x0005e60000000800 */
[----:B------:R-:W-:-:S04]  /*9ae0*/  FMNMX.FTZ R2, R175, R2, !PT ;  /* 0x00000002af027209 */ /* 0x000fc80007810000 */
[----:B------:R-:W-:-:S04]  /*9af0*/  FMNMX.FTZ R2, R234, R2, !PT ;  /* 0x00000002ea027209 */ /* 0x000fc80007810000 */
[----:B------:R-:W-:-:S04]  /*9b00*/  FMNMX.FTZ R2, R235, R2, !PT ;  /* 0x00000002eb027209 */ /* 0x000fc80007810000 */
[----:B------:R-:W-:Y:S02]  /*9b10*/  FMNMX.FTZ R2, R86, R2, !PT ;  /* 0x0000000256027209 */ /* 0x000fe40007810000 */
[----:B-1----:R-:W-:Y:S01]  /*9b20*/  FMNMX.FTZ R0, R0, R5, !PT ;  /* 0x0000000500007209 */ /* 0x002fe20007810000 */
[----:B--2---:R-:W-:Y:S01]  /*9b30*/  FFMA.FTZ R4, R116, UR15, -R3 ;  /* 0x0000000f74047c23 */ /* 0x004fe20008010803 */
[----:B------:R-:W-:-:S03]  /*9b40*/  FMNMX.FTZ R2, R87, R2, !PT ;  /* 0x0000000257027209 */ /* 0x000fc60007810000 */
[----:B------:R-:W1:Y:S01]  /*9b50*/  SHFL.BFLY PT, R5, R0, 0x1, 0x1f ;  /* 0x0c201f0000057f89 */ /* 0x000e6200000e0000 */
[----:B------:R-:W-:Y:S01]  /*9b60*/  FMNMX.FTZ R2, R238, R2, !PT ;  /* 0x00000002ee027209 */ /* 0x000fe20007810000 */
[----:B------:R2:W-:Y:S03]  /*9b70*/  MUFU.EX2 R193, R4 ;  /* 0x0000000400c17308 */ /* 0x0005e60000000800 */
[----:B------:R-:W-:-:S04]  /*9b80*/  FMNMX.FTZ R2, R239, R2, !PT ;  /* 0x00000002ef027209 */ /* 0x000fc80007810000 */
[----:B------:R-:W-:-:S04]  /*9b90*/  FMNMX.FTZ R2, R80, R2, !PT ;  /* 0x0000000250027209 */ /* 0x000fc80007810000 */
[----:B------:R-:W-:-:S04]  /*9ba0*/  FMNMX.FTZ R2, R81, R2, !PT ;  /* 0x0000000251027209 */ /* 0x000fc80007810000 */
[----:B------:R-:W-:Y:S01]  /*9bb0*/  FMNMX.FTZ R2, R250, R2, !PT ;  /* 0x00000002fa027209 */ /* 0x000fe20007810000 */
[----:B--2---:R-:W-:-:S03]  /*9bc0*/  FFMA.FTZ R4, R99, UR15, -R3 ;  /* 0x0000000f63047c23 */ /* 0x004fc60008010803 */
[----:B------:R-:W-:Y:S01]  /*9bd0*/  FMNMX.FTZ R2, R251, R2, !PT ;  /* 0x00000002fb027209 */ /* 0x000fe20007810000 */
[----:B------:R2:W-:Y:S01]  /*9be0*/  MUFU.EX2 R191, R4 ;  /* 0x0000000400bf7308 */ /* 0x0005e20000000800 */
[----:B-1----:R-:W-:Y:S01]  /*9bf0*/  FMNMX.FTZ R27, R0, R5, !PT ;  /* 0x00000005001b7209 */ /* 0x002fe20007810000 */
[----:B------:R-:W-:Y:S01]  /*9c00*/  FFMA.FTZ R0, R107, UR15, -R3 ;  /* 0x0000000f6b007c23 */ /* 0x000fe20008010803 */
[----:B------:R-:W-:Y:S02]  /*9c10*/  FMNMX.FTZ R2, R82, R2, !PT ;  /* 0x0000000252027209 */ /* 0x000fe40007810000 */
[----:B------:R-:W-:-:S03]  /*9c20*/  FSETP.NEU.FTZ.AND P2, PT, R27, -INF , PT ;  /* 0xff8000001b00780b */ /* 0x000fc60003f5d000 */
[----:B------:R1:W-:Y:S01]  /*9c30*/  MUFU.EX2 R181, R0 ;  /* 0x0000000000b57308 */ /* 0x0003e20000000800 */
[----:B--2---:R-:W-:Y:S01]  /*9c40*/  FFMA.FTZ R4, R202, UR15, -R3 ;  /* 0x0000000fca047c23 */ /* 0x004fe20008010803 */
[----:B------:R-:W-:-:S06]  /*9c50*/  MOV R202, R67 ;  /* 0x0000004300ca7202 */ /* 0x000fcc0000000f00 */
[----:B------:R2:W-:Y:S01]  /*9c60*/  MUFU.EX2 R190, R4 ;  /* 0x0000000400be7308 */ /* 0x0005e20000000800 */
[----:B-1----:R-:W-:Y:S01]  /*9c70*/  FMNMX.FTZ R0, R83, R2, !PT ;  /* 0x0000000253007209 */ /* 0x002fe20007810000 */
[----:B------:R-:W-:-:S03]  /*9c80*/  FMUL.FTZ R2, R27, UR15 ;  /* 0x0000000f1b027c20 */ /* 0x000fc60008410000 */
[----:B------:R-:W-:Y:S02]  /*9c90*/  FMNMX.FTZ R0, R77, R0, !PT ;  /* 0x000000004d007209 */ /* 0x000fe40007810000 */
[----:B------:R-:W-:Y:S02]  /*9ca0*/  FSEL R2, R2, RZ, P2 ;  /* 0x000000ff02027208 */ /* 0x000fe40001000000 */
[----:B------:R-:W-:-:S03]  /*9cb0*/  FMNMX.FTZ R0, R84, R0, !PT ;  /* 0x0000000054007209 */ /* 0x000fc60007810000 */
[----:B------:R-:W-:Y:S01]  /*9cc0*/  FFMA.FTZ R5, R71, UR15, -R2 ;  /* 0x0000000f47057c23 */ /* 0x000fe20008010802 */
[----:B------:R-:W-:Y:S01]  /*9cd0*/  FMNMX.FTZ R0, R85, R0, !PT ;  /* 0x0000000055007209 */ /* 0x000fe20007810000 */
[----:B--2---:R-:W-:Y:S01]  /*9ce0*/  FFMA.FTZ R4, R203, UR15, -R3 ;  /* 0x0000000fcb047c23 */ /* 0x004fe20008010803 */
[----:B------:R-:W-:Y:S01]  /*9cf0*/  MOV R203, R89 ;  /* 0x0000005900cb7202 */ /* 0x000fe20000000f00 */
[----:B------:R-:W-:Y:S01]  /*9d00*/  MUFU.EX2 R127, R5 ;  /* 0x00000005007f7308 */ /* 0x000fe20000000800 */
[----:B------:R-:W-:-:S04]  /*9d10*/  FMNMX.FTZ R0, R78, R0, !PT ;  /* 0x000000004e007209 */ /* 0x000fc80007810000 */
[----:B------:R-:W-:-:S03]  /*9d20*/  FMNMX.FTZ R0, R110, R0, !PT ;  /* 0x000000006e007209 */ /* 0x000fc60007810000 */
[----:B------:R1:W-:Y:S01]  /*9d30*/  MUFU.EX2 R189, R4 ;  /* 0x0000000400bd7308 */ /* 0x0003e20000000800 */
        /* <DEDUP_REMOVED lines=9> */
[----:B-1----:R-:W-:Y:S01]  /*9dd0*/  FFMA.FTZ R4, R192, UR15, -R2 ;  /* 0x0000000fc0047c23 */ /* 0x002fe20008010802 */
[----:B------:R-:W-:-:S05]  /*9de0*/  MOV R192, R19 ;  /* 0x0000001300c07202 */ /* 0x000fca0000000f00 */
[----:B------:R1:W-:Y:S02]  /*9df0*/  MUFU.EX2 R121, R4 ;  /* 0x0000000400797308 */ /* 0x0003e40000000800 */
[----:B-1----:R-:W-:Y:S01]  /*9e00*/  FFMA.FTZ R4, R184, UR15, -R2 ;  /* 0x0000000fb8047c23 */ /* 0x002fe20008010802 */
[----:B------:R-:W-:-:S05]  /*9e10*/  MOV R184, R18 ;  /* 0x0000001200b87202 */ /* 0x000fca0000000f00 */
[----:B------:R1:W-:Y:S02]  /*9e20*/  MUFU.EX2 R120, R4 ;  /* 0x0000000400787308 */ /* 0x0003e40000000800 */
[--C-:B-1----:R-:W-:Y:S01]  /*9e30*/  FFMA.FTZ R4, R185, UR15, -R2.reuse ;  /* 0x0000000fb9047c23 */ /* 0x102fe20008010802 */
[----:B------:R-:W-:Y:S02]  /*9e40*/  MOV R185, R6 ;  /* 0x0000000600b97202 */ /* 0x000fe40000000f00 */
[----:B------:R-:W1:Y:S03]  /*9e50*/  SHFL.BFLY PT, R6, R0, 0x2, 0x1f ;  /* 0x0c401f0000067f89 */ /* 0x000e6600000e0000 */
        /* <DEDUP_REMOVED lines=9> */
[----:B------:R-:W-:Y:S02]  /*9ef0*/  FSEL R5, R27, RZ, P2 ;  /* 0x000000ff1b057208 */ /* 0x000fe40001000000 */
[----:B------:R-:W-:-:S03]  /*9f00*/  FSETP.NEU.FTZ.AND P1, PT, R26, -INF , PT ;  /* 0xff8000001a00780b */ /* 0x000fc60003f3d000 */
[----:B------:R1:W-:Y:S01]  /*9f10*/  MUFU.EX2 R133, R0 ;  /* 0x0000000000857308 */ /* 0x0003e20000000800 */
[----:B--2---:R-:W-:Y:S01]  /*9f20*/  FFMA.FTZ R4, R104, UR15, -R2 ;  /* 0x0000000f68047c23 */ /* 0x004fe20008010802 */
[----:B------:R-:W-:Y:S01]  /*9f30*/  FADD.FTZ R5, R136, -R5 ;  /* 0x8000000588057221 */ /* 0x000fe20000010000 */
[----:B------:R-:W-:-:S03]  /*9f40*/  MOV R136, R7 ;  /* 0x0000000700887202 */ /* 0x000fc60000000f00 */
[----:B------:R-:W-:Y:S02]  /*9f50*/  FMUL.FTZ R5, R5, UR15 ;  /* 0x0000000f05057c20 */ /* 0x000fe40008410000 */
[----:B------:R2:W-:Y:S08]  /*9f60*/  MUFU.EX2 R126, R4 ;  /* 0x00000004007e7308 */ /* 0x0005f00000000800 */
[----:B------:R3:W4:Y:S01]  /*9f70*/  MUFU.EX2 R24, R5 ;  /* 0x0000000500187308 */ /* 0x0007220000000800 */
[----:B-1----:R-:W-:-:S05]  /*9f80*/  FMUL.FTZ R0, R26, UR15 ;  /* 0x0000000f1a007c20 */ /* 0x002fca0008410000 */
[----:B------:R-:W-:Y:S01]  /*9f90*/  FSEL R0, R0, RZ, P1 ;  /* 0x000000ff00007208 */ /* 0x000fe20000800000 */
[----:B--2---:R-:W-:-:S04]  /*9fa0*/  FFMA.FTZ R4, R95, UR15, -R2 ;  /* 0x0000000f5f047c23 */ /* 0x004fc80008010802 */
[----:B------:R-:W-:Y:S01]  /*9fb0*/  FFMA.FTZ R6, R186, UR15, -R0 ;  /* 0x0000000fba067c23 */ /* 0x000fe20008010800 */
[----:B------:R-:W-:Y:S01]  /*9fc0*/  MOV R186, R12 ;  /* 0x0000000c00ba7202 */ /* 0x000fe20000000f00 */
[----:B------:R1:W-:Y:S01]  /*9fd0*/  MUFU.EX2 R128, R4 ;  /* 0x0000000400807308 */ /* 0x0003e20000000800 */
[----:B---3--:R-:W-:Y:S01]  /*9fe0*/  FSEL R5, R70, RZ, P4 ;  /* 0x000000ff46057208 */ /* 0x008fe20002000000 */
[-C--:B----4-:R-:W-:Y:S01]  /*9ff0*/  FMUL.FTZ R168, R168, R24.reuse ;  /* 0x00000018a8a87220 */ /* 0x090fe20000410000 */
[-C--:B------:R-:W-:Y:S01]  /*a000*/  FMUL.FTZ R169, R169, R24.reuse ;  /* 0x00000018a9a97220 */ /* 0x080fe20000410000 */
[----:B------:R-:W-:-:S04]  /*a010*/  FMUL.FTZ R140, R140, R24 ;  /* 0x000000188c8c7220 */ /* 0x000fc80000410000 */
[----:B------:R2:W-:Y:S01]  /*a020*/  MUFU.EX2 R118, R6 ;  /* 0x0000000600767308 */ /* 0x0005e20000000800 */
[----:B------:R-:W-:Y:S01]  /*a030*/  FADD.FTZ R5, R138, -R5 ;  /* 0x800000058a057221 */ /* 0x000fe20000010000 */
[----:B------:R-:W-:Y:S01]  /*a040*/  MOV R138, R32 ;  /* 0x00000020008a7202 */ /* 0x000fe20000000f00 */
[-C--:B------:R-:W-:Y:S01]  /*a050*/  FMUL.FTZ R141, R141, R24.reuse ;  /* 0x000000188d8d7220 */ /* 0x080fe20000410000 */
[-C--:B------:R-:W-:Y:S01]  /*a060*/  FMUL.FTZ R152, R152, R24.reuse ;  /* 0x0000001898987220 */ /* 0x080fe20000410000 */
[----:B------:R-:W-:Y:S01]  /*a070*/  FMUL.FTZ R5, R5, UR15 ;  /* 0x0000000f05057c20 */ /* 0x000fe20008410000 */
[-C--:B------:R-:W-:Y:S01]  /*a080*/  FMUL.FTZ R153, R153, R24.reuse ;  /* 0x0000001899997220 */ /* 0x080fe20000410000 */
[-C--:B------:R-:W-:Y:S01]  /*a090*/  FMUL.FTZ R156, R156, R24.reuse ;  /* 0x000000189c9c7220 */ /* 0x080fe20000410000 */
[----:B------:R-:W-:Y:S01]  /*a0a0*/  FMUL.FTZ R157, R157, R24 ;  /* 0x000000189d9d7220 */ /* 0x000fe20000410000 */
[----:B-1----:R-:W-:Y:S01]  /*a0b0*/  FFMA.FTZ R4, R51, UR15, -R2 ;  /* 0x0000000f33047c23 */ /* 0x002fe20008010802 */
[----:B------:R-:W1:Y:S01]  /*a0c0*/  MUFU.EX2 R71, R5 ;  /* 0x0000000500477308 */ /* 0x000e620000000800 */
[----:B--2---:R-:W-:-:S07]  /*a0d0*/  FSEL R6, R68, RZ, P3 ;  /* 0x000000ff44067208 */ /* 0x004fce0001800000 */
[----:B------:R2:W-:Y:S01]  /*a0e0*/  MUFU.EX2 R129, R4 ;  /* 0x0000000400817308 */ /* 0x0005e20000000800 */
[-C--:B-1----:R-:W-:Y:S01]  /*a0f0*/  FMUL.FTZ R144, R144, R71.reuse ;  /* 0x0000004790907220 */ /* 0x082fe20000410000 */
[-C--:B------:R-:W-:Y:S01]  /*a100*/  FMUL.FTZ R145, R145, R71.reuse ;  /* 0x0000004791917220 */ /* 0x080fe20000410000 */
[-C--:B------:R-:W-:Y:S01]  /*a110*/  FMUL.FTZ R148, R148, R71.reuse ;  /* 0x0000004794947220 */ /* 0x080fe20000410000 */
[-C--:B------:R-:W-:Y:S01]  /*a120*/  FMUL.FTZ R149, R149, R71.reuse ;  /* 0x0000004795957220 */ /* 0x080fe20000410000 */
[-C--:B------:R-:W-:Y:S01]  /*a130*/  FMUL.FTZ R160, R160, R71.reuse ;  /* 0x00000047a0a07220 */ /* 0x080fe20000410000 */
[-C--:B------:R-:W-:Y:S01]  /*a140*/  FMUL.FTZ R161, R161, R71.reuse ;  /* 0x00000047a1a17220 */ /* 0x080fe20000410000 */
[-C--:B------:R-:W-:Y:S01]  /*a150*/  FMUL.FTZ R164, R164, R71.reuse ;  /* 0x00000047a4a47220 */ /* 0x080fe20000410000 */
[----:B------:R-:W-:Y:S01]  /*a160*/  FMUL.FTZ R165, R165, R71 ;  /* 0x00000047a5a57220 */ /* 0x000fe20000410000 */
[----:B--2---:R-:W-:-:S04]  /*a170*/  FFMA.FTZ R4, R50, UR15, -R2 ;  /* 0x0000000f32047c23 */ /* 0x004fc80008010802 */
        /* <DEDUP_REMOVED lines=12> */
[----:B------:R-:W-:Y:S02]  /*a240*/  MOV R197, R17 ;  /* 0x0000001100c57202 */ /* 0x000fe40000000f00 */
[----:B------:R-:W1:Y:S03]  /*a250*/  LDSM.16.MT88.4 R16, [R214+0x4000] ;  /* 0x00400000d610783b */ /* 0x000e660000004200 */
[----:B------:R2:W-:Y:S02]  /*a260*/  MUFU.EX2 R112, R4 ;  /* 0x0000000400707308 */ /* 0x0005e40000000800 */
[----:B--2---:R-:W-:Y:S01]  /*a270*/  FFMA.FTZ R4, R200, UR15, -R0 ;  /* 0x0000000fc8047c23 */ /* 0x004fe20008010800 */
[----:B------:R-:W-:-:S05]  /*a280*/  MOV R200, R15 ;  /* 0x0000000f00c87202 */ /* 0x000fca0000000f00 */
[----:B------:R2:W3:Y:S02]  /*a290*/  MUFU.EX2 R113, R4 ;  /* 0x0000000400717308 */ /* 0x0004e40000000800 */
[----:B--2---:R-:W-:Y:S01]  /*a2a0*/  FFMA.FTZ R4, R199, UR15, -R0 ;  /* 0x0000000fc7047c23 */ /* 0x004fe20008010800 */
[----:B------:R-:W-:Y:S02]  /*a2b0*/  MOV R199, R14 ;  /* 0x0000000e00c77202 */ /* 0x000fe40000000f00 */
[----:B---3--:R-:W-:-:S03]  /*a2c0*/  F2FP.BF16.F32.PACK_AB R5, R113, R112 ;  /* 0x000000707105723e */ /* 0x008fc600000010ff */
[----:B------:R2:W-:Y:S02]  /*a2d0*/  MUFU.EX2 R114, R4 ;  /* 0x0000000400727308 */ /* 0x0005e40000000800 */
[----:B--2---:R-:W-:Y:S01]  /*a2e0*/  FFMA.FTZ R4, R187, UR15, -R0 ;  /* 0x0000000fbb047c23 */ /* 0x004fe20008010800 */
[----:B------:R-:W-:Y:S02]  /*a2f0*/  MOV R187, R13 ;  /* 0x0000000d00bb7202 */ /* 0x000fe40000000f00 */
[----:B------:R-:W2:Y:S03]  /*a300*/  LDSM.16.MT88.4 R12, [R213+0x4000] ;  /* 0x00400000d50c783b */ /* 0x000ea60000004200 */
[----:B------:R3:W4:Y:S02]  /*a310*/  MUFU.EX2 R117, R4 ;  /* 0x0000000400757308 */ /* 0x0007240000000800 */
[----:B---3--:R-:W-:-:S02]  /*a320*/  FSEL R4, R26, RZ, P1 ;  /* 0x000000ff1a047208 */ /* 0x008fc40000800000 */
[----:B----4-:R-:W-:-:S03]  /*a330*/  F2FP.BF16.F32.PACK_AB R7, R117, R114 ;  /* 0x000000727507723e */ /* 0x010fc600000010ff */
[----:B------:R-:W-:Y:S01]  /*a340*/  FADD.FTZ R4, R88, -R4 ;  /* 0x8000000458047221 */ /* 0x000fe20000010000 */
[----:B------:R-:W-:-:S03]  /*a350*/  MOV R88, R33 ;  /* 0x0000002100587202 */ /* 0x000fc60000000f00 */
[----:B------:R-:W-:-:S04]  /*a360*/  FMUL.FTZ R4, R4, UR15 ;  /* 0x0000000f04047c20 */ /* 0x000fc80008410000 */
[----:B------:R3:W4:Y:S02]  /*a370*/  MUFU.EX2 R25, R4 ;  /* 0x0000000400197308 */ /* 0x0007240000000800 */
[--C-:B---3--:R-:W-:Y:S01]  /*a380*/  FFMA.FTZ R4, R204, UR15, -R0.reuse ;  /* 0x0000000fcc047c23 */ /* 0x108fe20008010800 */
[----:B------:R-:W-:Y:S01]  /*a390*/  MOV R204, R8 ;  /* 0x0000000800cc7202 */ /* 0x000fe20000000f00 */
[----:B------:R-:W-:Y:S01]  /*a3a0*/  FFMA.FTZ R8, R178, UR15, -R0 ;  /* 0x0000000fb2087c23 */ /* 0x000fe20008010800 */
[----:B------:R-:W-:-:S03]  /*a3b0*/  MOV R178, R9 ;  /* 0x0000000900b27202 */ /* 0x000fc60000000f00 */
[----:B------:R3:W-:Y:S01]  /*a3c0*/  MUFU.EX2 R115, R4 ;  /* 0x0000000400737308 */ /* 0x0007e20000000800 */
[-C--:B----4-:R-:W-:Y:S01]  /*a3d0*/  FMUL.FTZ R170, R170, R25.reuse ;  /* 0x00000019aaaa7220 */ /* 0x090fe20000410000 */
[-C--:B------:R-:W-:Y:S01]  /*a3e0*/  FMUL.FTZ R171, R171, R25.reuse ;  /* 0x00000019abab7220 */ /* 0x080fe20000410000 */
[-C--:B------:R-:W-:Y:S01]  /*a3f0*/  FMUL.FTZ R142, R142, R25.reuse ;  /* 0x000000198e8e7220 */ /* 0x080fe20000410000 */
[-C--:B------:R-:W-:Y:S01]  /*a400*/  FMUL.FTZ R143, R143, R25.reuse ;  /* 0x000000198f8f7220 */ /* 0x080fe20000410000 */
[-C--:B------:R-:W-:Y:S01]  /*a410*/  FMUL.FTZ R154, R154, R25.reuse ;  /* 0x000000199a9a7220 */ /* 0x080fe20000410000 */
[-C--:B------:R-:W-:Y:S01]  /*a420*/  FMUL.FTZ R155, R155, R25.reuse ;  /* 0x000000199b9b7220 */ /* 0x080fe20000410000 */
[-C--:B------:R-:W-:Y:S01]  /*a430*/  FMUL.FTZ R158, R158, R25.reuse ;  /* 0x000000199e9e7220 */ /* 0x080fe20000410000 */
[----:B------:R4:W-:Y:S01]  /*a440*/  MUFU.EX2 R108, R8 ;  /* 0x00000008006c7308 */ /* 0x0009e20000000800 */
[----:B------:R-:W-:Y:S01]  /*a450*/  FMUL.FTZ R159, R159, R25 ;  /* 0x000000199f9f7220 */ /* 0x000fe20000410000 */
[----:B---3--:R-:W-:Y:S01]  /*a460*/  FADD.FTZ R4, R137, -R6 ;  /* 0x8000000689047221 */ /* 0x008fe20000010000 */
[----:B------:R-:W-:-:S02]  /*a470*/  F2FP.BF16.F32.PACK_AB R6, R123, R120 ;  /* 0x000000787b06723e */ /* 0x000fc400000010ff */
[----:B------:R-:W-:Y:S01]  /*a480*/  MOV R137, R38 ;  /* 0x0000002600897202 */ /* 0x000fe20000000f00 */
[----:B------:R-:W-:Y:S01]  /*a490*/  FMUL.FTZ R9, R4, UR15 ;  /* 0x0000000f04097c20 */ /* 0x000fe20008410000 */
[----:B------:R-:W-:Y:S01]  /*a4a0*/  F2FP.BF16.F32.PACK_AB R4, R121, R122 ;  /* 0x0000007a7904723e */ /* 0x000fe200000010ff */
[----:B----4-:R-:W-:Y:S01]  /*a4b0*/  FFMA.FTZ R8, R179, UR15, -R0 ;  /* 0x0000000fb3087c23 */ /* 0x010fe20008010800 */
[----:B------:R-:W-:Y:S01]  /*a4c0*/  MOV R179, R34 ;  /* 0x0000002200b37202 */ /* 0x000fe20000000f00 */
[----:B------:R-:W3:Y:S01]  /*a4d0*/  MUFU.EX2 R69, R9 ;  /* 0x0000000900457308 */ /* 0x000ee20000000800 */
[----:B------:R-:W4:Y:S03]  /*a4e0*/  LDSM.16.MT88.4 R32, [R213+0x4400] ;  /* 0x00440000d520783b */ /* 0x000f260000004200 */
[C---:B-1----:R-:W-:Y:S06]  /*a4f0*/  HMMA.16816.F32.BF16 R48, R4.reuse, R18, R168 ;  /* 0x000000120430723c */ /* 0x042fec00000418a8 */
[----:B--2---:R-:W-:Y:S01]  /*a500*/  HMMA.16816.F32.BF16 R20, R4, R12, R140 ;  /* 0x0000000c0414723c */ /* 0x004fe2000004188c */
[----:B------:R-:W-:Y:S01]  /*a510*/  MOV R168, R31 ;  /* 0x0000001f00a87202 */ /* 0x000fe20000000f00 */
[----:B------:R1:W2:Y:S01]  /*a520*/  MUFU.EX2 R107, R8 ;  /* 0x00000008006b7308 */ /* 0x0002a20000000800 */
[----:B------:R-:W-:-:S02]  /*a530*/  MOV R171, R30 ;  /* 0x0000001e00ab7202 */ /* 0x000fc40000000f00 */
[----:B------:R-:W-:Y:S01]  /*a540*/  MOV R170, R29 ;  /* 0x0000001d00aa7202 */ /* 0x000fe20000000f00 */
[C---:B------:R-:W-:Y:S01]  /*a550*/  HMMA.16816.F32.BF16 R40, R4.reuse, R14, R152 ;  /* 0x0000000e0428723c */ /* 0x040fe20000041898 */
[----:B------:R-:W5:Y:S01]  /*a560*/  LDSM.16.MT88.4 R28, [R214+0x4400] ;  /* 0x00440000d61c783b */ /* 0x000f620000004200 */
[----:B------:R-:W-:Y:S01]  /*a570*/  MOV R169, R10 ;  /* 0x0000000a00a97202 */ /* 0x000fe20000000f00 */
[-C--:B---3--:R-:W-:Y:S01]  /*a580*/  FMUL.FTZ R146, R146, R69.reuse ;  /* 0x0000004592927220 */ /* 0x088fe20000410000 */
[----:B------:R-:W-:Y:S01]  /*a590*/  F2FP.BF16.F32.PACK_AB R9, R188, R182 ;  /* 0x000000b6bc09723e */ /* 0x000fe200000010ff */
[----:B------:R-:W-:Y:S01]  /*a5a0*/  FMUL.FTZ R147, R147, R69 ;  /* 0x0000004593937220 */ /* 0x000fe20000410000 */
[----:B------:R-:W-:Y:S01]  /*a5b0*/  HMMA.16816.F32.BF16 R44, R4, R16, R156 ;  /* 0x00000010042c723c */ /* 0x000fe2000004189c */
[----:B------:R-:W-:Y:S01]  /*a5c0*/  F2FP.BF16.F32.PACK_AB R10, R136, R171 ;  /* 0x000000ab880a723e */ /* 0x000fe200000010ff */
[-C--:B------:R-:W-:Y:S01]  /*a5d0*/  FMUL.FTZ R150, R150, R69.reuse ;  /* 0x0000004596967220 */ /* 0x080fe20000410000 */
[-C--:B------:R-:W-:Y:S01]  /*a5e0*/  FMUL.FTZ R151, R151, R69.reuse ;  /* 0x0000004597977220 */ /* 0x080fe20000410000 */
[-C--:B------:R-:W-:Y:S01]  /*a5f0*/  FMUL.FTZ R162, R162, R69.reuse ;  /* 0x00000045a2a27220 */ /* 0x080fe20000410000 */
[-C--:B------:R-:W-:Y:S01]  /*a600*/  FMUL.FTZ R163, R163, R69.reuse ;  /* 0x00000045a3a37220 */ /* 0x080fe20000410000 */
[-C--:B------:R-:W-:Y:S01]  /*a610*/  FMUL.FTZ R166, R166, R69.reuse ;  /* 0x00000045a6a67220 */ /* 0x080fe20000410000 */
[----:B-1----:R-:W-:Y:S01]  /*a620*/  F2FP.BF16.F32.PACK_AB R8, R168, R66 ;  /* 0x00000042a808723e */ /* 0x002fe200000010ff */
[----:B------:R-:W-:Y:S01]  /*a630*/  FMUL.FTZ R167, R167, R69 ;  /* 0x00000045a7a77220 */ /* 0x000fe20000410000 */
[----:B------:R-:W-:Y:S01]  /*a640*/  FFMA.FTZ R4, R52, UR15, -R2 ;  /* 0x0000000f34047c23 */ /* 0x000fe20008010802 */
[----:B------:R-:W-:-:S02]  /*a650*/  F2FP.BF16.F32.PACK_AB R5, R115, R118 ;  /* 0x000000767305723e */ /* 0x000fc400000010ff */
[----:B------:R-:W-:Y:S01]  /*a660*/  F2FP.BF16.F32.PACK_AB R6, R128, R126 ;  /* 0x0000007e8006723e */ /* 0x000fe200000010ff */
[----:B------:R1:W-:Y:S01]  /*a670*/  MUFU.EX2 R119, R4 ;  /* 0x0000000400777308 */ /* 0x0003e20000000800 */
[----:B------:R-:W-:Y:S01]  /*a680*/  HMMA.16816.F32.BF16 R144, R8, R12, R144 ;  /* 0x0000000c0890723c */ /* 0x000fe20000041890 */
[----:B--2---:R-:W-:-:S05]  /*a690*/  F2FP.BF16.F32.PACK_AB R7, R107, R108 ;  /* 0x0000006c6b07723e */ /* 0x004fca00000010ff */
[C---:B------:R-:W-:Y:S01]  /*a6a0*/  HMMA.16816.F32.BF16 R148, R8.reuse, R14, R148 ;  /* 0x0000000e0894723c */ /* 0x040fe20000041894 */
[----:B------:R-:W-:Y:S05]  /*a6b0*/  LDSM.16.MT88.4 R12, [R214+0x4800] ;  /* 0x00480000d60c783b */ /* 0x000fea0000004200 */
[----:B------:R-:W-:Y:S01]  /*a6c0*/  HMMA.16816.F32.BF16 R160, R8, R16, R160 ;  /* 0x0000001008a0723c */ /* 0x000fe200000418a0 */
[----:B-1----:R-:W-:-:S05]  /*a6d0*/  FFMA.FTZ R4, R53, UR15, -R2 ;  /* 0x0000000f35047c23 */ /* 0x002fca0008010802 */
[----:B------:R-:W-:Y:S01]  /*a6e0*/  HMMA.16816.F32.BF16 R164, R8, R18, R164 ;  /* 0x0000001208a4723c */ /* 0x000fe200000418a4 */
[----:B------:R-:W1:Y:S01]  /*a6f0*/  LDSM.16.MT88.4 R16, [R213+0x4800] ;  /* 0x00480000d510783b */ /* 0x000e620000004200 */
[----:B------:R2:W-:Y:S05]  /*a700*/  MUFU.EX2 R116, R4 ;  /* 0x0000000400747308 */ /* 0x0005ea0000000800 */
[----:B------:R-:W-:Y:S01]  /*a710*/  FFMA.FTZ R8, R56, UR15, -R2 ;  /* 0x0000000f38087c23 */ /* 0x000fe20008010802 */
[----:B------:R-:W-:Y:S02]  /*a720*/  F2FP.BF16.F32.PACK_AB R9, R241, R252 ;  /* 0x000000fcf109723e */ /* 0x000fe400000010ff */
[----:B------:R-:W-:Y:S01]  /*a730*/  F2FP.BF16.F32.PACK_AB R10, R170, R169 ;  /* 0x000000a9aa0a723e */ /* 0x000fe200000010ff */
[----:B------:R3:W-:Y:S01]  /*a740*/  MUFU.EX2 R109, R8 ;  /* 0x00000008006d7308 */ /* 0x0007e20000000800 */
[----:B------:R-:W-:-:S02]  /*a750*/  F2FP.BF16.F32.PACK_AB R11, R237, R240 ;  /* 0x000000f0ed0b723e */ /* 0x000fc400000010ff */
[----:B--2---:R-:W-:-:S07]  /*a760*/  F2FP.BF16.F32.PACK_AB R4, R125, R124 ;  /* 0x0000007c7d04723e */ /* 0x004fce00000010ff */
[----:B----4-:R-:W-:Y:S01]  /*a770*/  HMMA.16816.F32.BF16 R20, R4, R32, R20 ;  /* 0x000000200414723c */ /* 0x010fe20000041814 */
[----:B---3--:R-:W-:Y:S01]  /*a780*/  FFMA.FTZ R8, R230, UR15, -R0 ;  /* 0x0000000fe6087c23 */ /* 0x008fe20008010800 */
[----:B------:R-:W-:-:S03]  /*a790*/  MOV R230, R61 ;  /* 0x0000003d00e67202 */ /* 0x000fc60000000f00 */
[----:B------:R2:W-:Y:S01]  /*a7a0*/  MUFU.EX2 R103, R8 ;  /* 0x0000000800677308 */ /* 0x0005e20000000800 */
[C---:B------:R-:W-:Y:S06]  /*a7b0*/  HMMA.16816.F32.BF16 R40, R4.reuse, R34, R40 ;  /* 0x000000220428723c */ /* 0x040fec0000041828 */
[C---:B-----5:R-:W-:Y:S06]  /*a7c0*/  HMMA.16816.F32.BF16 R44, R4.reuse, R28, R44 ;  /* 0x0000001c042c723c */ /* 0x060fec000004182c */
[----:B------:R-:W-:Y:S01]  /*a7d0*/  HMMA.16816.F32.BF16 R48, R4, R30, R48 ;  /* 0x0000001e0430723c */ /* 0x000fe20000041830 */
[----:B--2---:R-:W-:Y:S01]  /*a7e0*/  FFMA.FTZ R8, R231, UR15, -R0 ;  /* 0x0000000fe7087c23 */ /* 0x004fe20008010800 */
[----:B------:R-:W-:-:S05]  /*a7f0*/  MOV R231, R60 ;  /* 0x0000003c00e77202 */ /* 0x000fca0000000f00 */
[----:B------:R-:W-:Y:S01]  /*a800*/  FFMA.FTZ R4, R175, UR15, -R0 ;  /* 0x0000000faf047c23 */ /* 0x000fe20008010800 */
[----:B------:R2:W3:Y:S01]  /*a810*/  MUFU.EX2 R101, R8 ;  /* 0x0000000800657308 */ /* 0x0004e20000000800 */
[----:B------:R-:W-:Y:S02]  /*a820*/  F2FP.BF16.F32.PACK_AB R6, R131, R130 ;  /* 0x000000828306723e */ /* 0x000fe400000010ff */
[----:B------:R-:W-:-:S05]  /*a830*/  MOV R175, R39 ;  /* 0x0000002700af7202 */ /* 0x000fca0000000f00 */
[----:B------:R4:W-:Y:S01]  /*a840*/  MUFU.EX2 R100, R4 ;  /* 0x0000000400647308 */ /* 0x0009e20000000800 */
[----:B--2---:R-:W-:Y:S01]  /*a850*/  FFMA.FTZ R8, R174, UR15, -R0 ;  /* 0x0000000fae087c23 */ /* 0x004fe20008010800 */
[----:B---3--:R-:W-:Y:S02]  /*a860*/  F2FP.BF16.F32.PACK_AB R5, R101, R103 ;  /* 0x000000676505723e */ /* 0x008fe400000010ff */
[----:B------:R-:W-:-:S04]  /*a870*/  MOV R174, R59 ;  /* 0x0000003b00ae7202 */ /* 0x000fc80000000f00 */
[----:B------:R2:W3:Y:S01]  /*a880*/  MUFU.EX2 R99, R8 ;  /* 0x0000000800637308 */ /* 0x0004e20000000800 */
[----:B----4-:R-:W-:Y:S01]  /*a890*/  FFMA.FTZ R4, R248, UR15, -R2 ;  /* 0x0000000ff8047c23 */ /* 0x010fe20008010802 */
[----:B------:R-:W-:-:S06]  /*a8a0*/  MOV R248, R37 ;  /* 0x0000002500f87202 */ /* 0x000fcc0000000f00 */
[----:B------:R4:W-:Y:S01]  /*a8b0*/  MUFU.EX2 R106, R4 ;  /* 0x00000004006a7308 */ /* 0x0009e20000000800 */
[----:B--2---:R-:W-:Y:S02]  /*a8c0*/  F2FP.BF16.F32.PACK_AB R8, R138, R88 ;  /* 0x000000588a08723e */ /* 0x004fe400000010ff */
[----:B---3--:R-:W-:-:S05]  /*a8d0*/  F2FP.BF16.F32.PACK_AB R7, R100, R99 ;  /* 0x000000636407723e */ /* 0x008fca00000010ff */
[----:B------:R-:W-:Y:S01]  /*a8e0*/  HMMA.16816.F32.BF16 R56, R8, R32, R144 ;  /* 0x000000200838723c */ /* 0x000fe20000041890 */
[----:B----4-:R-:W-:Y:S01]  /*a8f0*/  FFMA.FTZ R4, R249, UR15, -R2 ;  /* 0x0000000ff9047c23 */ /* 0x010fe20008010802 */
[----:B------:R-:W-:-:S03]  /*a900*/  MOV R249, R36 ;  /* 0x0000002400f97202 */ /* 0x000fc60000000f00 */
[----:B------:R2:W-:Y:S01]  /*a910*/  MUFU.EX2 R104, R4 ;  /* 0x0000000400687308 */ /* 0x0005e20000000800 */
[C---:B------:R-:W-:Y:S01]  /*a920*/  HMMA.16816.F32.BF16 R60, R8.reuse, R34, R148 ;  /* 0x00000022083c723c */ /* 0x040fe20000041894 */
[----:B------:R-:W-:Y:S05]  /*a930*/  LDSM.16.MT88.4 R148, [R213+0x5c00] ;  /* 0x005c0000d594783b */ /* 0x000fea0000004200 */
[C---:B------:R-:W-:Y:S06]  /*a940*/  HMMA.16816.F32.BF16 R160, R8.reuse, R28, R160 ;  /* 0x0000001c08a0723c */ /* 0x040fec00000418a0 */
[----:B------:R-:W-:Y:S01]  /*a950*/  HMMA.16816.F32.BF16 R164, R8, R30, R164 ;  /* 0x0000001e08a4723c */ /* 0x000fe200000418a4 */
[----:B------:R-:W3:Y:S01]  /*a960*/  LDSM.16.MT88.4 R28, [R213+0x4c00] ;  /* 0x004c0000d51c783b */ /* 0x000ee20000004200 */
[----:B--2---:R-:W-:-:S05]  /*a970*/  F2FP.BF16.F32.PACK_AB R4, R129, R127 ;  /* 0x0000007f8104723e */ /* 0x004fca00000010ff */
[----:B------:R-:W-:Y:S01]  /*a980*/  FFMA.FTZ R8, R72, UR15, -R2 ;  /* 0x0000000f48087c23 */ /* 0x000fe20008010802 */
[----:B------:R-:W-:Y:S02]  /*a990*/  F2FP.BF16.F32.PACK_AB R9, R233, R236 ;  /* 0x000000ece909723e */ /* 0x000fe400000010ff */
[----:B------:R-:W-:Y:S01]  /*a9a0*/  F2FP.BF16.F32.PACK_AB R11, R229, R232 ;  /* 0x000000e8e50b723e */ /* 0x000fe200000010ff */
[----:B------:R2:W-:Y:S01]  /*a9b0*/  MUFU.EX2 R102, R8 ;  /* 0x0000000800667308 */ /* 0x0005e20000000800 */
[C---:B-1----:R-:W-:Y:S01]  /*a9c0*/  HMMA.16816.F32.BF16 R36, R4.reuse, R16, R20 ;  /* 0x000000100424723c */ /* 0x042fe20000041814 */
[----:B------:R-:W1:Y:S05]  /*a9d0*/  LDSM.16.MT88.4 R20, [R214+0x4c00] ;  /* 0x004c0000d614783b */ /* 0x000e6a0000004200 */
[C---:B------:R-:W-:Y:S06]  /*a9e0*/  HMMA.16816.F32.BF16 R32, R4.reuse, R18, R40 ;  /* 0x000000120420723c */ /* 0x040fec0000041828 */
[----:B------:R-:W-:Y:S01]  /*a9f0*/  HMMA.16816.F32.BF16 R40, R4, R12, R44 ;  /* 0x0000000c0428723c */ /* 0x000fe2000004182c */
[----:B--2---:R-:W-:Y:S01]  /*aa00*/  FFMA.FTZ R8, R234, UR15, -R0 ;  /* 0x0000000fea087c23 */ /* 0x004fe20008010800 */
[----:B------:R-:W-:-:S04]  /*aa10*/  MOV R234, R96 ;  /* 0x0000006000ea7202 */ /* 0x000fc80000000f00 */
[----:B------:R-:W-:Y:S01]  /*aa20*/  HMMA.16816.F32.BF16 R48, R4, R14, R48 ;  /* 0x0000000e0430723c */ /* 0x000fe20000041830 */
[----:B------:R2:W-:Y:S01]  /*aa30*/  MUFU.EX2 R96, R8 ;  /* 0x0000000800607308 */ /* 0x0005e20000000800 */
[----:B------:R-:W-:-:S05]  /*aa40*/  F2FP.BF16.F32.PACK_AB R10, R249, R234 ;  /* 0x000000eaf90a723e */ /* 0x000fca00000010ff */
[----:B------:R-:W-:Y:S01]  /*aa50*/  FFMA.FTZ R4, R87, UR15, -R0 ;  /* 0x0000000f57047c23 */ /* 0x000fe20008010800 */
[----:B------:R-:W-:-:S03]  /*aa60*/  F2FP.BF16.F32.PACK_AB R6, R135, R133 ;  /* 0x000000858706723e */ /* 0x000fc600000010ff */
[----:B------:R4:W-:Y:S01]  /*aa70*/  MUFU.EX2 R93, R4 ;  /* 0x00000004005d7308 */ /* 0x0009e20000000800 */
[----:B--2---:R-:W-:Y:S01]  /*aa80*/  FFMA.FTZ R8, R235, UR15, -R0 ;  /* 0x0000000feb087c23 */ /* 0x004fe20008010800 */
[----:B------:R-:W-:-:S06]  /*aa90*/  MOV R235, R91 ;  /* 0x0000005b00eb7202 */ /* 0x000fcc0000000f00 */
[----:B------:R2:W5:Y:S01]  /*aaa0*/  MUFU.EX2 R95, R8 ;  /* 0x00000008005f7308 */ /* 0x0005620000000800 */
[----:B----4-:R-:W-:-:S07]  /*aab0*/  FFMA.FTZ R4, R73, UR15, -R2 ;  /* 0x0000000f49047c23 */ /* 0x010fce0008010802 */
[----:B------:R4:W-:Y:S01]  /*aac0*/  MUFU.EX2 R98, R4 ;  /* 0x0000000400627308 */ /* 0x0009e20000000800 */
[----:B--2---:R-:W-:Y:S01]  /*aad0*/  FFMA.FTZ R8, R86, UR15, -R0 ;  /* 0x0000000f56087c23 */ /* 0x004fe20008010800 */
[----:B-----5:R-:W-:-:S06]  /*aae0*/  F2FP.BF16.F32.PACK_AB R5, R95, R96 ;  /* 0x000000605f05723e */ /* 0x020fcc00000010ff */
[----:B------:R2:W5:Y:S01]  /*aaf0*/  MUFU.EX2 R92, R8 ;  /* 0x00000008005c7308 */ /* 0x0005620000000800 */
[----:B----4-:R-:W-:-:S07]  /*ab00*/  FFMA.FTZ R4, R54, UR15, -R2 ;  /* 0x0000000f36047c23 */ /* 0x010fce0008010802 */
[----:B------:R4:W-:Y:S01]  /*ab10*/  MUFU.EX2 R97, R4 ;  /* 0x0000000400617308 */ /* 0x0009e20000000800 */
[----:B--2---:R-:W-:Y:S02]  /*ab20*/  F2FP.BF16.F32.PACK_AB R8, R235, R137 ;  /* 0x00000089eb08723e */ /* 0x004fe400000010ff */
[----:B-----5:R-:W-:-:S05]  /*ab30*/  F2FP.BF16.F32.PACK_AB R7, R93, R92 ;  /* 0x0000005c5d07723e */ /* 0x020fca00000010ff */
[----:B------:R-:W-:Y:S01]  /*ab40*/  HMMA.16816.F32.BF16 R56, R8, R16, R56 ;  /* 0x000000100838723c */ /* 0x000fe20000041838 */
[----:B----4-:R-:W-:-:S05]  /*ab50*/  F2FP.BF16.F32.PACK_AB R4, R134, R132 ;  /* 0x000000848604723e */ /* 0x010fca00000010ff */
[C---:B------:R-:W-:Y:S01]  /*ab60*/  HMMA.16816.F32.BF16 R60, R8.reuse, R18, R60 ;  /* 0x00000012083c723c */ /* 0x040fe2000004183c */
[----:B------:R-:W2:Y:S05]  /*ab70*/  LDSM.16.MT88.4 R16, [R213+0x5000] ;  /* 0x00500000d510783b */ /* 0x000eaa0000004200 */
[C---:B------:R-:W-:Y:S06]  /*ab80*/  HMMA.16816.F32.BF16 R52, R8.reuse, R12, R160 ;  /* 0x0000000c0834723c */ /* 0x040fec00000418a0 */
[----:B------:R-:W-:Y:S01]  /*ab90*/  HMMA.16816.F32.BF16 R164, R8, R14, R164 ;  /* 0x0000000e08a4723c */ /* 0x000fe200000418a4 */
[----:B------:R-:W4:Y:S01]  /*aba0*/  LDSM.16.MT88.4 R12, [R214+0x5000] ;  /* 0x00500000d60c783b */ /* 0x000f220000004200 */
[----:B------:R-:W-:-:S02]  /*abb0*/  MOV R163, R66 ;  /* 0x0000004200a37202 */ /* 0x000fc40000000f00 */
[----:B------:R-:W-:Y:S02]  /*abc0*/  MOV R160, R136 ;  /* 0x0000008800a07202 */ /* 0x000fe40000000f00 */
[C---:B---3--:R-:W-:Y:S01]  /*abd0*/  HMMA.16816.F32.BF16 R44, R4.reuse, R28, R36 ;  /* 0x0000001c042c723c */ /* 0x048fe20000041824 */
[----:B------:R-:W-:Y:S01]  /*abe0*/  FFMA.FTZ R8, R74, UR15, -R2 ;  /* 0x0000000f4a087c23 */ /* 0x000fe20008010802 */
[----:B------:R-:W-:Y:S02]  /*abf0*/  F2FP.BF16.F32.PACK_AB R9, R227, R228 ;  /* 0x000000e4e309723e */ /* 0x000fe400000010ff */
[----:B------:R-:W-:Y:S01]  /*ac00*/  F2FP.BF16.F32.PACK_AB R10, R231, R174 ;  /* 0x000000aee70a723e */ /* 0x000fe200000010ff */
[----:B------:R3:W-:Y:S01]  /*ac10*/  MUFU.EX2 R94, R8 ;  /* 0x00000008005e7308 */ /* 0x0007e20000000800 */
[----:B------:R-:W-:Y:S01]  /*ac20*/  HMMA.16816.F32.BF16 R36, R4, R30, R32 ;  /* 0x0000001e0424723c */ /* 0x000fe20000041820 */
[----:B------:R-:W-:Y:S02]  /*ac30*/  F2FP.BF16.F32.PACK_AB R11, R210, R211 ;  /* 0x000000d3d20b723e */ /* 0x000fe400000010ff */
[----:B------:R-:W-:-:S02]  /*ac40*/  MOV R161, R88 ;  /* 0x0000005800a17202 */ /* 0x000fc40000000f00 */
[----:B------:R-:W-:Y:S01]  /*ac50*/  MOV R162, R138 ;  /* 0x0000008a00a27202 */ /* 0x000fe20000000f00 */
[C---:B-1----:R-:W-:Y:S01]  /*ac60*/  HMMA.16816.F32.BF16 R32, R4.reuse, R20, R40 ;  /* 0x000000140420723c */ /* 0x042fe20000041828 */
[----:B------:R-:W-:Y:S02]  /*ac70*/  MOV R138, R70 ;  /* 0x00000046008a7202 */ /* 0x000fe40000000f00 */
[----:B------:R-:W-:Y:S02]  /*ac80*/  MOV R88, R26 ;  /* 0x0000001a00587202 */ /* 0x000fe40000000f00 */
[----:B------:R-:W-:Y:S01]  /*ac90*/  MOV R136, R27 ;  /* 0x0000001b00887202 */ /* 0x000fe20000000f00 */
[----:B------:R-:W-:Y:S01]  /*aca0*/  HMMA.16816.F32.BF16 R40, R4, R22, R48 ;  /* 0x000000160428723c */ /* 0x000fe20000041830 */
[----:B------:R-:W-:Y:S02]  /*acb0*/  @P0 MOV R138, R70 ;  /* 0x00000046008a0202 */ /* 0x000fe40000000f00 */
[----:B------:R-:W-:Y:S01]  /*acc0*/  @P0 MOV R88, R26 ;  /* 0x0000001a00580202 */ /* 0x000fe20000000f00 */
[----:B---3--:R-:W-:Y:S01]  /*acd0*/  FFMA.FTZ R8, R238, UR15, -R0 ;  /* 0x0000000fee087c23 */ /* 0x008fe20008010800 */
[----:B------:R-:W-:-:S02]  /*ace0*/  MOV R238, R137 ;  /* 0x0000008900ee7202 */ /* 0x000fc40000000f00 */
[--C-:B------:R-:W-:Y:S01]  /*acf0*/  FFMA.FTZ R4, R81, UR15, -R0.reuse ;  /* 0x0000000f51047c23 */ /* 0x100fe20008010800 */
[----:B------:R1:W-:Y:S01]  /*ad00*/  MUFU.EX2 R90, R8 ;  /* 0x00000008005a7308 */ /* 0x0003e20000000800 */
[----:B------:R-:W-:Y:S02]  /*ad10*/  F2FP.BF16.F32.PACK_AB R6, R109, R116 ;  /* 0x000000746d06723e */ /* 0x000fe400000010ff */
[-C--:B------:R-:W-:Y:S02]  /*ad20*/  MOV R137, R68.reuse ;  /* 0x0000004400897202 */ /* 0x080fe40000000f00 */
[----:B------:R-:W-:Y:S02]  /*ad30*/  @P0 MOV R137, R68 ;  /* 0x0000004400890202 */ /* 0x000fe40000000f00 */
[----:B------:R-:W-:Y:S01]  /*ad40*/  @P0 MOV R136, R27 ;  /* 0x0000001b00880202 */ /* 0x000fe20000000f00 */
[----:B------:R3:W-:Y:S01]  /*ad50*/  MUFU.EX2 R81, R4 ;  /* 0x0000000400517308 */ /* 0x0007e20000000800 */
[----:B-1----:R-:W-:Y:S01]  /*ad60*/  FFMA.FTZ R8, R239, UR15, -R0 ;  /* 0x0000000fef087c23 */ /* 0x002fe20008010800 */
[----:B------:R-:W-:-:S06]  /*ad70*/  MOV R239, R170 ;  /* 0x000000aa00ef7202 */ /* 0x000fcc0000000f00 */
[----:B------:R1:W5:Y:S01]  /*ad80*/  MUFU.EX2 R87, R8 ;  /* 0x0000000800577308 */ /* 0x0003620000000800 */
[----:B---3--:R-:W-:-:S07]  /*ad90*/  FFMA.FTZ R4, R75, UR15, -R2 ;  /* 0x0000000f4b047c23 */ /* 0x008fce0008010802 */
[----:B------:R3:W-:Y:S01]  /*ada0*/  MUFU.EX2 R91, R4 ;  /* 0x00000004005b7308 */ /* 0x0007e20000000800 */
[----:B-1----:R-:W-:Y:S01]  /*adb0*/  FFMA.FTZ R8, R80, UR15, -R0 ;  /* 0x0000000f50087c23 */ /* 0x002fe20008010800 */
[----:B-----5:R-:W-:-:S06]  /*adc0*/  F2FP.BF16.F32.PACK_AB R5, R87, R90 ;  /* 0x0000005a5705723e */ /* 0x020fcc00000010ff */
[----:B------:R1:W5:Y:S01]  /*add0*/  MUFU.EX2 R80, R8 ;  /* 0x0000000800507308 */ /* 0x0003620000000800 */
[----:B---3--:R-:W-:-:S07]  /*ade0*/  FFMA.FTZ R4, R65, UR15, -R2 ;  /* 0x0000000f41047c23 */ /* 0x008fce0008010802 */
[----:B------:R3:W-:Y:S01]  /*adf0*/  MUFU.EX2 R89, R4 ;  /* 0x0000000400597308 */ /* 0x0007e20000000800 */
[----:B-1----:R-:W-:Y:S02]  /*ae00*/  F2FP.BF16.F32.PACK_AB R8, R175, R248 ;  /* 0x000000f8af08723e */ /* 0x002fe400000010ff */
[----:B-----5:R-:W-:-:S05]  /*ae10*/  F2FP.BF16.F32.PACK_AB R7, R81, R80 ;  /* 0x000000505107723e */ /* 0x020fca00000010ff */
[----:B------:R-:W-:Y:S01]  /*ae20*/  HMMA.16816.F32.BF16 R48, R8, R28, R56 ;  /* 0x0000001c0830723c */ /* 0x000fe20000041838 */
[----:B---3--:R-:W-:-:S05]  /*ae30*/  F2FP.BF16.F32.PACK_AB R4, R119, R139 ;  /* 0x0000008b7704723e */ /* 0x008fca00000010ff */
[C---:B------:R-:W-:Y:S01]  /*ae40*/  HMMA.16816.F32.BF16 R60, R8.reuse, R30, R60 ;  /* 0x0000001e083c723c */ /* 0x040fe2000004183c */
[----:B------:R-:W-:Y:S05]  /*ae50*/  LDSM.16.MT88.4 R28, [R214+0x5400] ;  /* 0x00540000d61c783b */ /* 0x000fea0000004200 */
[C---:B------:R-:W-:Y:S06]  /*ae60*/  HMMA.16816.F32.BF16 R52, R8.reuse, R20, R52 ;  /* 0x000000140834723c */ /* 0x040fec0000041834 */
[----:B------:R-:W-:Y:S01]  /*ae70*/  HMMA.16816.F32.BF16 R164, R8, R22, R164 ;  /* 0x0000001608a4723c */ /* 0x000fe200000418a4 */
[----:B------:R-:W-:Y:S05]  /*ae80*/  LDSM.16.MT88.4 R20, [R213+0x5800] ;  /* 0x00580000d514783b */ /* 0x000fea0000004200 */
[----:B--2---:R-:W-:Y:S01]  /*ae90*/  HMMA.16816.F32.BF16 R140, R4, R16, R44 ;  /* 0x00000010048c723c */ /* 0x004fe2000004182c */
[----:B------:R-:W-:Y:S01]  /*aea0*/  FFMA.FTZ R8, R64, UR15, -R2 ;  /* 0x0000000f40087c23 */ /* 0x000fe20008010802 */
[----:B------:R-:W-:-:S02]  /*aeb0*/  F2FP.BF16.F32.PACK_AB R9, R207, R209 ;  /* 0x000000d1cf09723e */ /* 0x000fc400000010ff */
[----:B------:R-:W-:Y:S01]  /*aec0*/  F2FP.BF16.F32.PACK_AB R10, R204, R178 ;  /* 0x000000b2cc0a723e */ /* 0x000fe200000010ff */
[----:B------:R1:W-:Y:S01]  /*aed0*/  MUFU.EX2 R86, R8 ;  /* 0x0000000800567308 */ /* 0x0003e20000000800 */
[----:B----4-:R-:W-:Y:S01]  /*aee0*/  HMMA.16816.F32.BF16 R64, R4, R12, R32 ;  /* 0x0000000c0440723c */ /* 0x010fe20000041820 */
[----:B------:R-:W2:Y:S01]  /*aef0*/  LDSM.16.MT88.4 R32, [R213+0x5400] ;  /* 0x00540000d520783b */ /* 0x000ea20000004200 */
[----:B------:R-:W-:-:S04]  /*af00*/  F2FP.BF16.F32.PACK_AB R11, R196, R206 ;  /* 0x000000cec40b723e */ /* 0x000fc800000010ff */
[C---:B------:R-:W-:Y:S06]  /*af10*/  HMMA.16816.F32.BF16 R152, R4.reuse, R18, R36 ;  /* 0x000000120498723c */ /* 0x040fec0000041824 */
[----:B------:R-:W-:Y:S01]  /*af20*/  HMMA.16816.F32.BF16 R56, R4, R14, R40 ;  /* 0x0000000e0438723c */ /* 0x000fe20000041828 */
[----:B-1----:R-:W-:Y:S01]  /*af30*/  FFMA.FTZ R8, R250, UR15, -R0 ;  /* 0x0000000ffa087c23 */ /* 0x002fe20008010800 */
[----:B------:R-:W-:-:S05]  /*af40*/  MOV R250, R171 ;  /* 0x000000ab00fa7202 */ /* 0x000fca0000000f00 */
[----:B------:R-:W-:Y:S01]  /*af50*/  FFMA.FTZ R4, R83, UR15, -R0 ;  /* 0x0000000f53047c23 */ /* 0x000fe20008010800 */
[----:B------:R1:W-:Y:S01]  /*af60*/  MUFU.EX2 R75, R8 ;  /* 0x00000008004b7308 */ /* 0x0003e20000000800 */
[----:B------:R-:W-:-:S07]  /*af70*/  F2FP.BF16.F32.PACK_AB R6, R98, R102 ;  /* 0x000000666206723e */ /* 0x000fce00000010ff */
[----:B------:R3:W-:Y:S01]  /*af80*/  MUFU.EX2 R73, R4 ;  /* 0x0000000400497308 */ /* 0x0007e20000000800 */
[----:B-1----:R-:W-:Y:S01]  /*af90*/  FFMA.FTZ R8, R251, UR15, -R0 ;  /* 0x0000000ffb087c23 */ /* 0x002fe20008010800 */
[----:B------:R-:W-:-:S06]  /*afa0*/  MOV R251, R168 ;  /* 0x000000a800fb7202 */ /* 0x000fcc0000000f00 */
[----:B------:R1:W4:Y:S01]  /*afb0*/  MUFU.EX2 R74, R8 ;  /* 0x00000008004a7308 */ /* 0x0003220000000800 */
[----:B---3--:R-:W-:-:S07]  /*afc0*/  FFMA.FTZ R4, R76, UR15, -R2 ;  /* 0x0000000f4c047c23 */ /* 0x008fce0008010802 */
[----:B------:R3:W5:Y:S01]  /*afd0*/  MUFU.EX2 R76, R4 ;  /* 0x00000004004c7308 */ /* 0x0007620000000800 */
[----:B-1----:R-:W-:Y:S01]  /*afe0*/  FFMA.FTZ R8, R82, UR15, -R0 ;  /* 0x0000000f52087c23 */ /* 0x002fe20008010800 */
[----:B----4-:R-:W-:-:S06]  /*aff0*/  F2FP.BF16.F32.PACK_AB R5, R74, R75 ;  /* 0x0000004b4a05723e */ /* 0x010fcc00000010ff */
[----:B------:R1:W4:Y:S01]  /*b000*/  MUFU.EX2 R72, R8 ;  /* 0x0000000800487308 */ /* 0x0003220000000800 */
[----:B---3--:R-:W-:Y:S01]  /*b010*/  FFMA.FTZ R4, R77, UR15, -R0 ;  /* 0x0000000f4d047c23 */ /* 0x008fe20008010800 */
[----:B-----5:R-:W-:Y:S02]  /*b020*/  F2FP.BF16.F32.PACK_AB R168, R76, R86 ;  /* 0x000000564ca8723e */ /* 0x020fe400000010ff */
[----:B-1----:R-:W-:Y:S02]  /*b030*/  F2FP.BF16.F32.PACK_AB R8, R179, R230 ;  /* 0x000000e6b308723e */ /* 0x002fe400000010ff */
[----:B----4-:R-:W-:-:S05]  /*b040*/  F2FP.BF16.F32.PACK_AB R7, R73, R72 ;  /* 0x000000484907723e */ /* 0x010fca00000010ff */
[C---:B------:R-:W-:Y:S06]  /*b050*/  HMMA.16816.F32.BF16 R48, R8.reuse, R16, R48 ;  /* 0x000000100830723c */ /* 0x040fec0000041830 */
[C---:B------:R-:W-:Y:S01]  /*b060*/  HMMA.16816.F32.BF16 R40, R8.reuse, R18, R60 ;  /* 0x000000120828723c */ /* 0x040fe2000004183c */
[----:B------:R-:W1:Y:S01]  /*b070*/  LDSM.16.MT88.4 R16, [R214+0x5800] ;  /* 0x00580000d610783b */ /* 0x000e620000004200 */
[----:B------:R3:W-:Y:S04]  /*b080*/  MUFU.EX2 R61, R4 ;  /* 0x00000004003d7308 */ /* 0x0007e80000000800 */
[C---:B------:R-:W-:Y:S06]  /*b090*/  HMMA.16816.F32.BF16 R36, R8.reuse, R12, R52 ;  /* 0x0000000c0824723c */ /* 0x040fec0000041834 */
[----:B------:R-:W-:Y:S01]  /*b0a0*/  HMMA.16816.F32.BF16 R44, R8, R14, R164 ;  /* 0x0000000e082c723c */ /* 0x000fe200000418a4 */
[----:B------:R-:W-:-:S02]  /*b0b0*/  F2FP.BF16.F32.PACK_AB R12, R187, R186 ;  /* 0x000000babb0c723e */ /* 0x000fc400000010ff */
[----:B------:R-:W-:-:S04]  /*b0c0*/  F2FP.BF16.F32.PACK_AB R13, R194, R195 ;  /* 0x000000c3c20d723e */ /* 0x000fc800000010ff */
[--C-:B------:R-:W-:Y:S01]  /*b0d0*/  FFMA.FTZ R8, R84, UR15, -R0.reuse ;  /* 0x0000000f54087c23 */ /* 0x100fe20008010800 */
[----:B---3--:R-:W-:Y:S01]  /*b0e0*/  F2FP.BF16.F32.PACK_AB R4, R104, R106 ;  /* 0x0000006a6804723e */ /* 0x008fe200000010ff */
[--C-:B------:R-:W-:Y:S01]  /*b0f0*/  FFMA.FTZ R9, R78, UR15, -R0.reuse ;  /* 0x0000000f4e097c23 */ /* 0x100fe20008010800 */
[----:B------:R-:W-:Y:S01]  /*b100*/  F2FP.BF16.F32.PACK_AB R14, R200, R199 ;  /* 0x000000c7c80e723e */ /* 0x000fe200000010ff */
[----:B------:R3:W4:Y:S01]  /*b110*/  MUFU.EX2 R60, R8 ;  /* 0x00000008003c7308 */ /* 0x0007220000000800 */
[----:B------:R-:W-:Y:S02]  /*b120*/  F2FP.BF16.F32.PACK_AB R15, R191, R193 ;  /* 0x000000c1bf0f723e */ /* 0x000fe400000010ff */
[----:B------:R-:W-:Y:S01]  /*b130*/  F2FP.BF16.F32.PACK_AB R10, R89, R91 ;  /* 0x0000005b590a723e */ /* 0x000fe200000010ff */
[C---:B--2---:R-:W-:Y:S01]  /*b140*/  HMMA.16816.F32.BF16 R140, R4.reuse, R32, R140 ;  /* 0x00000020048c723c */ /* 0x044fe2000004188c */
[----:B------:R-:W-:Y:S02]  /*b150*/  F2FP.BF16.F32.PACK_AB R164, R202, R203 ;  /* 0x000000cbcaa4723e */ /* 0x000fe400000010ff */
[----:B------:R-:W-:Y:S01]  /*b160*/  F2FP.BF16.F32.PACK_AB R166, R198, R201 ;  /* 0x000000c9c6a6723e */ /* 0x000fe200000010ff */
[----:B------:R4:W-:Y:S02]  /*b170*/  MUFU.EX2 R54, R9 ;  /* 0x0000000900367308 */ /* 0x0009e40000000800 */
[C---:B------:R-:W-:Y:S06]  /*b180*/  HMMA.16816.F32.BF16 R152, R4.reuse, R34, R152 ;  /* 0x000000220498723c */ /* 0x040fec0000041898 */
[----:B------:R-:W-:Y:S01]  /*b190*/  HMMA.16816.F32.BF16 R64, R4, R28, R64 ;  /* 0x0000001c0440723c */ /* 0x000fe20000041840 */
[----:B---3--:R-:W-:-:S04]  /*b1a0*/  FFMA.FTZ R8, R85, UR15, -R0 ;  /* 0x0000000f55087c23 */ /* 0x008fc80008010800 */
[----:B------:R2:W3:Y:S01]  /*b1b0*/  MUFU.EX2 R55, R8 ;  /* 0x0000000800377308 */ /* 0x0004e20000000800 */
[----:B------:R-:W-:Y:S01]  /*b1c0*/  HMMA.16816.F32.BF16 R56, R4, R30, R56 ;  /* 0x0000001e0438723c */ /* 0x000fe20000041838 */
[----:B----4-:R-:W-:-:S05]  /*b1d0*/  F2FP.BF16.F32.PACK_AB R9, R60, R61 ;  /* 0x0000003d3c09723e */ /* 0x010fca00000010ff */
[C---:B------:R-:W-:Y:S01]  /*b1e0*/  HMMA.16816.F32.BF16 R144, R12.reuse, R32, R48 ;  /* 0x000000200c90723c */ /* 0x040fe20000041830 */
[--C-:B------:R-:W-:Y:S01]  /*b1f0*/  FFMA.FTZ R4, R79, UR15, -R2.reuse ;  /* 0x0000000f4f047c23 */ /* 0x100fe20008010802 */
[----:B------:R-:W-:Y:S01]  /*b200*/  FFMA.FTZ R2, R105, UR15, -R2 ;  /* 0x0000000f69027c23 */ /* 0x000fe20008010802 */
[----:B------:R-:W-:Y:S02]  /*b210*/  F2FP.BF16.F32.PACK_AB R5, R189, R190 ;  /* 0x000000bebd05723e */ /* 0x000fe400000010ff */
[----:B------:R4:W-:Y:S01]  /*b220*/  MUFU.EX2 R53, R4 ;  /* 0x0000000400357308 */ /* 0x0009e20000000800 */
[C---:B------:R-:W-:Y:S01]  /*b230*/  HMMA.16816.F32.BF16 R48, R12.reuse, R34, R40 ;  /* 0x000000220c30723c */ /* 0x040fe20000041828 */
[----:B------:R-:W-:Y:S02]  /*b240*/  F2FP.BF16.F32.PACK_AB R6, R192, R184 ;  /* 0x000000b8c006723e */ /* 0x000fe400000010ff */
[----:B------:R-:W-:Y:S02]  /*b250*/  F2FP.BF16.F32.PACK_AB R7, R181, R183 ;  /* 0x000000b7b507723e */ /* 0x000fe400000010ff */
[----:B--2---:R-:W-:Y:S01]  /*b260*/  F2FP.BF16.F32.PACK_AB R8, R94, R97 ;  /* 0x000000615e08723e */ /* 0x004fe200000010ff */
[C---:B------:R-:W-:Y:S01]  /*b270*/  HMMA.16816.F32.BF16 R32, R12.reuse, R28, R36 ;  /* 0x0000001c0c20723c */ /* 0x040fe20000041824 */
[----:B------:R2:W5:Y:S01]  /*b280*/  MUFU.EX2 R52, R2 ;  /* 0x0000000200347308 */ /* 0x0005620000000800 */
[----:B---3--:R-:W-:Y:S01]  /*b290*/  F2FP.BF16.F32.PACK_AB R11, R54, R55 ;  /* 0x00000037360b723e */ /* 0x008fe200000010ff */
[----:B------:R-:W3:Y:S03]  /*b2a0*/  LDSM.16.MT88.4 R36, [R214+0x5c00] ;  /* 0x005c0000d624783b */ /* 0x000ee60000004200 */
[----:B------:R-:W-:Y:S01]  /*b2b0*/  HMMA.16816.F32.BF16 R28, R12, R30, R44 ;  /* 0x0000001e0c1c723c */ /* 0x000fe2000004182c */
[----:B----4-:R-:W-:-:S05]  /*b2c0*/  FFMA.FTZ R4, R110, UR15, -R0 ;  /* 0x0000000f6e047c23 */ /* 0x010fca0008010800 */
[C---:B------:R-:W-:Y:S01]  /*b2d0*/  HMMA.16816.F32.BF16 R140, R8.reuse, R20, R140 ;  /* 0x00000014088c723c */ /* 0x040fe2000004188c */
[--C-:B------:R-:W-:Y:S01]  /*b2e0*/  FFMA.FTZ R12, R226, UR15, -R3.reuse ;  /* 0x0000000fe20c7c23 */ /* 0x100fe20008010803 */
[----:B------:R4:W-:Y:S01]  /*b2f0*/  MUFU.EX2 R45, R4 ;  /* 0x00000004002d7308 */ /* 0x0009e20000000800 */
[--C-:B------:R-:W-:Y:S01]  /*b300*/  FFMA.FTZ R13, R172, UR15, -R3.reuse ;  /* 0x0000000fac0d7c23 */ /* 0x100fe20008010803 */
[----:B------:R-:W-:Y:S01]  /*b310*/  FFMA.FTZ R14, R173, UR15, -R3 ;  /* 0x0000000fad0e7c23 */ /* 0x000fe20008010803 */
[----:B------:R-:W-:Y:S01]  /*b320*/  FFMA.FTZ R3, R242, R71, R163 ;  /* 0x00000047f2037223 */ /* 0x000fe200000100a3 */
[----:B--2---:R-:W-:Y:S01]  /*b330*/  FFMA.FTZ R2, R111, UR15, -R0 ;  /* 0x0000000f6f027c23 */ /* 0x004fe20008010800 */
[----:B------:R-:W-:Y:S01]  /*b340*/  HMMA.16816.F32.BF16 R152, R8, R22, R152 ;  /* 0x000000160898723c */ /* 0x000fe20000041898 */
[----:B------:R-:W-:Y:S02]  /*b350*/  MOV R163, R169 ;  /* 0x000000a900a37202 */ /* 0x000fe40000000f00 */
[----:B------:R2:W3:Y:S01]  /*b360*/  MUFU.EX2 R44, R2 ;  /* 0x00000002002c7308 */ /* 0x0004e20000000800 */
[----:B-----5:R-:W-:-:S02]  /*b370*/  F2FP.BF16.F32.PACK_AB R170, R52, R53 ;  /* 0x0000003534aa723e */ /* 0x020fc400000010ff */
[C---:B-1----:R-:W-:Y:S05]  /*b380*/  HMMA.16816.F32.BF16 R156, R8.reuse, R16, R64 ;  /* 0x00000010089c723c */ /* 0x042fea0000041840 */
[----:B------:R-:W1:Y:S01]  /*b390*/  MUFU.EX2 R12, R12 ;  /* 0x0000000c000c7308 */ /* 0x000e620000000800 */
[----:B----4-:R-:W-:Y:S01]  /*b3a0*/  F2FP.BF16.F32.PACK_AB R4, R185, R197 ;  /* 0x000000c5b904723e */ /* 0x010fe200000010ff */
[----:B------:R-:W-:Y:S06]  /*b3b0*/  HMMA.16816.F32.BF16 R40, R8, R18, R56 ;  /* 0x000000120828723c */ /* 0x000fec0000041838 */
[C---:B------:R-:W-:Y:S01]  /*b3c0*/  HMMA.16816.F32.BF16 R144, R4.reuse, R20, R144 ;  /* 0x000000140490723c */ /* 0x040fe20000041890 */
[--C-:B--2---:R-:W-:Y:S01]  /*b3d0*/  FFMA.FTZ R2, R176, UR15, -R0.reuse ;  /* 0x0000000fb0027c23 */ /* 0x104fe20008010800 */
[----:B------:R-:W-:Y:S01]  /*b3e0*/  FFMA.FTZ R0, R177, UR15, -R0 ;  /* 0x0000000fb1007c23 */ /* 0x000fe20008010800 */
[----:B------:R-:W-:Y:S01]  /*b3f0*/  FFMA.FTZ R8, R243, R69, R182 ;  /* 0x00000045f3087223 */ /* 0x000fe200000100b6 */
[----:B------:R-:W-:Y:S01]  /*b400*/  MUFU.EX2 R13, R13 ;  /* 0x0000000d000d7308 */ /* 0x000fe20000000800 */
[----:B---3--:R-:W-:Y:S01]  /*b410*/  F2FP.BF16.F32.PACK_AB R169, R44, R45 ;  /* 0x0000002d2ca9723e */ /* 0x008fe200000010ff */
[----:B------:R-:W-:Y:S01]  /*b420*/  HMMA.16816.F32.BF16 R48, R4, R22, R48 ;  /* 0x000000160430723c */ /* 0x000fe20000041830 */
[----:B-1----:R-:W-:-:S05]  /*b430*/  F2FP.BF16.F32.PACK_AB R165, R12, R180 ;  /* 0x000000b40ca5723e */ /* 0x002fca00000010ff */
[----:B------:R1:W-:Y:S01]  /*b440*/  MUFU.EX2 R15, R2 ;  /* 0x00000002000f7308 */ /* 0x0003e20000000800 */
[C---:B------:R-:W-:Y:S06]  /*b450*/  HMMA.16816.F32.BF16 R32, R4.reuse, R16, R32 ;  /* 0x000000100420723c */ /* 0x040fec0000041820 */
[----:B------:R-:W-:Y:S01]  /*b460*/  HMMA.16816.F32.BF16 R28, R4, R18, R28 ;  /* 0x00000012041c723c */ /* 0x000fe2000004181c */
[----:B------:R2:W3:Y:S06]  /*b470*/  MUFU.EX2 R9, R0 ;  /* 0x0000000000097308 */ /* 0x0004ec0000000800 */
[----:B------:R-:W-:Y:S01]  /*b480*/  FADD.FTZ R4, R251, R3 ;  /* 0x00000003fb047221 */ /* 0x000fe20000010000 */
[----:B------:R-:W-:Y:S01]  /*b490*/  FADD.FTZ R3, R188, R8 ;  /* 0x00000008bc037221 */ /* 0x000fe20000010000 */
[----:B------:R-:W4:Y:S01]  /*b4a0*/  MUFU.EX2 R14, R14 ;  /* 0x0000000e000e7308 */ /* 0x000f220000000800 */
[----:B-1----:R-:W-:Y:S01]  /*b4b0*/  FFMA.FTZ R2, R244, R24, R122 ;  /* 0x00000018f4027223 */ /* 0x002fe2000001007a */
[----:B------:R-:W-:Y:S01]  /*b4c0*/  FADD.FTZ R5, R250, R4 ;  /* 0x00000004fa057221 */ /* 0x000fe20000010000 */
[----:B------:R-:W-:-:S02]  /*b4d0*/  FADD.FTZ R4, R205, R3 ;  /* 0x00000003cd047221 */ /* 0x000fc40000010000 */
[----:B------:R-:W-:Y:S02]  /*b4e0*/  FADD.FTZ R2, R121, R2 ;  /* 0x0000000279027221 */ /* 0x000fe40000010000 */
[----:B------:R-:W-:Y:S01]  /*b4f0*/  FADD.FTZ R4, R208, R4 ;  /* 0x00000004d0047221 */ /* 0x000fe20000010000 */
[----:B--2---:R-:W-:Y:S01]  /*b500*/  FFMA.FTZ R0, R245, R25, R112 ;  /* 0x00000019f5007223 */ /* 0x004fe20000010070 */
[----:B------:R-:W-:Y:S01]  /*b510*/  FADD.FTZ R3, R120, R2 ;  /* 0x0000000278037221 */ /* 0x000fe20000010000 */
[----:B---3--:R-:W-:Y:S02]  /*b520*/  F2FP.BF16.F32.PACK_AB R171, R9, R15 ;  /* 0x0000000f09ab723e */ /* 0x008fe400000010ff */
[----:B------:R-:W-:Y:S01]  /*b530*/  FADD.FTZ R0, R113, R0 ;  /* 0x0000000071007221 */ /* 0x000fe20000010000 */
[----:B------:R-:W-:-:S03]  /*b540*/  FADD.FTZ R3, R123, R3 ;  /* 0x000000037b037221 */ /* 0x000fc60000010000 */
[----:B------:R-:W-:Y:S01]  /*b550*/  FADD.FTZ R2, R114, R0 ;  /* 0x0000000072027221 */ /* 0x000fe20000010000 */
[----:B------:R-:W-:Y:S01]  /*b560*/  FADD.FTZ R0, R160, R5 ;  /* 0x00000005a0007221 */ /* 0x000fe20000010000 */
[----:B----4-:R-:W-:Y:S01]  /*b570*/  F2FP.BF16.F32.PACK_AB R167, R14, R13 ;  /* 0x0000000d0ea7723e */ /* 0x010fe200000010ff */
        /* <DEDUP_REMOVED lines=117> */
[C---:B------:R-:W-:Y:S06]  /*bcd0*/  HMMA.16816.F32.BF16 R148, R164.reuse, R150, R48 ;  /* 0x00000096a494723c */ /* 0x040fec0000041830 */
[----:B------:R-:W-:Y:S06]  /*bce0*/  HMMA.16816.F32.BF16 R160, R164, R36, R32 ;  /* 0x00000024a4a0723c */ /* 0x000fec0000041820 */
[-C--:B------:R-:W-:Y:S06]  /*bcf0*/  HMMA.16816.F32.BF16 R168, R168, R38.reuse, R40 ;  /* 0x00000026a8a8723c */ /* 0x080fec0000041828 */
[----:B------:R-:W-:Y:S01]  /*bd00*/  HMMA.16816.F32.BF16 R164, R164, R38, R28 ;  /* 0x00000026a4a4723c */ /* 0x000fe2000004181c */
[----:B------:R-:W-:-:S08]  /*bd10*/  NOP ;  /* 0x0000000000007918 */ /* 0x000fd00000000000 */
[----:B------:R-:W-:-:S15]  /*bd20*/  @P0 BRA `(.L_x_89) ;  /* 0x0000000000040947 */ /* 0x000fde0003800000 */
.L_x_85:
[----:B------:R-:W-:-:S12]  /*bd30*/  UIADD3 UR17, UR4, -0x1, URZ ;  /* 0xffffffff04117890 */ /* 0x000fd8000fffe03f */
.L_x_89:
[----:B------:R-:W-:-:S13]  /*bd40*/  ISETP.LE.AND P0, PT, RZ, UR17, PT ;  /* 0x00000011ff007c0c */ /* 0x000fda000bf03270 */
[----:B------:R-:W-:Y:S05]  /*bd50*/  @!P0 BRA `(.L_x_90) ;  /* 0x0000003800f48947 */ /* 0x000fea0003800000 */
[----:B------:R-:W2:Y:S01]  /*bd60*/  LDL.64 R2, [R1+0x10] ;  /* 0x0000100001027983 */ /* 0x000ea20000100a00 */
[----:B------:R-:W-:Y:S01]  /*bd70*/  ULDC UR4, c[0x0][0x2d0] ;  /* 0x0000b40000047ab9 */ /* 0x000fe20000000800 */
[----:B------:R-:W-:Y:S01]  /*bd80*/  USHF.L.U64.HI UR15, UR8, 0x6, UR9 ;  /* 0x00000006080f7899 */ /* 0x000fe20008010209 */
[----:B------:R-:W-:Y:S01]  /*bd90*/  IMAD.MOV.U32 R133, RZ, RZ, R137 ;  /* 0x000000ffff857224 */ /* 0x000fe200078e0089 */
[----:B------:R-:W-:Y:S01]  /*bda0*/  UIMAD.WIDE.U32 UR30, UR8, 0x60, URZ ;  /* 0x00000060081e78a5 */ /* 0x000fe2000f8e003f */
[----:B------:R-:W-:Y:S01]  /*bdb0*/  IMAD.MOV.U32 R135, RZ, RZ, R88 ;  /* 0x000000ffff877224 */ /* 0x000fe200078e0058 */
[----:B------:R-:W-:Y:S01]  /*bdc0*/  UIMAD UR9, UR9, 0x60, URZ ;  /* 0x00000060090978a4 */ /* 0x000fe2000f8e023f */
[----:B------:R-:W-:Y:S01]  /*bdd0*/  MOV R134, R136 ;  /* 0x0000008800867202 */ /* 0x000fe20000000f00 */
[----:B------:R-:W-:Y:S02]  /*bde0*/  UIMAD.WIDE.U32 UR32, UR10, 0x60, URZ ;  /* 0x000000600a2078a5 */ /* 0x000fe4000f8e003f */
[----:B------:R-:W-:-:S02]  /*bdf0*/  UIMAD UR19, UR11, 0x60, URZ ;  /* 0x000000600b1378a4 */ /* 0x000fc4000f8e023f */
[----:B------:R-:W-:Y:S02]  /*be00*/  USHF.L.U32 UR16, UR8, 0x6, URZ ;  /* 0x0000000608107899 */ /* 0x000fe4000800063f */
[----:B------:R-:W-:Y:S02]  /*be10*/  USHF.L.U64.HI UR8, UR10, 0x6, UR11 ;  /* 0x000000060a087899 */ /* 0x000fe4000801020b */
[----:B------:R-:W-:Y:S02]  /*be20*/  USHF.L.U32 UR11, UR10, 0x6, URZ ;  /* 0x000000060a0b7899 */ /* 0x000fe4000800063f */
[----:B------:R-:W-:Y:S02]  /*be30*/  UIADD3 UR10, UR9, UR31, URZ ;  /* 0x0000001f090a7290 */ /* 0x000fe4000fffe03f */
[----:B------:R-:W-:Y:S01]  /*be40*/  UIADD3 UR19, UR19, UR33, URZ ;  /* 0x0000002113137290 */ /* 0x000fe2000fffe03f */
[----:B------:R-:W-:Y:S01]  /*be50*/  ULDC.64 UR6, c[0x0][0x248] ;  /* 0x0000920000067ab9 */ /* 0x000fe20000000a00 */
[----:B--2---:R-:W-:Y:S01]  /*be60*/  ISETP.GE.AND P0, PT, R2, UR4, PT ;  /* 0x0000000402007c0c */ /* 0x004fe2000bf06270 */
[----:B------:R-:W-:-:S12]  /*be70*/  ULDC UR4, c[0x0][0x2ec] ;  /* 0x0000bb0000047ab9 */ /* 0x000fd80000000800 */
[----:B------:R-:W1:Y:S08]  /*be80*/  @!P0 LDC.64 R4, c[0x0][0x220] ;  /* 0x00008800ff048b82 */ /* 0x000e700000000a00 */
[----:B------:R-:W2:Y:S08]  /*be90*/  @!P0 LDC.64 R2, c[0x0][0x220] ;  /* 0x00008800ff028b82 */ /* 0x000eb00000000a00 */
[----:B------:R-:W3:Y:S01]  /*bea0*/  @!P0 LDC.64 R250, c[0x0][0x220] ;  /* 0x00008800fffa8b82 */ /* 0x000ee20000000a00 */
[----:B-1----:R1:W-:Y:S07]  /*beb0*/  @!P0 STL.64 [R1+0x8], R4 ;  /* 0x0000080401008387 */ /* 0x0023ee0000100a00 */
[----:B------:R-:W4:Y:S01]  /*bec0*/  @!P0 LDC.64 R248, c[0x0][0x220] ;  /* 0x00008800fff88b82 */ /* 0x000f220000000a00 */
[----:B--2---:R2:W-:Y:S04]  /*bed0*/  @!P0 STL.64 [R1], R2 ;  /* 0x0000000201008387 */ /* 0x0045e80000100a00 */
[----:B-1----:R-:W5:Y:S01]  /*bee0*/  LDL.LU.64 R4, [R1+0x28] ;  /* 0x0000280001047983 */ /* 0x002f620000300a00 */
[----:B--2---:R-:W-:Y:S01]  /*bef0*/  MOV R3, R138 ;  /* 0x0000008a00037202 */ /* 0x004fe20000000f00 */
[----:B-----5:R-:W-:Y:S01]  /*bf00*/  IMAD.MOV.U32 R246, RZ, RZ, R4 ;  /* 0x000000fffff67224 */ /* 0x020fe200078e0004 */
[----:B---34-:R-:W-:Y:S06]  /*bf10*/  BRA `(.L_x_91) ;  /* 0x0000000000dc7947 */ /* 0x018fec0003800000 */
.L_x_93:
[----:B------:R-:W2:Y:S01]  /*bf20*/  LDL.64 R228, [R1+0x20] ;  /* 0x0000200001e47983 */ /* 0x000ea20000100a00 */
[----:B------:R-:W1:Y:S01]  /*bf30*/  @!P0 LDC.64 R174, c[0x0][0x218] ;  /* 0x00008600ffae8b82 */ /* 0x000e620000000a00 */
[----:B------:R-:W-:Y:S02]  /*bf40*/  UIADD3 UR20, UR17, -0x1, URZ ;  /* 0xffffffff11147890 */ /* 0x000fe4000fffe03f */
[----:B------:R-:W3:Y:S02]  /*bf50*/  LDL.64 R226, [R1+0x18] ;  /* 0x0000180001e27983 */ /* 0x000ee40000100a00 */
[----:B------:R-:W-:Y:S02]  /*bf60*/  USHF.R.S32.HI UR9, URZ, 0x1f, UR20 ;  /* 0x0000001f3f097899 */ /* 0x000fe40008011414 */
[----:B------:R4:W-:Y:S01]  /*bf70*/  @P0 STS [R225+0x2000], RZ ;  /* 0x002000ffe1000388 */ /* 0x0009e20000000800 */
[----:B------:R-:W5:Y:S01]  /*bf80*/  @!P0 LDC.64 R172, c[0x0][0x218] ;  /* 0x00008600ffac8b82 */ /* 0x000f620000000a00 */
[----:B------:R-:W-:Y:S02]  /*bf90*/  UIMAD UR9, UR9, UR6, URZ ;  /* 0x00000006090972a4 */ /* 0x000fe4000f8e023f */
[----:B------:R4:W-:Y:S01]  /*bfa0*/  @P0 STS [R225+0x2004], RZ ;  /* 0x002004ffe1000388 */ /* 0x0009e20000000800 */
[----:B------:R-:W-:Y:S02]  /*bfb0*/  UIMAD.WIDE.U32 UR34, UR20, UR6, URZ ;  /* 0x00000006142272a5 */ /* 0x000fe4000f8e003f */
[----:B------:R-:W-:Y:S01]  /*bfc0*/  UIMAD UR9, UR20, UR7, UR9 ;  /* 0x00000007140972a4 */ /* 0x000fe2000f8e0209 */
[----:B------:R4:W-:Y:S01]  /*bfd0*/  @P0 STS.64 [R225+0x2008], RZ ;  /* 0x002008ffe1000388 */ /* 0x0009e20000000a00 */
[----:B------:R-:W4:Y:S02]  /*bfe0*/  @!P0 LDC.64 R178, c[0x0][0x218] ;  /* 0x00008600ffb28b82 */ /* 0x000f240000000a00 */
[----:B------:R-:W-:Y:S01]  /*bff0*/  UIADD3 UR9, UR35, UR9, URZ ;  /* 0x0000000923097290 */ /* 0x000fe2000fffe03f */
[----:B------:R-:W-:Y:S02]  /*c000*/  IMAD.U32 R0, RZ, RZ, UR34 ;  /* 0x00000022ff007e24 */ /* 0x000fe4000f8e00ff */
[----:B------:R-:W-:Y:S03]  /*c010*/  IMAD.U32 R132, RZ, RZ, UR34 ;  /* 0x00000022ff847e24 */ /* 0x000fe6000f8e00ff */
[----:B------:R-:W-:Y:S01]  /*c020*/  IMAD.U32 R2, RZ, RZ, UR9 ;  /* 0x00000009ff027e24 */ /* 0x000fe2000f8e00ff */
[----:B------:R-:W4:Y:S01]  /*c030*/  @!P0 LDC.64 R182, c[0x0][0x218] ;  /* 0x00008600ffb68b82 */ /* 0x000f220000000a00 */
[----:B--2---:R-:W-:Y:S04]  /*c040*/  LEA R0, P2, R0, R228, 0x7 ;  /* 0x000000e400007211 */ /* 0x004fe800078438ff */
[----:B-1----:R-:W-:Y:S02]  /*c050*/  @!P0 LEA R174, P6, R0, R174, 0x1 ;  /* 0x000000ae00ae8211 */ /* 0x002fe400078c08ff */
[----:B---3--:R-:W-:Y:S02]  /*c060*/  LEA.HI.X R2, R132, R227, R2, 0x7, P2 ;  /* 0x000000e384027211 */ /* 0x008fe400010f3c02 */
[C---:B------:R-:W-:Y:S02]  /*c070*/  @!P0 IADD3 R132, P4, R0.reuse, UR26, RZ ;  /* 0x0000001a00848c10 */ /* 0x040fe4000ff9e0ff */
[----:B------:R-:W-:Y:S02]  /*c080*/  @!P0 LEA.HI.X R175, R0, R175, R2, 0x1, P6 ;  /* 0x000000af00af8211 */ /* 0x000fe400030f0c02 */
[----:B-----5:R-:W-:Y:S02]  /*c090*/  @!P0 LEA R172, P5, R132, R172, 0x1 ;  /* 0x000000ac84ac8211 */ /* 0x020fe400078a08ff */
[----:B------:R-:W-:Y:S01]  /*c0a0*/  @!P0 IADD3.X R180, R2, UR25, RZ, P4, !PT ;  /* 0x0000001902b48c10 */ /* 0x000fe2000a7fe4ff */
[----:B------:R-:W-:Y:S01]  /*c0b0*/  @!PT LDS RZ, [RZ] ;  /* 0x00000000fffff984 */ /* 0x000fe20000000800 */
[----:B------:R-:W-:Y:S01]  /*c0c0*/  @!PT LDS RZ, [RZ] ;  /* 0x00000000fffff984 */ /* 0x000fe20000000800 */
[----:B------:R-:W-:Y:S01]  /*c0d0*/  @!PT LDS RZ, [RZ] ;  /* 0x00000000fffff984 */ /* 0x000fe20000000800 */
[----:B------:R1:W-:Y:S01]  /*c0e0*/  @!P0 LDGSTS.E.BYPASS.LTC128B.128 [R225+0x2000], desc[UR22][R174.64] ;  /* 0x02000000aee18fae */ /* 0x0003e2000b901d56 */
[----:B------:R-:W-:Y:S02]  /*c0f0*/  @!P0 IADD3 R137, P2, R0, UR11, RZ ;  /* 0x0000000b00898c10 */ /* 0x000fe4000ff5e0ff */
[----:B------:R-:W-:Y:S01]  /*c100*/  @!P0 LEA.HI.X R173, R132, R173, R180, 0x1, P5 ;  /* 0x000000ad84ad8211 */ /* 0x000fe200028f0cb4 */
[----:B------:R1:W-:Y:S01]  /*c110*/  @P0 STS.128 [R225+0x2800], RZ ;  /* 0x002800ffe1000388 */ /* 0x0003e20000000c00 */
[C---:B----4-:R-:W-:Y:S02]  /*c120*/  @!P0 LEA R138, P4, R137.reuse, R178, 0x1 ;  /* 0x000000b2898a8211 */ /* 0x050fe400078808ff */
        /* <DEDUP_REMOVED lines=8> */
[----:B------:R-:W-:Y:S02]  /*c1b0*/  @!P0 LEA R136, P2, R176, R182, 0x1 ;  /* 0x000000b6b0888211 */ /* 0x000fe400078408ff */
[----:B------:R-:W-:Y:S01]  /*c1c0*/  @!P0 IADD3.X R178, R2, UR19, RZ, P3, !PT ;  /* 0x0000001302b28c10 */ /* 0x000fe20009ffe4ff */
[----:B------:R-:W-:Y:S01]  /*c1d0*/  @!PT LDS RZ, [RZ] ;  /* 0x00000000fffff984 */ /* 0x000fe20000000800 */
[----:B------:R-:W-:Y:S01]  /*c1e0*/  @!PT LDS RZ, [RZ] ;  /* 0x00000000fffff984 */ /* 0x000fe20000000800 */
[----:B------:R-:W-:Y:S01]  /*c1f0*/  @!PT LDS RZ, [RZ] ;  /* 0x00000000fffff984 */ /* 0x000fe20000000800 */
[----:B------:R1:W-:Y:S03]  /*c200*/  @!P0 LDGSTS.E.BYPASS.LTC128B.128 [R225+0x3000], desc[UR22][R138.64] ;  /* 0x030000008ae18fae */ /* 0x0003e6000b901d56 */
[----:B------:R-:W-:Y:S01]  /*c210*/  @!P0 LEA.HI.X R137, R176, R183, R178, 0x1, P2 ;  /* 0x000000b7b0898211 */ /* 0x000fe200010f0cb2 */
[----:B------:R1:W-:Y:S04]  /*c220*/  @P0 STS.128 [R225+0x3800], RZ ;  /* 0x003800ffe1000388 */ /* 0x0003e80000000c00 */
[----:B------:R-:W-:Y:S01]  /*c230*/  @!PT LDS RZ, [RZ] ;  /* 0x00000000fffff984 */ /* 0x000fe20000000800 */
[----:B------:R-:W-:Y:S01]  /*c240*/  @!PT LDS RZ, [RZ] ;  /* 0x00000000fffff984 */ /* 0x000fe20000000800 */
[----:B------:R-:W-:Y:S01]  /*c250*/  @!PT LDS RZ, [RZ] ;  /* 0x00000000fffff984 */ /* 0x000fe20000000800 */
[----:B------:R1:W-:Y:S04]  /*c260*/  @!P0 LDGSTS.E.BYPASS.LTC128B.128 [R225+0x3800], desc[UR22][R136.64] ;  /* 0x0380000088e18fae */ /* 0x0003e8000b901d56 */
[----:B------:R-:W0:Y:S01]  /*c270*/  LDGDEPBAR ;  /* 0x00000000000079af */ /* 0x000e220000000000 */
[----:B------:R-:W-:Y:S05]  /*c280*/  BRA `(.L_x_92) ;  /* 0x0000001000047947 */ /* 0x000fea0003800000 */
.L_x_91:
[----:B------:R-:W2:Y:S01]  /*c290*/  LDL R8, [R1+0x8] ;  /* 0x0000080001087983 */ /* 0x000ea20000100800 */
[----:B------:R-:W-:Y:S04]  /*c2a0*/  DEPBAR.LE SB0, 0x0 ;  /* 0x000080000000791a */ /* 0x000fe80000000000 */
[----:B------:R-:W3:Y:S01]  /*c2b0*/  LDL R17, [R1+0xc] ;  /* 0x00000c0001117983 */ /* 0x000ee20000100800 */
[----:B------:R-:W-:Y:S01]  /*c2c0*/  USHF.R.S32.HI UR20, URZ, 0x1f, UR17 ;  /* 0x0000001f3f147899 */ /* 0x000fe20008011411 */
[----:B------:R-:W-:Y:S01]  /*c2d0*/  IMAD.U32 R4, RZ, RZ, UR17 ;  /* 0x00000011ff047e24 */ /* 0x000fe2000f8e00ff */
[----:B------:R-:W-:Y:S01]  /*c2e0*/  UIMAD UR9, UR21, UR17, URZ ;  /* 0x00000011150972a4 */ /* 0x000fe2000f8e023f */
[----:B------:R-:W4:Y:S02]  /*c2f0*/  LDL R6, [R1] ;  /* 0x0000000001067983 */ /* 0x000f240000100800 */
[----:B------:R-:W-:Y:S01]  /*c300*/  IMAD.WIDE.U32 R4, R4, UR28, R246 ;  /* 0x0000001c04047c25 */ /* 0x000fe2000f8e00f6 */
[----:B------:R-:W-:Y:S01]  /*c310*/  UIMAD UR9, UR20, UR28, UR9 ;  /* 0x0000001c140972a4 */ /* 0x000fe2000f8e0209 */
[----:B------:R-:W5:Y:S01]  /*c320*/  LDL R16, [R1+0x4] ;  /* 0x0000040001107983 */ /* 0x000f620000100800 */
[----:B------:R-:W-:Y:S04]  /*c330*/  BAR.SYNC.DEFER_BLOCKING 0x0 ;  /* 0x0000000000007b1d */ /* 0x000fe80000010000 */
[----:B------:R-:W-:Y:S01]  /*c340*/  VIADD R0, R5, UR9 ;  /* 0x0000000905007c36 */ /* 0x000fe20008000000 */
[C---:B------:R-:W-:Y:S02]  /*c350*/  @!P0 IADD3 R2, P3, R4.reuse, UR27, RZ ;  /* 0x0000001b04028c10 */ /* 0x040fe4000ff7e0ff */
[----:B------:R-:W-:Y:S02]  /*c360*/  @!P0 IADD3 R5, P2, R4, UR16, RZ ;  /* 0x0000001004058c10 */ /* 0x000fe4000ff5e0ff */
[C---:B------:R-:W-:Y:S02]  /*c370*/  @!P0 IADD3.X R9, R0.reuse, UR18, RZ, P3, !PT ;  /* 0x0000001200098c10 */ /* 0x040fe40009ffe4ff */
[----:B------:R-:W-:Y:S02]  /*c380*/  @!P0 IADD3.X R14, R0, UR15, RZ, P2, !PT ;  /* 0x0000000f000e8c10 */ /* 0x000fe400097fe4ff */
[----:B------:R-:W-:Y:S04]  /*c390*/  @!P0 IADD3 R7, P1, R4, UR30, RZ ;  /* 0x0000001e04078c10 */ /* 0x000fe8000ff3e0ff */
[----:B------:R-:W-:Y:S01]  /*c3a0*/  @!P0 IADD3.X R15, R0, UR10, RZ, P1, !PT ;  /* 0x0000000a000f8c10 */ /* 0x000fe20008ffe4ff */
[----:B------:R-:W-:Y:S06]  /*c3b0*/  @P0 STS.64 [R225+0x4008], RZ ;  /* 0x004008ffe1000388 */ /* 0x000fec0000000a00 */
[----:B------:R-:W-:Y:S04]  /*c3c0*/  @P0 STS [R225+0x4000], RZ ;  /* 0x004000ffe1000388 */ /* 0x000fe80000000800 */
[----:B------:R-:W-:Y:S01]  /*c3d0*/  @P0 STS [R225+0x4004], RZ ;  /* 0x004004ffe1000388 */ /* 0x000fe20000000800 */
[C---:B--2---:R-:W-:Y:S02]  /*c3e0*/  @!P0 LEA R12, P4, R4.reuse, R8, 0x1 ;  /* 0x00000008040c8211 */ /* 0x044fe400078808ff */
[----:B------:R-:W-:Y:S02]  /*c3f0*/  @!P0 LEA R8, P2, R5, R250, 0x1 ;  /* 0x000000fa05088211 */ /* 0x000fe400078408ff */
[----:B---3--:R-:W-:Y:S02]  /*c400*/  @!P0 LEA.HI.X R13, R4, R17, R0, 0x1, P4 ;  /* 0x00000011040d8211 */ /* 0x008fe400020f0c00 */
[C---:B----4-:R-:W-:Y:S03]  /*c410*/  @!P0 LEA R10, P3, R2.reuse, R6, 0x1 ;  /* 0x00000006020a8211 */ /* 0x050fe600078608ff */
[----:B------:R-:W-:Y:S01]  /*c420*/  @!PT LDS RZ, [RZ] ;  /* 0x00000000fffff984 */ /* 0x000fe20000000800 */
[----:B------:R-:W-:Y:S01]  /*c430*/  @!PT LDS RZ, [RZ] ;  /* 0x00000000fffff984 */ /* 0x000fe20000000800 */
[----:B------:R-:W-:Y:S01]  /*c440*/  @!PT LDS RZ, [RZ] ;  /* 0x00000000fffff984 */ /* 0x000fe20000000800 */
[----:B------:R-:W-:Y:S01]  /*c450*/  @!P0 LDGSTS.E.BYPASS.LTC128B.128 [R225+0x4000], desc[UR22][R12.64] ;  /* 0x040000000ce18fae */ /* 0x000fe2000b901d56 */
[----:B------:R-:W-:Y:S02]  /*c460*/  @!P0 LEA R6, P1, R7, R248, 0x1 ;  /* 0x000000f807068211 */ /* 0x000fe400078208ff */
[----:B-----5:R-:W-:Y:S02]  /*c470*/  @!P0 LEA.HI.X R11, R2, R16, R9, 0x1, P3 ;  /* 0x00000010020b8211 */ /* 0x020fe400018f0c09 */
[----:B------:R-:W-:Y:S02]  /*c480*/  @!P0 LEA.HI.X R9, R5, R251, R14, 0x1, P2 ;  /* 0x000000fb05098211 */ /* 0x000fe400010f0c0e */
[----:B------:R-:W-:Y:S01]  /*c490*/  @!P0 LEA.HI.X R7, R7, R249, R15, 0x1, P1 ;  /* 0x000000f907078211 */ /* 0x000fe200008f0c0f */
[----:B------:R-:W-:Y:S01]  /*c4a0*/  @P0 STS.128 [R225+0x4800], RZ ;  /* 0x004800ffe1000388 */ /* 0x000fe20000000c00 */
[----:B------:R-:W-:Y:S07]  /*c4b0*/  ISETP.LT.AND P1, PT, RZ, UR17, PT ;  /* 0x00000011ff007c0c */ /* 0x000fee000bf21270 */
[----:B------:R-:W-:Y:S01]  /*c4c0*/  @!PT LDS RZ, [RZ] ;  /* 0x00000000fffff984 */ /* 0x000fe20000000800 */
[----:B------:R-:W-:Y:S01]  /*c4d0*/  @!PT LDS RZ, [RZ] ;  /* 0x00000000fffff984 */ /* 0x000fe20000000800 */
[----:B------:R-:W-:Y:S01]  /*c4e0*/  @!PT LDS RZ, [RZ] ;  /* 0x00000000fffff984 */ /* 0x000fe20000000800 */
[----:B------:R-:W-:Y:S08]  /*c4f0*/  @!P0 LDGSTS.E.BYPASS.LTC128B.128 [R225+0x4800], desc[UR22][R10.64] ;  /* 0x048000000ae18fae */ /* 0x000ff0000b901d56 */
[----:B------:R-:W-:Y:S08]  /*c500*/  @P0 STS.128 [R225+0x5000], RZ ;  /* 0x005000ffe1000388 */ /* 0x000ff00000000c00 */
        /* <DEDUP_REMOVED lines=8> */
[----:B------:R1:W-:Y:S08]  /*c590*/  @!P0 LDGSTS.E.BYPASS.LTC128B.128 [R225+0x5800], desc[UR22][R6.64] ;  /* 0x0580000006e18fae */ /* 0x0003f0000b901d56 */
        /* <DEDUP_REMOVED lines=208> */
.L_x_92:
[----:B-1----:R-:W-:Y:S01]  /*d2a0*/  SHFL.BFLY PT, R138, R177, 0x2, 0x1f ;  /* 0x0c401f00b18a7f89 */ /* 0x002fe200000e0000 */
[----:B------:R-:W-:Y:S01]  /*d2b0*/  FMNMX.FTZ R136, R131, R184, !PT ;  /* 0x000000b883887209 */ /* 0x000fe20007810000 */
[----:B------:R-:W-:Y:S01]  /*d2c0*/  UIADD3 UR17, UR17, -0x1, URZ ;  /* 0xffffffff11117890 */ /* 0x000fe2000fffe03f */
[----:B------:R-:W-:Y:S02]  /*d2d0*/  FMNMX.FTZ R0, R122, R185, !PT ;  /* 0x000000b97a007209 */ /* 0x000fe40007810000 */
[----:B------:R-:W-:Y:S03]  /*d2e0*/  FMNMX.FTZ R2, R121, R181, !PT ;  /* 0x000000b579027209 */ /* 0x000fe60007810000 */
[----:B------:R-:W-:Y:S01]  /*d2f0*/  SHFL.BFLY PT, R139, R136, 0x2, 0x1f ;  /* 0x0c401f00888b7f89 */ /* 0x000fe200000e0000 */
[----:B------:R-:W-:Y:S02]  /*d300*/  FMNMX.FTZ R0, R123, R0, !PT ;  /* 0x000000007b007209 */ /* 0x000fe40007810000 */
[----:B------:R-:W-:Y:S02]  /*d310*/  FMNMX.FTZ R2, R124, R2, !PT ;  /* 0x000000027c027209 */ /* 0x000fe40007810000 */
[----:B------:R-:W-:Y:S02]  /*d320*/  FMNMX.FTZ R0, R126, R0, !PT ;  /* 0x000000007e007209 */ /* 0x000fe40007810000 */
[----:B------:R-:W-:Y:S02]  /*d330*/  FMNMX.FTZ R132, R125, R2, !PT ;  /* 0x000000027d847209 */ /* 0x000fe40007810000 */
[----:B------:R-:W-:Y:S03]  /*d340*/  FMNMX.FTZ R0, R127, R0, !PT ;  /* 0x000000007f007209 */ /* 0x000fe60007810000 */
        /* <DEDUP_REMOVED lines=606> */
.L_x_90:
[----:B------:R-:W1:Y:S01]  /*f930*/  S2R R37, SR_TID.X ;  /* 0x0000000000257919 */ /* 0x000e620000002100 */
[----:B------:R-:W2:Y:S01]  /*f940*/  S2UR UR8, SR_CgaCtaId ;  /* 0x00000000000879c3 */ /* 0x000ea20000008800 */
[----:B------:R-:W-:Y:S01]  /*f950*/  UISETP.NE.AND UP0, UPT, UR12, -0x1, UPT ;  /* 0xffffffff0c00788c */ /* 0x000fe2000bf05270 */
[----:B------:R-:W3:Y:S01]  /*f960*/  SHFL.BFLY PT, R0, R242, 0x2, 0x1f ;  /* 0x0c401f00f2007f89 */ /* 0x000ee200000e0000 */
[----:B------:R-:W-:-:S03]  /*f970*/  UMOV UR4, 0x400 ;  /* 0x0000040000047882 */ /* 0x000fc60000000000 */
[----:B------:R-:W4:Y:S01]  /*f980*/  SHFL.BFLY PT, R4, R243, 0x2, 0x1f ;  /* 0x0c401f00f3047f89 */ /* 0x000f2200000e0000 */
[----:B------:R-:W-:-:S03]  /*f990*/  PLOP3.LUT P0, PT, PT, PT, UP0, 0x80, 0x0 ;  /* 0x000000000000781c */ /* 0x000fc60003f0f008 */
[----:B------:R-:W5:Y:S02]  /*f9a0*/  SHFL.BFLY PT, R5, R244, 0x2, 0x1f ;  /* 0x0c401f00f4057f89 */ /* 0x000f6400000e0000 */
[----:B------:R-:W-:Y:S02]  /*f9b0*/  @UP0 ULDC.64 UR6, c[0x0][0x298] ;  /* 0x0000a60000060ab9 */ /* 0x000fe40000000a00 */
[----:B------:R-:W-:Y:S01]  /*f9c0*/  @UP0 UIMAD.WIDE.U32 UR10, UR12, UR6, URZ ;  /* 0x000000060c0a02a5 */ /* 0x000fe2000f8e003f */
[----:B------:R-:W5:Y:S06]  /*f9d0*/  SHFL.BFLY PT, R6, R245, 0x2, 0x1f ;  /* 0x0c401f00f5067f89 */ /* 0x000f6c00000e0000 */
[----:B------:R-:W-:Y:S01]  /*f9e0*/  @UP0 UMOV UR6, UR10 ;  /* 0x0000000a00060c82 */ /* 0x000fe20008000000 */
[----:B--2---:R-:W-:-:S02]  /*f9f0*/  ULEA UR8, UR8, UR4, 0x18 ;  /* 0x0000000408087291 */ /* 0x004fc4000f8ec03f */
[----:B------:R-:W-:Y:S01]  /*fa00*/  @UP0 UIMAD UR4, UR12, UR7, UR11 ;  /* 0x000000070c0402a4 */ /* 0x000fe2000f8e020b */
[----:B---3--:R-:W-:Y:S01]  /*fa10*/  FADD.FTZ R0, R0, R242 ;  /* 0x000000f200007221 */ /* 0x008fe20000010000 */
[----:B-1----:R-:W-:-:S04]  /*fa20*/  SHF.R.S32.HI R31, RZ, 0x1f, R37 ;  /* 0x0000001fff1f7819 */ /* 0x002fc80000011425 */
[----:B------:R-:W1:Y:S01]  /*fa30*/  SHFL.BFLY PT, R7, R0, 0x1, 0x1f ;  /* 0x0c201f0000077f89 */ /* 0x000e6200000e0000 */
[----:B----4-:R-:W-:Y:S01]  /*fa40*/  FADD.FTZ R4, R4, R243 ;  /* 0x000000f304047221 */ /* 0x010fe20000010000 */
[-C--:B------:R-:W-:Y:S01]  /*fa50*/  LEA.HI R30, R31, R37.reuse, RZ, 0x2 ;  /* 0x000000251f1e7211 */ /* 0x080fe200078f10ff */
[----:B-----5:R-:W-:Y:S01]  /*fa60*/  FADD.FTZ R5, R5, R244 ;  /* 0x000000f405057221 */ /* 0x020fe20000010000 */
[----:B------:R-:W-:Y:S02]  /*fa70*/  LEA.HI R31, R31, R37, RZ, 0x5 ;  /* 0x000000251f1f7211 */ /* 0x000fe400078f28ff */
[----:B------:R-:W2:Y:S01]  /*fa80*/  SHFL.BFLY PT, R27, R4, 0x1, 0x1f ;  /* 0x0c201f00041b7f89 */ /* 0x000ea200000e0000 */
[----:B------:R-:W-:Y:S01]  /*fa90*/  SHF.R.S32.HI R36, RZ, 0x2, R30 ;  /* 0x00000002ff247819 */ /* 0x000fe2000001141e */
[----:B------:R-:W-:Y:S01]  /*faa0*/  FADD.FTZ R6, R6, R245 ;  /* 0x000000f506067221 */ /* 0x000fe20000010000 */
[----:B------:R-:W-:Y:S01]  /*fab0*/  SHF.R.S32.HI R29, RZ, 0x5, R31 ;  /* 0x00000005ff1d7819 */ /* 0x000fe2000001141f */
[----:B------:R3:W4:Y:S01]  /*fac0*/  SHFL.BFLY PT, R21, R5, 0x1, 0x1f ;  /* 0x0c201f0005157f89 */ /* 0x00072200000e0000 */
[----:B------:R-:W-:-:S03]  /*fad0*/  SHF.R.S32.HI R2, RZ, 0x1f, R36 ;  /* 0x0000001fff027819 */ /* 0x000fc60000011424 */
[----:B------:R3:W3:Y:S01]  /*fae0*/  SHFL.BFLY PT, R26, R6, 0x1, 0x1f ;  /* 0x0c201f00061a7f89 */ /* 0x0006e200000e0000 */
[----:B------:R-:W-:-:S04]  /*faf0*/  LEA.HI R2, R2, R36, RZ, 0x3 ;  /* 0x0000002402027211 */ /* 0x000fc800078f18ff */
[----:B------:R-:W-:-:S05]  /*fb00*/  LOP3.LUT R2, R2, 0xfffffff8, RZ, 0xc0, !PT ;  /* 0xfffffff802027812 */ /* 0x000fca00078ec0ff */
[----:B------:R-:W-:Y:S02]  /*fb10*/  IMAD.IADD R3, R36, 0x1, -R2 ;  /* 0x0000000124037824 */ /* 0x000fe400078e0a02 */
[----:B-1----:R-:W-:Y:S01]  /*fb20*/  FADD.FTZ R28, R0, R7 ;  /* 0x00000007001c7221 */ /* 0x002fe20000010000 */
[----:B------:R-:W-:Y:S02]  /*fb30*/  LOP3.LUT R7, R30, 0xfffffffc, RZ, 0xc0, !PT ;  /* 0xfffffffc1e077812 */ /* 0x000fe400078ec0ff */
[----:B------:R-:W-:Y:S01]  /*fb40*/  LEA.HI R2, R3, R3, RZ, 0x1 ;  /* 0x0000000303027211 */ /* 0x000fe200078f08ff */
[----:B--2---:R-:W-:-:S03]  /*fb50*/  FADD.FTZ R27, R4, R27 ;  /* 0x0000001b041b7221 */ /* 0x004fc60000010000 */
[----:B------:R-:W-:Y:S02]  /*fb60*/  SHF.R.S32.HI R0, RZ, 0x1, R2 ;  /* 0x00000001ff007819 */ /* 0x000fe40000011402 */
[----:B------:R-:W-:Y:S01]  /*fb70*/  LOP3.LUT R8, R2, 0x3fffffe, RZ, 0xc0, !PT ;  /* 0x03fffffe02087812 */ /* 0x000fe200078ec0ff */
[----:B------:R-:W-:Y:S02]  /*fb80*/  IMAD.IADD R2, R37, 0x1, -R7 ;  /* 0x0000000125027824 */ /* 0x000fe400078e0a07 */
[----:B------:R-:W-:Y:S02]  /*fb90*/  IMAD.SHL.U32 R4, R0, 0x40, RZ ;  /* 0x0000004000047824 */ /* 0x000fe400078e00ff */
[----:B------:R-:W-:Y:S02]  /*fba0*/  IMAD.IADD R3, R3, 0x1, -R8 ;  /* 0x0000000103037824 */ /* 0x000fe400078e0a08 */
[----:B------:R-:W-:Y:S01]  /*fbb0*/  IMAD R2, R29, 0x100, R2 ;  /* 0x000001001d027824 */ /* 0x000fe200078e0202 */
[----:B------:R-:W-:-:S03]  /*fbc0*/  LOP3.LUT R4, R4, 0xc0, RZ, 0xc0, !PT ;  /* 0x000000c004047812 */ /* 0x000fc600078ec0ff */
[----:B------:R-:W-:Y:S01]  /*fbd0*/  IMAD R2, R3, 0x10, R2 ;  /* 0x0000001003027824 */ /* 0x000fe200078e0202 */
[----:B------:R-:W-:-:S05]  /*fbe0*/  LEA.HI R3, R4, R4, RZ, 0x1d ;  /* 0x0000000404037211 */ /* 0x000fca00078fe8ff */
[----:B------:R-:W-:Y:S01]  /*fbf0*/  IMAD.U32 R2, R2, 0x2, R3 ;  /* 0x0000000202027824 */ /* 0x000fe200078e0003 */
[----:B------:R-:W-:-:S04]  /*fc00*/  LOP3.LUT R3, R0, 0x1, RZ, 0xc0, !PT ;  /* 0x0000000100037812 */ /* 0x000fc800078ec0ff */
[----:B------:R-:W-:Y:S01]  /*fc10*/  LEA R15, R2, UR8, 0x1 ;  /* 0x00000008020f7c11 */ /* 0x000fe2000f8e08ff */
[----:B---34-:R-:W-:Y:S06]  /*fc20*/  @P0 BRA `(.L_x_94) ;  /* 0x0000000000200947 */ /* 0x018fec0003800000 */
[----:B------:R-:W1:Y:S01]  /*fc30*/  S2UR UR8, SR_CTAID.Y ;  /* 0x00000000000879c3 */ /* 0x000e620000002600 */
[----:B------:R-:W-:Y:S01]  /*fc40*/  ULDC.64 UR6, c[0x0][0x290] ;  /* 0x0000a40000067ab9 */ /* 0x000fe20000000a00 */
[----:B-1----:R-:W-:Y:S02]  /*fc50*/  USHF.R.S32.HI UR4, URZ, 0x1f, UR8 ;  /* 0x0000001f3f047899 */ /* 0x002fe40008011408 */
[----:B------:R-:W-:Y:S02]  /*fc60*/  UIMAD.WIDE.U32 UR10, UR8, UR6, URZ ;  /* 0x00000006080a72a5 */ /* 0x000fe4000f8e003f */
[----:B------:R-:W-:-:S04]  /*fc70*/  UIMAD UR4, UR4, UR6, URZ ;  /* 0x00000006040472a4 */ /* 0x000fc8000f8e023f */
[----:B------:R-:W-:Y:S01]  /*fc80*/  UIMAD UR4, UR8, UR7, UR4 ;  /* 0x00000007080472a4 */ /* 0x000fe2000f8e0204 */
[----:B------:R-:W-:-:S03]  /*fc90*/  UMOV UR6, UR10 ;  /* 0x0000000a00067c82 */ /* 0x000fc60008000000 */
[----:B------:R-:W-:-:S12]  /*fca0*/  UIADD3 UR4, UR11, UR4, URZ ;  /* 0x000000040b047290 */ /* 0x000fd8000fffe03f */
.L_x_94:
[----:B------:R-:W-:Y:S01]  /*fcb0*/  ULDC.U8 UR7, c[0x0][0x3d8] ;  /* 0x0000f60000077ab9 */ /* 0x000fe20000000000 */
[----:B------:R-:W-:Y:S01]  /*fcc0*/  ULDC.U8 UR9, c[0x0][0x3d9] ;  /* 0x0000f64000097ab9 */ /* 0x000fe20000000000 */
[----:B------:R-:W-:Y:S01]  /*fcd0*/  ISETP.NE.AND P2, PT, RZ, UR7, PT ;  /* 0x00000007ff007c0c */ /* 0x000fe2000bf45270 */
[----:B------:R-:W-:Y:S01]  /*fce0*/  FADD.FTZ R21, R5, R21 ;  /* 0x0000001505157221 */ /* 0x000fe20000010000 */
[----:B------:R-:W-:Y:S01]  /*fcf0*/  ISETP.NE.U32.AND P3, PT, R3, 0x1, PT ;  /* 0x000000010300780c */ /* 0x000fe20003f65070 */
[----:B------:R-:W-:Y:S01]  /*fd00*/  IMAD.MOV.U32 R3, RZ, RZ, 0x3f800000 ;  /* 0x3f800000ff037424 */ /* 0x000fe200078e00ff */
[----:B------:R-:W-:Y:S01]  /*fd10*/  ISETP.NE.OR P1, PT, RZ, UR9, !P2 ;  /* 0x00000009ff007c0c */ /* 0x000fe2000d725670 */
[----:B------:R-:W-:Y:S01]  /*fd20*/  IMAD.MOV.U32 R22, RZ, RZ, 0x10 ;  /* 0x00000010ff167424 */ /* 0x000fe200078e00ff */
[----:B------:R-:W-:Y:S02]  /*fd30*/  LOP3.LUT P0, RZ, R0, 0x2, RZ, 0xc0, !PT ;  /* 0x0000000200ff7812 */ /* 0x000fe4000780c0ff */
[----:B------:R-:W-:-:S02]  /*fd40*/  CS2R R24, SRZ ;  /* 0x0000000000187805 */ /* 0x000fc4000001ff00 */
[----:B------:R-:W-:Y:S02]  /*fd50*/  FSETP.NE.FTZ.AND P5, PT, R28, RZ, PT ;  /* 0x000000ff1c00720b */ /* 0x000fe40003fb5000 */
[----:B------:R-:W-:Y:S02]  /*fd60*/  FSETP.NE.FTZ.AND P4, PT, R27, RZ, PT ;  /* 0x000000ff1b00720b */ /* 0x000fe40003f95000 */
[----:B------:R-:W-:-:S03]  /*fd70*/  PLOP3.LUT P6, PT, PT, PT, PT, 0x8, 0x0 ;  /* 0x000000000000781c */ /* 0x000fc60003fce170 */
[----:B------:R-:W-:Y:S10]  /*fd80*/  @P1 BRA `(.L_x_95) ;  /* 0x0000000000201947 */ /* 0x000ff40003800000 */
[----:B------:R-:W1:Y:S01]  /*fd90*/  S2UR UR7, SR_CTAID.Y ;  /* 0x00000000000779c3 */ /* 0x000e620000002600 */
[----:B------:R-:W-:Y:S01]  /*fda0*/  ULDC UR8, c[0x0][0x2c4] ;  /* 0x0000b10000087ab9 */ /* 0x000fe20000000800 */
[----:B------:R-:W-:Y:S01]  /*fdb0*/  PLOP3.LUT P6, PT, PT, PT, PT, 0x80, 0x0 ;  /* 0x000000000000781c */ /* 0x000fe20003fcf070 */
[----:B-1----:R-:W-:-:S04]  /*fdc0*/  UIMAD UR7, UR7, UR8, URZ ;  /* 0x00000008070772a4 */ /* 0x002fc8000f8e023f */
[----:B------:R-:W-:-:S04]  /*fdd0*/  USEL UR12, UR7, UR12, !UP0 ;  /* 0x0000000c070c7287 */ /* 0x000fc8000c000000 */
[----:B------:R-:W-:Y:S02]  /*fde0*/  USHF.R.S32.HI UR7, URZ, 0x1f, UR12 ;  /* 0x0000001f3f077899 */ /* 0x000fe4000801140c */
[----:B------:R-:W-:-:S04]  /*fdf0*/  IMAD.U32 R24, RZ, RZ, UR12 ;  /* 0x0000000cff187e24 */ /* 0x000fc8000f8e00ff */
[----:B------:R-:W-:-:S07]  /*fe00*/  MOV R25, UR7 ;  /* 0x0000000700197c02 */ /* 0x000fce0008000f00 */
.L_x_95:
[----:B------:R-:W-:Y:S01]  /*fe10*/  ISETP.NE.AND P1, PT, RZ, UR9, PT ;  /* 0x00000009ff007c0c */ /* 0x000fe2000bf25270 */
[----:B------:R-:W-:Y:S01]  /*fe20*/  FADD.FTZ R26, R6, R26 ;  /* 0x0000001a061a7221 */ /* 0x000fe20000010000 */
[C---:B------:R-:W-:Y:S01]  /*fe30*/  IADD3 R19, R15.reuse, 0x20, RZ ;  /* 0x000000200f137810 */ /* 0x040fe20007ffe0ff */
[----:B------:R-:W1:Y:S01]  /*fe40*/  @P5 MUFU.RCP R3, R28 ;  /* 0x0000001c00035308 */ /* 0x000e620000001000 */
[----:B------:R-:W-:Y:S01]  /*fe50*/  @P0 IADD3 R19, R15, -0x20, RZ ;  /* 0xffffffe00f130810 */ /* 0x000fe20007ffe0ff */
[----:B------:R-:W2:Y:S01]  /*fe60*/  S2R R39, SR_CTAID.Y ;  /* 0x0000000000277919 */ /* 0x000ea20000002600 */
[----:B------:R-:W-:Y:S01]  /*fe70*/  PLOP3.LUT P0, PT, PT, PT, PT, 0x8, 0x0 ;  /* 0x000000000000781c */ /* 0x000fe20003f0e170 */
[----:B------:R-:W3:Y:S01]  /*fe80*/  S2UR UR7, SR_CTAID.X ;  /* 0x00000000000779c3 */ /* 0x000ee20000002500 */
[----:B------:R-:W-:Y:S01]  /*fe90*/  SEL R22, R22, 0xfffffff0, P3 ;  /* 0xfffffff016167807 */ /* 0x000fe20001800000 */
[----:B------:R-:W4:Y:S01]  /*fea0*/  S2R R38, SR_CTAID.Z ;  /* 0x0000000000267919 */ /* 0x000f220000002700 */
[----:B------:R-:W-:Y:S01]  /*feb0*/  FSETP.NE.FTZ.AND P3, PT, R21, RZ, PT ;  /* 0x000000ff1500720b */ /* 0x000fe20003f75000 */
[----:B------:R-:W-:Y:S01]  /*fec0*/  BSSY B0, `(.L_x_96) ;  /* 0x00000ab000007945 */ /* 0x000fe20003800000 */
[----:B------:R-:W-:-:S02]  /*fed0*/  MOV R4, 0x3f800000 ;  /* 0x3f80000000047802 */ /* 0x000fc40000000f00 */
[----:B------:R-:W-:Y:S01]  /*fee0*/  @!P1 PLOP3.LUT P0, PT, P2, PT, PT, 0x80, 0x0 ;  /* 0x000000000000981c */ /* 0x000fe2000170f070 */
[----:B------:R-:W5:Y:S01]  /*fef0*/  @!P1 LDC R7, c[0x0][0x2c4] ;  /* 0x0000b100ff079b82 */ /* 0x000f620000000800 */
[----:B------:R-:W-:Y:S02]  /*ff00*/  FSETP.NE.FTZ.AND P2, PT, R26, RZ, PT ;  /* 0x000000ff1a00720b */ /* 0x000fe40003f55000 */
[----:B------:R-:W-:Y:S01]  /*ff10*/  MOV R0, 0x3f800000 ;  /* 0x3f80000000007802 */ /* 0x000fe20000000f00 */
[----:B------:R-:W3:Y:S01]  /*ff20*/  @P4 MUFU.RCP R4, R27 ;  /* 0x0000001b00044308 */ /* 0x000ee20000001000 */
[----:B------:R-:W-:Y:S01]  /*ff30*/  MOV R2, 0x3f800000 ;  /* 0x3f80000000027802 */ /* 0x000fe20000000f00 */
[C---:B-1----:R-:W-:Y:S01]  /*ff40*/  FMUL.FTZ R144, R3.reuse, R144 ;  /* 0x0000009003907220 */ /* 0x042fe20000410000 */
[C---:B------:R-:W-:Y:S01]  /*ff50*/  FMUL.FTZ R9, R3.reuse, R145 ;  /* 0x0000009103097220 */ /* 0x040fe20000410000 */
[C---:B------:R-:W-:Y:S01]  /*ff60*/  FMUL.FTZ R148, R3.reuse, R148 ;  /* 0x0000009403947220 */ /* 0x040fe20000410000 */
[C---:B------:R-:W-:Y:S01]  /*ff70*/  FMUL.FTZ R149, R3.reuse, R149 ;  /* 0x0000009503957220 */ /* 0x040fe20000410000 */
[C---:B------:R-:W-:Y:S01]  /*ff80*/  FMUL.FTZ R160, R3.reuse, R160 ;  /* 0x000000a003a07220 */ /* 0x040fe20000410000 */
[C---:B------:R-:W-:Y:S01]  /*ff90*/  FMUL.FTZ R14, R3.reuse, R161 ;  /* 0x000000a1030e7220 */ /* 0x040fe20000410000 */
[----:B------:R-:W1:Y:S01]  /*ffa0*/  @P3 MUFU.RCP R0, R21 ;  /* 0x0000001500003308 */ /* 0x000e620000001000 */
[C---:B------:R-:W-:Y:S01]  /*ffb0*/  FMUL.FTZ R164, R3.reuse, R164 ;  /* 0x000000a403a47220 */ /* 0x040fe20000410000 */
[----:B------:R-:W-:Y:S01]  /*ffc0*/  FMUL.FTZ R11, R3, R165 ;  /* 0x000000a5030b7220 */ /* 0x000fe20000410000 */
[----:B------:R-:W-:-:S02]  /*ffd0*/  F2FP.BF16.F32.PACK_AB R9, R9, R144 ;  /* 0x000000900909723e */ /* 0x000fc400000010ff */
[----:B------:R-:W-:Y:S02]  /*ffe0*/  F2FP.BF16.F32.PACK_AB R14, R14, R160 ;  /* 0x000000a00e0e723e */ /* 0x000fe400000010ff */
[----:B------:R-:W-:Y:S01]  /*fff0*/  F2FP.BF16.F32.PACK_AB R11, R11, R164 ;  /* 0x000000a40b0b723e */ /* 0x000fe200000010ff */
[----:B------:R-:W2:Y:S01]  /*10000*/  @P2 MUFU.RCP R2, R26 ;  /* 0x0000001a00022308 */ /* 0x000ea20000001000 */
        /* <DEDUP_REMOVED lines=12> */
[----:B------:R-:W-:Y:S01]  /*100d0*/  F2FP.BF16.F32.PACK_AB R8, R8, R146 ;  /* 0x000000920808723e */ /* 0x000fe200000010ff */
[C---:B------:R-:W-:Y:S01]  /*100e0*/  FMUL.FTZ R156, R0.reuse, R156 ;  /* 0x0000009c009c7220 */ /* 0x040fe20000410000 */
[----:B------:R-:W-:Y:S01]  /*100f0*/  F2FP.BF16.F32.PACK_AB R4, R149, R148 ;  /* 0x000000949504723e */ /* 0x000fe200000010ff */
[----:B------:R-:W-:Y:S01]  /*10100*/  FMUL.FTZ R12, R0, R157 ;  /* 0x0000009d000c7220 */ /* 0x000fe20000410000 */
        /* <DEDUP_REMOVED lines=8> */
[----:B------:R-:W-:Y:S01]  /*10190*/  F2FP.BF16.F32.PACK_AB R3, R3, R150 ;  /* 0x000000960303723e */ /* 0x000fe200000010ff */
[C---:B------:R-:W-:Y:S01]  /*101a0*/  FMUL.FTZ R168, R0.reuse, R168 ;  /* 0x000000a800a87220 */ /* 0x040fe20000410000 */
[----:B------:R-:W-:Y:S01]  /*101b0*/  IADD3 R2, R15, R22, RZ ;  /* 0x000000160f027210 */ /* 0x000fe20007ffe0ff */
[----:B------:R-:W-:Y:S01]  /*101c0*/  FMUL.FTZ R18, R0, R169 ;  /* 0x000000a900127220 */ /* 0x000fe20000410000 */
[----:B------:R-:W-:Y:S01]  /*101d0*/  F2FP.BF16.F32.PACK_AB R6, R6, R140 ;  /* 0x0000008c0606723e */ /* 0x000fe200000010ff */
[----:B------:R1:W-:Y:S01]  /*101e0*/  STS [R15], R9 ;  /* 0x000000090f007388 */ /* 0x0003e20000000800 */
[----:B------:R-:W-:Y:S01]  /*101f0*/  F2FP.BF16.F32.PACK_AB R5, R143, R5 ;  /* 0x000000058f05723e */ /* 0x000fe200000010ff */
[----:B-----5:R-:W2:Y:S01]  /*10200*/  @P0 LDC R7, c[0x0][0x2e4] ;  /* 0x0000b900ff070b82 */ /* 0x020ea20000000800 */
[----:B------:R-:W-:Y:S01]  /*10210*/  F2FP.BF16.F32.PACK_AB R0, R153, R152 ;  /* 0x000000989900723e */ /* 0x000fe200000010ff */
[----:B------:R3:W-:Y:S01]  /*10220*/  STS [R15+0x200], R8 ;  /* 0x000200080f007388 */ /* 0x0007e20000000800 */
[----:B------:R-:W-:-:S02]  /*10230*/  F2FP.BF16.F32.PACK_AB R16, R155, R16 ;  /* 0x000000109b10723e */ /* 0x000fc400000010ff */
[----:B------:R-:W-:Y:S01]  /*10240*/  F2FP.BF16.F32.PACK_AB R13, R13, R162 ;  /* 0x000000a20d0d723e */ /* 0x000fe200000010ff */
[----:B------:R5:W-:Y:S01]  /*10250*/  STS [R2], R4 ;  /* 0x0000000402007388 */ /* 0x000be20000000800 */
[----:B------:R-:W-:Y:S02]  /*10260*/  F2FP.BF16.F32.PACK_AB R10, R10, R166 ;  /* 0x000000a60a0a723e */ /* 0x000fe400000010ff */
[----:B------:R-:W-:Y:S01]  /*10270*/  F2FP.BF16.F32.PACK_AB R12, R12, R156 ;  /* 0x0000009c0c0c723e */ /* 0x000fe200000010ff */
[----:B------:R4:W-:Y:S01]  /*10280*/  STS [R2+0x200], R3 ;  /* 0x0002000302007388 */ /* 0x0009e20000000800 */
[----:B------:R-:W-:Y:S02]  /*10290*/  F2FP.BF16.F32.PACK_AB R17, R159, R17 ;  /* 0x000000119f11723e */ /* 0x000fe400000010ff */
[----:B------:R-:W-:Y:S01]  /*102a0*/  F2FP.BF16.F32.PACK_AB R18, R18, R168 ;  /* 0x000000a81212723e */ /* 0x000fe200000010ff */
[----:B------:R4:W-:Y:S01]  /*102b0*/  STS [R15+0x1000], R6 ;  /* 0x001000060f007388 */ /* 0x0009e20000000800 */
[----:B------:R-:W-:-:S03]  /*102c0*/  F2FP.BF16.F32.PACK_AB R20, R171, R20 ;  /* 0x00000014ab14723e */ /* 0x000fc600000010ff */
[----:B------:R2:W-:Y:S04]  /*102d0*/  STS [R15+0x1200], R5 ;  /* 0x001200050f007388 */ /* 0x0005e80000000800 */
[----:B------:R2:W-:Y:S01]  /*102e0*/  STS [R2+0x1000], R0 ;  /* 0x0010000002007388 */ /* 0x0005e20000000800 */
[----:B-1----:R-:W1:Y:S03]  /*102f0*/  @P5 LDC R9, c[0x0][0x2e8] ;  /* 0x0000ba00ff095b82 */ /* 0x002e660000000800 */
[----:B------:R-:W-:Y:S04]  /*10300*/  STS [R2+0x1200], R16 ;  /* 0x0012001002007388 */ /* 0x000fe80000000800 */
[----:B------:R-:W-:Y:S01]  /*10310*/  STS [R19], R14 ;  /* 0x0000000e13007388 */ /* 0x000fe20000000800 */
[----:B---3--:R-:W3:Y:S01]  /*10320*/  @!P1 LDC R8, c[0x0][0x270] ;  /* 0x00009c00ff089b82 */ /* 0x008ee20000000800 */
[----:B-----5:R5:W1:Y:S02]  /*10330*/  @P5 MUFU.LG2 R4, R28 ;  /* 0x0000001c00045308 */ /* 0x020a640000000c00 */
[----:B------:R3:W-:Y:S01]  /*10340*/  STS [R19+0x200], R13 ;  /* 0x0002000d13007388 */ /* 0x0007e20000000800 */
[----:B----4-:R-:W-:-:S04]  /*10350*/  @P1 MOV R3, 0x1 ;  /* 0x0000000100031802 */ /* 0x010fc80000000f00 */
[----:B------:R-:W4:Y:S01]  /*10360*/  @P1 LDC R6, c[0x0][0x2c0] ;  /* 0x0000b000ff061b82 */ /* 0x000f220000000800 */
[----:B--2---:R-:W2:Y:S01]  /*10370*/  @P4 MUFU.LG2 R5, R27 ;  /* 0x0000001b00054308 */ /* 0x004ea20000000c00 */
[----:B------:R-:W-:-:S06]  /*10380*/  IADD3 R0, R22, R19, RZ ;  /* 0x0000001316007210 */ /* 0x000fcc0007ffe0ff */
[----:B------:R-:W2:Y:S01]  /*10390*/  @P1 LDC.64 R22, c[0x0][0x2c0] ;  /* 0x0000b000ff161b82 */ /* 0x000ea20000000a00 */
[----:B-----5:R-:W5:Y:S01]  /*103a0*/  S2R R28, SR_TID.X ;  /* 0x00000000001c7919 */ /* 0x020f620000002100 */
[----:B------:R-:W-:Y:S01]  /*103b0*/  STS [R0], R11 ;  /* 0x0000000b00007388 */ /* 0x000fe20000000800 */
[----:B---3--:R-:W-:-:S03]  /*103c0*/  @!P1 IMAD R3, R7, R8, RZ ;  /* 0x0000000807039224 */ /* 0x008fc600078e02ff */
[----:B------:R3:W-:Y:S02]  /*103d0*/  STS [R0+0x200], R10 ;  /* 0x0002000a00007388 */ /* 0x0007e40000000800 */
[----:B------:R-:W5:Y:S01]  /*103e0*/  @P3 LDC R13, c[0x0][0x2e8] ;  /* 0x0000ba00ff0d3b82 */ /* 0x000f620000000800 */
[----:B------:R-:W-:Y:S01]  /*103f0*/  IMAD R3, R39, R3, RZ ;  /* 0x0000000327037224 */ /* 0x000fe200078e02ff */
[----:B------:R1:W-:Y:S01]  /*10400*/  STS [R19+0x1000], R12 ;  /* 0x0010000c13007388 */ /* 0x0003e20000000800 */
[----:B------:R-:W-:-:S03]  /*10410*/  @!P1 MOV R6, 0x1 ;  /* 0x0000000100069802 */ /* 0x000fc60000000f00 */
[----:B------:R-:W-:Y:S01]  /*10420*/  SEL R3, R3, RZ, !P6 ;  /* 0x000000ff03037207 */ /* 0x000fe20007000000 */
[----:B------:R-:W-:Y:S04]  /*10430*/  STS [R19+0x1200], R17 ;  /* 0x0012001113007388 */ /* 0x000fe80000000800 */
[----:B------:R-:W-:Y:S01]  /*10440*/  STS [R0+0x1000], R18 ;  /* 0x0010001200007388 */ /* 0x000fe20000000800 */
[----:B--2---:R-:W-:-:S03]  /*10450*/  @P1 IMAD R2, R23, R22, RZ ;  /* 0x0000001617021224 */ /* 0x004fc600078e02ff */
[----:B------:R2:W-:Y:S01]  /*10460*/  STS [R0+0x1200], R20 ;  /* 0x0012001400007388 */ /* 0x0005e20000000800 */
[----:B------:R-:W-:Y:S02]  /*10470*/  @!P1 MOV R2, R7 ;  /* 0x0000000700029202 */ /* 0x000fe40000000f00 */
[----:B------:R-:W-:Y:S01]  /*10480*/  @P2 MUFU.LG2 R7, R26 ;  /* 0x0000001a00072308 */ /* 0x000fe20000000c00 */
[----:B------:R-:W-:Y:S01]  /*10490*/  BAR.SYNC.DEFER_BLOCKING 0x0 ;  /* 0x0000000000007b1d */ /* 0x000fe20000010000 */
[----:B------:R-:W-:Y:S01]  /*104a0*/  MOV R22, 0x7f800000 ;  /* 0x7f80000000167802 */ /* 0x000fe20000000f00 */
[----:B------:R-:W-:Y:S01]  /*104b0*/  IMAD R2, R38, R2, R3 ;  /* 0x0000000226027224 */ /* 0x000fe200078e0203 */
[----:B------:R-:W-:-:S05]  /*104c0*/  MOV R23, 0x7f800000 ;  /* 0x7f80000000177802 */ /* 0x000fca0000000f00 */
[----:B---3--:R-:W3:Y:S01]  /*104d0*/  @P4 LDC R10, c[0x0][0x2e8] ;  /* 0x0000ba00ff0a4b82 */ /* 0x008ee20000000800 */
[----:B------:R-:W4:Y:S07]  /*104e0*/  @P3 MUFU.LG2 R11, R21 ;  /* 0x00000015000b3308 */ /* 0x000f2e0000000c00 */
[----:B-1----:R-:W1:Y:S01]  /*104f0*/  @P2 LDC R12, c[0x0][0x2e8] ;  /* 0x0000ba00ff0c2b82 */ /* 0x002e620000000800 */
[----:B--2---:R-:W-:Y:S02]  /*10500*/  LOP3.LUT R0, R31, 0xffffffe0, RZ, 0xc0, !PT ;  /* 0xffffffe01f007812 */ /* 0x004fe400078ec0ff */
[----:B------:R-:W-:Y:S01]  /*10510*/  MOV R20, 0x7f800000 ;  /* 0x7f80000000147802 */ /* 0x000fe20000000f00 */
[----:B------:R2:W1:Y:S01]  /*10520*/  LDS.128 R32, [R225+0x1800] ;  /* 0x00180000e1207984 */ /* 0x0004620000000c00 */
[----:B------:R-:W-:Y:S01]  /*10530*/  IADD3 R8, -R0, R37, RZ ;  /* 0x0000002500087210 */ /* 0x000fe20007ffe1ff */
[----:B------:R-:W-:Y:S01]  /*10540*/  @P5 FMUL.FTZ R0, R4, 0.69314718246459960938 ;  /* 0x3f31721804005820 */ /* 0x000fe20000410000 */
[----:B------:R-:W-:Y:S01]  /*10550*/  @P4 FMUL.FTZ R4, R5, 0.69314718246459960938 ;  /* 0x3f31721805044820 */ /* 0x000fe20000410000 */
[----:B----4-:R-:W-:Y:S01]  /*10560*/  @P3 FMUL.FTZ R5, R11, 0.69314718246459960938 ;  /* 0x3f3172180b053820 */ /* 0x010fe20000410000 */
[----:B------:R-:W-:Y:S01]  /*10570*/  LOP3.LUT P0, RZ, R8, 0x3, RZ, 0xc0, !PT ;  /* 0x0000000308ff7812 */ /* 0x000fe2000780c0ff */
[----:B------:R-:W-:Y:S01]  /*10580*/  @P5 FFMA.FTZ R22, R138, R9, R0 ;  /* 0x000000098a165223 */ /* 0x000fe20000010000 */
[----:B------:R-:W-:-:S02]  /*10590*/  IMAD R0, R6, UR7, RZ ;  /* 0x0000000706007c24 */ /* 0x000fc4000f8e02ff */
[----:B---3--:R-:W-:Y:S01]  /*105a0*/  @P4 FFMA.FTZ R23, R137, R10, R4 ;  /* 0x0000000a89174223 */ /* 0x008fe20000010004 */
[----:B-----5:R-:W-:Y:S01]  /*105b0*/  SHF.R.S32.HI R9, RZ, 0x1f, R28 ;  /* 0x0000001fff097819 */ /* 0x020fe2000001141c */
[----:B------:R-:W-:Y:S01]  /*105c0*/  @P2 FMUL.FTZ R4, R7, 0.69314718246459960938 ;  /* 0x3f31721807042820 */ /* 0x000fe20000410000 */
[----:B------:R-:W-:Y:S01]  /*105d0*/  MOV R21, 0x7f800000 ;  /* 0x7f80000000157802 */ /* 0x000fe20000000f00 */
[----:B------:R-:W-:Y:S01]  /*105e0*/  @P3 FFMA.FTZ R20, R136, R13, R5 ;  /* 0x0000000d88143223 */ /* 0x000fe20000010005 */
[----:B------:R-:W-:Y:S01]  /*105f0*/  SHF.L.U32 R0, R0, 0x7, RZ ;  /* 0x0000000700007819 */ /* 0x000fe200000006ff */
[----:B-1----:R-:W-:-:S03]  /*10600*/  @P2 FFMA.FTZ R21, R88, R12, R4 ;  /* 0x0000000c58152223 */ /* 0x002fc60000010004 */
[----:B------:R-:W-:Y:S02]  /*10610*/  IADD3 R8, P4, P1, R0, R24, R2 ;  /* 0x0000001800087210 */ /* 0x000fe4000799e002 */
[----:B------:R-:W-:Y:S02]  /*10620*/  SHF.R.S32.HI R3, RZ, 0x1f, R0 ;  /* 0x0000001fff037819 */ /* 0x000fe40000011400 */
[----:B------:R-:W-:Y:S02]  /*10630*/  SHF.R.S32.HI R2, RZ, 0x1f, R2 ;  /* 0x0000001fff027819 */ /* 0x000fe40000011402 */
[----:B------:R-:W-:Y:S02]  /*10640*/  LEA.HI R24, R9, R28, RZ, 0x2 ;  /* 0x0000001c09187211 */ /* 0x000fe400078f10ff */
[----:B------:R-:W-:Y:S01]  /*10650*/  IADD3.X R9, R3, R25, R2, P4, P1 ;  /* 0x0000001903097210 */ /* 0x000fe200027e2402 */
[----:B--2---:R-:W-:Y:S06]  /*10660*/  @P0 BRA `(.L_x_97) ;  /* 0x0000000000c00947 */ /* 0x004fec0003800000 */
[----:B------:R-:W1:Y:S01]  /*10670*/  S2R R3, SR_TID.X ;  /* 0x0000000000037919 */ /* 0x000e620000002100 */
[----:B------:R-:W-:-:S04]  /*10680*/  SHF.R.S32.HI R2, RZ, 0x1f, R29 ;  /* 0x0000001fff027819 */ /* 0x000fc8000001141d */
[----:B------:R-:W-:-:S04]  /*10690*/  LEA.HI R2, R2, R29, RZ, 0x2 ;  /* 0x0000001d02027211 */ /* 0x000fc800078f10ff */
[----:B------:R-:W-:-:S05]  /*106a0*/  LOP3.LUT R2, R2, 0xffffffc, RZ, 0xc0, !PT ;  /* 0x0ffffffc02027812 */ /* 0x000fca00078ec0ff */
[----:B------:R-:W-:Y:S01]  /*106b0*/  IMAD.IADD R2, R29, 0x1, -R2 ;  /* 0x000000011d027824 */ /* 0x000fe200078e0a02 */
[----:B-1----:R-:W-:-:S04]  /*106c0*/  SHF.R.S32.HI R0, RZ, 0x1f, R3 ;  /* 0x0000001fff007819 */ /* 0x002fc80000011403 */
[----:B------:R-:W-:-:S04]  /*106d0*/  LEA.HI R0, R0, R3, RZ, 0x5 ;  /* 0x0000000300007211 */ /* 0x000fc800078f28ff */
[----:B------:R-:W-:-:S05]  /*106e0*/  LOP3.LUT R0, R0, 0xffffffe0, RZ, 0xc0, !PT ;  /* 0xffffffe000007812 */ /* 0x000fca00078ec0ff */
[----:B------:R-:W-:-:S05]  /*106f0*/  IMAD.IADD R0, R3, 0x1, -R0 ;  /* 0x0000000103007824 */ /* 0x000fca00078e0a00 */
[----:B------:R-:W-:-:S04]  /*10700*/  SHF.R.S32.HI R3, RZ, 0x1f, R0 ;  /* 0x0000001fff037819 */ /* 0x000fc80000011400 */
[----:B------:R-:W-:-:S04]  /*10710*/  LEA.HI R0, R3, R0, RZ, 0x2 ;  /* 0x0000000003007211 */ /* 0x000fc800078f10ff */
[----:B------:R-:W-:-:S05]  /*10720*/  SHF.R.S32.HI R0, RZ, 0x2, R0 ;  /* 0x00000002ff007819 */ /* 0x000fca0000011400 */
[----:B------:R-:W-:-:S04]  /*10730*/  IMAD R0, R2, 0x10, R0 ;  /* 0x0000001002007824 */ /* 0x000fc800078e0200 */
        /* <DEDUP_REMOVED lines=8> */
[----:B------:R-:W-:-:S03]  /*107c0*/  @!P6 IMAD R4, R0, R6, RZ ;  /* 0x000000060004e224 */ /* 0x000fc600078e02ff */
[-C--:B------:R-:W-:Y:S02]  /*107d0*/  @!P5 IMAD R2, R2, R6.reuse, RZ ;  /* 0x000000060202d224 */ /* 0x080fe400078e02ff */
[----:B------:R-:W-:Y:S01]  /*107e0*/  @!P4 IMAD R0, R3, R6, RZ ;  /* 0x000000060300c224 */ /* 0x000fe200078e02ff */
[----:B------:R-:W-:Y:S01]  /*107f0*/  @!P6 IADD3 R7, P0, R4, R8, RZ ;  /* 0x000000080407e210 */ /* 0x000fe20007f1e0ff */
[----:B------:R-:W2:Y:S01]  /*10800*/  @!P5 LDC.64 R14, c[0x0][0x2b0] ;  /* 0x0000ac00ff0edb82 */ /* 0x000ea20000000a00 */
[----:B------:R-:W-:Y:S01]  /*10810*/  @!P3 IMAD R5, R5, R6, RZ ;  /* 0x000000060505b224 */ /* 0x000fe200078e02ff */
[-C--:B------:R-:W-:Y:S02]  /*10820*/  @!P5 IADD3 R3, P2, R2, R8.reuse, RZ ;  /* 0x000000080203d210 */ /* 0x080fe40007f5e0ff */
[----:B------:R-:W-:Y:S02]  /*10830*/  @!P4 IADD3 R11, P1, R0, R8, RZ ;  /* 0x00000008000bc210 */ /* 0x000fe40007f3e0ff */
[----:B------:R-:W-:-:S02]  /*10840*/  @!P6 LEA.HI.X.SX32 R4, R4, R9, 0x1, P0 ;  /* 0x000000090404e211 */ /* 0x000fc400000f0eff */
[----:B------:R-:W3:Y:S01]  /*10850*/  @!P4 LDC.64 R16, c[0x0][0x2b0] ;  /* 0x0000ac00ff10cb82 */ /* 0x000ee20000000a00 */
[----:B------:R-:W-:Y:S02]  /*10860*/  @!P3 IADD3 R10, P0, R5, R8, RZ ;  /* 0x00000008050ab210 */ /* 0x000fe40007f1e0ff */
[----:B------:R-:W-:-:S05]  /*10870*/  @!P5 LEA.HI.X.SX32 R2, R2, R9, 0x1, P2 ;  /* 0x000000090202d211 */ /* 0x000fca00010f0eff */
[----:B------:R-:W4:Y:S01]  /*10880*/  @!P3 LDC.64 R18, c[0x0][0x2b0] ;  /* 0x0000ac00ff12bb82 */ /* 0x000f220000000a00 */
[----:B-1----:R-:W-:Y:S02]  /*10890*/  @!P6 LEA R8, P2, R7, R12, 0x2 ;  /* 0x0000000c0708e211 */ /* 0x002fe400078410ff */
[-C--:B------:R-:W-:Y:S02]  /*108a0*/  @!P4 LEA.HI.X.SX32 R12, R0, R9.reuse, 0x1, P1 ;  /* 0x00000009000cc211 */ /* 0x080fe400008f0eff */
[----:B------:R-:W-:Y:S02]  /*108b0*/  @!P3 LEA.HI.X.SX32 R0, R5, R9, 0x1, P0 ;  /* 0x000000090500b211 */ /* 0x000fe400000f0eff */
        /* <DEDUP_REMOVED lines=11> */
.L_x_97:
[----:B------:R-:W-:Y:S05]  /*10970*/  BSYNC B0 ;  /* 0x0000000000007941 */ /* 0x000fea0003800000 */
.L_x_96:
[----:B-1----:R-:W2:Y:S01]  /*10980*/  LDL.LU.64 R8, [R1+0x10] ;  /* 0x0000100001087983 */ /* 0x002ea20000300a00 */
[----:B------:R-:W-:Y:S01]  /*10990*/  LOP3.LUT R0, R24, 0xfffffffc, RZ, 0xc0, !PT ;  /* 0xfffffffc18007812 */ /* 0x000fe200078ec0ff */
[----:B------:R-:W-:Y:S01]  /*109a0*/  UIMAD UR14, UR7, -0x80, UR14 ;  /* 0xffffff80070e78a4 */ /* 0x000fe2000f8e020e */
[----:B------:R-:W-:Y:S01]  /*109b0*/  LEA.HI.SX32 R3, R30, 0x20, 0x1e ;  /* 0x000000201e037811 */ /* 0x000fe200078ff2ff */
[----:B------:R1:W3:Y:S01]  /*109c0*/  LDS.128 R12, [R225] ;  /* 0x00000000e10c7984 */ /* 0x0002e20000000c00 */
[----:B------:R-:W-:Y:S01]  /*109d0*/  ULDC UR7, c[0x0][0x2d0] ;  /* 0x0000b40000077ab9 */ /* 0x000fe20000000800 */
[----:B------:R-:W-:Y:S01]  /*109e0*/  IMAD.IADD R0, R28, 0x1, -R0 ;  /* 0x000000011c007824 */ /* 0x000fe200078e0a00 */
[----:B------:R-:W-:Y:S01]  /*109f0*/  SHF.R.S32.HI R2, RZ, 0x2, R24 ;  /* 0x00000002ff027819 */ /* 0x000fe20000011418 */
[----:B------:R-:W-:Y:S01]  /*10a00*/  BSSY B0, `(.L_x_98) ;  /* 0x0000020000007945 */ /* 0x000fe20003800000 */
[----:B------:R-:W-:Y:S01]  /*10a10*/  SHF.R.S32.HI R6, RZ, 0x1f, R38 ;  /* 0x0000001fff067819 */ /* 0x000fe20000011426 */
[----:B------:R-:W-:-:S02]  /*10a20*/  IMAD.SHL.U32 R0, R0, 0x8, RZ ;  /* 0x0000000800007824 */ /* 0x000fc400078e00ff */
[----:B------:R-:W-:Y:S01]  /*10a30*/  VIADD R5, R2, 0x40 ;  /* 0x0000004002057836 */ /* 0x000fe20000000000 */
[C---:B--2---:R-:W-:Y:S02]  /*10a40*/  ISETP.GE.AND P4, PT, R8.reuse, UR7, PT ;  /* 0x0000000708007c0c */ /* 0x044fe4000bf86270 */
[----:B------:R-:W-:Y:S01]  /*10a50*/  IADD3 R4, P0, R8, UR6, RZ ;  /* 0x0000000608047c10 */ /* 0x000fe2000ff1e0ff */
[----:B------:R-:W-:Y:S01]  /*10a60*/  ULDC.64 UR6, c[0x0][0x2a0] ;  /* 0x0000a80000067ab9 */ /* 0x000fe20000000a00 */
[----:B------:R-:W-:Y:S02]  /*10a70*/  ISETP.GE.OR P2, PT, R3, UR14, P4 ;  /* 0x0000000e03007c0c */ /* 0x000fe4000a746670 */
[----:B------:R-:W-:Y:S02]  /*10a80*/  ISETP.GE.OR P3, PT, R36, UR14, P4 ;  /* 0x0000000e24007c0c */ /* 0x000fe4000a766670 */
[----:B------:R-:W-:Y:S01]  /*10a90*/  SHF.R.S32.HI R3, RZ, 0x1f, R0 ;  /* 0x0000001fff037819 */ /* 0x000fe20000011400 */
[----:B------:R-:W-:Y:S01]  /*10aa0*/  VIADD R0, R2, 0x60 ;  /* 0x0000006002007836 */ /* 0x000fe20000000000 */
[----:B------:R-:W-:-:S02]  /*10ab0*/  ISETP.GE.OR P1, PT, R5, UR5, P4 ;  /* 0x0000000505007c0c */ /* 0x000fc4000a726670 */
[----:B------:R-:W-:Y:S02]  /*10ac0*/  IADD3.X R5, R3, UR4, RZ, P0, !PT ;  /* 0x0000000403057c10 */ /* 0x000fe400087fe4ff */
[----:B------:R-:W-:Y:S01]  /*10ad0*/  ISETP.GE.OR P4, PT, R0, UR5, P4 ;  /* 0x0000000500007c0c */ /* 0x000fe2000a786670 */
[----:B------:R-:W-:Y:S01]  /*10ae0*/  IMAD R0, R6, UR6, RZ ;  /* 0x0000000606007c24 */ /* 0x000fe2000f8e02ff */
[----:B------:R-:W-:Y:S01]  /*10af0*/  SHF.R.S32.HI R3, RZ, 0x1f, R2 ;  /* 0x0000001fff037819 */ /* 0x000fe20000011402 */
[----:B------:R-:W-:Y:S02]  /*10b00*/  IMAD.U32 R6, RZ, RZ, UR13 ;  /* 0x0000000dff067e24 */ /* 0x000fe4000f8e00ff */
[C---:B------:R-:W-:Y:S02]  /*10b10*/  IMAD R0, R38.reuse, UR7, R0 ;  /* 0x0000000726007c24 */ /* 0x040fe4000f8e0200 */
[----:B------:R-:W-:-:S04]  /*10b20*/  IMAD.WIDE.U32 R8, R38, UR6, R4 ;  /* 0x0000000626087c25 */ /* 0x000fc8000f8e0004 */
[----:B------:R-:W-:-:S04]  /*10b30*/  IMAD.WIDE R2, R6, 0x80, R2 ;  /* 0x0000008006027825 */ /* 0x000fc800078e0202 */
[----:B------:R-:W-:Y:S01]  /*10b40*/  IMAD.IADD R5, R9, 0x1, R0 ;  /* 0x0000000109057824 */ /* 0x000fe200078e0200 */
[----:B-1-3--:R-:W-:Y:S06]  /*10b50*/  @P3 BRA `(.L_x_99) ;  /* 0x0000000000283947 */ /* 0x00afec0003800000 */
        /* <DEDUP_REMOVED lines=10> */
.L_x_99:
[----:B------:R-:W-:Y:S05]  /*10c00*/  BSYNC B0 ;  /* 0x0000000000007941 */ /* 0x000fea0003800000 */
.L_x_98:
        /* <DEDUP_REMOVED lines=16> */
.L_x_101:
[----:B------:R-:W-:Y:S05]  /*10d10*/  BSYNC B0 ;  /* 0x0000000000007941 */ /* 0x000fea0003800000 */
.L_x_100:
        /* <DEDUP_REMOVED lines=16> */
.L_x_103:
[----:B------:R-:W-:Y:S05]  /*10e20*/  BSYNC B0 ;  /* 0x0000000000007941 */ /* 0x000fea0003800000 */
.L_x_102:
[----:B------:R-:W-:Y:S05]  /*10e30*/  @P4 EXIT ;  /* 0x000000000000494d */ /* 0x000fea0003800000 */
[----:B------:R-:W-:Y:S01]  /*10e40*/  IADD3 R0, P0, R2, 0x60, RZ ;  /* 0x0000006002007810 */ /* 0x000fe20007f1e0ff */
[----:B------:R-:W-:-:S04]  /*10e50*/  ULDC.64 UR4, c[0x0][0x298] ;  /* 0x0000a60000047ab9 */ /* 0x000fc80000000a00 */
[----:B------:R-:W-:Y:S01]  /*10e60*/  IMAD.X R2, RZ, RZ, R3, P0 ;  /* 0x000000ffff027224 */ /* 0x000fe200000e0603 */
[----:B------:R-:W-:-:S03]  /*10e70*/  MOV R3, R5 ;  /* 0x0000000500037202 */ /* 0x000fc60000000f00 */
        /* <DEDUP_REMOVED lines=8> */
[----:B------:R-:W-:Y:S01]  /*10f00*/  STG.E.128 desc[UR22][R2.64], R32 ;  /* 0x0000002002007986 */ /* 0x000fe2000c101d16 */
[----:B------:R-:W-:Y:S05]  /*10f10*/  EXIT ;  /* 0x000000000000794d */ /* 0x000fea0003800000 */
.L_x_55:
[----:B------:R-:W-:Y:S01]  /*10f20*/  UISETP.NE.AND UP4, UPT, UR12, -0x1, UPT ;  /* 0xffffffff0c00788c */ /* 0x000fe2000bf85270 */
[----:B------:R-:W-:Y:S01]  /*10f30*/  SHF.R.S32.HI R2, RZ, 0x1f, R121 ;  /* 0x0000001fff027819 */ /* 0x000fe20000011479 */
[----:B------:R-:W-:Y:S01]  /*10f40*/  ULDC.U8 UR8, c[0x0][0x3d9] ;  /* 0x0000f64000087ab9 */ /* 0x000fe20000000000 */
[----:B------:R-:W-:Y:S01]  /*10f50*/  ULDC.U8 UR15, c[0x0][0x3d8] ;  /* 0x0000f600000f7ab9 */ /* 0x000fe20000000000 */
[----:B------:R-:W-:Y:S01]  /*10f60*/  UISETP.NE.AND UP2, UPT, UR8, URZ, UPT ;  /* 0x0000003f0800728c */ /* 0x000fe2000bf45270 */
[----:B------:R-:W-:Y:S01]  /*10f70*/  LEA.HI R2, R2, R121, RZ, 0x2 ;  /* 0x0000007902027211 */ /* 0x000fe200078f10ff */
[----:B------:R-:W-:Y:S01]  /*10f80*/  UISETP.NE.AND UP3, UPT, UR15, URZ, UPT ;  /* 0x0000003f0f00728c */ /* 0x000fe2000bf65270 */
[----:B------:R-:W-:Y:S01]  /*10f90*/  BSSY B0, `(.L_x_104) ;  /* 0x0000051000007945 */ /* 0x000fe20003800000 */
[----:B------:R-:W-:Y:S01]  /*10fa0*/  UISETP.NE.AND UP0, UPT, UR15, URZ, !UP2 ;  /* 0x0000003f0f00728c */ /* 0x000fe2000d705270 */
[----:B------:R-:W-:Y:S01]  /*10fb0*/  LOP3.LUT R0, R2, 0xfffffffc, RZ, 0xc0, !PT ;  /* 0xfffffffc02007812 */ /* 0x000fe200078ec0ff */
[----:B------:R-:W-:Y:S01]  /*10fc0*/  UISETP.NE.OR UP3, UPT, UR8, URZ, !UP3 ;  /* 0x0000003f0800728c */ /* 0x000fe2000df65670 */
[----:B------:R-:W-:Y:S01]  /*10fd0*/  SHF.R.S32.HI R2, RZ, 0x2, R2 ;  /* 0x00000002ff027819 */ /* 0x000fe20000011402 */
[----:B------:R-:W-:Y:S01]  /*10fe0*/  @!UP4 USHF.R.S32.HI UR9, URZ, 0x1f, UR28 ;  /* 0x0000001f3f09c899 */ /* 0x000fe2000801141c */
[----:B------:R-:W-:Y:S01]  /*10ff0*/  @UP4 ULDC.64 UR6, c[0x0][0x298] ;  /* 0x0000a60000064ab9 */ /* 0x000fe20000000a00 */
[----:B------:R-:W-:Y:S01]  /*11000*/  @!UP4 ULDC.64 UR4, c[0x0][0x290] ;  /* 0x0000a4000004cab9 */ /* 0x000fe20000000a00 */
[----:B------:R-:W-:Y:S01]  /*11010*/  @UP4 UIMAD.WIDE.U32 UR10, UR12, UR6, URZ ;  /* 0x000000060c0a42a5 */ /* 0x000fe2000f8e003f */
[----:B------:R-:W-:Y:S01]  /*11020*/  IMAD.IADD R0, R121, 0x1, -R0 ;  /* 0x0000000179007824 */ /* 0x000fe200078e0a00 */
[----:B------:R-:W-:Y:S01]  /*11030*/  @!UP4 UIMAD UR6, UR9, UR4, URZ ;  /* 0x000000040906c2a4 */ /* 0x000fe2000f8e023f */
[----:B------:R-:W-:Y:S01]  /*11040*/  VIADD R14, R2, 0x20 ;  /* 0x00000020020e7836 */ /* 0x000fe20000000000 */
[----:B------:R-:W-:Y:S01]  /*11050*/  @!UP4 UIMAD.WIDE.U32 UR16, UR28, UR4, URZ ;  /* 0x000000041c10c2a5 */ /* 0x000fe2000f8e003f */
[----:B------:R-:W-:Y:S01]  /*11060*/  IMAD.SHL.U32 R4, R0, 0x8, RZ ;  /* 0x0000000800047824 */ /* 0x000fe200078e00ff */
[----:B------:R-:W-:Y:S01]  /*11070*/  @!UP4 UIMAD UR6, UR28, UR5, UR6 ;  /* 0x000000051c06c2a4 */ /* 0x000fe2000f8e0206 */
[C---:B------:R-:W-:Y:S01]  /*11080*/  VIADD R15, R2.reuse, 0x40 ;  /* 0x00000040020f7836 */ /* 0x040fe20000000000 */
[----:B------:R-:W-:Y:S01]  /*11090*/  USHF.R.S32.HI UR9, URZ, 0x1f, UR27 ;  /* 0x0000001f3f097899 */ /* 0x000fe2000801141b */
[----:B------:R-:W-:Y:S01]  /*110a0*/  VIADD R16, R2, 0x60 ;  /* 0x0000006002107836 */ /* 0x000fe20000000000 */
[----:B------:R-:W-:Y:S01]  /*110b0*/  @UP2 ULDC.64 UR4, c[0x0][0x2c0] ;  /* 0x0000b00000042ab9 */ /* 0x000fe20000000a00 */
[----:B------:R-:W-:-:S02]  /*110c0*/  UISETP.NE.OR UP1, UPT, UR12, -0x1, UP3 ;  /* 0xffffffff0c00788c */ /* 0x000fc40009f25670 */
[----:B------:R-:W-:Y:S01]  /*110d0*/  @UP2 UIMAD UR18, UR5, UR4, URZ ;  /* 0x00000004051222a4 */ /* 0x000fe2000f8e023f */
[----:B------:R-:W-:Y:S02]  /*110e0*/  @!UP2 ULDC UR8, c[0x0][0x2c4] ;  /* 0x0000b1000008aab9 */ /* 0x000fe40000000800 */
[----:B------:R-:W-:Y:S01]  /*110f0*/  ULDC.64 UR4, c[0x0][0x2a0] ;  /* 0x0000a80000047ab9 */ /* 0x000fe20000000a00 */
[----:B------:R-:W-:Y:S01]  /*11100*/  @UP0 ULDC UR8, c[0x0][0x2e4] ;  /* 0x0000b90000080ab9 */ /* 0x000fe20000000800 */
[----:B------:R-:W-:Y:S01]  /*11110*/  UIMAD UR9, UR9, UR4, URZ ;  /* 0x00000004090972a4 */ /* 0x000fe2000f8e023f */
[----:B------:R-:W-:Y:S01]  /*11120*/  IMAD.U32 R3, RZ, RZ, UR4 ;  /* 0x00000004ff037e24 */ /* 0x000fe2000f8e00ff */
[----:B------:R-:W-:Y:S01]  /*11130*/  @UP2 UMOV UR15, 0x1 ;  /* 0x00000001000f2882 */ /* 0x000fe20000000000 */
[----:B------:R-:W-:Y:S01]  /*11140*/  @!UP2 ULDC UR4, c[0x0][0x270] ;  /* 0x00009c000004aab9 */ /* 0x000fe20000000800 */
[----:B------:R-:W-:Y:S02]  /*11150*/  @UP4 UIMAD UR7, UR12, UR7, UR11 ;  /* 0x000000070c0742a4 */ /* 0x000fe4000f8e020b */
[----:B------:R-:W-:Y:S01]  /*11160*/  @!UP2 UIMAD UR15, UR8, UR4, URZ ;  /* 0x00000004080fa2a4 */ /* 0x000fe2000f8e023f */
[----:B------:R-:W-:Y:S01]  /*11170*/  ULDC UR11, c[0x0][0x2d0] ;  /* 0x0000b400000b7ab9 */ /* 0x000fe20000000800 */
[----:B------:R-:W-:Y:S01]  /*11180*/  UIADD3 UR14, -UR21, UR14, URZ ;  /* 0x0000000e150e7290 */ /* 0x000fe2000fffe13f */
[----:B------:R-:W-:Y:S01]  /*11190*/  ISETP.GE.AND P5, PT, R4, UR11, PT ;  /* 0x0000000b04007c0c */ /* 0x000fe2000bfa6270 */
[----:B------:R-:W-:-:S02]  /*111a0*/  UIMAD UR5, UR27, UR5, UR9 ;  /* 0x000000051b0572a4 */ /* 0x000fc4000f8e0209 */
[----:B------:R-:W-:Y:S01]  /*111b0*/  UIMAD UR15, UR28, UR15, URZ ;  /* 0x0000000f1c0f72a4 */ /* 0x000fe2000f8e023f */
[----:B------:R-:W-:Y:S01]  /*111c0*/  @!UP3 ULDC UR9, c[0x0][0x2c4] ;  /* 0x0000b1000009bab9 */ /* 0x000fe20000000800 */
[----:B------:R-:W-:Y:S01]  /*111d0*/  @!UP4 UIADD3 UR7, UR17, UR6, URZ ;  /* 0x000000061107c290 */ /* 0x000fe2000fffe03f */
[----:B------:R-:W-:Y:S01]  /*111e0*/  ISETP.GE.OR P6, PT, R2, UR14, P5 ;  /* 0x0000000e02007c0c */ /* 0x000fe2000afc6670 */
[----:B------:R-:W-:Y:S01]  /*111f0*/  @!UP4 UMOV UR10, UR16 ;  /* 0x00000010000acc82 */ /* 0x000fe20008000000 */
[----:B------:R-:W-:Y:S01]  /*11200*/  @!UP1 UIMAD UR12, UR28, UR9, URZ ;  /* 0x000000091c0c92a4 */ /* 0x000fe2000f8e023f */
[----:B------:R-:W-:Y:S01]  /*11210*/  IADD3 R8, P0, R4, UR10, RZ ;  /* 0x0000000a04087c10 */ /* 0x000fe2000ff1e0ff */
[----:B------:R-:W-:Y:S01]  /*11220*/  @UP2 ULDC UR19, c[0x0][0x2c0] ;  /* 0x0000b00000132ab9 */ /* 0x000fe20000000800 */
[----:B------:R-:W-:Y:S01]  /*11230*/  USEL UR15, UR15, URZ, UP3 ;  /* 0x0000003f0f0f7287 */ /* 0x000fe20009800000 */
[----:B------:R-:W-:Y:S01]  /*11240*/  ISETP.GE.AND P4, PT, R2, UR14, PT ;  /* 0x0000000e02007c0c */ /* 0x000fe2000bf86270 */
[----:B------:R-:W-:Y:S01]  /*11250*/  @!UP2 UMOV UR19, 0x1 ;  /* 0x000000010013a882 */ /* 0x000fe20000000000 */
[----:B------:R-:W-:Y:S01]  /*11260*/  @!UP2 UMOV UR18, UR8 ;  /* 0x000000080012ac82 */ /* 0x000fe20008000000 */
[----:B------:R-:W-:Y:S01]  /*11270*/  UIMAD UR21, UR21, UR19, URZ ;  /* 0x00000013151572a4 */ /* 0x000fe2000f8e023f */
[----:B------:R-:W-:Y:S01]  /*11280*/  LEA.HI.X.SX32 R9, R4, UR7, 0x1, P0 ;  /* 0x0000000704097c11 */ /* 0x000fe200080f0eff */
[----:B------:R-:W-:Y:S01]  /*11290*/  UIMAD UR15, UR27, UR18, UR15 ;  /* 0x000000121b0f72a4 */ /* 0x000fe2000f8e020f */
[----:B------:R-:W-:Y:S01]  /*112a0*/  ISETP.GE.AND P3, PT, R14, UR14, PT ;  /* 0x0000000e0e007c0c */ /* 0x000fe2000bf66270 */
[----:B------:R-:W-:Y:S01]  /*112b0*/  UMOV UR24, URZ ;  /* 0x0000003f00187c82 */ /* 0x000fe20008000000 */
[----:B------:R-:W-:Y:S01]  /*112c0*/  @!UP3 UMOV UR24, UR12 ;  /* 0x0000000c0018bc82 */ /* 0x000fe20008000000 */
[----:B------:R-:W-:Y:S01]  /*112d0*/  UMOV UR25, URZ ;  /* 0x0000003f00197c82 */ /* 0x000fe20008000000 */
[----:B------:R-:W-:Y:S01]  /*112e0*/  USHF.R.S32.HI UR4, URZ, 0x1f, UR21 ;  /* 0x0000001f3f047899 */ /* 0x000fe20008011415 */
[----:B------:R-:W-:Y:S01]  /*112f0*/  IMAD.WIDE.U32 R8, R3, UR27, R8 ;  /* 0x0000001b03087c25 */ /* 0x000fe2000f8e0008 */
[----:B------:R-:W-:Y:S01]  /*11300*/  @!UP3 USHF.R.S32.HI UR25, URZ, 0x1f, UR12 ;  /* 0x0000001f3f19b899 */ /* 0x000fe2000801140c */
[--C-:B------:R-:W-:Y:S01]  /*11310*/  SHF.R.S32.HI R3, RZ, 0x1f, R2.reuse ;  /* 0x0000001fff037819 */ /* 0x100fe20000011402 */
[----:B------:R-:W-:Y:S01]  /*11320*/  USHF.R.S32.HI UR6, URZ, 0x1f, UR15 ;  /* 0x0000001f3f067899 */ /* 0x000fe2000801140f */
[----:B------:R-:W-:Y:S01]  /*11330*/  ISETP.GE.AND P2, PT, R15, UR14, PT ;  /* 0x0000000e0f007c0c */ /* 0x000fe2000bf46270 */
[----:B------:R-:W-:Y:S01]  /*11340*/  UIADD3 UR21, UP1, UP0, UR21, UR24, UR15 ;  /* 0x0000001815157290 */ /* 0x000fe2000f83e00f */
[----:B------:R-:W-:Y:S01]  /*11350*/  ISETP.GE.AND P1, PT, R16, UR14, PT ;  /* 0x0000000e10007c0c */ /* 0x000fe2000bf26270 */
[----:B------:R-:W-:Y:S01]  /*11360*/  IMAD.U32 R4, RZ, RZ, UR13 ;  /* 0x0000000dff047e24 */ /* 0x000fe2000f8e00ff */
[C---:B------:R-:W-:Y:S01]  /*11370*/  ISETP.NE.OR P4, PT, R0.reuse, RZ, P4 ;  /* 0x000000ff0000720c */ /* 0x040fe20002785670 */
[----:B------:R-:W-:Y:S01]  /*11380*/  UIADD3.X UR24, UR4, UR25, UR6, UP1, UP0 ;  /* 0x0000001904187290 */ /* 0x000fe20008fe0406 */
[----:B------:R-:W-:Y:S01]  /*11390*/  VIADD R7, R9, UR5 ;  /* 0x0000000509077c36 */ /* 0x000fe20008000000 */
[----:B------:R-:W-:Y:S01]  /*113a0*/  ISETP.NE.OR P3, PT, R0, RZ, P3 ;  /* 0x000000ff0000720c */ /* 0x000fe20001f65670 */
[----:B------:R-:W-:Y:S01]  /*113b0*/  IMAD.WIDE R4, R4, 0x80, R2 ;  /* 0x0000008004047825 */ /* 0x000fe200078e0202 */
[----:B------:R-:W-:-:S02]  /*113c0*/  ISETP.NE.OR P2, PT, R0, RZ, P2 ;  /* 0x000000ff0000720c */ /* 0x000fc40001745670 */
[----:B------:R-:W-:Y:S02]  /*113d0*/  ISETP.NE.OR P1, PT, R0, RZ, P1 ;  /* 0x000000ff0000720c */ /* 0x000fe40000f25670 */
[----:B------:R-:W-:Y:S01]  /*113e0*/  ISETP.GE.OR P0, PT, R14, UR14, P5 ;  /* 0x0000000e0e007c0c */ /* 0x000fe2000af06670 */
[----:B------:R-:W-:-:S12]  /*113f0*/  @P6 BRA `(.L_x_105) ;  /* 0x0000000000286947 */ /* 0x000fd80003800000 */
        /* <DEDUP_REMOVED lines=10> */
.L_x_105:
[----:B------:R-:W-:Y:S05]  /*114a0*/  BSYNC B0 ;  /* 0x0000000000007941 */ /* 0x000fea0003800000 */
.L_x_104:
[----:B------:R-:W-:Y:S01]  /*114b0*/  BSSY B0, `(.L_x_106) ;  /* 0x0000011000007945 */ /* 0x000fe20003800000 */
[----:B------:R-:W-:Y:S02]  /*114c0*/  ISETP.GE.OR P6, PT, R15, UR14, P5 ;  /* 0x0000000e0f007c0c */ /* 0x000fe4000afc6670 */
[----:B------:R-:W-:Y:S01]  /*114d0*/  ISETP.GE.OR P5, PT, R16, UR14, P5 ;  /* 0x0000000e10007c0c */ /* 0x000fe2000afa6670 */
[----:B------:R-:W-:-:S12]  /*114e0*/  @P0 BRA `(.L_x_107) ;  /* 0x0000000000340947 */ /* 0x000fd80003800000 */
        /* <DEDUP_REMOVED lines=13> */
.L_x_107:
[----:B------:R-:W-:Y:S05]  /*115c0*/  BSYNC B0 ;  /* 0x0000000000007941 */ /* 0x000fea0003800000 */
.L_x_106:
        /* <DEDUP_REMOVED lines=15> */
.L_x_109:
[----:B------:R-:W-:Y:S05]  /*116c0*/  BSYNC B0 ;  /* 0x0000000000007941 */ /* 0x000fea0003800000 */
.L_x_108:
[----:B------:R-:W-:Y:S04]  /*116d0*/  BSSY B0, `(.L_x_110) ;  /* 0x000000e000007945 */ /* 0x000fe80003800000 */
        /* <DEDUP_REMOVED lines=13> */
.L_x_111:
[----:B------:R-:W-:Y:S05]  /*117b0*/  BSYNC B0 ;  /* 0x0000000000007941 */ /* 0x000fea0003800000 */
.L_x_110:
[----:B------:R-:W-:Y:S04]  /*117c0*/  BSSY B0, `(.L_x_112) ;  /* 0x000000a000007945 */ /* 0x000fe80003800000 */
[----:B------:R-:W-:Y:S05]  /*117d0*/  @P4 BRA `(.L_x_113) ;  /* 0x0000000000204947 */ /* 0x000fea0003800000 */
[----:B------:R-:W-:Y:S01]  /*117e0*/  IMAD R2, R2, UR19, RZ ;  /* 0x0000001302027c24 */ /* 0x000fe2000f8e02ff */
[----:B------:R-:W-:-:S04]  /*117f0*/  ULDC.64 UR4, c[0x0][0x2b0] ;  /* 0x0000ac0000047ab9 */ /* 0x000fc80000000a00 */
[----:B------:R-:W-:-:S04]  /*11800*/  IADD3 R0, P0, R2, UR21, RZ ;  /* 0x0000001502007c10 */ /* 0x000fc8000ff1e0ff */
[----:B------:R-:W-:Y:S02]  /*11810*/  LEA.HI.X.SX32 R3, R2, UR24, 0x1, P0 ;  /* 0x0000001802037c11 */ /* 0x000fe400080f0eff */
[----:B------:R-:W-:-:S04]  /*11820*/  LEA R2, P0, R0, UR4, 0x2 ;  /* 0x0000000400027c11 */ /* 0x000fc8000f8010ff */
[----:B------:R-:W-:Y:S01]  /*11830*/  LEA.HI.X R3, R0, UR5, R3, 0x2, P0 ;  /* 0x0000000500037c11 */ /* 0x000fe200080f1403 */
[----:B------:R-:W-:-:S05]  /*11840*/  IMAD.MOV.U32 R0, RZ, RZ, 0x7f800000 ;  /* 0x7f800000ff007424 */ /* 0x000fca00078e00ff */
[----:B------:R1:W-:Y:S03]  /*11850*/  STG.E desc[UR22][R2.64], R0 ;  /* 0x0000000002007986 */ /* 0x0003e6000c101916 */
.L_x_113:
[----:B------:R-:W-:Y:S05]  /*11860*/  BSYNC B0 ;  /* 0x0000000000007941 */ /* 0x000fea0003800000 */
.L_x_112:
[----:B------:R-:W-:Y:S04]  /*11870*/  BSSY B0, `(.L_x_114) ;  /* 0x000000a000007945 */ /* 0x000fe80003800000 */
[----:B------:R-:W-:Y:S05]  /*11880*/  @P3 BRA `(.L_x_115) ;  /* 0x0000000000203947 */ /* 0x000fea0003800000 */
[----:B-1----:R-:W-:Y:S01]  /*11890*/  IMAD R0, R14, UR19, RZ ;  /* 0x000000130e007c24 */ /* 0x002fe2000f8e02ff */
[----:B------:R-:W-:-:S04]  /*118a0*/  ULDC.64 UR4, c[0x0][0x2b0] ;  /* 0x0000ac0000047ab9 */ /* 0x000fc80000000a00 */
[----:B------:R-:W-:-:S04]  /*118b0*/  IADD3 R3, P0, R0, UR21, RZ ;  /* 0x0000001500037c10 */ /* 0x000fc8000ff1e0ff */
[----:B------:R-:W-:Y:S02]  /*118c0*/  LEA.HI.X.SX32 R0, R0, UR24, 0x1, P0 ;  /* 0x0000001800007c11 */ /* 0x000fe400080f0eff */
[----:B------:R-:W-:-:S04]  /*118d0*/  LEA R2, P0, R3, UR4, 0x2 ;  /* 0x0000000403027c11 */ /* 0x000fc8000f8010ff */
[----:B------:R-:W-:Y:S01]  /*118e0*/  LEA.HI.X R3, R3, UR5, R0, 0x2, P0 ;  /* 0x0000000503037c11 */ /* 0x000fe200080f1400 */
[----:B------:R-:W-:-:S05]  /*118f0*/  IMAD.MOV.U32 R0, RZ, RZ, 0x7f800000 ;  /* 0x7f800000ff007424 */ /* 0x000fca00078e00ff */
[----:B------:R1:W-:Y:S03]  /*11900*/  STG.E desc[UR22][R2.64], R0 ;  /* 0x0000000002007986 */ /* 0x0003e6000c101916 */
.L_x_115:
[----:B------:R-:W-:Y:S05]  /*11910*/  BSYNC B0 ;  /* 0x0000000000007941 */ /* 0x000fea0003800000 */
.L_x_114:
        /* <DEDUP_REMOVED lines=10> */
.L_x_117:
[----:B------:R-:W-:Y:S05]  /*119c0*/  BSYNC B0 ;  /* 0x0000000000007941 */ /* 0x000fea0003800000 */
.L_x_116:
[----:B------:R-:W-:Y:S05]  /*119d0*/  @P1 EXIT ;  /* 0x000000000000194d */ /* 0x000fea0003800000 */
[----:B-1----:R-:W-:Y:S01]  /*119e0*/  IMAD R0, R16, UR19, RZ ;  /* 0x0000001310007c24 */ /* 0x002fe2000f8e02ff */
[----:B------:R-:W-:-:S04]  /*119f0*/  ULDC.64 UR4, c[0x0][0x2b0] ;  /* 0x0000ac0000047ab9 */ /* 0x000fc80000000a00 */
[----:B------:R-:W-:-:S04]  /*11a00*/  IADD3 R3, P0, R0, UR21, RZ ;  /* 0x0000001500037c10 */ /* 0x000fc8000ff1e0ff */
[----:B------:R-:W-:Y:S02]  /*11a10*/  LEA.HI.X.SX32 R0, R0, UR24, 0x1, P0 ;  /* 0x0000001800007c11 */ /* 0x000fe400080f0eff */
[----:B------:R-:W-:-:S04]  /*11a20*/  LEA R2, P0, R3, UR4, 0x2 ;  /* 0x0000000403027c11 */ /* 0x000fc8000f8010ff */
[----:B------:R-:W-:Y:S01]  /*11a30*/  LEA.HI.X R3, R3, UR5, R0, 0x2, P0 ;  /* 0x0000000503037c11 */ /* 0x000fe200080f1400 */
[----:B------:R-:W-:-:S05]  /*11a40*/  IMAD.MOV.U32 R0, RZ, RZ, 0x7f800000 ;  /* 0x7f800000ff007424 */ /* 0x000fca00078e00ff */
[----:B------:R-:W-:Y:S01]  /*11a50*/  STG.E desc[UR22][R2.64], R0 ;  /* 0x0000000002007986 */ /* 0x000fe2000c101916 */
[----:B------:R-:W-:Y:S05]  /*11a60*/  EXIT ;  /* 0x000000000000794d */ /* 0x000fea0003800000 */
.L_x_118:
        /* <DEDUP_REMOVED lines=9> */
.L_x_718:


//--------------------- .text._ZN5flash16flash_fwd_kernelI23Flash_fwd_kernel_traitsILi32ELi128ELi128ELi4ELb0ELb0EN7cutlass10bfloat16_tE19Flash_kernel_traitsILi32ELi128ELi128ELi4ES3_EELb0ELb1ELb0ELb1ELb0ELb0ELb0ELb0EEEvNS_16Flash_fwd_paramsE --------------------------
	.section	.text._ZN5flash16flash_fwd_kernelI23Flash_fwd_kernel_traitsILi32ELi128ELi128ELi4ELb0ELb0EN7cutlass10bfloat16_tE19Flash_kernel_traitsILi32ELi128ELi128ELi4ES3_EELb0ELb1ELb0ELb1ELb0ELb0ELb0ELb0EEEvNS_16Flash_fwd_paramsE,"ax",@progbits
	.align	128
        .global         _ZN5flash16flash_fwd_kernelI23Flash_fwd_kernel_traitsILi32ELi128ELi128ELi4ELb0ELb0EN7cutlass10bfloat16_tE19Flash_kernel_traitsILi32ELi128ELi128ELi4ES3_EELb0ELb1ELb0ELb1ELb0ELb0ELb0ELb0EEEvNS_16Flash_fwd_paramsE
        .type           _ZN5flash16flash_fwd_kernelI23Flash_fwd_kernel_traitsILi32ELi128ELi128ELi4ELb0ELb0EN7cutlass10bfloat16_tE19Flash_kernel_traitsILi32ELi128ELi128ELi4ES3_EELb0ELb1ELb0ELb1ELb0ELb0ELb0ELb0EEEvNS_16Flash_fwd_paramsE,@function
        .size           _ZN5flash16flash_fwd_kernelI23Flash_fwd_kernel_traitsILi32ELi128ELi128ELi4ELb0ELb0EN7cutlass10bfloat16_tE19Flash_kernel_traitsILi32ELi128ELi128ELi4ES3_EELb0ELb1ELb0ELb1ELb0ELb0ELb0ELb0EEEvNS_16Flash_fwd_paramsE,(.L_x_719 - _ZN5flash16flash_fwd_kernelI23Flash_fwd_kernel_traitsILi32ELi128ELi128ELi4ELb0ELb0EN7cutlass10bfloat16_tE19Flash_kernel_traitsILi32ELi128ELi128ELi4ES3_EELb0ELb1ELb0ELb1ELb0ELb0ELb0ELb0EEEvNS_16Flash_fwd_paramsE)
        .other          _ZN5flash16flash_fwd_kernelI23Flash_fwd_kernel_traitsILi32ELi128ELi128ELi4ELb0ELb0EN7cutlass10bfloat16_tE19Flash_kernel_traitsILi32ELi128ELi128ELi4ES3_EELb0ELb1ELb0ELb1ELb0ELb0ELb0ELb0EEEvNS_16Flash_fwd_paramsE,@"STO_CUDA_ENTRY STV_DEFAULT"
_ZN5flash16flash_fwd_kernelI23Flash_fwd_kernel_traitsILi32ELi128ELi128ELi4ELb0ELb0EN7cutlass10bfloat16_tE19Flash_kernel_traitsILi32ELi128ELi128ELi4ES3_EELb0ELb1ELb0ELb1ELb0ELb0ELb0ELb0EEEvNS_16Flash_fwd_paramsE:
.text._ZN5flash16flash_fwd_kernelI23Flash_fwd_kernel_traitsILi32ELi128ELi128ELi4ELb0ELb0EN7cutlass10bfloat16_tE19Flash_kernel_traitsILi32ELi128ELi128ELi4ES3_EELb0ELb1ELb0ELb1ELb0ELb0ELb0ELb0EEEvNS_16Flash_fwd_paramsE:
[----:B------:R-:W1:Y:S08]  /*0000*/  LDC R1, c[0x0][0x28] ;  /* 0x00000a00ff017b82 */ /* 0x000e700000000800 */
[----:B------:R-:W2:Y:S01]  /*0010*/  S2UR UR28, SR_CTAID.Y ;  /* 0x00000000001c79c3 */ /* 0x000ea20000002600 */
[----:B------:R-:W-:Y:S01]  /*0020*/  ULDC.64 UR6, c[0x0][0x2f0] ;  /* 0x0000bc0000067ab9 */ /* 0x000fe20000000a00 */
[----:B------:R-:W-:Y:S01]  /*0030*/  ULDC.64 UR4, c[0x0][0x300] ;  /* 0x0000c00000047ab9 */ /* 0x000fe20000000a00 */
[----:B------:R-:W-:Y:S01]  /*0040*/  UISETP.NE.U32.AND UP2, UPT, UR6, URZ, UPT ;  /* 0x0000003f0600728c */ /* 0x000fe2000bf45070 */
[----:B-1----:R-:W-:Y:S01]  /*0050*/  VIADD R1, R1, 0xfffffff0 ;  /* 0xfffffff001017836 */ /* 0x002fe20000000000 */
[----:B------:R-:W-:-:S02]  /*0060*/  UISETP.NE.U32.AND UP1, UPT, UR4, URZ, UPT ;  /* 0x0000003f0400728c */ /* 0x000fc4000bf25070 */
[----:B------:R-:W-:Y:S02]  /*0070*/  UISETP.NE.AND.EX UP2, UPT, UR7, URZ, UPT, UP2 ;  /* 0x0000003f0700728c */ /* 0x000fe4000bf45320 */
[----:B------:R-:W-:Y:S01]  /*0080*/  UISETP.NE.AND.EX UP1, UPT, UR5, URZ, UPT, UP1 ;  /* 0x0000003f0500728c */ /* 0x000fe2000bf25310 */
[----:B------:R-:W-:Y:S01]  /*0090*/  ULDC.64 UR8, c[0x0][0x2f0] ;  /* 0x0000bc0000087ab9 */ /* 0x000fe20000000a00 */
[----:B------:R-:W-:Y:S02]  /*00a0*/  ULDC.64 UR20, c[0x0][0x208] ;  /* 0x0000820000147ab9 */ /* 0x000fe40000000a00 */
[----:B------:R-:W-:Y:S01]  /*00b0*/  PLOP3.LUT P2, PT, PT, PT, UP2, 0x80, 0x0 ;  /* 0x000000000000781c */ /* 0x000fe20003f4f028 */
[----:B------:R-:W-:Y:S01]  /*00c0*/  ULDC.U8 UR6, c[0x0][0x3c2] ;  /* 0x0000f08000067ab9 */ /* 0x000fe20000000000 */
[----:B------:R-:W-:Y:S01]  /*00d0*/  PLOP3.LUT P0, PT, PT, PT, UP1, 0x80, 0x0 ;  /* 0x000000000000781c */ /* 0x000fe20003f0f018 */
[----:B------:R-:W-:Y:S01]  /*00e0*/  ULDC.64 UR4, c[0x0][0x2f8] ;  /* 0x0000be0000047ab9 */ /* 0x000fe20000000a00 */
[----:B------:R-:W-:-:S02]  /*00f0*/  UISETP.NE.AND UP3, UPT, UR6, URZ, UPT ;  /* 0x0000003f0600728c */ /* 0x000fc4000bf65270 */
[----:B------:R-:W-:Y:S01]  /*0100*/  UISETP.EQ.U32.AND UP0, UPT, UR4, URZ, UPT ;  /* 0x0000003f0400728c */ /* 0x000fe2000bf02070 */
[----:B------:R-:W-:-:S03]  /*0110*/  ULDC.64 UR6, c[0x0][0x2f8] ;  /* 0x0000be0000067ab9 */ /* 0x000fc60000000a00 */
[----:B------:R-:W-:Y:S02]  /*0120*/  UISETP.EQ.OR.EX UP0, UPT, UR5, URZ, !UP3, UP0 ;  /* 0x0000003f0500728c */ /* 0x000fe4000df02700 */
[----:B--2---:R-:W-:-:S06]  /*0130*/  UIMAD.WIDE UR8, UR28, 0x4, UR8 ;  /* 0x000000041c0878a5 */ /* 0x004fcc000f8e0208 */
[----:B------:R-:W-:Y:S02]  /*0140*/  IMAD.U32 R2, RZ, RZ, UR8 ;  /* 0x00000008ff027e24 */ /* 0x000fe4000f8e00ff */
[----:B------:R-:W-:Y:S01]  /*0150*/  IMAD.U32 R3, RZ, RZ, UR9 ;  /* 0x00000009ff037e24 */ /* 0x000fe2000f8e00ff */
[----:B------:R-:W-:Y:S02]  /*0160*/  @UP1 ULDC.64 UR8, c[0x0][0x300] ;  /* 0x0000c00000081ab9 */ /* 0x000fe40000000a00 */
[----:B------:R-:W-:Y:S02]  /*0170*/  @UP1 UIMAD.WIDE UR8, UR28, 0x4, UR8 ;  /* 0x000000041c0818a5 */ /* 0x000fe4000f8e0208 */
[----:B------:R-:W2:Y:S04]  /*0180*/  @P2 LDG.E R4, desc[UR20][R2.64] ;  /* 0x0000001402042981 */ /* 0x000ea8000c1e1900 */
[----:B------:R1:W3:Y:S01]  /*0190*/  @P2 LDG.E R0, desc[UR20][R2.64+0x4] ;  /* 0x0000041402002981 */ /* 0x0002e2000c1e1900 */
[----:B------:R-:W-:Y:S01]  /*01a0*/  PLOP3.LUT P1, PT, PT, PT, UP0, 0x80, 0x0 ;  /* 0x000000000000781c */ /* 0x000fe20003f2f008 */
[----:B------:R-:W-:-:S06]  /*01b0*/  UIMAD.WIDE UR6, UR28, 0x4, UR6 ;  /* 0x000000041c0678a5 */ /* 0x000fcc000f8e0206 */
[----:B------:R-:W-:Y:S02]  /*01c0*/  IMAD.U32 R6, RZ, RZ, UR6 ;  /* 0x00000006ff067e24 */ /* 0x000fe4000f8e00ff */
[----:B------:R-:W-:Y:S02]  /*01d0*/  IMAD.U32 R7, RZ, RZ, UR7 ;  /* 0x00000007ff077e24 */ /* 0x000fe4000f8e00ff */
[----:B-1----:R-:W-:Y:S02]  /*01e0*/  IMAD.U32 R2, RZ, RZ, UR8 ;  /* 0x00000008ff027e24 */ /* 0x002fe4000f8e00ff */
[----:B------:R-:W-:-:S05]  /*01f0*/  IMAD.U32 R3, RZ, RZ, UR9 ;  /* 0x00000009ff037e24 */ /* 0x000fca000f8e00ff */
[----:B------:R-:W4:Y:S04]  /*0200*/  @P0 LDG.E R2, desc[UR20][R2.64] ;  /* 0x0000001402020981 */ /* 0x000f28000c1e1900 */
[----:B------:R-:W5:Y:S01]  /*0210*/  @!P1 LDG.E R3, desc[UR20][R6.64] ;  /* 0x0000001406039981 */ /* 0x000f62000c1e1900 */
[----:B------:R-:W-:Y:S01]  /*0220*/  UMOV UR17, 0xffffffff ;  /* 0xffffffff00117882 */ /* 0x000fe20000000000 */
[----:B------:R-:W-:Y:S01]  /*0230*/  UMOV UR14, URZ ;  /* 0x0000003f000e7c82 */ /* 0x000fe20008000000 */
[----:B------:R-:W-:Y:S01]  /*0240*/  UMOV UR8, 0xffffffff ;  /* 0xffffffff00087882 */ /* 0x000fe20000000000 */
[----:B------:R-:W1:Y:S08]  /*0250*/  S2UR UR18, SR_CTAID.X ;  /* 0x00000000001279c3 */ /* 0x000e700000002500 */
[----:B------:R-:W1:Y:S01]  /*0260*/  S2UR UR30, SR_CTAID.Z ;  /* 0x00000000001e79c3 */ /* 0x000e620000002700 */
[----:B--2---:R-:W-:-:S02]  /*0270*/  @P2 R2UR UR17, R4 ;  /* 0x00000000041122ca */ /* 0x004fc400000e0000 */
[----:B---3--:R-:W-:-:S13]  /*0280*/  @P2 R2UR UR19, R0 ;  /* 0x00000000001322ca */ /* 0x008fda00000e0000 */
[----:B------:R-:W-:-:S07]  /*0290*/  @UP2 UIADD3 UR19, UR19, -UR17, URZ ;  /* 0x8000001113132290 */ /* 0x000fce000fffe03f */
[----:B------:R-:W-:Y:S01]  /*02a0*/  @!UP2 ULDC UR19, c[0x0][0x2c4] ;  /* 0x0000b1000013aab9 */ /* 0x000fe20000000800 */
[----:B----4-:R-:W-:Y:S02]  /*02b0*/  @P0 R2UR UR14, R2 ;  /* 0x00000000020e02ca */ /* 0x010fe400000e0000 */
[----:B------:R-:W-:-:S04]  /*02c0*/  ISETP.NE.U32.AND P0, PT, RZ, UR4, PT ;  /* 0x00000004ff007c0c */ /* 0x000fc8000bf05070 */
[----:B------:R-:W-:Y:S02]  /*02d0*/  ISETP.NE.AND.EX P0, PT, RZ, UR5, PT, P0 ;  /* 0x00000005ff007c0c */ /* 0x000fe4000bf05300 */
[----:B-----5:R-:W-:-:S11]  /*02e0*/  @!P1 R2UR UR8, R3 ;  /* 0x00000000030892ca */ /* 0x020fd600000e0000 */
[----:B-1----:R-:W-:Y:S05]  /*02f0*/  @!P0 BRA `(.L_x_119) ;  /* 0x00000000001c8947 */ /* 0x002fea0003800000 */
[----:B------:R-:W-:-:S13]  /*0300*/  PLOP3.LUT P0, PT, PT, PT, UP3, 0x80, 0x0 ;  /* 0x000000000000781c */ /* 0x000fda0003f0f038 */
[----:B------:R-:W2:Y:S04]  /*0310*/  @P0 LDG.E R0, desc[UR20][R6.64+0x4] ;  /* 0x0000041406000981 */ /* 0x000ea8000c1e1900 */
[----:B------:R-:W3:Y:S01]  /*0320*/  @!P0 LDG.E R6, desc[UR20][R6.64] ;  /* 0x0000001406068981 */ /* 0x000ee2000c1e1900 */
[----:B--2---:R-:W-:-:S13]  /*0330*/  @P0 R2UR UR6, R0 ;  /* 0x00000000000602ca */ /* 0x004fda00000e0000 */
[----:B------:R-:W-:-:S07]  /*0340*/  @UP3 UIADD3 UR6, UR6, -UR8, URZ ;  /* 0x8000000806063290 */ /* 0x000fce000fffe03f */
[----:B---3--:R-:W-:Y:S01]  /*0350*/  @!P0 R2UR UR6, R6 ;  /* 0x00000000060682ca */ /* 0x008fe200000e0000 */
[----:B------:R-:W-:-:S14]  /*0360*/  BRA `(.L_x_120) ;  /* 0x0000000000047947 */ /* 0x000fdc0003800000 */
.L_x_119:
[----:B------:R-:W-:-:S05]  /*0370*/  ULDC UR6, c[0x0][0x2c8] ;  /* 0x0000b20000067ab9 */ /* 0x000fca0000000800 */
.L_x_120:
        /* <DEDUP_REMOVED lines=39> */
[----:B------:R-:W-:Y:S01]  /*05f0*/  UISETP.NE.AND UP1, UPT, UR17, -0x1, UPT ;  /* 0xffffffff1100788c */ /* 0x000fe2000bf25270 */
[----:B------:R-:W-:Y:S01]  /*0600*/  SHF.R.S32.HI R9, RZ, 0x1f, R2 ;  /* 0x0000001fff097819 */ /* 0x000fe20000011402 */
[----:B------:R-:W-:-:S03]  /*0610*/  UISETP.NE.AND UP0, UPT, UR8, -0x1, UPT ;  /* 0xffffffff0800788c */ /* 0x000fc6000bf05270 */
[CC--:B------:R-:W-:Y:S02]  /*0620*/  LEA.HI R10, R9.reuse, R2.reuse, RZ, 0x2 ;  /* 0x00000002090a7211 */ /* 0x0c0fe400078f10ff */
[----:B------:R-:W-:Y:S02]  /*0630*/  LEA.HI R8, R9, R2, RZ, 0x3 ;  /* 0x0000000209087211 */ /* 0x000fe400078f18ff */
[----:B------:R-:W-:Y:S02]  /*0640*/  PLOP3.LUT P0, PT, PT, PT, UP0, 0x80, 0x0 ;  /* 0x000000000000781c */ /* 0x000fe40003f0f008 */
[----:B------:R-:W-:Y:S01]  /*0650*/  @UP1 ULDC.64 UR6, c[0x0][0x240] ;  /* 0x0000900000061ab9 */ /* 0x000fe20000000a00 */
[----:B------:R-:W-:Y:S01]  /*0660*/  @!UP1 USHF.R.S32.HI UR9, URZ, 0x1f, UR28 ;  /* 0x0000001f3f099899 */ /* 0x000fe2000801141c */
[----:B------:R-:W-:Y:S01]  /*0670*/  LOP3.LUT R234, R10, 0xfffffffc, RZ, 0xc0, !PT ;  /* 0xfffffffc0aea7812 */ /* 0x000fe200078ec0ff */
[----:B------:R-:W-:Y:S01]  /*0680*/  @UP1 UIMAD.WIDE.U32 UR24, UR17, UR6, URZ ;  /* 0x00000006111812a5 */ /* 0x000fe2000f8e003f */
[----:B------:R-:W-:Y:S01]  /*0690*/  SHF.R.S32.HI R12, RZ, 0x2, R10 ;  /* 0x00000002ff0c7819 */ /* 0x000fe2000001140a */
[----:B------:R-:W-:-:S02]  /*06a0*/  @UP0 UIADD3 UR13, UR14, UR8, URZ ;  /* 0x000000080e0d0290 */ /* 0x000fc4000fffe03f */
[----:B------:R-:W-:Y:S01]  /*06b0*/  @UP1 UIMAD UR4, UR17, UR7, UR25 ;  /* 0x00000007110412a4 */ /* 0x000fe2000f8e0219 */
[----:B------:R-:W-:Y:S01]  /*06c0*/  IMAD.IADD R234, R2, 0x1, -R234 ;  /* 0x0000000102ea7824 */ /* 0x000fe200078e0aea */
[----:B------:R-:W-:Y:S01]  /*06d0*/  @UP0 ULDC.64 UR10, c[0x0][0x248] ;  /* 0x00009200000a0ab9 */ /* 0x000fe20000000a00 */
[----:B------:R-:W-:Y:S01]  /*06e0*/  @!UP1 ULDC.64 UR6, c[0x0][0x228] ;  /* 0x00008a0000069ab9 */ /* 0x000fe20000000a00 */
[----:B-1----:R-:W-:Y:S01]  /*06f0*/  IABS R0, R4 ;  /* 0x0000000400007213 */ /* 0x002fe20000000000 */
[----:B------:R-:W-:Y:S01]  /*0700*/  @!UP1 UIMAD UR9, UR9, UR6, URZ ;  /* 0x00000006090992a4 */ /* 0x000fe2000f8e023f */
[----:B------:R-:W-:Y:S01]  /*0710*/  IMAD.SHL.U32 R234, R234, 0x8, RZ ;  /* 0x00000008eaea7824 */ /* 0x000fe200078e00ff */
[----:B------:R-:W-:Y:S01]  /*0720*/  @!UP1 UIMAD.WIDE.U32 UR32, UR28, UR6, URZ ;  /* 0x000000061c2092a5 */ /* 0x000fe2000f8e003f */
[----:B------:R-:W1:Y:S01]  /*0730*/  I2F.RP R6, R0 ;  /* 0x0000000000067306 */ /* 0x000e620000209400 */
[----:B------:R-:W-:Y:S01]  /*0740*/  @UP0 UIMAD.WIDE.U32 UR34, UR13, UR10, URZ ;  /* 0x0000000a0d2202a5 */ /* 0x000fe2000f8e003f */
[----:B------:R-:W-:Y:S01]  /*0750*/  LEA.HI R10, R10, R12, RZ, 0x1 ;  /* 0x0000000c0a0a7211 */ /* 0x000fe200078f08ff */
[----:B------:R-:W-:Y:S01]  /*0760*/  @!UP1 UIMAD UR7, UR28, UR7, UR9 ;  /* 0x000000071c0792a4 */ /* 0x000fe2000f8e0209 */
[----:B--2---:R-:W-:Y:S01]  /*0770*/  IABS R3, R3 ;  /* 0x0000000300037213 */ /* 0x004fe20000000000 */
[----:B------:R-:W-:Y:S01]  /*0780*/  @UP0 UIMAD UR13, UR13, UR11, URZ ;  /* 0x0000000b0d0d02a4 */ /* 0x000fe2000f8e023f */
[----:B------:R-:W-:-:S02]  /*0790*/  LOP3.LUT R10, R10, 0x7fffffe, RZ, 0xc0, !PT ;  /* 0x07fffffe0a0a7812 */ /* 0x000fc400078ec0ff */
[----:B------:R-:W-:Y:S01]  /*07a0*/  @UP0 UMOV UR22, UR34 ;  /* 0x0000002200160c82 */ /* 0x000fe20008000000 */
[----:B------:R-:W-:Y:S02]  /*07b0*/  @!UP1 UIADD3 UR4, UR33, UR7, URZ ;  /* 0x0000000721049290 */ /* 0x000fe4000fffe03f */
[----:B------:R-:W-:Y:S01]  /*07c0*/  @UP0 UIADD3 UR13, UR35, UR13, URZ ;  /* 0x0000000d230d0290 */ /* 0x000fe2000fffe03f */
        /* <DEDUP_REMOVED lines=8> */
[----:B------:R-:W-:-:S03]  /*0850*/  SHF.R.S32.HI R7, RZ, 0x3, R8 ;  /* 0x00000003ff077819 */ /* 0x000fc60000011408 */
[----:B------:R-:W-:-:S04]  /*0860*/  IMAD.MOV.U32 R5, RZ, RZ, R3 ;  /* 0x000000ffff057224 */ /* 0x000fc800078e0003 */
[----:B------:R-:W-:Y:S01]  /*0870*/  IMAD.HI.U32 R240, R6, R5, RZ ;  /* 0x0000000506f07227 */ /* 0x000fe200078e00ff */
[----:B------:R-:W-:-:S03]  /*0880*/  LEA.HI R6, R9, R2, RZ, 0x5 ;  /* 0x0000000209067211 */ /* 0x000fc600078f28ff */
[----:B------:R-:W-:Y:S01]  /*0890*/  IMAD.MOV R3, RZ, RZ, -R240 ;  /* 0x000000ffff037224 */ /* 0x000fe200078e0af0 */
[----:B------:R-:W-:-:S03]  /*08a0*/  SHF.R.S32.HI R236, RZ, 0x5, R6 ;  /* 0x00000005ffec7819 */ /* 0x000fc60000011406 */
[----:B------:R-:W-:Y:S02]  /*08b0*/  IMAD R3, R0, R3, R5 ;  /* 0x0000000300037224 */ /* 0x000fe400078e0205 */
[----:B------:R-:W-:-:S05]  /*08c0*/  IMAD.SHL.U32 R5, R7, 0x40, RZ ;  /* 0x0000004007057824 */ /* 0x000fca00078e00ff */
[----:B------:R-:W-:-:S04]  /*08d0*/  LOP3.LUT R5, R5, 0xc0, RZ, 0xc0, !PT ;  /* 0x000000c005057812 */ /* 0x000fc800078ec0ff */
        /* <DEDUP_REMOVED lines=11> */
[----:B------:R-:W-:Y:S01]  /*0990*/  UIMAD UR9, UR9, UR6, URZ ;  /* 0x00000006090972a4 */ /* 0x000fe2000f8e023f */
[----:B------:R-:W-:Y:S02]  /*09a0*/  UMOV UR12, UR32 ;  /* 0x00000020000c7c82 */ /* 0x000fe40008000000 */
[----:B------:R-:W-:Y:S02]  /*09b0*/  UIMAD.WIDE.U32 UR12, UR28, UR6, UR12 ;  /* 0x000000061c0c72a5 */ /* 0x000fe4000f8e000c */
[----:B------:R-:W-:-:S04]  /*09c0*/  UIMAD UR7, UR28, UR7, UR9 ;  /* 0x000000071c0772a4 */ /* 0x000fc8000f8e0209 */
[----:B------:R-:W-:Y:S01]  /*09d0*/  UIADD3 UR13, UR13, UR7, URZ ;  /* 0x000000070d0d7290 */ /* 0x000fe2000fffe03f */
[----:B------:R-:W-:-:S11]  /*09e0*/  UMOV UR22, UR12 ;  /* 0x0000000c00167c82 */ /* 0x000fd60008000000 */
.L_x_122:
[----:B------:R-:W-:Y:S01]  /*09f0*/  @UP0 UIADD3 UR12, UR14, UR8, URZ ;  /* 0x000000080e0c0290 */ /* 0x000fe2000fffe03f */
[----:B------:R-:W-:Y:S01]  /*0a00*/  IMAD.IADD R10, R12, 0x1, -R10 ;  /* 0x000000010c0a7824 */ /* 0x000fe200078e0a0a */
[----:B------:R-:W-:Y:S01]  /*0a10*/  LOP3.LUT R5, R11, R5, RZ, 0x3c, !PT ;  /* 0x000000050b057212 */ /* 0x000fe200078e3cff */
[----:B------:R-:W-:Y:S01]  /*0a20*/  @UP0 ULDC.64 UR8, c[0x0][0x250] ;  /* 0x0000940000080ab9 */ /* 0x000fe20000000a00 */
[----:B------:R-:W-:Y:S01]  /*0a30*/  USHF.R.S32.HI UR29, URZ, 0x1f, UR30 ;  /* 0x0000001f3f1d7899 */ /* 0x000fe2000801141e */
[----:B------:R-:W-:Y:S01]  /*0a40*/  ISETP.GT.U32.AND P1, PT, R0, R3, PT ;  /* 0x000000030000720c */ /* 0x000fe20003f24070 */
[----:B------:R-:W-:Y:S01]  /*0a50*/  @UP0 UIMAD.WIDE.U32 UR6, UR12, UR8, URZ ;  /* 0x000000080c0602a5 */ /* 0x000fe2000f8e003f */
[----:B------:R-:W-:Y:S01]  /*0a60*/  LEA R10, R236, R10, 0x3 ;  /* 0x0000000aec0a7211 */ /* 0x000fe200078e18ff */
[----:B------:R-:W-:-:S04]  /*0a70*/  @UP0 UIMAD UR12, UR12, UR9, URZ ;  /* 0x000000090c0c02a4 */ /* 0x000fc8000f8e023f */
[----:B------:R-:W-:Y:S01]  /*0a80*/  @UP0 UIADD3 UR12, UR7, UR12, URZ ;  /* 0x0000000c070c0290 */ /* 0x000fe2000fffe03f */
[----:B------:R-:W-:Y:S01]  /*0a90*/  IMAD.U32 R229, R10, 0x20, R5 ;  /* 0x000000200ae57824 */ /* 0x000fe200078e0005 */
[----:B------:R-:W-:Y:S01]  /*0aa0*/  @UP0 UMOV UR16, UR6 ;  /* 0x0000000600100c82 */ /* 0x000fe20008000000 */
[----:B------:R-:W-:Y:S09]  /*0ab0*/  @P0 BRA `(.L_x_123) ;  /* 0x0000000000380947 */ /* 0x000ff20003800000 */
        /* <DEDUP_REMOVED lines=8> */
[----:B------:R-:W-:Y:S01]  /*0b40*/  UIMAD UR12, UR12, UR6, URZ ;  /* 0x000000060c0c72a4 */ /* 0x000fe2000f8e023f */
[----:B------:R-:W-:-:S03]  /*0b50*/  UMOV UR14, UR32 ;  /* 0x00000020000e7c82 */ /* 0x000fc60008000000 */
[----:B------:R-:W-:Y:S02]  /*0b60*/  UIMAD UR12, UR28, UR7, UR12 ;  /* 0x000000071c0c72a4 */ /* 0x000fe4000f8e020c */
[----:B------:R-:W-:-:S04]  /*0b70*/  UIMAD.WIDE.U32 UR6, UR28, UR6, UR14 ;  /* 0x000000061c0672a5 */ /* 0x000fc8000f8e000e */
[----:B------:R-:W-:-:S03]  /*0b80*/  UIADD3 UR12, UR7, UR12, URZ ;  /* 0x0000000c070c7290 */ /* 0x000fc6000fffe03f */
[----:B------:R-:W-:-:S09]  /*0b90*/  UMOV UR16, UR6 ;  /* 0x0000000600107c82 */ /* 0x000fd20008000000 */
.L_x_123:
[----:B------:R-:W1:Y:S01]  /*0ba0*/  S2UR UR25, SR_CgaCtaId ;  /* 0x00000000001979c3 */ /* 0x000e620000008800 */
[----:B------:R-:W-:Y:S01]  /*0bb0*/  UIADD3 UR14, -UR31, UR19, URZ ;  /* 0x000000131f0e7290 */ /* 0x000fe2000fffe13f */
[----:B------:R-:W-:Y:S01]  /*0bc0*/  @!P1 IMAD.IADD R3, R3, 0x1, -R0 ;  /* 0x0000000103039824 */ /* 0x000fe200078e0a00 */
[----:B------:R-:W-:Y:S01]  /*0bd0*/  SHF.R.S32.HI R235, RZ, 0x1f, R234 ;  /* 0x0000001fffeb7819 */ /* 0x000fe200000114ea */
[----:B------:R-:W-:Y:S01]  /*0be0*/  ULDC.64 UR6, c[0x0][0x258] ;  /* 0x0000960000067ab9 */ /* 0x000fe20000000a00 */
[----:B------:R-:W-:Y:S01]  /*0bf0*/  IADD3 R10, P0, R234, UR24, RZ ;  /* 0x00000018ea0a7c10 */ /* 0x000fe2000ff1e0ff */
[----:B------:R-:W-:Y:S01]  /*0c00*/  UIMAD UR15, UR29, UR6, URZ ;  /* 0x000000061d0f72a4 */ /* 0x000fe2000f8e023f */
[----:B------:R-:W-:Y:S01]  /*0c10*/  ISETP.GE.AND P3, PT, R12, UR14, PT ;  /* 0x0000000e0c007c0c */ /* 0x000fe2000bf66270 */
[----:B------:R-:W-:Y:S01]  /*0c20*/  IMAD.U32 R14, RZ, RZ, UR6 ;  /* 0x00000006ff0e7e24 */ /* 0x000fe2000f8e00ff */
[----:B------:R-:W-:Y:S01]  /*0c30*/  ISETP.GE.U32.AND P6, PT, R3, R0, PT ;  /* 0x000000000300720c */ /* 0x000fe20003fc6070 */
[----:B------:R-:W-:Y:S01]  /*0c40*/  UIMAD UR7, UR30, UR7, UR15 ;  /* 0x000000071e0772a4 */ /* 0x000fe2000f8e020f */
[----:B------:R-:W-:Y:S01]  /*0c50*/  IADD3.X R11, R235, UR4, RZ, P0, !PT ;  /* 0x00000004eb0b7c10 */ /* 0x000fe200087fe4ff */
[----:B------:R-:W-:Y:S01]  /*0c60*/  UMOV UR6, 0x400 ;  /* 0x0000040000067882 */ /* 0x000fe20000000000 */
[----:B------:R-:W-:Y:S01]  /*0c70*/  LOP3.LUT R5, R4, UR30, RZ, 0x3c, !PT ;  /* 0x0000001e04057c12 */ /* 0x000fe2000f8e3cff */
[----:B------:R-:W-:Y:S01]  /*0c80*/  VIADD R3, R12, 0x40 ;  /* 0x000000400c037836 */ /* 0x000fe20000000000 */
[----:B------:R-:W-:Y:S01]  /*0c90*/  SHF.R.S32.HI R13, RZ, 0x1f, R12 ;  /* 0x0000001fff0d7819 */ /* 0x000fe2000001140c */
[----:B------:R-:W-:Y:S01]  /*0ca0*/  IMAD.WIDE.U32 R14, R14, UR30, R10 ;  /* 0x0000001e0e0e7c25 */ /* 0x000fe2000f8e000a */
[----:B------:R-:W-:Y:S01]  /*0cb0*/  ISETP.GE.AND P4, PT, R5, RZ, PT ;  /* 0x000000ff0500720c */ /* 0x000fe20003f86270 */
[----:B------:R-:W-:Y:S01]  /*0cc0*/  BSSY B0, `(.L_x_124) ;  /* 0x0000022000007945 */ /* 0x000fe20003800000 */
[----:B------:R-:W-:Y:S01]  /*0cd0*/  ISETP.NE.AND P5, PT, R4, RZ, PT ;  /* 0x000000ff0400720c */ /* 0x000fe20003fa5270 */
[----:B------:R-:W-:-:S02]  /*0ce0*/  VIADD R5, R12, 0x20 ;  /* 0x000000200c057836 */ /* 0x000fc40000000000 */
[----:B------:R-:W-:Y:S01]  /*0cf0*/  VIADD R0, R12, 0x60 ;  /* 0x000000600c007836 */ /* 0x000fe20000000000 */
[----:B-1----:R-:W-:Y:S01]  /*0d00*/  ULEA UR4, UR25, UR6, 0x18 ;  /* 0x0000000619047291 */ /* 0x002fe2000f8ec03f */
[----:B------:R-:W-:Y:S01]  /*0d10*/  IMAD.U32 R18, RZ, RZ, UR18 ;  /* 0x00000012ff127e24 */ /* 0x000fe2000f8e00ff */
[----:B------:R-:W-:Y:S01]  /*0d20*/  ISETP.GE.AND P2, PT, R5, UR14, PT ;  /* 0x0000000e05007c0c */ /* 0x000fe2000bf46270 */
[----:B------:R-:W-:Y:S01]  /*0d30*/  @!P1 VIADD R240, R240, 0x1 ;  /* 0x00000001f0f09836 */ /* 0x000fe20000000000 */
[----:B------:R-:W-:Y:S01]  /*0d40*/  ISETP.GE.AND P1, PT, R3, UR14, PT ;  /* 0x0000000e03007c0c */ /* 0x000fe2000bf26270 */
[----:B------:R-:W-:Y:S01]  /*0d50*/  VIADD R17, R15, UR7 ;  /* 0x000000070f117c36 */ /* 0x000fe20008000000 */
[----:B------:R-:W-:Y:S01]  /*0d60*/  ISETP.GE.AND P0, PT, R0, UR14, PT ;  /* 0x0000000e00007c0c */ /* 0x000fe2000bf06270 */
[----:B------:R-:W-:Y:S01]  /*0d70*/  IMAD.WIDE R18, R18, 0x80, R12 ;  /* 0x0000008012127825 */ /* 0x000fe200078e020c */
[----:B------:R-:W-:-:S03]  /*0d80*/  LEA R229, R229, UR4, 0x1 ;  /* 0x00000004e5e57c11 */ /* 0x000fc6000f8e08ff */
[----:B------:R-:W-:Y:S01]  /*0d90*/  @P6 VIADD R240, R240, 0x1 ;  /* 0x00000001f0f06836 */ /* 0x000fe20000000000 */
[----:B------:R-:W-:Y:S07]  /*0da0*/  @P3 BRA `(.L_x_125) ;  /* 0x00000000004c3947 */ /* 0x000fee0003800000 */
        /* <DEDUP_REMOVED lines=19> */
.L_x_125:
[----:B------:R-:W-:Y:S05]  /*0ee0*/  BSYNC B0 ;  /* 0x0000000000007941 */ /* 0x000fea0003800000 */
.L_x_124:
        /* <DEDUP_REMOVED lines=8> */
[----:B------:R-:W-:Y:S01]  /*0f70*/  MOV R21, R17 ;  /* 0x0000001100157202 */ /* 0x000fe20000000f00 */
[----:B------:R-:W-:Y:S02]  /*0f80*/  IMAD.MOV.U32 R20, RZ, RZ, R14 ;  /* 0x000000ffff147224 */ /* 0x000fe400078e000e */
[----:B------:R-:W-:Y:S02]  /*0f90*/  IMAD.X R10, RZ, RZ, R19, P2 ;  /* 0x000000ffff0a7224 */ /* 0x000fe400010e0613 */
[----:B------:R-:W-:-:S04]  /*0fa0*/  IMAD.WIDE.U32 R20, R11, UR6, R20 ;  /* 0x000000060b147c25 */ /* 0x000fc8000f8e0014 */
[----:B------:R-:W-:-:S04]  /*0fb0*/  IMAD R10, R10, UR6, RZ ;  /* 0x000000060a0a7c24 */ /* 0x000fc8000f8e02ff */
[----:B------:R-:W-:Y:S01]  /*0fc0*/  IMAD R10, R11, UR7, R10 ;  /* 0x000000070b0a7c24 */ /* 0x000fe2000f8e020a */
[----:B------:R-:W-:Y:S02]  /*0fd0*/  ULDC.64 UR6, c[0x0][0x210] ;  /* 0x0000840000067ab9 */ /* 0x000fe40000000a00 */
[----:B--2---:R-:W-:Y:S02]  /*0fe0*/  LEA R22, P2, R20, UR6, 0x1 ;  /* 0x0000000614167c11 */ /* 0x004fe4000f8408ff */
[----:B------:R-:W-:-:S04]  /*0ff0*/  IADD3 R10, R21, R10, RZ ;  /* 0x0000000a150a7210 */ /* 0x000fc80007ffe0ff */
[----:B------:R-:W-:-:S05]  /*1000*/  LEA.HI.X R23, R20, UR7, R10, 0x1, P2 ;  /* 0x0000000714177c11 */ /* 0x000fca00090f0c0a */
[----:B------:R-:W-:Y:S01]  /*1010*/  @!PT LDS RZ, [RZ] ;  /* 0x00000000fffff984 */ /* 0x000fe20000000800 */
[----:B------:R-:W-:Y:S01]  /*1020*/  @!PT LDS RZ, [RZ] ;  /* 0x00000000fffff984 */ /* 0x000fe20000000800 */
[----:B------:R-:W-:Y:S01]  /*1030*/  @!PT LDS RZ, [RZ] ;  /* 0x00000000fffff984 */ /* 0x000fe20000000800 */
[----:B------:R4:W-:Y:S02]  /*1040*/  LDGSTS.E.BYPASS.LTC128B.128 [R229+0x800], desc[UR20][R22.64] ;  /* 0x0080000016e57fae */ /* 0x0009e4000b901d54 */
.L_x_127:
[----:B------:R-:W-:Y:S05]  /*1050*/  BSYNC B0 ;  /* 0x0000000000007941 */ /* 0x000fea0003800000 */
.L_x_126:
        /* <DEDUP_REMOVED lines=15> */
[----:B--2-4-:R-:W-:Y:S02]  /*1150*/  LEA R22, P1, R20, UR6, 0x1 ;  /* 0x0000000614167c11 */ /* 0x014fe4000f8208ff */
[----:B------:R-:W-:-:S04]  /*1160*/  IADD3 R10, R21, R10, RZ ;  /* 0x0000000a150a7210 */ /* 0x000fc80007ffe0ff */
[----:B------:R-:W-:-:S05]  /*1170*/  LEA.HI.X R23, R20, UR7, R10, 0x1, P1 ;  /* 0x0000000714177c11 */ /* 0x000fca00088f0c0a */
[----:B------:R-:W-:Y:S01]  /*1180*/  @!PT LDS RZ, [RZ] ;  /* 0x00000000fffff984 */ /* 0x000fe20000000800 */
[----:B------:R-:W-:Y:S01]  /*1190*/  @!PT LDS RZ, [RZ] ;  /* 0x00000000fffff984 */ /* 0x000fe20000000800 */
[----:B------:R-:W-:Y:S01]  /*11a0*/  @!PT LDS RZ, [RZ] ;  /* 0x00000000fffff984 */ /* 0x000fe20000000800 */
[----:B------:R2:W-:Y:S02]  /*11b0*/  LDGSTS.E.BYPASS.LTC128B.128 [R229+0x1000], desc[UR20][R22.64] ;  /* 0x0100000016e57fae */ /* 0x0005e4000b901d54 */
.L_x_129:
[----:B------:R-:W-:Y:S05]  /*11c0*/  BSYNC B0 ;  /* 0x0000000000007941 */ /* 0x000fea0003800000 */
.L_x_128:
        /* <DEDUP_REMOVED lines=9> */
[----:B------:R-:W-:Y:S01]  /*1260*/  IADD3.X R11, RZ, R19, RZ, P0, !PT ;  /* 0x00000013ff0b7210 */ /* 0x000fe200007fe4ff */
        /* <DEDUP_REMOVED lines=11> */
.L_x_131:
[----:B------:R-:W-:Y:S05]  /*1320*/  BSYNC B0 ;  /* 0x0000000000007941 */ /* 0x000fea0003800000 */
.L_x_130:
[----:B-1----:R-:W-:Y:S01]  /*1330*/  IMAD R10, R13, UR10, RZ ;  /* 0x0000000a0d0a7c24 */ /* 0x002fe2000f8e02ff */
[----:B------:R-:W-:Y:S01]  /*1340*/  @!P4 IADD3 R240, -R240, RZ, RZ ;  /* 0x000000fff0f0c210 */ /* 0x000fe20007ffe1ff */
[C---:B------:R-:W-:Y:S01]  /*1350*/  IMAD.WIDE.U32 R16, R12.reuse, UR10, R234 ;  /* 0x0000000a0c107c25 */ /* 0x040fe2000f8e00ea */
[----:B------:R-:W-:Y:S01]  /*1360*/  @!P5 LOP3.LUT R240, RZ, R4, RZ, 0x33, !PT ;  /* 0x00000004fff0d212 */ /* 0x000fe200078e33ff */
[----:B------:R-:W-:Y:S01]  /*1370*/  ULDC.64 UR6, c[0x0][0x260] ;  /* 0x0000980000067ab9 */ /* 0x000fe20000000a00 */
[----:B------:R-:W-:Y:S01]  /*1380*/  USHF.L.U64.HI UR24, UR10, 0x7, UR11 ;  /* 0x000000070a187899 */ /* 0x000fe2000801020b */
[----:B------:R-:W-:Y:S01]  /*1390*/  IMAD R10, R12, UR11, R10 ;  /* 0x0000000b0c0a7c24 */ /* 0x000fe2000f8e020a */
[----:B------:R-:W-:Y:S01]  /*13a0*/  IADD3 R230, P0, R16, UR22, RZ ;  /* 0x0000001610e67c10 */ /* 0x000fe2000ff1e0ff */
[----:B------:R-:W-:Y:S01]  /*13b0*/  IMAD.WIDE.U32 R14, R12, UR8, R234 ;  /* 0x000000080c0e7c25 */ /* 0x000fe2000f8e00ea */
[----:B------:R-:W-:Y:S01]  /*13c0*/  SHF.R.S32.HI R242, RZ, 0x1f, R240 ;  /* 0x0000001ffff27819 */ /* 0x000fe200000114f0 */
[----:B------:R-:W-:Y:S01]  /*13d0*/  UIADD3 UR22, UR23, -0x1, URZ ;  /* 0xffffffff17167890 */ /* 0x000fe2000fffe03f */
[----:B------:R-:W-:Y:S01]  /*13e0*/  IADD3.X R231, R17, UR13, R10, P0, !PT ;  /* 0x0000000d11e77c10 */ /* 0x000fe200087fe40a */
[----:B------:R-:W-:Y:S01]  /*13f0*/  IMAD R4, R13, UR8, RZ ;  /* 0x000000080d047c24 */ /* 0x000fe2000f8e02ff */
[----:B------:R-:W-:Y:S01]  /*1400*/  IADD3 R10, P0, R14, UR16, RZ ;  /* 0x000000100e0a7c10 */ /* 0x000fe2000ff1e0ff */
[----:B------:R-:W-:Y:S01]  /*1410*/  IMAD R232, R242, UR6, RZ ;  /* 0x00000006f2e87c24 */ /* 0x000fe2000f8e02ff */
[----:B------:R-:W-:Y:S01]  /*1420*/  UIMAD UR27, UR22, -0x80, UR26 ;  /* 0xffffff80161b78a4 */ /* 0x000fe2000f8e021a */
[----:B------:R-:W-:Y:S01]  /*1430*/  IMAD R4, R12, UR9, R4 ;  /* 0x000000090c047c24 */ /* 0x000fe2000f8e0204 */
[----:B------:R-:W-:Y:S01]  /*1440*/  USHF.L.U32 UR25, UR10, 0x7, URZ ;  /* 0x000000070a197899 */ /* 0x000fe2000800063f */
[C---:B------:R-:W-:Y:S01]  /*1450*/  IMAD R232, R240.reuse, UR7, R232 ;  /* 0x00000007f0e87c24 */ /* 0x040fe2000f8e02e8 */
[----:B------:R-:W-:Y:S01]  /*1460*/  USHF.R.S32.HI UR32, URZ, 0x1f, UR22 ;  /* 0x0000001f3f207899 */ /* 0x000fe20008011416 */
[----:B------:R-:W-:Y:S01]  /*1470*/  IMAD.WIDE.U32 R230, R240, UR6, R230 ;  /* 0x00000006f0e67c25 */ /* 0x000fe2000f8e00e6 */
[----:B------:R-:W-:Y:S01]  /*1480*/  IADD3.X R11, R15, UR12, R4, P0, !PT ;  /* 0x0000000c0f0b7c10 */ /* 0x000fe200087fe404 */
[----:B------:R-:W-:Y:S01]  /*1490*/  UIMAD UR12, UR24, UR22, URZ ;  /* 0x00000016180c72a4 */ /* 0x000fe2000f8e023f */
[----:B------:R-:W-:Y:S01]  /*14a0*/  ISETP.GE.AND P0, PT, R12, UR27, PT ;  /* 0x0000001b0c007c0c */ /* 0x000fe2000bf06270 */
[----:B------:R-:W-:Y:S01]  /*14b0*/  ULDC.64 UR6, c[0x0][0x268] ;  /* 0x00009a0000067ab9 */ /* 0x000fe20000000a00 */
[----:B------:R-:W-:Y:S01]  /*14c0*/  IADD3 R233, R231, R232, RZ ;  /* 0x000000e8e7e97210 */ /* 0x000fe20007ffe0ff */
[----:B------:R-:W-:Y:S01]  /*14d0*/  UIMAD UR12, UR32, UR25, UR12 ;  /* 0x00000019200c72a4 */ /* 0x000fe2000f8e020c */
[----:B------:R-:W-:Y:S01]  /*14e0*/  MOV R14, UR22 ;  /* 0x00000016000e7c02 */ /* 0x000fe20008000f00 */
[----:B------:R-:W-:Y:S01]  /*14f0*/  IMAD R242, R242, UR6, RZ ;  /* 0x00000006f2f27c24 */ /* 0x000fe2000f8e02ff */
[----:B------:R-:W-:Y:S01]  /*1500*/  MOV R232, R230 ;  /* 0x000000e600e87202 */ /* 0x000fe20000000f00 */
[----:B------:R-:W-:Y:S01]  /*1510*/  BSSY B0, `(.L_x_132) ;  /* 0x0000016000007945 */ /* 0x000fe20003800000 */
[----:B------:R-:W-:Y:S01]  /*1520*/  ISETP.GE.AND P3, PT, R5, UR27, PT ;  /* 0x0000001b05007c0c */ /* 0x000fe2000bf66270 */
[----:B------:R-:W-:Y:S01]  /*1530*/  IMAD R242, R240, UR7, R242 ;  /* 0x00000007f0f27c24 */ /* 0x000fe2000f8e02f2 */
[----:B------:R-:W-:Y:S01]  /*1540*/  ISETP.GE.AND P2, PT, R3, UR27, PT ;  /* 0x0000001b03007c0c */ /* 0x000fe2000bf46270 */
[----:B------:R-:W-:Y:S01]  /*1550*/  IMAD.WIDE.U32 R14, R14, UR25, R232 ;  /* 0x000000190e0e7c25 */ /* 0x000fe2000f8e00e8 */
[----:B------:R-:W-:-:S03]  /*1560*/  ISETP.GE.AND P1, PT, R0, UR27, PT ;  /* 0x0000001b00007c0c */ /* 0x000fc6000bf26270 */
[----:B------:R-:W-:Y:S01]  /*1570*/  IMAD.WIDE.U32 R240, R240, UR6, R10 ;  /* 0x00000006f0f07c25 */ /* 0x000fe2000f8e000a */
[----:B------:R-:W-:Y:S01]  /*1580*/  IADD3 R17, R15, UR12, RZ ;  /* 0x0000000c0f117c10 */ /* 0x000fe2000fffe0ff */
[----:B------:R-:W-:Y:S08]  /*1590*/  @P0 BRA `(.L_x_133) ;  /* 0x0000000000340947 */ /* 0x000ff00003800000 */
        /* <DEDUP_REMOVED lines=13> */
.L_x_133:
[----:B------:R-:W-:Y:S05]  /*1670*/  BSYNC B0 ;  /* 0x0000000000007941 */ /* 0x000fea0003800000 */
.L_x_132:
[----:B------:R-:W-:Y:S01]  /*1680*/  USHF.L.U64.HI UR15, UR10, 0x5, UR11 ;  /* 0x000000050a0f7899 */ /* 0x000fe2000801020b */
[----:B------:R-:W-:Y:S01]  /*1690*/  BSSY B0, `(.L_x_134) ;  /* 0x0000010000007945 */ /* 0x000fe20003800000 */
[----:B------:R-:W-:-:S03]  /*16a0*/  USHF.L.U32 UR16, UR10, 0x5, URZ ;  /* 0x000000050a107899 */ /* 0x000fc6000800063f */
[----:B------:R-:W-:Y:S09]  /*16b0*/  @P3 BRA `(.L_x_135) ;  /* 0x0000000000343947 */ /* 0x000ff20003800000 */
[----:B------:R-:W-:Y:S02]  /*16c0*/  ULDC UR6, c[0x0][0x2d0] ;  /* 0x0000b40000067ab9 */ /* 0x000fe40000000800 */
[----:B------:R-:W-:-:S13]  /*16d0*/  ISETP.GE.AND P0, PT, R234, UR6, PT ;  /* 0x00000006ea007c0c */ /* 0x000fda000bf06270 */
[----:B------:R1:W-:Y:S01]  /*16e0*/  @P0 STS.128 [R229+0x2800], RZ ;  /* 0x002800ffe5000388 */ /* 0x0003e20000000c00 */
[----:B------:R-:W-:Y:S05]  /*16f0*/  @P0 BRA `(.L_x_135) ;  /* 0x0000000000240947 */ /* 0x000fea0003800000 */
[----:B-1----:R-:W-:Y:S01]  /*1700*/  IADD3 R10, P0, R14, UR16, RZ ;  /* 0x000000100e0a7c10 */ /* 0x002fe2000ff1e0ff */
[----:B------:R-:W-:-:S03]  /*1710*/  ULDC.64 UR6, c[0x0][0x218] ;  /* 0x0000860000067ab9 */ /* 0x000fc60000000a00 */
[----:B------:R-:W-:Y:S02]  /*1720*/  IADD3.X R4, R17, UR15, RZ, P0, !PT ;  /* 0x0000000f11047c10 */ /* 0x000fe400087fe4ff */
[----:B------:R-:W-:-:S04]  /*1730*/  LEA R18, P0, R10, UR6, 0x1 ;  /* 0x000000060a127c11 */ /* 0x000fc8000f8008ff */
[----:B------:R-:W-:-:S05]  /*1740*/  LEA.HI.X R19, R10, UR7, R4, 0x1, P0 ;  /* 0x000000070a137c11 */ /* 0x000fca00080f0c04 */
[----:B------:R-:W-:Y:S01]  /*1750*/  @!PT LDS RZ, [RZ] ;  /* 0x00000000fffff984 */ /* 0x000fe20000000800 */
[----:B------:R-:W-:Y:S01]  /*1760*/  @!PT LDS RZ, [RZ] ;  /* 0x00000000fffff984 */ /* 0x000fe20000000800 */
[----:B------:R-:W-:Y:S01]  /*1770*/  @!PT LDS RZ, [RZ] ;  /* 0x00000000fffff984 */ /* 0x000fe20000000800 */
[----:B------:R1:W-:Y:S04]  /*1780*/  LDGSTS.E.BYPASS.LTC128B.128 [R229+0x2800], desc[UR20][R18.64] ;  /* 0x0280000012e57fae */ /* 0x0003e8000b901d54 */
.L_x_135:
[----:B------:R-:W-:Y:S05]  /*1790*/  BSYNC B0 ;  /* 0x0000000000007941 */ /* 0x000fea0003800000 */
.L_x_134:
[----:B------:R-:W-:Y:S04]  /*17a0*/  BSSY B0, `(.L_x_136) ;  /* 0x0000012000007945 */ /* 0x000fe80003800000 */
[----:B------:R-:W-:Y:S05]  /*17b0*/  @P2 BRA `(.L_x_137) ;  /* 0x0000000000402947 */ /* 0x000fea0003800000 */
[----:B------:R-:W-:Y:S02]  /*17c0*/  ULDC UR6, c[0x0][0x2d0] ;  /* 0x0000b40000067ab9 */ /* 0x000fe40000000800 */
[----:B------:R-:W-:-:S13]  /*17d0*/  ISETP.GE.AND P0, PT, R234, UR6, PT ;  /* 0x00000006ea007c0c */ /* 0x000fda000bf06270 */
[----:B------:R1:W-:Y:S01]  /*17e0*/  @P0 STS.128 [R229+0x3000], RZ ;  /* 0x003000ffe5000388 */ /* 0x0003e20000000c00 */
[----:B------:R-:W-:Y:S05]  /*17f0*/  @P0 BRA `(.L_x_137) ;  /* 0x0000000000300947 */ /* 0x000fea0003800000 */
[----:B-1----:R-:W-:Y:S01]  /*1800*/  IMAD.U32 R11, RZ, RZ, UR10 ;  /* 0x0000000aff0b7e24 */ /* 0x002fe2000f8e00ff */
[----:B------:R-:W-:Y:S01]  /*1810*/  ULDC.64 UR6, c[0x0][0x218] ;  /* 0x0000860000067ab9 */ /* 0x000fe20000000a00 */
[----:B------:R-:W-:Y:S02]  /*1820*/  IMAD.U32 R10, RZ, RZ, UR10 ;  /* 0x0000000aff0a7e24 */ /* 0x000fe4000f8e00ff */
        /* <DEDUP_REMOVED lines=9> */
.L_x_137:
[----:B------:R-:W-:Y:S05]  /*18c0*/  BSYNC B0 ;  /* 0x0000000000007941 */ /* 0x000fea0003800000 */
.L_x_136:
        /* <DEDUP_REMOVED lines=12> */
[----:B-1----:R-:W-:-:S04]  /*1990*/  LEA R10, P0, R16, UR6, 0x1 ;  /* 0x00000006100a7c11 */ /* 0x002fc8000f8008ff */
[----:B------:R-:W-:-:S05]  /*19a0*/  LEA.HI.X R11, R16, UR7, R4, 0x1, P0 ;  /* 0x00000007100b7c11 */ /* 0x000fca00080f0c04 */
[----:B------:R-:W-:Y:S01]  /*19b0*/  @!PT LDS RZ, [RZ] ;  /* 0x00000000fffff984 */ /* 0x000fe20000000800 */
[----:B------:R-:W-:Y:S01]  /*19c0*/  @!PT LDS RZ, [RZ] ;  /* 0x00000000fffff984 */ /* 0x000fe20000000800 */
[----:B------:R-:W-:Y:S01]  /*19d0*/  @!PT LDS RZ, [RZ] ;  /* 0x00000000fffff984 */ /* 0x000fe20000000800 */
[----:B------:R1:W-:Y:S04]  /*19e0*/  LDGSTS.E.BYPASS.LTC128B.128 [R229+0x3800], desc[UR20][R10.64] ;  /* 0x038000000ae57fae */ /* 0x0003e8000b901d54 */
.L_x_139:
[----:B------:R-:W-:Y:S05]  /*19f0*/  BSYNC B0 ;  /* 0x0000000000007941 */ /* 0x000fea0003800000 */
.L_x_138:
[----:B------:R-:W-:Y:S01]  /*1a00*/  ULDC.64 UR12, c[0x0][0x3c8] ;  /* 0x0000f200000c7ab9 */ /* 0x000fe20000000a00 */
[----:B------:R-:W0:Y:S01]  /*1a10*/  LDGDEPBAR ;  /* 0x00000000000079af */ /* 0x000e220000000000 */
[----:B------:R-:W-:-:S04]  /*1a20*/  UISETP.NE.U32.AND UP1, UPT, UR12, URZ, UPT ;  /* 0x0000003f0c00728c */ /* 0x000fc8000bf25070 */
[----:B------:R-:W-:-:S06]  /*1a30*/  UISETP.NE.AND.EX UP1, UPT, UR13, URZ, UPT, UP1 ;  /* 0x0000003f0d00728c */ /* 0x000fcc000bf25310 */
[----:B------:R-:W-:-:S05]  /*1a40*/  PLOP3.LUT P0, PT, PT, PT, UP1, 0x80, 0x0 ;  /* 0x000000000000781c */ /* 0x000fca0003f0f018 */
[----:B------:R-:W-:Y:S01]  /*1a50*/  @UP1 USHF.R.S32.HI UR33, URZ, 0x1f, UR28 ;  /* 0x0000001f3f211899 */ /* 0x000fe2000801141c */
[----:B------:R-:W-:Y:S01]  /*1a60*/  @UP1 ULDC.64 UR6, c[0x0][0x3d0] ;  /* 0x0000f40000061ab9 */ /* 0x000fe20000000a00 */
[----:B------:R-:W-:Y:S02]  /*1a70*/  @UP1 UMOV UR34, UR30 ;  /* 0x0000001e00221c82 */ /* 0x000fe40008000000 */
[----:B------:R-:W-:Y:S01]  /*1a80*/  @UP1 UIMAD UR33, UR33, UR6, URZ ;  /* 0x00000006212112a4 */ /* 0x000fe2000f8e023f */
[----:B------:R-:W-:Y:S02]  /*1a90*/  @UP1 UMOV UR35, UR29 ;  /* 0x0000001d00231c82 */ /* 0x000fe40008000000 */
[----:B------:R-:W-:Y:S01]  /*1aa0*/  @UP1 UIMAD.WIDE.U32 UR34, UR28, UR6, UR34 ;  /* 0x000000061c2212a5 */ /* 0x000fe2000f8e0022 */
[----:B------:R-:W-:Y:S01]  /*1ab0*/  LEA.HI R9, R9, R2, RZ, 0x4 ;  /* 0x0000000209097211 */ /* 0x000fe200078f20ff */
[----:B------:R-:W-:Y:S01]  /*1ac0*/  @UP1 UIMAD UR7, UR28, UR7, UR33 ;  /* 0x000000071c0712a4 */ /* 0x000fe2000f8e0221 */
[----:B------:R-:W-:Y:S01]  /*1ad0*/  ISETP.GE.AND P2, PT, R3, UR27, PT ;  /* 0x0000001b03007c0c */ /* 0x000fe2000bf46270 */
[----:B------:R-:W-:Y:S01]  /*1ae0*/  @UP1 ULEA UR12, UP0, UR34, UR12, 0x2 ;  /* 0x0000000c220c1291 */ /* 0x000fe2000f80103f */
[----:B------:R-:W-:Y:S01]  /*1af0*/  LOP3.LUT R228, R6, 0xffffffe0, RZ, 0xc0, !PT ;  /* 0xffffffe006e47812 */ /* 0x000fe200078ec0ff */
[----:B------:R-:W-:Y:S01]  /*1b00*/  @UP1 UIADD3 UR7, UR35, UR7, URZ ;  /* 0x0000000723071290 */ /* 0x000fe2000fffe03f */
[----:B------:R-:W-:Y:S01]  /*1b10*/  LOP3.LUT R178, R8, 0xfffffff8, RZ, 0xc0, !PT ;  /* 0xfffffff808b27812 */ /* 0x000fe200078ec0ff */
[----:B------:R-:W-:-:S04]  /*1b20*/  DEPBAR.LE SB0, 0x0 ;  /* 0x000080000000791a */ /* 0x000fc80000000000 */
[----:B------:R-:W-:Y:S01]  /*1b30*/  @UP1 ULEA.HI.X UR13, UR34, UR13, UR7, 0x2, UP0 ;  /* 0x0000000d220d1291 */ /* 0x000fe200080f1407 */
[----:B-1----:R-:W-:Y:S01]  /*1b40*/  IMAD.U32 R10, RZ, RZ, UR12 ;  /* 0x0000000cff0a7e24 */ /* 0x002fe2000f8e00ff */
[----:B------:R-:W-:-:S04]  /*1b50*/  @UP1 ULDC UR6, c[0x0][0x2e8] ;  /* 0x0000ba0000061ab9 */ /* 0x000fc80000000800 */
[----:B------:R-:W-:-:S05]  /*1b60*/  IMAD.U32 R11, RZ, RZ, UR13 ;  /* 0x0000000dff0b7e24 */ /* 0x000fca000f8e00ff */
[----:B------:R-:W5:Y:S01]  /*1b70*/  @P0 LDG.E R4, desc[UR20][R10.64] ;  /* 0x000000140a040981 */ /* 0x000f62000c1e1900 */
[----:B------:R-:W-:Y:S01]  /*1b80*/  SHF.R.S32.HI R176, RZ, 0x4, R9 ;  /* 0x00000004ffb07819 */ /* 0x000fe20000011409 */
[----:B------:R-:W-:Y:S01]  /*1b90*/  IMAD.SHL.U32 R6, R7, 0x8, RZ ;  /* 0x0000000807067824 */ /* 0x000fe200078e00ff */
[C---:B------:R-:W-:Y:S01]  /*1ba0*/  LOP3.LUT R182, R9.reuse, 0xfffffff0, RZ, 0xc0, !PT ;  /* 0xfffffff009b67812 */ /* 0x040fe200078ec0ff */
[C---:B------:R-:W-:Y:S01]  /*1bb0*/  IMAD.IADD R228, R2.reuse, 0x1, -R228 ;  /* 0x0000000102e47824 */ /* 0x040fe200078e0ae4 */
[----:B------:R-:W-:Y:S01]  /*1bc0*/  LEA.HI R3, R9, R176, RZ, 0x1 ;  /* 0x000000b009037211 */ /* 0x000fe200078f08ff */
[----:B------:R-:W-:Y:S01]  /*1bd0*/  IMAD.IADD R178, R2, 0x1, -R178 ;  /* 0x0000000102b27824 */ /* 0x000fe200078e0ab2 */
[----:B------:R-:W-:Y:S01]  /*1be0*/  ISETP.GE.AND P1, PT, R0, UR27, PT ;  /* 0x0000001b00007c0c */ /* 0x000fe2000bf26270 */
[----:B------:R-:W-:Y:S01]  /*1bf0*/  IMAD.IADD R182, R2, 0x1, -R182 ;  /* 0x0000000102b67824 */ /* 0x000fe200078e0ab6 */
[----:B------:R-:W-:Y:S01]  /*1c00*/  LOP3.LUT R3, R3, 0xfffffffe, RZ, 0xc0, !PT ;  /* 0xfffffffe03037812 */ /* 0x000fe200078ec0ff */
[----:B------:R-:W-:Y:S01]  /*1c10*/  IMAD.U32 R180, RZ, RZ, UR26 ;  /* 0x0000001affb47e24 */ /* 0x000fe2000f8e00ff */
[----:B------:R-:W-:Y:S01]  /*1c20*/  SHF.R.S32.HI R0, RZ, 0x1f, R228 ;  /* 0x0000001fff007819 */ /* 0x000fe200000114e4 */
[----:B------:R-:W-:Y:S01]  /*1c30*/  USHF.L.U64.HI UR12, UR8, 0x7, UR9 ;  /* 0x00000007080c7899 */ /* 0x000fe20008010209 */
[-C--:B------:R-:W-:Y:S01]  /*1c40*/  LEA.HI R9, R182, R182.reuse, RZ, 0x1 ;  /* 0x000000b6b6097211 */ /* 0x080fe200078f08ff */
[----:B------:R-:W-:Y:S01]  /*1c50*/  IMAD.IADD R176, R176, 0x1, -R3 ;  /* 0x00000001b0b07824 */ /* 0x000fe200078e0a03 */
[----:B------:R-:W-:Y:S01]  /*1c60*/  SHF.R.S32.HI R181, RZ, 0x1f, R182 ;  /* 0x0000001fffb57819 */ /* 0x000fe200000114b6 */
[----:B------:R-:W-:Y:S01]  /*1c70*/  USHF.L.U32 UR13, UR8, 0x7, URZ ;  /* 0x00000007080d7899 */ /* 0x000fe2000800063f */
[--C-:B------:R-:W-:Y:S01]  /*1c80*/  SHF.R.S32.HI R7, RZ, 0x1, R9.reuse ;  /* 0x00000001ff077819 */ /* 0x100fe20000011409 */
[----:B------:R-:W-:Y:S01]  /*1c90*/  UIMAD UR7, UR12, UR22, URZ ;  /* 0x000000160c0772a4 */ /* 0x000fe2000f8e023f */
[----:B------:R-:W-:Y:S01]  /*1ca0*/  SHF.R.S32.HI R3, RZ, 0x1f, R9 ;  /* 0x0000001fff037819 */ /* 0x000fe20000011409 */
[----:B------:R-:W-:Y:S01]  /*1cb0*/  IMAD.IADD R243, R241, 0x1, R242 ;  /* 0x00000001f1f37824 */ /* 0x000fe200078e02f2 */
[----:B------:R-:W-:Y:S01]  /*1cc0*/  LOP3.LUT R9, R9, 0x7fffffe, RZ, 0xc0, !PT ;  /* 0x07fffffe09097812 */ /* 0x000fe200078ec0ff */
[----:B------:R-:W-:Y:S01]  /*1cd0*/  IMAD.MOV.U32 R242, RZ, RZ, R240 ;  /* 0x000000fffff27224 */ /* 0x000fe200078e00f0 */
[----:B------:R-:W-:Y:S01]  /*1ce0*/  LEA.HI R181, R181, R182, RZ, 0x3 ;  /* 0x000000b6b5b57211 */ /* 0x000fe200078f18ff */
[----:B------:R-:W-:Y:S01]  /*1cf0*/  UIMAD UR7, UR32, UR13, UR7 ;  /* 0x0000000d200772a4 */ /* 0x000fe2000f8e0207 */
[----:B------:R-:W-:Y:S01]  /*1d00*/  LEA.HI R8, R178, R178, RZ, 0x1 ;  /* 0x000000b2b2087211 */ /* 0x000fe200078f08ff */
[----:B------:R-:W-:Y:S01]  /*1d10*/  IMAD.IADD R182, R182, 0x1, -R9 ;  /* 0x00000001b6b67824 */ /* 0x000fe200078e0a09 */
[----:B------:R-:W-:Y:S01]  /*1d20*/  LEA.HI R3, R3, R7, RZ, 0x2 ;  /* 0x0000000703037211 */ /* 0x000fe200078f10ff */
[----:B------:R-:W5:Y:S01]  /*1d30*/  @P0 MUFU.RCP R9, UR6 ;  /* 0x0000000600090d08 */ /* 0x000f620008001000 */
[----:B------:R-:W-:Y:S01]  /*1d40*/  LEA.HI R228, R0, R228, RZ, 0x2 ;  /* 0x000000e400e47211 */ /* 0x000fe200078f10ff */
[----:B------:R-:W-:Y:S01]  /*1d50*/  IMAD.SHL.U32 R181, R181, 0x20, RZ ;  /* 0x00000020b5b57824 */ /* 0x000fe200078e00ff */
[----:B------:R-:W-:Y:S01]  /*1d60*/  ISETP.GE.AND P4, PT, R12, UR27, PT ;  /* 0x0000001b0c007c0c */ /* 0x000fe2000bf86270 */
[----:B------:R-:W-:Y:S01]  /*1d70*/  BAR.SYNC.DEFER_BLOCKING 0x0 ;  /* 0x0000000000007b1d */ /* 0x000fe20000010000 */
[----:B------:R-:W-:-:S02]  /*1d80*/  SHF.R.S32.HI R0, RZ, 0x1, R8 ;  /* 0x00000001ff007819 */ /* 0x000fc40000011408 */
[----:B------:R-:W-:Y:S02]  /*1d90*/  LOP3.LUT R3, R3, 0xfffffffc, RZ, 0xc0, !PT ;  /* 0xfffffffc03037812 */ /* 0x000fe400078ec0ff */
[----:B------:R-:W-:Y:S01]  /*1da0*/  LOP3.LUT R8, R8, 0x7fffffe, RZ, 0xc0, !PT ;  /* 0x07fffffe08087812 */ /* 0x000fe200078ec0ff */
[----:B------:R-:W-:Y:S01]  /*1db0*/  BSSY B0, `(.L_x_140) ;  /* 0x0000033000007945 */ /* 0x000fe20003800000 */
[----:B------:R-:W-:Y:S01]  /*1dc0*/  ISETP.GE.AND P3, PT, R5, UR27, PT ;  /* 0x0000001b05007c0c */ /* 0x000fe2000bf66270 */
[----:B------:R-:W-:Y:S01]  /*1dd0*/  IMAD.SHL.U32 R5, R0, 0x40, RZ ;  /* 0x0000004000057824 */ /* 0x000fe200078e00ff */
[----:B------:R-:W-:Y:S01]  /*1de0*/  SHF.R.S32.HI R228, RZ, 0x2, R228 ;  /* 0x00000002ffe47819 */ /* 0x000fe200000114e4 */
[----:B------:R-:W-:Y:S01]  /*1df0*/  IMAD.IADD R3, R7, 0x1, -R3 ;  /* 0x0000000107037824 */ /* 0x000fe200078e0a03 */
[----:B------:R-:W-:Y:S01]  /*1e00*/  LOP3.LUT R181, R181, 0xffffff00, RZ, 0xc0, !PT ;  /* 0xffffff00b5b57812 */ /* 0x000fe200078ec0ff */
[----:B------:R-:W-:Y:S01]  /*1e10*/  IMAD.IADD R178, R178, 0x1, -R8 ;  /* 0x00000001b2b27824 */ /* 0x000fe200078e0a08 */
[----:B------:R-:W-:Y:S01]  /*1e20*/  LOP3.LUT R5, R5, 0xc0, RZ, 0xc0, !PT ;  /* 0x000000c005057812 */ /* 0x000fe200078ec0ff */
[----:B------:R-:W-:Y:S01]  /*1e30*/  IMAD.SHL.U32 R7, R3, 0x40, RZ ;  /* 0x0000004003077824 */ /* 0x000fe200078e00ff */
[----:B------:R-:W-:Y:S01]  /*1e40*/  LEA R8, R236, UR31, 0x4 ;  /* 0x0000001fec087c11 */ /* 0x000fe2000f8e20ff */
[C---:B------:R-:W-:Y:S01]  /*1e50*/  IMAD R178, R176.reuse, 0x8, R178 ;  /* 0x00000008b0b27824 */ /* 0x040fe200078e02b2 */
[----:B------:R-:W-:Y:S01]  /*1e60*/  LOP3.LUT R6, R5, 0x8, R6, 0xf8, !PT ;  /* 0x0000000805067812 */ /* 0x000fe200078ef806 */
[----:B------:R-:W-:Y:S01]  /*1e70*/  IMAD.SHL.U32 R176, R176, 0x8, RZ ;  /* 0x00000008b0b07824 */ /* 0x000fe200078e00ff */
[----:B------:R-:W-:-:S02]  /*1e80*/  LOP3.LUT R7, R7, 0xc0, RZ, 0xc0, !PT ;  /* 0x000000c007077812 */ /* 0x000fc400078ec0ff */
[----:B------:R-:W-:Y:S02]  /*1e90*/  SHF.R.U32.HI R5, RZ, 0x3, R5 ;  /* 0x00000003ff057819 */ /* 0x000fe40000011605 */
[----:B------:R-:W-:Y:S01]  /*1ea0*/  IADD3 R8, R8, 0x1, R228 ;  /* 0x0000000108087810 */ /* 0x000fe20007ffe0e4 */
[----:B------:R1:W-:Y:S01]  /*1eb0*/  @P4 STS [R229+0x4000], RZ ;  /* 0x004000ffe5004388 */ /* 0x0003e20000000800 */
[----:B------:R-:W-:Y:S02]  /*1ec0*/  LOP3.LUT R176, R7, 0x8, R176, 0xf8, !PT ;  /* 0x0000000807b07812 */ /* 0x000fe400078ef8b0 */
[----:B------:R-:W-:Y:S01]  /*1ed0*/  LOP3.LUT R6, R6, R5, RZ, 0x3c, !PT ;  /* 0x0000000506067212 */ /* 0x000fe200078e3cff */
[----:B------:R1:W-:Y:S01]  /*1ee0*/  @P4 STS [R229+0x4004], RZ ;  /* 0x004004ffe5004388 */ /* 0x0003e20000000800 */
[----:B------:R-:W-:Y:S01]  /*1ef0*/  SHF.R.U32.HI R7, RZ, 0x3, R7 ;  /* 0x00000003ff077819 */ /* 0x000fe20000011607 */
[----:B------:R-:W-:Y:S01]  /*1f00*/  IMAD R5, R236, 0x200, R181 ;  /* 0x00000200ec057824 */ /* 0x000fe200078e02b5 */
[----:B------:R-:W-:Y:S01]  /*1f10*/  IADD3 R180, R180, -UR19, R8 ;  /* 0x80000013b4b47c10 */ /* 0x000fe2000fffe008 */
[----:B------:R1:W-:Y:S01]  /*1f20*/  @P4 STS.64 [R229+0x4008], RZ ;  /* 0x004008ffe5004388 */ /* 0x0003e20000000a00 */
[----:B------:R-:W-:Y:S01]  /*1f30*/  IMAD.U32 R8, RZ, RZ, UR22 ;  /* 0x00000016ff087e24 */ /* 0x000fe2000f8e00ff */
[----:B------:R-:W-:Y:S01]  /*1f40*/  LOP3.LUT R176, R176, R7, RZ, 0x3c, !PT ;  /* 0x00000007b0b07212 */ /* 0x000fe200078e3cff */
[----:B------:R-:W-:-:S02]  /*1f50*/  IMAD R5, R182, 0x20, R5 ;  /* 0x00000020b6057824 */ /* 0x000fc400078e0205 */
[----:B------:R-:W-:Y:S01]  /*1f60*/  VIADD R180, R180, UR5 ;  /* 0x00000005b4b47c36 */ /* 0x000fe20008000000 */
[----:B------:R-:W-:Y:S01]  /*1f70*/  UMOV UR5, URZ ;  /* 0x0000003f00057c82 */ /* 0x000fe20008000000 */
[----:B------:R-:W-:Y:S02]  /*1f80*/  IMAD.IADD R179, R176, 0x1, R5 ;  /* 0x00000001b0b37824 */ /* 0x000fe400078e0205 */
[----:B------:R-:W-:-:S03]  /*1f90*/  IMAD.U32 R178, R178, 0x20, R6 ;  /* 0x00000020b2b27824 */ /* 0x000fc600078e0006 */
[----:B------:R-:W-:Y:S01]  /*1fa0*/  LEA R179, R179, UR4, 0x1 ;  /* 0x00000004b3b37c11 */ /* 0x000fe2000f8e08ff */
[----:B-----5:R-:W-:Y:S01]  /*1fb0*/  @P0 FMUL.FTZ R4, R4, R9 ;  /* 0x0000000904040220 */ /* 0x020fe20000410000 */
[----:B------:R-:W-:-:S04]  /*1fc0*/  IMAD.WIDE.U32 R8, R8, UR13, R242 ;  /* 0x0000000d08087c25 */ /* 0x000fc8000f8e00f2 */
[----:B------:R-:W-:Y:S01]  /*1fd0*/  @P0 R2UR UR6, R4 ;  /* 0x00000000040602ca */ /* 0x000fe200000e0000 */
[----:B------:R-:W-:-:S12]  /*1fe0*/  VIADD R11, R9, UR7 ;  /* 0x00000007090b7c36 */ /* 0x000fd80008000000 */
[----:B------:R-:W-:Y:S01]  /*1ff0*/  @UP1 UMOV UR5, UR6 ;  /* 0x0000000600051c82 */ /* 0x000fe20008000000 */
[----:B-1----:R-:W-:Y:S05]  /*2000*/  @P4 BRA `(.L_x_141) ;  /* 0x0000000000344947 */ /* 0x002fea0003800000 */
        /* <DEDUP_REMOVED lines=13> */
.L_x_141:
[----:B------:R-:W-:Y:S05]  /*20e0*/  BSYNC B0 ;  /* 0x0000000000007941 */ /* 0x000fea0003800000 */
.L_x_140:
        /* <DEDUP_REMOVED lines=19> */
.L_x_143:
[----:B------:R-:W-:Y:S05]  /*2220*/  BSYNC B0 ;  /* 0x0000000000007941 */ /* 0x000fea0003800000 */
.L_x_142:
[----:B------:R1:W-:Y:S01]  /*2230*/  @P2 STS.128 [R229+0x5000], RZ ;  /* 0x005000ffe5002388 */ /* 0x0003e20000000c00 */
        /* <DEDUP_REMOVED lines=18> */
.L_x_145:
[----:B------:R-:W-:Y:S05]  /*2360*/  BSYNC B0 ;  /* 0x0000000000007941 */ /* 0x000fea0003800000 */
.L_x_144:
        /* <DEDUP_REMOVED lines=8> */
[----:B-1----:R-:W-:Y:S01]  /*23f0*/  IMAD.U32 R4, RZ, RZ, UR8 ;  /* 0x00000008ff047e24 */ /* 0x002fe2000f8e00ff */
        /* <DEDUP_REMOVED lines=10> */
.L_x_147:
[----:B------:R-:W-:Y:S05]  /*24a0*/  BSYNC B0 ;  /* 0x0000000000007941 */ /* 0x000fea0003800000 */
.L_x_146:
[----:B------:R-:W-:Y:S01]  /*24b0*/  LDSM.16.M88.4 R108, [R179] ;  /* 0x00000000b36c783b */ /* 0x000fe20000000200 */
[----:B------:R-:W-:Y:S01]  /*24c0*/  LOP3.LUT P1, RZ, R3, 0x2, RZ, 0xc0, !PT ;  /* 0x0000000203ff7812 */ /* 0x000fe2000782c0ff */
[----:B------:R-:W-:Y:S01]  /*24d0*/  IMAD.MOV.U32 R3, RZ, RZ, 0x10 ;  /* 0x00000010ff037424 */ /* 0x000fe200078e00ff */
[----:B------:R-:W-:Y:S01]  /*24e0*/  LOP3.LUT P0, RZ, R0, 0x2, RZ, 0xc0, !PT ;  /* 0x0000000200ff7812 */ /* 0x000fe2000780c0ff */
[----:B------:R-:W1:Y:S01]  /*24f0*/  LDSM.16.M88.4 R172, [R178+0x3c00] ;  /* 0x003c0000b2ac783b */ /* 0x000e620000000200 */
[----:B------:R-:W-:Y:S01]  /*2500*/  IMAD.SHL.U32 R2, R2, 0x2, RZ ;  /* 0x0000000202027824 */ /* 0x000fe200078e00ff */
[----:B------:R-:W-:Y:S01]  /*2510*/  UISETP.GE.AND UP0, UPT, UR23, 0x2, UPT ;  /* 0x000000021700788c */ /* 0x000fe2000bf06270 */
[C---:B------:R-:W-:Y:S01]  /*2520*/  SEL R0, R3.reuse, 0xfffffff0, !P1 ;  /* 0xfffffff003007807 */ /* 0x040fe20004800000 */
[----:B------:R-:W5:Y:S01]  /*2530*/  LDSM.16.M88.4 R64, [R179+0x1000] ;  /* 0x00100000b340783b */ /* 0x000f620000000200 */
[----:B------:R-:W-:Y:S01]  /*2540*/  SEL R3, R3, 0xfffffff0, !P0 ;  /* 0xfffffff003037807 */ /* 0x000fe20004000000 */
[----:B------:R-:W-:Y:S01]  /*2550*/  IMAD R237, R182, 0x20, R181 ;  /* 0x00000020b6ed7824 */ /* 0x000fe200078e02b5 */
[----:B------:R-:W-:Y:S01]  /*2560*/  LOP3.LUT R184, R2, 0x6, RZ, 0xc0, !PT ;  /* 0x0000000602b87812 */ /* 0x000fe200078ec0ff */
[----:B------:R-:W2:Y:S01]  /*2570*/  LDSM.16.M88.4 R148, [R178+0x2000] ;  /* 0x00200000b294783b */ /* 0x000ea20000000200 */
[----:B------:R-:W-:-:S02]  /*2580*/  IMAD R177, R0, 0x2, R179 ;  /* 0x0000000200b17824 */ /* 0x000fc400078e02b3 */
[C---:B------:R-:W-:Y:S01]  /*2590*/  IMAD R84, R3.reuse, 0x2, R178 ;  /* 0x0000000203547824 */ /* 0x040fe200078e02b2 */
[----:B------:R-:W3:Y:S01]  /*25a0*/  LDSM.16.M88.4 R80, [R178+0x3000] ;  /* 0x00300000b250783b */ /* 0x000ee20000000200 */
[----:B------:R-:W-:Y:S02]  /*25b0*/  VIADD R2, R178, 0x2000 ;  /* 0x00002000b2027836 */ /* 0x000fe40000000000 */
[----:B------:R-:W-:Y:S01]  /*25c0*/  IMAD.IADD R237, R176, 0x1, R237 ;  /* 0x00000001b0ed7824 */ /* 0x000fe200078e02ed */
[----:B------:R-:W4:Y:S01]  /*25d0*/  LDSM.16.M88.4 R132, [R178+0x2800] ;  /* 0x00280000b284783b */ /* 0x000f220000000200 */
[----:B------:R-:W-:-:S03]  /*25e0*/  IMAD R176, R3, 0x2, R2 ;  /* 0x0000000203b07824 */ /* 0x000fc600078e0202 */
[----:B------:R-:W4:Y:S04]  /*25f0*/  LDSM.16.M88.4 R140, [R178+0x2400] ;  /* 0x00240000b28c783b */ /* 0x000f280000000200 */
[----:B------:R-:W-:Y:S04]  /*2600*/  LDSM.16.M88.4 R164, [R84+0x2000] ;  /* 0x0020000054a4783b */ /* 0x000fe80000000200 */
[----:B------:R-:W-:Y:S04]  /*2610*/  LDSM.16.M88.4 R160, [R84+0x2400] ;  /* 0x0024000054a0783b */ /* 0x000fe80000000200 */
[----:B------:R-:W-:Y:S04]  /*2620*/  LDSM.16.M88.4 R156, [R84+0x2800] ;  /* 0x00280000549c783b */ /* 0x000fe80000000200 */
[----:B------:R-:W-:Y:S04]  /*2630*/  LDSM.16.M88.4 R104, [R84+0x2c00] ;  /* 0x002c00005468783b */ /* 0x000fe80000000200 */
[----:B------:R-:W-:Y:S01]  /*2640*/  LDSM.16.M88.4 R100, [R84+0x3000] ;  /* 0x003000005464783b */ /* 0x000fe20000000200 */
[-C--:B-1----:R-:W-:Y:S03]  /*2650*/  HMMA.16816.F32.BF16 R4, R108, R172.reuse, RZ ;  /* 0x000000ac6c04723c */ /* 0x082fe600000418ff */
[----:B------:R-:W-:Y:S03]  /*2660*/  LDSM.16.M88.4 R96, [R84+0x3400] ;  /* 0x003400005460783b */ /* 0x000fe60000000200 */
[----:B-----5:R-:W-:Y:S01]  /*2670*/  HMMA.16816.F32.BF16 R112, R64, R172, RZ ;  /* 0x000000ac4070723c */ /* 0x020fe200000418ff */
[----:B------:R-:W-:Y:S04]  /*2680*/  LDSM.16.M88.4 R88, [R84+0x3800] ;  /* 0x003800005458783b */ /* 0x000fe80000000200 */
[----:B------:R-:W-:Y:S01]  /*2690*/  LDSM.16.M88.4 R168, [R177] ;  /* 0x00000000b1a8783b */ /* 0x000fe20000000200 */
[C---:B--2---:R-:W-:Y:S03]  /*26a0*/  HMMA.16816.F32.BF16 R60, R108.reuse, R148, RZ ;  /* 0x000000946c3c723c */ /* 0x044fe600000418ff */
[----:B------:R-:W1:Y:S03]  /*26b0*/  LDSM.16.M88.4 R84, [R84+0x3c00] ;  /* 0x003c00005454783b */ /* 0x000e660000000200 */
[-C--:B---3--:R-:W-:Y:S01]  /*26c0*/  HMMA.16816.F32.BF16 R28, R108, R80.reuse, RZ ;  /* 0x000000506c1c723c */ /* 0x088fe200000418ff */
[----:B------:R-:W2:Y:S04]  /*26d0*/  LDSM.16.M88.4 R72, [R177+0x1000] ;  /* 0x00100000b148783b */ /* 0x000ea80000000200 */
[----:B------:R-:W3:Y:S01]  /*26e0*/  LDSM.16.M88.4 R68, [R178+0x3800] ;  /* 0x00380000b244783b */ /* 0x000ee20000000200 */
[----:B------:R-:W-:Y:S03]  /*26f0*/  HMMA.16816.F32.BF16 R124, R64, R80, RZ ;  /* 0x00000050407c723c */ /* 0x000fe600000418ff */
[----:B------:R-:W5:Y:S03]  /*2700*/  LDSM.16.M88.4 R76, [R178+0x3400] ;  /* 0x00340000b24c783b */ /* 0x000f660000000200 */
[C---:B----4-:R-:W-:Y:S01]  /*2710*/  HMMA.16816.F32.BF16 R44, R108.reuse, R132, RZ ;  /* 0x000000846c2c723c */ /* 0x050fe200000418ff */
[----:B------:R-:W4:Y:S04]  /*2720*/  LDSM.16.M88.4 R92, [R178+0x2c00] ;  /* 0x002c0000b25c783b */ /* 0x000f280000000200 */
        /* <DEDUP_REMOVED lines=8> */
[----:B------:R-:W-:Y:S06]  /*27b0*/  HMMA.16816.F32.BF16 R52, R108, R140, RZ ;  /* 0x0000008c6c34723c */ /* 0x000fec00000418ff */
[-C--:B-1----:R-:W-:Y:S06]  /*27c0*/  HMMA.16816.F32.BF16 R4, R168, R84.reuse, R4 ;  /* 0x00000054a804723c */ /* 0x082fec0000041804 */
[----:B--2---:R-:W-:Y:S06]  /*27d0*/  HMMA.16816.F32.BF16 R112, R72, R84, R112 ;  /* 0x000000544870723c */ /* 0x004fec0000041870 */
[----:B------:R-:W-:Y:S01]  /*27e0*/  HMMA.16816.F32.BF16 R60, R168, R164, R60 ;  /* 0x000000a4a83c723c */ /* 0x000fe2000004183c */
[----:B------:R-:W-:-:S04]  /*27f0*/  SHF.R.S32.HI R84, RZ, 0x1f, R236 ;  /* 0x0000001fff547819 */ /* 0x000fc800000114ec */
[----:B------:R-:W-:Y:S01]  /*2800*/  LEA.HI R84, R84, R236, RZ, 0x2 ;  /* 0x000000ec54547211 */ /* 0x000fe200078f10ff */
[----:B------:R-:W-:Y:S03]  /*2810*/  HMMA.16816.F32.BF16 R28, R168, R100, R28 ;  /* 0x00000064a81c723c */ /* 0x000fe6000004181c */
[----:B------:R-:W-:-:S03]  /*2820*/  LOP3.LUT R84, R84, 0xfffffffc, RZ, 0xc0, !PT ;  /* 0xfffffffc54547812 */ /* 0x000fc600078ec0ff */
[----:B------:R-:W-:Y:S02]  /*2830*/  HMMA.16816.F32.BF16 R124, R72, R100, R124 ;  /* 0x00000064487c723c */ /* 0x000fe4000004187c */
[----:B------:R-:W-:-:S04]  /*2840*/  IMAD.IADD R236, R236, 0x1, -R84 ;  /* 0x00000001ecec7824 */ /* 0x000fc800078e0a54 */
[----:B------:R-:W-:Y:S01]  /*2850*/  HMMA.16816.F32.BF16 R56, R168, R166, R56 ;  /* 0x000000a6a838723c */ /* 0x000fe20000041838 */
[----:B------:R-:W-:-:S04]  /*2860*/  IMAD.U32 R100, RZ, RZ, UR22 ;  /* 0x00000016ff647e24 */ /* 0x000fc8000f8e00ff */
[----:B------:R-:W-:Y:S01]  /*2870*/  IMAD R100, R100, 0x80, R184 ;  /* 0x0000008064647824 */ /* 0x000fe200078e02b8 */
[----:B------:R-:W-:Y:S03]  /*2880*/  HMMA.16816.F32.BF16 R152, R72, R164, R152 ;  /* 0x000000a44898723c */ /* 0x000fe60000041898 */
[C---:B------:R-:W-:Y:S02]  /*2890*/  VIADD R84, R100.reuse, 0x1 ;  /* 0x0000000164547836 */ /* 0x040fe40000000000 */
[C---:B------:R-:W-:Y:S01]  /*28a0*/  VIADD R2, R100.reuse, 0x8 ;  /* 0x0000000864027836 */ /* 0x040fe20000000000 */
[----:B------:R-:W-:Y:S01]  /*28b0*/  HMMA.16816.F32.BF16 R44, R168, R156, R44 ;  /* 0x0000009ca82c723c */ /* 0x000fe2000004182c */
[----:B------:R-:W-:-:S03]  /*28c0*/  VIADD R3, R100, 0x9 ;  /* 0x0000000964037836 */ /* 0x000fc60000000000 */
[----:B------:R-:W-:Y:S02]  /*28d0*/  I2FP.F32.S32 R85, R2 ;  /* 0x0000000200557245 */ /* 0x000fe40000201400 */
[----:B------:R-:W-:Y:S06]  /*28e0*/  HMMA.16816.F32.BF16 R40, R168, R158, R40 ;  /* 0x0000009ea828723c */ /* 0x000fec0000041828 */
[----:B------:R-:W-:Y:S01]  /*28f0*/  HMMA.16816.F32.BF16 R136, R72, R156, R136 ;  /* 0x0000009c4888723c */ /* 0x000fe20000041888 */
[----:B------:R-:W-:-:S05]  /*2900*/  FFMA.FTZ R56, R85, UR5, R56 ;  /* 0x0000000555387c23 */ /* 0x000fca0008010038 */
[----:B------:R-:W-:Y:S01]  /*2910*/  HMMA.16816.F32.BF16 R132, R72, R158, R132 ;  /* 0x0000009e4884723c */ /* 0x000fe20000041884 */
[----:B------:R-:W-:Y:S02]  /*2920*/  IMAD.MOV.U32 R157, RZ, RZ, 0x40 ;  /* 0x00000040ff9d7424 */ /* 0x000fe400078e00ff */
[----:B------:R-:W-:-:S03]  /*2930*/  IMAD.MOV.U32 R156, RZ, RZ, 0x48 ;  /* 0x00000048ff9c7424 */ /* 0x000fc600078e00ff */
[----:B---3--:R-:W-:Y:S01]  /*2940*/  HMMA.16816.F32.BF16 R12, R108, R68, RZ ;  /* 0x000000446c0c723c */ /* 0x008fe200000418ff */
[----:B------:R-:W-:Y:S01]  /*2950*/  IMAD.MOV.U32 R158, RZ, RZ, 0x8 ;  /* 0x00000008ff9e7424 */ /* 0x000fe200078e00ff */
[C---:B------:R-:W-:Y:S02]  /*2960*/  VIADDMNMX R157, R180.reuse, R157, UR26, PT ;  /* 0x0000001ab49d7e46 */ /* 0x040fe4000b80019d */
[C---:B------:R-:W-:Y:S02]  /*2970*/  VIMNMX R159, R180.reuse, UR26, PT ;  /* 0x0000001ab49f7c48 */ /* 0x040fe4000bfe0100 */
[C---:B------:R-:W-:Y:S01]  /*2980*/  HMMA.16816.F32.BF16 R144, R64.reuse, R140, RZ ;  /* 0x0000008c4090723c */ /* 0x040fe200000418ff */
[C---:B------:R-:W-:Y:S02]  /*2990*/  VIADDMNMX R158, R180.reuse, R158, UR26, PT ;  /* 0x0000001ab49e7e46 */ /* 0x040fe4000b80019e */
[----:B------:R-:W-:Y:S02]  /*29a0*/  VIADDMNMX R156, R180, R156, UR26, PT ;  /* 0x0000001ab49c7e46 */ /* 0x000fe4000b80019c */
[C---:B------:R-:W-:Y:S01]  /*29b0*/  ISETP.GE.AND P3, PT, R84.reuse, R159, PT ;  /* 0x0000009f5400720c */ /* 0x040fe20003f66270 */
[----:B------:R-:W-:Y:S01]  /*29c0*/  HMMA.16816.F32.BF16 R116, R64, R68, RZ ;  /* 0x000000444074723c */ /* 0x000fe200000418ff */
[----:B------:R-:W-:-:S02]  /*29d0*/  ISETP.GE.AND P1, PT, R84, R158, PT ;  /* 0x0000009e5400720c */ /* 0x000fc40003f26270 */
[C---:B------:R-:W-:Y:S02]  /*29e0*/  ISETP.GE.AND P0, PT, R84.reuse, R157, PT ;  /* 0x0000009d5400720c */ /* 0x040fe40003f06270 */
[----:B------:R-:W-:Y:S01]  /*29f0*/  ISETP.GE.AND P4, PT, R84, R156, PT ;  /* 0x0000009c5400720c */ /* 0x000fe20003f86270 */
[C---:B------:R-:W-:Y:S01]  /*2a00*/  HMMA.16816.F32.BF16 R8, R108.reuse, R70, RZ ;  /* 0x000000466c08723c */ /* 0x040fe200000418ff */
[----:B------:R-:W-:Y:S02]  /*2a10*/  I2FP.F32.S32 R84, R84 ;  /* 0x0000005400547245 */ /* 0x000fe40000201400 */
[C---:B------:R-:W-:Y:S02]  /*2a20*/  ISETP.GE.AND P2, PT, R2.reuse, R159, PT ;  /* 0x0000009f0200720c */ /* 0x040fe40003f46270 */
[----:B------:R-:W-:Y:S01]  /*2a30*/  ISETP.GE.AND P6, PT, R2, R158, PT ;  /* 0x0000009e0200720c */ /* 0x000fe20003fc6270 */
[-C--:B-----5:R-:W-:Y:S01]  /*2a40*/  HMMA.16816.F32.BF16 R20, R108, R76.reuse, RZ ;  /* 0x0000004c6c14723c */ /* 0x0a0fe200000418ff */
[C---:B------:R-:W-:Y:S01]  /*2a50*/  FFMA.FTZ R61, R84.reuse, UR5, R61 ;  /* 0x00000005543d7c23 */ /* 0x040fe2000801003d */
[----:B------:R-:W-:Y:S01]  /*2a60*/  FFMA.FTZ R63, R84, UR5, R63 ;  /* 0x00000005543f7c23 */ /* 0x000fe2000801003f */
[----:B------:R-:W-:Y:S01]  /*2a70*/  ISETP.GE.AND P5, PT, R2, R157, PT ;  /* 0x0000009d0200720c */ /* 0x000fe20003fa6270 */
[----:B------:R-:W-:Y:S01]  /*2a80*/  FFMA.FTZ R101, R84, UR5, R155 ;  /* 0x0000000554657c23 */ /* 0x000fe2000801009b */
[----:B------:R-:W-:Y:S01]  /*2a90*/  FSEL R56, R56, -INF , !P2 ;  /* 0xff80000038387808 */ /* 0x000fe20005000000 */
[----:B------:R-:W-:Y:S01]  /*2aa0*/  HMMA.16816.F32.BF16 R120, R64, R76, RZ ;  /* 0x0000004c4078723c */ /* 0x000fe200000418ff */
[----:B------:R-:W-:-:S02]  /*2ab0*/  FSEL R61, R61, -INF , !P3 ;  /* 0xff8000003d3d7808 */ /* 0x000fc40005800000 */
[----:B------:R-:W-:Y:S01]  /*2ac0*/  ISETP.GE.AND P3, PT, R2, R156, PT ;  /* 0x0000009c0200720c */ /* 0x000fe20003f66270 */
[----:B------:R-:W-:Y:S01]  /*2ad0*/  FFMA.FTZ R2, R84, UR5, R153 ;  /* 0x0000000554027c23 */ /* 0x000fe20008010099 */
[----:B------:R-:W-:Y:S01]  /*2ae0*/  FSEL R84, R63, -INF , !P1 ;  /* 0xff8000003f547808 */ /* 0x000fe20004800000 */
[----:B------:R-:W-:Y:S01]  /*2af0*/  HMMA.16816.F32.BF16 R68, R64, R70, RZ ;  /* 0x000000464044723c */ /* 0x000fe200000418ff */
[----:B------:R-:W-:Y:S02]  /*2b00*/  I2FP.F32.S32 R63, R3 ;  /* 0x00000003003f7245 */ /* 0x000fe40000201400 */
[----:B------:R-:W-:Y:S02]  /*2b10*/  FSEL R2, R2, -INF , !P0 ;  /* 0xff80000002027808 */ /* 0x000fe40004000000 */
[----:B------:R-:W-:Y:S01]  /*2b20*/  FSEL R101, R101, -INF , !P4 ;  /* 0xff80000065657808 */ /* 0x000fe20006000000 */
[----:B------:R-:W-:Y:S01]  /*2b30*/  HMMA.16816.F32.BF16 R148, R72, R166, R148 ;  /* 0x000000a64894723c */ /* 0x000fe20000041894 */
[----:B------:R-:W-:Y:S01]  /*2b40*/  ISETP.GE.AND P1, PT, R3, R159, PT ;  /* 0x0000009f0300720c */ /* 0x000fe20003f26270 */
[----:B------:R-:W-:Y:S01]  /*2b50*/  FFMA.FTZ R57, R63, UR5, R57 ;  /* 0x000000053f397c23 */ /* 0x000fe20008010039 */
[----:B------:R-:W-:-:S02]  /*2b60*/  ISETP.GE.AND P0, PT, R3, R158, PT ;  /* 0x0000009e0300720c */ /* 0x000fc40003f06270 */
[C---:B------:R-:W-:Y:S01]  /*2b70*/  ISETP.GE.AND P4, PT, R3.reuse, R157, PT ;  /* 0x0000009d0300720c */ /* 0x040fe20003f86270 */
[----:B------:R-:W-:Y:S01]  /*2b80*/  HMMA.16816.F32.BF16 R48, R108, R142, RZ ;  /* 0x0000008e6c30723c */ /* 0x000fe200000418ff */
[----:B------:R-:W-:Y:S02]  /*2b90*/  ISETP.GE.AND P2, PT, R3, R156, PT ;  /* 0x0000009c0300720c */ /* 0x000fe40003f46270 */
[----:B------:R-:W-:-:S03]  /*2ba0*/  FSEL R57, R57, -INF , !P1 ;  /* 0xff80000039397808 */ /* 0x000fc60004800000 */
[----:B------:R-:W-:Y:S06]  /*2bb0*/  HMMA.16816.F32.BF16 R140, R64, R142, RZ ;  /* 0x0000008e408c723c */ /* 0x000fec00000418ff */
[----:B------:R-:W-:Y:S06]  /*2bc0*/  HMMA.16816.F32.BF16 R52, R168, R160, R52 ;  /* 0x000000a0a834723c */ /* 0x000fec0000041834 */
[----:B----4-:R-:W-:Y:S01]  /*2bd0*/  HMMA.16816.F32.BF16 R36, R108, R92, RZ ;  /* 0x0000005c6c24723c */ /* 0x010fe200000418ff */
[----:B------:R-:W-:Y:S01]  /*2be0*/  FFMA.FTZ R3, R85, UR5, R148 ;  /* 0x0000000555037c23 */ /* 0x000fe20008010094 */
[----:B------:R-:W-:-:S04]  /*2bf0*/  FFMA.FTZ R151, R63, UR5, R151 ;  /* 0x000000053f977c23 */ /* 0x000fc80008010097 */
[----:B------:R-:W-:Y:S01]  /*2c00*/  HMMA.16816.F32.BF16 R32, R108, R94, RZ ;  /* 0x0000005e6c20723c */ /* 0x000fe200000418ff */
[----:B------:R-:W-:-:S05]  /*2c10*/  FSEL R3, R3, -INF , !P5 ;  /* 0xff80000003037808 */ /* 0x000fca0006800000 */
[C---:B------:R-:W-:Y:S06]  /*2c20*/  HMMA.16816.F32.BF16 R24, R108.reuse, R82, RZ ;  /* 0x000000526c18723c */ /* 0x040fec00000418ff */
[C---:B------:R-:W-:Y:S06]  /*2c30*/  HMMA.16816.F32.BF16 R16, R108.reuse, R78, RZ ;  /* 0x0000004e6c10723c */ /* 0x040fec00000418ff */
[----:B------:R-:W-:Y:S06]  /*2c40*/  HMMA.16816.F32.BF16 R108, R108, R174, RZ ;  /* 0x000000ae6c6c723c */ /* 0x000fec00000418ff */
[C---:B------:R-:W-:Y:S06]  /*2c50*/  HMMA.16816.F32.BF16 R76, R64.reuse, R78, RZ ;  /* 0x0000004e404c723c */ /* 0x040fec00000418ff */
[----:B------:R-:W-:Y:S06]  /*2c60*/  HMMA.16816.F32.BF16 R80, R64, R82, RZ ;  /* 0x000000524050723c */ /* 0x000fec00000418ff */
[----:B------:R-:W-:Y:S06]  /*2c70*/  HMMA.16816.F32.BF16 R12, R168, R88, R12 ;  /* 0x00000058a80c723c */ /* 0x000fec000004180c */
[C---:B------:R-:W-:Y:S06]  /*2c80*/  HMMA.16816.F32.BF16 R144, R72.reuse, R160, R144 ;  /* 0x000000a04890723c */ /* 0x040fec0000041890 */
[----:B------:R-:W-:Y:S06]  /*2c90*/  HMMA.16816.F32.BF16 R116, R72, R88, R116 ;  /* 0x000000584874723c */ /* 0x000fec0000041874 */
[----:B------:R-:W-:Y:S01]  /*2ca0*/  HMMA.16816.F32.BF16 R20, R168, R96, R20 ;  /* 0x00000060a814723c */ /* 0x000fe20000041814 */
[----:B------:R-:W-:-:S02]  /*2cb0*/  VIADD R88, R100, 0x10 ;  /* 0x0000001064587836 */ /* 0x000fc40000000000 */
[----:B------:R-:W-:-:S03]  /*2cc0*/  FFMA.FTZ R89, R63, UR5, R59 ;  /* 0x000000053f597c23 */ /* 0x000fc6000801003b */
[----:B------:R-:W-:Y:S01]  /*2cd0*/  HMMA.16816.F32.BF16 R8, R168, R90, R8 ;  /* 0x0000005aa808723c */ /* 0x000fe20000041808 */
[----:B------:R-:W-:Y:S02]  /*2ce0*/  I2FP.F32.S32 R59, R88 ;  /* 0x00000058003b7245 */ /* 0x000fe40000201400 */
[C---:B------:R-:W-:Y:S02]  /*2cf0*/  ISETP.GE.AND P5, PT, R88.reuse, R158, PT ;  /* 0x0000009e5800720c */ /* 0x040fe40003fa6270 */
[----:B------:R-:W-:Y:S01]  /*2d00*/  ISETP.GE.AND P1, PT, R88, R156, PT ;  /* 0x0000009c5800720c */ /* 0x000fe20003f26270 */
[----:B------:R-:W-:Y:S01]  /*2d10*/  HMMA.16816.F32.BF16 R120, R72, R96, R120 ;  /* 0x000000604878723c */ /* 0x000fe20000041878 */
[----:B------:R-:W-:Y:S01]  /*2d20*/  FFMA.FTZ R52, R59, UR5, R52 ;  /* 0x000000053b347c23 */ /* 0x000fe20008010034 */
[----:B------:R-:W-:Y:S01]  /*2d30*/  FSEL R89, R89, -INF , !P0 ;  /* 0xff80000059597808 */ /* 0x000fe20004000000 */
[----:B------:R-:W-:-:S03]  /*2d40*/  FFMA.FTZ R146, R59, UR5, R146 ;  /* 0x000000053b927c23 */ /* 0x000fc60008010092 */
[----:B------:R-:W-:Y:S01]  /*2d50*/  HMMA.16816.F32.BF16 R68, R72, R90, R68 ;  /* 0x0000005a4844723c */ /* 0x000fe20000041844 */
[----:B------:R-:W-:Y:S01]  /*2d60*/  FFMA.FTZ R96, R85, UR5, R150 ;  /* 0x0000000555607c23 */ /* 0x000fe20008010096 */
[----:B------:R-:W-:Y:S01]  /*2d70*/  FFMA.FTZ R97, R59, UR5, R54 ;  /* 0x000000053b617c23 */ /* 0x000fe20008010036 */
[----:B------:R-:W-:Y:S01]  /*2d80*/  VIADD R54, R100, 0x18 ;  /* 0x0000001864367836 */ /* 0x000fe20000000000 */
[----:B------:R-:W-:Y:S02]  /*2d90*/  FSEL R173, R146, -INF , !P1 ;  /* 0xff80000092ad7808 */ /* 0x000fe40004800000 */
[----:B------:R-:W-:Y:S01]  /*2da0*/  HMMA.16816.F32.BF16 R48, R168, R162, R48 ;  /* 0x000000a2a830723c */ /* 0x000fe20000041830 */
[----:B------:R-:W-:Y:S01]  /*2db0*/  FFMA.FTZ R90, R85, UR5, R58 ;  /* 0x00000005555a7c23 */ /* 0x000fe2000801003a */
[----:B------:R-:W-:Y:S01]  /*2dc0*/  FSEL R96, R96, -INF , !P3 ;  /* 0xff80000060607808 */ /* 0x000fe20005800000 */
[----:B------:R-:W-:Y:S01]  /*2dd0*/  VIADD R58, R100, 0x11 ;  /* 0x00000011643a7836 */ /* 0x000fe20000000000 */
[----:B------:R-:W-:-:S02]  /*2de0*/  ISETP.GE.AND P3, PT, R88, R157, PT ;  /* 0x0000009d5800720c */ /* 0x000fc40003f66270 */
[----:B------:R-:W-:Y:S01]  /*2df0*/  FSEL R85, R90, -INF , !P6 ;  /* 0xff8000005a557808 */ /* 0x000fe20007000000 */
[----:B------:R-:W-:Y:S01]  /*2e00*/  HMMA.16816.F32.BF16 R140, R72, R162, R140 ;  /* 0x000000a2488c723c */ /* 0x000fe2000004188c */
[-C--:B------:R-:W-:Y:S01]  /*2e10*/  ISETP.GE.AND P6, PT, R88, R159.reuse, PT ;  /* 0x0000009f5800720c */ /* 0x080fe20003fc6270 */
[----:B------:R-:W-:Y:S01]  /*2e20*/  FFMA.FTZ R88, R63, UR5, R149 ;  /* 0x000000053f587c23 */ /* 0x000fe20008010095 */
[----:B------:R-:W-:Y:S02]  /*2e30*/  ISETP.GE.AND P0, PT, R58, R159, PT ;  /* 0x0000009f3a00720c */ /* 0x000fe40003f06270 */
[----:B------:R-:W-:Y:S01]  /*2e40*/  FSEL R52, R52, -INF , !P6 ;  /* 0xff80000034347808 */ /* 0x000fe20007000000 */
[----:B------:R-:W-:Y:S01]  /*2e50*/  HMMA.16816.F32.BF16 R36, R168, R104, R36 ;  /* 0x00000068a824723c */ /* 0x000fe20000041824 */
[----:B------:R-:W-:Y:S02]  /*2e60*/  FSEL R88, R88, -INF , !P4 ;  /* 0xff80000058587808 */ /* 0x000fe40006000000 */
[----:B------:R-:W-:-:S02]  /*2e70*/  ISETP.GE.AND P4, PT, R58, R158, PT ;  /* 0x0000009e3a00720c */ /* 0x000fc40003f86270 */
[----:B------:R-:W-:Y:S01]  /*2e80*/  ISETP.GE.AND P6, PT, R58, R156, PT ;  /* 0x0000009c3a00720c */ /* 0x000fe20003fc6270 */
[C---:B------:R-:W-:Y:S01]  /*2e90*/  HMMA.16816.F32.BF16 R32, R168.reuse, R106, R32 ;  /* 0x0000006aa820723c */ /* 0x040fe20000041820 */
[----:B------:R-:W-:Y:S02]  /*2ea0*/  FSEL R97, R97, -INF , !P5 ;  /* 0xff80000061617808 */ /* 0x000fe40006800000 */
[C---:B------:R-:W-:Y:S01]  /*2eb0*/  ISETP.GE.AND P5, PT, R54.reuse, R159, PT ;  /* 0x0000009f3600720c */ /* 0x040fe20003fa6270 */
[----:B------:R-:W-:Y:S01]  /*2ec0*/  BAR.SYNC.DEFER_BLOCKING 0x0 ;  /* 0x0000000000007b1d */ /* 0x000fe20000010000 */
[----:B------:R-:W-:Y:S01]  /*2ed0*/  ISETP.GE.AND P1, PT, R54, R157, PT ;  /* 0x0000009d3600720c */ /* 0x000fe20003f26270 */
[C---:B------:R-:W-:Y:S06]  /*2ee0*/  HMMA.16816.F32.BF16 R24, R168.reuse, R102, R24 ;  /* 0x00000066a818723c */ /* 0x040fec0000041818 */
[C---:B------:R-:W-:Y:S06]  /*2ef0*/  HMMA.16816.F32.BF16 R16, R168.reuse, R98, R16 ;  /* 0x00000062a810723c */ /* 0x040fec0000041810 */
[----:B------:R-:W-:Y:S06]  /*2f00*/  HMMA.16816.F32.BF16 R108, R168, R86, R108 ;  /* 0x00000056a86c723c */ /* 0x000fec000004186c */
[----:B------:R-:W-:Y:S01]  /*2f10*/  HMMA.16816.F32.BF16 R76, R72, R98, R76 ;  /* 0x00000062484c723c */ /* 0x000fe2000004184c */
[----:B------:R-:W-:-:S02]  /*2f20*/  FSEL R171, R151, -INF , !P2 ;  /* 0xff80000097ab7808 */ /* 0x000fc40005000000 */
[----:B------:R-:W-:Y:S02]  /*2f30*/  ISETP.GE.AND P2, PT, R58, R157, PT ;  /* 0x0000009d3a00720c */ /* 0x000fe40003f46270 */
[----:B------:R-:W-:Y:S01]  /*2f40*/  I2FP.F32.S32 R58, R58 ;  /* 0x0000003a003a7245 */ /* 0x000fe20000201400 */
[----:B------:R-:W-:Y:S04]  /*2f50*/  HMMA.16816.F32.BF16 R80, R72, R102, R80 ;  /* 0x000000664850723c */ /* 0x000fe80000041850 */
[C---:B------:R-:W-:Y:S01]  /*2f60*/  FFMA.FTZ R98, R58.reuse, UR5, R55 ;  /* 0x000000053a627c23 */ /* 0x040fe20008010037 */
[----:B------:R-:W-:Y:S01]  /*2f70*/  I2FP.F32.S32 R55, R54 ;  /* 0x0000003600377245 */ /* 0x000fe20000201400 */
[----:B------:R-:W-:Y:S01]  /*2f80*/  FFMA.FTZ R53, R58, UR5, R53 ;  /* 0x000000053a357c23 */ /* 0x000fe20008010035 */
[----:B------:R-:W-:Y:S01]  /*2f90*/  FFMA.FTZ R102, R59, UR5, R144 ;  /* 0x000000053b667c23 */ /* 0x000fe20008010090 */
[----:B------:R-:W-:-:S02]  /*2fa0*/  VIADD R59, R100, 0x19 ;  /* 0x00000019643b7836 */ /* 0x000fc40000000000 */
[C---:B------:R-:W-:Y:S01]  /*2fb0*/  FFMA.FTZ R145, R58.reuse, UR5, R145 ;  /* 0x000000053a917c23 */ /* 0x040fe20008010091 */
[----:B------:R-:W-:Y:S01]  /*2fc0*/  FFMA.FTZ R147, R58, UR5, R147 ;  /* 0x000000053a937c23 */ /* 0x000fe20008010093 */
[C---:B------:R-:W-:Y:S01]  /*2fd0*/  FFMA.FTZ R48, R55.reuse, UR5, R48 ;  /* 0x0000000537307c23 */ /* 0x040fe20008010030 */
[----:B------:R-:W-:Y:S01]  /*2fe0*/  FSEL R102, R102, -INF , !P3 ;  /* 0xff80000066667808 */ /* 0x000fe20005800000 */
[C---:B------:R-:W-:Y:S01]  /*2ff0*/  FFMA.FTZ R140, R55.reuse, UR5, R140 ;  /* 0x00000005378c7c23 */ /* 0x040fe2000801008c */
[----:B------:R-:W-:Y:S01]  /*3000*/  I2FP.F32.S32 R58, R59 ;  /* 0x0000003b003a7245 */ /* 0x000fe20000201400 */
[----:B------:R-:W-:Y:S01]  /*3010*/  FFMA.FTZ R142, R55, UR5, R142 ;  /* 0x00000005378e7c23 */ /* 0x000fe2000801008e */
[----:B------:R-:W-:Y:S01]  /*3020*/  FSEL R53, R53, -INF , !P0 ;  /* 0xff80000035357808 */ /* 0x000fe20004000000 */
[C---:B------:R-:W-:Y:S01]  /*3030*/  HMMA.16816.F32.BF16 R128, R64.reuse, R92, RZ ;  /* 0x0000005c4080723c */ /* 0x040fe200000418ff */
[----:B------:R-:W-:Y:S01]  /*3040*/  ISETP.GE.AND P3, PT, R54, R158, PT ;  /* 0x0000009e3600720c */ /* 0x000fe20003f66270 */
[----:B------:R-:W-:Y:S01]  /*3050*/  FFMA.FTZ R49, R58, UR5, R49 ;  /* 0x000000053a317c23 */ /* 0x000fe20008010031 */
[-C--:B------:R-:W-:Y:S01]  /*3060*/  ISETP.GE.AND P0, PT, R54, R156.reuse, PT ;  /* 0x0000009c3600720c */ /* 0x080fe20003f06270 */
[----:B------:R-:W-:Y:S01]  /*3070*/  FFMA.FTZ R103, R58, UR5, R51 ;  /* 0x000000053a677c23 */ /* 0x000fe20008010033 */
[----:B------:R-:W-:Y:S01]  /*3080*/  FSEL R54, R48, -INF , !P5 ;  /* 0xff80000030367808 */ /* 0x000fe20006800000 */
[----:B------:R-:W-:Y:S01]  /*3090*/  FFMA.FTZ R48, R55, UR5, R50 ;  /* 0x0000000537307c23 */ /* 0x000fe20008010032 */
[----:B------:R-:W-:Y:S01]  /*30a0*/  FSEL R98, R98, -INF , !P4 ;  /* 0xff80000062627808 */ /* 0x000fe20006000000 */
[----:B------:R-:W-:Y:S01]  /*30b0*/  VIADD R55, R100, 0x20 ;  /* 0x0000002064377836 */ /* 0x000fe20000000000 */
[-C--:B------:R-:W-:Y:S01]  /*30c0*/  ISETP.GE.AND P4, PT, R59, R159.reuse, PT ;  /* 0x0000009f3b00720c */ /* 0x080fe20003f86270 */
[C---:B------:R-:W-:Y:S01]  /*30d0*/  HMMA.16816.F32.BF16 R92, R64.reuse, R94, RZ ;  /* 0x0000005e405c723c */ /* 0x040fe200000418ff */
[----:B------:R-:W-:Y:S01]  /*30e0*/  FSEL R48, R48, -INF , !P3 ;  /* 0xff80000030307808 */ /* 0x000fe20005800000 */
[----:B------:R-:W-:Y:S01]  /*30f0*/  FFMA.FTZ R141, R58, UR5, R141 ;  /* 0x000000053a8d7c23 */ /* 0x000fe2000801008d */
[----:B------:R-:W-:Y:S01]  /*3100*/  FSEL R170, R142, -INF , !P0 ;  /* 0xff8000008eaa7808 */ /* 0x000fe20004000000 */
[----:B------:R-:W-:Y:S01]  /*3110*/  FFMA.FTZ R143, R58, UR5, R143 ;  /* 0x000000053a8f7c23 */ /* 0x000fe2000801008f */
[----:B------:R-:W-:Y:S01]  /*3120*/  FSEL R49, R49, -INF , !P4 ;  /* 0xff80000031317808 */ /* 0x000fe20006000000 */
[----:B------:R-:W-:Y:S01]  /*3130*/  HMMA.16816.F32.BF16 R64, R64, R174, RZ ;  /* 0x000000ae4040723c */ /* 0x000fe200000418ff */
[C---:B------:R-:W-:Y:S01]  /*3140*/  ISETP.GE.AND P3, PT, R55.reuse, R159, PT ;  /* 0x0000009f3700720c */ /* 0x040fe20003f66270 */
[C---:B------:R-:W-:Y:S01]  /*3150*/  VIADD R51, R100.reuse, 0x21 ;  /* 0x0000002164337836 */ /* 0x040fe20000000000 */
[C---:B------:R-:W-:Y:S01]  /*3160*/  ISETP.GE.AND P0, PT, R55.reuse, R157, PT ;  /* 0x0000009d3700720c */ /* 0x040fe20003f06270 */
[----:B------:R-:W-:Y:S01]  /*3170*/  VIADD R58, R100, 0x29 ;  /* 0x00000029643a7836 */ /* 0x000fe20000000000 */
[----:B------:R-:W-:-:S02]  /*3180*/  ISETP.GE.AND P4, PT, R55, R156, PT ;  /* 0x0000009c3700720c */ /* 0x000fc40003f86270 */
[----:B------:R-:W-:Y:S01]  /*3190*/  FSEL R175, R140, -INF , !P1 ;  /* 0xff8000008caf7808 */ /* 0x000fe20004800000 */
[C---:B------:R-:W-:Y:S01]  /*31a0*/  HMMA.16816.F32.BF16 R128, R72.reuse, R104, R128 ;  /* 0x000000684880723c */ /* 0x040fe20000041880 */
[-C--:B------:R-:W-:Y:S02]  /*31b0*/  ISETP.GE.AND P1, PT, R55, R158.reuse, PT ;  /* 0x0000009e3700720c */ /* 0x080fe40003f26270 */
[----:B------:R-:W-:Y:S02]  /*31c0*/  I2FP.F32.S32 R55, R55 ;  /* 0x0000003700377245 */ /* 0x000fe40000201400 */
[----:B------:R-:W-:Y:S02]  /*31d0*/  FSEL R174, R145, -INF , !P2 ;  /* 0xff80000091ae7808 */ /* 0x000fe40005000000 */
[----:B------:R-:W-:Y:S01]  /*31e0*/  FSEL R172, R147, -INF , !P6 ;  /* 0xff80000093ac7808 */ /* 0x000fe20007000000 */
[----:B------:R-:W-:Y:S01]  /*31f0*/  FFMA.FTZ R44, R55, UR5, R44 ;  /* 0x00000005372c7c23 */ /* 0x000fe2000801002c */
[----:B------:R-:W-:Y:S01]  /*3200*/  ISETP.GE.AND P2, PT, R59, R158, PT ;  /* 0x0000009e3b00720c */ /* 0x000fe20003f46270 */
[----:B------:R-:W-:Y:S01]  /*3210*/  FFMA.FTZ R136, R55, UR5, R136 ;  /* 0x0000000537887c23 */ /* 0x000fe20008010088 */
[----:B------:R-:W-:Y:S01]  /*3220*/  ISETP.GE.AND P6, PT, R59, R157, PT ;  /* 0x0000009d3b00720c */ /* 0x000fe20003fc6270 */
[----:B------:R-:W-:Y:S01]  /*3230*/  FFMA.FTZ R138, R55, UR5, R138 ;  /* 0x00000005378a7c23 */ /* 0x000fe2000801008a */
[----:B------:R-:W-:Y:S01]  /*3240*/  ISETP.GE.AND P5, PT, R59, R156, PT ;  /* 0x0000009c3b00720c */ /* 0x000fe20003fa6270 */
[----:B------:R-:W-:Y:S01]  /*3250*/  HMMA.16816.F32.BF16 R92, R72, R106, R92 ;  /* 0x0000006a485c723c */ /* 0x000fe2000004185c */
[----:B------:R-:W-:-:S02]  /*3260*/  FSEL R103, R103, -INF , !P2 ;  /* 0xff80000067677808 */ /* 0x000fc40005000000 */
[----:B------:R-:W-:Y:S02]  /*3270*/  FSEL R180, R141, -INF , !P6 ;  /* 0xff8000008db47808 */ /* 0x000fe40007000000 */
[----:B------:R-:W-:Y:S01]  /*3280*/  FSEL R169, R143, -INF , !P5 ;  /* 0xff8000008fa97808 */ /* 0x000fe20006800000 */
[----:B------:R-:W-:Y:S01]  /*3290*/  HMMA.16816.F32.BF16 R64, R72, R86, R64 ;  /* 0x000000564840723c */ /* 0x000fe20000041840 */
[----:B------:R-:W-:Y:S01]  /*32a0*/  FSEL R50, R44, -INF , !P3 ;  /* 0xff8000002c327808 */ /* 0x000fe20005800000 */
[----:B------:R-:W-:Y:S01]  /*32b0*/  FFMA.FTZ R44, R55, UR5, R46 ;  /* 0x00000005372c7c23 */ /* 0x000fe2000801002e */
[C---:B------:R-:W-:Y:S01]  /*32c0*/  ISETP.GE.AND P2, PT, R51.reuse, R159, PT ;  /* 0x0000009f3300720c */ /* 0x040fe20003f46270 */
[----:B------:R-:W-:Y:S01]  /*32d0*/  VIADD R55, R100, 0x28 ;  /* 0x0000002864377836 */ /* 0x000fe20000000000 */
[C---:B------:R-:W-:Y:S02]  /*32e0*/  ISETP.GE.AND P6, PT, R51.reuse, R158, PT ;  /* 0x0000009e3300720c */ /* 0x040fe40003fc6270 */
[----:B------:R-:W-:-:S02]  /*32f0*/  ISETP.GE.AND P5, PT, R51, R157, PT ;  /* 0x0000009d3300720c */ /* 0x000fc40003fa6270 */
[----:B------:R-:W-:Y:S02]  /*3300*/  ISETP.GE.AND P3, PT, R51, R156, PT ;  /* 0x0000009c3300720c */ /* 0x000fe40003f66270 */
[----:B------:R-:W-:Y:S02]  /*3310*/  I2FP.F32.S32 R51, R51 ;  /* 0x0000003300337245 */ /* 0x000fe40000201400 */
[----:B------:R-:W-:Y:S02]  /*3320*/  FSEL R44, R44, -INF , !P1 ;  /* 0xff8000002c2c7808 */ /* 0x000fe40004800000 */
[----:B------:R-:W-:Y:S01]  /*3330*/  FSEL R181, R136, -INF , !P0 ;  /* 0xff80000088b57808 */ /* 0x000fe20004000000 */
[C---:B------:R-:W-:Y:S01]  /*3340*/  FFMA.FTZ R46, R51.reuse, UR5, R45 ;  /* 0x00000005332e7c23 */ /* 0x040fe2000801002d */
[----:B------:R-:W-:Y:S01]  /*3350*/  FSEL R167, R138, -INF , !P4 ;  /* 0xff8000008aa77808 */ /* 0x000fe20006000000 */
[----:B------:R-:W-:Y:S01]  /*3360*/  FFMA.FTZ R45, R51, UR5, R47 ;  /* 0x00000005332d7c23 */ /* 0x000fe2000801002f */
[----:B------:R-:W-:Y:S01]  /*3370*/  ISETP.GE.AND P1, PT, R55, R159, PT ;  /* 0x0000009f3700720c */ /* 0x000fe20003f26270 */
[C---:B------:R-:W-:Y:S01]  /*3380*/  FFMA.FTZ R137, R51.reuse, UR5, R137 ;  /* 0x0000000533897c23 */ /* 0x040fe20008010089 */
[----:B------:R-:W-:Y:S01]  /*3390*/  FSEL R46, R46, -INF , !P2 ;  /* 0xff8000002e2e7808 */ /* 0x000fe20005000000 */
[----:B------:R-:W-:Y:S01]  /*33a0*/  FFMA.FTZ R139, R51, UR5, R139 ;  /* 0x00000005338b7c23 */ /* 0x000fe2000801008b */
[----:B------:R-:W-:-:S02]  /*33b0*/  ISETP.GE.AND P0, PT, R55, R158, PT ;  /* 0x0000009e3700720c */ /* 0x000fc40003f06270 */
[C---:B------:R-:W-:Y:S02]  /*33c0*/  ISETP.GE.AND P4, PT, R55.reuse, R157, PT ;  /* 0x0000009d3700720c */ /* 0x040fe40003f86270 */
[----:B------:R-:W-:Y:S02]  /*33d0*/  ISETP.GE.AND P2, PT, R55, R156, PT ;  /* 0x0000009c3700720c */ /* 0x000fe40003f46270 */
[----:B------:R-:W-:Y:S02]  /*33e0*/  I2FP.F32.S32 R55, R55 ;  /* 0x0000003700377245 */ /* 0x000fe40000201400 */
[----:B------:R-:W-:Y:S02]  /*33f0*/  I2FP.F32.S32 R51, R58 ;  /* 0x0000003a00337245 */ /* 0x000fe40000201400 */
[----:B------:R-:W-:Y:S01]  /*3400*/  FSEL R45, R45, -INF , !P6 ;  /* 0xff8000002d2d7808 */ /* 0x000fe20007000000 */
[C---:B------:R-:W-:Y:S01]  /*3410*/  FFMA.FTZ R40, R55.reuse, UR5, R40 ;  /* 0x0000000537287c23 */ /* 0x040fe20008010028 */
[C---:B------:R-:W-:Y:S01]  /*3420*/  FFMA.FTZ R132, R55.reuse, UR5, R132 ;  /* 0x0000000537847c23 */ /* 0x040fe20008010084 */
[----:B------:R-:W-:Y:S01]  /*3430*/  FFMA.FTZ R134, R55, UR5, R134 ;  /* 0x0000000537867c23 */ /* 0x000fe20008010086 */
[----:B------:R-:W-:Y:S01]  /*3440*/  ISETP.GE.AND P6, PT, R58, R159, PT ;  /* 0x0000009f3a00720c */ /* 0x000fe20003fc6270 */
[----:B------:R-:W-:Y:S01]  /*3450*/  FFMA.FTZ R133, R51, UR5, R133 ;  /* 0x0000000533857c23 */ /* 0x000fe20008010085 */
[----:B------:R-:W-:Y:S01]  /*3460*/  FSEL R47, R40, -INF , !P1 ;  /* 0xff800000282f7808 */ /* 0x000fe20004800000 */
[----:B------:R-:W-:Y:S01]  /*3470*/  FFMA.FTZ R40, R55, UR5, R42 ;  /* 0x0000000537287c23 */ /* 0x000fe2000801002a */
[C---:B------:R-:W-:Y:S01]  /*3480*/  FFMA.FTZ R42, R51.reuse, UR5, R41 ;  /* 0x00000005332a7c23 */ /* 0x040fe20008010029 */
[----:B------:R-:W-:Y:S01]  /*3490*/  VIADD R55, R100, 0x30 ;  /* 0x0000003064377836 */ /* 0x000fe20000000000 */
[----:B------:R-:W-:Y:S01]  /*34a0*/  FSEL R183, R132, -INF , !P4 ;  /* 0xff80000084b77808 */ /* 0x000fe20006000000 */
[C---:B------:R-:W-:Y:S01]  /*34b0*/  FFMA.FTZ R41, R51.reuse, UR5, R43 ;  /* 0x0000000533297c23 */ /* 0x040fe2000801002b */
[----:B------:R-:W-:Y:S01]  /*34c0*/  FSEL R40, R40, -INF , !P0 ;  /* 0xff80000028287808 */ /* 0x000fe20004000000 */
[----:B------:R-:W-:Y:S01]  /*34d0*/  FFMA.FTZ R135, R51, UR5, R135 ;  /* 0x0000000533877c23 */ /* 0x000fe20008010087 */
[----:B------:R-:W-:-:S02]  /*34e0*/  FSEL R165, R134, -INF , !P2 ;  /* 0xff80000086a57808 */ /* 0x000fc40005000000 */
[----:B------:R-:W-:Y:S02]  /*34f0*/  FSEL R42, R42, -INF , !P6 ;  /* 0xff8000002a2a7808 */ /* 0x000fe40007000000 */
[C---:B------:R-:W-:Y:S02]  /*3500*/  ISETP.GE.AND P0, PT, R55.reuse, R159, PT ;  /* 0x0000009f3700720c */ /* 0x040fe40003f06270 */
[C---:B------:R-:W-:Y:S02]  /*3510*/  ISETP.GE.AND P4, PT, R55.reuse, R158, PT ;  /* 0x0000009e3700720c */ /* 0x040fe40003f86270 */
[C---:B------:R-:W-:Y:S02]  /*3520*/  ISETP.GE.AND P2, PT, R55.reuse, R157, PT ;  /* 0x0000009d3700720c */ /* 0x040fe40003f46270 */
[----:B------:R-:W-:Y:S02]  /*3530*/  ISETP.GE.AND P6, PT, R55, R156, PT ;  /* 0x0000009c3700720c */ /* 0x000fe40003fc6270 */
[----:B------:R-:W-:-:S02]  /*3540*/  FSEL R182, R137, -INF , !P5 ;  /* 0xff80000089b67808 */ /* 0x000fc40006800000 */
[----:B------:R-:W-:Y:S02]  /*3550*/  FSEL R166, R139, -INF , !P3 ;  /* 0xff8000008ba67808 */ /* 0x000fe40005800000 */
[----:B------:R-:W-:Y:S02]  /*3560*/  I2FP.F32.S32 R55, R55 ;  /* 0x0000003700377245 */ /* 0x000fe40000201400 */
[C---:B------:R-:W-:Y:S02]  /*3570*/  ISETP.GE.AND P5, PT, R58.reuse, R158, PT ;  /* 0x0000009e3a00720c */ /* 0x040fe40003fa6270 */
[C---:B------:R-:W-:Y:S01]  /*3580*/  ISETP.GE.AND P3, PT, R58.reuse, R157, PT ;  /* 0x0000009d3a00720c */ /* 0x040fe20003f66270 */
[----:B------:R-:W-:Y:S01]  /*3590*/  FFMA.FTZ R36, R55, UR5, R36 ;  /* 0x0000000537247c23 */ /* 0x000fe20008010024 */
[----:B------:R-:W-:Y:S01]  /*35a0*/  ISETP.GE.AND P1, PT, R58, R156, PT ;  /* 0x0000009c3a00720c */ /* 0x000fe20003f26270 */
[----:B------:R-:W-:Y:S01]  /*35b0*/  VIADD R58, R100, 0x31 ;  /* 0x00000031643a7836 */ /* 0x000fe20000000000 */
[----:B------:R-:W-:Y:S01]  /*35c0*/  FSEL R41, R41, -INF , !P5 ;  /* 0xff80000029297808 */ /* 0x000fe20006800000 */
[C---:B------:R-:W-:Y:S01]  /*35d0*/  FFMA.FTZ R128, R55.reuse, UR5, R128 ;  /* 0x0000000537807c23 */ /* 0x040fe20008010080 */
[----:B------:R-:W-:Y:S01]  /*35e0*/  FSEL R43, R36, -INF , !P0 ;  /* 0xff800000242b7808 */ /* 0x000fe20004000000 */
[C---:B------:R-:W-:Y:S01]  /*35f0*/  FFMA.FTZ R36, R55.reuse, UR5, R38 ;  /* 0x0000000537247c23 */ /* 0x040fe20008010026 */
[----:B------:R-:W-:Y:S01]  /*3600*/  I2FP.F32.S32 R51, R58 ;  /* 0x0000003a00337245 */ /* 0x000fe20000201400 */
[----:B------:R-:W-:Y:S01]  /*3610*/  FFMA.FTZ R130, R55, UR5, R130 ;  /* 0x0000000537827c23 */ /* 0x000fe20008010082 */
[-C--:B------:R-:W-:Y:S01]  /*3620*/  ISETP.GE.AND P5, PT, R58, R159.reuse, PT ;  /* 0x0000009f3a00720c */ /* 0x080fe20003fa6270 */
[----:B------:R-:W-:Y:S01]  /*3630*/  VIADD R55, R100, 0x38 ;  /* 0x0000003864377836 */ /* 0x000fe20000000000 */
[----:B------:R-:W-:Y:S01]  /*3640*/  FSEL R36, R36, -INF , !P4 ;  /* 0xff80000024247808 */ /* 0x000fe20006000000 */
[C---:B------:R-:W-:Y:S01]  /*3650*/  FFMA.FTZ R38, R51.reuse, UR5, R37 ;  /* 0x0000000533267c23 */ /* 0x040fe20008010025 */
[----:B------:R-:W-:Y:S01]  /*3660*/  FSEL R186, R128, -INF , !P2 ;  /* 0xff80000080ba7808 */ /* 0x000fe20005000000 */
[C---:B------:R-:W-:Y:S01]  /*3670*/  FFMA.FTZ R37, R51.reuse, UR5, R39 ;  /* 0x0000000533257c23 */ /* 0x040fe20008010027 */
[----:B------:R-:W-:Y:S01]  /*3680*/  FSEL R140, R130, -INF , !P6 ;  /* 0xff800000828c7808 */ /* 0x000fe20007000000 */
[C---:B------:R-:W-:Y:S01]  /*3690*/  FFMA.FTZ R129, R51.reuse, UR5, R129 ;  /* 0x0000000533817c23 */ /* 0x040fe20008010081 */
[----:B------:R-:W-:Y:S01]  /*36a0*/  FSEL R38, R38, -INF , !P5 ;  /* 0xff80000026267808 */ /* 0x000fe20006800000 */
[----:B------:R-:W-:Y:S01]  /*36b0*/  FFMA.FTZ R131, R51, UR5, R131 ;  /* 0x0000000533837c23 */ /* 0x000fe20008010083 */
[----:B------:R-:W-:-:S02]  /*36c0*/  ISETP.GE.AND P4, PT, R55, R159, PT ;  /* 0x0000009f3700720c */ /* 0x000fc40003f86270 */
[C---:B------:R-:W-:Y:S02]  /*36d0*/  ISETP.GE.AND P2, PT, R55.reuse, R158, PT ;  /* 0x0000009e3700720c */ /* 0x040fe40003f46270 */
[C---:B------:R-:W-:Y:S02]  /*36e0*/  ISETP.GE.AND P6, PT, R55.reuse, R157, PT ;  /* 0x0000009d3700720c */ /* 0x040fe40003fc6270 */
[----:B------:R-:W-:Y:S02]  /*36f0*/  ISETP.GE.AND P5, PT, R55, R156, PT ;  /* 0x0000009c3700720c */ /* 0x000fe40003fa6270 */
[----:B------:R-:W-:Y:S02]  /*3700*/  FSEL R185, R133, -INF , !P3 ;  /* 0xff80000085b97808 */ /* 0x000fe40005800000 */
[----:B------:R-:W-:Y:S02]  /*3710*/  FSEL R164, R135, -INF , !P1 ;  /* 0xff80000087a47808 */ /* 0x000fe40004800000 */
[----:B------:R-:W-:-:S02]  /*3720*/  I2FP.F32.S32 R55, R55 ;  /* 0x0000003700377245 */ /* 0x000fc40000201400 */
        /* <DEDUP_REMOVED lines=39> */
[----:B------:R-:W-:Y:S01]  /*39a0*/  FSEL R33, R33, -INF , !P1 ;  /* 0xff80000021217808 */ /* 0x000fe20004800000 */
[----:B------:R-:W-:Y:S01]  /*39b0*/  VIADD R55, R100, 0x48 ;  /* 0x0000004864377836 */ /* 0x000fe20000000000 */
[----:B------:R-:W-:Y:S01]  /*39c0*/  FSEL R129, R95, -INF , !P4 ;  /* 0xff8000005f817808 */ /* 0x000fe20006000000 */
[C---:B------:R-:W-:Y:S01]  /*39d0*/  FFMA.FTZ R30, R51.reuse, UR5, R29 ;  /* 0x00000005331e7c23 */ /* 0x040fe2000801001d */
[C---:B------:R-:W-:Y:S01]  /*39e0*/  ISETP.GE.AND P1, PT, R58.reuse, R159, PT ;  /* 0x0000009f3a00720c */ /* 0x040fe20003f26270 */
[C---:B------:R-:W-:Y:S01]  /*39f0*/  FFMA.FTZ R29, R51.reuse, UR5, R31 ;  /* 0x00000005331d7c23 */ /* 0x040fe2000801001f */
[C---:B------:R-:W-:Y:S01]  /*3a00*/  ISETP.GE.AND P0, PT, R58.reuse, R158, PT ;  /* 0x0000009e3a00720c */ /* 0x040fe20003f06270 */
[C---:B------:R-:W-:Y:S01]  /*3a10*/  FFMA.FTZ R125, R51.reuse, UR5, R125 ;  /* 0x00000005337d7c23 */ /* 0x040fe2000801007d */
[C---:B------:R-:W-:Y:S01]  /*3a20*/  ISETP.GE.AND P4, PT, R58.reuse, R157, PT ;  /* 0x0000009d3a00720c */ /* 0x040fe20003f86270 */
[----:B------:R-:W-:Y:S01]  /*3a30*/  FFMA.FTZ R127, R51, UR5, R127 ;  /* 0x00000005337f7c23 */ /* 0x000fe2000801007f */
[----:B------:R-:W-:Y:S01]  /*3a40*/  ISETP.GE.AND P2, PT, R58, R156, PT ;  /* 0x0000009c3a00720c */ /* 0x000fe20003f46270 */
[----:B------:R-:W-:Y:S01]  /*3a50*/  VIADD R58, R100, 0x49 ;  /* 0x00000049643a7836 */ /* 0x000fe20000000000 */
[----:B------:R-:W-:-:S02]  /*3a60*/  FSEL R28, R28, -INF , !P6 ;  /* 0xff8000001c1c7808 */ /* 0x000fc40007000000 */
[----:B------:R-:W-:Y:S02]  /*3a70*/  FSEL R93, R93, -INF , !P5 ;  /* 0xff8000005d5d7808 */ /* 0x000fe40006800000 */
[----:B------:R-:W-:Y:S02]  /*3a80*/  FSEL R143, R126, -INF , !P3 ;  /* 0xff8000007e8f7808 */ /* 0x000fe40005800000 */
[----:B------:R-:W-:Y:S02]  /*3a90*/  FSEL R30, R30, -INF , !P1 ;  /* 0xff8000001e1e7808 */ /* 0x000fe40004800000 */
[C---:B------:R-:W-:Y:S02]  /*3aa0*/  ISETP.GE.AND P6, PT, R55.reuse, R159, PT ;  /* 0x0000009f3700720c */ /* 0x040fe40003fc6270 */
[C---:B------:R-:W-:Y:S02]  /*3ab0*/  ISETP.GE.AND P5, PT, R55.reuse, R158, PT ;  /* 0x0000009e3700720c */ /* 0x040fe40003fa6270 */
[----:B------:R-:W-:-:S02]  /*3ac0*/  ISETP.GE.AND P3, PT, R55, R157, PT ;  /* 0x0000009d3700720c */ /* 0x000fc40003f66270 */
[----:B------:R-:W-:Y:S02]  /*3ad0*/  ISETP.GE.AND P1, PT, R55, R156, PT ;  /* 0x0000009c3700720c */ /* 0x000fe40003f26270 */
[----:B------:R-:W-:Y:S02]  /*3ae0*/  I2FP.F32.S32 R55, R55 ;  /* 0x0000003700377245 */ /* 0x000fe40000201400 */
[----:B------:R-:W-:Y:S02]  /*3af0*/  I2FP.F32.S32 R51, R58 ;  /* 0x0000003a00337245 */ /* 0x000fe40000201400 */
[----:B------:R-:W-:Y:S01]  /*3b00*/  FSEL R29, R29, -INF , !P0 ;  /* 0xff8000001d1d7808 */ /* 0x000fe20004000000 */
[C---:B------:R-:W-:Y:S01]  /*3b10*/  FFMA.FTZ R31, R55.reuse, UR5, R24 ;  /* 0x00000005371f7c23 */ /* 0x040fe20008010018 */
[C---:B------:R-:W-:Y:S01]  /*3b20*/  FFMA.FTZ R80, R55.reuse, UR5, R80 ;  /* 0x0000000537507c23 */ /* 0x040fe20008010050 */
[C---:B------:R-:W-:Y:S01]  /*3b30*/  FFMA.FTZ R63, R55.reuse, UR5, R26 ;  /* 0x00000005373f7c23 */ /* 0x040fe2000801001a */
[----:B------:R-:W-:Y:S01]  /*3b40*/  FFMA.FTZ R82, R55, UR5, R82 ;  /* 0x0000000537527c23 */ /* 0x000fe20008010052 */
[----:B------:R-:W-:Y:S01]  /*3b50*/  FFMA.FTZ R59, R51, UR5, R25 ;  /* 0x00000005333b7c23 */ /* 0x000fe20008010019 */
[----:B------:R-:W-:Y:S01]  /*3b60*/  ISETP.GE.AND P0, PT, R58, R159, PT ;  /* 0x0000009f3a00720c */ /* 0x000fe20003f06270 */
[----:B------:R-:W-:-:S02]  /*3b70*/  VIADD R55, R100, 0x50 ;  /* 0x0000005064377836 */ /* 0x000fc40000000000 */
[----:B------:R-:W-:Y:S01]  /*3b80*/  FFMA.FTZ R26, R51, UR5, R27 ;  /* 0x00000005331a7c23 */ /* 0x000fe2000801001b */
[----:B------:R-:W-:Y:S01]  /*3b90*/  FSEL R25, R63, -INF , !P5 ;  /* 0xff8000003f197808 */ /* 0x000fe20006800000 */
[C---:B------:R-:W-:Y:S01]  /*3ba0*/  FFMA.FTZ R81, R51.reuse, UR5, R81 ;  /* 0x0000000533517c23 */ /* 0x040fe20008010051 */
[----:B------:R-:W-:Y:S01]  /*3bb0*/  FSEL R168, R80, -INF , !P3 ;  /* 0xff80000050a87808 */ /* 0x000fe20005800000 */
[----:B------:R-:W-:Y:S01]  /*3bc0*/  FFMA.FTZ R83, R51, UR5, R83 ;  /* 0x0000000533537c23 */ /* 0x000fe20008010053 */
[----:B------:R-:W-:Y:S02]  /*3bd0*/  FSEL R151, R82, -INF , !P1 ;  /* 0xff80000052977808 */ /* 0x000fe40004800000 */
[----:B------:R-:W-:Y:S01]  /*3be0*/  FSEL R27, R59, -INF , !P0 ;  /* 0xff8000003b1b7808 */ /* 0x000fe20004000000 */
[----:B------:R-:W-:Y:S01]  /*3bf0*/  VIADD R59, R100, 0x59 ;  /* 0x00000059643b7836 */ /* 0x000fe20000000000 */
[C---:B------:R-:W-:Y:S02]  /*3c00*/  ISETP.GE.AND P5, PT, R55.reuse, R159, PT ;  /* 0x0000009f3700720c */ /* 0x040fe40003fa6270 */
[----:B------:R-:W-:-:S02]  /*3c10*/  ISETP.GE.AND P3, PT, R55, R158, PT ;  /* 0x0000009e3700720c */ /* 0x000fc40003f66270 */
[C---:B------:R-:W-:Y:S02]  /*3c20*/  ISETP.GE.AND P1, PT, R55.reuse, R157, PT ;  /* 0x0000009d3700720c */ /* 0x040fe40003f26270 */
[----:B------:R-:W-:Y:S02]  /*3c30*/  ISETP.GE.AND P0, PT, R55, R156, PT ;  /* 0x0000009c3700720c */ /* 0x000fe40003f06270 */
[----:B------:R-:W-:Y:S02]  /*3c40*/  I2FP.F32.S32 R55, R55 ;  /* 0x0000003700377245 */ /* 0x000fe40000201400 */
[----:B------:R-:W-:Y:S02]  /*3c50*/  FSEL R24, R125, -INF , !P4 ;  /* 0xff8000007d187808 */ /* 0x000fe40006000000 */
[----:B------:R-:W-:Y:S01]  /*3c60*/  FSEL R145, R127, -INF , !P2 ;  /* 0xff8000007f917808 */ /* 0x000fe20005000000 */
[----:B------:R-:W-:Y:S01]  /*3c70*/  FFMA.FTZ R20, R55, UR5, R20 ;  /* 0x0000000537147c23 */ /* 0x000fe20008010014 */
[----:B------:R-:W-:Y:S01]  /*3c80*/  FSEL R31, R31, -INF , !P6 ;  /* 0xff8000001f1f7808 */ /* 0x000fe20007000000 */
[C---:B------:R-:W-:Y:S01]  /*3c90*/  FFMA.FTZ R120, R55.reuse, UR5, R120 ;  /* 0x0000000537787c23 */ /* 0x040fe20008010078 */
[C---:B------:R-:W-:Y:S01]  /*3ca0*/  ISETP.GE.AND P4, PT, R58.reuse, R158, PT ;  /* 0x0000009e3a00720c */ /* 0x040fe20003f86270 */
[----:B------:R-:W-:Y:S01]  /*3cb0*/  FFMA.FTZ R122, R55, UR5, R122 ;  /* 0x00000005377a7c23 */ /* 0x000fe2000801007a */
[----:B------:R-:W-:-:S02]  /*3cc0*/  ISETP.GE.AND P2, PT, R58, R157, PT ;  /* 0x0000009d3a00720c */ /* 0x000fc40003f46270 */
[----:B------:R-:W-:Y:S01]  /*3cd0*/  ISETP.GE.AND P6, PT, R58, R156, PT ;  /* 0x0000009c3a00720c */ /* 0x000fe20003fc6270 */
[----:B------:R-:W-:Y:S01]  /*3ce0*/  VIADD R58, R100, 0x51 ;  /* 0x00000051643a7836 */ /* 0x000fe20000000000 */
[----:B------:R-:W-:Y:S02]  /*3cf0*/  FSEL R26, R26, -INF , !P4 ;  /* 0xff8000001a1a7808 */ /* 0x000fe40006000000 */
[----:B------:R-:W-:Y:S02]  /*3d00*/  FSEL R126, R81, -INF , !P2 ;  /* 0xff800000517e7808 */ /* 0x000fe40005000000 */
[----:B------:R-:W-:Y:S02]  /*3d10*/  FSEL R150, R83, -INF , !P6 ;  /* 0xff80000053967808 */ /* 0x000fe40007000000 */
[----:B------:R-:W-:Y:S01]  /*3d20*/  FSEL R51, R20, -INF , !P5 ;  /* 0xff80000014337808 */ /* 0x000fe20006800000 */
[----:B------:R-:W-:Y:S01]  /*3d30*/  FFMA.FTZ R20, R55, UR5, R22 ;  /* 0x0000000537147c23 */ /* 0x000fe20008010016 */
[----:B------:R-:W-:Y:S01]  /*3d40*/  ISETP.GE.AND P4, PT, R58, R159, PT ;  /* 0x0000009f3a00720c */ /* 0x000fe20003f86270 */
[----:B------:R-:W-:Y:S01]  /*3d50*/  VIADD R55, R100, 0x58 ;  /* 0x0000005864377836 */ /* 0x000fe20000000000 */
        /* <DEDUP_REMOVED lines=26> */
[----:B------:R-:W-:Y:S01]  /*3f00*/  FFMA.FTZ R18, R58, UR5, R17 ;  /* 0x000000053a127c23 */ /* 0x000fe20008010011 */
[----:B------:R-:W-:Y:S01]  /*3f10*/  VIADD R55, R100, 0x60 ;  /* 0x0000006064377836 */ /* 0x000fe20000000000 */
[----:B------:R-:W-:Y:S01]  /*3f20*/  FSEL R162, R76, -INF , !P0 ;  /* 0xff8000004ca27808 */ /* 0x000fe20004000000 */
[----:B------:R-:W-:Y:S01]  /*3f30*/  FFMA.FTZ R17, R58, UR5, R19 ;  /* 0x000000053a117c23 */ /* 0x000fe20008010013 */
[----:B------:R-:W-:Y:S01]  /*3f40*/  FSEL R16, R16, -INF , !P1 ;  /* 0xff80000010107808 */ /* 0x000fe20004800000 */
[----:B------:R-:W-:Y:S01]  /*3f50*/  FFMA.FTZ R79, R58, UR5, R79 ;  /* 0x000000053a4f7c23 */ /* 0x000fe2000801004f */
[----:B------:R-:W-:Y:S01]  /*3f60*/  FSEL R144, R78, -INF , !P4 ;  /* 0xff8000004e907808 */ /* 0x000fe20006000000 */
[----:B------:R-:W-:Y:S01]  /*3f70*/  VIADD R58, R100, 0x68 ;  /* 0x00000068643a7836 */ /* 0x000fe20000000000 */
[----:B------:R-:W-:-:S02]  /*3f80*/  FSEL R18, R18, -INF , !P2 ;  /* 0xff80000012127808 */ /* 0x000fc40005000000 */
[C---:B------:R-:W-:Y:S02]  /*3f90*/  ISETP.GE.AND P1, PT, R55.reuse, R159, PT ;  /* 0x0000009f3700720c */ /* 0x040fe40003f26270 */
[C---:B------:R-:W-:Y:S02]  /*3fa0*/  ISETP.GE.AND P0, PT, R55.reuse, R158, PT ;  /* 0x0000009e3700720c */ /* 0x040fe40003f06270 */
[C---:B------:R-:W-:Y:S02]  /*3fb0*/  ISETP.GE.AND P4, PT, R55.reuse, R157, PT ;  /* 0x0000009d3700720c */ /* 0x040fe40003f86270 */
[----:B------:R-:W-:Y:S02]  /*3fc0*/  ISETP.GE.AND P2, PT, R55, R156, PT ;  /* 0x0000009c3700720c */ /* 0x000fe40003f46270 */
[----:B------:R-:W-:Y:S02]  /*3fd0*/  I2FP.F32.S32 R55, R55 ;  /* 0x0000003700377245 */ /* 0x000fe40000201400 */
[----:B------:R-:W-:-:S02]  /*3fe0*/  FSEL R163, R121, -INF , !P6 ;  /* 0xff80000079a37808 */ /* 0x000fc40007000000 */
[----:B------:R-:W-:Y:S01]  /*3ff0*/  FSEL R146, R123, -INF , !P5 ;  /* 0xff8000007b927808 */ /* 0x000fe20006800000 */
[----:B------:R-:W-:Y:S01]  /*4000*/  FFMA.FTZ R12, R55, UR5, R12 ;  /* 0x00000005370c7c23 */ /* 0x000fe2000801000c */
[----:B------:R-:W-:Y:S01]  /*4010*/  ISETP.GE.AND P6, PT, R59, R158, PT ;  /* 0x0000009e3b00720c */ /* 0x000fe20003fc6270 */
[----:B------:R-:W-:Y:S01]  /*4020*/  FFMA.FTZ R116, R55, UR5, R116 ;  /* 0x0000000537747c23 */ /* 0x000fe20008010074 */
[----:B------:R-:W-:Y:S01]  /*4030*/  ISETP.GE.AND P5, PT, R59, R157, PT ;  /* 0x0000009d3b00720c */ /* 0x000fe20003fa6270 */
[----:B------:R-:W-:Y:S01]  /*4040*/  FFMA.FTZ R118, R55, UR5, R118 ;  /* 0x0000000537767c23 */ /* 0x000fe20008010076 */
[----:B------:R-:W-:Y:S01]  /*4050*/  ISETP.GE.AND P3, PT, R59, R156, PT ;  /* 0x0000009c3b00720c */ /* 0x000fe20003f66270 */
[----:B------:R-:W-:Y:S01]  /*4060*/  VIADD R59, R100, 0x61 ;  /* 0x00000061643b7836 */ /* 0x000fe20000000000 */
[----:B------:R-:W-:Y:S02]  /*4070*/  FSEL R17, R17, -INF , !P6 ;  /* 0xff80000011117808 */ /* 0x000fe40007000000 */
[----:B------:R-:W-:-:S02]  /*4080*/  FSEL R142, R77, -INF , !P5 ;  /* 0xff8000004d8e7808 */ /* 0x000fc40006800000 */
[----:B------:R-:W-:Y:S02]  /*4090*/  FSEL R141, R79, -INF , !P3 ;  /* 0xff8000004f8d7808 */ /* 0x000fe40005800000 */
[----:B------:R-:W-:Y:S01]  /*40a0*/  FSEL R19, R12, -INF , !P1 ;  /* 0xff8000000c137808 */ /* 0x000fe20004800000 */
[----:B------:R-:W-:Y:S01]  /*40b0*/  FFMA.FTZ R12, R55, UR5, R14 ;  /* 0x00000005370c7c23 */ /* 0x000fe2000801000e */
[C---:B------:R-:W-:Y:S01]  /*40c0*/  ISETP.GE.AND P6, PT, R59.reuse, R159, PT ;  /* 0x0000009f3b00720c */ /* 0x040fe20003fc6270 */
[----:B------:R-:W-:Y:S01]  /*40d0*/  VIADD R14, R100, 0x69 ;  /* 0x00000069640e7836 */ /* 0x000fe20000000000 */
[C---:B------:R-:W-:Y:S02]  /*40e0*/  ISETP.GE.AND P5, PT, R59.reuse, R158, PT ;  /* 0x0000009e3b00720c */ /* 0x040fe40003fa6270 */
[C---:B------:R-:W-:Y:S02]  /*40f0*/  ISETP.GE.AND P3, PT, R59.reuse, R157, PT ;  /* 0x0000009d3b00720c */ /* 0x040fe40003f66270 */
[----:B------:R-:W-:-:S02]  /*4100*/  ISETP.GE.AND P1, PT, R59, R156, PT ;  /* 0x0000009c3b00720c */ /* 0x000fc40003f26270 */
[----:B------:R-:W-:Y:S02]  /*4110*/  I2FP.F32.S32 R59, R59 ;  /* 0x0000003b003b7245 */ /* 0x000fe40000201400 */
[----:B------:R-:W-:Y:S02]  /*4120*/  FSEL R12, R12, -INF , !P0 ;  /* 0xff8000000c0c7808 */ /* 0x000fe40004000000 */
[----:B------:R-:W-:Y:S01]  /*4130*/  FSEL R161, R116, -INF , !P4 ;  /* 0xff80000074a17808 */ /* 0x000fe20006000000 */
[C---:B------:R-:W-:Y:S01]  /*4140*/  FFMA.FTZ R55, R59.reuse, UR5, R13 ;  /* 0x000000053b377c23 */ /* 0x040fe2000801000d */
        /* <DEDUP_REMOVED lines=16> */
[----:B------:R-:W-:Y:S01]  /*4250*/  FFMA.FTZ R15, R58, UR5, R10 ;  /* 0x000000053a0f7c23 */ /* 0x000fe2000801000a */
[----:B------:R-:W-:Y:S01]  /*4260*/  FSEL R76, R8, -INF , !P0 ;  /* 0xff800000084c7808 */ /* 0x000fe20004000000 */
[----:B------:R-:W-:Y:S01]  /*4270*/  FFMA.FTZ R70, R58, UR5, R70 ;  /* 0x000000053a467c23 */ /* 0x000fe20008010046 */
[----:B------:R-:W-:Y:S01]  /*4280*/  ISETP.GE.AND P3, PT, R14, R158, PT ;  /* 0x0000009e0e00720c */ /* 0x000fe20003f66270 */
[----:B------:R-:W-:Y:S01]  /*4290*/  VIADD R8, R100, 0x70 ;  /* 0x0000007064087836 */ /* 0x000fe20000000000 */
[----:B------:R-:W-:-:S02]  /*42a0*/  ISETP.GE.AND P1, PT, R14, R157, PT ;  /* 0x0000009d0e00720c */ /* 0x000fc40003f26270 */
[----:B------:R-:W-:Y:S02]  /*42b0*/  ISETP.GE.AND P0, PT, R14, R156, PT ;  /* 0x0000009c0e00720c */ /* 0x000fe40003f06270 */
[----:B------:R-:W-:Y:S02]  /*42c0*/  I2FP.F32.S32 R14, R14 ;  /* 0x0000000e000e7245 */ /* 0x000fe40000201400 */
[----:B------:R-:W-:Y:S02]  /*42d0*/  FSEL R155, R68, -INF , !P2 ;  /* 0xff800000449b7808 */ /* 0x000fe40005000000 */
[----:B------:R-:W-:Y:S01]  /*42e0*/  FSEL R131, R70, -INF , !P6 ;  /* 0xff80000046837808 */ /* 0x000fe20007000000 */
[C---:B------:R-:W-:Y:S01]  /*42f0*/  FFMA.FTZ R77, R14.reuse, UR5, R9 ;  /* 0x000000050e4d7c23 */ /* 0x040fe20008010009 */
[C---:B------:R-:W-:Y:S01]  /*4300*/  FFMA.FTZ R10, R14.reuse, UR5, R11 ;  /* 0x000000050e0a7c23 */ /* 0x040fe2000801000b */
[----:B------:R-:W-:Y:S01]  /*4310*/  FSEL R11, R15, -INF , !P4 ;  /* 0xff8000000f0b7808 */ /* 0x000fe20006000000 */
[----:B------:R-:W-:Y:S01]  /*4320*/  FFMA.FTZ R69, R14, UR5, R69 ;  /* 0x000000050e457c23 */ /* 0x000fe20008010045 */
[----:B------:R-:W-:Y:S01]  /*4330*/  ISETP.GE.AND P4, PT, R8, R159, PT ;  /* 0x0000009f0800720c */ /* 0x000fe20003f86270 */
[----:B------:R-:W-:Y:S01]  /*4340*/  FFMA.FTZ R71, R14, UR5, R71 ;  /* 0x000000050e477c23 */ /* 0x000fe20008010047 */
[----:B------:R-:W-:Y:S01]  /*4350*/  FSEL R77, R77, -INF , !P5 ;  /* 0xff8000004d4d7808 */ /* 0x000fe20006800000 */
[----:B------:R-:W-:Y:S01]  /*4360*/  VIADD R9, R100, 0x71 ;  /* 0x0000007164097836 */ /* 0x000fe20000000000 */
        /* <DEDUP_REMOVED lines=13> */
[C---:B------:R-:W-:Y:S01]  /*4440*/  ISETP.GE.AND P1, PT, R9.reuse, R158, PT ;  /* 0x0000009e0900720c */ /* 0x040fe20003f26270 */
[----:B------:R-:W-:Y:S01]  /*4450*/  VIADD R4, R100, 0x78 ;  /* 0x0000007864047836 */ /* 0x000fe20000000000 */
[----:B------:R-:W-:-:S02]  /*4460*/  ISETP.GE.AND P0, PT, R9, R157, PT ;  /* 0x0000009d0900720c */ /* 0x000fc40003f06270 */
        /* <DEDUP_REMOVED lines=17> */
[----:B------:R-:W-:Y:S01]  /*4580*/  FFMA.FTZ R73, R5, UR5, R108 ;  /* 0x0000000505497c23 */ /* 0x000fe2000801006c */
[----:B------:R-:W-:Y:S01]  /*4590*/  ISETP.GE.AND P0, PT, R100, R158, PT ;  /* 0x0000009e6400720c */ /* 0x000fe20003f06270 */
[----:B------:R-:W-:Y:S01]  /*45a0*/  FFMA.FTZ R62, R4, UR5, R62 ;  /* 0x00000005043e7c23 */ /* 0x000fe2000801003e */
[----:B------:R-:W-:Y:S01]  /*45b0*/  FSEL R118, R7, -INF , !P1 ;  /* 0xff80000007767808 */ /* 0x000fe20004800000 */
[----:B------:R-:W-:Y:S01]  /*45c0*/  FFMA.FTZ R110, R5, UR5, R110 ;  /* 0x00000005056e7c23 */ /* 0x000fe2000801006e */
[----:B------:R-:W-:Y:S01]  /*45d0*/  FSEL R125, R115, -INF , !P4 ;  /* 0xff800000737d7808 */ /* 0x000fe20006000000 */
[----:B------:R-:W-:Y:S01]  /*45e0*/  FFMA.FTZ R64, R5, UR5, R64 ;  /* 0x0000000505407c23 */ /* 0x000fe20008010040 */
[----:B------:R-:W-:Y:S01]  /*45f0*/  FSEL R73, R73, -INF , !P2 ;  /* 0xff80000049497808 */ /* 0x000fe20005000000 */
[----:B------:R-:W-:Y:S01]  /*4600*/  FFMA.FTZ R66, R5, UR5, R66 ;  /* 0x0000000505427c23 */ /* 0x000fe20008010042 */
[----:B------:R-:W-:Y:S01]  /*4610*/  ISETP.GE.AND P1, PT, R100, R159, PT ;  /* 0x0000009f6400720c */ /* 0x000fe20003f26270 */
[----:B------:R-:W-:Y:S01]  /*4620*/  FFMA.FTZ R58, R4, UR5, R60 ;  /* 0x00000005043a7c23 */ /* 0x000fe2000801003c */
[----:B------:R-:W-:Y:S01]  /*4630*/  ISETP.GE.AND P4, PT, R100, R157, PT ;  /* 0x0000009d6400720c */ /* 0x000fe20003f86270 */
[----:B------:R-:W-:Y:S01]  /*4640*/  FFMA.FTZ R72, R4, UR5, R152 ;  /* 0x0000000504487c23 */ /* 0x000fe20008010098 */
[C---:B------:R-:W-:Y:S01]  /*4650*/  ISETP.GE.AND P2, PT, R100.reuse, R156, PT ;  /* 0x0000009c6400720c */ /* 0x040fe20003f46270 */
[----:B------:R-:W-:Y:S01]  /*4660*/  VIADD R100, R100, 0x79 ;  /* 0x0000007964647836 */ /* 0x000fe20000000000 */
[----:B------:R-:W-:Y:S01]  /*4670*/  FSEL R80, R62, -INF , !P0 ;  /* 0xff8000003e507808 */ /* 0x000fe20004000000 */
[----:B------:R-:W-:Y:S01]  /*4680*/  FFMA.FTZ R14, R4, UR5, R154 ;  /* 0x00000005040e7c23 */ /* 0x000fe2000801009a */
[----:B------:R-:W-:-:S02]  /*4690*/  PLOP3.LUT P0, PT, PT, PT, UP0, 0x80, 0x0 ;  /* 0x000000000000781c */ /* 0x000fc40003f0f008 */
[----:B------:R-:W-:Y:S02]  /*46a0*/  I2FP.F32.S32 R5, R100 ;  /* 0x0000006400057245 */ /* 0x000fe40000201400 */
[----:B------:R-:W-:Y:S02]  /*46b0*/  FSEL R116, R110, -INF , !P6 ;  /* 0xff8000006e747808 */ /* 0x000fe40007000000 */
[----:B------:R-:W-:Y:S01]  /*46c0*/  FSEL R137, R64, -INF , !P5 ;  /* 0xff80000040897808 */ /* 0x000fe20006800000 */
[C---:B------:R-:W-:Y:S01]  /*46d0*/  FFMA.FTZ R81, R5.reuse, UR5, R109 ;  /* 0x0000000505517c23 */ /* 0x040fe2000801006d */
[----:B------:R-:W-:Y:S01]  /*46e0*/  FSEL R120, R66, -INF , !P3 ;  /* 0xff80000042787808 */ /* 0x000fe20005800000 */
[C---:B------:R-:W-:Y:S01]  /*46f0*/  FFMA.FTZ R110, R5.reuse, UR5, R111 ;  /* 0x00000005056e7c23 */ /* 0x040fe2000801006f */
[----:B------:R-:W-:Y:S01]  /*4700*/  FSEL R58, R58, -INF , !P1 ;  /* 0xff8000003a3a7808 */ /* 0x000fe20004800000 */
[C---:B------:R-:W-:Y:S01]  /*4710*/  FFMA.FTZ R65, R5.reuse, UR5, R65 ;  /* 0x0000000505417c23 */ /* 0x040fe20008010041 */
[----:B------:R-:W-:Y:S01]  /*4720*/  FFMA.FTZ R67, R5, UR5, R67 ;  /* 0x0000000505437c23 */ /* 0x000fe20008010043 */
[----:B------:R-:W-:-:S02]  /*4730*/  ISETP.GE.AND P6, PT, R100, R159, PT ;  /* 0x0000009f6400720c */ /* 0x000fc40003fc6270 */
[C---:B------:R-:W-:Y:S02]  /*4740*/  ISETP.GE.AND P5, PT, R100.reuse, R158, PT ;  /* 0x0000009e6400720c */ /* 0x040fe40003fa6270 */
[C---:B------:R-:W-:Y:S02]  /*4750*/  ISETP.GE.AND P3, PT, R100.reuse, R157, PT ;  /* 0x0000009d6400720c */ /* 0x040fe40003f66270 */
[----:B------:R-:W-:Y:S02]  /*4760*/  ISETP.GE.AND P1, PT, R100, R156, PT ;  /* 0x0000009c6400720c */ /* 0x000fe40003f26270 */
        /* <DEDUP_REMOVED lines=53> */
[----:B--2---:R-:W-:Y:S01]  /*4ac0*/  IMAD.U32 R4, RZ, RZ, UR10 ;  /* 0x0000000aff047e24 */ /* 0x004fe2000f8e00ff */
        /* <DEDUP_REMOVED lines=10> */
.L_x_150:
[----:B------:R-:W-:Y:S05]  /*4b70*/  BSYNC B0 ;  /* 0x0000000000007941 */ /* 0x000fea0003800000 */
.L_x_149:
[----:B------:R-:W0:Y:S02]  /*4b80*/  LDGDEPBAR ;  /* 0x00000000000079af */ /* 0x000e240000000000 */
.L_x_148:
[----:B--2---:R-:W-:Y:S01]  /*4b90*/  FMNMX.FTZ R5, R58, R61, !PT ;  /* 0x0000003d3a057209 */ /* 0x004fe20007810000 */
        /* <DEDUP_REMOVED lines=57> */
[----:B-1----:R-:W-:Y:S02]  /*4f30*/  FMNMX.FTZ R6, R14, R101, !PT ;  /* 0x000000650e067209 */ /* 0x002fe40007810000 */
[----:B------:R-:W-:Y:S02]  /*4f40*/  FMNMX.FTZ R5, R73, R5, !PT ;  /* 0x0000000549057209 */ /* 0x000fe40007810000 */
[----:B------:R-:W-:-:S02]  /*4f50*/  FMNMX.FTZ R132, R118, R132, !PT ;  /* 0x0000008476847209 */ /* 0x000fc40007810000 */
[----:B------:R-:W-:Y:S02]  /*4f60*/  FMNMX.FTZ R5, R81, R5, !PT ;  /* 0x0000000551057209 */ /* 0x000fe40007810000 */
[----:B------:R-:W-:Y:S02]  /*4f70*/  FMNMX.FTZ R6, R96, R6, !PT ;  /* 0x0000000660067209 */ /* 0x000fe40007810000 */
[----:B------:R-:W-:Y:S01]  /*4f80*/  FMNMX.FTZ R132, R116, R132, !PT ;  /* 0x0000008474847209 */ /* 0x000fe20007810000 */
[----:B------:R-:W1:Y:S01]  /*4f90*/  SHFL.BFLY PT, R4, R5, 0x2, 0x1f ;  /* 0x0c401f0005047f89 */ /* 0x000e6200000e0000 */
[----:B------:R-:W-:Y:S02]  /*4fa0*/  FMNMX.FTZ R6, R171, R6, !PT ;  /* 0x00000006ab067209 */ /* 0x000fe40007810000 */
[----:B------:R-:W-:Y:S02]  /*4fb0*/  FMNMX.FTZ R132, R110, R132, !PT ;  /* 0x000000846e847209 */ /* 0x000fe40007810000 */
[----:B------:R-:W-:-:S02]  /*4fc0*/  FMNMX.FTZ R6, R173, R6, !PT ;  /* 0x00000006ad067209 */ /* 0x000fc40007810000 */
[----:B------:R-:W-:Y:S01]  /*4fd0*/  LEA R237, R237, UR4, 0x1 ;  /* 0x00000004eded7c11 */ /* 0x000fe2000f8e08ff */
[----:B------:R-:W-:Y:S01]  /*4fe0*/  UMOV UR4, UR22 ;  /* 0x0000001600047c82 */ /* 0x000fe20008000000 */
[----:B------:R-:W-:Y:S02]  /*4ff0*/  FMNMX.FTZ R6, R172, R6, !PT ;  /* 0x00000006ac067209 */ /* 0x000fe40007810000 */
[----:B------:R-:W-:Y:S01]  /*5000*/  LEA R238, R0, R237, 0x1 ;  /* 0x000000ed00ee7211 */ /* 0x000fe200078e08ff */
[----:B------:R-:W-:Y:S01]  /*5010*/  LDSM.16.MT88.4 R188, [R237+0x4000] ;  /* 0x00400000edbc783b */ /* 0x000fe20000004200 */
[----:B------:R-:W-:-:S04]  /*5020*/  FMNMX.FTZ R6, R170, R6, !PT ;  /* 0x00000006aa067209 */ /* 0x000fc80007810000 */
[----:B------:R-:W-:-:S04]  /*5030*/  FMNMX.FTZ R6, R169, R6, !PT ;  /* 0x00000006a9067209 */ /* 0x000fc80007810000 */
[----:B------:R-:W-:Y:S02]  /*5040*/  FMNMX.FTZ R6, R167, R6, !PT ;  /* 0x00000006a7067209 */ /* 0x000fe40007810000 */
[----:B-1----:R-:W-:Y:S02]  /*5050*/  FMNMX.FTZ R4, R5, R4, !PT ;  /* 0x0000000405047209 */ /* 0x002fe40007810000 */
[----:B------:R-:W1:Y:S01]  /*5060*/  SHFL.BFLY PT, R5, R132, 0x2, 0x1f ;  /* 0x0c401f0084057f89 */ /* 0x000e6200000e0000 */
[----:B------:R-:W-:-:S03]  /*5070*/  FMNMX.FTZ R6, R166, R6, !PT ;  /* 0x00000006a6067209 */ /* 0x000fc60007810000 */
[----:B------:R-:W2:Y:S01]  /*5080*/  SHFL.BFLY PT, R133, R4, 0x1, 0x1f ;  /* 0x0c201f0004857f89 */ /* 0x000ea200000e0000 */
[----:B------:R-:W-:-:S04]  /*5090*/  FMNMX.FTZ R6, R165, R6, !PT ;  /* 0x00000006a5067209 */ /* 0x000fc80007810000 */
[----:B------:R-:W-:-:S04]  /*50a0*/  FMNMX.FTZ R6, R164, R6, !PT ;  /* 0x00000006a4067209 */ /* 0x000fc80007810000 */
[----:B------:R-:W-:-:S04]  /*50b0*/  FMNMX.FTZ R6, R140, R6, !PT ;  /* 0x000000068c067209 */ /* 0x000fc80007810000 */
[----:B------:R-:W-:-:S04]  /*50c0*/  FMNMX.FTZ R6, R135, R6, !PT ;  /* 0x0000000687067209 */ /* 0x000fc80007810000 */
[----:B------:R-:W-:Y:S02]  /*50d0*/  FMNMX.FTZ R6, R130, R6, !PT ;  /* 0x0000000682067209 */ /* 0x000fe40007810000 */
[----:B-1----:R-:W-:Y:S02]  /*50e0*/  FMNMX.FTZ R132, R132, R5, !PT ;  /* 0x0000000584847209 */ /* 0x002fe40007810000 */
[----:B------:R-:W-:Y:S02]  /*50f0*/  FMNMX.FTZ R6, R129, R6, !PT ;  /* 0x0000000681067209 */ /* 0x000fe40007810000 */
[----:B--2---:R-:W-:Y:S01]  /*5100*/  FMNMX.FTZ R133, R4, R133, !PT ;  /* 0x0000008504857209 */ /* 0x004fe20007810000 */
[----:B------:R-:W1:Y:S01]  /*5110*/  SHFL.BFLY PT, R5, R132, 0x1, 0x1f ;  /* 0x0c201f0084057f89 */ /* 0x000e6200000e0000 */
[----:B------:R-:W-:Y:S02]  /*5120*/  FMNMX.FTZ R6, R143, R6, !PT ;  /* 0x000000068f067209 */ /* 0x000fe40007810000 */
[C---:B------:R-:W-:Y:S01]  /*5130*/  FSETP.NEU.FTZ.AND P1, PT, R133.reuse, -INF , PT ;  /* 0xff8000008500780b */ /* 0x040fe20003f3d000 */
[----:B------:R-:W-:Y:S01]  /*5140*/  FMUL.FTZ R4, R133, UR24 ;  /* 0x0000001885047c20 */ /* 0x000fe20008410000 */
[----:B------:R-:W-:-:S04]  /*5150*/  FMNMX.FTZ R6, R145, R6, !PT ;  /* 0x0000000691067209 */ /* 0x000fc80007810000 */
[----:B------:R-:W-:Y:S02]  /*5160*/  FSEL R4, R4, RZ, P1 ;  /* 0x000000ff04047208 */ /* 0x000fe40000800000 */
[----:B------:R-:W-:-:S03]  /*5170*/  FMNMX.FTZ R6, R151, R6, !PT ;  /* 0x0000000697067209 */ /* 0x000fc60007810000 */
[--C-:B------:R-:W-:Y:S01]  /*5180*/  FFMA.FTZ R113, R58, UR24, -R4.reuse ;  /* 0x000000183a717c23 */ /* 0x100fe20008010804 */
        /* <DEDUP_REMOVED lines=30> */
[----:B------:R-:W-:Y:S01]  /*5370*/  FFMA.FTZ R49, R81, UR24, -R4 ;  /* 0x0000001851317c23 */ /* 0x000fe20008010804 */
[----:B------:R-:W-:Y:S01]  /*5380*/  FMNMX.FTZ R4, R72, R2, !PT ;  /* 0x0000000248047209 */ /* 0x000fe20007810000 */
[----:B------:R-:W-:Y:S01]  /*5390*/  MUFU.EX2 R113, R113 ;  /* 0x0000007100717308 */ /* 0x000fe20000000800 */
[----:B-1----:R-:W-:-:S02]  /*53a0*/  FMNMX.FTZ R132, R132, R5, !PT ;  /* 0x0000000584847209 */ /* 0x002fc40007810000 */
[----:B------:R-:W-:Y:S02]  /*53b0*/  FMNMX.FTZ R4, R3, R4, !PT ;  /* 0x0000000403047209 */ /* 0x000fe40007810000 */
[----:B------:R-:W-:Y:S01]  /*53c0*/  FMNMX.FTZ R6, R150, R6, !PT ;  /* 0x0000000696067209 */ /* 0x000fe20007810000 */
[----:B------:R-:W-:Y:S01]  /*53d0*/  FMUL.FTZ R111, R132, UR24 ;  /* 0x00000018846f7c20 */ /* 0x000fe20008410000 */
[----:B------:R-:W-:Y:S01]  /*53e0*/  FMNMX.FTZ R4, R88, R4, !PT ;  /* 0x0000000458047209 */ /* 0x000fe20007810000 */
[----:B------:R-:W1:Y:S01]  /*53f0*/  MUFU.EX2 R112, R112 ;  /* 0x0000007000707308 */ /* 0x000e620000000800 */
[----:B------:R-:W-:Y:S02]  /*5400*/  FMNMX.FTZ R6, R148, R6, !PT ;  /* 0x0000000694067209 */ /* 0x000fe40007810000 */
[----:B------:R-:W-:Y:S02]  /*5410*/  FMNMX.FTZ R4, R102, R4, !PT ;  /* 0x0000000466047209 */ /* 0x000fe40007810000 */
[----:B------:R-:W-:-:S02]  /*5420*/  FMNMX.FTZ R6, R146, R6, !PT ;  /* 0x0000000692067209 */ /* 0x000fc40007810000 */
[----:B------:R-:W-:Y:S01]  /*5430*/  FMNMX.FTZ R4, R174, R4, !PT ;  /* 0x00000004ae047209 */ /* 0x000fe20007810000 */
[----:B------:R-:W-:Y:S01]  /*5440*/  MUFU.EX2 R108, R108 ;  /* 0x0000006c006c7308 */ /* 0x000fe20000000800 */
[----:B------:R-:W-:Y:S02]  /*5450*/  FMNMX.FTZ R6, R144, R6, !PT ;  /* 0x0000000690067209 */ /* 0x000fe40007810000 */
[----:B------:R-:W-:Y:S02]  /*5460*/  FMNMX.FTZ R4, R175, R4, !PT ;  /* 0x00000004af047209 */ /* 0x000fe40007810000 */
[----:B------:R-:W-:Y:S02]  /*5470*/  FMNMX.FTZ R6, R141, R6, !PT ;  /* 0x000000068d067209 */ /* 0x000fe40007810000 */
[----:B------:R-:W-:Y:S01]  /*5480*/  FMNMX.FTZ R4, R180, R4, !PT ;  /* 0x00000004b4047209 */ /* 0x000fe20007810000 */
[----:B------:R-:W2:Y:S01]  /*5490*/  MUFU.EX2 R100, R100 ;  /* 0x0000006400647308 */ /* 0x000ea20000000800 */
[----:B------:R-:W-:-:S02]  /*54a0*/  FMNMX.FTZ R6, R136, R6, !PT ;  /* 0x0000000688067209 */ /* 0x000fc40007810000 */
[----:B------:R-:W-:Y:S02]  /*54b0*/  FMNMX.FTZ R4, R181, R4, !PT ;  /* 0x00000004b5047209 */ /* 0x000fe40007810000 */
[----:B------:R-:W-:Y:S02]  /*54c0*/  FMNMX.FTZ R6, R134, R6, !PT ;  /* 0x0000000686067209 */ /* 0x000fe40007810000 */
[----:B------:R-:W-:Y:S01]  /*54d0*/  FMNMX.FTZ R4, R182, R4, !PT ;  /* 0x00000004b6047209 */ /* 0x000fe20007810000 */
[----:B------:R-:W-:Y:S01]  /*54e0*/  MUFU.EX2 R91, R91 ;  /* 0x0000005b005b7308 */ /* 0x000fe20000000800 */
        /* <DEDUP_REMOVED lines=9> */
[----:B------:R-:W-:Y:S01]  /*5580*/  MUFU.EX2 R86, R86 ;  /* 0x0000005600567308 */ /* 0x000fe20000000800 */
[----:B------:R-:W-:-:S02]  /*5590*/  FMNMX.FTZ R7, R120, R7, !PT ;  /* 0x0000000778077209 */ /* 0x000fc40007810000 */
[----:B------:R-:W-:Y:S02]  /*55a0*/  FMNMX.FTZ R4, R92, R4, !PT ;  /* 0x000000045c047209 */ /* 0x000fe40007810000 */
[----:B------:R-:W-:Y:S02]  /*55b0*/  FMNMX.FTZ R7, R122, R7, !PT ;  /* 0x000000077a077209 */ /* 0x000fe40007810000 */
[----:B------:R-:W-:Y:S01]  /*55c0*/  FMNMX.FTZ R4, R94, R4, !PT ;  /* 0x000000045e047209 */ /* 0x000fe20007810000 */
[----:B------:R-:W-:Y:S01]  /*55d0*/  MUFU.EX2 R79, R79 ;  /* 0x0000004f004f7308 */ /* 0x000fe20000000800 */
[----:B------:R-:W-:Y:S02]  /*55e0*/  FSETP.NEU.FTZ.AND P1, PT, R132, -INF , PT ;  /* 0xff8000008400780b */ /* 0x000fe40003f3d000 */
[----:B------:R-:W-:Y:S02]  /*55f0*/  FMNMX.FTZ R4, R93, R4, !PT ;  /* 0x000000045d047209 */ /* 0x000fe40007810000 */
[----:B------:R-:W-:-:S02]  /*5600*/  FSEL R111, R111, RZ, P1 ;  /* 0x000000ff6f6f7208 */ /* 0x000fc40000800000 */
[----:B------:R-:W-:Y:S01]  /*5610*/  FMNMX.FTZ R4, R24, R4, !PT ;  /* 0x0000000418047209 */ /* 0x000fe20007810000 */
[----:B------:R-:W-:Y:S01]  /*5620*/  MUFU.EX2 R74, R74 ;  /* 0x0000004a004a7308 */ /* 0x000fe20000000800 */
[----:B-1----:R-:W-:Y:S01]  /*5630*/  F2FP.BF16.F32.PACK_AB R196, R112, R113 ;  /* 0x0000007170c4723e */ /* 0x002fe200000010ff */
[--C-:B------:R-:W-:Y:S01]  /*5640*/  FFMA.FTZ R78, R103, UR24, -R111.reuse ;  /* 0x00000018674e7c23 */ /* 0x100fe2000801086f */
[----:B------:R-:W-:Y:S01]  /*5650*/  FMNMX.FTZ R4, R168, R4, !PT ;  /* 0x00000004a8047209 */ /* 0x000fe20007810000 */
[--C-:B------:R-:W-:Y:S01]  /*5660*/  FFMA.FTZ R31, R11, UR24, -R111.reuse ;  /* 0x000000180b1f7c23 */ /* 0x100fe2000801086f */
[--C-:B------:R-:W-:Y:S01]  /*5670*/  FFMA.FTZ R30, R10, UR24, -R111.reuse ;  /* 0x000000180a1e7c23 */ /* 0x100fe2000801086f */
[--C-:B------:R-:W-:Y:S01]  /*5680*/  FFMA.FTZ R99, R89, UR24, -R111.reuse ;  /* 0x0000001859637c23 */ /* 0x100fe2000801086f */
[----:B------:R-:W-:Y:S01]  /*5690*/  FMNMX.FTZ R4, R126, R4, !PT ;  /* 0x000000047e047209 */ /* 0x000fe20007810000 */
[----:B------:R-:W1:Y:S01]  /*56a0*/  LDSM.16.MT88.4 R8, [R238+0x4000] ;  /* 0x00400000ee08783b */ /* 0x000e620000004200 */
[--C-:B------:R-:W-:Y:S01]  /*56b0*/  FFMA.FTZ R89, R97, UR24, -R111.reuse ;  /* 0x0000001861597c23 */ /* 0x100fe2000801086f */
[--C-:B------:R-:W-:Y:S01]  /*56c0*/  FFMA.FTZ R105, R85, UR24, -R111.reuse ;  /* 0x0000001855697c23 */ /* 0x100fe2000801086f */
[----:B------:R-:W-:Y:S01]  /*56d0*/  FMNMX.FTZ R4, R124, R4, !PT ;  /* 0x000000047c047209 */ /* 0x000fe20007810000 */
[--C-:B------:R-:W-:Y:S01]  /*56e0*/  FFMA.FTZ R85, R98, UR24, -R111.reuse ;  /* 0x0000001862557c23 */ /* 0x100fe2000801086f */
[--C-:B------:R-:W-:Y:S01]  /*56f0*/  FFMA.FTZ R107, R80, UR24, -R111.reuse ;  /* 0x00000018506b7c23 */ /* 0x100fe2000801086f */
[--C-:B------:R-:W-:Y:S01]  /*5700*/  FFMA.FTZ R106, R84, UR24, -R111.reuse ;  /* 0x00000018546a7c23 */ /* 0x100fe2000801086f */
[----:B------:R-:W-:Y:S01]  /*5710*/  FMNMX.FTZ R4, R163, R4, !PT ;  /* 0x00000004a3047209 */ /* 0x000fe20007810000 */
[--C-:B------:R-:W-:Y:S01]  /*5720*/  FFMA.FTZ R84, R48, UR24, -R111.reuse ;  /* 0x0000001830547c23 */ /* 0x100fe2000801086f */
[----:B------:R-:W-:Y:S01]  /*5730*/  MUFU.EX2 R105, R105 ;  /* 0x0000006900697308 */ /* 0x000fe20000000800 */
        /* <DEDUP_REMOVED lines=15> */
[----:B------:R-:W3:Y:S01]  /*5830*/  MUFU.EX2 R106, R106 ;  /* 0x0000006a006a7308 */ /* 0x000ee20000000800 */
[--C-:B------:R-:W-:Y:S01]  /*5840*/  FFMA.FTZ R33, R12, UR24, -R111.reuse ;  /* 0x000000180c217c23 */ /* 0x100fe2000801086f */
[----:B------:R-:W-:Y:S01]  /*5850*/  FMNMX.FTZ R4, R155, R4, !PT ;  /* 0x000000049b047209 */ /* 0x000fe20007810000 */
[--C-:B------:R-:W-:Y:S01]  /*5860*/  FFMA.FTZ R32, R13, UR24, -R111.reuse ;  /* 0x000000180d207c23 */ /* 0x100fe2000801086f */
[--C-:B------:R-:W-:Y:S01]  /*5870*/  FFMA.FTZ R29, R15, UR24, -R111.reuse ;  /* 0x000000180f1d7c23 */ /* 0x100fe2000801086f */
[----:B------:R-:W-:Y:S01]  /*5880*/  LDSM.16.MT88.4 R20, [R238+0x4400] ;  /* 0x00440000ee14783b */ /* 0x000fe20000004200 */
[----:B------:R-:W-:Y:S01]  /*5890*/  FMNMX.FTZ R4, R147, R4, !PT ;  /* 0x0000000493047209 */ /* 0x000fe20007810000 */
[--C-:B------:R-:W-:Y:S01]  /*58a0*/  FFMA.FTZ R39, R25, UR24, -R111.reuse ;  /* 0x0000001819277c23 */ /* 0x100fe2000801086f */
[----:B------:R-:W4:Y:S01]  /*58b0*/  MUFU.EX2 R99, R99 ;  /* 0x0000006300637308 */ /* 0x000f220000000800 */
[----:B--2---:R-:W-:Y:S01]  /*58c0*/  F2FP.BF16.F32.PACK_AB R198, R100, R108 ;  /* 0x0000006c64c6723e */ /* 0x004fe200000010ff */
[--C-:B------:R-:W-:Y:S01]  /*58d0*/  FFMA.FTZ R38, R26, UR24, -R111.reuse ;  /* 0x000000181a267c23 */ /* 0x100fe2000801086f */
[----:B------:R-:W-:Y:S01]  /*58e0*/  FMNMX.FTZ R4, R153, R4, !PT ;  /* 0x0000000499047209 */ /* 0x000fe20007810000 */
[--C-:B------:R-:W-:Y:S01]  /*58f0*/  FFMA.FTZ R46, R41, UR24, -R111.reuse ;  /* 0x00000018292e7c23 */ /* 0x100fe2000801086f */
[--C-:B------:R-:W-:Y:S01]  /*5900*/  FFMA.FTZ R35, R16, UR24, -R111.reuse ;  /* 0x0000001810237c23 */ /* 0x100fe2000801086f */
[--C-:B------:R-:W-:Y:S01]  /*5910*/  FFMA.FTZ R34, R17, UR24, -R111.reuse ;  /* 0x0000001811227c23 */ /* 0x100fe2000801086f */
[----:B------:R-:W-:Y:S01]  /*5920*/  FMNMX.FTZ R4, R149, R4, !PT ;  /* 0x0000000495047209 */ /* 0x000fe20007810000 */
[----:B------:R-:W2:Y:S01]  /*5930*/  MUFU.EX2 R89, R89 ;  /* 0x0000005900597308 */ /* 0x000ea20000000800 */
[----:B---3--:R-:W-:Y:S01]  /*5940*/  F2FP.BF16.F32.PACK_AB R197, R106, R107 ;  /* 0x0000006b6ac5723e */ /* 0x008fe200000010ff */
[--C-:B------:R-:W-:Y:S01]  /*5950*/  FFMA.FTZ R41, R28, UR24, -R111.reuse ;  /* 0x000000181c297c23 */ /* 0x100fe2000801086f */
[----:B------:R-:W-:Y:S01]  /*5960*/  FMNMX.FTZ R4, R137, R4, !PT ;  /* 0x0000000489047209 */ /* 0x000fe20007810000 */
[----:B------:R-:W-:Y:S01]  /*5970*/  FADD.FTZ R112, R113, R112 ;  /* 0x0000007071707221 */ /* 0x000fe20000010000 */
[----:B------:R-:W-:Y:S01]  /*5980*/  FADD.FTZ R106, R107, R106 ;  /* 0x0000006a6b6a7221 */ /* 0x000fe20000010000 */
[--C-:B------:R-:W-:Y:S01]  /*5990*/  FFMA.FTZ R118, R118, UR24, -R111.reuse ;  /* 0x0000001876767c23 */ /* 0x100fe2000801086f */
[----:B------:R-:W-:Y:S01]  /*59a0*/  FMNMX.FTZ R4, R138, R4, !PT ;  /* 0x000000048a047209 */ /* 0x000fe20007810000 */
[----:B------:R-:W3:Y:S01]  /*59b0*/  MUFU.EX2 R85, R85 ;  /* 0x0000005500557308 */ /* 0x000ee20000000800 */
[----:B----4-:R-:W-:Y:S01]  /*59c0*/  F2FP.BF16.F32.PACK_AB R199, R99, R105 ;  /* 0x0000006963c7723e */ /* 0x010fe200000010ff */
[----:B------:R-:W-:Y:S01]  /*59d0*/  FADD.FTZ R112, R108, R112 ;  /* 0x000000706c707221 */ /* 0x000fe20000010000 */
[----:B------:R-:W-:Y:S01]  /*59e0*/  FADD.FTZ R106, R105, R106 ;  /* 0x0000006a696a7221 */ /* 0x000fe20000010000 */
[----:B------:R-:W4:Y:S01]  /*59f0*/  SHFL.BFLY PT, R5, R4, 0x2, 0x1f ;  /* 0x0c401f0004057f89 */ /* 0x000f2200000e0000 */
[----:B------:R-:W-:Y:S01]  /*5a00*/  FFMA.FTZ R116, R116, UR24, -R111 ;  /* 0x0000001874747c23 */ /* 0x000fe2000801086f */
[----:B------:R-:W-:Y:S01]  /*5a10*/  FADD.FTZ R100, R100, R112 ;  /* 0x0000007064647221 */ /* 0x000fe20000010000 */
[----:B------:R-:W-:Y:S01]  /*5a20*/  FADD.FTZ R99, R99, R106 ;  /* 0x0000006a63637221 */ /* 0x000fe20000010000 */
[----:B------:R-:W-:Y:S01]  /*5a30*/  HMMA.16816.F32.BF16 R192, R196, R188, RZ ;  /* 0x000000bcc4c0723c */ /* 0x000fe200000418ff */
[----:B------:R-:W5:Y:S01]  /*5a40*/  MUFU.EX2 R84, R84 ;  /* 0x0000005400547308 */ /* 0x000f620000000800 */
[----:B------:R-:W-:Y:S01]  /*5a50*/  FADD.FTZ R100, R91, R100 ;  /* 0x000000645b647221 */ /* 0x000fe20000010000 */
[----:B--2---:R-:W-:-:S03]  /*5a60*/  FADD.FTZ R99, R89, R99 ;  /* 0x0000006359637221 */ /* 0x004fc60000010000 */
[----:B-1----:R-:W-:Y:S01]  /*5a70*/  HMMA.16816.F32.BF16 R200, R196, R8, RZ ;  /* 0x00000008c4c8723c */ /* 0x002fe200000418ff */
[----:B------:R-:W-:Y:S02]  /*5a80*/  FADD.FTZ R100, R90, R100 ;  /* 0x000000645a647221 */ /* 0x000fe40000010000 */
[----:B------:R-:W1:Y:S01]  /*5a90*/  MUFU.EX2 R78, R78 ;  /* 0x0000004e004e7308 */ /* 0x000e620000000800 */
[----:B---3--:R-:W-:Y:S01]  /*5aa0*/  FADD.FTZ R99, R85, R99 ;  /* 0x0000006355637221 */ /* 0x008fe20000010000 */
[----:B------:R-:W-:-:S04]  /*5ab0*/  FADD.FTZ R100, R86, R100 ;  /* 0x0000006456647221 */ /* 0x000fc80000010000 */
[----:B------:R-:W-:Y:S02]  /*5ac0*/  FADD.FTZ R100, R79, R100 ;  /* 0x000000644f647221 */ /* 0x000fe40000010000 */
[----:B------:R-:W2:Y:S01]  /*5ad0*/  MUFU.EX2 R71, R71 ;  /* 0x0000004700477308 */ /* 0x000ea20000000800 */
[----:B-----5:R-:W-:Y:S01]  /*5ae0*/  FADD.FTZ R99, R84, R99 ;  /* 0x0000006354637221 */ /* 0x020fe20000010000 */
[----:B------:R-:W-:Y:S01]  /*5af0*/  FADD.FTZ R100, R74, R100 ;  /* 0x000000644a647221 */ /* 0x000fe20000010000 */
[----:B----4-:R-:W-:-:S05]  /*5b00*/  FMNMX.FTZ R5, R4, R5, !PT ;  /* 0x0000000504057209 */ /* 0x010fca0007810000 */
[----:B------:R-:W3:Y:S01]  /*5b10*/  SHFL.BFLY PT, R4, R5, 0x1, 0x1f ;  /* 0x0c201f0005047f89 */ /* 0x000ee200000e0000 */
[----:B------:R-:W4:Y:S01]  /*5b20*/  MUFU.EX2 R70, R70 ;  /* 0x0000004600467308 */ /* 0x000f220000000800 */
[----:B-1----:R-:W-:-:S07]  /*5b30*/  FADD.FTZ R99, R78, R99 ;  /* 0x000000634e637221 */ /* 0x002fce0000010000 */
[----:B------:R-:W1:Y:S01]  /*5b40*/  MUFU.EX2 R69, R69 ;  /* 0x0000004500457308 */ /* 0x000e620000000800 */
[----:B--2---:R-:W-:-:S07]  /*5b50*/  FADD.FTZ R100, R71, R100 ;  /* 0x0000006447647221 */ /* 0x004fce0000010000 */
[----:B------:R-:W2:Y:S01]  /*5b60*/  MUFU.EX2 R73, R73 ;  /* 0x0000004900497308 */ /* 0x000ea20000000800 */
[----:B----4-:R-:W-:Y:S01]  /*5b70*/  FADD.FTZ R100, R70, R100 ;  /* 0x0000006446647221 */ /* 0x010fe20000010000 */
[----:B---3--:R-:W-:-:S06]  /*5b80*/  FMNMX.FTZ R5, R5, R4, !PT ;  /* 0x0000000405057209 */ /* 0x008fcc0007810000 */
[----:B------:R-:W3:Y:S01]  /*5b90*/  MUFU.EX2 R48, R48 ;  /* 0x0000003000307308 */ /* 0x000ee20000000800 */
[----:B------:R-:W4:Y:S01]  /*5ba0*/  SHFL.BFLY PT, R4, R7, 0x2, 0x1f ;  /* 0x0c401f0007047f89 */ /* 0x000f2200000e0000 */
[----:B-1----:R-:W-:Y:S01]  /*5bb0*/  FADD.FTZ R100, R69, R100 ;  /* 0x0000006445647221 */ /* 0x002fe20000010000 */
[C---:B------:R-:W-:Y:S01]  /*5bc0*/  FSETP.NEU.FTZ.AND P1, PT, R5.reuse, -INF , PT ;  /* 0xff8000000500780b */ /* 0x040fe20003f3d000 */
[----:B------:R-:W-:-:S04]  /*5bd0*/  FMUL.FTZ R139, R5, UR24 ;  /* 0x00000018058b7c20 */ /* 0x000fc80008410000 */
[----:B------:R-:W-:Y:S01]  /*5be0*/  MUFU.EX2 R47, R47 ;  /* 0x0000002f002f7308 */ /* 0x000fe20000000800 */
[----:B------:R-:W-:Y:S01]  /*5bf0*/  FSEL R139, R139, RZ, P1 ;  /* 0x000000ff8b8b7208 */ /* 0x000fe20000800000 */
[----:B--2---:R-:W-:-:S04]  /*5c00*/  FADD.FTZ R99, R73, R99 ;  /* 0x0000006349637221 */ /* 0x004fc80000010000 */
[--C-:B------:R-:W-:Y:S01]  /*5c10*/  FFMA.FTZ R103, R2, UR24, -R139.reuse ;  /* 0x0000001802677c23 */ /* 0x100fe2000801088b */
[--C-:B------:R-:W-:Y:S01]  /*5c20*/  FFMA.FTZ R97, R88, UR24, -R139.reuse ;  /* 0x0000001858617c23 */ /* 0x100fe2000801088b */
[--C-:B------:R-:W-:Y:S01]  /*5c30*/  FFMA.FTZ R88, R102, UR24, -R139.reuse ;  /* 0x0000001866587c23 */ /* 0x100fe2000801088b */
[--C-:B------:R-:W-:Y:S01]  /*5c40*/  FFMA.FTZ R104, R72, UR24, -R139.reuse ;  /* 0x0000001848687c23 */ /* 0x100fe2000801088b */
[--C-:B------:R-:W-:Y:S01]  /*5c50*/  FFMA.FTZ R98, R3, UR24, -R139.reuse ;  /* 0x0000001803627c23 */ /* 0x100fe2000801088b */
[--C-:B------:R-:W-:Y:S01]  /*5c60*/  FFMA.FTZ R0, R92, UR24, -R139.reuse ;  /* 0x000000185c007c23 */ /* 0x100fe2000801088b */
[----:B------:R-:W-:Y:S01]  /*5c70*/  MUFU.EX2 R103, R103 ;  /* 0x0000006700677308 */ /* 0x000fe20000000800 */
[--C-:B------:R-:W-:Y:S01]  /*5c80*/  FFMA.FTZ R83, R174, UR24, -R139.reuse ;  /* 0x00000018ae537c23 */ /* 0x100fe2000801088b */
[--C-:B------:R-:W-:Y:S01]  /*5c90*/  FFMA.FTZ R77, R175, UR24, -R139.reuse ;  /* 0x00000018af4d7c23 */ /* 0x100fe2000801088b */
[--C-:B------:R-:W-:Y:S01]  /*5ca0*/  FFMA.FTZ R76, R180, UR24, -R139.reuse ;  /* 0x00000018b44c7c23 */ /* 0x100fe2000801088b */
[--C-:B------:R-:W-:Y:S01]  /*5cb0*/  FFMA.FTZ R82, R93, UR24, -R139.reuse ;  /* 0x000000185d527c23 */ /* 0x100fe2000801088b */
[----:B----4-:R-:W-:Y:S01]  /*5cc0*/  FMNMX.FTZ R7, R7, R4, !PT ;  /* 0x0000000407077209 */ /* 0x010fe20007810000 */
[--C-:B------:R-:W-:Y:S01]  /*5cd0*/  FFMA.FTZ R93, R24, UR24, -R139.reuse ;  /* 0x00000018185d7c23 */ /* 0x100fe2000801088b */
[--C-:B------:R-:W-:Y:S01]  /*5ce0*/  FFMA.FTZ R75, R94, UR24, -R139.reuse ;  /* 0x000000185e4b7c23 */ /* 0x100fe2000801088b */
[----:B------:R-:W1:Y:S01]  /*5cf0*/  MUFU.EX2 R104, R104 ;  /* 0x0000006800687308 */ /* 0x000e620000000800 */
[----:B------:R-:W-:Y:S01]  /*5d00*/  LDSM.16.MT88.4 R24, [R238+0x4800] ;  /* 0x00480000ee18783b */ /* 0x000fe20000004200 */
[--C-:B------:R-:W-:Y:S01]  /*5d10*/  FFMA.FTZ R72, R181, UR24, -R139.reuse ;  /* 0x00000018b5487c23 */ /* 0x100fe2000801088b */
[--C-:B------:R-:W-:Y:S01]  /*5d20*/  FFMA.FTZ R28, R182, UR24, -R139.reuse ;  /* 0x00000018b61c7c23 */ /* 0x100fe2000801088b */
[--C-:B------:R-:W-:Y:S01]  /*5d30*/  FFMA.FTZ R6, R183, UR24, -R139.reuse ;  /* 0x00000018b7067c23 */ /* 0x100fe2000801088b */
[----:B------:R-:W2:Y:S01]  /*5d40*/  SHFL.BFLY PT, R2, R7, 0x1, 0x1f ;  /* 0x0c201f0007027f89 */ /* 0x000ea200000e0000 */
[--C-:B------:R-:W-:Y:S01]  /*5d50*/  FFMA.FTZ R4, R185, UR24, -R139.reuse ;  /* 0x00000018b9047c23 */ /* 0x100fe2000801088b */
[--C-:B------:R-:W-:Y:S01]  /*5d60*/  FFMA.FTZ R119, R126, UR24, -R139.reuse ;  /* 0x000000187e777c23 */ /* 0x100fe2000801088b */
[----:B------:R-:W4:Y:S01]  /*5d70*/  MUFU.EX2 R98, R98 ;  /* 0x0000006200627308 */ /* 0x000f220000000800 */
[--C-:B------:R-:W-:Y:S01]  /*5d80*/  FFMA.FTZ R121, R124, UR24, -R139.reuse ;  /* 0x000000187c797c23 */ /* 0x100fe2000801088b */
[--C-:B------:R-:W-:Y:S01]  /*5d90*/  FFMA.FTZ R3, R186, UR24, -R139.reuse ;  /* 0x00000018ba037c23 */ /* 0x100fe2000801088b */
[--C-:B------:R-:W-:Y:S01]  /*5da0*/  FFMA.FTZ R117, R168, UR24, -R139.reuse ;  /* 0x00000018a8757c23 */ /* 0x100fe2000801088b */
[----:B------:R-:W-:Y:S01]  /*5db0*/  FFMA.FTZ R142, R142, UR24, -R139 ;  /* 0x000000188e8e7c23 */ /* 0x000fe2000801088b */
[----:B---3--:R-:W-:Y:S01]  /*5dc0*/  FADD.FTZ R99, R48, R99 ;  /* 0x0000006330637221 */ /* 0x008fe20000010000 */
[--C-:B------:R-:W-:Y:S01]  /*5dd0*/  FFMA.FTZ R152, R161, UR24, -R139.reuse ;  /* 0x00000018a1987c23 */ /* 0x100fe2000801088b */
[----:B------:R-:W-:Y:S01]  /*5de0*/  FFMA.FTZ R154, R160, UR24, -R139 ;  /* 0x00000018a09a7c23 */ /* 0x000fe2000801088b */
[----:B------:R-:W3:Y:S01]  /*5df0*/  MUFU.EX2 R97, R97 ;  /* 0x0000006100617308 */ /* 0x000ee20000000800 */
[----:B-1----:R-:W-:Y:S01]  /*5e00*/  F2FP.BF16.F32.PACK_AB R204, R103, R104 ;  /* 0x0000006867cc723e */ /* 0x002fe200000010ff */
[----:B------:R-:W-:Y:S01]  /*5e10*/  FADD.FTZ R103, R104, R103 ;  /* 0x0000006768677221 */ /* 0x000fe20000010000 */
[----:B------:R-:W-:Y:S01]  /*5e20*/  FADD.FTZ R99, R47, R99 ;  /* 0x000000632f637221 */ /* 0x000fe20000010000 */
[--C-:B------:R-:W-:Y:S01]  /*5e30*/  FFMA.FTZ R155, R155, UR24, -R139.reuse ;  /* 0x000000189b9b7c23 */ /* 0x100fe2000801088b */
[--C-:B------:R-:W-:Y:S01]  /*5e40*/  FFMA.FTZ R147, R147, UR24, -R139.reuse ;  /* 0x0000001893937c23 */ /* 0x100fe2000801088b */
[--C-:B------:R-:W-:Y:S01]  /*5e50*/  FFMA.FTZ R153, R153, UR24, -R139.reuse ;  /* 0x0000001899997c23 */ /* 0x100fe2000801088b */
[----:B------:R-:W-:Y:S01]  /*5e60*/  FFMA.FTZ R149, R149, UR24, -R139 ;  /* 0x0000001895957c23 */ /* 0x000fe2000801088b */
[----:B------:R-:W1:Y:S01]  /*5e70*/  MUFU.EX2 R88, R88 ;  /* 0x0000005800587308 */ /* 0x000e620000000800 */
[----:B----4-:R-:W-:Y:S01]  /*5e80*/  FADD.FTZ R103, R98, R103 ;  /* 0x0000006762677221 */ /* 0x010fe20000010000 */
[--C-:B------:R-:W-:Y:S01]  /*5e90*/  FFMA.FTZ R137, R137, UR24, -R139.reuse ;  /* 0x0000001889897c23 */ /* 0x100fe2000801088b */
[----:B------:R-:W-:Y:S01]  /*5ea0*/  FFMA.FTZ R182, R138, UR24, -R139 ;  /* 0x000000188ab67c23 */ /* 0x000fe2000801088b */
[----:B------:R-:W-:Y:S01]  /*5eb0*/  FFMA.FTZ R181, R110, UR24, -R111 ;  /* 0x000000186eb57c23 */ /* 0x000fe2000801086f */
[----:B--2---:R-:W-:Y:S01]  /*5ec0*/  FMNMX.FTZ R7, R7, R2, !PT ;  /* 0x0000000207077209 */ /* 0x004fe20007810000 */
[----:B------:R-:W-:-:S02]  /*5ed0*/  FFMA.FTZ R2, R187, UR24, -R139 ;  /* 0x00000018bb027c23 */ /* 0x000fc4000801088b */
[----:B------:R-:W2:Y:S01]  /*5ee0*/  MUFU.EX2 R83, R83 ;  /* 0x0000005300537308 */ /* 0x000ea20000000800 */
[C---:B------:R-:W-:Y:S01]  /*5ef0*/  FSETP.NEU.FTZ.AND P1, PT, R7.reuse, -INF , PT ;  /* 0xff8000000700780b */ /* 0x040fe20003f3d000 */
[----:B------:R-:W-:Y:S01]  /*5f00*/  FMUL.FTZ R123, R7, UR24 ;  /* 0x00000018077b7c20 */ /* 0x000fe20008410000 */
[C---:B---3--:R-:W-:Y:S01]  /*5f10*/  F2FP.BF16.F32.PACK_AB R206, R97.reuse, R98 ;  /* 0x0000006261ce723e */ /* 0x048fe200000010ff */
[----:B------:R-:W-:-:S03]  /*5f20*/  FADD.FTZ R97, R97, R103 ;  /* 0x0000006761617221 */ /* 0x000fc60000010000 */
[----:B------:R-:W-:Y:S01]  /*5f30*/  FSEL R123, R123, RZ, P1 ;  /* 0x000000ff7b7b7208 */ /* 0x000fe20000800000 */
[----:B------:R-:W3:Y:S01]  /*5f40*/  MUFU.EX2 R77, R77 ;  /* 0x0000004d004d7308 */ /* 0x000ee20000000800 */
[----:B-1----:R-:W-:-:S03]  /*5f50*/  FADD.FTZ R97, R88, R97 ;  /* 0x0000006158617221 */ /* 0x002fc60000010000 */
[--C-:B------:R-:W-:Y:S01]  /*5f60*/  FFMA.FTZ R109, R101, UR24, -R123.reuse ;  /* 0x00000018656d7c23 */ /* 0x100fe2000801087b */
[--C-:B------:R-:W-:Y:S01]  /*5f70*/  FFMA.FTZ R101, R96, UR24, -R123.reuse ;  /* 0x0000001860657c23 */ /* 0x100fe2000801087b */
[--C-:B------:R-:W-:Y:S01]  /*5f80*/  FFMA.FTZ R102, R14, UR24, -R123.reuse ;  /* 0x000000180e667c23 */ /* 0x100fe2000801087b */
[--C-:B------:R-:W-:Y:S01]  /*5f90*/  FFMA.FTZ R96, R171, UR24, -R123.reuse ;  /* 0x00000018ab607c23 */ /* 0x100fe2000801087b */
[----:B------:R-:W1:Y:S01]  /*5fa0*/  LDSM.16.MT88.4 R12, [R237+0x4400] ;  /* 0x00440000ed0c783b */ /* 0x000e620000004200 */
[--C-:B------:R-:W-:Y:S01]  /*5fb0*/  FFMA.FTZ R92, R173, UR24, -R123.reuse ;  /* 0x00000018ad5c7c23 */ /* 0x100fe2000801087b */
[----:B------:R-:W-:Y:S01]  /*5fc0*/  MUFU.EX2 R109, R109 ;  /* 0x0000006d006d7308 */ /* 0x000fe20000000800 */
[--C-:B------:R-:W-:Y:S01]  /*5fd0*/  FFMA.FTZ R87, R172, UR24, -R123.reuse ;  /* 0x00000018ac577c23 */ /* 0x100fe2000801087b */
[--C-:B------:R-:W-:Y:S01]  /*5fe0*/  FFMA.FTZ R81, R170, UR24, -R123.reuse ;  /* 0x00000018aa517c23 */ /* 0x100fe2000801087b */
[--C-:B------:R-:W-:Y:S01]  /*5ff0*/  FFMA.FTZ R80, R169, UR24, -R123.reuse ;  /* 0x00000018a9507c23 */ /* 0x100fe2000801087b */
[----:B--2---:R-:W-:Y:S01]  /*6000*/  F2FP.BF16.F32.PACK_AB R16, R83, R88 ;  /* 0x000000585310723e */ /* 0x004fe200000010ff */
[--C-:B------:R-:W-:Y:S01]  /*6010*/  FFMA.FTZ R95, R167, UR24, -R123.reuse ;  /* 0x00000018a75f7c23 */ /* 0x100fe2000801087b */
[--C-:B------:R-:W-:Y:S01]  /*6020*/  FFMA.FTZ R94, R166, UR24, -R123.reuse ;  /* 0x00000018a65e7c23 */ /* 0x100fe2000801087b */
[--C-:B------:R-:W-:Y:S01]  /*6030*/  FFMA.FTZ R115, R165, UR24, -R123.reuse ;  /* 0x00000018a5737c23 */ /* 0x100fe2000801087b */
[----:B------:R-:W2:Y:S01]  /*6040*/  MUFU.EX2 R102, R102 ;  /* 0x0000006600667308 */ /* 0x000ea20000000800 */
[--C-:B------:R-:W-:Y:S01]  /*6050*/  FFMA.FTZ R114, R164, UR24, -R123.reuse ;  /* 0x00000018a4727c23 */ /* 0x100fe2000801087b */
[--C-:B------:R-:W-:Y:S01]  /*6060*/  FFMA.FTZ R124, R140, UR24, -R123.reuse ;  /* 0x000000188c7c7c23 */ /* 0x100fe2000801087b */
[--C-:B------:R-:W-:Y:S01]  /*6070*/  FFMA.FTZ R126, R135, UR24, -R123.reuse ;  /* 0x00000018877e7c23 */ /* 0x100fe2000801087b */
[--C-:B------:R-:W-:Y:S01]  /*6080*/  FFMA.FTZ R130, R130, UR24, -R123.reuse ;  /* 0x0000001882827c23 */ /* 0x100fe2000801087b */
[--C-:B------:R-:W-:Y:S01]  /*6090*/  FFMA.FTZ R129, R129, UR24, -R123.reuse ;  /* 0x0000001881817c23 */ /* 0x100fe2000801087b */
[--C-:B------:R-:W-:Y:S01]  /*60a0*/  FFMA.FTZ R143, R143, UR24, -R123.reuse ;  /* 0x000000188f8f7c23 */ /* 0x100fe2000801087b */
[--C-:B------:R-:W-:Y:S01]  /*60b0*/  FFMA.FTZ R145, R145, UR24, -R123.reuse ;  /* 0x0000001891917c23 */ /* 0x100fe2000801087b */
[----:B------:R-:W4:Y:S01]  /*60c0*/  MUFU.EX2 R101, R101 ;  /* 0x0000006500657308 */ /* 0x000f220000000800 */
[--C-:B------:R-:W-:Y:S01]  /*60d0*/  FFMA.FTZ R151, R151, UR24, -R123.reuse ;  /* 0x0000001897977c23 */ /* 0x100fe2000801087b */
[----:B------:R-:W-:Y:S01]  /*60e0*/  FFMA.FTZ R150, R150, UR24, -R123 ;  /* 0x0000001896967c23 */ /* 0x000fe2000801087b */
[----:B------:R-:W-:Y:S01]  /*60f0*/  FADD.FTZ R97, R83, R97 ;  /* 0x0000006153617221 */ /* 0x000fe20000010000 */
[--C-:B------:R-:W-:Y:S01]  /*6100*/  FFMA.FTZ R135, R163, UR24, -R139.reuse ;  /* 0x00000018a3877c23 */ /* 0x100fe2000801088b */
[----:B------:R-:W-:Y:S01]  /*6110*/  FFMA.FTZ R140, R162, UR24, -R139 ;  /* 0x00000018a28c7c23 */ /* 0x000fe2000801088b */
[----:B------:R-:W-:Y:S01]  /*6120*/  FFMA.FTZ R148, R148, UR24, -R123 ;  /* 0x0000001894947c23 */ /* 0x000fe2000801087b */
[----:B---3--:R-:W-:Y:S01]  /*6130*/  FADD.FTZ R97, R77, R97 ;  /* 0x000000614d617221 */ /* 0x008fe20000010000 */
[----:B------:R-:W3:Y:S01]  /*6140*/  MUFU.EX2 R96, R96 ;  /* 0x0000006000607308 */ /* 0x000ee20000000800 */
[----:B--2---:R-:W-:Y:S01]  /*6150*/  F2FP.BF16.F32.PACK_AB R205, R109, R102 ;  /* 0x000000666dcd723e */ /* 0x004fe200000010ff */
[----:B------:R-:W-:Y:S01]  /*6160*/  FADD.FTZ R102, R102, R109 ;  /* 0x0000006d66667221 */ /* 0x000fe20000010000 */
[--C-:B------:R-:W-:Y:S01]  /*6170*/  FFMA.FTZ R146, R146, UR24, -R123.reuse ;  /* 0x0000001892927c23 */ /* 0x100fe2000801087b */
[--C-:B------:R-:W-:Y:S01]  /*6180*/  FFMA.FTZ R144, R144, UR24, -R123.reuse ;  /* 0x0000001890907c23 */ /* 0x100fe2000801087b */
[--C-:B------:R-:W-:Y:S01]  /*6190*/  FFMA.FTZ R141, R141, UR24, -R123.reuse ;  /* 0x000000188d8d7c23 */ /* 0x100fe2000801087b */
[--C-:B------:R-:W-:Y:S01]  /*61a0*/  FFMA.FTZ R136, R136, UR24, -R123.reuse ;  /* 0x0000001888887c23 */ /* 0x100fe2000801087b */
[--C-:B------:R-:W-:Y:S01]  /*61b0*/  FFMA.FTZ R134, R134, UR24, -R123.reuse ;  /* 0x0000001886867c23 */ /* 0x100fe2000801087b */
[----:B------:R-:W2:Y:S01]  /*61c0*/  MUFU.EX2 R76, R76 ;  /* 0x0000004c004c7308 */ /* 0x000ea20000000800 */
[----:B----4-:R-:W-:Y:S01]  /*61d0*/  FADD.FTZ R102, R101, R102 ;  /* 0x0000006665667221 */ /* 0x010fe20000010000 */
[--C-:B------:R-:W-:Y:S01]  /*61e0*/  FFMA.FTZ R131, R131, UR24, -R123.reuse ;  /* 0x0000001883837c23 */ /* 0x100fe2000801087b */
[--C-:B------:R-:W-:Y:S01]  /*61f0*/  FFMA.FTZ R128, R128, UR24, -R123.reuse ;  /* 0x0000001880807c23 */ /* 0x100fe2000801087b */
[--C-:B------:R-:W-:Y:S01]  /*6200*/  FFMA.FTZ R127, R127, UR24, -R123.reuse ;  /* 0x000000187f7f7c23 */ /* 0x100fe2000801087b */
[--C-:B------:R-:W-:Y:S01]  /*6210*/  FFMA.FTZ R125, R125, UR24, -R123.reuse ;  /* 0x000000187d7d7c23 */ /* 0x100fe2000801087b */
[--C-:B------:R-:W-:Y:S01]  /*6220*/  FFMA.FTZ R120, R120, UR24, -R123.reuse ;  /* 0x0000001878787c23 */ /* 0x100fe2000801087b */
[----:B------:R-:W-:Y:S01]  /*6230*/  FFMA.FTZ R183, R122, UR24, -R123 ;  /* 0x000000187ab77c23 */ /* 0x000fe2000801087b */
[----:B------:R-:W4:Y:S01]  /*6240*/  MUFU.EX2 R92, R92 ;  /* 0x0000005c005c7308 */ /* 0x000f220000000800 */
[C---:B---3--:R-:W-:Y:S01]  /*6250*/  F2FP.BF16.F32.PACK_AB R207, R96.reuse, R101 ;  /* 0x0000006560cf723e */ /* 0x048fe200000010ff */
[----:B------:R-:W-:-:S06]  /*6260*/  FADD.FTZ R102, R96, R102 ;  /* 0x0000006660667221 */ /* 0x000fcc0000010000 */
[----:B------:R-:W-:Y:S01]  /*6270*/  HMMA.16816.F32.BF16 R216, R204, R188, RZ ;  /* 0x000000bcccd8723c */ /* 0x000fe200000418ff */
[----:B------:R-:W3:Y:S01]  /*6280*/  MUFU.EX2 R87, R87 ;  /* 0x0000005700577308 */ /* 0x000ee20000000800 */
[C---:B--2---:R-:W-:Y:S01]  /*6290*/  F2FP.BF16.F32.PACK_AB R18, R76.reuse, R77 ;  /* 0x0000004d4c12723e */ /* 0x044fe200000010ff */
[----:B------:R-:W-:-:S03]  /*62a0*/  FADD.FTZ R97, R76, R97 ;  /* 0x000000614c617221 */ /* 0x000fc60000010000 */
[C---:B------:R-:W-:Y:S03]  /*62b0*/  HMMA.16816.F32.BF16 R208, R204.reuse, R8, RZ ;  /* 0x00000008ccd0723c */ /* 0x040fe600000418ff */
[----:B------:R-:W2:Y:S01]  /*62c0*/  MUFU.EX2 R81, R81 ;  /* 0x0000005100517308 */ /* 0x000ea20000000800 */
[----:B----4-:R-:W-:Y:S02]  /*62d0*/  FADD.FTZ R102, R92, R102 ;  /* 0x000000665c667221 */ /* 0x010fe40000010000 */
[C---:B------:R-:W-:Y:S05]  /*62e0*/  HMMA.16816.F32.BF16 R212, R204.reuse, R190, RZ ;  /* 0x000000beccd4723c */ /* 0x040fea00000418ff */
[----:B------:R-:W4:Y:S01]  /*62f0*/  MUFU.EX2 R80, R80 ;  /* 0x0000005000507308 */ /* 0x000f220000000800 */
[----:B------:R-:W-:Y:S01]  /*6300*/  HMMA.16816.F32.BF16 R204, R204, R10, RZ ;  /* 0x0000000acccc723c */ /* 0x000fe200000418ff */
[C---:B---3--:R-:W-:Y:S01]  /*6310*/  F2FP.BF16.F32.PACK_AB R17, R87.reuse, R92 ;  /* 0x0000005c5711723e */ /* 0x048fe200000010ff */
[----:B------:R-:W-:-:S04]  /*6320*/  FADD.FTZ R102, R87, R102 ;  /* 0x0000006657667221 */ /* 0x000fc80000010000 */
[----:B------:R-:W-:Y:S01]  /*6330*/  HMMA.16816.F32.BF16 R188, R196, R190, RZ ;  /* 0x000000bec4bc723c */ /* 0x000fe200000418ff */
[----:B------:R-:W3:Y:S01]  /*6340*/  MUFU.EX2 R72, R72 ;  /* 0x0000004800487308 */ /* 0x000ee20000000800 */
[----:B--2---:R-:W-:-:S04]  /*6350*/  FADD.FTZ R102, R81, R102 ;  /* 0x0000006651667221 */ /* 0x004fc80000010000 */
[----:B------:R-:W-:Y:S01]  /*6360*/  HMMA.16816.F32.BF16 R196, R196, R10, RZ ;  /* 0x0000000ac4c4723c */ /* 0x000fe200000418ff */
[----:B------:R-:W2:Y:S02]  /*6370*/  LDSM.16.MT88.4 R8, [R237+0x4800] ;  /* 0x00480000ed08783b */ /* 0x000ea40000004200 */
[----:B------:R-:W5:Y:S01]  /*6380*/  MUFU.EX2 R28, R28 ;  /* 0x0000001c001c7308 */ /* 0x000f620000000800 */
[C---:B----4-:R-:W-:Y:S01]  /*6390*/  F2FP.BF16.F32.PACK_AB R19, R80.reuse, R81 ;  /* 0x000000515013723e */ /* 0x050fe200000010ff */
[----:B------:R-:W-:-:S06]  /*63a0*/  FADD.FTZ R102, R80, R102 ;  /* 0x0000006650667221 */ /* 0x000fcc0000010000 */
[----:B------:R-:W4:Y:S01]  /*63b0*/  MUFU.EX2 R6, R6 ;  /* 0x0000000600067308 */ /* 0x000f220000000800 */
[----:B-1----:R-:W-:Y:S01]  /*63c0*/  HMMA.16816.F32.BF16 R216, R16, R12, R216 ;  /* 0x0000000c10d8723c */ /* 0x002fe200000418d8 */
[----:B---3--:R-:W-:-:S05]  /*63d0*/  FADD.FTZ R97, R72, R97 ;  /* 0x0000006148617221 */ /* 0x008fca0000010000 */
[----:B------:R-:W-:Y:S01]  /*63e0*/  HMMA.16816.F32.BF16 R208, R16, R20, R208 ;  /* 0x0000001410d0723c */ /* 0x000fe200000418d0 */
[----:B------:R-:W1:Y:S01]  /*63f0*/  MUFU.EX2 R4, R4 ;  /* 0x0000000400047308 */ /* 0x000e620000000800 */
[----:B-----5:R-:W-:-:S04]  /*6400*/  FADD.FTZ R97, R28, R97 ;  /* 0x000000611c617221 */ /* 0x020fc80000010000 */
[C---:B------:R-:W-:Y:S03]  /*6410*/  HMMA.16816.F32.BF16 R212, R16.reuse, R14, R212 ;  /* 0x0000000e10d4723c */ /* 0x040fe600000418d4 */
[----:B------:R-:W3:Y:S01]  /*6420*/  MUFU.EX2 R95, R95 ;  /* 0x0000005f005f7308 */ /* 0x000ee20000000800 */
[----:B----4-:R-:W-:Y:S02]  /*6430*/  FADD.FTZ R97, R6, R97 ;  /* 0x0000006106617221 */ /* 0x010fe40000010000 */
[----:B------:R-:W-:Y:S05]  /*6440*/  HMMA.16816.F32.BF16 R204, R16, R22, R204 ;  /* 0x0000001610cc723c */ /* 0x000fea00000418cc */
[----:B------:R-:W4:Y:S01]  /*6450*/  MUFU.EX2 R94, R94 ;  /* 0x0000005e005e7308 */ /* 0x000f220000000800 */
[----:B-1----:R-:W-:Y:S01]  /*6460*/  FADD.FTZ R97, R4, R97 ;  /* 0x0000006104617221 */ /* 0x002fe20000010000 */
[----:B------:R-:W-:-:S02]  /*6470*/  F2FP.BF16.F32.PACK_AB R16, R90, R91 ;  /* 0x0000005b5a10723e */ /* 0x000fc400000010ff */
[----:B------:R-:W-:Y:S02]  /*6480*/  F2FP.BF16.F32.PACK_AB R17, R85, R89 ;  /* 0x000000595511723e */ /* 0x000fe400000010ff */
[----:B------:R-:W-:Y:S02]  /*6490*/  F2FP.BF16.F32.PACK_AB R18, R79, R86 ;  /* 0x000000564f12723e */ /* 0x000fe400000010ff */
[----:B------:R-:W1:Y:S01]  /*64a0*/  MUFU.EX2 R115, R115 ;  /* 0x0000007300737308 */ /* 0x000e620000000800 */
[----:B------:R-:W-:Y:S01]  /*64b0*/  F2FP.BF16.F32.PACK_AB R19, R78, R84 ;  /* 0x000000544e13723e */ /* 0x000fe200000010ff */
[----:B---3--:R-:W-:-:S06]  /*64c0*/  FADD.FTZ R102, R95, R102 ;  /* 0x000000665f667221 */ /* 0x008fcc0000010000 */
[----:B------:R-:W3:Y:S01]  /*64d0*/  MUFU.EX2 R114, R114 ;  /* 0x0000007200727308 */ /* 0x000ee20000000800 */
[----:B------:R-:W-:Y:S01]  /*64e0*/  HMMA.16816.F32.BF16 R192, R16, R12, R192 ;  /* 0x0000000c10c0723c */ /* 0x000fe200000418c0 */
[----:B----4-:R-:W-:-:S05]  /*64f0*/  FADD.FTZ R102, R94, R102 ;  /* 0x000000665e667221 */ /* 0x010fca0000010000 */
[C---:B------:R-:W-:Y:S01]  /*6500*/  HMMA.16816.F32.BF16 R200, R16.reuse, R20, R200 ;  /* 0x0000001410c8723c */ /* 0x040fe200000418c8 */
[----:B------:R-:W4:Y:S01]  /*6510*/  MUFU.EX2 R46, R46 ;  /* 0x0000002e002e7308 */ /* 0x000f220000000800 */
[----:B------:R-:W-:Y:S01]  /*6520*/  F2FP.BF16.F32.PACK_AB R12, R28, R72 ;  /* 0x000000481c0c723e */ /* 0x000fe200000010ff */
[----:B-1----:R-:W-:Y:S01]  /*6530*/  FADD.FTZ R102, R115, R102 ;  /* 0x0000006673667221 */ /* 0x002fe20000010000 */
[----:B------:R-:W-:Y:S02]  /*6540*/  F2FP.BF16.F32.PACK_AB R13, R94, R95 ;  /* 0x0000005f5e0d723e */ /* 0x000fe400000010ff */
[----:B------:R-:W-:Y:S03]  /*6550*/  HMMA.16816.F32.BF16 R188, R16, R14, R188 ;  /* 0x0000000e10bc723c */ /* 0x000fe600000418bc */
[----:B------:R-:W1:Y:S01]  /*6560*/  MUFU.EX2 R3, R3 ;  /* 0x0000000300037308 */ /* 0x000e620000000800 */
[----:B---3--:R-:W-:-:S02]  /*6570*/  FADD.FTZ R102, R114, R102 ;  /* 0x0000006672667221 */ /* 0x008fc40000010000 */
[----:B------:R-:W-:Y:S01]  /*6580*/  HMMA.16816.F32.BF16 R196, R16, R22, R196 ;  /* 0x0000001610c4723c */ /* 0x000fe200000418c4 */
[----:B------:R-:W3:Y:S01]  /*6590*/  LDSM.16.MT88.4 R16, [R237+0x4c00] ;  /* 0x004c0000ed10783b */ /* 0x000ee20000004200 */
[----:B------:R-:W-:Y:S02]  /*65a0*/  F2FP.BF16.F32.PACK_AB R14, R4, R6 ;  /* 0x00000006040e723e */ /* 0x000fe400000010ff */
[----:B------:R-:W-:Y:S01]  /*65b0*/  F2FP.BF16.F32.PACK_AB R15, R114, R115 ;  /* 0x00000073720f723e */ /* 0x000fe200000010ff */
[----:B------:R-:W5:Y:S01]  /*65c0*/  LDSM.16.MT88.4 R20, [R238+0x4c00] ;  /* 0x004c0000ee14783b */ /* 0x000f620000004200 */
[----:B------:R-:W1:Y:S01]  /*65d0*/  MUFU.EX2 R2, R2 ;  /* 0x0000000200027308 */ /* 0x000e620000000800 */
[----:B----4-:R-:W-:-:S04]  /*65e0*/  FADD.FTZ R99, R46, R99 ;  /* 0x000000632e637221 */ /* 0x010fc80000010000 */
[C---:B--2---:R-:W-:Y:S03]  /*65f0*/  HMMA.16816.F32.BF16 R216, R12.reuse, R8, R216 ;  /* 0x000000080cd8723c */ /* 0x044fe600000418d8 */
[----:B------:R-:W2:Y:S01]  /*6600*/  MUFU.EX2 R0, R0 ;  /* 0x0000000000007308 */ /* 0x000ea20000000800 */
[----:B-1----:R-:W-:Y:S02]  /*6610*/  FADD.FTZ R97, R3, R97 ;  /* 0x0000006103617221 */ /* 0x002fe40000010000 */
[C---:B------:R-:W-:Y:S05]  /*6620*/  HMMA.16816.F32.BF16 R208, R12.reuse, R24, R208 ;  /* 0x000000180cd0723c */ /* 0x040fea00000418d0 */
[----:B------:R-:W1:Y:S01]  /*6630*/  MUFU.EX2 R75, R75 ;  /* 0x0000004b004b7308 */ /* 0x000e620000000800 */
[----:B------:R-:W-:Y:S01]  /*6640*/  HMMA.16816.F32.BF16 R212, R12, R10, R212 ;  /* 0x0000000a0cd4723c */ /* 0x000fe200000418d4 */
[----:B------:R-:W-:-:S05]  /*6650*/  FADD.FTZ R97, R2, R97 ;  /* 0x0000006102617221 */ /* 0x000fca0000010000 */
[----:B------:R-:W-:Y:S01]  /*6660*/  HMMA.16816.F32.BF16 R204, R12, R26, R204 ;  /* 0x0000001a0ccc723c */ /* 0x000fe200000418cc */
[----:B------:R-:W4:Y:S01]  /*6670*/  MUFU.EX2 R124, R124 ;  /* 0x0000007c007c7308 */ /* 0x000f220000000800 */
[----:B--2---:R-:W-:-:S05]  /*6680*/  FADD.FTZ R97, R0, R97 ;  /* 0x0000006100617221 */ /* 0x004fca0000010000 */
[----:B------:R-:W-:Y:S02]  /*6690*/  F2FP.BF16.F32.PACK_AB R12, R71, R74 ;  /* 0x0000004a470c723e */ /* 0x000fe400000010ff */
[----:B------:R-:W2:Y:S01]  /*66a0*/  MUFU.EX2 R126, R126 ;  /* 0x0000007e007e7308 */ /* 0x000ea20000000800 */
[----:B------:R-:W-:Y:S01]  /*66b0*/  F2FP.BF16.F32.PACK_AB R13, R48, R73 ;  /* 0x00000049300d723e */ /* 0x000fe200000010ff */
[----:B-1----:R-:W-:Y:S01]  /*66c0*/  FADD.FTZ R97, R75, R97 ;  /* 0x000000614b617221 */ /* 0x002fe20000010000 */
[----:B------:R-:W-:Y:S02]  /*66d0*/  F2FP.BF16.F32.PACK_AB R14, R69, R70 ;  /* 0x00000046450e723e */ /* 0x000fe400000010ff */
[----:B------:R-:W-:-:S03]  /*66e0*/  F2FP.BF16.F32.PACK_AB R15, R46, R47 ;  /* 0x0000002f2e0f723e */ /* 0x000fc600000010ff */
[----:B------:R-:W1:Y:S01]  /*66f0*/  MUFU.EX2 R130, R130 ;  /* 0x0000008200827308 */ /* 0x000e620000000800 */
[----:B----4-:R-:W-:-:S03]  /*6700*/  FADD.FTZ R102, R124, R102 ;  /* 0x000000667c667221 */ /* 0x010fc60000010000 */
[C---:B------:R-:W-:Y:S04]  /*6710*/  HMMA.16816.F32.BF16 R192, R12.reuse, R8, R192 ;  /* 0x000000080cc0723c */ /* 0x040fe800000418c0 */
[----:B------:R-:W4:Y:S01]  /*6720*/  MUFU.EX2 R129, R129 ;  /* 0x0000008100817308 */ /* 0x000f220000000800 */
[----:B--2---:R-:W-:Y:S01]  /*6730*/  FADD.FTZ R102, R126, R102 ;  /* 0x000000667e667221 */ /* 0x004fe20000010000 */
[----:B------:R-:W-:Y:S01]  /*6740*/  HMMA.16816.F32.BF16 R188, R12, R10, R188 ;  /* 0x0000000a0cbc723c */ /* 0x000fe200000418bc */
[----:B------:R-:W-:Y:S02]  /*6750*/  F2FP.BF16.F32.PACK_AB R8, R2, R3 ;  /* 0x000000030208723e */ /* 0x000fe400000010ff */
[----:B------:R-:W-:-:S03]  /*6760*/  F2FP.BF16.F32.PACK_AB R9, R126, R124 ;  /* 0x0000007c7e09723e */ /* 0x000fc600000010ff */
[----:B------:R-:W-:Y:S01]  /*6770*/  HMMA.16816.F32.BF16 R200, R12, R24, R200 ;  /* 0x000000180cc8723c */ /* 0x000fe200000418c8 */
[----:B------:R-:W2:Y:S01]  /*6780*/  MUFU.EX2 R68, R68 ;  /* 0x0000004400447308 */ /* 0x000ea20000000800 */
[----:B------:R-:W-:Y:S01]  /*6790*/  F2FP.BF16.F32.PACK_AB R10, R75, R0 ;  /* 0x000000004b0a723e */ /* 0x000fe200000010ff */
[----:B-1----:R-:W-:-:S03]  /*67a0*/  FADD.FTZ R102, R130, R102 ;  /* 0x0000006682667221 */ /* 0x002fc60000010000 */
[----:B------:R-:W-:Y:S01]  /*67b0*/  HMMA.16816.F32.BF16 R196, R12, R26, R196 ;  /* 0x0000001a0cc4723c */ /* 0x000fe200000418c4 */
[----:B------:R-:W1:Y:S02]  /*67c0*/  LDSM.16.MT88.4 R12, [R237+0x5000] ;  /* 0x00500000ed0c783b */ /* 0x000e640000004200 */
[----:B------:R-:W5:Y:S01]  /*67d0*/  MUFU.EX2 R67, R67 ;  /* 0x0000004300437308 */ /* 0x000f620000000800 */
[C---:B----4-:R-:W-:Y:S01]  /*67e0*/  F2FP.BF16.F32.PACK_AB R11, R129.reuse, R130 ;  /* 0x00000082810b723e */ /* 0x050fe200000010ff */
[----:B------:R-:W4:Y:S01]  /*67f0*/  LDSM.16.MT88.4 R24, [R238+0x5000] ;  /* 0x00500000ee18783b */ /* 0x000f220000004200 */
[----:B------:R-:W-:-:S05]  /*6800*/  FADD.FTZ R102, R129, R102 ;  /* 0x0000006681667221 */ /* 0x000fca0000010000 */
[----:B------:R-:W5:Y:S01]  /*6810*/  MUFU.EX2 R66, R66 ;  /* 0x0000004200427308 */ /* 0x000f620000000800 */
[----:B---3--:R-:W-:Y:S01]  /*6820*/  HMMA.16816.F32.BF16 R216, R8, R16, R216 ;  /* 0x0000001008d8723c */ /* 0x008fe200000418d8 */
[----:B--2---:R-:W-:-:S05]  /*6830*/  FADD.FTZ R100, R68, R100 ;  /* 0x0000006444647221 */ /* 0x004fca0000010000 */
[----:B------:R-:W-:Y:S01]  /*6840*/  HMMA.16816.F32.BF16 R212, R8, R18, R212 ;  /* 0x0000001208d4723c */ /* 0x000fe200000418d4 */
[----:B------:R-:W2:Y:S01]  /*6850*/  MUFU.EX2 R65, R65 ;  /* 0x0000004100417308 */ /* 0x000ea20000000800 */
[----:B-----5:R-:W-:-:S04]  /*6860*/  FADD.FTZ R100, R67, R100 ;  /* 0x0000006443647221 */ /* 0x020fc80000010000 */
[C---:B------:R-:W-:Y:S03]  /*6870*/  HMMA.16816.F32.BF16 R208, R8.reuse, R20, R208 ;  /* 0x0000001408d0723c */ /* 0x040fe600000418d0 */
[----:B------:R-:W3:Y:S01]  /*6880*/  MUFU.EX2 R45, R45 ;  /* 0x0000002d002d7308 */ /* 0x000ee20000000800 */
[----:B------:R-:W-:Y:S02]  /*6890*/  FADD.FTZ R100, R66, R100 ;  /* 0x0000006442647221 */ /* 0x000fe40000010000 */
[----:B------:R-:W-:Y:S05]  /*68a0*/  HMMA.16816.F32.BF16 R204, R8, R22, R204 ;  /* 0x0000001608cc723c */ /* 0x000fea00000418cc */
[----:B------:R-:W5:Y:S01]  /*68b0*/  MUFU.EX2 R44, R44 ;  /* 0x0000002c002c7308 */ /* 0x000f620000000800 */
[----:B--2---:R-:W-:Y:S01]  /*68c0*/  FADD.FTZ R100, R65, R100 ;  /* 0x0000006441647221 */ /* 0x004fe20000010000 */
[----:B------:R-:W-:-:S02]  /*68d0*/  F2FP.BF16.F32.PACK_AB R8, R67, R68 ;  /* 0x000000444308723e */ /* 0x000fc400000010ff */
[----:B------:R-:W-:-:S04]  /*68e0*/  F2FP.BF16.F32.PACK_AB R10, R65, R66 ;  /* 0x00000042410a723e */ /* 0x000fc800000010ff */
[----:B------:R-:W2:Y:S01]  /*68f0*/  MUFU.EX2 R43, R43 ;  /* 0x0000002b002b7308 */ /* 0x000ea20000000800 */
[----:B---3--:R-:W-:-:S07]  /*6900*/  FADD.FTZ R99, R45, R99 ;  /* 0x000000632d637221 */ /* 0x008fce0000010000 */
[----:B------:R-:W3:Y:S01]  /*6910*/  MUFU.EX2 R42, R42 ;  /* 0x0000002a002a7308 */ /* 0x000ee20000000800 */
[C---:B-----5:R-:W-:Y:S01]  /*6920*/  F2FP.BF16.F32.PACK_AB R9, R44.reuse, R45 ;  /* 0x0000002d2c09723e */ /* 0x060fe200000010ff */
[----:B------:R-:W-:-:S06]  /*6930*/  FADD.FTZ R99, R44, R99 ;  /* 0x000000632c637221 */ /* 0x000fcc0000010000 */
[----:B------:R-:W5:Y:S01]  /*6940*/  MUFU.EX2 R82, R82 ;  /* 0x0000005200527308 */ /* 0x000f620000000800 */
[----:B--2---:R-:W-:-:S07]  /*6950*/  FADD.FTZ R99, R43, R99 ;  /* 0x000000632b637221 */ /* 0x004fce0000010000 */
[----:B------:R-:W2:Y:S01]  /*6960*/  MUFU.EX2 R93, R93 ;  /* 0x0000005d005d7308 */ /* 0x000ea20000000800 */
[C---:B---3--:R-:W-:Y:S01]  /*6970*/  F2FP.BF16.F32.PACK_AB R11, R42.reuse, R43 ;  /* 0x0000002b2a0b723e */ /* 0x048fe200000010ff */
[----:B------:R-:W-:-:S06]  /*6980*/  FADD.FTZ R99, R42, R99 ;  /* 0x000000632a637221 */ /* 0x000fcc0000010000 */
[----:B------:R-:W3:Y:S01]  /*6990*/  MUFU.EX2 R117, R117 ;  /* 0x0000007500757308 */ /* 0x000ee20000000800 */
[----:B------:R-:W-:Y:S01]  /*69a0*/  HMMA.16816.F32.BF16 R192, R8, R16, R192 ;  /* 0x0000001008c0723c */ /* 0x000fe200000418c0 */
[----:B-----5:R-:W-:-:S05]  /*69b0*/  FADD.FTZ R97, R82, R97 ;  /* 0x0000006152617221 */ /* 0x020fca0000010000 */
[----:B------:R-:W-:Y:S01]  /*69c0*/  HMMA.16816.F32.BF16 R188, R8, R18, R188 ;  /* 0x0000001208bc723c */ /* 0x000fe200000418bc */
[----:B------:R-:W5:Y:S01]  /*69d0*/  MUFU.EX2 R119, R119 ;  /* 0x0000007700777308 */ /* 0x000f620000000800 */
[C---:B--2---:R-:W-:Y:S01]  /*69e0*/  F2FP.BF16.F32.PACK_AB R16, R93.reuse, R82 ;  /* 0x000000525d10723e */ /* 0x044fe200000010ff */
[----:B------:R-:W-:-:S03]  /*69f0*/  FADD.FTZ R97, R93, R97 ;  /* 0x000000615d617221 */ /* 0x000fc60000010000 */
[C---:B------:R-:W-:Y:S03]  /*6a00*/  HMMA.16816.F32.BF16 R200, R8.reuse, R20, R200 ;  /* 0x0000001408c8723c */ /* 0x040fe600000418c8 */
[----:B------:R-:W2:Y:S01]  /*6a10*/  MUFU.EX2 R143, R143 ;  /* 0x0000008f008f7308 */ /* 0x000ea20000000800 */
[----:B---3--:R-:W-:Y:S02]  /*6a20*/  FADD.FTZ R97, R117, R97 ;  /* 0x0000006175617221 */ /* 0x008fe40000010000 */
[----:B------:R-:W-:Y:S01]  /*6a30*/  HMMA.16816.F32.BF16 R196, R8, R22, R196 ;  /* 0x0000001608c4723c */ /* 0x000fe200000418c4 */
[----:B------:R-:W3:Y:S04]  /*6a40*/  LDSM.16.MT88.4 R8, [R237+0x5400] ;  /* 0x00540000ed08783b */ /* 0x000ee80000004200 */
[----:B------:R-:W1:Y:S01]  /*6a50*/  MUFU.EX2 R145, R145 ;  /* 0x0000009100917308 */ /* 0x000e620000000800 */
[C---:B-----5:R-:W-:Y:S01]  /*6a60*/  F2FP.BF16.F32.PACK_AB R18, R119.reuse, R117 ;  /* 0x000000757712723e */ /* 0x060fe200000010ff */
[----:B------:R-:W-:-:S06]  /*6a70*/  FADD.FTZ R97, R119, R97 ;  /* 0x0000006177617221 */ /* 0x000fcc0000010000 */
[----:B------:R-:W5:Y:S01]  /*6a80*/  MUFU.EX2 R151, R151 ;  /* 0x0000009700977308 */ /* 0x000f620000000800 */
[----:B--2---:R-:W-:-:S07]  /*6a90*/  FADD.FTZ R102, R143, R102 ;  /* 0x000000668f667221 */ /* 0x004fce0000010000 */
[----:B------:R-:W2:Y:S01]  /*6aa0*/  MUFU.EX2 R150, R150 ;  /* 0x0000009600967308 */ /* 0x000ea20000000800 */
[C---:B-1----:R-:W-:Y:S01]  /*6ab0*/  F2FP.BF16.F32.PACK_AB R17, R145.reuse, R143 ;  /* 0x0000008f9111723e */ /* 0x042fe200000010ff */
[----:B------:R-:W-:-:S06]  /*6ac0*/  FADD.FTZ R102, R145, R102 ;  /* 0x0000006691667221 */ /* 0x000fcc0000010000 */
[----:B------:R-:W1:Y:S01]  /*6ad0*/  MUFU.EX2 R64, R64 ;  /* 0x0000004000407308 */ /* 0x000e620000000800 */
[----:B-----5:R-:W-:-:S07]  /*6ae0*/  FADD.FTZ R102, R151, R102 ;  /* 0x0000006697667221 */ /* 0x020fce0000010000 */
[----:B------:R-:W5:Y:S01]  /*6af0*/  MUFU.EX2 R63, R63 ;  /* 0x0000003f003f7308 */ /* 0x000f620000000800 */
[C---:B--2---:R-:W-:Y:S01]  /*6b00*/  F2FP.BF16.F32.PACK_AB R19, R150.reuse, R151 ;  /* 0x000000979613723e */ /* 0x044fe200000010ff */
[----:B------:R-:W-:-:S06]  /*6b10*/  FADD.FTZ R102, R150, R102 ;  /* 0x0000006696667221 */ /* 0x000fcc0000010000 */
[----:B------:R-:W2:Y:S01]  /*6b20*/  MUFU.EX2 R62, R62 ;  /* 0x0000003e003e7308 */ /* 0x000ea20000000800 */
[----:B------:R-:W-:Y:S01]  /*6b30*/  HMMA.16816.F32.BF16 R216, R16, R12, R216 ;  /* 0x0000000c10d8723c */ /* 0x000fe200000418d8 */
[----:B-1----:R-:W-:-:S05]  /*6b40*/  FADD.FTZ R100, R64, R100 ;  /* 0x0000006440647221 */ /* 0x002fca0000010000 */
[----:B------:R-:W-:Y:S01]  /*6b50*/  HMMA.16816.F32.BF16 R212, R16, R14, R212 ;  /* 0x0000000e10d4723c */ /* 0x000fe200000418d4 */
[----:B------:R-:W1:Y:S01]  /*6b60*/  MUFU.EX2 R61, R61 ;  /* 0x0000003d003d7308 */ /* 0x000e620000000800 */
[C---:B-----5:R-:W-:Y:S01]  /*6b70*/  F2FP.BF16.F32.PACK_AB R20, R63.reuse, R64 ;  /* 0x000000403f14723e */ /* 0x060fe200000010ff */
[----:B------:R-:W-:-:S03]  /*6b80*/  FADD.FTZ R100, R63, R100 ;  /* 0x000000643f647221 */ /* 0x000fc60000010000 */
[C---:B----4-:R-:W-:Y:S03]  /*6b90*/  HMMA.16816.F32.BF16 R208, R16.reuse, R24, R208 ;  /* 0x0000001810d0723c */ /* 0x050fe600000418d0 */
[----:B------:R-:W4:Y:S01]  /*6ba0*/  MUFU.EX2 R41, R41 ;  /* 0x0000002900297308 */ /* 0x000f220000000800 */
[----:B--2---:R-:W-:Y:S02]  /*6bb0*/  FADD.FTZ R100, R62, R100 ;  /* 0x000000643e647221 */ /* 0x004fe40000010000 */
[----:B------:R-:W-:Y:S01]  /*6bc0*/  HMMA.16816.F32.BF16 R204, R16, R26, R204 ;  /* 0x0000001a10cc723c */ /* 0x000fe200000418cc */
[----:B------:R-:W2:Y:S04]  /*6bd0*/  LDSM.16.MT88.4 R16, [R238+0x5400] ;  /* 0x00540000ee10783b */ /* 0x000ea80000004200 */
[----:B------:R-:W5:Y:S01]  /*6be0*/  MUFU.EX2 R40, R40 ;  /* 0x0000002800287308 */ /* 0x000f620000000800 */
[C---:B-1----:R-:W-:Y:S01]  /*6bf0*/  F2FP.BF16.F32.PACK_AB R22, R61.reuse, R62 ;  /* 0x0000003e3d16723e */ /* 0x042fe200000010ff */
[----:B------:R-:W-:-:S06]  /*6c00*/  FADD.FTZ R100, R61, R100 ;  /* 0x000000643d647221 */ /* 0x000fcc0000010000 */
[----:B------:R-:W1:Y:S01]  /*6c10*/  MUFU.EX2 R39, R39 ;  /* 0x0000002700277308 */ /* 0x000e620000000800 */
[----:B----4-:R-:W-:-:S07]  /*6c20*/  FADD.FTZ R99, R41, R99 ;  /* 0x0000006329637221 */ /* 0x010fce0000010000 */
[----:B------:R-:W4:Y:S01]  /*6c30*/  MUFU.EX2 R38, R38 ;  /* 0x0000002600267308 */ /* 0x000f220000000800 */
[C---:B-----5:R-:W-:Y:S01]  /*6c40*/  F2FP.BF16.F32.PACK_AB R21, R40.reuse, R41 ;  /* 0x000000292815723e */ /* 0x060fe200000010ff */
[----:B------:R-:W-:-:S06]  /*6c50*/  FADD.FTZ R99, R40, R99 ;  /* 0x0000006328637221 */ /* 0x000fcc0000010000 */
[----:B------:R-:W5:Y:S01]  /*6c60*/  MUFU.EX2 R121, R121 ;  /* 0x0000007900797308 */ /* 0x000f620000000800 */
[----:B-1----:R-:W-:-:S07]  /*6c70*/  FADD.FTZ R99, R39, R99 ;  /* 0x0000006327637221 */ /* 0x002fce0000010000 */
[----:B------:R-:W1:Y:S01]  /*6c80*/  MUFU.EX2 R135, R135 ;  /* 0x0000008700877308 */ /* 0x000e620000000800 */
[C---:B----4-:R-:W-:Y:S01]  /*6c90*/  F2FP.BF16.F32.PACK_AB R23, R38.reuse, R39 ;  /* 0x000000272617723e */ /* 0x050fe200000010ff */
[----:B------:R-:W-:-:S06]  /*6ca0*/  FADD.FTZ R99, R38, R99 ;  /* 0x0000006326637221 */ /* 0x000fcc0000010000 */
[----:B------:R-:W4:Y:S01]  /*6cb0*/  MUFU.EX2 R140, R140 ;  /* 0x0000008c008c7308 */ /* 0x000f220000000800 */
[----:B------:R-:W-:Y:S01]  /*6cc0*/  HMMA.16816.F32.BF16 R192, R20, R12, R192 ;  /* 0x0000000c14c0723c */ /* 0x000fe200000418c0 */
[----:B-----5:R-:W-:-:S05]  /*6cd0*/  FADD.FTZ R97, R121, R97 ;  /* 0x0000006179617221 */ /* 0x020fca0000010000 */
[----:B------:R-:W-:Y:S01]  /*6ce0*/  HMMA.16816.F32.BF16 R188, R20, R14, R188 ;  /* 0x0000000e14bc723c */ /* 0x000fe200000418bc */
[----:B------:R-:W5:Y:S01]  /*6cf0*/  MUFU.EX2 R142, R142 ;  /* 0x0000008e008e7308 */ /* 0x000f620000000800 */
[C---:B-1----:R-:W-:Y:S01]  /*6d00*/  F2FP.BF16.F32.PACK_AB R12, R135.reuse, R121 ;  /* 0x00000079870c723e */ /* 0x042fe200000010ff */
[----:B------:R-:W-:-:S03]  /*6d10*/  FADD.FTZ R97, R135, R97 ;  /* 0x0000006187617221 */ /* 0x000fc60000010000 */
[C---:B------:R-:W-:Y:S03]  /*6d20*/  HMMA.16816.F32.BF16 R200, R20.reuse, R24, R200 ;  /* 0x0000001814c8723c */ /* 0x040fe600000418c8 */
[----:B------:R-:W1:Y:S01]  /*6d30*/  MUFU.EX2 R148, R148 ;  /* 0x0000009400947308 */ /* 0x000e620000000800 */
[----:B----4-:R-:W-:Y:S02]  /*6d40*/  FADD.FTZ R97, R140, R97 ;  /* 0x000000618c617221 */ /* 0x010fe40000010000 */
[----:B------:R-:W-:Y:S01]  /*6d50*/  HMMA.16816.F32.BF16 R196, R20, R26, R196 ;  /* 0x0000001a14c4723c */ /* 0x000fe200000418c4 */
[----:B------:R-:W4:Y:S04]  /*6d60*/  LDSM.16.MT88.4 R20, [R237+0x5800] ;  /* 0x00580000ed14783b */ /* 0x000f280000004200 */
[----:B------:R-:W3:Y:S01]  /*6d70*/  MUFU.EX2 R146, R146 ;  /* 0x0000009200927308 */ /* 0x000ee20000000800 */
[----:B------:R-:W4:Y:S01]  /*6d80*/  LDSM.16.MT88.4 R24, [R238+0x5800] ;  /* 0x00580000ee18783b */ /* 0x000f220000004200 */
[C---:B-----5:R-:W-:Y:S01]  /*6d90*/  F2FP.BF16.F32.PACK_AB R14, R142.reuse, R140 ;  /* 0x0000008c8e0e723e */ /* 0x060fe200000010ff */
[----:B------:R-:W-:-:S05]  /*6da0*/  FADD.FTZ R97, R142, R97 ;  /* 0x000000618e617221 */ /* 0x000fca0000010000 */
[----:B------:R-:W5:Y:S01]  /*6db0*/  MUFU.EX2 R144, R144 ;  /* 0x0000009000907308 */ /* 0x000f620000000800 */
[----:B-1----:R-:W-:-:S07]  /*6dc0*/  FADD.FTZ R102, R148, R102 ;  /* 0x0000006694667221 */ /* 0x002fce0000010000 */
[----:B------:R-:W1:Y:S01]  /*6dd0*/  MUFU.EX2 R141, R141 ;  /* 0x0000008d008d7308 */ /* 0x000e620000000800 */
[C---:B---3--:R-:W-:Y:S01]  /*6de0*/  F2FP.BF16.F32.PACK_AB R13, R146.reuse, R148 ;  /* 0x00000094920d723e */ /* 0x048fe200000010ff */
[----:B------:R-:W-:-:S06]  /*6df0*/  FADD.FTZ R102, R146, R102 ;  /* 0x0000006692667221 */ /* 0x000fcc0000010000 */
[----:B------:R-:W3:Y:S01]  /*6e00*/  MUFU.EX2 R60, R60 ;  /* 0x0000003c003c7308 */ /* 0x000ee20000000800 */
[----:B-----5:R-:W-:-:S07]  /*6e10*/  FADD.FTZ R102, R144, R102 ;  /* 0x0000006690667221 */ /* 0x020fce0000010000 */
[----:B------:R-:W5:Y:S01]  /*6e20*/  MUFU.EX2 R59, R59 ;  /* 0x0000003b003b7308 */ /* 0x000f620000000800 */
[C---:B-1----:R-:W-:Y:S01]  /*6e30*/  F2FP.BF16.F32.PACK_AB R15, R141.reuse, R144 ;  /* 0x000000908d0f723e */ /* 0x042fe200000010ff */
[----:B------:R-:W-:-:S06]  /*6e40*/  FADD.FTZ R102, R141, R102 ;  /* 0x000000668d667221 */ /* 0x000fcc0000010000 */
[----:B------:R-:W1:Y:S01]  /*6e50*/  MUFU.EX2 R58, R58 ;  /* 0x0000003a003a7308 */ /* 0x000e620000000800 */
[----:B------:R-:W-:Y:S01]  /*6e60*/  HMMA.16816.F32.BF16 R216, R12, R8, R216 ;  /* 0x000000080cd8723c */ /* 0x000fe200000418d8 */
[----:B---3--:R-:W-:-:S05]  /*6e70*/  FADD.FTZ R100, R60, R100 ;  /* 0x000000643c647221 */ /* 0x008fca0000010000 */
[----:B------:R-:W-:Y:S01]  /*6e80*/  HMMA.16816.F32.BF16 R212, R12, R10, R212 ;  /* 0x0000000a0cd4723c */ /* 0x000fe200000418d4 */
[----:B------:R-:W3:Y:S01]  /*6e90*/  MUFU.EX2 R57, R57 ;  /* 0x0000003900397308 */ /* 0x000ee20000000800 */
[----:B-----5:R-:W-:-:S04]  /*6ea0*/  FADD.FTZ R100, R59, R100 ;  /* 0x000000643b647221 */ /* 0x020fc80000010000 */
[C---:B--2---:R-:W-:Y:S03]  /*6eb0*/  HMMA.16816.F32.BF16 R208, R12.reuse, R16, R208 ;  /* 0x000000100cd0723c */ /* 0x044fe600000418d0 */
[----:B------:R-:W2:Y:S01]  /*6ec0*/  MUFU.EX2 R37, R37 ;  /* 0x0000002500257308 */ /* 0x000ea20000000800 */
[----:B-1----:R-:W-:Y:S02]  /*6ed0*/  FADD.FTZ R100, R58, R100 ;  /* 0x000000643a647221 */ /* 0x002fe40000010000 */
[----:B------:R-:W-:Y:S05]  /*6ee0*/  HMMA.16816.F32.BF16 R204, R12, R18, R204 ;  /* 0x000000120ccc723c */ /* 0x000fea00000418cc */
[----:B------:R-:W1:Y:S01]  /*6ef0*/  MUFU.EX2 R36, R36 ;  /* 0x0000002400247308 */ /* 0x000e620000000800 */
[----:B---3--:R-:W-:Y:S01]  /*6f00*/  FADD.FTZ R100, R57, R100 ;  /* 0x0000006439647221 */ /* 0x008fe20000010000 */
[----:B------:R-:W-:-:S02]  /*6f10*/  F2FP.BF16.F32.PACK_AB R12, R59, R60 ;  /* 0x0000003c3b0c723e */ /* 0x000fc400000010ff */
[----:B------:R-:W-:-:S04]  /*6f20*/  F2FP.BF16.F32.PACK_AB R14, R57, R58 ;  /* 0x0000003a390e723e */ /* 0x000fc800000010ff */
[----:B------:R-:W3:Y:S01]  /*6f30*/  MUFU.EX2 R35, R35 ;  /* 0x0000002300237308 */ /* 0x000ee20000000800 */
[----:B--2---:R-:W-:-:S07]  /*6f40*/  FADD.FTZ R99, R37, R99 ;  /* 0x0000006325637221 */ /* 0x004fce0000010000 */
[----:B------:R-:W2:Y:S01]  /*6f50*/  MUFU.EX2 R34, R34 ;  /* 0x0000002200227308 */ /* 0x000ea20000000800 */
[C---:B-1----:R-:W-:Y:S01]  /*6f60*/  F2FP.BF16.F32.PACK_AB R13, R36.reuse, R37 ;  /* 0x00000025240d723e */ /* 0x042fe200000010ff */
[----:B------:R-:W-:-:S06]  /*6f70*/  FADD.FTZ R99, R36, R99 ;  /* 0x0000006324637221 */ /* 0x000fcc0000010000 */
[----:B------:R-:W1:Y:S01]  /*6f80*/  MUFU.EX2 R152, R152 ;  /* 0x0000009800987308 */ /* 0x000e620000000800 */
[----:B---3--:R-:W-:-:S07]  /*6f90*/  FADD.FTZ R99, R35, R99 ;  /* 0x0000006323637221 */ /* 0x008fce0000010000 */
[----:B------:R-:W3:Y:S01]  /*6fa0*/  MUFU.EX2 R154, R154 ;  /* 0x0000009a009a7308 */ /* 0x000ee20000000800 */
[C---:B--2---:R-:W-:Y:S01]  /*6fb0*/  F2FP.BF16.F32.PACK_AB R15, R34.reuse, R35 ;  /* 0x00000023220f723e */ /* 0x044fe200000010ff */
[----:B------:R-:W-:-:S06]  /*6fc0*/  FADD.FTZ R99, R34, R99 ;  /* 0x0000006322637221 */ /* 0x000fcc0000010000 */
[----:B------:R-:W2:Y:S01]  /*6fd0*/  MUFU.EX2 R155, R155 ;  /* 0x0000009b009b7308 */ /* 0x000ea20000000800 */
[----:B------:R-:W-:Y:S01]  /*6fe0*/  HMMA.16816.F32.BF16 R200, R12, R16, R200 ;  /* 0x000000100cc8723c */ /* 0x000fe200000418c8 */
[----:B-1----:R-:W-:-:S05]  /*6ff0*/  FADD.FTZ R97, R152, R97 ;  /* 0x0000006198617221 */ /* 0x002fca0000010000 */
[----:B------:R-:W-:Y:S01]  /*7000*/  HMMA.16816.F32.BF16 R192, R12, R8, R192 ;  /* 0x000000080cc0723c */ /* 0x000fe200000418c0 */
[----:B------:R-:W1:Y:S01]  /*7010*/  MUFU.EX2 R147, R147 ;  /* 0x0000009300937308 */ /* 0x000e620000000800 */
[----:B---3--:R-:W-:-:S04]  /*7020*/  FADD.FTZ R97, R154, R97 ;  /* 0x000000619a617221 */ /* 0x008fc80000010000 */
[C---:B------:R-:W-:Y:S01]  /*7030*/  HMMA.16816.F32.BF16 R188, R12.reuse, R10, R188 ;  /* 0x0000000a0cbc723c */ /* 0x040fe200000418bc */
[----:B------:R-:W-:Y:S02]  /*7040*/  F2FP.BF16.F32.PACK_AB R8, R154, R152 ;  /* 0x000000989a08723e */ /* 0x000fe400000010ff */
[----:B------:R-:W3:Y:S01]  /*7050*/  MUFU.EX2 R136, R136 ;  /* 0x0000008800887308 */ /* 0x000ee20000000800 */
[----:B--2---:R-:W-:Y:S02]  /*7060*/  FADD.FTZ R97, R155, R97 ;  /* 0x000000619b617221 */ /* 0x004fe40000010000 */
[----:B------:R-:W-:Y:S01]  /*7070*/  HMMA.16816.F32.BF16 R196, R12, R18, R196 ;  /* 0x000000120cc4723c */ /* 0x000fe200000418c4 */
[----:B------:R-:W2:Y:S04]  /*7080*/  LDSM.16.MT88.4 R16, [R237+0x5c00] ;  /* 0x005c0000ed10783b */ /* 0x000ea80000004200 */
[----:B------:R-:W5:Y:S01]  /*7090*/  MUFU.EX2 R134, R134 ;  /* 0x0000008600867308 */ /* 0x000f620000000800 */
[C---:B-1----:R-:W-:Y:S01]  /*70a0*/  F2FP.BF16.F32.PACK_AB R10, R147.reuse, R155 ;  /* 0x0000009b930a723e */ /* 0x042fe200000010ff */
[----:B------:R-:W1:Y:S01]  /*70b0*/  LDSM.16.MT88.4 R12, [R238+0x5c00] ;  /* 0x005c0000ee0c783b */ /* 0x000e620000004200 */
[----:B------:R-:W-:-:S05]  /*70c0*/  FADD.FTZ R97, R147, R97 ;  /* 0x0000006193617221 */ /* 0x000fca0000010000 */
[----:B------:R-:W4:Y:S01]  /*70d0*/  MUFU.EX2 R131, R131 ;  /* 0x0000008300837308 */ /* 0x000f220000000800 */
[----:B---3--:R-:W-:-:S07]  /*70e0*/  FADD.FTZ R102, R136, R102 ;  /* 0x0000006688667221 */ /* 0x008fce0000010000 */
[----:B------:R-:W3:Y:S01]  /*70f0*/  MUFU.EX2 R128, R128 ;  /* 0x0000008000807308 */ /* 0x000ee20000000800 */
[C---:B-----5:R-:W-:Y:S01]  /*7100*/  F2FP.BF16.F32.PACK_AB R9, R134.reuse, R136 ;  /* 0x000000888609723e */ /* 0x060fe200000010ff */
[----:B------:R-:W-:-:S06]  /*7110*/  FADD.FTZ R102, R134, R102 ;  /* 0x0000006686667221 */ /* 0x000fcc0000010000 */
[----:B------:R-:W5:Y:S01]  /*7120*/  MUFU.EX2 R56, R56 ;  /* 0x0000003800387308 */ /* 0x000f620000000800 */
[----:B----4-:R-:W-:-:S07]  /*7130*/  FADD.FTZ R102, R131, R102 ;  /* 0x0000006683667221 */ /* 0x010fce0000010000 */
[----:B------:R-:W4:Y:S01]  /*7140*/  MUFU.EX2 R55, R55 ;  /* 0x0000003700377308 */ /* 0x000f220000000800 */
[C---:B---3--:R-:W-:Y:S01]  /*7150*/  F2FP.BF16.F32.PACK_AB R11, R128.reuse, R131 ;  /* 0x00000083800b723e */ /* 0x048fe200000010ff */
[----:B------:R-:W-:-:S06]  /*7160*/  FADD.FTZ R102, R128, R102 ;  /* 0x0000006680667221 */ /* 0x000fcc0000010000 */
[----:B------:R-:W3:Y:S01]  /*7170*/  MUFU.EX2 R54, R54 ;  /* 0x0000003600367308 */ /* 0x000ee20000000800 */
[----:B------:R-:W-:Y:S01]  /*7180*/  HMMA.16816.F32.BF16 R216, R8, R20, R216 ;  /* 0x0000001408d8723c */ /* 0x000fe200000418d8 */
[----:B-----5:R-:W-:-:S05]  /*7190*/  FADD.FTZ R100, R56, R100 ;  /* 0x0000006438647221 */ /* 0x020fca0000010000 */
[----:B------:R-:W-:Y:S01]  /*71a0*/  HMMA.16816.F32.BF16 R212, R8, R22, R212 ;  /* 0x0000001608d4723c */ /* 0x000fe200000418d4 */
[----:B------:R-:W5:Y:S01]  /*71b0*/  MUFU.EX2 R53, R53 ;  /* 0x0000003500357308 */ /* 0x000f620000000800 */
[----:B----4-:R-:W-:-:S04]  /*71c0*/  FADD.FTZ R100, R55, R100 ;  /* 0x0000006437647221 */ /* 0x010fc80000010000 */
[C---:B------:R-:W-:Y:S03]  /*71d0*/  HMMA.16816.F32.BF16 R208, R8.reuse, R24, R208 ;  /* 0x0000001808d0723c */ /* 0x040fe600000418d0 */
[----:B------:R-:W4:Y:S01]  /*71e0*/  MUFU.EX2 R33, R33 ;  /* 0x0000002100217308 */ /* 0x000f220000000800 */
[----:B---3--:R-:W-:Y:S02]  /*71f0*/  FADD.FTZ R100, R54, R100 ;  /* 0x0000006436647221 */ /* 0x008fe40000010000 */
[----:B------:R-:W-:Y:S05]  /*7200*/  HMMA.16816.F32.BF16 R204, R8, R26, R204 ;  /* 0x0000001a08cc723c */ /* 0x000fea00000418cc */
[----:B------:R-:W3:Y:S01]  /*7210*/  MUFU.EX2 R32, R32 ;  /* 0x0000002000207308 */ /* 0x000ee20000000800 */
[----:B-----5:R-:W-:Y:S01]  /*7220*/  FADD.FTZ R100, R53, R100 ;  /* 0x0000006435647221 */ /* 0x020fe20000010000 */
[----:B------:R-:W-:-:S02]  /*7230*/  F2FP.BF16.F32.PACK_AB R8, R55, R56 ;  /* 0x000000383708723e */ /* 0x000fc400000010ff */
[----:B------:R-:W-:-:S04]  /*7240*/  F2FP.BF16.F32.PACK_AB R10, R53, R54 ;  /* 0x00000036350a723e */ /* 0x000fc800000010ff */
[----:B------:R-:W5:Y:S01]  /*7250*/  MUFU.EX2 R31, R31 ;  /* 0x0000001f001f7308 */ /* 0x000f620000000800 */
[----:B----4-:R-:W-:-:S07]  /*7260*/  FADD.FTZ R99, R33, R99 ;  /* 0x0000006321637221 */ /* 0x010fce0000010000 */
[----:B------:R-:W4:Y:S01]  /*7270*/  MUFU.EX2 R30, R30 ;  /* 0x0000001e001e7308 */ /* 0x000f220000000800 */
[C---:B---3--:R-:W-:Y:S01]  /*7280*/  F2FP.BF16.F32.PACK_AB R9, R32.reuse, R33 ;  /* 0x000000212009723e */ /* 0x048fe200000010ff */
[----:B------:R-:W-:-:S06]  /*7290*/  FADD.FTZ R99, R32, R99 ;  /* 0x0000006320637221 */ /* 0x000fcc0000010000 */
[----:B------:R-:W3:Y:S01]  /*72a0*/  MUFU.EX2 R52, R52 ;  /* 0x0000003400347308 */ /* 0x000ee20000000800 */
[----:B-----5:R-:W-:-:S07]  /*72b0*/  FADD.FTZ R99, R31, R99 ;  /* 0x000000631f637221 */ /* 0x020fce0000010000 */
[----:B------:R-:W5:Y:S01]  /*72c0*/  MUFU.EX2 R29, R29 ;  /* 0x0000001d001d7308 */ /* 0x000f620000000800 */
[C---:B----4-:R-:W-:Y:S01]  /*72d0*/  F2FP.BF16.F32.PACK_AB R11, R30.reuse, R31 ;  /* 0x0000001f1e0b723e */ /* 0x050fe200000010ff */
[----:B------:R-:W-:-:S06]  /*72e0*/  FADD.FTZ R99, R30, R99 ;  /* 0x000000631e637221 */ /* 0x000fcc0000010000 */
[----:B------:R-:W4:Y:S01]  /*72f0*/  MUFU.EX2 R153, R153 ;  /* 0x0000009900997308 */ /* 0x000f220000000800 */
[----:B------:R-:W-:Y:S01]  /*7300*/  HMMA.16816.F32.BF16 R200, R8, R24, R200 ;  /* 0x0000001808c8723c */ /* 0x000fe200000418c8 */
[----:B---3--:R-:W-:-:S05]  /*7310*/  FADD.FTZ R100, R52, R100 ;  /* 0x0000006434647221 */ /* 0x008fca0000010000 */
[----:B------:R-:W-:Y:S01]  /*7320*/  HMMA.16816.F32.BF16 R192, R8, R20, R192 ;  /* 0x0000001408c0723c */ /* 0x000fe200000418c0 */
[----:B------:R-:W3:Y:S01]  /*7330*/  MUFU.EX2 R127, R127 ;  /* 0x0000007f007f7308 */ /* 0x000ee20000000800 */
[----:B-----5:R-:W-:-:S04]  /*7340*/  FADD.FTZ R99, R29, R99 ;  /* 0x000000631d637221 */ /* 0x020fc80000010000 */
[C---:B------:R-:W-:Y:S03]  /*7350*/  HMMA.16816.F32.BF16 R188, R8.reuse, R22, R188 ;  /* 0x0000001608bc723c */ /* 0x040fe600000418bc */
[----:B------:R-:W5:Y:S01]  /*7360*/  MUFU.EX2 R51, R51 ;  /* 0x0000003300337308 */ /* 0x000f620000000800 */
[----:B----4-:R-:W-:Y:S02]  /*7370*/  FADD.FTZ R97, R153, R97 ;  /* 0x0000006199617221 */ /* 0x010fe40000010000 */
[----:B------:R-:W-:Y:S05]  /*7380*/  HMMA.16816.F32.BF16 R196, R8, R26, R196 ;  /* 0x0000001a08c4723c */ /* 0x000fea00000418c4 */
        /* <DEDUP_REMOVED lines=28> */
[----:B------:R-:W-:Y:S01]  /*7550*/  FADD.FTZ R99, R118, R99 ;  /* 0x0000006376637221 */ /* 0x000fe20000010000 */
[----:B--2---:R-:W-:Y:S03]  /*7560*/  HMMA.16816.F32.BF16 R216, R20, R16, R216 ;  /* 0x0000001014d8723c */ /* 0x004fe600000418d8 */
[----:B----4-:R-:W-:-:S03]  /*7570*/  FADD.FTZ R99, R24, R99 ;  /* 0x0000006318637221 */ /* 0x010fc60000010000 */
[C---:B------:R-:W-:Y:S06]  /*7580*/  HMMA.16816.F32.BF16 R212, R20.reuse, R18, R212 ;  /* 0x0000001214d4723c */ /* 0x040fec00000418d4 */
[----:B-1----:R-:W-:Y:S01]  /*7590*/  HMMA.16816.F32.BF16 R208, R20, R12, R208 ;  /* 0x0000000c14d0723c */ /* 0x002fe200000418d0 */
[C---:B---3--:R-:W-:Y:S01]  /*75a0*/  F2FP.BF16.F32.PACK_AB R11, R181.reuse, R24 ;  /* 0x00000018b50b723e */ /* 0x048fe200000010ff */
[----:B------:R-:W-:-:S04]  /*75b0*/  FADD.FTZ R181, R181, R99 ;  /* 0x00000063b5b57221 */ /* 0x000fc80000010000 */
[----:B------:R-:W-:Y:S06]  /*75c0*/  HMMA.16816.F32.BF16 R204, R20, R14, R204 ;  /* 0x0000000e14cc723c */ /* 0x000fec00000418cc */
[C---:B------:R-:W-:Y:S06]  /*75d0*/  HMMA.16816.F32.BF16 R192, R8.reuse, R16, R192 ;  /* 0x0000001008c0723c */ /* 0x040fec00000418c0 */
[C---:B------:R-:W-:Y:S06]  /*75e0*/  HMMA.16816.F32.BF16 R188, R8.reuse, R18, R188 ;  /* 0x0000001208bc723c */ /* 0x040fec00000418bc */
[C---:B------:R-:W-:Y:S06]  /*75f0*/  HMMA.16816.F32.BF16 R200, R8.reuse, R12, R200 ;  /* 0x0000000c08c8723c */ /* 0x040fec00000418c8 */
[----:B------:R-:W-:Y:S01]  /*7600*/  HMMA.16816.F32.BF16 R196, R8, R14, R196 ;  /* 0x0000000e08c4723c */ /* 0x000fe200000418c4 */
[----:B------:R-:W-:-:S08]  /*7610*/  NOP ;  /* 0x0000000000007918 */ /* 0x000fd00000000000 */
[----:B------:R-:W-:-:S15]  /*7620*/  @!P0 BRA `(.L_x_151) ;  /* 0x00000058006c8947 */ /* 0x000fde0003800000 */
[----:B------:R-:W-:Y:S01]  /*7630*/  ULDC UR4, c[0x0][0x2d0] ;  /* 0x0000b40000047ab9 */ /* 0x000fe20000000800 */
[----:B------:R-:W-:-:S04]  /*7640*/  DEPBAR.LE SB0, 0x0 ;  /* 0x000080000000791a */ /* 0x000fc80000000000 */
[----:B------:R-:W-:Y:S01]  /*7650*/  BAR.SYNC.DEFER_BLOCKING 0x0 ;  /* 0x0000000000007b1d */ /* 0x000fe20000010000 */
[----:B------:R-:W-:Y:S01]  /*7660*/  ISETP.GE.AND P1, PT, R234, UR4, PT ;  /* 0x00000004ea007c0c */ /* 0x000fe2000bf26270 */
[----:B------:R-:W-:Y:S01]  /*7670*/  UIADD3 UR4, UR23, -0x2, URZ ;  /* 0xfffffffe17047890 */ /* 0x000fe2000fffe03f */
[----:B------:R-:W-:Y:S02]  /*7680*/  IMAD.U32 R14, RZ, RZ, UR8 ;  /* 0x00000008ff0e7e24 */ /* 0x000fe4000f8e00ff */
[----:B------:R-:W-:Y:S01]  /*7690*/  IMAD.U32 R0, RZ, RZ, UR8 ;  /* 0x00000008ff007e24 */ /* 0x000fe2000f8e00ff */
[----:B------:R-:W-:Y:S01]  /*76a0*/  USHF.R.S32.HI UR7, URZ, 0x1f, UR4 ;  /* 0x0000001f3f077899 */ /* 0x000fe20008011404 */
[----:B------:R-:W-:Y:S01]  /*76b0*/  IMAD.U32 R6, RZ, RZ, UR9 ;  /* 0x00000009ff067e24 */ /* 0x000fe2000f8e00ff */
[----:B------:R-:W-:Y:S01]  /*76c0*/  UIMAD UR6, UR12, UR4, URZ ;  /* 0x000000040c0672a4 */ /* 0x000fe2000f8e023f */
[----:B------:R-:W-:-:S03]  /*76d0*/  IMAD.U32 R16, RZ, RZ, UR4 ;  /* 0x00000004ff107e24 */ /* 0x000fc6000f8e00ff */
[----:B------:R-:W-:Y:S01]  /*76e0*/  UIMAD UR6, UR7, UR13, UR6 ;  /* 0x0000000d070672a4 */ /* 0x000fe2000f8e0206 */
[----:B------:R-:W-:Y:S01]  /*76f0*/  IMAD.WIDE.U32 R16, R16, UR13, R242 ;  /* 0x0000000d10107c25 */ /* 0x000fe2000f8e00f2 */
[----:B------:R-:W1:Y:S01]  /*7700*/  @!P1 LDC.64 R12, c[0x0][0x220] ;  /* 0x00008800ff0c9b82 */ /* 0x000e620000000a00 */
[----:B------:R-:W-:-:S03]  /*7710*/  VOTEU.ALL UP0, P1 ;  /* 0x00000000003f7886 */ /* 0x000fc60000800000 */
[----:B------:R-:W-:Y:S01]  /*7720*/  VIADD R17, R17, UR6 ;  /* 0x0000000611117c36 */ /* 0x000fe20008000000 */
[----:B------:R-:W-:Y:S01]  /*7730*/  @!P1 LEA R14, P0, R14, R16, 0x6 ;  /* 0x000000100e0e9211 */ /* 0x000fe200078030ff */
[----:B------:R-:W-:Y:S02]  /*7740*/  @!UP0 UIMAD UR6, UR9, 0x60, URZ ;  /* 0x00000060090688a4 */ /* 0x000fe4000f8e023f */
[----:B------:R-:W2:Y:S01]  /*7750*/  @!P1 LDC.64 R8, c[0x0][0x220] ;  /* 0x00008800ff089b82 */ /* 0x000ea20000000a00 */
[C---:B------:R-:W-:Y:S01]  /*7760*/  @!P1 LEA.HI.X R6, R0.reuse, R17, R6, 0x6, P0 ;  /* 0x0000001100069211 */ /* 0x040fe200000f3406 */
[----:B------:R-:W-:Y:S01]  /*7770*/  @!P1 IMAD.WIDE.U32 R20, R0, 0x60, R16 ;  /* 0x0000006000149825 */ /* 0x000fe200078e0010 */
[----:B------:R-:W-:Y:S01]  /*7780*/  @!P1 IADD3 R4, P0, R16, UR29, RZ ;  /* 0x0000001d10049c10 */ /* 0x000fe2000ff1e0ff */
[----:B------:R-:W-:Y:S01]  /*7790*/  @P1 STS [R229+0x4000], RZ ;  /* 0x004000ffe5001388 */ /* 0x000fe20000000800 */
[----:B------:R-:W-:Y:S01]  /*77a0*/  UISETP.GE.AND UP0, UPT, UR23, 0x3, UPT ;  /* 0x000000031700788c */ /* 0x000fe2000bf06270 */
[----:B------:R-:W-:-:S02]  /*77b0*/  @!P1 VIADD R0, R21, UR6 ;  /* 0x0000000615009c36 */ /* 0x000fc40008000000 */
[----:B------:R-:W3:Y:S01]  /*77c0*/  @!P1 LDC.64 R10, c[0x0][0x220] ;  /* 0x00008800ff0a9b82 */ /* 0x000ee20000000a00 */
[----:B------:R-:W-:Y:S04]  /*77d0*/  @P1 STS [R229+0x4004], RZ ;  /* 0x004004ffe5001388 */ /* 0x000fe80000000800 */
[----:B------:R-:W-:Y:S03]  /*77e0*/  @P1 STS.64 [R229+0x4008], RZ ;  /* 0x004008ffe5001388 */ /* 0x000fe60000000a00 */
[----:B------:R-:W4:Y:S01]  /*77f0*/  @!P1 LDC.64 R2, c[0x0][0x220] ;  /* 0x00008800ff029b82 */ /* 0x000f220000000a00 */
[----:B-1----:R-:W-:Y:S02]  /*7800*/  @!P1 LEA R18, P3, R16, R12, 0x1 ;  /* 0x0000000c10129211 */ /* 0x002fe400078608ff */
[----:B------:R-:W-:-:S02]  /*7810*/  @!P1 IADD3.X R12, R17, UR28, RZ, P0, !PT ;  /* 0x0000001c110c9c10 */ /* 0x000fc400087fe4ff */
[----:B------:R-:W-:Y:S02]  /*7820*/  @!P1 LEA.HI.X R19, R16, R13, R17, 0x1, P3 ;  /* 0x0000000d10139211 */ /* 0x000fe400018f0c11 */
[----:B--2---:R-:W-:-:S03]  /*7830*/  @!P1 LEA R8, P0, R14, R8, 0x1 ;  /* 0x000000080e089211 */ /* 0x004fc600078008ff */
[----:B------:R-:W-:Y:S01]  /*7840*/  @!PT LDS RZ, [RZ] ;  /* 0x00000000fffff984 */ /* 0x000fe20000000800 */
[----:B------:R-:W-:Y:S01]  /*7850*/  @!PT LDS RZ, [RZ] ;  /* 0x00000000fffff984 */ /* 0x000fe20000000800 */
[----:B------:R-:W-:Y:S01]  /*7860*/  @!PT LDS RZ, [RZ] ;  /* 0x00000000fffff984 */ /* 0x000fe20000000800 */
[----:B------:R1:W-:Y:S01]  /*7870*/  @!P1 LDGSTS.E.BYPASS.LTC128B.128 [R229+0x4000], desc[UR20][R18.64] ;  /* 0x0400000012e59fae */ /* 0x0003e2000b901d54 */
[----:B------:R-:W-:-:S03]  /*7880*/  @!P1 LEA.HI.X R9, R14, R9, R6, 0x1, P0 ;  /* 0x000000090e099211 */ /* 0x000fc600000f0c06 */
[----:B------:R-:W-:Y:S01]  /*7890*/  @P1 STS.128 [R229+0x4800], RZ ;  /* 0x004800ffe5001388 */ /* 0x000fe20000000c00 */
[----:B---3--:R-:W-:-:S04]  /*78a0*/  @!P1 LEA R10, P2, R4, R10, 0x1 ;  /* 0x0000000a040a9211 */ /* 0x008fc800078408ff */
[----:B------:R-:W-:Y:S02]  /*78b0*/  @!P1 LEA.HI.X R11, R4, R11, R12, 0x1, P2 ;  /* 0x0000000b040b9211 */ /* 0x000fe400010f0c0c */
[----:B----4-:R-:W-:-:S03]  /*78c0*/  @!P1 LEA R2, P0, R20, R2, 0x1 ;  /* 0x0000000214029211 */ /* 0x010fc600078008ff */
[----:B------:R-:W-:Y:S01]  /*78d0*/  @!PT LDS RZ, [RZ] ;  /* 0x00000000fffff984 */ /* 0x000fe20000000800 */
[----:B------:R-:W-:Y:S01]  /*78e0*/  @!PT LDS RZ, [RZ] ;  /* 0x00000000fffff984 */ /* 0x000fe20000000800 */
[----:B------:R-:W-:Y:S01]  /*78f0*/  @!PT LDS RZ, [RZ] ;  /* 0x00000000fffff984 */ /* 0x000fe20000000800 */
[----:B------:R-:W-:Y:S01]  /*7900*/  @!P1 LDGSTS.E.BYPASS.LTC128B.128 [R229+0x4800], desc[UR20][R10.64] ;  /* 0x048000000ae59fae */ /* 0x000fe2000b901d54 */
[----:B------:R-:W-:-:S03]  /*7910*/  @!P1 LEA.HI.X R3, R20, R3, R0, 0x1, P0 ;  /* 0x0000000314039211 */ /* 0x000fc600000f0c00 */
        /* <DEDUP_REMOVED lines=10> */
[----:B------:R-:W-:Y:S04]  /*79c0*/  LDSM.16.M88.4 R116, [R179] ;  /* 0x00000000b374783b */ /* 0x000fe80000000200 */
[----:B------:R-:W3:Y:S04]  /*79d0*/  LDSM.16.M88.4 R72, [R178+0x2800] ;  /* 0x00280000b248783b */ /* 0x000ee80000000200 */
[----:B------:R-:W4:Y:S04]  /*79e0*/  LDSM.16.M88.4 R112, [R179+0x1000] ;  /* 0x00100000b370783b */ /* 0x000f280000000200 */
[----:B------:R-:W5:Y:S04]  /*79f0*/  LDSM.16.M88.4 R80, [R178+0x2400] ;  /* 0x00240000b250783b */ /* 0x000f680000000200 */
[----:B-1----:R-:W1:Y:S04]  /*7a00*/  LDSM.16.M88.4 R16, [R178+0x2c00] ;  /* 0x002c0000b210783b */ /* 0x002e680000000200 */
[----:B------:R-:W2:Y:S04]  /*7a10*/  LDSM.16.M88.4 R40, [R178+0x2000] ;  /* 0x00200000b228783b */ /* 0x000ea80000000200 */
[----:B------:R-:W-:Y:S04]  /*7a20*/  LDSM.16.M88.4 R108, [R177] ;  /* 0x00000000b16c783b */ /* 0x000fe80000000200 */
[----:B------:R-:W2:Y:S04]  /*7a30*/  LDSM.16.M88.4 R128, [R176+0x800] ;  /* 0x00080000b080783b */ /* 0x000ea80000000200 */
[----:B------:R-:W2:Y:S04]  /*7a40*/  LDSM.16.M88.4 R104, [R177+0x1000] ;  /* 0x00100000b168783b */ /* 0x000ea80000000200 */
[----:B------:R-:W2:Y:S04]  /*7a50*/  LDSM.16.M88.4 R100, [R176+0x400] ;  /* 0x00040000b064783b */ /* 0x000ea80000000200 */
[----:B------:R-:W2:Y:S04]  /*7a60*/  LDSM.16.M88.4 R60, [R176+0xc00] ;  /* 0x000c0000b03c783b */ /* 0x000ea80000000200 */
[----:B------:R-:W2:Y:S01]  /*7a70*/  LDSM.16.M88.4 R56, [R176] ;  /* 0x00000000b038783b */ /* 0x000ea20000000200 */
[-C--:B---3--:R-:W-:Y:S03]  /*7a80*/  HMMA.16816.F32.BF16 R32, R116, R74.reuse, RZ ;  /* 0x0000004a7420723c */ /* 0x088fe600000418ff */
[----:B------:R-:W3:Y:S03]  /*7a90*/  LDSM.16.M88.4 R120, [R178+0x3400] ;  /* 0x00340000b278783b */ /* 0x000ee60000000200 */
[----:B----4-:R-:W-:Y:S01]  /*7aa0*/  HMMA.16816.F32.BF16 R36, R112, R74, RZ ;  /* 0x0000004a7024723c */ /* 0x010fe200000418ff */
[----:B------:R-:W4:Y:S04]  /*7ab0*/  LDSM.16.M88.4 R64, [R178+0x3000] ;  /* 0x00300000b240783b */ /* 0x000f280000000200 */
[----:B------:R-:W4:Y:S01]  /*7ac0*/  LDSM.16.M88.4 R96, [R176+0x1400] ;  /* 0x00140000b060783b */ /* 0x000f220000000200 */
[-C--:B-----5:R-:W-:Y:S03]  /*7ad0*/  HMMA.16816.F32.BF16 R92, R116, R80.reuse, RZ ;  /* 0x00000050745c723c */ /* 0x0a0fe600000418ff */
[----:B------:R-:W5:Y:S03]  /*7ae0*/  LDSM.16.M88.4 R124, [R176+0x1000] ;  /* 0x00100000b07c783b */ /* 0x000f660000000200 */
[----:B------:R-:W-:Y:S01]  /*7af0*/  HMMA.16816.F32.BF16 R88, R112, R80, RZ ;  /* 0x000000507058723c */ /* 0x000fe200000418ff */
[----:B------:R-:W0:Y:S05]  /*7b00*/  LDGDEPBAR ;  /* 0x00000000000079af */ /* 0x000e2a0000000000 */
[-C--:B-1----:R-:W-:Y:S06]  /*7b10*/  HMMA.16816.F32.BF16 R28, R116, R16.reuse, RZ ;  /* 0x00000010741c723c */ /* 0x082fec00000418ff */
[C---:B------:R-:W-:Y:S06]  /*7b20*/  HMMA.16816.F32.BF16 R24, R112.reuse, R16, RZ ;  /* 0x000000107018723c */ /* 0x040fec00000418ff */
[----:B------:R-:W-:Y:S06]  /*7b30*/  HMMA.16816.F32.BF16 R20, R112, R18, RZ ;  /* 0x000000127014723c */ /* 0x000fec00000418ff */
[-C--:B--2---:R-:W-:Y:S06]  /*7b40*/  HMMA.16816.F32.BF16 R52, R116, R40.reuse, RZ ;  /* 0x000000287434723c */ /* 0x084fec00000418ff */
[C---:B------:R-:W-:Y:S06]  /*7b50*/  HMMA.16816.F32.BF16 R48, R112.reuse, R40, RZ ;  /* 0x000000287030723c */ /* 0x040fec00000418ff */
[----:B------:R-:W-:Y:S06]  /*7b60*/  HMMA.16816.F32.BF16 R44, R112, R42, RZ ;  /* 0x0000002a702c723c */ /* 0x000fec00000418ff */
[C---:B------:R-:W-:Y:S06]  /*7b70*/  HMMA.16816.F32.BF16 R16, R116.reuse, R18, RZ ;  /* 0x000000127410723c */ /* 0x040fec00000418ff */
[----:B------:R-:W-:Y:S06]  /*7b80*/  HMMA.16816.F32.BF16 R40, R116, R42, RZ ;  /* 0x0000002a7428723c */ /* 0x000fec00000418ff */
[-C--:B------:R-:W-:Y:S06]  /*7b90*/  HMMA.16816.F32.BF16 R32, R108, R130.reuse, R32 ;  /* 0x000000826c20723c */ /* 0x080fec0000041820 */
[----:B------:R-:W-:Y:S06]  /*7ba0*/  HMMA.16816.F32.BF16 R36, R104, R130, R36 ;  /* 0x000000826824723c */ /* 0x000fec0000041824 */
[-C--:B------:R-:W-:Y:S06]  /*7bb0*/  HMMA.16816.F32.BF16 R92, R108, R100.reuse, R92 ;  /* 0x000000646c5c723c */ /* 0x080fec000004185c */
[----:B------:R-:W-:Y:S06]  /*7bc0*/  HMMA.16816.F32.BF16 R88, R104, R100, R88 ;  /* 0x000000646858723c */ /* 0x000fec0000041858 */
[----:B------:R-:W-:Y:S01]  /*7bd0*/  HMMA.16816.F32.BF16 R28, R108, R60, R28 ;  /* 0x0000003c6c1c723c */ /* 0x000fe2000004181c */
[----:B------:R-:W-:-:S04]  /*7be0*/  IMAD.U32 R100, RZ, RZ, UR4 ;  /* 0x00000004ff647e24 */ /* 0x000fc8000f8e00ff */
[----:B------:R-:W-:Y:S01]  /*7bf0*/  IMAD R100, R100, 0x80, R184 ;  /* 0x0000008064647824 */ /* 0x000fe200078e02b8 */
[C---:B------:R-:W-:Y:S03]  /*7c00*/  HMMA.16816.F32.BF16 R24, R104.reuse, R60, R24 ;  /* 0x0000003c6818723c */ /* 0x040fe60000041818 */
[C---:B------:R-:W-:Y:S02]  /*7c10*/  VIADD R0, R100.reuse, 0x29 ;  /* 0x0000002964007836 */ /* 0x040fe40000000000 */
[----:B------:R-:W-:Y:S01]  /*7c20*/  VIADD R137, R100, 0x28 ;  /* 0x0000002864897836 */ /* 0x000fe20000000000 */
[----:B------:R-:W-:Y:S02]  /*7c30*/  HMMA.16816.F32.BF16 R20, R104, R62, R20 ;  /* 0x0000003e6814723c */ /* 0x000fe40000041814 */
[-C--:B------:R-:W-:Y:S02]  /*7c40*/  I2FP.F32.S32 R3, R0.reuse ;  /* 0x0000000000037245 */ /* 0x080fe40000201400 */
[----:B------:R-:W-:-:S02]  /*7c50*/  I2FP.F32.S32 R4, R0 ;  /* 0x0000000000047245 */ /* 0x000fc40000201400 */
[C---:B------:R-:W-:Y:S01]  /*7c60*/  HMMA.16816.F32.BF16 R16, R108.reuse, R62, R16 ;  /* 0x0000003e6c10723c */ /* 0x040fe20000041810 */
[----:B------:R-:W-:Y:S01]  /*7c70*/  FFMA.FTZ R33, R3, UR5, R33 ;  /* 0x0000000503217c23 */ /* 0x000fe20008010021 */
[----:B------:R-:W-:Y:S01]  /*7c80*/  VIADD R3, R100, 0x30 ;  /* 0x0000003064037836 */ /* 0x000fe20000000000 */
[----:B------:R-:W-:Y:S01]  /*7c90*/  ISETP.GE.AND P5, PT, R0, R159, PT ;  /* 0x0000009f0000720c */ /* 0x000fe20003fa6270 */
[----:B------:R-:W-:Y:S01]  /*7ca0*/  FFMA.FTZ R35, R4, UR5, R35 ;  /* 0x0000000504237c23 */ /* 0x000fe20008010023 */
[C---:B------:R-:W-:Y:S01]  /*7cb0*/  ISETP.GE.AND P3, PT, R0.reuse, R158, PT ;  /* 0x0000009e0000720c */ /* 0x040fe20003f66270 */
[-C--:B------:R-:W-:Y:S01]  /*7cc0*/  HMMA.16816.F32.BF16 R52, R108, R56.reuse, R52 ;  /* 0x000000386c34723c */ /* 0x080fe20000041834 */
[C---:B------:R-:W-:Y:S02]  /*7cd0*/  ISETP.GE.AND P6, PT, R0.reuse, R157, PT ;  /* 0x0000009d0000720c */ /* 0x040fe40003fc6270 */
[----:B------:R-:W-:Y:S02]  /*7ce0*/  ISETP.GE.AND P0, PT, R0, R156, PT ;  /* 0x0000009c0000720c */ /* 0x000fe40003f06270 */
[----:B------:R-:W-:Y:S01]  /*7cf0*/  I2FP.F32.S32 R2, R0 ;  /* 0x0000000000027245 */ /* 0x000fe20000201400 */
[----:B------:R-:W-:Y:S01]  /*7d00*/  HMMA.16816.F32.BF16 R48, R104, R56, R48 ;  /* 0x000000386830723c */ /* 0x000fe20000041830 */
[----:B------:R-:W-:Y:S01]  /*7d10*/  FFMA.FTZ R0, R4, UR5, R37 ;  /* 0x0000000504007c23 */ /* 0x000fe20008010025 */
[----:B------:R-:W-:-:S02]  /*7d20*/  I2FP.F32.S32 R4, R3 ;  /* 0x0000000300047245 */ /* 0x000fc40000201400 */
[----:B------:R-:W-:Y:S01]  /*7d30*/  FFMA.FTZ R39, R2, UR5, R39 ;  /* 0x0000000502277c23 */ /* 0x000fe20008010027 */
[----:B------:R-:W-:Y:S01]  /*7d40*/  I2FP.F32.S32 R2, R3 ;  /* 0x0000000300027245 */ /* 0x000fe20000201400 */
[-C--:B------:R-:W-:Y:S01]  /*7d50*/  HMMA.16816.F32.BF16 R44, R104, R58.reuse, R44 ;  /* 0x0000003a682c723c */ /* 0x080fe2000004182c */
[----:B------:R-:W-:Y:S01]  /*7d60*/  FFMA.FTZ R28, R4, UR5, R28 ;  /* 0x00000005041c7c23 */ /* 0x000fe2000801001c */
[----:B------:R-:W-:Y:S01]  /*7d70*/  VIADD R4, R100, 0x31 ;  /* 0x0000003164047836 */ /* 0x000fe20000000000 */
[----:B------:R-:W-:Y:S01]  /*7d80*/  FSEL R223, R33, -INF , !P5 ;  /* 0xff80000021df7808 */ /* 0x000fe20006800000 */
[C---:B------:R-:W-:Y:S01]  /*7d90*/  FFMA.FTZ R30, R2.reuse, UR5, R30 ;  /* 0x00000005021e7c23 */ /* 0x040fe2000801001e */
[C---:B------:R-:W-:Y:S01]  /*7da0*/  ISETP.GE.AND P4, PT, R3.reuse, R159, PT ;  /* 0x0000009f0300720c */ /* 0x040fe20003f86270 */
[----:B------:R-:W-:Y:S01]  /*7db0*/  HMMA.16816.F32.BF16 R40, R108, R58, R40 ;  /* 0x0000003a6c28723c */ /* 0x000fe20000041828 */
[C---:B------:R-:W-:Y:S01]  /*7dc0*/  ISETP.GE.AND P2, PT, R3.reuse, R158, PT ;  /* 0x0000009e0300720c */ /* 0x040fe20003f46270 */
[----:B------:R-:W-:Y:S01]  /*7dd0*/  FFMA.FTZ R2, R2, UR5, R24 ;  /* 0x0000000502027c23 */ /* 0x000fe20008010018 */
[----:B------:R-:W-:-:S02]  /*7de0*/  ISETP.GE.AND P5, PT, R3, R157, PT ;  /* 0x0000009d0300720c */ /* 0x000fc40003fa6270 */
[----:B------:R-:W-:Y:S01]  /*7df0*/  I2FP.F32.S32 R6, R4 ;  /* 0x0000000400067245 */ /* 0x000fe20000201400 */
[-C--:B---3--:R-:W-:Y:S01]  /*7e00*/  HMMA.16816.F32.BF16 R60, R116, R120.reuse, RZ ;  /* 0x00000078743c723c */ /* 0x088fe200000418ff */
[----:B------:R-:W-:Y:S02]  /*7e10*/  FSEL R0, R0, -INF , !P6 ;  /* 0xff80000000007808 */ /* 0x000fe40007000000 */
[----:B------:R-:W-:Y:S01]  /*7e20*/  FSEL R136, R39, -INF , !P0 ;  /* 0xff80000027887808 */ /* 0x000fe20004000000 */
[----:B------:R-:W-:Y:S01]  /*7e30*/  FFMA.FTZ R29, R6, UR5, R29 ;  /* 0x00000005061d7c23 */ /* 0x000fe2000801001d */
[----:B------:R-:W-:Y:S01]  /*7e40*/  FSEL R225, R28, -INF , !P4 ;  /* 0xff8000001ce17808 */ /* 0x000fe20006000000 */
[----:B------:R-:W-:Y:S01]  /*7e50*/  HMMA.16816.F32.BF16 R56, R112, R120, RZ ;  /* 0x000000787038723c */ /* 0x000fe200000418ff */
[----:B------:R-:W-:Y:S01]  /*7e60*/  ISETP.GE.AND P6, PT, R4, R159, PT ;  /* 0x0000009f0400720c */ /* 0x000fe20003fc6270 */
[----:B------:R-:W-:Y:S01]  /*7e70*/  VIADD R6, R100, 0x38 ;  /* 0x0000003864067836 */ /* 0x000fe20000000000 */
[----:B------:R-:W-:-:S02]  /*7e80*/  ISETP.GE.AND P0, PT, R4, R158, PT ;  /* 0x0000009e0400720c */ /* 0x000fc40003f06270 */
[----:B------:R-:W-:Y:S01]  /*7e90*/  ISETP.GE.AND P4, PT, R4, R157, PT ;  /* 0x0000009d0400720c */ /* 0x000fe20003f86270 */
[----:B----4-:R-:W-:Y:S01]  /*7ea0*/  HMMA.16816.F32.BF16 R12, R116, R64, RZ ;  /* 0x00000040740c723c */ /* 0x010fe200000418ff */
[----:B------:R-:W-:Y:S02]  /*7eb0*/  I2FP.F32.S32 R239, R6 ;  /* 0x0000000600ef7245 */ /* 0x000fe40000201400 */
[----:B------:R-:W-:Y:S02]  /*7ec0*/  FSEL R2, R2, -INF , !P5 ;  /* 0xff80000002027808 */ /* 0x000fe40006800000 */
[----:B------:R-:W-:Y:S01]  /*7ed0*/  FSEL R226, R29, -INF , !P6 ;  /* 0xff8000001de27808 */ /* 0x000fe20007000000 */
[----:B------:R-:W-:Y:S01]  /*7ee0*/  HMMA.16816.F32.BF16 R84, R112, R82, RZ ;  /* 0x000000527054723c */ /* 0x000fe200000418ff */
[C---:B------:R-:W-:Y:S01]  /*7ef0*/  ISETP.GE.AND P5, PT, R6.reuse, R159, PT ;  /* 0x0000009f0600720c */ /* 0x040fe20003fa6270 */
[----:B------:R-:W-:Y:S01]  /*7f00*/  FFMA.FTZ R239, R239, UR5, R16 ;  /* 0x00000005efef7c23 */ /* 0x000fe20008010010 */
[----:B------:R-:W-:Y:S01]  /*7f10*/  ISETP.GE.AND P6, PT, R6, R157, PT ;  /* 0x0000009d0600720c */ /* 0x000fe20003fc6270 */
[----:B------:R-:W-:-:S02]  /*7f20*/  VIADD R16, R100, 0x39 ;  /* 0x0000003964107836 */ /* 0x000fc40000000000 */
[----:B------:R-:W-:Y:S01]  /*7f30*/  HMMA.16816.F32.BF16 R80, R116, R82, RZ ;  /* 0x000000527450723c */ /* 0x000fe200000418ff */
[----:B------:R-:W-:Y:S02]  /*7f40*/  FSEL R239, R239, -INF , !P5 ;  /* 0xff800000efef7808 */ /* 0x000fe40006800000 */
[----:B------:R-:W-:-:S03]  /*7f50*/  ISETP.GE.AND P5, PT, R16, R157, PT ;  /* 0x0000009d1000720c */ /* 0x000fc60003fa6270 */
[-C--:B------:R-:W-:Y:S06]  /*7f60*/  HMMA.16816.F32.BF16 R60, R108, R96.reuse, R60 ;  /* 0x000000606c3c723c */ /* 0x080fec000004183c */
[----:B------:R-:W-:Y:S06]  /*7f70*/  HMMA.16816.F32.BF16 R56, R104, R96, R56 ;  /* 0x000000606838723c */ /* 0x000fec0000041838 */
[----:B------:R-:W-:Y:S01]  /*7f80*/  HMMA.16816.F32.BF16 R8, R112, R64, RZ ;  /* 0x000000407008723c */ /* 0x000fe200000418ff */
[----:B------:R-:W-:-:S02]  /*7f90*/  FSEL R96, R35, -INF , !P3 ;  /* 0xff80000023607808 */ /* 0x000fc40005800000 */
[-C--:B------:R-:W-:Y:S02]  /*7fa0*/  ISETP.GE.AND P3, PT, R3, R156.reuse, PT ;  /* 0x0000009c0300720c */ /* 0x080fe40003f66270 */
[----:B------:R-:W-:Y:S01]  /*7fb0*/  I2FP.F32.S32 R3, R3 ;  /* 0x0000000300037245 */ /* 0x000fe20000201400 */
[-C--:B------:R-:W-:Y:S01]  /*7fc0*/  HMMA.16816.F32.BF16 R76, R116, R72.reuse, RZ ;  /* 0x00000048744c723c */ /* 0x080fe200000418ff */
[----:B------:R-:W-:Y:S02]  /*7fd0*/  FSEL R97, R30, -INF , !P2 ;  /* 0xff8000001e617808 */ /* 0x000fe40005000000 */
[----:B------:R-:W-:Y:S01]  /*7fe0*/  ISETP.GE.AND P2, PT, R4, R156, PT ;  /* 0x0000009c0400720c */ /* 0x000fe20003f46270 */
[----:B------:R-:W-:Y:S01]  /*7ff0*/  FFMA.FTZ R26, R3, UR5, R26 ;  /* 0x00000005031a7c23 */ /* 0x000fe2000801001a */
[-C--:B------:R-:W-:Y:S01]  /*8000*/  I2FP.F32.S32 R3, R4.reuse ;  /* 0x0000000400037245 */ /* 0x080fe20000201400 */
[----:B------:R-:W-:Y:S01]  /*8010*/  HMMA.16816.F32.BF16 R72, R112, R72, RZ ;  /* 0x000000487048723c */ /* 0x000fe200000418ff */
[----:B------:R-:W-:-:S02]  /*8020*/  I2FP.F32.S32 R4, R4 ;  /* 0x0000000400047245 */ /* 0x000fc40000201400 */
[----:B------:R-:W-:Y:S01]  /*8030*/  FSEL R144, R26, -INF , !P3 ;  /* 0xff8000001a907808 */ /* 0x000fe20005800000 */
[C---:B------:R-:W-:Y:S01]  /*8040*/  FFMA.FTZ R31, R3.reuse, UR5, R31 ;  /* 0x00000005031f7c23 */ /* 0x040fe2000801001f */
[----:B------:R-:W-:Y:S01]  /*8050*/  ISETP.GE.AND P3, PT, R6, R158, PT ;  /* 0x0000009e0600720c */ /* 0x000fe20003f66270 */
[----:B------:R-:W-:Y:S01]  /*8060*/  FFMA.FTZ R27, R4, UR5, R27 ;  /* 0x00000005041b7c23 */ /* 0x000fe2000801001b */
[----:B-----5:R-:W-:Y:S01]  /*8070*/  HMMA.16816.F32.BF16 R12, R108, R124, R12 ;  /* 0x0000007c6c0c723c */ /* 0x020fe2000004180c */
[----:B------:R-:W-:Y:S01]  /*8080*/  I2FP.F32.S32 R4, R6 ;  /* 0x0000000600047245 */ /* 0x000fe20000201400 */
[----:B------:R-:W-:Y:S02]  /*8090*/  FFMA.FTZ R3, R3, UR5, R25 ;  /* 0x0000000503037c23 */ /* 0x000fe40008010019 */
[----:B------:R-:W-:Y:S02]  /*80a0*/  FSEL R143, R27, -INF , !P2 ;  /* 0xff8000001b8f7808 */ /* 0x000fe40005000000 */
[-C--:B------:R-:W-:Y:S01]  /*80b0*/  HMMA.16816.F32.BF16 R84, R104, R102.reuse, R84 ;  /* 0x000000666854723c */ /* 0x080fe20000041854 */
[C---:B------:R-:W-:Y:S01]  /*80c0*/  FFMA.FTZ R18, R4.reuse, UR5, R18 ;  /* 0x0000000504127c23 */ /* 0x040fe20008010012 */
[----:B------:R-:W-:Y:S01]  /*80d0*/  FFMA.FTZ R4, R4, UR5, R20 ;  /* 0x0000000504047c23 */ /* 0x000fe20008010014 */
[----:B------:R-:W-:Y:S01]  /*80e0*/  FSEL R3, R3, -INF , !P4 ;  /* 0xff80000003037808 */ /* 0x000fe20006000000 */
[----:B------:R-:W-:Y:S01]  /*80f0*/  LDSM.16.M88.4 R24, [R176+0x1800] ;  /* 0x00180000b018783b */ /* 0x000fe20000000200 */
[----:B------:R-:W-:Y:S01]  /*8100*/  ISETP.GE.AND P4, PT, R16, R159, PT ;  /* 0x0000009f1000720c */ /* 0x000fe20003f86270 */
[----:B------:R-:W-:Y:S01]  /*8110*/  HMMA.16816.F32.BF16 R80, R108, R102, R80 ;  /* 0x000000666c50723c */ /* 0x000fe20000041850 */
[----:B------:R-:W-:-:S02]  /*8120*/  FSEL R138, R18, -INF , !P3 ;  /* 0xff800000128a7808 */ /* 0x000fc40005800000 */
[----:B------:R-:W-:Y:S02]  /*8130*/  ISETP.GE.AND P2, PT, R16, R158, PT ;  /* 0x0000009e1000720c */ /* 0x000fe40003f46270 */
[----:B------:R-:W-:Y:S01]  /*8140*/  I2FP.F32.S32 R20, R16 ;  /* 0x0000001000147245 */ /* 0x000fe20000201400 */
[----:B------:R-:W-:Y:S01]  /*8150*/  HMMA.16816.F32.BF16 R8, R104, R124, R8 ;  /* 0x0000007c6808723c */ /* 0x000fe20000041808 */
[----:B------:R-:W-:Y:S02]  /*8160*/  FSEL R103, R31, -INF , !P0 ;  /* 0xff8000001f677808 */ /* 0x000fe40004000000 */
[----:B------:R-:W-:Y:S01]  /*8170*/  ISETP.GE.AND P0, PT, R6, R156, PT ;  /* 0x0000009c0600720c */ /* 0x000fe20003f06270 */
[----:B------:R-:W-:Y:S01]  /*8180*/  FFMA.FTZ R17, R20, UR5, R17 ;  /* 0x0000000514117c23 */ /* 0x000fe20008010011 */
[----:B------:R-:W-:Y:S01]  /*8190*/  I2FP.F32.S32 R6, R6 ;  /* 0x0000000600067245 */ /* 0x000fe20000201400 */
[-C--:B------:R-:W-:Y:S01]  /*81a0*/  HMMA.16816.F32.BF16 R76, R108, R128.reuse, R76 ;  /* 0x000000806c4c723c */ /* 0x080fe2000004184c */
[----:B------:R-:W-:Y:S01]  /*81b0*/  ISETP.GE.AND P3, PT, R16, R156, PT ;  /* 0x0000009c1000720c */ /* 0x000fe20003f66270 */
[----:B------:R-:W-:Y:S01]  /*81c0*/  LDSM.16.M88.4 R28, [R176+0x1c00] ;  /* 0x001c0000b01c783b */ /* 0x000fe20000000200 */
[----:B------:R-:W-:Y:S01]  /*81d0*/  FSEL R245, R17, -INF , !P4 ;  /* 0xff80000011f57808 */ /* 0x000fe20006000000 */
[----:B------:R-:W-:Y:S01]  /*81e0*/  FFMA.FTZ R22, R6, UR5, R22 ;  /* 0x0000000506167c23 */ /* 0x000fe20008010016 */
[-C--:B------:R-:W-:Y:S01]  /*81f0*/  I2FP.F32.S32 R6, R16.reuse ;  /* 0x0000001000067245 */ /* 0x080fe20000201400 */
[----:B------:R-:W-:Y:S01]  /*8200*/  HMMA.16816.F32.BF16 R72, R104, R128, R72 ;  /* 0x000000806848723c */ /* 0x000fe20000041848 */
[----:B------:R-:W-:-:S02]  /*8210*/  I2FP.F32.S32 R16, R16 ;  /* 0x0000001000107245 */ /* 0x000fc40000201400 */
[----:B------:R-:W-:Y:S01]  /*8220*/  FSEL R4, R4, -INF , !P6 ;  /* 0xff80000004047808 */ /* 0x000fe20007000000 */
[C---:B------:R-:W-:Y:S01]  /*8230*/  FFMA.FTZ R19, R6.reuse, UR5, R19 ;  /* 0x0000000506137c23 */ /* 0x040fe20008010013 */
[----:B------:R-:W-:Y:S01]  /*8240*/  FFMA.FTZ R6, R6, UR5, R21 ;  /* 0x0000000506067c23 */ /* 0x000fe20008010015 */
[----:B------:R-:W-:Y:S01]  /*8250*/  FFMA.FTZ R23, R16, UR5, R23 ;  /* 0x0000000510177c23 */ /* 0x000fe20008010017 */
[----:B------:R-:W-:Y:S01]  /*8260*/  VIADD R128, R100, 0x40 ;  /* 0x0000004064807836 */ /* 0x000fe20000000000 */
[----:B------:R-:W-:Y:S01]  /*8270*/  FSEL R142, R22, -INF , !P0 ;  /* 0xff800000168e7808 */ /* 0x000fe20004000000 */
[----:B------:R-:W-:Y:S01]  /*8280*/  VIADD R16, R100, 0x1 ;  /* 0x0000000164107836 */ /* 0x000fe20000000000 */
[----:B------:R-:W-:Y:S01]  /*8290*/  FSEL R175, R19, -INF , !P2 ;  /* 0xff80000013af7808 */ /* 0x000fe20005000000 */
[----:B------:R-:W-:Y:S01]  /*82a0*/  HMMA.16816.F32.BF16 R68, R112, R66, RZ ;  /* 0x000000427044723c */ /* 0x000fe200000418ff */
[-C--:B------:R-:W-:Y:S02]  /*82b0*/  I2FP.F32.S32 R18, R128.reuse ;  /* 0x0000008000127245 */ /* 0x080fe40000201400 */
[----:B------:R-:W-:-:S02]  /*82c0*/  I2FP.F32.S32 R125, R128 ;  /* 0x00000080007d7245 */ /* 0x000fc40000201400 */
[----:B------:R-:W-:Y:S01]  /*82d0*/  I2FP.F32.S32 R17, R16 ;  /* 0x0000001000117245 */ /* 0x000fe20000201400 */
[----:B------:R-:W-:Y:S01]  /*82e0*/  FFMA.FTZ R12, R18, UR5, R12 ;  /* 0x00000005120c7c23 */ /* 0x000fe2000801000c */
[C---:B------:R-:W-:Y:S01]  /*82f0*/  ISETP.GE.AND P6, PT, R128.reuse, R159, PT ;  /* 0x0000009f8000720c */ /* 0x040fe20003fc6270 */
[----:B------:R-:W-:Y:S01]  /*8300*/  FFMA.FTZ R14, R125, UR5, R14 ;  /* 0x000000057d0e7c23 */ /* 0x000fe2000801000e */
[----:B------:R-:W-:Y:S01]  /*8310*/  ISETP.GE.AND P0, PT, R128, R158, PT ;  /* 0x0000009e8000720c */ /* 0x000fe20003f06270 */
[----:B------:R-:W-:Y:S01]  /*8320*/  FFMA.FTZ R17, R17, UR5, R53 ;  /* 0x0000000511117c23 */ /* 0x000fe20008010035 */
[----:B------:R-:W-:Y:S01]  /*8330*/  FSEL R6, R6, -INF , !P5 ;  /* 0xff80000006067808 */ /* 0x000fe20006800000 */
[----:B------:R-:W-:Y:S01]  /*8340*/  FFMA.FTZ R125, R125, UR5, R8 ;  /* 0x000000057d7d7c23 */ /* 0x000fe20008010008 */
[----:B------:R-:W-:Y:S01]  /*8350*/  FSEL R140, R23, -INF , !P3 ;  /* 0xff800000178c7808 */ /* 0x000fe20005800000 */
[----:B------:R-:W-:Y:S01]  /*8360*/  VIADD R8, R100, 0x9 ;  /* 0x0000000964087836 */ /* 0x000fe20000000000 */
[----:B------:R-:W-:Y:S01]  /*8370*/  FSEL R247, R12, -INF , !P6 ;  /* 0xff8000000cf77808 */ /* 0x000fe20007000000 */
[----:B------:R-:W1:Y:S01]  /*8380*/  LDSM.16.M88.4 R20, [R178+0x3800] ;  /* 0x00380000b214783b */ /* 0x000e620000000200 */
[----:B------:R-:W-:Y:S01]  /*8390*/  FSEL R53, R14, -INF , !P0 ;  /* 0xff8000000e357808 */ /* 0x000fe20004000000 */
[----:B------:R-:W-:Y:S01]  /*83a0*/  HMMA.16816.F32.BF16 R64, R116, R66, RZ ;  /* 0x000000427440723c */ /* 0x000fe200000418ff */
[----:B------:R-:W-:-:S02]  /*83b0*/  ISETP.GE.AND P4, PT, R128, R157, PT ;  /* 0x0000009d8000720c */ /* 0x000fc40003f86270 */
[----:B------:R-:W-:Y:S02]  /*83c0*/  ISETP.GE.AND P2, PT, R128, R156, PT ;  /* 0x0000009c8000720c */ /* 0x000fe40003f46270 */
[C---:B------:R-:W-:Y:S01]  /*83d0*/  ISETP.GE.AND P5, PT, R16.reuse, R159, PT ;  /* 0x0000009f1000720c */ /* 0x040fe20003fa6270 */
[----:B------:R-:W-:Y:S01]  /*83e0*/  HMMA.16816.F32.BF16 R68, R104, R126, R68 ;  /* 0x0000007e6844723c */ /* 0x000fe20000041844 */
[C---:B------:R-:W-:Y:S02]  /*83f0*/  ISETP.GE.AND P3, PT, R16.reuse, R158, PT ;  /* 0x0000009e1000720c */ /* 0x040fe40003f66270 */
[C---:B------:R-:W-:Y:S02]  /*8400*/  ISETP.GE.AND P6, PT, R16.reuse, R157, PT ;  /* 0x0000009d1000720c */ /* 0x040fe40003fc6270 */
[----:B------:R-:W-:Y:S02]  /*8410*/  ISETP.GE.AND P0, PT, R16, R156, PT ;  /* 0x0000009c1000720c */ /* 0x000fe40003f06270 */
[----:B------:R-:W-:-:S02]  /*8420*/  I2FP.F32.S32 R128, R128 ;  /* 0x0000008000807245 */ /* 0x000fc40000201400 */
[----:B------:R-:W-:Y:S02]  /*8430*/  I2FP.F32.S32 R16, R16 ;  /* 0x0000001000107245 */ /* 0x000fe40000201400 */
[----:B------:R-:W-:Y:S01]  /*8440*/  FSEL R125, R125, -INF , !P4 ;  /* 0xff8000007d7d7808 */ /* 0x000fe20006000000 */
[----:B------:R-:W-:Y:S01]  /*8450*/  FFMA.FTZ R128, R128, UR5, R10 ;  /* 0x0000000580807c23 */ /* 0x000fe2000801000a */
[----:B------:R-:W-:Y:S02]  /*8460*/  VIADD R10, R100, 0x8 ;  /* 0x00000008640a7836 */ /* 0x000fe40000000000 */
[C---:B------:R-:W-:Y:S01]  /*8470*/  FFMA.FTZ R55, R16.reuse, UR5, R55 ;  /* 0x0000000510377c23 */ /* 0x040fe20008010037 */
[C---:B------:R-:W-:Y:S01]  /*8480*/  FFMA.FTZ R102, R16.reuse, UR5, R49 ;  /* 0x0000000510667c23 */ /* 0x040fe20008010031 */
[----:B------:R-:W-:Y:S01]  /*8490*/  FSEL R14, R17, -INF , !P5 ;  /* 0xff800000110e7808 */ /* 0x000fe20006800000 */
[----:B------:R-:W-:Y:S01]  /*84a0*/  FFMA.FTZ R51, R16, UR5, R51 ;  /* 0x0000000510337c23 */ /* 0x000fe20008010033 */
[----:B------:R-:W-:Y:S01]  /*84b0*/  FSEL R128, R128, -INF , !P2 ;  /* 0xff80000080807808 */ /* 0x000fe20005000000 */
[----:B------:R-:W-:Y:S01]  /*84c0*/  HMMA.16816.F32.BF16 R64, R108, R126, R64 ;  /* 0x0000007e6c40723c */ /* 0x000fe20000041840 */
[----:B------:R-:W-:Y:S01]  /*84d0*/  FSEL R49, R55, -INF , !P3 ;  /* 0xff80000037317808 */ /* 0x000fe20005800000 */
[----:B------:R2:W-:Y:S01]  /*84e0*/  STL [R1], R14 ;  /* 0x0000000e01007387 */ /* 0x0005e20000100800 */
[----:B------:R-:W-:-:S02]  /*84f0*/  ISETP.GE.AND P4, PT, R10, R159, PT ;  /* 0x0000009f0a00720c */ /* 0x000fc40003f86270 */
[C---:B------:R-:W-:Y:S02]  /*8500*/  ISETP.GE.AND P2, PT, R10.reuse, R158, PT ;  /* 0x0000009e0a00720c */ /* 0x040fe40003f46270 */
[C---:B------:R-:W-:Y:S02]  /*8510*/  ISETP.GE.AND P5, PT, R10.reuse, R157, PT ;  /* 0x0000009d0a00720c */ /* 0x040fe40003fa6270 */
[----:B------:R-:W-:Y:S02]  /*8520*/  I2FP.F32.S32 R12, R10 ;  /* 0x0000000a000c7245 */ /* 0x000fe40000201400 */
[----:B------:R-:W-:Y:S02]  /*8530*/  ISETP.GE.AND P3, PT, R10, R156, PT ;  /* 0x0000009c0a00720c */ /* 0x000fe40003f66270 */
[----:B------:R-:W-:Y:S01]  /*8540*/  I2FP.F32.S32 R10, R10 ;  /* 0x0000000a000a7245 */ /* 0x000fe20000201400 */
[----:B------:R-:W-:Y:S01]  /*8550*/  FFMA.FTZ R12, R12, UR5, R40 ;  /* 0x000000050c0c7c23 */ /* 0x000fe20008010028 */
[----:B------:R-:W-:-:S02]  /*8560*/  FSEL R101, R51, -INF , !P0 ;  /* 0xff80000033657808 */ /* 0x000fc40004000000 */
[----:B------:R-:W-:Y:S01]  /*8570*/  FSEL R102, R102, -INF , !P6 ;  /* 0xff80000066667808 */ /* 0x000fe20007000000 */
[----:B------:R-:W-:Y:S01]  /*8580*/  FFMA.FTZ R42, R10, UR5, R42 ;  /* 0x000000050a2a7c23 */ /* 0x000fe2000801002a */
[----:B------:R-:W-:Y:S01]  /*8590*/  ISETP.GE.AND P6, PT, R8, R159, PT ;  /* 0x0000009f0800720c */ /* 0x000fe20003fc6270 */
[----:B------:R-:W-:Y:S01]  /*85a0*/  FFMA.FTZ R44, R10, UR5, R44 ;  /* 0x000000050a2c7c23 */ /* 0x000fe2000801002c */
[----:B------:R-:W-:Y:S01]  /*85b0*/  ISETP.GE.AND P0, PT, R8, R158, PT ;  /* 0x0000009e0800720c */ /* 0x000fe20003f06270 */
[----:B------:R-:W-:Y:S01]  /*85c0*/  FFMA.FTZ R46, R10, UR5, R46 ;  /* 0x000000050a2e7c23 */ /* 0x000fe2000801002e */
[----:B------:R-:W-:Y:S01]  /*85d0*/  FSEL R51, R42, -INF , !P2 ;  /* 0xff8000002a337808 */ /* 0x000fe20005000000 */
[----:B------:R-:W-:Y:S01]  /*85e0*/  VIADD R10, R100, 0x11 ;  /* 0x00000011640a7836 */ /* 0x000fe20000000000 */
[----:B------:R-:W-:Y:S02]  /*85f0*/  ISETP.GE.AND P2, PT, R8, R156, PT ;  /* 0x0000009c0800720c */ /* 0x000fe40003f46270 */
[----:B--2---:R-:W-:-:S02]  /*8600*/  FSEL R14, R12, -INF , !P4 ;  /* 0xff8000000c0e7808 */ /* 0x004fc40006000000 */
[----:B------:R-:W-:Y:S02]  /*8610*/  ISETP.GE.AND P4, PT, R8, R157, PT ;  /* 0x0000009d0800720c */ /* 0x000fe40003f86270 */
[-C--:B------:R-:W-:Y:S01]  /*8620*/  I2FP.F32.S32 R12, R8.reuse ;  /* 0x00000008000c7245 */ /* 0x080fe20000201400 */
[----:B------:R2:W-:Y:S01]  /*8630*/  STL [R1+0x4], R14 ;  /* 0x0000040e01007387 */ /* 0x0005e20000100800 */
[----:B------:R-:W-:Y:S02]  /*8640*/  I2FP.F32.S32 R8, R8 ;  /* 0x0000000800087245 */ /* 0x000fe40000201400 */
[----:B------:R-:W-:Y:S01]  /*8650*/  FSEL R124, R44, -INF , !P5 ;  /* 0xff8000002c7c7808 */ /* 0x000fe20006800000 */
[----:B------:R-:W-:Y:S01]  /*8660*/  FFMA.FTZ R41, R12, UR5, R41 ;  /* 0x000000050c297c23 */ /* 0x000fe20008010029 */
[----:B------:R-:W-:Y:S02]  /*8670*/  VIADD R12, R100, 0x10 ;  /* 0x00000010640c7836 */ /* 0x000fe40000000000 */
[----:B------:R-:W-:Y:S01]  /*8680*/  FFMA.FTZ R43, R8, UR5, R43 ;  /* 0x00000005082b7c23 */ /* 0x000fe2000801002b */
[----:B------:R-:W-:Y:S01]  /*8690*/  FSEL R170, R46, -INF , !P3 ;  /* 0xff8000002eaa7808 */ /* 0x000fe20005800000 */
[C---:B------:R-:W-:Y:S01]  /*86a0*/  FFMA.FTZ R45, R8.reuse, UR5, R45 ;  /* 0x00000005082d7c23 */ /* 0x040fe2000801002d */
[----:B------:R-:W-:Y:S01]  /*86b0*/  FSEL R16, R41, -INF , !P6 ;  /* 0xff80000029107808 */ /* 0x000fe20007000000 */
[----:B------:R-:W-:Y:S01]  /*86c0*/  FFMA.FTZ R47, R8, UR5, R47 ;  /* 0x00000005082f7c23 */ /* 0x000fe2000801002f */
[----:B------:R-:W-:-:S02]  /*86d0*/  FSEL R55, R43, -INF , !P0 ;  /* 0xff8000002b377808 */ /* 0x000fc40004000000 */
[C---:B------:R-:W-:Y:S01]  /*86e0*/  ISETP.GE.AND P5, PT, R12.reuse, R159, PT ;  /* 0x0000009f0c00720c */ /* 0x040fe20003fa6270 */
[----:B------:R-:W-:Y:S01]  /*86f0*/  STL [R1+0x8], R16 ;  /* 0x0000081001007387 */ /* 0x000fe20000100800 */
[C---:B------:R-:W-:Y:S01]  /*8700*/  ISETP.GE.AND P3, PT, R12.reuse, R158, PT ;  /* 0x0000009e0c00720c */ /* 0x040fe20003f66270 */
[----:B-1----:R-:W-:Y:S01]  /*8710*/  HMMA.16816.F32.BF16 R40, R116, R22, RZ ;  /* 0x000000167428723c */ /* 0x002fe200000418ff */
[C---:B------:R-:W-:Y:S01]  /*8720*/  ISETP.GE.AND P6, PT, R12.reuse, R157, PT ;  /* 0x0000009d0c00720c */ /* 0x040fe20003fc6270 */
[----:B------:R-:W1:Y:S01]  /*8730*/  LDSM.16.M88.4 R16, [R178+0x3c00] ;  /* 0x003c0000b210783b */ /* 0x000e620000000200 */
[----:B------:R-:W-:Y:S01]  /*8740*/  ISETP.GE.AND P0, PT, R12, R156, PT ;  /* 0x0000009c0c00720c */ /* 0x000fe20003f06270 */
[----:B------:R-:W-:-:S04]  /*8750*/  DEPBAR.LE SB0, 0x0 ;  /* 0x000080000000791a */ /* 0x000fc80000000000 */
[----:B------:R-:W-:Y:S02]  /*8760*/  FSEL R174, R45, -INF , !P4 ;  /* 0xff8000002dae7808 */ /* 0x000fe40006000000 */
[-C--:B--2---:R-:W-:Y:S02]  /*8770*/  I2FP.F32.S32 R14, R12.reuse ;  /* 0x0000000c000e7245 */ /* 0x084fe40000201400 */
[----:B------:R-:W-:Y:S02]  /*8780*/  I2FP.F32.S32 R12, R12 ;  /* 0x0000000c000c7245 */ /* 0x000fe40000201400 */
[----:B------:R-:W-:Y:S01]  /*8790*/  FSEL R172, R47, -INF , !P2 ;  /* 0xff8000002fac7808 */ /* 0x000fe20005000000 */
[----:B------:R-:W-:Y:S01]  /*87a0*/  FFMA.FTZ R92, R14, UR5, R92 ;  /* 0x000000050e5c7c23 */ /* 0x000fe2000801005c */
[----:B------:R-:W-:Y:S01]  /*87b0*/  ISETP.GE.AND P4, PT, R10, R159, PT ;  /* 0x0000009f0a00720c */ /* 0x000fe20003f86270 */
[----:B------:R-:W-:Y:S01]  /*87c0*/  FFMA.FTZ R94, R12, UR5, R94 ;  /* 0x000000050c5e7c23 */ /* 0x000fe2000801005e */
[----:B------:R-:W-:Y:S01]  /*87d0*/  ISETP.GE.AND P2, PT, R10, R158, PT ;  /* 0x0000009e0a00720c */ /* 0x000fe20003f46270 */
[----:B------:R-:W-:Y:S01]  /*87e0*/  FFMA.FTZ R88, R12, UR5, R88 ;  /* 0x000000050c587c23 */ /* 0x000fe20008010058 */
[----:B------:R-:W-:Y:S01]  /*87f0*/  FSEL R92, R92, -INF , !P5 ;  /* 0xff8000005c5c7808 */ /* 0x000fe20006800000 */
[----:B------:R-:W-:Y:S01]  /*8800*/  FFMA.FTZ R90, R12, UR5, R90 ;  /* 0x000000050c5a7c23 */ /* 0x000fe2000801005a */
[----:B------:R-:W-:Y:S01]  /*8810*/  FSEL R227, R94, -INF , !P3 ;  /* 0xff8000005ee37808 */ /* 0x000fe20005800000 */
[----:B------:R-:W-:Y:S01]  /*8820*/  VIADD R12, R100, 0x19 ;  /* 0x00000019640c7836 */ /* 0x000fe20000000000 */
[----:B------:R-:W-:Y:S01]  /*8830*/  BAR.SYNC.DEFER_BLOCKING 0x0 ;  /* 0x0000000000007b1d */ /* 0x000fe20000010000 */
[----:B------:R-:W-:Y:S01]  /*8840*/  ISETP.GE.AND P5, PT, R10, R157, PT ;  /* 0x0000009d0a00720c */ /* 0x000fe20003fa6270 */
[----:B------:R-:W-:Y:S01]  /*8850*/  HMMA.16816.F32.BF16 R44, R116, R122, RZ ;  /* 0x0000007a742c723c */ /* 0x000fe200000418ff */
[----:B------:R-:W-:-:S02]  /*8860*/  I2FP.F32.S32 R8, R10 ;  /* 0x0000000a00087245 */ /* 0x000fc40000201400 */
[----:B------:R-:W-:Y:S02]  /*8870*/  ISETP.GE.AND P3, PT, R10, R156, PT ;  /* 0x0000009c0a00720c */ /* 0x000fe40003f66270 */
[----:B------:R-:W-:Y:S01]  /*8880*/  I2FP.F32.S32 R10, R10 ;  /* 0x0000000a000a7245 */ /* 0x000fe20000201400 */
[----:B------:R-:W-:Y:S01]  /*8890*/  FFMA.FTZ R93, R8, UR5, R93 ;  /* 0x00000005085d7c23 */ /* 0x000fe2000801005d */
[----:B------:R-:W-:Y:S01]  /*88a0*/  VIADD R8, R100, 0x18 ;  /* 0x0000001864087836 */ /* 0x000fe20000000000 */
[----:B------:R-:W-:Y:S01]  /*88b0*/  FSEL R185, R88, -INF , !P6 ;  /* 0xff80000058b97808 */ /* 0x000fe20007000000 */
[----:B------:R-:W-:Y:S01]  /*88c0*/  HMMA.16816.F32.BF16 R40, R108, R26, R40 ;  /* 0x0000001a6c28723c */ /* 0x000fe20000041828 */
[----:B------:R-:W-:Y:S01]  /*88d0*/  FFMA.FTZ R95, R10, UR5, R95 ;  /* 0x000000050a5f7c23 */ /* 0x000fe2000801005f */
[----:B------:R-:W-:Y:S01]  /*88e0*/  FSEL R173, R90, -INF , !P0 ;  /* 0xff8000005aad7808 */ /* 0x000fe20004000000 */
[C---:B------:R-:W-:Y:S01]  /*88f0*/  FFMA.FTZ R89, R10.reuse, UR5, R89 ;  /* 0x000000050a597c23 */ /* 0x040fe20008010059 */
[----:B------:R-:W-:Y:S01]  /*8900*/  FSEL R88, R93, -INF , !P4 ;  /* 0xff8000005d587808 */ /* 0x000fe20006000000 */
[----:B------:R-:W-:Y:S01]  /*8910*/  FFMA.FTZ R91, R10, UR5, R91 ;  /* 0x000000050a5b7c23 */ /* 0x000fe2000801005b */
[----:B------:R-:W-:Y:S01]  /*8920*/  FSEL R244, R95, -INF , !P2 ;  /* 0xff8000005ff47808 */ /* 0x000fe20005000000 */
[----:B------:R-:W-:Y:S01]  /*8930*/  HMMA.16816.F32.BF16 R120, R112, R122, RZ ;  /* 0x0000007a7078723c */ /* 0x000fe200000418ff */
[----:B------:R-:W-:-:S02]  /*8940*/  ISETP.GE.AND P6, PT, R8, R159, PT ;  /* 0x0000009f0800720c */ /* 0x000fc40003fc6270 */
[C---:B------:R-:W-:Y:S02]  /*8950*/  ISETP.GE.AND P0, PT, R8.reuse, R158, PT ;  /* 0x0000009e0800720c */ /* 0x040fe40003f06270 */
[C---:B------:R-:W-:Y:S02]  /*8960*/  ISETP.GE.AND P4, PT, R8.reuse, R157, PT ;  /* 0x0000009d0800720c */ /* 0x040fe40003f86270 */
[----:B------:R-:W-:Y:S01]  /*8970*/  I2FP.F32.S32 R14, R8 ;  /* 0x00000008000e7245 */ /* 0x000fe20000201400 */
[----:B------:R-:W-:Y:S01]  /*8980*/  HMMA.16816.F32.BF16 R44, R108, R98, R44 ;  /* 0x000000626c2c723c */ /* 0x000fe2000004182c */
[----:B------:R-:W-:Y:S02]  /*8990*/  ISETP.GE.AND P2, PT, R8, R156, PT ;  /* 0x0000009c0800720c */ /* 0x000fe40003f46270 */
[----:B------:R-:W-:Y:S01]  /*89a0*/  I2FP.F32.S32 R8, R8 ;  /* 0x0000000800087245 */ /* 0x000fe20000201400 */
[----:B------:R-:W-:Y:S01]  /*89b0*/  FFMA.FTZ R80, R14, UR5, R80 ;  /* 0x000000050e507c23 */ /* 0x000fe20008010050 */
[----:B------:R-:W-:-:S02]  /*89c0*/  I2FP.F32.S32 R14, R12 ;  /* 0x0000000c000e7245 */ /* 0x000fc40000201400 */
[----:B------:R-:W-:Y:S01]  /*89d0*/  I2FP.F32.S32 R10, R12 ;  /* 0x0000000c000a7245 */ /* 0x000fe20000201400 */
[C---:B------:R-:W-:Y:S01]  /*89e0*/  FFMA.FTZ R82, R8.reuse, UR5, R82 ;  /* 0x0000000508527c23 */ /* 0x040fe20008010052 */
[----:B------:R-:W-:Y:S01]  /*89f0*/  FSEL R186, R89, -INF , !P5 ;  /* 0xff80000059ba7808 */ /* 0x000fe20006800000 */
[C---:B------:R-:W-:Y:S01]  /*8a00*/  FFMA.FTZ R84, R8.reuse, UR5, R84 ;  /* 0x0000000508547c23 */ /* 0x040fe20008010054 */
        /* <DEDUP_REMOVED lines=12> */
[----:B------:R-:W-:Y:S01]  /*8ad0*/  ISETP.GE.AND P0, PT, R12, R156, PT ;  /* 0x0000009c0c00720c */ /* 0x000fe20003f06270 */
[----:B------:R-:W-:Y:S01]  /*8ae0*/  VIADD R12, R100, 0x20 ;  /* 0x00000020640c7836 */ /* 0x000fe20000000000 */
[----:B------:R-:W-:Y:S01]  /*8af0*/  FSEL R187, R84, -INF , !P4 ;  /* 0xff80000054bb7808 */ /* 0x000fe20006000000 */
[----:B------:R-:W-:Y:S01]  /*8b00*/  HMMA.16816.F32.BF16 R120, R104, R98, R120 ;  /* 0x000000626878723c */ /* 0x000fe20000041878 */
[----:B------:R-:W-:-:S02]  /*8b10*/  FSEL R171, R86, -INF , !P2 ;  /* 0xff80000056ab7808 */ /* 0x000fc40005000000 */
[----:B------:R-:W-:Y:S02]  /*8b20*/  FSEL R81, R81, -INF , !P5 ;  /* 0xff80000051517808 */ /* 0x000fe40006800000 */
[----:B------:R-:W-:Y:S02]  /*8b30*/  FSEL R248, R83, -INF , !P3 ;  /* 0xff80000053f87808 */ /* 0x000fe40005800000 */
[C---:B------:R-:W-:Y:S02]  /*8b40*/  ISETP.GE.AND P4, PT, R12.reuse, R159, PT ;  /* 0x0000009f0c00720c */ /* 0x040fe40003f86270 */
[C---:B------:R-:W-:Y:S02]  /*8b50*/  ISETP.GE.AND P2, PT, R12.reuse, R158, PT ;  /* 0x0000009e0c00720c */ /* 0x040fe40003f46270 */
[----:B------:R-:W-:Y:S02]  /*8b60*/  ISETP.GE.AND P5, PT, R12, R157, PT ;  /* 0x0000009d0c00720c */ /* 0x000fe40003fa6270 */
[----:B------:R-:W-:-:S02]  /*8b70*/  I2FP.F32.S32 R14, R12 ;  /* 0x0000000c000e7245 */ /* 0x000fc40000201400 */
[----:B------:R-:W-:Y:S02]  /*8b80*/  ISETP.GE.AND P3, PT, R12, R156, PT ;  /* 0x0000009c0c00720c */ /* 0x000fe40003f66270 */
[----:B------:R-:W-:Y:S01]  /*8b90*/  I2FP.F32.S32 R12, R12 ;  /* 0x0000000c000c7245 */ /* 0x000fe20000201400 */
[----:B------:R-:W-:Y:S01]  /*8ba0*/  FFMA.FTZ R76, R14, UR5, R76 ;  /* 0x000000050e4c7c23 */ /* 0x000fe2000801004c */
[----:B------:R-:W-:Y:S02]  /*8bb0*/  FSEL R220, R85, -INF , !P6 ;  /* 0xff80000055dc7808 */ /* 0x000fe40007000000 */
[----:B------:R-:W-:Y:S01]  /*8bc0*/  FSEL R152, R87, -INF , !P0 ;  /* 0xff80000057987808 */ /* 0x000fe20004000000 */
[----:B------:R-:W-:Y:S01]  /*8bd0*/  FFMA.FTZ R78, R12, UR5, R78 ;  /* 0x000000050c4e7c23 */ /* 0x000fe2000801004e */
[----:B------:R-:W-:Y:S01]  /*8be0*/  FSEL R76, R76, -INF , !P4 ;  /* 0xff8000004c4c7808 */ /* 0x000fe20006000000 */
[----:B------:R-:W-:Y:S01]  /*8bf0*/  FFMA.FTZ R72, R12, UR5, R72 ;  /* 0x000000050c487c23 */ /* 0x000fe20008010048 */
[----:B------:R-:W-:Y:S01]  /*8c00*/  ISETP.GE.AND P6, PT, R8, R159, PT ;  /* 0x0000009f0800720c */ /* 0x000fe20003fc6270 */
[----:B------:R-:W-:Y:S01]  /*8c10*/  FFMA.FTZ R74, R12, UR5, R74 ;  /* 0x000000050c4a7c23 */ /* 0x000fe2000801004a */
[----:B------:R-:W-:-:S02]  /*8c20*/  FSEL R249, R78, -INF , !P2 ;  /* 0xff8000004ef97808 */ /* 0x000fc40005000000 */
[C---:B------:R-:W-:Y:S02]  /*8c30*/  ISETP.GE.AND P0, PT, R8.reuse, R158, PT ;  /* 0x0000009e0800720c */ /* 0x040fe40003f06270 */
[C---:B------:R-:W-:Y:S02]  /*8c40*/  ISETP.GE.AND P4, PT, R8.reuse, R157, PT ;  /* 0x0000009d0800720c */ /* 0x040fe40003f86270 */
[----:B------:R-:W-:Y:S02]  /*8c50*/  ISETP.GE.AND P2, PT, R8, R156, PT ;  /* 0x0000009c0800720c */ /* 0x000fe40003f46270 */
[-C--:B------:R-:W-:Y:S02]  /*8c60*/  I2FP.F32.S32 R10, R8.reuse ;  /* 0x00000008000a7245 */ /* 0x080fe40000201400 */
[----:B------:R-:W-:Y:S02]  /*8c70*/  I2FP.F32.S32 R8, R8 ;  /* 0x0000000800087245 */ /* 0x000fe40000201400 */
[----:B------:R-:W-:Y:S01]  /*8c80*/  FSEL R221, R72, -INF , !P5 ;  /* 0xff80000048dd7808 */ /* 0x000fe20006800000 */
[----:B------:R-:W-:Y:S01]  /*8c90*/  FFMA.FTZ R77, R10, UR5, R77 ;  /* 0x000000050a4d7c23 */ /* 0x000fe2000801004d */
[----:B------:R-:W-:Y:S01]  /*8ca0*/  FSEL R130, R74, -INF , !P3 ;  /* 0xff8000004a827808 */ /* 0x000fe20005800000 */
[C---:B------:R-:W-:Y:S01]  /*8cb0*/  FFMA.FTZ R79, R8.reuse, UR5, R79 ;  /* 0x00000005084f7c23 */ /* 0x040fe2000801004f */
[----:B------:R-:W-:Y:S01]  /*8cc0*/  ISETP.GE.AND P5, PT, R137, R159, PT ;  /* 0x0000009f8900720c */ /* 0x000fe20003fa6270 */
[C---:B------:R-:W-:Y:S01]  /*8cd0*/  FFMA.FTZ R73, R8.reuse, UR5, R73 ;  /* 0x0000000508497c23 */ /* 0x040fe20008010049 */
[----:B------:R-:W-:Y:S01]  /*8ce0*/  FSEL R72, R77, -INF , !P6 ;  /* 0xff8000004d487808 */ /* 0x000fe20007000000 */
[----:B------:R-:W-:Y:S01]  /*8cf0*/  FFMA.FTZ R75, R8, UR5, R75 ;  /* 0x00000005084b7c23 */ /* 0x000fe2000801004b */
[----:B------:R-:W-:Y:S01]  /*8d00*/  FSEL R250, R79, -INF , !P0 ;  /* 0xff8000004ffa7808 */ /* 0x000fe20004000000 */
[----:B------:R-:W-:Y:S01]  /*8d10*/  VIADD R8, R100, 0x48 ;  /* 0x0000004864087836 */ /* 0x000fe20000000000 */
[----:B------:R-:W-:-:S02]  /*8d20*/  ISETP.GE.AND P3, PT, R137, R158, PT ;  /* 0x0000009e8900720c */ /* 0x000fc40003f66270 */
        /* <DEDUP_REMOVED lines=13> */
[----:B-1----:R-:W-:Y:S01]  /*8e00*/  HMMA.16816.F32.BF16 R36, R116, R16, RZ ;  /* 0x000000107424723c */ /* 0x002fe200000418ff */
[----:B------:R-:W-:Y:S01]  /*8e10*/  ISETP.GE.AND P2, PT, R8, R158, PT ;  /* 0x0000009e0800720c */ /* 0x000fe20003f46270 */
[----:B------:R-:W-:Y:S01]  /*8e20*/  VIADD R10, R100, 0x49 ;  /* 0x00000049640a7836 */ /* 0x000fe20000000000 */
[----:B------:R-:W-:-:S02]  /*8e30*/  ISETP.GE.AND P5, PT, R8, R157, PT ;  /* 0x0000009d0800720c */ /* 0x000fc40003fa6270 */
[----:B------:R-:W-:Y:S01]  /*8e40*/  ISETP.GE.AND P3, PT, R8, R156, PT ;  /* 0x0000009c0800720c */ /* 0x000fe20003f66270 */
[C---:B------:R-:W-:Y:S01]  /*8e50*/  HMMA.16816.F32.BF16 R32, R116.reuse, R20, RZ ;  /* 0x000000147420723c */ /* 0x040fe200000418ff */
[----:B------:R-:W-:Y:S02]  /*8e60*/  I2FP.F32.S32 R8, R8 ;  /* 0x0000000800087245 */ /* 0x000fe40000201400 */
[----:B------:R-:W-:Y:S02]  /*8e70*/  I2FP.F32.S32 R12, R100 ;  /* 0x00000064000c7245 */ /* 0x000fe40000201400 */
[----:B------:R-:W-:Y:S01]  /*8e80*/  FSEL R224, R224, -INF , !P6 ;  /* 0xff800000e0e07808 */ /* 0x000fe20007000000 */
[C---:B------:R-:W-:Y:S01]  /*8e90*/  FFMA.FTZ R68, R8.reuse, UR5, R68 ;  /* 0x0000000508447c23 */ /* 0x040fe20008010044 */
[C---:B------:R-:W-:Y:S01]  /*8ea0*/  FFMA.FTZ R64, R8.reuse, UR5, R64 ;  /* 0x0000000508407c23 */ /* 0x040fe20008010040 */
[----:B------:R-:W-:Y:S01]  /*8eb0*/  FFMA.FTZ R66, R8, UR5, R66 ;  /* 0x0000000508427c23 */ /* 0x000fe20008010042 */
[----:B------:R-:W-:Y:S01]  /*8ec0*/  FSEL R137, R137, -INF , !P0 ;  /* 0xff80000089897808 */ /* 0x000fe20004000000 */
[----:B------:R-:W-:Y:S01]  /*8ed0*/  HMMA.16816.F32.BF16 R116, R116, R18, RZ ;  /* 0x000000127474723c */ /* 0x000fe200000418ff */
[----:B------:R-:W-:Y:S01]  /*8ee0*/  FSEL R127, R68, -INF , !P5 ;  /* 0xff800000447f7808 */ /* 0x000fe20006800000 */
[----:B------:R-:W-:Y:S01]  /*8ef0*/  FFMA.FTZ R52, R12, UR5, R52 ;  /* 0x000000050c347c23 */ /* 0x000fe20008010034 */
[CC--:B------:R-:W-:Y:S01]  /*8f00*/  ISETP.GE.AND P5, PT, R100.reuse, R159.reuse, PT ;  /* 0x0000009f6400720c */ /* 0x0c0fe20003fa6270 */
[----:B------:R-:W-:Y:S01]  /*8f10*/  VIADD R100, R100, 0x41 ;  /* 0x0000004164647836 */ /* 0x000fe20000000000 */
[----:B------:R-:W-:Y:S01]  /*8f20*/  FSEL R64, R64, -INF , !P4 ;  /* 0xff80000040407808 */ /* 0x000fe20006000000 */
[----:B------:R-:W-:Y:S01]  /*8f30*/  IMAD.U32 R12, RZ, RZ, UR4 ;  /* 0x00000004ff0c7e24 */ /* 0x000fe2000f8e00ff */
[----:B------:R-:W-:Y:S01]  /*8f40*/  FSEL R251, R66, -INF , !P2 ;  /* 0xff80000042fb7808 */ /* 0x000fe20005000000 */
[----:B------:R-:W-:Y:S01]  /*8f50*/  FFMA.FTZ R70, R8, UR5, R70 ;  /* 0x0000000508467c23 */ /* 0x000fe20008010046 */
[----:B------:R-:W-:Y:S01]  /*8f60*/  ISETP.GE.AND P6, PT, R10, R159, PT ;  /* 0x0000009f0a00720c */ /* 0x000fe20003fc6270 */
[----:B------:R-:W-:Y:S01]  /*8f70*/  IMAD R12, R12, 0x80, R184 ;  /* 0x000000800c0c7824 */ /* 0x000fe200078e02b8 */
[C---:B------:R-:W-:Y:S01]  /*8f80*/  ISETP.GE.AND P0, PT, R10.reuse, R158, PT ;  /* 0x0000009e0a00720c */ /* 0x040fe20003f06270 */
[----:B------:R-:W-:Y:S01]  /*8f90*/  HMMA.16816.F32.BF16 R36, R108, R28, R36 ;  /* 0x0000001c6c24723c */ /* 0x000fe20000041824 */
[----:B------:R-:W-:Y:S01]  /*8fa0*/  ISETP.GE.AND P4, PT, R10, R157, PT ;  /* 0x0000009d0a00720c */ /* 0x000fe20003f86270 */
[----:B------:R-:W-:Y:S01]  /*8fb0*/  VIADD R12, R12, 0x50 ;  /* 0x000000500c0c7836 */ /* 0x000fe20000000000 */
[----:B------:R-:W-:-:S02]  /*8fc0*/  ISETP.GE.AND P2, PT, R10, R156, PT ;  /* 0x0000009c0a00720c */ /* 0x000fc40003f46270 */
[----:B------:R-:W-:Y:S01]  /*8fd0*/  I2FP.F32.S32 R10, R10 ;  /* 0x0000000a000a7245 */ /* 0x000fe20000201400 */
[C---:B------:R-:W-:Y:S01]  /*8fe0*/  HMMA.16816.F32.BF16 R32, R108.reuse, R24, R32 ;  /* 0x000000186c20723c */ /* 0x040fe20000041820 */
[-C--:B------:R-:W-:Y:S02]  /*8ff0*/  I2FP.F32.S32 R66, R100.reuse ;  /* 0x0000006400427245 */ /* 0x080fe40000201400 */
[----:B------:R-:W-:Y:S01]  /*9000*/  I2FP.F32.S32 R8, R100 ;  /* 0x0000006400087245 */ /* 0x000fe20000201400 */
[C---:B------:R-:W-:Y:S01]  /*9010*/  FFMA.FTZ R65, R10.reuse, UR5, R65 ;  /* 0x000000050a417c23 */ /* 0x040fe20008010041 */
[C---:B------:R-:W-:Y:S01]  /*9020*/  FFMA.FTZ R14, R10.reuse, UR5, R67 ;  /* 0x000000050a0e7c23 */ /* 0x040fe20008010043 */
[C---:B------:R-:W-:Y:S01]  /*9030*/  FFMA.FTZ R69, R10.reuse, UR5, R69 ;  /* 0x000000050a457c23 */ /* 0x040fe20008010045 */
[----:B------:R-:W-:Y:S01]  /*9040*/  FFMA.FTZ R71, R10, UR5, R71 ;  /* 0x000000050a477c23 */ /* 0x000fe20008010047 */
[----:B------:R-:W-:Y:S02]  /*9050*/  IMAD.U32 R10, RZ, RZ, UR4 ;  /* 0x00000004ff0a7e24 */ /* 0x000fe4000f8e00ff */
[----:B------:R-:W-:Y:S01]  /*9060*/  FFMA.FTZ R13, R66, UR5, R13 ;  /* 0x00000005420d7c23 */ /* 0x000fe2000801000d */
[----:B------:R-:W-:Y:S01]  /*9070*/  FFMA.FTZ R15, R8, UR5, R15 ;  /* 0x00000005080f7c23 */ /* 0x000fe2000801000f */
[----:B------:R-:W-:Y:S01]  /*9080*/  FSEL R150, R70, -INF , !P3 ;  /* 0xff80000046967808 */ /* 0x000fe20005800000 */
[----:B------:R-:W-:Y:S01]  /*9090*/  IMAD R10, R10, 0x80, R184 ;  /* 0x000000800a0a7824 */ /* 0x000fe200078e02b8 */
[----:B------:R-:W-:Y:S01]  /*90a0*/  FSEL R67, R52, -INF , !P5 ;  /* 0xff80000034437808 */ /* 0x000fe20006800000 */
[----:B------:R-:W-:Y:S01]  /*90b0*/  HMMA.16816.F32.BF16 R116, R108, R30, R116 ;  /* 0x0000001e6c74723c */ /* 0x000fe20000041874 */
[-C--:B------:R-:W-:Y:S01]  /*90c0*/  ISETP.GE.AND P3, PT, R100, R159.reuse, PT ;  /* 0x0000009f6400720c */ /* 0x080fe20003f66270 */
[----:B------:R-:W-:Y:S01]  /*90d0*/  VIADD R90, R10, 0x60 ;  /* 0x000000600a5a7836 */ /* 0x000fe20000000000 */
[-C--:B------:R-:W-:Y:S01]  /*90e0*/  ISETP.GE.AND P5, PT, R100, R158.reuse, PT ;  /* 0x0000009e6400720c */ /* 0x080fe20003fa6270 */
[C---:B------:R-:W-:Y:S01]  /*90f0*/  VIADD R91, R10.reuse, 0x59 ;  /* 0x000000590a5b7836 */ /* 0x040fe20000000000 */
[----:B------:R-:W-:Y:S01]  /*9100*/  FSEL R141, R69, -INF , !P4 ;  /* 0xff800000458d7808 */ /* 0x000fe20006000000 */
[C---:B------:R-:W-:Y:S01]  /*9110*/  VIADD R79, R10.reuse, 0x69 ;  /* 0x000000690a4f7836 */ /* 0x040fe20000000000 */
[----:B------:R-:W-:Y:S01]  /*9120*/  FSEL R149, R71, -INF , !P2 ;  /* 0xff80000047957808 */ /* 0x000fe20005000000 */
[C---:B------:R-:W-:Y:S01]  /*9130*/  VIADD R84, R10.reuse, 0x68 ;  /* 0x000000680a547836 */ /* 0x040fe20000000000 */
[----:B------:R-:W-:Y:S01]  /*9140*/  FSEL R66, R13, -INF , !P3 ;  /* 0xff8000000d427808 */ /* 0x000fe20005800000 */
[C---:B------:R-:W-:Y:S01]  /*9150*/  VIADD R13, R10.reuse, 0x58 ;  /* 0x000000580a0d7836 */ /* 0x040fe20000000000 */
[----:B------:R-:W-:Y:S01]  /*9160*/  FSEL R52, R15, -INF , !P5 ;  /* 0xff8000000f347808 */ /* 0x000fe20006800000 */
[----:B------:R-:W-:Y:S01]  /*9170*/  VIADD R74, R10, 0x71 ;  /* 0x000000710a4a7836 */ /* 0x000fe20000000000 */
[----:B------:R-:W-:Y:S01]  /*9180*/  FSEL R94, R14, -INF , !P0 ;  /* 0xff8000000e5e7808 */ /* 0x000fe20004000000 */
[----:B------:R-:W-:Y:S01]  /*9190*/  VIADD R14, R10, 0x51 ;  /* 0x000000510a0e7836 */ /* 0x000fe20000000000 */
[----:B------:R-:W-:Y:S01]  /*91a0*/  ISETP.GE.AND P4, PT, R12, R159, PT ;  /* 0x0000009f0c00720c */ /* 0x000fe20003f86270 */
[----:B------:R-:W-:Y:S01]  /*91b0*/  FFMA.FTZ R9, R8, UR5, R9 ;  /* 0x0000000508097c23 */ /* 0x000fe20008010009 */
[----:B------:R-:W-:Y:S01]  /*91c0*/  ISETP.GE.AND P2, PT, R12, R158, PT ;  /* 0x0000009e0c00720c */ /* 0x000fe20003f46270 */
[----:B------:R-:W-:Y:S01]  /*91d0*/  VIADD R86, R10, 0x61 ;  /* 0x000000610a567836 */ /* 0x000fe20000000000 */
[----:B------:R-:W-:Y:S01]  /*91e0*/  ISETP.GE.AND P3, PT, R12, R157, PT ;  /* 0x0000009d0c00720c */ /* 0x000fe20003f66270 */
[----:B------:R-:W-:Y:S01]  /*91f0*/  VIADD R71, R10, 0x78 ;  /* 0x000000780a477836 */ /* 0x000fe20000000000 */
[----:B------:R-:W-:Y:S01]  /*9200*/  ISETP.GE.AND P5, PT, R12, R156, PT ;  /* 0x0000009c0c00720c */ /* 0x000fe20003fa6270 */
[C---:B------:R-:W-:Y:S01]  /*9210*/  VIADD R77, R10.reuse, 0x70 ;  /* 0x000000700a4d7836 */ /* 0x040fe20000000000 */
[----:B------:R-:W-:Y:S01]  /*9220*/  I2FP.F32.S32 R12, R12 ;  /* 0x0000000c000c7245 */ /* 0x000fe20000201400 */
[----:B------:R-:W-:Y:S01]  /*9230*/  VIADD R70, R10, 0x79 ;  /* 0x000000790a467836 */ /* 0x000fe20000000000 */
[----:B------:R-:W-:-:S02]  /*9240*/  I2FP.F32.S32 R93, R14 ;  /* 0x0000000e005d7245 */ /* 0x000fc40000201400 */
[----:B------:R-:W-:Y:S01]  /*9250*/  I2FP.F32.S32 R87, R13 ;  /* 0x0000000d00577245 */ /* 0x000fe20000201400 */
[C---:B------:R-:W-:Y:S01]  /*9260*/  FFMA.FTZ R62, R12.reuse, UR5, R62 ;  /* 0x000000050c3e7c23 */ /* 0x040fe2000801003e */
[----:B------:R-:W-:Y:S01]  /*9270*/  I2FP.F32.S32 R83, R90 ;  /* 0x0000005a00537245 */ /* 0x000fe20000201400 */
[----:B------:R-:W-:Y:S01]  /*9280*/  FFMA.FTZ R61, R93, UR5, R61 ;  /* 0x000000055d3d7c23 */ /* 0x000fe2000801003d */
[C---:B------:R-:W-:Y:S01]  /*9290*/  FFMA.FTZ R58, R12.reuse, UR5, R58 ;  /* 0x000000050c3a7c23 */ /* 0x040fe2000801003a */
[----:B------:R-:W-:Y:S01]  /*92a0*/  I2FP.F32.S32 R89, R91 ;  /* 0x0000005b00597245 */ /* 0x000fe20000201400 */
[----:B------:R-:W-:Y:S01]  /*92b0*/  FFMA.FTZ R60, R12, UR5, R60 ;  /* 0x000000050c3c7c23 */ /* 0x000fe2000801003c */
[----:B------:R-:W-:Y:S01]  /*92c0*/  FSEL R109, R62, -INF , !P2 ;  /* 0xff8000003e6d7808 */ /* 0x000fe20005000000 */
[----:B------:R-:W-:Y:S01]  /*92d0*/  FFMA.FTZ R148, R12, UR5, R56 ;  /* 0x000000050c947c23 */ /* 0x000fe20008010038 */
[----:B------:R-:W-:Y:S01]  /*92e0*/  ISETP.GE.AND P2, PT, R14, R159, PT ;  /* 0x0000009f0e00720c */ /* 0x000fe20003f46270 */
[----:B------:R-:W-:Y:S01]  /*92f0*/  FFMA.FTZ R62, R87, UR5, R44 ;  /* 0x00000005573e7c23 */ /* 0x000fe2000801002c */
[----:B------:R-:W-:Y:S01]  /*9300*/  I2FP.F32.S32 R12, R10 ;  /* 0x0000000a000c7245 */ /* 0x000fe20000201400 */
[----:B------:R-:W-:Y:S01]  /*9310*/  FFMA.FTZ R32, R83, UR5, R32 ;  /* 0x0000000553207c23 */ /* 0x000fe20008010020 */
[----:B------:R-:W-:Y:S01]  /*9320*/  FSEL R44, R61, -INF , !P2 ;  /* 0xff8000003d2c7808 */ /* 0x000fe20005000000 */
[----:B------:R-:W-:Y:S01]  /*9330*/  FFMA.FTZ R45, R89, UR5, R45 ;  /* 0x00000005592d7c23 */ /* 0x000fe2000801002d */
[----:B------:R-:W-:Y:S01]  /*9340*/  I2FP.F32.S32 R78, R79 ;  /* 0x0000004f004e7245 */ /* 0x000fe20000201400 */
[----:B------:R-:W-:Y:S01]  /*9350*/  FFMA.FTZ R8, R12, UR5, R54 ;  /* 0x000000050c087c23 */ /* 0x000fe20008010036 */
[----:B------:R-:W-:Y:S01]  /*9360*/  FSEL R146, R58, -INF , !P5 ;  /* 0xff8000003a927808 */ /* 0x000fe20006800000 */
[----:B------:R-:W-:Y:S01]  /*9370*/  FFMA.FTZ R34, R83, UR5, R34 ;  /* 0x0000000553227c23 */ /* 0x000fe20008010022 */
[-C--:B------:R-:W-:Y:S01]  /*9380*/  ISETP.GE.AND P2, PT, R90, R159.reuse, PT ;  /* 0x0000009f5a00720c */ /* 0x080fe20003f46270 */
[----:B------:R-:W-:Y:S01]  /*9390*/  FFMA.FTZ R41, R78, UR5, R41 ;  /* 0x000000054e297c23 */ /* 0x000fe20008010029 */
[----:B------:R-:W-:Y:S01]  /*93a0*/  I2FP.F32.S32 R82, R84 ;  /* 0x0000005400527245 */ /* 0x000fe20000201400 */
[C---:B------:R-:W-:Y:S01]  /*93b0*/  FFMA.FTZ R48, R12.reuse, UR5, R48 ;  /* 0x000000050c307c23 */ /* 0x040fe20008010030 */
[----:B------:R-:W-:Y:S01]  /*93c0*/  ISETP.GE.AND P5, PT, R91, R159, PT ;  /* 0x0000009f5b00720c */ /* 0x000fe20003fa6270 */
[----:B------:R-:W-:Y:S01]  /*93d0*/  FFMA.FTZ R50, R12, UR5, R50 ;  /* 0x000000050c327c23 */ /* 0x000fe20008010032 */
[----:B------:R-:W-:Y:S01]  /*93e0*/  FSEL R65, R65, -INF , !P6 ;  /* 0xff80000041417808 */ /* 0x000fe20007000000 */
[----:B------:R-:W-:Y:S01]  /*93f0*/  FFMA.FTZ R40, R82, UR5, R40 ;  /* 0x0000000552287c23 */ /* 0x000fe20008010028 */
[----:B------:R-:W-:Y:S01]  /*9400*/  ISETP.GE.AND P6, PT, R100, R157, PT ;  /* 0x0000009d6400720c */ /* 0x000fe20003fc6270 */
[----:B------:R-:W-:Y:S01]  /*9410*/  FFMA.FTZ R15, R82, UR5, R42 ;  /* 0x00000005520f7c23 */ /* 0x000fe2000801002a */
[----:B------:R-:W-:Y:S01]  /*9420*/  ISETP.GE.AND P0, PT, R100, R156, PT ;  /* 0x0000009c6400720c */ /* 0x000fe20003f06270 */
[----:B------:R-:W-:Y:S01]  /*9430*/  FFMA.FTZ R121, R89, UR5, R121 ;  /* 0x0000000559797c23 */ /* 0x000fe20008010079 */
[----:B------:R-:W-:Y:S01]  /*9440*/  FSEL R56, R60, -INF , !P4 ;  /* 0xff8000003c387808 */ /* 0x000fe20006000000 */
[C---:B------:R-:W-:Y:S01]  /*9450*/  FFMA.FTZ R57, R93.reuse, UR5, R57 ;  /* 0x000000055d397c23 */ /* 0x040fe20008010039 */
[----:B------:R-:W-:Y:S01]  /*9460*/  I2FP.F32.S32 R100, R100 ;  /* 0x0000006400647245 */ /* 0x000fe20000201400 */
[----:B------:R-:W-:Y:S01]  /*9470*/  FFMA.FTZ R59, R93, UR5, R59 ;  /* 0x000000055d3b7c23 */ /* 0x000fe2000801003b */
[----:B------:R-:W-:Y:S01]  /*9480*/  FSEL R60, R32, -INF , !P2 ;  /* 0xff800000203c7808 */ /* 0x000fe20005000000 */
[----:B------:R-:W-:Y:S01]  /*9490*/  FFMA.FTZ R120, R87, UR5, R120 ;  /* 0x0000000557787c23 */ /* 0x000fe20008010078 */
[----:B------:R-:W-:Y:S01]  /*94a0*/  FSEL R61, R45, -INF , !P5 ;  /* 0xff8000002d3d7808 */ /* 0x000fe20006800000 */
[----:B------:R-:W-:Y:S01]  /*94b0*/  FFMA.FTZ R11, R100, UR5, R11 ;  /* 0x00000005640b7c23 */ /* 0x000fe2000801000b */
[-C--:B------:R-:W-:Y:S01]  /*94c0*/  ISETP.GE.AND P2, PT, R79, R159.reuse, PT ;  /* 0x0000009f4f00720c */ /* 0x080fe20003f46270 */
[----:B------:R-:W-:Y:S01]  /*94d0*/  FFMA.FTZ R122, R87, UR5, R122 ;  /* 0x00000005577a7c23 */ /* 0x000fe2000801007a */
[----:B------:R-:W-:Y:S01]  /*94e0*/  I2FP.F32.S32 R54, R74 ;  /* 0x0000004a00367245 */ /* 0x000fe20000201400 */
[----:B------:R-:W-:Y:S01]  /*94f0*/  FFMA.FTZ R123, R89, UR5, R123 ;  /* 0x00000005597b7c23 */ /* 0x000fe2000801007b */
[----:B------:R-:W-:-:S02]  /*9500*/  ISETP.GE.AND P5, PT, R84, R159, PT ;  /* 0x0000009f5400720c */ /* 0x000fc40003fa6270 */
[----:B------:R-:W-:Y:S01]  /*9510*/  FSEL R168, R9, -INF , !P6 ;  /* 0xff80000009a87808 */ /* 0x000fe20007000000 */
        /* <DEDUP_REMOVED lines=9> */
[----:B------:R-:W-:Y:S01]  /*95b0*/  FSEL R68, R40, -INF , !P5 ;  /* 0xff80000028447808 */ /* 0x000fe20006800000 */
[----:B------:R-:W-:Y:S01]  /*95c0*/  FFMA.FTZ R40, R89, UR5, R47 ;  /* 0x0000000559287c23 */ /* 0x000fe2000801002f */
[----:B------:R-:W-:Y:S01]  /*95d0*/  ISETP.GE.AND P6, PT, R10, R158, PT ;  /* 0x0000009e0a00720c */ /* 0x000fe20003fc6270 */
[----:B------:R-:W-:Y:S01]  /*95e0*/  FFMA.FTZ R35, R85, UR5, R35 ;  /* 0x0000000555237c23 */ /* 0x000fe20008010023 */
[----:B------:R-:W-:-:S02]  /*95f0*/  ISETP.GE.AND P5, PT, R74, R159, PT ;  /* 0x0000009f4a00720c */ /* 0x000fc40003fa6270 */
[----:B------:R-:W-:Y:S02]  /*9600*/  I2FP.F32.S32 R63, R71 ;  /* 0x00000047003f7245 */ /* 0x000fe40000201400 */
[----:B------:R-:W-:Y:S02]  /*9610*/  FSEL R160, R11, -INF , !P0 ;  /* 0xff8000000ba07808 */ /* 0x000fe40004000000 */
[----:B------:R-:W-:Y:S01]  /*9620*/  FSEL R62, R62, -INF , !P3 ;  /* 0xff8000003e3e7808 */ /* 0x000fe20005800000 */
[C---:B------:R-:W-:Y:S01]  /*9630*/  FFMA.FTZ R116, R63.reuse, UR5, R116 ;  /* 0x000000053f747c23 */ /* 0x040fe20008010074 */
[C---:B------:R-:W-:Y:S01]  /*9640*/  ISETP.GE.AND P0, PT, R10.reuse, R157, PT ;  /* 0x0000009d0a00720c */ /* 0x040fe20003f06270 */
[----:B------:R-:W-:Y:S01]  /*9650*/  FFMA.FTZ R100, R63, UR5, R118 ;  /* 0x000000053f647c23 */ /* 0x000fe20008010076 */
[----:B------:R-:W-:Y:S02]  /*9660*/  ISETP.GE.AND P4, PT, R10, R156, PT ;  /* 0x0000009c0a00720c */ /* 0x000fe40003f86270 */
[----:B------:R-:W-:-:S02]  /*9670*/  ISETP.GE.AND P3, PT, R86, R159, PT ;  /* 0x0000009f5600720c */ /* 0x000fc40003f66270 */
[----:B------:R-:W-:Y:S02]  /*9680*/  FSEL R46, R9, -INF , !P5 ;  /* 0xff800000092e7808 */ /* 0x000fe40006800000 */
[----:B------:R-:W-:Y:S02]  /*9690*/  FSEL R42, R8, -INF , !P6 ;  /* 0xff800000082a7808 */ /* 0x000fe40007000000 */
[C---:B------:R-:W-:Y:S01]  /*96a0*/  HMMA.16816.F32.BF16 R8, R112.reuse, R20, RZ ;  /* 0x000000147008723c */ /* 0x040fe200000418ff */
[----:B------:R-:W-:Y:S02]  /*96b0*/  ISETP.GE.AND P2, PT, R71, R159, PT ;  /* 0x0000009f4700720c */ /* 0x000fe40003f46270 */
[----:B------:R-:W-:Y:S01]  /*96c0*/  FSEL R69, R33, -INF , !P3 ;  /* 0xff80000021457808 */ /* 0x000fe20005800000 */
[----:B------:R-:W-:Y:S01]  /*96d0*/  FFMA.FTZ R33, R78, UR5, R43 ;  /* 0x000000054e217c23 */ /* 0x000fe2000801002b */
[----:B------:R-:W-:Y:S01]  /*96e0*/  I2FP.F32.S32 R75, R77 ;  /* 0x0000004d004b7245 */ /* 0x000fe20000201400 */
[----:B------:R-:W-:Y:S01]  /*96f0*/  HMMA.16816.F32.BF16 R20, R112, R22, RZ ;  /* 0x000000167014723c */ /* 0x000fe200000418ff */
[----:B------:R-:W-:-:S02]  /*9700*/  FSEL R43, R116, -INF , !P2 ;  /* 0xff800000742b7808 */ /* 0x000fc40005000000 */
[-C--:B------:R-:W-:Y:S01]  /*9710*/  ISETP.GE.AND P5, PT, R14, R158.reuse, PT ;  /* 0x0000009e0e00720c */ /* 0x080fe20003fa6270 */
[----:B------:R-:W-:Y:S01]  /*9720*/  FFMA.FTZ R36, R75, UR5, R36 ;  /* 0x000000054b247c23 */ /* 0x000fe20008010024 */
[-C--:B------:R-:W-:Y:S01]  /*9730*/  ISETP.GE.AND P2, PT, R13, R158.reuse, PT ;  /* 0x0000009e0d00720c */ /* 0x080fe20003f46270 */
[----:B------:R-:W-:Y:S01]  /*9740*/  FFMA.FTZ R32, R75, UR5, R38 ;  /* 0x000000054b207c23 */ /* 0x000fe20008010026 */
[----:B------:R-:W-:Y:S02]  /*9750*/  ISETP.GE.AND P3, PT, R77, R159, PT ;  /* 0x0000009f4d00720c */ /* 0x000fe40003f66270 */
[----:B------:R-:W-:Y:S02]  /*9760*/  ISETP.GE.AND P6, PT, R91, R158, PT ;  /* 0x0000009e5b00720c */ /* 0x000fe40003fc6270 */
[----:B------:R-:W-:Y:S02]  /*9770*/  FSEL R41, R41, -INF , !P5 ;  /* 0xff80000029297808 */ /* 0x000fe40006800000 */
[----:B------:R-:W-:-:S02]  /*9780*/  FSEL R37, R37, -INF , !P2 ;  /* 0xff80000025257808 */ /* 0x000fc40005000000 */
[-C--:B------:R-:W-:Y:S02]  /*9790*/  ISETP.GE.AND P5, PT, R90, R158.reuse, PT ;  /* 0x0000009e5a00720c */ /* 0x080fe40003fa6270 */
[-C--:B------:R-:W-:Y:S01]  /*97a0*/  ISETP.GE.AND P2, PT, R86, R158.reuse, PT ;  /* 0x0000009e5600720c */ /* 0x080fe20003f46270 */
[C---:B------:R-:W-:Y:S01]  /*97b0*/  HMMA.16816.F32.BF16 R8, R104.reuse, R24, R8 ;  /* 0x000000186808723c */ /* 0x040fe20000041808 */
[----:B------:R-:W-:Y:S02]  /*97c0*/  FSEL R45, R36, -INF , !P3 ;  /* 0xff800000242d7808 */ /* 0x000fe40005800000 */
[----:B------:R-:W-:Y:S02]  /*97d0*/  FSEL R40, R40, -INF , !P6 ;  /* 0xff80000028287808 */ /* 0x000fe40007000000 */
[----:B------:R-:W-:Y:S01]  /*97e0*/  ISETP.GE.AND P6, PT, R84, R158, PT ;  /* 0x0000009e5400720c */ /* 0x000fe20003fc6270 */
[----:B------:R-:W-:Y:S01]  /*97f0*/  HMMA.16816.F32.BF16 R20, R104, R26, R20 ;  /* 0x0000001a6814723c */ /* 0x000fe20000041814 */
[----:B------:R-:W-:-:S02]  /*9800*/  FSEL R36, R34, -INF , !P5 ;  /* 0xff80000022247808 */ /* 0x000fc40006800000 */
[----:B------:R-:W-:Y:S02]  /*9810*/  FSEL R35, R35, -INF , !P2 ;  /* 0xff80000023237808 */ /* 0x000fe40005000000 */
[----:B------:R-:W-:Y:S02]  /*9820*/  I2FP.F32.S32 R38, R70 ;  /* 0x0000004600267245 */ /* 0x000fe40000201400 */
[-C--:B------:R-:W-:Y:S02]  /*9830*/  ISETP.GE.AND P5, PT, R79, R158.reuse, PT ;  /* 0x0000009e4f00720c */ /* 0x080fe40003fa6270 */
[----:B------:R-:W-:Y:S01]  /*9840*/  ISETP.GE.AND P2, PT, R77, R158, PT ;  /* 0x0000009e4d00720c */ /* 0x000fe20003f46270 */
[C---:B------:R-:W-:Y:S01]  /*9850*/  FFMA.FTZ R99, R38.reuse, UR5, R119 ;  /* 0x0000000526637c23 */ /* 0x040fe20008010077 */
[----:B------:R-:W-:Y:S01]  /*9860*/  FSEL R34, R15, -INF , !P6 ;  /* 0xff8000000f227808 */ /* 0x000fe20007000000 */
[----:B------:R-:W-:Y:S01]  /*9870*/  FFMA.FTZ R15, R38, UR5, R117 ;  /* 0x00000005260f7c23 */ /* 0x000fe20008010075 */
[----:B------:R-:W-:-:S02]  /*9880*/  FSEL R33, R33, -INF , !P5 ;  /* 0xff80000021217808 */ /* 0x000fc40006800000 */
[----:B------:R-:W-:Y:S02]  /*9890*/  FSEL R32, R32, -INF , !P2 ;  /* 0xff80000020207808 */ /* 0x000fe40005000000 */
[----:B------:R-:W-:Y:S01]  /*98a0*/  ISETP.GE.AND P3, PT, R70, R159, PT ;  /* 0x0000009f4600720c */ /* 0x000fe20003f66270 */
[C---:B------:R-:W-:Y:S01]  /*98b0*/  FFMA.FTZ R8, R83.reuse, UR5, R8 ;  /* 0x0000000553087c23 */ /* 0x040fe20008010008 */
[-C--:B------:R-:W-:Y:S01]  /*98c0*/  ISETP.GE.AND P6, PT, R74, R158.reuse, PT ;  /* 0x0000009e4a00720c */ /* 0x080fe20003fc6270 */
[----:B------:R-:W-:Y:S01]  /*98d0*/  FFMA.FTZ R10, R83, UR5, R10 ;  /* 0x00000005530a7c23 */ /* 0x000fe2000801000a */
[-C--:B------:R-:W-:Y:S01]  /*98e0*/  ISETP.GE.AND P5, PT, R71, R158.reuse, PT ;  /* 0x0000009e4700720c */ /* 0x080fe20003fa6270 */
[----:B------:R-:W-:Y:S01]  /*98f0*/  FFMA.FTZ R9, R85, UR5, R9 ;  /* 0x0000000555097c23 */ /* 0x000fe20008010009 */
[----:B------:R-:W-:Y:S01]  /*9900*/  ISETP.GE.AND P2, PT, R70, R158, PT ;  /* 0x0000009e4600720c */ /* 0x000fe20003f46270 */
[----:B------:R-:W-:Y:S01]  /*9910*/  FFMA.FTZ R20, R82, UR5, R20 ;  /* 0x0000000552147c23 */ /* 0x000fe20008010014 */
[----:B------:R-:W-:Y:S01]  /*9920*/  FSEL R117, R39, -INF , !P6 ;  /* 0xff80000027757808 */ /* 0x000fe20007000000 */
[----:B------:R-:W-:Y:S01]  /*9930*/  FFMA.FTZ R11, R85, UR5, R11 ;  /* 0x00000005550b7c23 */ /* 0x000fe2000801000b */
[----:B------:R-:W-:Y:S01]  /*9940*/  FSEL R100, R100, -INF , !P5 ;  /* 0xff80000064647808 */ /* 0x000fe20006800000 */
[C---:B------:R-:W-:Y:S01]  /*9950*/  FFMA.FTZ R21, R78.reuse, UR5, R21 ;  /* 0x000000054e157c23 */ /* 0x040fe20008010015 */
[----:B------:R-:W-:Y:S01]  /*9960*/  FSEL R24, R15, -INF , !P3 ;  /* 0xff8000000f187808 */ /* 0x000fe20005800000 */
[----:B------:R-:W-:Y:S01]  /*9970*/  FFMA.FTZ R23, R78, UR5, R23 ;  /* 0x000000054e177c23 */ /* 0x000fe20008010017 */
[----:B------:R-:W-:Y:S01]  /*9980*/  FSEL R99, R99, -INF , !P2 ;  /* 0xff80000063637808 */ /* 0x000fe20005000000 */
[----:B------:R-:W-:Y:S01]  /*9990*/  FFMA.FTZ R22, R82, UR5, R22 ;  /* 0x0000000552167c23 */ /* 0x000fe20008010016 */
[----:B------:R-:W-:-:S02]  /*99a0*/  ISETP.GE.AND P6, PT, R14, R157, PT ;  /* 0x0000009d0e00720c */ /* 0x000fc40003fc6270 */
[-C--:B------:R-:W-:Y:S02]  /*99b0*/  ISETP.GE.AND P5, PT, R14, R156.reuse, PT ;  /* 0x0000009c0e00720c */ /* 0x080fe40003fa6270 */
[CC--:B------:R-:W-:Y:S02]  /*99c0*/  ISETP.GE.AND P3, PT, R13.reuse, R157.reuse, PT ;  /* 0x0000009d0d00720c */ /* 0x0c0fe40003f66270 */
[----:B------:R-:W-:Y:S02]  /*99d0*/  ISETP.GE.AND P2, PT, R13, R156, PT ;  /* 0x0000009c0d00720c */ /* 0x000fe40003f46270 */
[C---:B------:R-:W-:Y:S01]  /*99e0*/  HMMA.16816.F32.BF16 R12, R112.reuse, R16, RZ ;  /* 0x00000010700c723c */ /* 0x040fe200000418ff */
[----:B------:R-:W-:Y:S02]  /*99f0*/  FSEL R167, R57, -INF , !P6 ;  /* 0xff80000039a77808 */ /* 0x000fe40007000000 */
[----:B------:R-:W-:Y:S02]  /*9a00*/  FSEL R159, R59, -INF , !P5 ;  /* 0xff8000003b9f7808 */ /* 0x000fe40006800000 */
[----:B------:R-:W-:Y:S01]  /*9a10*/  ISETP.GE.AND P6, PT, R90, R157, PT ;  /* 0x0000009d5a00720c */ /* 0x000fe20003fc6270 */
[----:B------:R-:W-:Y:S01]  /*9a20*/  HMMA.16816.F32.BF16 R112, R112, R18, RZ ;  /* 0x000000127070723c */ /* 0x000fe200000418ff */
[----:B------:R-:W-:-:S02]  /*9a30*/  FSEL R17, R48, -INF , !P0 ;  /* 0xff80000030117808 */ /* 0x000fc40004000000 */
[-C--:B------:R-:W-:Y:S02]  /*9a40*/  ISETP.GE.AND P0, PT, R91, R157.reuse, PT ;  /* 0x0000009d5b00720c */ /* 0x080fe40003f06270 */
[----:B------:R-:W-:Y:S02]  /*9a50*/  ISETP.GE.AND P5, PT, R90, R156, PT ;  /* 0x0000009c5a00720c */ /* 0x000fe40003fa6270 */
[----:B------:R-:W-:Y:S02]  /*9a60*/  FSEL R161, R121, -INF , !P0 ;  /* 0xff80000079a17808 */ /* 0x000fe40004000000 */
[----:B------:R-:W-:Y:S02]  /*9a70*/  ISETP.GE.AND P0, PT, R84, R157, PT ;  /* 0x0000009d5400720c */ /* 0x000fe40003f06270 */
[----:B------:R-:W-:Y:S02]  /*9a80*/  FSEL R16, R50, -INF , !P4 ;  /* 0xff80000032107808 */ /* 0x000fe40006000000 */
[----:B------:R-:W-:-:S02]  /*9a90*/  FSEL R165, R20, -INF , !P0 ;  /* 0xff80000014a57808 */ /* 0x000fc40004000000 */
[-C--:B------:R-:W-:Y:S02]  /*9aa0*/  ISETP.GE.AND P0, PT, R74, R157.reuse, PT ;  /* 0x0000009d4a00720c */ /* 0x080fe40003f06270 */
[----:B------:R-:W-:Y:S01]  /*9ab0*/  FSEL R166, R120, -INF , !P3 ;  /* 0xff80000078a67808 */ /* 0x000fe20005800000 */
[C---:B------:R-:W-:Y:S01]  /*9ac0*/  HMMA.16816.F32.BF16 R12, R104.reuse, R28, R12 ;  /* 0x0000001c680c723c */ /* 0x040fe2000004180c */
[----:B------:R-:W-:Y:S02]  /*9ad0*/  FSEL R158, R122, -INF , !P2 ;  /* 0xff8000007a9e7808 */ /* 0x000fe40005000000 */
[-C--:B------:R-:W-:Y:S02]  /*9ae0*/  ISETP.GE.AND P4, PT, R91, R156.reuse, PT ;  /* 0x0000009c5b00720c */ /* 0x080fe40003f86270 */
[C---:B------:R-:W-:Y:S01]  /*9af0*/  ISETP.GE.AND P3, PT, R86.reuse, R157, PT ;  /* 0x0000009d5600720c */ /* 0x040fe20003f66270 */
[----:B------:R-:W-:Y:S01]  /*9b00*/  HMMA.16816.F32.BF16 R112, R104, R30, R112 ;  /* 0x0000001e6870723c */ /* 0x000fe20000041870 */
[----:B------:R-:W-:-:S02]  /*9b10*/  ISETP.GE.AND P2, PT, R86, R156, PT ;  /* 0x0000009c5600720c */ /* 0x000fc40003f46270 */
[----:B------:R-:W-:Y:S02]  /*9b20*/  FSEL R163, R8, -INF , !P6 ;  /* 0xff80000008a37808 */ /* 0x000fe40007000000 */
[----:B------:R-:W-:Y:S02]  /*9b30*/  FSEL R151, R10, -INF , !P5 ;  /* 0xff8000000a977808 */ /* 0x000fe40006800000 */
[C---:B------:R-:W-:Y:S02]  /*9b40*/  ISETP.GE.AND P6, PT, R79.reuse, R157, PT ;  /* 0x0000009d4f00720c */ /* 0x040fe40003fc6270 */
[----:B------:R-:W-:Y:S02]  /*9b50*/  ISETP.GE.AND P5, PT, R79, R156, PT ;  /* 0x0000009c4f00720c */ /* 0x000fe40003fa6270 */
[----:B------:R-:W-:Y:S02]  /*9b60*/  FSEL R154, R123, -INF , !P4 ;  /* 0xff8000007b9a7808 */ /* 0x000fe40006000000 */
[----:B------:R-:W-:-:S02]  /*9b70*/  FSEL R164, R9, -INF , !P3 ;  /* 0xff80000009a47808 */ /* 0x000fc40005800000 */
[----:B------:R-:W-:Y:S02]  /*9b80*/  FSEL R147, R11, -INF , !P2 ;  /* 0xff8000000b937808 */ /* 0x000fe40005000000 */
[-C--:B------:R-:W-:Y:S01]  /*9b90*/  ISETP.GE.AND P4, PT, R84, R156.reuse, PT ;  /* 0x0000009c5400720c */ /* 0x080fe20003f86270 */
[C---:B------:R-:W-:Y:S01]  /*9ba0*/  FFMA.FTZ R13, R54.reuse, UR5, R13 ;  /* 0x00000005360d7c23 */ /* 0x040fe2000801000d */
[C---:B------:R-:W-:Y:S01]  /*9bb0*/  FFMA.FTZ R12, R75.reuse, UR5, R12 ;  /* 0x000000054b0c7c23 */ /* 0x040fe2000801000c */
[----:B------:R-:W-:Y:S01]  /*9bc0*/  FFMA.FTZ R14, R75, UR5, R14 ;  /* 0x000000054b0e7c23 */ /* 0x000fe2000801000e */
[----:B------:R-:W-:Y:S01]  /*9bd0*/  ISETP.GE.AND P3, PT, R77, R157, PT ;  /* 0x0000009d4d00720c */ /* 0x000fe20003f66270 */
[----:B------:R-:W-:Y:S01]  /*9be0*/  FFMA.FTZ R15, R54, UR5, R15 ;  /* 0x00000005360f7c23 */ /* 0x000fe2000801000f */
[----:B------:R-:W-:Y:S01]  /*9bf0*/  FSEL R155, R13, -INF , !P0 ;  /* 0xff8000000d9b7808 */ /* 0x000fe20004000000 */
[C---:B------:R-:W-:Y:S01]  /*9c00*/  FFMA.FTZ R112, R63.reuse, UR5, R112 ;  /* 0x000000053f707c23 */ /* 0x040fe20008010070 */
[----:B------:R-:W-:Y:S01]  /*9c10*/  PLOP3.LUT P0, PT, PT, PT, UP0, 0x80, 0x0 ;  /* 0x000000000000781c */ /* 0x000fe20003f0f008 */
[----:B------:R-:W-:Y:S01]  /*9c20*/  FFMA.FTZ R114, R63, UR5, R114 ;  /* 0x000000053f727c23 */ /* 0x000fe20008010072 */
[----:B------:R-:W-:Y:S01]  /*9c30*/  ISETP.GE.AND P2, PT, R77, R156, PT ;  /* 0x0000009c4d00720c */ /* 0x000fe20003f46270 */
[C---:B------:R-:W-:Y:S01]  /*9c40*/  FFMA.FTZ R113, R38.reuse, UR5, R113 ;  /* 0x0000000526717c23 */ /* 0x040fe20008010071 */
[----:B------:R-:W-:Y:S01]  /*9c50*/  FSEL R162, R21, -INF , !P6 ;  /* 0xff80000015a27808 */ /* 0x000fe20007000000 */
[----:B------:R-:W-:Y:S01]  /*9c60*/  FFMA.FTZ R115, R38, UR5, R115 ;  /* 0x0000000526737c23 */ /* 0x000fe20008010073 */
[----:B------:R-:W-:-:S02]  /*9c70*/  FSEL R139, R23, -INF , !P5 ;  /* 0xff800000178b7808 */ /* 0x000fc40006800000 */
[-C--:B------:R-:W-:Y:S02]  /*9c80*/  ISETP.GE.AND P6, PT, R71, R157.reuse, PT ;  /* 0x0000009d4700720c */ /* 0x080fe40003fc6270 */
[----:B------:R-:W-:Y:S02]  /*9c90*/  ISETP.GE.AND P5, PT, R70, R157, PT ;  /* 0x0000009d4600720c */ /* 0x000fe40003fa6270 */
[----:B------:R-:W-:Y:S02]  /*9ca0*/  FSEL R145, R22, -INF , !P4 ;  /* 0xff80000016917808 */ /* 0x000fe40006000000 */
[----:B------:R-:W-:Y:S02]  /*9cb0*/  FSEL R157, R12, -INF , !P3 ;  /* 0xff8000000c9d7808 */ /* 0x000fe40005800000 */
[----:B------:R-:W-:Y:S02]  /*9cc0*/  FSEL R134, R14, -INF , !P2 ;  /* 0xff8000000e867808 */ /* 0x000fe40005000000 */
[----:B------:R-:W-:-:S02]  /*9cd0*/  ISETP.GE.AND P4, PT, R74, R156, PT ;  /* 0x0000009c4a00720c */ /* 0x000fc40003f86270 */
[-C--:B------:R-:W-:Y:S02]  /*9ce0*/  ISETP.GE.AND P3, PT, R71, R156.reuse, PT ;  /* 0x0000009c4700720c */ /* 0x080fe40003f66270 */
[----:B------:R-:W-:Y:S02]  /*9cf0*/  ISETP.GE.AND P2, PT, R70, R156, PT ;  /* 0x0000009c4600720c */ /* 0x000fe40003f46270 */
[----:B------:R-:W-:Y:S02]  /*9d00*/  FSEL R129, R15, -INF , !P4 ;  /* 0xff8000000f817808 */ /* 0x000fe40006000000 */
[----:B------:R-:W-:Y:S02]  /*9d10*/  FSEL R153, R112, -INF , !P6 ;  /* 0xff80000070997808 */ /* 0x000fe40007000000 */
[----:B------:R-:W-:Y:S02]  /*9d20*/  FSEL R135, R113, -INF , !P5 ;  /* 0xff80000071877808 */ /* 0x000fe40006800000 */
[----:B------:R-:W-:-:S02]  /*9d30*/  FSEL R126, R114, -INF , !P3 ;  /* 0xff800000727e7808 */ /* 0x000fc40005800000 */
[----:B------:R-:W-:Y:S01]  /*9d40*/  FSEL R123, R115, -INF , !P2 ;  /* 0xff800000737b7808 */ /* 0x000fe20005000000 */
[----:B------:R-:W-:Y:S06]  /*9d50*/  @!P0 BRA `(.L_x_152) ;  /* 0x0000000000f08947 */ /* 0x000fec0003800000 */
[----:B------:R-:W-:Y:S01]  /*9d60*/  UIADD3 UR7, UR23, -0x3, URZ ;  /* 0xfffffffd17077890 */ /* 0x000fe2000fffe03f */
[----:B------:R-:W1:Y:S01]  /*9d70*/  @!P1 LDC.64 R12, c[0x0][0x218] ;  /* 0x00008600ff0c9b82 */ /* 0x000e620000000a00 */
[----:B------:R-:W-:Y:S01]  /*9d80*/  IMAD.U32 R19, RZ, RZ, UR10 ;  /* 0x0000000aff137e24 */ /* 0x000fe2000f8e00ff */
[----:B------:R2:W-:Y:S01]  /*9d90*/  @P1 STS [R229+0x2000], RZ ;  /* 0x002000ffe5001388 */ /* 0x0005e20000000800 */
[----:B------:R-:W-:Y:S01]  /*9da0*/  USHF.R.S32.HI UR6, URZ, 0x1f, UR7 ;  /* 0x0000001f3f067899 */ /* 0x000fe20008011407 */
[----:B------:R-:W-:Y:S01]  /*9db0*/  BSSY B0, `(.L_x_153) ;  /* 0x0000035000007945 */ /* 0x000fe20003800000 */
[----:B------:R-:W-:Y:S01]  /*9dc0*/  UIMAD.WIDE.U32 UR26, UR7, UR10, URZ ;  /* 0x0000000a071a72a5 */ /* 0x000fe2000f8e003f */
[----:B------:R2:W-:Y:S01]  /*9dd0*/  @P1 STS [R229+0x2004], RZ ;  /* 0x002004ffe5001388 */ /* 0x0005e20000000800 */
[----:B------:R-:W-:Y:S01]  /*9de0*/  UIMAD UR6, UR6, UR10, URZ ;  /* 0x0000000a060672a4 */ /* 0x000fe2000f8e023f */
[----:B------:R-:W3:Y:S02]  /*9df0*/  @!P1 LDC.64 R10, c[0x0][0x218] ;  /* 0x00008600ff0a9b82 */ /* 0x000ee40000000a00 */
[----:B------:R2:W-:Y:S01]  /*9e00*/  @P1 STS.64 [R229+0x2008], RZ ;  /* 0x002008ffe5001388 */ /* 0x0005e20000000a00 */
[----:B------:R-:W-:Y:S01]  /*9e10*/  UIMAD UR6, UR7, UR11, UR6 ;  /* 0x0000000b070672a4 */ /* 0x000fe2000f8e0206 */
[----:B------:R-:W-:-:S02]  /*9e20*/  IMAD.U32 R20, RZ, RZ, UR26 ;  /* 0x0000001aff147e24 */ /* 0x000fc4000f8e00ff */
[----:B------:R-:W-:Y:S01]  /*9e30*/  IMAD.U32 R15, RZ, RZ, UR26 ;  /* 0x0000001aff0f7e24 */ /* 0x000fe2000f8e00ff */
[----:B------:R-:W-:Y:S01]  /*9e40*/  UIADD3 UR6, UR27, UR6, URZ ;  /* 0x000000061b067290 */ /* 0x000fe2000fffe03f */
[----:B------:R-:W4:Y:S01]  /*9e50*/  @!P1 LDC.64 R8, c[0x0][0x218] ;  /* 0x00008600ff089b82 */ /* 0x000f220000000a00 */
[----:B------:R-:W-:-:S04]  /*9e60*/  LEA R20, P2, R20, R230, 0x7 ;  /* 0x000000e614147211 */ /* 0x000fc800078438ff */
[----:B------:R-:W-:Y:S01]  /*9e70*/  IMAD.U32 R14, RZ, RZ, UR6 ;  /* 0x00000006ff0e7e24 */ /* 0x000fe2000f8e00ff */
[----:B------:R-:W-:Y:S02]  /*9e80*/  @!P1 LEA R19, P3, R19, R20, 0x6 ;  /* 0x0000001413139211 */ /* 0x000fe400078630ff */
[C---:B-1----:R-:W-:Y:S02]  /*9e90*/  @!P1 LEA R12, P4, R20.reuse, R12, 0x1 ;  /* 0x0000000c140c9211 */ /* 0x042fe400078808ff */
[----:B------:R-:W-:Y:S01]  /*9ea0*/  LEA.HI.X R21, R15, R233, R14, 0x7, P2 ;  /* 0x000000e90f157211 */ /* 0x000fe200010f3c0e */
[----:B------:R-:W-:Y:S01]  /*9eb0*/  IMAD.U32 R15, RZ, RZ, UR10 ;  /* 0x0000000aff0f7e24 */ /* 0x000fe2000f8e00ff */
[C---:B------:R-:W-:Y:S01]  /*9ec0*/  @!P1 IADD3 R18, P2, R20.reuse, UR16, RZ ;  /* 0x0000001014129c10 */ /* 0x040fe2000ff5e0ff */
[----:B------:R-:W-:Y:S01]  /*9ed0*/  IMAD.U32 R14, RZ, RZ, UR11 ;  /* 0x0000000bff0e7e24 */ /* 0x000fe2000f8e00ff */
[----:B------:R-:W-:-:S04]  /*9ee0*/  @!P1 LEA.HI.X R13, R20, R13, R21, 0x1, P4 ;  /* 0x0000000d140d9211 */ /* 0x000fc800020f0c15 */
[----:B------:R-:W-:Y:S01]  /*9ef0*/  @!P1 LEA.HI.X R14, R15, R21, R14, 0x6, P3 ;  /* 0x000000150f0e9211 */ /* 0x000fe200018f340e */
[----:B------:R-:W-:Y:S01]  /*9f00*/  @!PT LDS RZ, [RZ] ;  /* 0x00000000fffff984 */ /* 0x000fe20000000800 */
[----:B------:R-:W-:Y:S01]  /*9f10*/  @!PT LDS RZ, [RZ] ;  /* 0x00000000fffff984 */ /* 0x000fe20000000800 */
[----:B------:R-:W-:Y:S01]  /*9f20*/  @!PT LDS RZ, [RZ] ;  /* 0x00000000fffff984 */ /* 0x000fe20000000800 */
[----:B------:R2:W-:Y:S01]  /*9f30*/  @!P1 LDGSTS.E.BYPASS.LTC128B.128 [R229+0x2000], desc[UR20][R12.64] ;  /* 0x020000000ce59fae */ /* 0x0005e2000b901d54 */
[C---:B---3--:R-:W-:Y:S02]  /*9f40*/  @!P1 LEA R22, P3, R18.reuse, R10, 0x1 ;  /* 0x0000000a12169211 */ /* 0x048fe400078608ff */
[----:B------:R-:W-:Y:S01]  /*9f50*/  @!P1 IADD3.X R10, R21, UR15, RZ, P2, !PT ;  /* 0x0000000f150a9c10 */ /* 0x000fe200097fe4ff */
[----:B------:R2:W-:Y:S01]  /*9f60*/  @P1 STS.128 [R229+0x2800], RZ ;  /* 0x002800ffe5001388 */ /* 0x0005e20000000c00 */
        /* <DEDUP_REMOVED lines=14> */
[----:B--2---:R-:W-:Y:S01]  /*a050*/  IMAD.U32 R8, RZ, RZ, UR10 ;  /* 0x0000000aff087e24 */ /* 0x004fe2000f8e00ff */
[----:B------:R-:W-:Y:S01]  /*a060*/  UIMAD UR22, UR11, 0x60, URZ ;  /* 0x000000600b1678a4 */ /* 0x000fe2000f8e023f */
[----:B------:R-:W-:Y:S02]  /*a070*/  ULDC.64 UR6, c[0x0][0x218] ;  /* 0x0000860000067ab9 */ /* 0x000fe40000000a00 */
[----:B------:R-:W-:-:S05]  /*a080*/  IMAD.WIDE.U32 R20, R8, 0x60, R20 ;  /* 0x0000006008147825 */ /* 0x000fca00078e0014 */
[----:B------:R-:W-:Y:S02]  /*a090*/  IADD3 R8, R21, UR22, RZ ;  /* 0x0000001615087c10 */ /* 0x000fe4000fffe0ff */
[----:B------:R-:W-:-:S04]  /*a0a0*/  LEA R10, P1, R20, UR6, 0x1 ;  /* 0x00000006140a7c11 */ /* 0x000fc8000f8208ff */
[----:B------:R-:W-:-:S05]  /*a0b0*/  LEA.HI.X R11, R20, UR7, R8, 0x1, P1 ;  /* 0x00000007140b7c11 */ /* 0x000fca00088f0c08 */
[----:B------:R-:W-:Y:S01]  /*a0c0*/  @!PT LDS RZ, [RZ] ;  /* 0x00000000fffff984 */ /* 0x000fe20000000800 */
[----:B------:R-:W-:Y:S01]  /*a0d0*/  @!PT LDS RZ, [RZ] ;  /* 0x00000000fffff984 */ /* 0x000fe20000000800 */
[----:B------:R-:W-:Y:S01]  /*a0e0*/  @!PT LDS RZ, [RZ] ;  /* 0x00000000fffff984 */ /* 0x000fe20000000800 */
[----:B------:R1:W-:Y:S04]  /*a0f0*/  LDGSTS.E.BYPASS.LTC128B.128 [R229+0x3800], desc[UR20][R10.64] ;  /* 0x038000000ae57fae */ /* 0x0003e8000b901d54 */
.L_x_154:
[----:B------:R-:W-:Y:S05]  /*a100*/  BSYNC B0 ;  /* 0x0000000000007941 */ /* 0x000fea0003800000 */
.L_x_153:
[----:B------:R-:W0:Y:S02]  /*a110*/  LDGDEPBAR ;  /* 0x00000000000079af */ /* 0x000e240000000000 */
.L_x_152:
[----:B--2---:R-:W2:Y:S04]  /*a120*/  LDL.LU R12, [R1] ;  /* 0x00000000010c7983 */ /* 0x004ea80000300800 */
[----:B-1----:R-:W3:Y:S04]  /*a130*/  LDL.LU R11, [R1+0x4] ;  /* 0x00000400010b7983 */ /* 0x002ee80000300800 */
[----:B------:R-:W4:Y:S01]  /*a140*/  LDL.LU R10, [R1+0x8] ;  /* 0x00000800010a7983 */ /* 0x000f220000300800 */
[----:B------:R-:W-:Y:S01]  /*a150*/  FMNMX.FTZ R9, R133, R67, !PT ;  /* 0x0000004385097209 */ /* 0x000fe20007810000 */
[----:B------:R-:W-:Y:S01]  /*a160*/  @UP0 UIADD3 UR6, UR23, -0x3, URZ ;  /* 0xfffffffd17060890 */ /* 0x000fe2000fffe03f */
        /* <DEDUP_REMOVED lines=19> */
[----:B--2---:R-:W-:-:S04]  /*a2a0*/  FMNMX.FTZ R9, R12, R9, !PT ;  /* 0x000000090c097209 */ /* 0x004fc80007810000 */
[----:B---3--:R-:W-:-:S04]  /*a2b0*/  FMNMX.FTZ R9, R11, R9, !PT ;  /* 0x000000090b097209 */ /* 0x008fc80007810000 */
[----:B----4-:R-:W-:-:S04]  /*a2c0*/  FMNMX.FTZ R9, R10, R9, !PT ;  /* 0x000000090a097209 */ /* 0x010fc80007810000 */
        /* <DEDUP_REMOVED lines=28> */
[----:B------:R-:W1:Y:S02]  /*a490*/  SHFL.BFLY PT, R8, R9, 0x2, 0x1f ;  /* 0x0c401f0009087f89 */ /* 0x000e6400000e0000 */
[----:B-1----:R-:W-:-:S05]  /*a4a0*/  FMNMX.FTZ R8, R9, R8, !PT ;  /* 0x0000000809087209 */ /* 0x002fca0007810000 */
[----:B------:R-:W1:Y:S02]  /*a4b0*/  SHFL.BFLY PT, R98, R8, 0x1, 0x1f ;  /* 0x0c201f0008627f89 */ /* 0x000e6400000e0000 */
[----:B-1----:R-:W-:-:S04]  /*a4c0*/  FMNMX.FTZ R98, R8, R98, !PT ;  /* 0x0000006208627209 */ /* 0x002fc80007810000 */
[C---:B------:R-:W-:Y:S01]  /*a4d0*/  FSETP.NEU.FTZ.AND P4, PT, R98.reuse, -INF , PT ;  /* 0xff8000006200780b */ /* 0x040fe20003f9d000 */
[----:B------:R-:W-:-:S05]  /*a4e0*/  FMUL.FTZ R8, R98, UR24 ;  /* 0x0000001862087c20 */ /* 0x000fca0008410000 */
[----:B------:R-:W-:-:S05]  /*a4f0*/  FSEL R8, R8, RZ, P4 ;  /* 0x000000ff08087208 */ /* 0x000fca0002000000 */
[--C-:B------:R-:W-:Y:S01]  /*a500*/  FFMA.FTZ R111, R12, UR24, -R8.reuse ;  /* 0x000000180c6f7c23 */ /* 0x100fe20008010808 */
[----:B------:R-:W-:Y:S01]  /*a510*/  MOV R12, R94 ;  /* 0x0000005e000c7202 */ /* 0x000fe20000000f00 */
        /* <DEDUP_REMOVED lines=33> */
[----:B------:R-:W-:-:S02]  /*a730*/  MOV R11, R109 ;  /* 0x0000006d000b7202 */ /* 0x000fc40000000f00 */
[----:B------:R-:W-:Y:S02]  /*a740*/  FMNMX.FTZ R8, R102, R8, !PT ;  /* 0x0000000866087209 */ /* 0x000fe40007810000 */
[----:B------:R-:W-:Y:S02]  /*a750*/  FMNMX.FTZ R119, R12, R119, !PT ;  /* 0x000000770c777209 */ /* 0x000fe40007810000 */
        /* <DEDUP_REMOVED lines=32> */
[----:B------:R-:W-:Y:S01]  /*a960*/  FMNMX.FTZ R10, R7, R16, !PT ;  /* 0x00000010070a7209 */ /* 0x000fe20007810000 */
[----:B------:R-:W3:Y:S01]  /*a970*/  SHFL.BFLY PT, R9, R119, 0x2, 0x1f ;  /* 0x0c401f0077097f89 */ /* 0x000ee200000e0000 */
        /* <DEDUP_REMOVED lines=14> */
[----:B------:R-:W-:Y:S02]  /*aa60*/  FMNMX.FTZ R10, R171, R10, !PT ;  /* 0x0000000aab0a7209 */ /* 0x000fe40007810000 */
[----:B------:R-:W-:Y:S02]  /*aa70*/  FMNMX.FTZ R8, R167, R8, !PT ;  /* 0x00000008a7087209 */ /* 0x000fe40007810000 */
[----:B---3--:R-:W-:-:S02]  /*aa80*/  FMNMX.FTZ R119, R119, R9, !PT ;  /* 0x0000000977777209 */ /* 0x008fc40007810000 */
[----:B------:R-:W-:Y:S01]  /*aa90*/  FMNMX.FTZ R8, R166, R8, !PT ;  /* 0x00000008a6087209 */ /* 0x000fe20007810000 */
[----:B------:R-:W-:Y:S01]  /*aaa0*/  MUFU.EX2 R87, R87 ;  /* 0x0000005700577308 */ /* 0x000fe20000000800 */
[----:B------:R-:W-:Y:S01]  /*aab0*/  FMNMX.FTZ R10, R152, R10, !PT ;  /* 0x0000000a980a7209 */ /* 0x000fe20007810000 */
[----:B------:R-:W3:Y:S01]  /*aac0*/  SHFL.BFLY PT, R9, R119, 0x1, 0x1f ;  /* 0x0c201f0077097f89 */ /* 0x000ee200000e0000 */
        /* <DEDUP_REMOVED lines=16> */
[----:B---3--:R-:W-:Y:S02]  /*abd0*/  FMNMX.FTZ R119, R119, R9, !PT ;  /* 0x0000000977777209 */ /* 0x008fe40007810000 */
[----:B------:R-:W-:Y:S01]  /*abe0*/  FMNMX.FTZ R8, R153, R8, !PT ;  /* 0x0000000899087209 */ /* 0x000fe20007810000 */
[----:B------:R-:W-:Y:S01]  /*abf0*/  MUFU.EX2 R83, R83 ;  /* 0x0000005300537308 */ /* 0x000fe20000000800 */
[----:B------:R-:W-:Y:S01]  /*ac00*/  FMNMX.FTZ R10, R142, R10, !PT ;  /* 0x0000000a8e0a7209 */ /* 0x000fe20007810000 */
[----:B------:R-:W-:Y:S01]  /*ac10*/  FMUL.FTZ R120, R119, UR24 ;  /* 0x0000001877787c20 */ /* 0x000fe20008410000 */
[----:B------:R-:W-:-:S02]  /*ac20*/  FMNMX.FTZ R8, R135, R8, !PT ;  /* 0x0000000887087209 */ /* 0x000fc40007810000 */
[----:B------:R-:W-:Y:S02]  /*ac30*/  FMNMX.FTZ R10, R140, R10, !PT ;  /* 0x0000000a8c0a7209 */ /* 0x000fe40007810000 */
[----:B------:R-:W-:Y:S01]  /*ac40*/  FSETP.NEU.FTZ.AND P3, PT, R119, -INF , PT ;  /* 0xff8000007700780b */ /* 0x000fe20003f7d000 */
[----:B------:R-:W3:Y:S01]  /*ac50*/  SHFL.BFLY PT, R9, R8, 0x2, 0x1f ;  /* 0x0c401f0008097f89 */ /* 0x000ee200000e0000 */
[----:B------:R-:W-:Y:S01]  /*ac60*/  FMNMX.FTZ R10, R128, R10, !PT ;  /* 0x0000000a800a7209 */ /* 0x000fe20007810000 */
[----:B------:R-:W-:Y:S01]  /*ac70*/  MUFU.EX2 R82, R82 ;  /* 0x0000005200527308 */ /* 0x000fe20000000800 */
[----:B------:R-:W-:Y:S02]  /*ac80*/  FSEL R120, R120, RZ, P3 ;  /* 0x000000ff78787208 */ /* 0x000fe40001800000 */
[----:B-1----:R-:W-:Y:S02]  /*ac90*/  F2FP.BF16.F32.PACK_AB R20, R111, R112 ;  /* 0x000000706f14723e */ /* 0x002fe400000010ff */
[----:B--2---:R-:W-:Y:S01]  /*aca0*/  F2FP.BF16.F32.PACK_AB R22, R95, R110 ;  /* 0x0000006e5f16723e */ /* 0x004fe200000010ff */
        /* <DEDUP_REMOVED lines=13> */
[----:B------:R-:W-:Y:S01]  /*ad80*/  MUFU.EX2 R66, R66 ;  /* 0x0000004200427308 */ /* 0x000fe20000000800 */
[----:B------:R-:W-:Y:S01]  /*ad90*/  LDSM.16.MT88.4 R12, [R237+0x4400] ;  /* 0x00440000ed0c783b */ /* 0x000fe20000004200 */
[--C-:B------:R-:W-:Y:S01]  /*ada0*/  FFMA.FTZ R47, R37, UR24, -R120.reuse ;  /* 0x00000018252f7c23 */ /* 0x100fe20008010878 */
[----:B---3--:R-:W-:Y:S01]  /*adb0*/  FMNMX.FTZ R8, R8, R9, !PT ;  /* 0x0000000908087209 */ /* 0x008fe20007810000 */
[--C-:B------:R-:W-:Y:S01]  /*adc0*/  FFMA.FTZ R45, R36, UR24, -R120.reuse ;  /* 0x00000018242d7c23 */ /* 0x100fe20008010878 */
[----:B------:R-:W-:Y:S01]  /*add0*/  FMNMX.FTZ R9, R160, R10, !PT ;  /* 0x0000000aa0097209 */ /* 0x000fe20007810000 */
[--C-:B------:R-:W-:Y:S01]  /*ade0*/  FFMA.FTZ R65, R227, UR24, -R120.reuse ;  /* 0x00000018e3417c23 */ /* 0x100fe20008010878 */
[--C-:B------:R-:W-:Y:S01]  /*adf0*/  FFMA.FTZ R64, R244, UR24, -R120.reuse ;  /* 0x00000018f4407c23 */ /* 0x100fe20008010878 */
[----:B------:R-:W1:Y:S01]  /*ae00*/  SHFL.BFLY PT, R97, R8, 0x1, 0x1f ;  /* 0x0c201f0008617f89 */ /* 0x000e6200000e0000 */
[----:B------:R-:W-:Y:S01]  /*ae10*/  FMNMX.FTZ R9, R150, R9, !PT ;  /* 0x0000000996097209 */ /* 0x000fe20007810000 */
[----:B------:R-:W-:Y:S01]  /*ae20*/  MUFU.EX2 R109, R109 ;  /* 0x0000006d006d7308 */ /* 0x000fe20000000800 */
[--C-:B------:R-:W-:Y:S01]  /*ae30*/  FFMA.FTZ R63, R246, UR24, -R120.reuse ;  /* 0x00000018f63f7c23 */ /* 0x100fe20008010878 */
[--C-:B------:R-:W-:Y:S01]  /*ae40*/  FFMA.FTZ R62, R248, UR24, -R120.reuse ;  /* 0x00000018f83e7c23 */ /* 0x100fe20008010878 */
[----:B------:R-:W-:Y:S01]  /*ae50*/  FMNMX.FTZ R9, R149, R9, !PT ;  /* 0x0000000995097209 */ /* 0x000fe20007810000 */
[--C-:B------:R-:W-:Y:S01]  /*ae60*/  FFMA.FTZ R44, R35, UR24, -R120.reuse ;  /* 0x00000018232c7c23 */ /* 0x100fe20008010878 */
[--C-:B------:R-:W-:Y:S01]  /*ae70*/  FFMA.FTZ R43, R34, UR24, -R120.reuse ;  /* 0x00000018222b7c23 */ /* 0x100fe20008010878 */
[--C-:B------:R-:W-:Y:S01]  /*ae80*/  FFMA.FTZ R42, R33, UR24, -R120.reuse ;  /* 0x00000018212a7c23 */ /* 0x100fe20008010878 */
[----:B------:R-:W-:Y:S01]  /*ae90*/  FMNMX.FTZ R9, R146, R9, !PT ;  /* 0x0000000992097209 */ /* 0x000fe20007810000 */
[----:B------:R-:W2:Y:S01]  /*aea0*/  MUFU.EX2 R108, R108 ;  /* 0x0000006c006c7308 */ /* 0x000ea20000000800 */
[--C-:B------:R-:W-:Y:S01]  /*aeb0*/  FFMA.FTZ R61, R249, UR24, -R120.reuse ;  /* 0x00000018f93d7c23 */ /* 0x100fe20008010878 */
[--C-:B------:R-:W-:Y:S01]  /*aec0*/  FFMA.FTZ R60, R250, UR24, -R120.reuse ;  /* 0x00000018fa3c7c23 */ /* 0x100fe20008010878 */
[----:B------:R-:W-:Y:S01]  /*aed0*/  FMNMX.FTZ R9, R159, R9, !PT ;  /* 0x000000099f097209 */ /* 0x000fe20007810000 */
[--C-:B------:R-:W-:Y:S01]  /*aee0*/  FFMA.FTZ R59, R252, UR24, -R120.reuse ;  /* 0x00000018fc3b7c23 */ /* 0x100fe20008010878 */
[--C-:B------:R-:W-:Y:S01]  /*aef0*/  FFMA.FTZ R54, R175, UR24, -R120.reuse ;  /* 0x00000018af367c23 */ /* 0x100fe20008010878 */
[--C-:B------:R-:W-:Y:S01]  /*af00*/  FFMA.FTZ R53, R53, UR24, -R120.reuse ;  /* 0x0000001835357c23 */ /* 0x100fe20008010878 */
[----:B------:R-:W-:Y:S01]  /*af10*/  FMNMX.FTZ R9, R158, R9, !PT ;  /* 0x000000099e097209 */ /* 0x000fe20007810000 */
[----:B------:R-:W3:Y:S01]  /*af20*/  MUFU.EX2 R107, R107 ;  /* 0x0000006b006b7308 */ /* 0x000ee20000000800 */
[--C-:B------:R-:W-:Y:S01]  /*af30*/  FFMA.FTZ R52, R52, UR24, -R120.reuse ;  /* 0x0000001834347c23 */ /* 0x100fe20008010878 */
[--C-:B------:R-:W-:Y:S01]  /*af40*/  FFMA.FTZ R51, R251, UR24, -R120.reuse ;  /* 0x00000018fb337c23 */ /* 0x100fe20008010878 */
[----:B------:R-:W-:Y:S01]  /*af50*/  FMNMX.FTZ R9, R154, R9, !PT ;  /* 0x000000099a097209 */ /* 0x000fe20007810000 */
[----:B------:R-:W-:Y:S01]  /*af60*/  FFMA.FTZ R99, R99, UR24, -R120 ;  /* 0x0000001863637c23 */ /* 0x000fe20008010878 */
[----:B-1----:R-:W-:-:S02]  /*af70*/  FMNMX.FTZ R97, R8, R97, !PT ;  /* 0x0000006108617209 */ /* 0x002fc40007810000 */
[----:B------:R-:W-:Y:S01]  /*af80*/  FMNMX.FTZ R8, R151, R9, !PT ;  /* 0x0000000997087209 */ /* 0x000fe20007810000 */
[----:B------:R-:W-:Y:S01]  /*af90*/  MUFU.EX2 R65, R65 ;  /* 0x0000004100417308 */ /* 0x000fe20000000800 */
[C---:B------:R-:W-:Y:S01]  /*afa0*/  FSETP.NEU.FTZ.AND P2, PT, R97.reuse, -INF , PT ;  /* 0xff8000006100780b */ /* 0x040fe20003f5d000 */
[----:B------:R-:W-:Y:S01]  /*afb0*/  FMUL.FTZ R138, R97, UR24 ;  /* 0x00000018618a7c20 */ /* 0x000fe20008410000 */
[----:B------:R-:W-:Y:S02]  /*afc0*/  FMNMX.FTZ R8, R147, R8, !PT ;  /* 0x0000000893087209 */ /* 0x000fe40007810000 */
[----:B------:R-:W-:Y:S02]  /*afd0*/  FSEL R114, R97, RZ, P2 ;  /* 0x000000ff61727208 */ /* 0x000fe40001000000 */
[----:B------:R-:W-:Y:S01]  /*afe0*/  FMNMX.FTZ R8, R145, R8, !PT ;  /* 0x0000000891087209 */ /* 0x000fe20007810000 */
[----:B------:R-:W-:Y:S01]  /*aff0*/  MUFU.EX2 R64, R64 ;  /* 0x0000004000407308 */ /* 0x000fe20000000800 */
[----:B------:R-:W-:Y:S01]  /*b000*/  FSEL R138, R138, RZ, P2 ;  /* 0x000000ff8a8a7208 */ /* 0x000fe20001000000 */
[----:B------:R-:W-:Y:S01]  /*b010*/  FADD.FTZ R114, R5, -R114 ;  /* 0x8000007205727221 */ /* 0x000fe20000010000 */
[----:B------:R-:W-:-:S02]  /*b020*/  FMNMX.FTZ R8, R139, R8, !PT ;  /* 0x000000088b087209 */ /* 0x000fc40007810000 */
[----:B--2---:R-:W-:Y:S01]  /*b030*/  F2FP.BF16.F32.PACK_AB R21, R108, R109 ;  /* 0x0000006d6c15723e */ /* 0x004fe200000010ff */
[--C-:B------:R-:W-:Y:S01]  /*b040*/  FFMA.FTZ R104, R124, UR24, -R138.reuse ;  /* 0x000000187c687c23 */ /* 0x100fe2000801088a */
[----:B------:R-:W-:Y:S01]  /*b050*/  FMNMX.FTZ R96, R134, R8, !PT ;  /* 0x0000000886607209 */ /* 0x000fe20007810000 */
[--C-:B------:R-:W-:Y:S01]  /*b060*/  FFMA.FTZ R106, R17, UR24, -R138.reuse ;  /* 0x00000018116a7c23 */ /* 0x100fe2000801088a */
[--C-:B------:R-:W-:Y:S01]  /*b070*/  FFMA.FTZ R29, R4, UR24, -R138.reuse ;  /* 0x00000018041d7c23 */ /* 0x100fe2000801088a */
[--C-:B------:R-:W-:Y:S01]  /*b080*/  FFMA.FTZ R28, R6, UR24, -R138.reuse ;  /* 0x00000018061c7c23 */ /* 0x100fe2000801088a */
[----:B------:R-:W-:Y:S01]  /*b090*/  FMNMX.FTZ R96, R129, R96, !PT ;  /* 0x0000006081607209 */ /* 0x000fe20007810000 */
[--C-:B------:R-:W-:Y:S01]  /*b0a0*/  FFMA.FTZ R105, R102, UR24, -R138.reuse ;  /* 0x0000001866697c23 */ /* 0x100fe2000801088a */
[--C-:B------:R-:W-:Y:S01]  /*b0b0*/  FFMA.FTZ R30, R3, UR24, -R138.reuse ;  /* 0x00000018031e7c23 */ /* 0x100fe2000801088a */
[--C-:B------:R-:W-:Y:S01]  /*b0c0*/  FFMA.FTZ R40, R174, UR24, -R138.reuse ;  /* 0x00000018ae287c23 */ /* 0x100fe2000801088a */
[----:B------:R-:W-:Y:S01]  /*b0d0*/  FMNMX.FTZ R96, R126, R96, !PT ;  /* 0x000000607e607209 */ /* 0x000fe20007810000 */
[----:B------:R-:W-:Y:S01]  /*b0e0*/  FMUL.FTZ R114, R114, UR24 ;  /* 0x0000001872727c20 */ /* 0x000fe20008410000 */
[----:B------:R-:W-:Y:S01]  /*b0f0*/  MUFU.EX2 R106, R106 ;  /* 0x0000006a006a7308 */ /* 0x000fe20000000800 */
[--C-:B------:R-:W-:Y:S01]  /*b100*/  FFMA.FTZ R32, R0, UR24, -R138.reuse ;  /* 0x0000001800207c23 */ /* 0x100fe2000801088a */
[----:B------:R-:W-:Y:S01]  /*b110*/  FMNMX.FTZ R96, R123, R96, !PT ;  /* 0x000000607b607209 */ /* 0x000fe20007810000 */
[--C-:B------:R-:W-:Y:S01]  /*b120*/  FFMA.FTZ R31, R2, UR24, -R138.reuse ;  /* 0x00000018021f7c23 */ /* 0x100fe2000801088a */
[----:B------:R-:W-:Y:S01]  /*b130*/  FSEL R0, R98, RZ, P4 ;  /* 0x000000ff62007208 */ /* 0x000fe20002000000 */
[--C-:B------:R-:W-:Y:S01]  /*b140*/  FFMA.FTZ R39, R185, UR24, -R138.reuse ;  /* 0x00000018b9277c23 */ /* 0x100fe2000801088a */
[----:B------:R-:W-:Y:S01]  /*b150*/  FFMA.FTZ R38, R186, UR24, -R138 ;  /* 0x00000018ba267c23 */ /* 0x000fe2000801088a */
[----:B------:R-:W1:Y:S01]  /*b160*/  SHFL.BFLY PT, R8, R96, 0x2, 0x1f ;  /* 0x0c401f0060087f89 */ /* 0x000e6200000e0000 */
[----:B------:R-:W-:Y:S01]  /*b170*/  MUFU.EX2 R105, R105 ;  /* 0x0000006900697308 */ /* 0x000fe20000000800 */
[----:B------:R-:W-:Y:S01]  /*b180*/  FADD.FTZ R9, R133, -R0 ;  /* 0x8000000085097221 */ /* 0x000fe20000010000 */
[--C-:B------:R-:W-:Y:S01]  /*b190*/  FFMA.FTZ R37, R187, UR24, -R138.reuse ;  /* 0x00000018bb257c23 */ /* 0x100fe2000801088a */
[--C-:B------:R-:W-:Y:S01]  /*b1a0*/  FFMA.FTZ R36, R220, UR24, -R138.reuse ;  /* 0x00000018dc247c23 */ /* 0x100fe2000801088a */
[----:B---3--:R-:W-:Y:S01]  /*b1b0*/  F2FP.BF16.F32.PACK_AB R23, R66, R107 ;  /* 0x0000006b4217723e */ /* 0x008fe200000010ff */
[----:B------:R-:W-:Y:S01]  /*b1c0*/  FMUL.FTZ R9, R9, UR24 ;  /* 0x0000001809097c20 */ /* 0x000fe20008410000 */
[--C-:B------:R-:W-:Y:S01]  /*b1d0*/  FFMA.FTZ R35, R221, UR24, -R138.reuse ;  /* 0x00000018dd237c23 */ /* 0x100fe2000801088a */
[--C-:B------:R-:W-:Y:S01]  /*b1e0*/  FFMA.FTZ R34, R222, UR24, -R138.reuse ;  /* 0x00000018de227c23 */ /* 0x100fe2000801088a */
[----:B------:R-:W-:Y:S01]  /*b1f0*/  MUFU.EX2 R104, R104 ;  /* 0x0000006800687308 */ /* 0x000fe20000000800 */
[--C-:B------:R-:W-:Y:S01]  /*b200*/  FFMA.FTZ R33, R224, UR24, -R138.reuse ;  /* 0x00000018e0217c23 */ /* 0x100fe2000801088a */
[--C-:B------:R-:W-:Y:S01]  /*b210*/  FFMA.FTZ R122, R125, UR24, -R138.reuse ;  /* 0x000000187d7a7c23 */ /* 0x100fe2000801088a */
[--C-:B------:R-:W-:Y:S01]  /*b220*/  FFMA.FTZ R125, R168, UR24, -R138.reuse ;  /* 0x00000018a87d7c23 */ /* 0x100fe2000801088a */
[--C-:B------:R-:W-:Y:S01]  /*b230*/  FFMA.FTZ R127, R127, UR24, -R138.reuse ;  /* 0x000000187f7f7c23 */ /* 0x100fe2000801088a */
        /* <DEDUP_REMOVED lines=10> */
[----:B-1----:R-:W-:Y:S01]  /*b2e0*/  FMNMX.FTZ R96, R96, R8, !PT ;  /* 0x0000000860607209 */ /* 0x002fe20007810000 */
[----:B------:R-:W1:Y:S01]  /*b2f0*/  MUFU.EX2 R114, R114 ;  /* 0x0000007200727308 */ /* 0x000e620000000800 */
[--C-:B------:R-:W-:Y:S01]  /*b300*/  FFMA.FTZ R155, R155, UR24, -R138.reuse ;  /* 0x000000189b9b7c23 */ /* 0x100fe2000801088a */
[--C-:B------:R-:W-:Y:S01]  /*b310*/  FFMA.FTZ R153, R153, UR24, -R138.reuse ;  /* 0x0000001899997c23 */ /* 0x100fe2000801088a */
[----:B------:R-:W-:Y:S01]  /*b320*/  FFMA.FTZ R135, R135, UR24, -R138 ;  /* 0x0000001887877c23 */ /* 0x000fe2000801088a */
[----:B------:R-:W3:Y:S01]  /*b330*/  SHFL.BFLY PT, R8, R96, 0x1, 0x1f ;  /* 0x0c201f0060087f89 */ /* 0x000ee200000e0000 */
[----:B------:R-:W-:-:S02]  /*b340*/  MOV R133, R98 ;  /* 0x0000006200857202 */ /* 0x000fc40000000f00 */
[----:B------:R-:W-:Y:S01]  /*b350*/  @P0 MOV R133, R98 ;  /* 0x0000006200850202 */ /* 0x000fe20000000f00 */
[----:B------:R-:W4:Y:S01]  /*b360*/  MUFU.EX2 R116, R9 ;  /* 0x0000000900747308 */ /* 0x000f220000000800 */
[----:B--2---:R-:W-:-:S07]  /*b370*/  F2FP.BF16.F32.PACK_AB R10, R40, R104 ;  /* 0x00000068280a723e */ /* 0x004fce00000010ff */
[----:B------:R-:W-:Y:S01]  /*b380*/  MUFU.EX2 R39, R39 ;  /* 0x0000002700277308 */ /* 0x000fe20000000800 */
        /* <DEDUP_REMOVED lines=8> */
[----:B------:R-:W1:Y:S01]  /*b410*/  MUFU.EX2 R38, R38 ;  /* 0x0000002600267308 */ /* 0x000e620000000800 */
[-C--:B----4-:R-:W-:Y:S01]  /*b420*/  FMUL.FTZ R192, R192, R116.reuse ;  /* 0x00000074c0c07220 */ /* 0x090fe20000410000 */
[----:B------:R-:W-:Y:S01]  /*b430*/  FMUL.FTZ R193, R193, R116 ;  /* 0x00000074c1c17220 */ /* 0x000fe20000410000 */
[----:B---3--:R-:W-:Y:S01]  /*b440*/  FMNMX.FTZ R96, R96, R8, !PT ;  /* 0x0000000860607209 */ /* 0x008fe20007810000 */
[-C--:B------:R-:W-:Y:S01]  /*b450*/  FMUL.FTZ R188, R188, R116.reuse ;  /* 0x00000074bcbc7220 */ /* 0x080fe20000410000 */
[----:B------:R-:W-:Y:S01]  /*b460*/  FSEL R8, R119, RZ, P3 ;  /* 0x000000ff77087208 */ /* 0x000fe20001800000 */
[-C--:B------:R-:W-:Y:S01]  /*b470*/  FMUL.FTZ R189, R189, R116.reuse ;  /* 0x00000074bdbd7220 */ /* 0x080fe20000410000 */
[C---:B------:R-:W-:Y:S01]  /*b480*/  FSETP.NEU.FTZ.AND P1, PT, R96.reuse, -INF , PT ;  /* 0xff8000006000780b */ /* 0x040fe20003f3d000 */
[----:B------:R-:W-:Y:S01]  /*b490*/  FMUL.FTZ R124, R96, UR24 ;  /* 0x00000018607c7c20 */ /* 0x000fe20008410000 */
[----:B------:R-:W-:Y:S01]  /*b4a0*/  MUFU.EX2 R37, R37 ;  /* 0x0000002500257308 */ /* 0x000fe20000000800 */
[----:B------:R-:W-:Y:S01]  /*b4b0*/  FADD.FTZ R8, R132, -R8 ;  /* 0x8000000884087221 */ /* 0x000fe20000010000 */
[----:B------:R-:W-:Y:S01]  /*b4c0*/  FSEL R113, R96, RZ, P1 ;  /* 0x000000ff60717208 */ /* 0x000fe20000800000 */
[----:B------:R-:W-:Y:S01]  /*b4d0*/  FMUL.FTZ R200, R200, R116 ;  /* 0x00000074c8c87220 */ /* 0x000fe20000410000 */
[----:B------:R-:W-:Y:S01]  /*b4e0*/  FSEL R124, R124, RZ, P1 ;  /* 0x000000ff7c7c7208 */ /* 0x000fe20000800000 */
[----:B------:R-:W-:Y:S01]  /*b4f0*/  FMUL.FTZ R115, R8, UR24 ;  /* 0x0000001808737c20 */ /* 0x000fe20008410000 */
[----:B------:R-:W-:Y:S01]  /*b500*/  F2FP.BF16.F32.PACK_AB R8, R105, R106 ;  /* 0x0000006a6908723e */ /* 0x000fe200000010ff */
[----:B------:R-:W-:Y:S01]  /*b510*/  FADD.FTZ R113, R7, -R113 ;  /* 0x8000007107717221 */ /* 0x000fe20000010000 */
[----:B------:R-:W2:Y:S01]  /*b520*/  MUFU.EX2 R36, R36 ;  /* 0x0000002400247308 */ /* 0x000ea20000000800 */
[--C-:B------:R-:W-:Y:S01]  /*b530*/  FFMA.FTZ R103, R16, UR24, -R124.reuse ;  /* 0x0000001810677c23 */ /* 0x100fe2000801087c */
[----:B------:R-:W-:Y:S01]  /*b540*/  LDSM.16.MT88.4 R4, [R238+0x4000] ;  /* 0x00400000ee04783b */ /* 0x000fe20000004200 */
[--C-:B------:R-:W-:Y:S01]  /*b550*/  FFMA.FTZ R102, R101, UR24, -R124.reuse ;  /* 0x0000001865667c23 */ /* 0x100fe2000801087c */
[--C-:B------:R-:W-:Y:S01]  /*b560*/  FFMA.FTZ R101, R170, UR24, -R124.reuse ;  /* 0x00000018aa657c23 */ /* 0x100fe2000801087c */
[--C-:B------:R-:W-:Y:S01]  /*b570*/  FFMA.FTZ R3, R172, UR24, -R124.reuse ;  /* 0x00000018ac037c23 */ /* 0x100fe2000801087c */
[----:B------:R-:W3:Y:S01]  /*b580*/  LDSM.16.MT88.4 R16, [R237+0x4000] ;  /* 0x00400000ed10783b */ /* 0x000ee20000004200 */
[----:B------:R-:W-:Y:S01]  /*b590*/  FMUL.FTZ R113, R113, UR24 ;  /* 0x0000001871717c20 */ /* 0x000fe20008410000 */
[----:B------:R-:W-:Y:S01]  /*b5a0*/  MUFU.EX2 R103, R103 ;  /* 0x0000006700677308 */ /* 0x000fe20000000800 */
[--C-:B------:R-:W-:Y:S01]  /*b5b0*/  FFMA.FTZ R2, R173, UR24, -R124.reuse ;  /* 0x00000018ad027c23 */ /* 0x100fe2000801087c */
[--C-:B------:R-:W-:Y:S01]  /*b5c0*/  FFMA.FTZ R118, R171, UR24, -R124.reuse ;  /* 0x00000018ab767c23 */ /* 0x100fe2000801087c */
[--C-:B------:R-:W-:Y:S01]  /*b5d0*/  FFMA.FTZ R121, R152, UR24, -R124.reuse ;  /* 0x0000001898797c23 */ /* 0x100fe2000801087c */
[--C-:B------:R-:W-:Y:S01]  /*b5e0*/  FFMA.FTZ R169, R169, UR24, -R124.reuse ;  /* 0x00000018a9a97c23 */ /* 0x100fe2000801087c */
[-C--:B------:R-:W-:Y:S01]  /*b5f0*/  FMUL.FTZ R201, R201, R116.reuse ;  /* 0x00000074c9c97220 */ /* 0x080fe20000410000 */
[-C--:B------:R-:W-:Y:S01]  /*b600*/  FMUL.FTZ R196, R196, R116.reuse ;  /* 0x00000074c4c47220 */ /* 0x080fe20000410000 */
[-C--:B------:R-:W-:Y:S01]  /*b610*/  FMUL.FTZ R197, R197, R116.reuse ;  /* 0x00000074c5c57220 */ /* 0x080fe20000410000 */
[----:B------:R-:W4:Y:S01]  /*b620*/  MUFU.EX2 R102, R102 ;  /* 0x0000006600667308 */ /* 0x000f220000000800 */
[----:B-1----:R-:W-:Y:S01]  /*b630*/  F2FP.BF16.F32.PACK_AB R24, R38, R39 ;  /* 0x000000272618723e */ /* 0x002fe200000010ff */
[--C-:B------:R-:W-:Y:S01]  /*b640*/  FFMA.FTZ R130, R130, UR24, -R124.reuse ;  /* 0x0000001882827c23 */ /* 0x100fe2000801087c */
[----:B--2---:R-:W-:Y:S01]  /*b650*/  F2FP.BF16.F32.PACK_AB R26, R36, R37 ;  /* 0x00000025241a723e */ /* 0x004fe200000010ff */
        /* <DEDUP_REMOVED lines=11> */
[----:B------:R-:W-:Y:S01]  /*b710*/  FFMA.FTZ R149, R149, UR24, -R124 ;  /* 0x0000001895957c23 */ /* 0x000fe2000801087c */
[----:B------:R-:W1:Y:S01]  /*b720*/  MUFU.EX2 R3, R3 ;  /* 0x0000000300037308 */ /* 0x000e620000000800 */
[----:B----4-:R-:W-:Y:S01]  /*b730*/  F2FP.BF16.F32.PACK_AB R9, R102, R103 ;  /* 0x000000676609723e */ /* 0x010fe200000010ff */
[----:B------:R-:W-:Y:S01]  /*b740*/  FFMA.FTZ R112, R180, R116, R112 ;  /* 0x00000074b4707223 */ /* 0x000fe20000010070 */
[----:B------:R-:W-:Y:S01]  /*b750*/  FFMA.FTZ R106, R182, R114, R106 ;  /* 0x00000072b66a7223 */ /* 0x000fe2000001006a */
[----:B------:R-:W-:Y:S01]  /*b760*/  FFMA.FTZ R152, R167, UR24, -R138 ;  /* 0x00000018a7987c23 */ /* 0x000fe2000801088a */
[----:B------:R-:W-:Y:S01]  /*b770*/  FFMA.FTZ R146, R146, UR24, -R124 ;  /* 0x0000001892927c23 */ /* 0x000fe2000801087c */
[----:B------:R-:W-:Y:S01]  /*b780*/  FADD.FTZ R112, R111, R112 ;  /* 0x000000706f707221 */ /* 0x000fe20000010000 */
[----:B------:R-:W-:Y:S01]  /*b790*/  FADD.FTZ R106, R105, R106 ;  /* 0x0000006a696a7221 */ /* 0x000fe20000010000 */
[----:B------:R-:W2:Y:S01]  /*b7a0*/  MUFU.EX2 R113, R113 ;  /* 0x0000007100717308 */ /* 0x000ea20000000800 */
[----:B------:R-:W-:Y:S01]  /*b7b0*/  FFMA.FTZ R159, R159, UR24, -R124 ;  /* 0x000000189f9f7c23 */ /* 0x000fe2000801087c */
[----:B------:R-:W-:Y:S01]  /*b7c0*/  FADD.FTZ R110, R110, R112 ;  /* 0x000000706e6e7221 */ /* 0x000fe20000010000 */
[----:B------:R-:W-:Y:S01]  /*b7d0*/  FADD.FTZ R104, R104, R106 ;  /* 0x0000006a68687221 */ /* 0x000fe20000010000 */
[--C-:B------:R-:W-:Y:S01]  /*b7e0*/  FFMA.FTZ R158, R158, UR24, -R124.reuse ;  /* 0x000000189e9e7c23 */ /* 0x100fe2000801087c */
[----:B------:R-:W-:Y:S01]  /*b7f0*/  FFMA.FTZ R154, R154, UR24, -R124 ;  /* 0x000000189a9a7c23 */ /* 0x000fe2000801087c */
[----:B------:R-:W-:Y:S01]  /*b800*/  FADD.FTZ R110, R95, R110 ;  /* 0x0000006e5f6e7221 */ /* 0x000fe20000010000 */
[----:B------:R-:W-:Y:S01]  /*b810*/  FADD.FTZ R104, R40, R104 ;  /* 0x0000006828687221 */ /* 0x000fe20000010000 */
[----:B------:R-:W4:Y:S01]  /*b820*/  MUFU.EX2 R115, R115 ;  /* 0x0000007300737308 */ /* 0x000f220000000800 */
[----:B-1----:R-:W-:Y:S01]  /*b830*/  F2FP.BF16.F32.PACK_AB R11, R3, R101 ;  /* 0x00000065030b723e */ /* 0x002fe200000010ff */
[----:B------:R-:W-:Y:S01]  /*b840*/  FADD.FTZ R110, R94, R110 ;  /* 0x0000006e5e6e7221 */ /* 0x000fe20000010000 */
[----:B------:R-:W-:Y:S01]  /*b850*/  FADD.FTZ R104, R39, R104 ;  /* 0x0000006827687221 */ /* 0x000fe20000010000 */
[--C-:B------:R-:W-:Y:S01]  /*b860*/  FFMA.FTZ R151, R151, UR24, -R124.reuse ;  /* 0x0000001897977c23 */ /* 0x100fe2000801087c */
[----:B------:R-:W-:Y:S01]  /*b870*/  FFMA.FTZ R147, R147, UR24, -R124 ;  /* 0x0000001893937c23 */ /* 0x000fe2000801087c */
[----:B------:R-:W-:Y:S01]  /*b880*/  FADD.FTZ R110, R93, R110 ;  /* 0x0000006e5d6e7221 */ /* 0x000fe20000010000 */
[----:B------:R-:W-:Y:S01]  /*b890*/  FADD.FTZ R104, R38, R104 ;  /* 0x0000006826687221 */ /* 0x000fe20000010000 */
[----:B------:R-:W-:Y:S01]  /*b8a0*/  MUFU.EX2 R2, R2 ;  /* 0x0000000200027308 */ /* 0x000fe20000000800 */
[-C--:B--2---:R-:W-:Y:S01]  /*b8b0*/  FMUL.FTZ R218, R218, R113.reuse ;  /* 0x00000071dada7220 */ /* 0x084fe20000410000 */
[-C--:B------:R-:W-:Y:S01]  /*b8c0*/  FMUL.FTZ R219, R219, R113.reuse ;  /* 0x00000071dbdb7220 */ /* 0x080fe20000410000 */
[-C--:B------:R-:W-:Y:S01]  /*b8d0*/  FMUL.FTZ R214, R214, R113.reuse ;  /* 0x00000071d6d67220 */ /* 0x080fe20000410000 */
[-C--:B------:R-:W-:Y:S01]  /*b8e0*/  FMUL.FTZ R215, R215, R113.reuse ;  /* 0x00000071d7d77220 */ /* 0x080fe20000410000 */
[-C--:B------:R-:W-:Y:S01]  /*b8f0*/  FMUL.FTZ R210, R210, R113.reuse ;  /* 0x00000071d2d27220 */ /* 0x080fe20000410000 */
[-C--:B------:R-:W-:Y:S01]  /*b900*/  FMUL.FTZ R211, R211, R113.reuse ;  /* 0x00000071d3d37220 */ /* 0x080fe20000410000 */
[-C--:B------:R-:W-:Y:S01]  /*b910*/  FMUL.FTZ R206, R206, R113.reuse ;  /* 0x00000071cece7220 */ /* 0x080fe20000410000 */
[----:B------:R-:W-:Y:S01]  /*b920*/  FMUL.FTZ R207, R207, R113 ;  /* 0x00000071cfcf7220 */ /* 0x000fe20000410000 */
[C---:B---3--:R-:W-:Y:S01]  /*b930*/  HMMA.16816.F32.BF16 R216, R8.reuse, R16, R216 ;  /* 0x0000001008d8723c */ /* 0x048fe200000418d8 */
[----:B------:R-:W1:Y:S01]  /*b940*/  MUFU.EX2 R0, R169 ;  /* 0x000000a900007308 */ /* 0x000e620000000800 */
[-C--:B----4-:R-:W-:Y:S01]  /*b950*/  FMUL.FTZ R194, R194, R115.reuse ;  /* 0x00000073c2c27220 */ /* 0x090fe20000410000 */
[-C--:B------:R-:W-:Y:S01]  /*b960*/  FMUL.FTZ R195, R195, R115.reuse ;  /* 0x00000073c3c37220 */ /* 0x080fe20000410000 */
[-C--:B------:R-:W-:Y:S01]  /*b970*/  FMUL.FTZ R190, R190, R115.reuse ;  /* 0x00000073bebe7220 */ /* 0x080fe20000410000 */
[-C--:B------:R-:W-:Y:S01]  /*b980*/  FMUL.FTZ R191, R191, R115.reuse ;  /* 0x00000073bfbf7220 */ /* 0x080fe20000410000 */
[C---:B------:R-:W-:Y:S01]  /*b990*/  HMMA.16816.F32.BF16 R212, R8.reuse, R18, R212 ;  /* 0x0000001208d4723c */ /* 0x040fe200000418d4 */
[-C--:B------:R-:W-:Y:S01]  /*b9a0*/  FMUL.FTZ R202, R202, R115.reuse ;  /* 0x00000073caca7220 */ /* 0x080fe20000410000 */
[-C--:B------:R-:W-:Y:S01]  /*b9b0*/  FMUL.FTZ R203, R203, R115.reuse ;  /* 0x00000073cbcb7220 */ /* 0x080fe20000410000 */
[----:B------:R-:W-:Y:S01]  /*b9c0*/  MUFU.EX2 R118, R118 ;  /* 0x0000007600767308 */ /* 0x000fe20000000800 */
[-C--:B------:R-:W-:Y:S01]  /*b9d0*/  FMUL.FTZ R198, R198, R115.reuse ;  /* 0x00000073c6c67220 */ /* 0x080fe20000410000 */
[-C--:B------:R-:W-:Y:S01]  /*b9e0*/  FMUL.FTZ R199, R199, R115.reuse ;  /* 0x00000073c7c77220 */ /* 0x080fe20000410000 */
[C---:B------:R-:W-:Y:S01]  /*b9f0*/  HMMA.16816.F32.BF16 R208, R8.reuse, R4, R208 ;  /* 0x0000000408d0723c */ /* 0x040fe200000418d0 */
[----:B------:R-:W-:Y:S01]  /*ba00*/  FFMA.FTZ R109, R181, R115, R109 ;  /* 0x00000073b56d7223 */ /* 0x000fe2000001006d */
[----:B------:R-:W-:Y:S01]  /*ba10*/  FFMA.FTZ R103, R183, R113, R103 ;  /* 0x00000071b7677223 */ /* 0x000fe20000010067 */
[----:B------:R-:W-:Y:S01]  /*ba20*/  FADD.FTZ R110, R92, R110 ;  /* 0x0000006e5c6e7221 */ /* 0x000fe20000010000 */
[----:B------:R-:W-:Y:S01]  /*ba30*/  FADD.FTZ R104, R37, R104 ;  /* 0x0000006825687221 */ /* 0x000fe20000010000 */
[----:B------:R-:W2:Y:S01]  /*ba40*/  MUFU.EX2 R121, R121 ;  /* 0x0000007900797308 */ /* 0x000ea20000000800 */
[----:B------:R-:W-:Y:S01]  /*ba50*/  HMMA.16816.F32.BF16 R204, R8, R6, R204 ;  /* 0x0000000608cc723c */ /* 0x000fe200000418cc */
[----:B------:R-:W3:Y:S01]  /*ba60*/  LDSM.16.MT88.4 R8, [R238+0x4400] ;  /* 0x00440000ee08783b */ /* 0x000ee20000004200 */
[----:B-1----:R-:W-:Y:S01]  /*ba70*/  F2FP.BF16.F32.PACK_AB R25, R0, R2 ;  /* 0x000000020019723e */ /* 0x002fe200000010ff */
[----:B------:R-:W-:Y:S01]  /*ba80*/  FADD.FTZ R109, R108, R109 ;  /* 0x0000006d6c6d7221 */ /* 0x000fe20000010000 */
[----:B------:R-:W-:Y:S01]  /*ba90*/  FADD.FTZ R103, R102, R103 ;  /* 0x0000006766677221 */ /* 0x000fe20000010000 */
[----:B------:R-:W-:Y:S01]  /*baa0*/  FADD.FTZ R110, R91, R110 ;  /* 0x0000006e5b6e7221 */ /* 0x000fe20000010000 */
[C---:B------:R-:W-:Y:S01]  /*bab0*/  HMMA.16816.F32.BF16 R192, R20.reuse, R16, R192 ;  /* 0x0000001014c0723c */ /* 0x040fe200000418c0 */
[----:B------:R-:W1:Y:S01]  /*bac0*/  MUFU.EX2 R63, R63 ;  /* 0x0000003f003f7308 */ /* 0x000e620000000800 */
[----:B------:R-:W-:Y:S01]  /*bad0*/  FADD.FTZ R107, R107, R109 ;  /* 0x0000006d6b6b7221 */ /* 0x000fe20000010000 */
[----:B------:R-:W-:Y:S01]  /*bae0*/  FADD.FTZ R103, R101, R103 ;  /* 0x0000006765677221 */ /* 0x000fe20000010000 */
[----:B------:R-:W-:Y:S01]  /*baf0*/  FADD.FTZ R104, R36, R104 ;  /* 0x0000006824687221 */ /* 0x000fe20000010000 */
[----:B------:R-:W-:Y:S01]  /*bb00*/  FADD.FTZ R110, R90, R110 ;  /* 0x0000006e5a6e7221 */ /* 0x000fe20000010000 */
[C---:B------:R-:W-:Y:S01]  /*bb10*/  HMMA.16816.F32.BF16 R188, R20.reuse, R18, R188 ;  /* 0x0000001214bc723c */ /* 0x040fe200000418bc */
[----:B------:R-:W4:Y:S01]  /*bb20*/  LDSM.16.MT88.4 R16, [R237+0x4800] ;  /* 0x00480000ed10783b */ /* 0x000f220000004200 */
[----:B------:R-:W-:Y:S01]  /*bb30*/  FADD.FTZ R107, R66, R107 ;  /* 0x0000006b426b7221 */ /* 0x000fe20000010000 */
[----:B------:R-:W5:Y:S01]  /*bb40*/  MUFU.EX2 R62, R62 ;  /* 0x0000003e003e7308 */ /* 0x000f620000000800 */
[----:B--2---:R-:W-:Y:S01]  /*bb50*/  F2FP.BF16.F32.PACK_AB R27, R121, R118 ;  /* 0x00000076791b723e */ /* 0x004fe200000010ff */
[----:B------:R-:W-:Y:S01]  /*bb60*/  FADD.FTZ R103, R3, R103 ;  /* 0x0000006703677221 */ /* 0x000fe20000010000 */
[C---:B------:R-:W-:Y:S01]  /*bb70*/  HMMA.16816.F32.BF16 R200, R20.reuse, R4, R200 ;  /* 0x0000000414c8723c */ /* 0x040fe200000418c8 */
[----:B------:R-:W-:Y:S01]  /*bb80*/  FADD.FTZ R107, R65, R107 ;  /* 0x0000006b416b7221 */ /* 0x000fe20000010000 */
[----:B------:R-:W-:Y:S01]  /*bb90*/  FADD.FTZ R110, R89, R110 ;  /* 0x0000006e596e7221 */ /* 0x000fe20000010000 */
[----:B------:R-:W-:Y:S01]  /*bba0*/  FADD.FTZ R103, R2, R103 ;  /* 0x0000006702677221 */ /* 0x000fe20000010000 */
[----:B------:R-:W-:Y:S01]  /*bbb0*/  FFMA.FTZ R145, R145, UR24, -R124 ;  /* 0x0000001891917c23 */ /* 0x000fe2000801087c */
[----:B------:R-:W2:Y:S01]  /*bbc0*/  MUFU.EX2 R35, R35 ;  /* 0x0000002300237308 */ /* 0x000ea20000000800 */
[----:B------:R-:W-:Y:S01]  /*bbd0*/  HMMA.16816.F32.BF16 R196, R20, R6, R196 ;  /* 0x0000000614c4723c */ /* 0x000fe200000418c4 */
[----:B------:R-:W4:Y:S01]  /*bbe0*/  LDSM.16.MT88.4 R4, [R238+0x4800] ;  /* 0x00480000ee04783b */ /* 0x000f220000004200 */
[----:B------:R-:W-:Y:S01]  /*bbf0*/  FADD.FTZ R107, R64, R107 ;  /* 0x0000006b406b7221 */ /* 0x000fe20000010000 */
[----:B------:R-:W-:Y:S01]  /*bc00*/  FADD.FTZ R103, R0, R103 ;  /* 0x0000006700677221 */ /* 0x000fe20000010000 */
[----:B------:R-:W-:Y:S01]  /*bc10*/  FADD.FTZ R110, R88, R110 ;  /* 0x0000006e586e7221 */ /* 0x000fe20000010000 */
[----:B------:R-:W-:Y:S01]  /*bc20*/  FFMA.FTZ R139, R139, UR24, -R124 ;  /* 0x000000188b8b7c23 */ /* 0x000fe2000801087c */
[C---:B------:R-:W-:Y:S01]  /*bc30*/  HMMA.16816.F32.BF16 R216, R24.reuse, R12, R216 ;  /* 0x0000000c18d8723c */ /* 0x040fe200000418d8 */
[----:B------:R-:W3:Y:S01]  /*bc40*/  MUFU.EX2 R34, R34 ;  /* 0x0000002200227308 */ /* 0x000ee20000000800 */
[----:B-1----:R-:W-:Y:S01]  /*bc50*/  FADD.FTZ R107, R63, R107 ;  /* 0x0000006b3f6b7221 */ /* 0x002fe20000010000 */
[----:B------:R-:W-:Y:S01]  /*bc60*/  FADD.FTZ R103, R118, R103 ;  /* 0x0000006776677221 */ /* 0x000fe20000010000 */
[----:B------:R-:W-:Y:S01]  /*bc70*/  FADD.FTZ R110, R87, R110 ;  /* 0x0000006e576e7221 */ /* 0x000fe20000010000 */
[----:B------:R-:W-:Y:S01]  /*bc80*/  FFMA.FTZ R134, R134, UR24, -R124 ;  /* 0x0000001886867c23 */ /* 0x000fe2000801087c */
[C---:B------:R-:W-:Y:S01]  /*bc90*/  HMMA.16816.F32.BF16 R212, R24.reuse, R14, R212 ;  /* 0x0000000e18d4723c */ /* 0x040fe200000418d4 */
[----:B-----5:R-:W-:Y:S01]  /*bca0*/  FADD.FTZ R107, R62, R107 ;  /* 0x0000006b3e6b7221 */ /* 0x020fe20000010000 */
[----:B------:R-:W-:Y:S01]  /*bcb0*/  FADD.FTZ R103, R121, R103 ;  /* 0x0000006779677221 */ /* 0x000fe20000010000 */
[----:B------:R-:W1:Y:S01]  /*bcc0*/  MUFU.EX2 R33, R33 ;  /* 0x0000002100217308 */ /* 0x000e620000000800 */
[----:B--2---:R-:W-:Y:S01]  /*bcd0*/  FADD.FTZ R104, R35, R104 ;  /* 0x0000006823687221 */ /* 0x004fe20000010000 */
[----:B------:R-:W-:Y:S01]  /*bce0*/  FADD.FTZ R110, R86, R110 ;  /* 0x0000006e566e7221 */ /* 0x000fe20000010000 */
[C---:B---3--:R-:W-:Y:S01]  /*bcf0*/  HMMA.16816.F32.BF16 R208, R24.reuse, R8, R208 ;  /* 0x0000000818d0723c */ /* 0x048fe200000418d0 */
[--C-:B------:R-:W-:Y:S01]  /*bd00*/  FFMA.FTZ R129, R129, UR24, -R124.reuse ;  /* 0x0000001881817c23 */ /* 0x100fe2000801087c */
[----:B------:R-:W-:Y:S01]  /*bd10*/  FFMA.FTZ R126, R126, UR24, -R124 ;  /* 0x000000187e7e7c23 */ /* 0x000fe2000801087c */
[----:B------:R-:W-:Y:S01]  /*bd20*/  FADD.FTZ R110, R85, R110 ;  /* 0x0000006e556e7221 */ /* 0x000fe20000010000 */
[----:B------:R-:W-:Y:S01]  /*bd30*/  FFMA.FTZ R123, R123, UR24, -R124 ;  /* 0x000000187b7b7c23 */ /* 0x000fe2000801087c */
[----:B------:R-:W2:Y:S01]  /*bd40*/  MUFU.EX2 R32, R32 ;  /* 0x0000002000207308 */ /* 0x000ea20000000800 */
[----:B------:R-:W-:Y:S01]  /*bd50*/  HMMA.16816.F32.BF16 R204, R24, R10, R204 ;  /* 0x0000000a18cc723c */ /* 0x000fe200000418cc */
[C---:B------:R-:W-:Y:S01]  /*bd60*/  F2FP.BF16.F32.PACK_AB R20, R34.reuse, R35 ;  /* 0x000000232214723e */ /* 0x040fe200000010ff */
[----:B------:R-:W-:Y:S01]  /*bd70*/  FADD.FTZ R104, R34, R104 ;  /* 0x0000006822687221 */ /* 0x000fe20000010000 */
[----:B------:R-:W-:Y:S01]  /*bd80*/  FADD.FTZ R110, R84, R110 ;  /* 0x0000006e546e7221 */ /* 0x000fe20000010000 */
[----:B------:R-:W-:-:S02]  /*bd90*/  MOV R132, R119 ;  /* 0x0000007700847202 */ /* 0x000fc40000000f00 */
[----:B------:R-:W-:Y:S01]  /*bda0*/  @P0 MOV R132, R119 ;  /* 0x0000007700840202 */ /* 0x000fe20000000f00 */
[----:B------:R-:W3:Y:S01]  /*bdb0*/  MUFU.EX2 R130, R130 ;  /* 0x0000008200827308 */ /* 0x000ee20000000800 */
[----:B------:R-:W-:Y:S01]  /*bdc0*/  F2FP.BF16.F32.PACK_AB R24, R93, R94 ;  /* 0x0000005e5d18723e */ /* 0x000fe200000010ff */
[----:B-1----:R-:W-:Y:S01]  /*bdd0*/  FADD.FTZ R104, R33, R104 ;  /* 0x0000006821687221 */ /* 0x002fe20000010000 */
[----:B------:R-:W-:Y:S01]  /*bde0*/  F2FP.BF16.F32.PACK_AB R25, R64, R65 ;  /* 0x000000414019723e */ /* 0x000fe200000010ff */
[----:B------:R-:W-:Y:S01]  /*bdf0*/  FADD.FTZ R110, R83, R110 ;  /* 0x0000006e536e7221 */ /* 0x000fe20000010000 */
[----:B------:R-:W-:Y:S02]  /*be00*/  F2FP.BF16.F32.PACK_AB R26, R91, R92 ;  /* 0x0000005c5b1a723e */ /* 0x000fe400000010ff */
[----:B------:R-:W-:Y:S01]  /*be10*/  F2FP.BF16.F32.PACK_AB R27, R62, R63 ;  /* 0x0000003f3e1b723e */ /* 0x000fe200000010ff */
[----:B------:R-:W1:Y:S01]  /*be20*/  MUFU.EX2 R131, R131 ;  /* 0x0000008300837308 */ /* 0x000e620000000800 */
[C---:B--2---:R-:W-:Y:S01]  /*be30*/  F2FP.BF16.F32.PACK_AB R22, R32.reuse, R33 ;  /* 0x000000212016723e */ /* 0x044fe200000010ff */
[----:B------:R-:W-:Y:S01]  /*be40*/  FADD.FTZ R104, R32, R104 ;  /* 0x0000006820687221 */ /* 0x000fe20000010000 */
[----:B------:R-:W-:-:S03]  /*be50*/  FADD.FTZ R110, R82, R110 ;  /* 0x0000006e526e7221 */ /* 0x000fc60000010000 */
[----:B------:R-:W-:Y:S02]  /*be60*/  HMMA.16816.F32.BF16 R192, R24, R12, R192 ;  /* 0x0000000c18c0723c */ /* 0x000fe400000418c0 */
[----:B------:R-:W2:Y:S01]  /*be70*/  MUFU.EX2 R137, R137 ;  /* 0x0000008900897308 */ /* 0x000ea20000000800 */
[----:B---3--:R-:W-:-:S03]  /*be80*/  FADD.FTZ R103, R130, R103 ;  /* 0x0000006782677221 */ /* 0x008fc60000010000 */
[C---:B------:R-:W-:Y:S01]  /*be90*/  HMMA.16816.F32.BF16 R188, R24.reuse, R14, R188 ;  /* 0x0000000e18bc723c */ /* 0x040fe200000418bc */
[----:B------:R-:W3:Y:S03]  /*bea0*/  LDSM.16.MT88.4 R12, [R237+0x4c00] ;  /* 0x004c0000ed0c783b */ /* 0x000ee60000004200 */
[----:B------:R-:W5:Y:S01]  /*beb0*/  MUFU.EX2 R136, R136 ;  /* 0x0000008800887308 */ /* 0x000f620000000800 */
[C---:B-1----:R-:W-:Y:S01]  /*bec0*/  F2FP.BF16.F32.PACK_AB R21, R131.reuse, R130 ;  /* 0x000000828315723e */ /* 0x042fe200000010ff */
[----:B------:R-:W-:Y:S01]  /*bed0*/  HMMA.16816.F32.BF16 R200, R24, R8, R200 ;  /* 0x0000000818c8723c */ /* 0x000fe200000418c8 */
[----:B------:R-:W-:-:S05]  /*bee0*/  FADD.FTZ R103, R131, R103 ;  /* 0x0000006783677221 */ /* 0x000fca0000010000 */
[----:B------:R-:W1:Y:S01]  /*bef0*/  MUFU.EX2 R61, R61 ;  /* 0x0000003d003d7308 */ /* 0x000e620000000800 */
[----:B------:R-:W-:Y:S01]  /*bf00*/  HMMA.16816.F32.BF16 R196, R24, R10, R196 ;  /* 0x0000000a18c4723c */ /* 0x000fe200000418c4 */
[----:B------:R-:W3:Y:S01]  /*bf10*/  LDSM.16.MT88.4 R8, [R238+0x4c00] ;  /* 0x004c0000ee08783b */ /* 0x000ee20000004200 */
[----:B--2---:R-:W-:-:S05]  /*bf20*/  FADD.FTZ R103, R137, R103 ;  /* 0x0000006789677221 */ /* 0x004fca0000010000 */
[----:B------:R-:W2:Y:S01]  /*bf30*/  MUFU.EX2 R60, R60 ;  /* 0x0000003c003c7308 */ /* 0x000ea20000000800 */
[C---:B-----5:R-:W-:Y:S01]  /*bf40*/  F2FP.BF16.F32.PACK_AB R23, R136.reuse, R137 ;  /* 0x000000898817723e */ /* 0x060fe200000010ff */
[----:B------:R-:W-:Y:S01]  /*bf50*/  FADD.FTZ R103, R136, R103 ;  /* 0x0000006788677221 */ /* 0x000fe20000010000 */
[----:B------:R-:W-:Y:S02]  /*bf60*/  F2FP.BF16.F32.PACK_AB R24, R89, R90 ;  /* 0x0000005a5918723e */ /* 0x000fe400000010ff */
[----:B------:R-:W-:-:S03]  /*bf70*/  F2FP.BF16.F32.PACK_AB R26, R87, R88 ;  /* 0x00000058571a723e */ /* 0x000fc600000010ff */
[----:B------:R-:W5:Y:S01]  /*bf80*/  MUFU.EX2 R59, R59 ;  /* 0x0000003b003b7308 */ /* 0x000f620000000800 */
[----:B----4-:R-:W-:Y:S01]  /*bf90*/  HMMA.16816.F32.BF16 R216, R20, R16, R216 ;  /* 0x0000001014d8723c */ /* 0x010fe200000418d8 */
[----:B-1----:R-:W-:-:S05]  /*bfa0*/  FADD.FTZ R107, R61, R107 ;  /* 0x0000006b3d6b7221 */ /* 0x002fca0000010000 */
[----:B------:R-:W-:Y:S01]  /*bfb0*/  HMMA.16816.F32.BF16 R212, R20, R18, R212 ;  /* 0x0000001214d4723c */ /* 0x000fe200000418d4 */
[----:B------:R-:W1:Y:S01]  /*bfc0*/  MUFU.EX2 R58, R58 ;  /* 0x0000003a003a7308 */ /* 0x000e620000000800 */
[C---:B--2---:R-:W-:Y:S01]  /*bfd0*/  F2FP.BF16.F32.PACK_AB R25, R60.reuse, R61 ;  /* 0x0000003d3c19723e */ /* 0x044fe200000010ff */
[----:B------:R-:W-:-:S03]  /*bfe0*/  FADD.FTZ R107, R60, R107 ;  /* 0x0000006b3c6b7221 */ /* 0x000fc60000010000 */
[C---:B------:R-:W-:Y:S03]  /*bff0*/  HMMA.16816.F32.BF16 R208, R20.reuse, R4, R208 ;  /* 0x0000000414d0723c */ /* 0x040fe600000418d0 */
[----:B------:R-:W2:Y:S01]  /*c000*/  MUFU.EX2 R31, R31 ;  /* 0x0000001f001f7308 */ /* 0x000ea20000000800 */
[----:B-----5:R-:W-:Y:S02]  /*c010*/  FADD.FTZ R107, R59, R107 ;  /* 0x0000006b3b6b7221 */ /* 0x020fe40000010000 */
[----:B------:R-:W-:Y:S05]  /*c020*/  HMMA.16816.F32.BF16 R204, R20, R6, R204 ;  /* 0x0000000614cc723c */ /* 0x000fea00000418cc */
[----:B------:R-:W4:Y:S01]  /*c030*/  MUFU.EX2 R30, R30 ;  /* 0x0000001e001e7308 */ /* 0x000f220000000800 */
[C---:B-1----:R-:W-:Y:S01]  /*c040*/  F2FP.BF16.F32.PACK_AB R27, R58.reuse, R59 ;  /* 0x0000003b3a1b723e */ /* 0x042fe200000010ff */
[----:B------:R-:W-:-:S06]  /*c050*/  FADD.FTZ R107, R58, R107 ;  /* 0x0000006b3a6b7221 */ /* 0x000fcc0000010000 */
[----:B------:R-:W1:Y:S01]  /*c060*/  MUFU.EX2 R29, R29 ;  /* 0x0000001d001d7308 */ /* 0x000e620000000800 */
[----:B------:R-:W-:Y:S01]  /*c070*/  HMMA.16816.F32.BF16 R192, R24, R16, R192 ;  /* 0x0000001018c0723c */ /* 0x000fe200000418c0 */
[----:B--2---:R-:W-:-:S05]  /*c080*/  FADD.FTZ R104, R31, R104 ;  /* 0x000000681f687221 */ /* 0x004fca0000010000 */
[C---:B------:R-:W-:Y:S01]  /*c090*/  HMMA.16816.F32.BF16 R188, R24.reuse, R18, R188 ;  /* 0x0000001218bc723c */ /* 0x040fe200000418bc */
[----:B------:R-:W2:Y:S01]  /*c0a0*/  MUFU.EX2 R28, R28 ;  /* 0x0000001c001c7308 */ /* 0x000ea20000000800 */
[----:B------:R-:W5:Y:S01]  /*c0b0*/  LDSM.16.MT88.4 R16, [R237+0x5000] ;  /* 0x00500000ed10783b */ /* 0x000f620000004200 */
[C---:B----4-:R-:W-:Y:S01]  /*c0c0*/  F2FP.BF16.F32.PACK_AB R20, R30.reuse, R31 ;  /* 0x0000001f1e14723e */ /* 0x050fe200000010ff */
[----:B------:R-:W-:Y:S02]  /*c0d0*/  FADD.FTZ R104, R30, R104 ;  /* 0x000000681e687221 */ /* 0x000fe40000010000 */
[----:B------:R-:W-:Y:S03]  /*c0e0*/  HMMA.16816.F32.BF16 R200, R24, R4, R200 ;  /* 0x0000000418c8723c */ /* 0x000fe600000418c8 */
[----:B------:R-:W4:Y:S01]  /*c0f0*/  MUFU.EX2 R144, R144 ;  /* 0x0000009000907308 */ /* 0x000f220000000800 */
[----:B-1----:R-:W-:-:S02]  /*c100*/  FADD.FTZ R104, R29, R104 ;  /* 0x000000681d687221 */ /* 0x002fc40000010000 */
[----:B------:R-:W-:Y:S01]  /*c110*/  HMMA.16816.F32.BF16 R196, R24, R6, R196 ;  /* 0x0000000618c4723c */ /* 0x000fe200000418c4 */
[----:B------:R-:W1:Y:S04]  /*c120*/  LDSM.16.MT88.4 R4, [R238+0x5000] ;  /* 0x00500000ee04783b */ /* 0x000e680000004200 */
[----:B------:R-:W3:Y:S01]  /*c130*/  MUFU.EX2 R143, R143 ;  /* 0x0000008f008f7308 */ /* 0x000ee20000000800 */
[C---:B--2---:R-:W-:Y:S01]  /*c140*/  F2FP.BF16.F32.PACK_AB R22, R28.reuse, R29 ;  /* 0x0000001d1c16723e */ /* 0x044fe200000010ff */
[----:B------:R-:W-:Y:S01]  /*c150*/  LDSM.16.MT88.4 R24, [R238+0x5800] ;  /* 0x00580000ee18783b */ /* 0x000fe20000004200 */
[----:B------:R-:W-:-:S05]  /*c160*/  FADD.FTZ R104, R28, R104 ;  /* 0x000000681c687221 */ /* 0x000fca0000010000 */
[----:B------:R-:W2:Y:S01]  /*c170*/  MUFU.EX2 R142, R142 ;  /* 0x0000008e008e7308 */ /* 0x000ea20000000800 */
[----:B----4-:R-:W-:-:S07]  /*c180*/  FADD.FTZ R103, R144, R103 ;  /* 0x0000006790677221 */ /* 0x010fce0000010000 */
[----:B------:R-:W4:Y:S01]  /*c190*/  MUFU.EX2 R140, R140 ;  /* 0x0000008c008c7308 */ /* 0x000f220000000800 */
[C---:B---3--:R-:W-:Y:S01]  /*c1a0*/  F2FP.BF16.F32.PACK_AB R21, R143.reuse, R144 ;  /* 0x000000908f15723e */ /* 0x048fe200000010ff */
[----:B------:R-:W-:-:S06]  /*c1b0*/  FADD.FTZ R103, R143, R103 ;  /* 0x000000678f677221 */ /* 0x000fcc0000010000 */
[----:B------:R-:W3:Y:S01]  /*c1c0*/  MUFU.EX2 R57, R57 ;  /* 0x0000003900397308 */ /* 0x000ee20000000800 */
[----:B--2---:R-:W-:-:S07]  /*c1d0*/  FADD.FTZ R103, R142, R103 ;  /* 0x000000678e677221 */ /* 0x004fce0000010000 */
[----:B------:R-:W2:Y:S01]  /*c1e0*/  MUFU.EX2 R56, R56 ;  /* 0x0000003800387308 */ /* 0x000ea20000000800 */
[C---:B----4-:R-:W-:Y:S01]  /*c1f0*/  F2FP.BF16.F32.PACK_AB R23, R140.reuse, R142 ;  /* 0x0000008e8c17723e */ /* 0x050fe200000010ff */
[----:B------:R-:W-:-:S06]  /*c200*/  FADD.FTZ R103, R140, R103 ;  /* 0x000000678c677221 */ /* 0x000fcc0000010000 */
[----:B------:R-:W4:Y:S01]  /*c210*/  MUFU.EX2 R55, R55 ;  /* 0x0000003700377308 */ /* 0x000f220000000800 */
[----:B------:R-:W-:Y:S01]  /*c220*/  HMMA.16816.F32.BF16 R216, R20, R12, R216 ;  /* 0x0000000c14d8723c */ /* 0x000fe200000418d8 */
[----:B---3--:R-:W-:-:S05]  /*c230*/  FADD.FTZ R107, R57, R107 ;  /* 0x0000006b396b7221 */ /* 0x008fca0000010000 */
[----:B------:R-:W-:Y:S01]  /*c240*/  HMMA.16816.F32.BF16 R212, R20, R14, R212 ;  /* 0x0000000e14d4723c */ /* 0x000fe200000418d4 */
[----:B------:R-:W3:Y:S01]  /*c250*/  MUFU.EX2 R54, R54 ;  /* 0x0000003600367308 */ /* 0x000ee20000000800 */
[----:B--2---:R-:W-:-:S04]  /*c260*/  FADD.FTZ R107, R56, R107 ;  /* 0x0000006b386b7221 */ /* 0x004fc80000010000 */
[C---:B------:R-:W-:Y:S03]  /*c270*/  HMMA.16816.F32.BF16 R208, R20.reuse, R8, R208 ;  /* 0x0000000814d0723c */ /* 0x040fe600000418d0 */
[----:B------:R-:W2:Y:S01]  /*c280*/  MUFU.EX2 R122, R122 ;  /* 0x0000007a007a7308 */ /* 0x000ea20000000800 */
[----:B----4-:R-:W-:Y:S02]  /*c290*/  FADD.FTZ R107, R55, R107 ;  /* 0x0000006b376b7221 */ /* 0x010fe40000010000 */
[----:B------:R-:W-:Y:S05]  /*c2a0*/  HMMA.16816.F32.BF16 R204, R20, R10, R204 ;  /* 0x0000000a14cc723c */ /* 0x000fea00000418cc */
[----:B------:R-:W4:Y:S01]  /*c2b0*/  MUFU.EX2 R125, R125 ;  /* 0x0000007d007d7308 */ /* 0x000f220000000800 */
[----:B---3--:R-:W-:Y:S01]  /*c2c0*/  FADD.FTZ R107, R54, R107 ;  /* 0x0000006b366b7221 */ /* 0x008fe20000010000 */
[----:B------:R-:W-:-:S02]  /*c2d0*/  F2FP.BF16.F32.PACK_AB R20, R85, R86 ;  /* 0x000000565514723e */ /* 0x000fc400000010ff */
[----:B------:R-:W-:Y:S02]  /*c2e0*/  F2FP.BF16.F32.PACK_AB R21, R56, R57 ;  /* 0x000000393815723e */ /* 0x000fe400000010ff */
[----:B------:R-:W-:Y:S02]  /*c2f0*/  F2FP.BF16.F32.PACK_AB R22, R83, R84 ;  /* 0x000000545316723e */ /* 0x000fe400000010ff */
[----:B------:R-:W3:Y:S01]  /*c300*/  MUFU.EX2 R127, R127 ;  /* 0x0000007f007f7308 */ /* 0x000ee20000000800 */
[----:B------:R-:W-:Y:S01]  /*c310*/  F2FP.BF16.F32.PACK_AB R23, R54, R55 ;  /* 0x000000373617723e */ /* 0x000fe200000010ff */
[----:B--2---:R-:W-:-:S06]  /*c320*/  FADD.FTZ R104, R122, R104 ;  /* 0x000000687a687221 */ /* 0x004fcc0000010000 */
[----:B------:R-:W2:Y:S01]  /*c330*/  MUFU.EX2 R141, R141 ;  /* 0x0000008d008d7308 */ /* 0x000ea20000000800 */
[----:B------:R-:W-:Y:S01]  /*c340*/  HMMA.16816.F32.BF16 R192, R20, R12, R192 ;  /* 0x0000000c14c0723c */ /* 0x000fe200000418c0 */
[----:B----4-:R-:W-:-:S05]  /*c350*/  FADD.FTZ R104, R125, R104 ;  /* 0x000000687d687221 */ /* 0x010fca0000010000 */
[----:B------:R-:W-:Y:S01]  /*c360*/  HMMA.16816.F32.BF16 R188, R20, R14, R188 ;  /* 0x0000000e14bc723c */ /* 0x000fe200000418bc */
[----:B------:R-:W4:Y:S01]  /*c370*/  MUFU.EX2 R128, R128 ;  /* 0x0000008000807308 */ /* 0x000f220000000800 */
[----:B------:R-:W-:Y:S01]  /*c380*/  F2FP.BF16.F32.PACK_AB R12, R125, R122 ;  /* 0x0000007a7d0c723e */ /* 0x000fe200000010ff */
[----:B---3--:R-:W-:-:S03]  /*c390*/  FADD.FTZ R104, R127, R104 ;  /* 0x000000687f687221 */ /* 0x008fc60000010000 */
[C---:B------:R-:W-:Y:S03]  /*c3a0*/  HMMA.16816.F32.BF16 R200, R20.reuse, R8, R200 ;  /* 0x0000000814c8723c */ /* 0x040fe600000418c8 */
[----:B------:R-:W3:Y:S01]  /*c3b0*/  MUFU.EX2 R160, R160 ;  /* 0x000000a000a07308 */ /* 0x000ee20000000800 */
[C---:B--2---:R-:W-:Y:S01]  /*c3c0*/  F2FP.BF16.F32.PACK_AB R14, R141.reuse, R127 ;  /* 0x0000007f8d0e723e */ /* 0x044fe200000010ff */
[----:B------:R-:W-:Y:S01]  /*c3d0*/  FADD.FTZ R104, R141, R104 ;  /* 0x000000688d687221 */ /* 0x000fe20000010000 */
[----:B------:R-:W-:Y:S01]  /*c3e0*/  HMMA.16816.F32.BF16 R196, R20, R10, R196 ;  /* 0x0000000a14c4723c */ /* 0x000fe200000418c4 */
[----:B------:R-:W2:Y:S04]  /*c3f0*/  LDSM.16.MT88.4 R8, [R237+0x5400] ;  /* 0x00540000ed08783b */ /* 0x000ea80000004200 */
        /* <DEDUP_REMOVED lines=12> */
[C---:B---3--:R-:W-:Y:S01]  /*c4c0*/  F2FP.BF16.F32.PACK_AB R20, R81.reuse, R82 ;  /* 0x000000525114723e */ /* 0x048fe200000010ff */
[----:B------:R-:W-:-:S04]  /*c4d0*/  FADD.FTZ R110, R81, R110 ;  /* 0x0000006e516e7221 */ /* 0x000fc80000010000 */
[----:B------:R-:W-:Y:S01]  /*c4e0*/  HMMA.16816.F32.BF16 R212, R12, R18, R212 ;  /* 0x000000120cd4723c */ /* 0x000fe200000418d4 */
[----:B------:R-:W3:Y:S01]  /*c4f0*/  MUFU.EX2 R53, R53 ;  /* 0x0000003500357308 */ /* 0x000ee20000000800 */
[----:B-----5:R-:W-:-:S04]  /*c500*/  FADD.FTZ R110, R80, R110 ;  /* 0x0000006e506e7221 */ /* 0x020fc80000010000 */
[C---:B-1----:R-:W-:Y:S03]  /*c510*/  HMMA.16816.F32.BF16 R208, R12.reuse, R4, R208 ;  /* 0x000000040cd0723c */ /* 0x042fe600000418d0 */
[----:B------:R-:W1:Y:S01]  /*c520*/  MUFU.EX2 R52, R52 ;  /* 0x0000003400347308 */ /* 0x000e620000000800 */
[C---:B----4-:R-:W-:Y:S01]  /*c530*/  F2FP.BF16.F32.PACK_AB R22, R79.reuse, R80 ;  /* 0x000000504f16723e */ /* 0x050fe200000010ff */
[----:B------:R-:W-:Y:S01]  /*c540*/  FADD.FTZ R110, R79, R110 ;  /* 0x0000006e4f6e7221 */ /* 0x000fe20000010000 */
[----:B------:R-:W-:Y:S01]  /*c550*/  HMMA.16816.F32.BF16 R204, R12, R6, R204 ;  /* 0x000000060ccc723c */ /* 0x000fe200000418cc */
[----:B------:R-:W4:Y:S04]  /*c560*/  LDSM.16.MT88.4 R12, [R238+0x5400] ;  /* 0x00540000ee0c783b */ /* 0x000f280000004200 */
[----:B------:R-:W5:Y:S01]  /*c570*/  MUFU.EX2 R51, R51 ;  /* 0x0000003300337308 */ /* 0x000f620000000800 */
[----:B---3--:R-:W-:-:S07]  /*c580*/  FADD.FTZ R107, R53, R107 ;  /* 0x0000006b356b7221 */ /* 0x008fce0000010000 */
[----:B------:R-:W3:Y:S01]  /*c590*/  MUFU.EX2 R50, R50 ;  /* 0x0000003200327308 */ /* 0x000ee20000000800 */
[C---:B-1----:R-:W-:Y:S01]  /*c5a0*/  F2FP.BF16.F32.PACK_AB R21, R52.reuse, R53 ;  /* 0x000000353415723e */ /* 0x042fe200000010ff */
[----:B------:R-:W-:-:S06]  /*c5b0*/  FADD.FTZ R107, R52, R107 ;  /* 0x0000006b346b7221 */ /* 0x000fcc0000010000 */
[----:B------:R-:W1:Y:S01]  /*c5c0*/  MUFU.EX2 R148, R148 ;  /* 0x0000009400947308 */ /* 0x000e620000000800 */
[----:B-----5:R-:W-:-:S07]  /*c5d0*/  FADD.FTZ R107, R51, R107 ;  /* 0x0000006b336b7221 */ /* 0x020fce0000010000 */
[----:B------:R-:W5:Y:S01]  /*c5e0*/  MUFU.EX2 R152, R152 ;  /* 0x0000009800987308 */ /* 0x000f620000000800 */
[C---:B---3--:R-:W-:Y:S01]  /*c5f0*/  F2FP.BF16.F32.PACK_AB R23, R50.reuse, R51 ;  /* 0x000000333217723e */ /* 0x048fe200000010ff */
[----:B------:R-:W-:-:S06]  /*c600*/  FADD.FTZ R107, R50, R107 ;  /* 0x0000006b326b7221 */ /* 0x000fcc0000010000 */
[----:B------:R-:W3:Y:S01]  /*c610*/  MUFU.EX2 R156, R156 ;  /* 0x0000009c009c7308 */ /* 0x000ee20000000800 */
[----:B------:R-:W-:Y:S01]  /*c620*/  HMMA.16816.F32.BF16 R200, R20, R4, R200 ;  /* 0x0000000414c8723c */ /* 0x000fe200000418c8 */
[----:B-1----:R-:W-:-:S05]  /*c630*/  FADD.FTZ R104, R148, R104 ;  /* 0x0000006894687221 */ /* 0x002fca0000010000 */
[----:B------:R-:W-:Y:S01]  /*c640*/  HMMA.16816.F32.BF16 R196, R20, R6, R196 ;  /* 0x0000000614c4723c */ /* 0x000fe200000418c4 */
[----:B------:R-:W1:Y:S01]  /*c650*/  MUFU.EX2 R161, R161 ;  /* 0x000000a100a17308 */ /* 0x000e620000000800 */
[----:B------:R-:W4:Y:S01]  /*c660*/  LDSM.16.MT88.4 R4, [R237+0x5800] ;  /* 0x00580000ed04783b */ /* 0x000f220000004200 */
[----:B-----5:R-:W-:-:S03]  /*c670*/  FADD.FTZ R104, R152, R104 ;  /* 0x0000006898687221 */ /* 0x020fc60000010000 */
[C---:B------:R-:W-:Y:S03]  /*c680*/  HMMA.16816.F32.BF16 R192, R20.reuse, R16, R192 ;  /* 0x0000001014c0723c */ /* 0x040fe600000418c0 */
[----:B------:R-:W5:Y:S01]  /*c690*/  MUFU.EX2 R146, R146 ;  /* 0x0000009200927308 */ /* 0x000f620000000800 */
[----:B---3--:R-:W-:Y:S02]  /*c6a0*/  FADD.FTZ R104, R156, R104 ;  /* 0x000000689c687221 */ /* 0x008fe40000010000 */
[----:B------:R-:W-:Y:S01]  /*c6b0*/  HMMA.16816.F32.BF16 R188, R20, R18, R188 ;  /* 0x0000001214bc723c */ /* 0x000fe200000418bc */
[----:B------:R-:W-:-:S04]  /*c6c0*/  F2FP.BF16.F32.PACK_AB R16, R152, R148 ;  /* 0x000000949810723e */ /* 0x000fc800000010ff */
[----:B------:R-:W3:Y:S01]  /*c6d0*/  MUFU.EX2 R159, R159 ;  /* 0x0000009f009f7308 */ /* 0x000ee20000000800 */
[C---:B-1----:R-:W-:Y:S01]  /*c6e0*/  FADD.FTZ R104, R161.reuse, R104 ;  /* 0x00000068a1687221 */ /* 0x042fe20000010000 */
[----:B------:R-:W-:-:S06]  /*c6f0*/  F2FP.BF16.F32.PACK_AB R18, R161, R156 ;  /* 0x0000009ca112723e */ /* 0x000fcc00000010ff */
[----:B------:R-:W1:Y:S01]  /*c700*/  MUFU.EX2 R158, R158 ;  /* 0x0000009e009e7308 */ /* 0x000e620000000800 */
[----:B-----5:R-:W-:-:S07]  /*c710*/  FADD.FTZ R103, R146, R103 ;  /* 0x0000006792677221 */ /* 0x020fce0000010000 */
[----:B------:R-:W5:Y:S01]  /*c720*/  MUFU.EX2 R154, R154 ;  /* 0x0000009a009a7308 */ /* 0x000f620000000800 */
[C---:B---3--:R-:W-:Y:S01]  /*c730*/  F2FP.BF16.F32.PACK_AB R17, R159.reuse, R146 ;  /* 0x000000929f11723e */ /* 0x048fe200000010ff */
[----:B------:R-:W-:-:S06]  /*c740*/  FADD.FTZ R103, R159, R103 ;  /* 0x000000679f677221 */ /* 0x000fcc0000010000 */
[----:B------:R-:W3:Y:S01]  /*c750*/  MUFU.EX2 R78, R78 ;  /* 0x0000004e004e7308 */ /* 0x000ee20000000800 */
[----:B-1----:R-:W-:-:S07]  /*c760*/  FADD.FTZ R103, R158, R103 ;  /* 0x000000679e677221 */ /* 0x002fce0000010000 */
[----:B------:R-:W1:Y:S01]  /*c770*/  MUFU.EX2 R77, R77 ;  /* 0x0000004d004d7308 */ /* 0x000e620000000800 */
[C---:B-----5:R-:W-:Y:S01]  /*c780*/  F2FP.BF16.F32.PACK_AB R19, R154.reuse, R158 ;  /* 0x0000009e9a13723e */ /* 0x060fe200000010ff */
[----:B------:R-:W-:-:S06]  /*c790*/  FADD.FTZ R103, R154, R103 ;  /* 0x000000679a677221 */ /* 0x000fcc0000010000 */
[----:B------:R-:W5:Y:S01]  /*c7a0*/  MUFU.EX2 R76, R76 ;  /* 0x0000004c004c7308 */ /* 0x000f620000000800 */
[----:B--2---:R-:W-:Y:S01]  /*c7b0*/  HMMA.16816.F32.BF16 R216, R16, R8, R216 ;  /* 0x0000000810d8723c */ /* 0x004fe200000418d8 */
[----:B---3--:R-:W-:-:S05]  /*c7c0*/  FADD.FTZ R110, R78, R110 ;  /* 0x0000006e4e6e7221 */ /* 0x008fca0000010000 */
[----:B------:R-:W-:Y:S01]  /*c7d0*/  HMMA.16816.F32.BF16 R212, R16, R10, R212 ;  /* 0x0000000a10d4723c */ /* 0x000fe200000418d4 */
[----:B------:R-:W2:Y:S01]  /*c7e0*/  MUFU.EX2 R75, R75 ;  /* 0x0000004b004b7308 */ /* 0x000ea20000000800 */
[----:B-1----:R-:W-:-:S04]  /*c7f0*/  FADD.FTZ R110, R77, R110 ;  /* 0x0000006e4d6e7221 */ /* 0x002fc80000010000 */
[C---:B----4-:R-:W-:Y:S03]  /*c800*/  HMMA.16816.F32.BF16 R208, R16.reuse, R12, R208 ;  /* 0x0000000c10d0723c */ /* 0x050fe600000418d0 */
[----:B------:R-:W1:Y:S01]  /*c810*/  MUFU.EX2 R49, R49 ;  /* 0x0000003100317308 */ /* 0x000e620000000800 */
[----:B-----5:R-:W-:Y:S02]  /*c820*/  FADD.FTZ R110, R76, R110 ;  /* 0x0000006e4c6e7221 */ /* 0x020fe40000010000 */
[----:B------:R-:W-:Y:S05]  /*c830*/  HMMA.16816.F32.BF16 R204, R16, R14, R204 ;  /* 0x0000000e10cc723c */ /* 0x000fea00000418cc */
[----:B------:R-:W3:Y:S01]  /*c840*/  MUFU.EX2 R48, R48 ;  /* 0x0000003000307308 */ /* 0x000ee20000000800 */
[----:B--2---:R-:W-:Y:S01]  /*c850*/  FADD.FTZ R110, R75, R110 ;  /* 0x0000006e4b6e7221 */ /* 0x004fe20000010000 */
[----:B------:R-:W-:-:S02]  /*c860*/  F2FP.BF16.F32.PACK_AB R16, R77, R78 ;  /* 0x0000004e4d10723e */ /* 0x000fc400000010ff */
[----:B------:R-:W-:-:S04]  /*c870*/  F2FP.BF16.F32.PACK_AB R18, R75, R76 ;  /* 0x0000004c4b12723e */ /* 0x000fc800000010ff */
[----:B------:R-:W2:Y:S01]  /*c880*/  MUFU.EX2 R47, R47 ;  /* 0x0000002f002f7308 */ /* 0x000ea20000000800 */
[----:B-1----:R-:W-:-:S07]  /*c890*/  FADD.FTZ R107, R49, R107 ;  /* 0x0000006b316b7221 */ /* 0x002fce0000010000 */
[----:B------:R-:W1:Y:S01]  /*c8a0*/  MUFU.EX2 R46, R46 ;  /* 0x0000002e002e7308 */ /* 0x000e620000000800 */
[C---:B---3--:R-:W-:Y:S01]  /*c8b0*/  F2FP.BF16.F32.PACK_AB R17, R48.reuse, R49 ;  /* 0x000000313011723e */ /* 0x048fe200000010ff */
[----:B------:R-:W-:-:S06]  /*c8c0*/  FADD.FTZ R107, R48, R107 ;  /* 0x0000006b306b7221 */ /* 0x000fcc0000010000 */
[----:B------:R-:W3:Y:S01]  /*c8d0*/  MUFU.EX2 R163, R163 ;  /* 0x000000a300a37308 */ /* 0x000ee20000000800 */
[----:B--2---:R-:W-:-:S07]  /*c8e0*/  FADD.FTZ R107, R47, R107 ;  /* 0x0000006b2f6b7221 */ /* 0x004fce0000010000 */
[----:B------:R-:W2:Y:S01]  /*c8f0*/  MUFU.EX2 R164, R164 ;  /* 0x000000a400a47308 */ /* 0x000ea20000000800 */
[C---:B-1----:R-:W-:Y:S01]  /*c900*/  F2FP.BF16.F32.PACK_AB R19, R46.reuse, R47 ;  /* 0x0000002f2e13723e */ /* 0x042fe200000010ff */
[----:B------:R-:W-:-:S06]  /*c910*/  FADD.FTZ R107, R46, R107 ;  /* 0x0000006b2e6b7221 */ /* 0x000fcc0000010000 */
[----:B------:R-:W1:Y:S01]  /*c920*/  MUFU.EX2 R165, R165 ;  /* 0x000000a500a57308 */ /* 0x000e620000000800 */
[----:B------:R-:W-:Y:S01]  /*c930*/  HMMA.16816.F32.BF16 R192, R16, R8, R192 ;  /* 0x0000000810c0723c */ /* 0x000fe200000418c0 */
[----:B---3--:R-:W-:-:S05]  /*c940*/  FADD.FTZ R104, R163, R104 ;  /* 0x00000068a3687221 */ /* 0x008fca0000010000 */
[----:B------:R-:W-:Y:S01]  /*c950*/  HMMA.16816.F32.BF16 R188, R16, R10, R188 ;  /* 0x0000000a10bc723c */ /* 0x000fe200000418bc */
[----:B------:R-:W3:Y:S01]  /*c960*/  MUFU.EX2 R162, R162 ;  /* 0x000000a200a27308 */ /* 0x000ee20000000800 */
[C---:B--2---:R-:W-:Y:S01]  /*c970*/  F2FP.BF16.F32.PACK_AB R8, R164.reuse, R163 ;  /* 0x000000a3a408723e */ /* 0x044fe200000010ff */
[----:B------:R-:W-:-:S03]  /*c980*/  FADD.FTZ R104, R164, R104 ;  /* 0x00000068a4687221 */ /* 0x000fc60000010000 */
[C---:B------:R-:W-:Y:S03]  /*c990*/  HMMA.16816.F32.BF16 R200, R16.reuse, R12, R200 ;  /* 0x0000000c10c8723c */ /* 0x040fe600000418c8 */
[----:B------:R-:W2:Y:S01]  /*c9a0*/  MUFU.EX2 R151, R151 ;  /* 0x0000009700977308 */ /* 0x000ea20000000800 */
[----:B-1----:R-:W-:Y:S02]  /*c9b0*/  FADD.FTZ R104, R165, R104 ;  /* 0x00000068a5687221 */ /* 0x002fe40000010000 */
[----:B------:R-:W-:Y:S01]  /*c9c0*/  HMMA.16816.F32.BF16 R196, R16, R14, R196 ;  /* 0x0000000e10c4723c */ /* 0x000fe200000418c4 */
[----:B------:R-:W1:Y:S04]  /*c9d0*/  LDSM.16.MT88.4 R12, [R237+0x5c00] ;  /* 0x005c0000ed0c783b */ /* 0x000e680000004200 */
        /* <DEDUP_REMOVED lines=9> */
[----:B---3--:R-:W-:-:S07]  /*ca70*/  FADD.FTZ R103, R145, R103 ;  /* 0x0000006791677221 */ /* 0x008fce0000010000 */
[----:B------:R-:W3:Y:S01]  /*ca80*/  MUFU.EX2 R73, R73 ;  /* 0x0000004900497308 */ /* 0x000ee20000000800 */
[C---:B--2---:R-:W-:Y:S01]  /*ca90*/  F2FP.BF16.F32.PACK_AB R11, R139.reuse, R145 ;  /* 0x000000918b0b723e */ /* 0x044fe200000010ff */
[----:B------:R-:W-:-:S06]  /*caa0*/  FADD.FTZ R103, R139, R103 ;  /* 0x000000678b677221 */ /* 0x000fcc0000010000 */
[----:B------:R-:W2:Y:S01]  /*cab0*/  MUFU.EX2 R72, R72 ;  /* 0x0000004800487308 */ /* 0x000ea20000000800 */
[----:B------:R-:W-:Y:S01]  /*cac0*/  HMMA.16816.F32.BF16 R216, R8, R4, R216 ;  /* 0x0000000408d8723c */ /* 0x000fe200000418d8 */
[----:B----4-:R-:W-:-:S05]  /*cad0*/  FADD.FTZ R110, R74, R110 ;  /* 0x0000006e4a6e7221 */ /* 0x010fca0000010000 */
[----:B------:R-:W-:Y:S01]  /*cae0*/  HMMA.16816.F32.BF16 R212, R8, R6, R212 ;  /* 0x0000000608d4723c */ /* 0x000fe200000418d4 */
[----:B------:R-:W4:Y:S01]  /*caf0*/  MUFU.EX2 R71, R71 ;  /* 0x0000004700477308 */ /* 0x000f220000000800 */
[C---:B---3--:R-:W-:Y:S01]  /*cb00*/  F2FP.BF16.F32.PACK_AB R20, R73.reuse, R74 ;  /* 0x0000004a4914723e */ /* 0x048fe200000010ff */
[----:B------:R-:W-:-:S03]  /*cb10*/  FADD.FTZ R110, R73, R110 ;  /* 0x0000006e496e7221 */ /* 0x000fc60000010000 */
[C---:B------:R-:W-:Y:S03]  /*cb20*/  HMMA.16816.F32.BF16 R208, R8.reuse, R24, R208 ;  /* 0x0000001808d0723c */ /* 0x040fe600000418d0 */
[----:B------:R-:W3:Y:S01]  /*cb30*/  MUFU.EX2 R45, R45 ;  /* 0x0000002d002d7308 */ /* 0x000ee20000000800 */
[----:B--2---:R-:W-:Y:S02]  /*cb40*/  FADD.FTZ R110, R72, R110 ;  /* 0x0000006e486e7221 */ /* 0x004fe40000010000 */
[----:B------:R-:W-:Y:S01]  /*cb50*/  HMMA.16816.F32.BF16 R204, R8, R26, R204 ;  /* 0x0000001a08cc723c */ /* 0x000fe200000418cc */
[----:B------:R-:W2:Y:S04]  /*cb60*/  LDSM.16.MT88.4 R8, [R238+0x5c00] ;  /* 0x005c0000ee08783b */ /* 0x000ea80000004200 */
[----:B------:R-:W5:Y:S01]  /*cb70*/  MUFU.EX2 R44, R44 ;  /* 0x0000002c002c7308 */ /* 0x000f620000000800 */
[C---:B----4-:R-:W-:Y:S01]  /*cb80*/  F2FP.BF16.F32.PACK_AB R22, R71.reuse, R72 ;  /* 0x000000484716723e */ /* 0x050fe200000010ff */
[----:B------:R-:W-:-:S06]  /*cb90*/  FADD.FTZ R110, R71, R110 ;  /* 0x0000006e476e7221 */ /* 0x000fcc0000010000 */
        /* <DEDUP_REMOVED lines=10> */
[----:B------:R-:W-:Y:S01]  /*cc40*/  HMMA.16816.F32.BF16 R192, R20, R4, R192 ;  /* 0x0000000414c0723c */ /* 0x000fe200000418c0 */
[----:B------:R-:W3:Y:S01]  /*cc50*/  MUFU.EX2 R157, R157 ;  /* 0x0000009d009d7308 */ /* 0x000ee20000000800 */
[----:B-----5:R-:W-:-:S04]  /*cc60*/  FADD.FTZ R110, R70, R110 ;  /* 0x0000006e466e7221 */ /* 0x020fc80000010000 */
[C---:B------:R-:W-:Y:S01]  /*cc70*/  HMMA.16816.F32.BF16 R188, R20.reuse, R6, R188 ;  /* 0x0000000614bc723c */ /* 0x040fe200000418bc */
[--C-:B------:R-:W-:Y:S01]  /*cc80*/  FFMA.FTZ R4, R117, UR24, -R120.reuse ;  /* 0x0000001875047c23 */ /* 0x100fe20008010878 */
[-C--:B------:R-:W-:Y:S01]  /*cc90*/  MOV R5, R97.reuse ;  /* 0x0000006100057202 */ /* 0x080fe20000000f00 */
[----:B------:R-:W5:Y:S01]  /*cca0*/  MUFU.EX2 R134, R134 ;  /* 0x0000008600867308 */ /* 0x000f620000000800 */
[----:B----4-:R-:W-:Y:S01]  /*ccb0*/  FADD.FTZ R107, R41, R107 ;  /* 0x0000006b296b7221 */ /* 0x010fe20000010000 */
[----:B------:R-:W-:Y:S01]  /*ccc0*/  @P0 MOV R5, R97 ;  /* 0x0000006100050202 */ /* 0x000fe20000000f00 */
[C---:B------:R-:W-:Y:S01]  /*ccd0*/  HMMA.16816.F32.BF16 R200, R20.reuse, R24, R200 ;  /* 0x0000001814c8723c */ /* 0x040fe200000418c8 */
[----:B------:R-:W-:Y:S01]  /*cce0*/  FFMA.FTZ R6, R100, UR24, -R120 ;  /* 0x0000001864067c23 */ /* 0x000fe20008010878 */
[-C--:B------:R-:W-:Y:S02]  /*ccf0*/  MOV R7, R96.reuse ;  /* 0x0000006000077202 */ /* 0x080fe40000000f00 */
[----:B------:R-:W-:Y:S01]  /*cd00*/  @P0 MOV R7, R96 ;  /* 0x0000006000070202 */ /* 0x000fe20000000f00 */
[----:B------:R-:W4:Y:S01]  /*cd10*/  MUFU.EX2 R69, R69 ;  /* 0x0000004500457308 */ /* 0x000f220000000800 */
[----:B------:R-:W-:Y:S01]  /*cd20*/  HMMA.16816.F32.BF16 R196, R20, R26, R196 ;  /* 0x0000001a14c4723c */ /* 0x000fe200000418c4 */
[----:B---3--:R-:W-:-:S06]  /*cd30*/  FADD.FTZ R104, R157, R104 ;  /* 0x000000689d687221 */ /* 0x008fcc0000010000 */
[----:B------:R-:W3:Y:S01]  /*cd40*/  MUFU.EX2 R68, R68 ;  /* 0x0000004400447308 */ /* 0x000ee20000000800 */
[----:B-----5:R-:W-:-:S07]  /*cd50*/  FADD.FTZ R103, R134, R103 ;  /* 0x0000006786677221 */ /* 0x020fce0000010000 */
        /* <DEDUP_REMOVED lines=26> */
[----:B------:R-:W-:Y:S01]  /*cf00*/  FADD.FTZ R107, R4, R107 ;  /* 0x0000006b046b7221 */ /* 0x000fe20000010000 */
[----:B-1----:R-:W-:Y:S03]  /*cf10*/  HMMA.16816.F32.BF16 R216, R16, R12, R216 ;  /* 0x0000000c10d8723c */ /* 0x002fe600000418d8 */
[----:B---3--:R-:W-:-:S03]  /*cf20*/  FADD.FTZ R107, R6, R107 ;  /* 0x0000006b066b7221 */ /* 0x008fc60000010000 */
[C---:B------:R-:W-:Y:S06]  /*cf30*/  HMMA.16816.F32.BF16 R212, R16.reuse, R14, R212 ;  /* 0x0000000e10d4723c */ /* 0x040fec00000418d4 */
[----:B--2---:R-:W-:Y:S01]  /*cf40*/  HMMA.16816.F32.BF16 R208, R16, R8, R208 ;  /* 0x0000000810d0723c */ /* 0x004fe200000418d0 */
[C---:B-----5:R-:W-:Y:S01]  /*cf50*/  F2FP.BF16.F32.PACK_AB R23, R24.reuse, R6 ;  /* 0x000000061817723e */ /* 0x060fe200000010ff */
[----:B------:R-:W-:-:S04]  /*cf60*/  FADD.FTZ R181, R24, R107 ;  /* 0x0000006b18b57221 */ /* 0x000fc80000010000 */
[----:B------:R-:W-:Y:S06]  /*cf70*/  HMMA.16816.F32.BF16 R204, R16, R10, R204 ;  /* 0x0000000a10cc723c */ /* 0x000fec00000418cc */
[C---:B------:R-:W-:Y:S06]  /*cf80*/  HMMA.16816.F32.BF16 R192, R20.reuse, R12, R192 ;  /* 0x0000000c14c0723c */ /* 0x040fec00000418c0 */
[C---:B------:R-:W-:Y:S06]  /*cf90*/  HMMA.16816.F32.BF16 R188, R20.reuse, R14, R188 ;  /* 0x0000000e14bc723c */ /* 0x040fec00000418bc */
[C---:B------:R-:W-:Y:S06]  /*cfa0*/  HMMA.16816.F32.BF16 R200, R20.reuse, R8, R200 ;  /* 0x0000000814c8723c */ /* 0x040fec00000418c8 */
[----:B------:R-:W-:Y:S01]  /*cfb0*/  HMMA.16816.F32.BF16 R196, R20, R10, R196 ;  /* 0x0000000a14c4723c */ /* 0x000fe200000418c4 */
[----:B------:R-:W-:-:S08]  /*cfc0*/  NOP ;  /* 0x0000000000007918 */ /* 0x000fd00000000000 */
[----:B------:R-:W-:-:S15]  /*cfd0*/  @P0 BRA `(.L_x_155) ;  /* 0x0000000000040947 */ /* 0x000fde0003800000 */
.L_x_151:
[----:B------:R-:W-:-:S12]  /*cfe0*/  UIADD3 UR6, UR4, -0x1, URZ ;  /* 0xffffffff04067890 */ /* 0x000fd8000fffe03f */
.L_x_155:
[----:B------:R-:W-:-:S13]  /*cff0*/  ISETP.LE.AND P0, PT, RZ, UR6, PT ;  /* 0x00000006ff007c0c */ /* 0x000fda000bf03270 */
[----:B------:R-:W-:Y:S05]  /*d000*/  @!P0 BRA `(.L_x_156) ;  /* 0x0000004400cc8947 */ /* 0x000fea0003800000 */
[----:B------:R-:W-:Y:S01]  /*d010*/  ULDC UR4, c[0x0][0x2d0] ;  /* 0x0000b40000047ab9 */ /* 0x000fe20000000800 */
[----:B------:R-:W-:Y:S01]  /*d020*/  USHF.L.U64.HI UR7, UR8, 0x6, UR9 ;  /* 0x0000000608077899 */ /* 0x000fe20008010209 */
[----:B------:R-:W-:Y:S01]  /*d030*/  ISETP.GE.AND P1, PT, R234, UR4, PT ;  /* 0x00000004ea007c0c */ /* 0x000fe2000bf26270 */
[----:B------:R-:W-:Y:S01]  /*d040*/  UIMAD UR9, UR9, 0x60, URZ ;  /* 0x00000060090978a4 */ /* 0x000fe2000f8e023f */
[----:B------:R-:W-:Y:S01]  /*d050*/  IMAD.MOV.U32 R3, RZ, RZ, R132 ;  /* 0x000000ffff037224 */ /* 0x000fe200078e0084 */
[----:B------:R-:W-:Y:S01]  /*d060*/  UIMAD.WIDE.U32 UR24, UR8, 0x60, URZ ;  /* 0x00000060081878a5 */ /* 0x000fe2000f8e003f */
[----:B------:R-:W-:Y:S01]  /*d070*/  MOV R187, R133 ;  /* 0x0000008500bb7202 */ /* 0x000fe20000000f00 */
[----:B------:R-:W-:Y:S01]  /*d080*/  UIMAD.WIDE.U32 UR32, UR10, 0x60, URZ ;  /* 0x000000600a2078a5 */ /* 0x000fe2000f8e003f */
[----:B------:R-:W-:Y:S01]  /*d090*/  IMAD.MOV.U32 R185, RZ, RZ, R7 ;  /* 0x000000ffffb97224 */ /* 0x000fe200078e0007 */
[----:B------:R-:W-:Y:S01]  /*d0a0*/  UIMAD UR27, UR11, 0x60, URZ ;  /* 0x000000600b1b78a4 */ /* 0x000fe2000f8e023f */
[----:B------:R-:W-:Y:S01]  /*d0b0*/  MOV R186, R5 ;  /* 0x0000000500ba7202 */ /* 0x000fe20000000f00 */
[----:B------:R-:W-:Y:S01]  /*d0c0*/  IMAD.MOV.U32 R241, RZ, RZ, R243 ;  /* 0x000000fffff17224 */ /* 0x000fe200078e00f3 */
[----:B------:R-:W-:-:S02]  /*d0d0*/  USHF.L.U64.HI UR23, UR10, 0x6, UR11 ;  /* 0x000000060a177899 */ /* 0x000fc4000801020b */
[----:B------:R-:W-:Y:S01]  /*d0e0*/  USHF.L.U32 UR22, UR8, 0x6, URZ ;  /* 0x0000000608167899 */ /* 0x000fe2000800063f */
[----:B------:R-:W1:Y:S01]  /*d0f0*/  @!P1 LDC.64 R226, c[0x0][0x220] ;  /* 0x00008800ffe29b82 */ /* 0x000e620000000a00 */
[----:B------:R-:W-:Y:S02]  /*d100*/  UIADD3 UR11, UR9, UR25, URZ ;  /* 0x00000019090b7290 */ /* 0x000fe4000fffe03f */
[----:B------:R-:W-:Y:S02]  /*d110*/  USHF.L.U32 UR26, UR10, 0x6, URZ ;  /* 0x000000060a1a7899 */ /* 0x000fe4000800063f */
[----:B------:R-:W-:Y:S01]  /*d120*/  UIADD3 UR27, UR27, UR33, URZ ;  /* 0x000000211b1b7290 */ /* 0x000fe2000fffe03f */
[----:B------:R-:W-:Y:S02]  /*d130*/  ULDC UR4, c[0x0][0x2ec] ;  /* 0x0000bb0000047ab9 */ /* 0x000fe40000000800 */
[----:B------:R-:W2:Y:S01]  /*d140*/  @!P1 LDC.64 R224, c[0x0][0x220] ;  /* 0x00008800ffe09b82 */ /* 0x000ea20000000a00 */
[----:B------:R-:W-:-:S07]  /*d150*/  ULDC.64 UR8, c[0x0][0x248] ;  /* 0x0000920000087ab9 */ /* 0x000fce0000000a00 */
[----:B------:R-:W3:Y:S08]  /*d160*/  @!P1 LDC.64 R222, c[0x0][0x220] ;  /* 0x00008800ffde9b82 */ /* 0x000ef00000000a00 */
[----:B------:R-:W4:Y:S01]  /*d170*/  @!P1 LDC.64 R220, c[0x0][0x220] ;  /* 0x00008800ffdc9b82 */ /* 0x000f220000000a00 */
[----:B------:R-:W-:Y:S05]  /*d180*/  BRA `(.L_x_157) ;  /* 0x0000000000d47947 */ /* 0x000fea0003800000 */
.L_x_159:
[----:B------:R1:W-:Y:S01]  /*d190*/  @P1 STS [R229+0x2000], RZ ;  /* 0x002000ffe5001388 */ /* 0x0003e20000000800 */
[----:B------:R-:W-:Y:S01]  /*d1a0*/  UIADD3 UR30, UR6, -0x1, URZ ;  /* 0xffffffff061e7890 */ /* 0x000fe2000fffe03f */
[----:B------:R-:W2:Y:S02]  /*d1b0*/  @!P1 LDC.64 R140, c[0x0][0x218] ;  /* 0x00008600ff8c9b82 */ /* 0x000ea40000000a00 */
[----:B------:R1:W-:Y:S01]  /*d1c0*/  @P1 STS [R229+0x2004], RZ ;  /* 0x002004ffe5001388 */ /* 0x0003e20000000800 */
[----:B------:R-:W-:Y:S02]  /*d1d0*/  USHF.R.S32.HI UR10, URZ, 0x1f, UR30 ;  /* 0x0000001f3f0a7899 */ /* 0x000fe4000801141e */
[----:B------:R-:W-:Y:S01]  /*d1e0*/  UIMAD.WIDE.U32 UR34, UR30, UR8, URZ ;  /* 0x000000081e2272a5 */ /* 0x000fe2000f8e003f */
[----:B------:R1:W-:Y:S01]  /*d1f0*/  @P1 STS.64 [R229+0x2008], RZ ;  /* 0x002008ffe5001388 */ /* 0x0003e20000000a00 */
[----:B------:R-:W-:Y:S01]  /*d200*/  UIMAD UR10, UR10, UR8, URZ ;  /* 0x000000080a0a72a4 */ /* 0x000fe2000f8e023f */
[----:B------:R-:W3:Y:S03]  /*d210*/  @!P1 LDC.64 R138, c[0x0][0x218] ;  /* 0x00008600ff8a9b82 */ /* 0x000ee60000000a00 */
[----:B------:R-:W-:Y:S01]  /*d220*/  UIMAD UR10, UR30, UR9, UR10 ;  /* 0x000000091e0a72a4 */ /* 0x000fe2000f8e020a */
[----:B------:R-:W-:Y:S02]  /*d230*/  IMAD.U32 R2, RZ, RZ, UR34 ;  /* 0x00000022ff027e24 */ /* 0x000fe4000f8e00ff */
[----:B------:R-:W-:Y:S01]  /*d240*/  IMAD.U32 R135, RZ, RZ, UR34 ;  /* 0x00000022ff877e24 */ /* 0x000fe2000f8e00ff */
[----:B------:R-:W-:Y:S01]  /*d250*/  UIADD3 UR10, UR35, UR10, URZ ;  /* 0x0000000a230a7290 */ /* 0x000fe2000fffe03f */
[----:B------:R-:W4:Y:S01]  /*d260*/  @!P1 LDC.64 R136, c[0x0][0x218] ;  /* 0x00008600ff889b82 */ /* 0x000f220000000a00 */
[----:B------:R-:W-:Y:S04]  /*d270*/  LEA R2, P0, R2, R230, 0x7 ;  /* 0x000000e602027211 */ /* 0x000fe800078038ff */
[----:B------:R-:W-:Y:S01]  /*d280*/  IMAD.U32 R0, RZ, RZ, UR10 ;  /* 0x0000000aff007e24 */ /* 0x000fe2000f8e00ff */
[C---:B------:R-:W-:Y:S02]  /*d290*/  @!P1 IADD3 R143, P3, R2.reuse, UR32, RZ ;  /* 0x00000020028f9c10 */ /* 0x040fe4000ff7e0ff */
[----:B------:R-:W5:Y:S02]  /*d2a0*/  @!P1 LDC.64 R132, c[0x0][0x218] ;  /* 0x00008600ff849b82 */ /* 0x000f640000000a00 */
[----:B------:R-:W-:Y:S02]  /*d2b0*/  LEA.HI.X R0, R135, R233, R0, 0x7, P0 ;  /* 0x000000e987007211 */ /* 0x000fe400000f3c00 */
[C---:B------:R-:W-:Y:S02]  /*d2c0*/  @!P1 IADD3 R135, P4, R2.reuse, UR16, RZ ;  /* 0x0000001002879c10 */ /* 0x040fe4000ff9e0ff */
[C---:B------:R-:W-:Y:S02]  /*d2d0*/  @!P1 IADD3 R142, P0, R2.reuse, UR26, RZ ;  /* 0x0000001a028e9c10 */ /* 0x040fe4000ff1e0ff */
[C---:B--2---:R-:W-:Y:S02]  /*d2e0*/  @!P1 LEA R140, P6, R2.reuse, R140, 0x1 ;  /* 0x0000008c028c9211 */ /* 0x044fe400078c08ff */
[C---:B---3--:R-:W-:Y:S02]  /*d2f0*/  @!P1 LEA R146, P5, R135.reuse, R138, 0x1 ;  /* 0x0000008a87929211 */ /* 0x048fe400078a08ff */
[----:B------:R-:W-:Y:S02]  /*d300*/  @!P1 LEA.HI.X R141, R2, R141, R0, 0x1, P6 ;  /* 0x0000008d028d9211 */ /* 0x000fe400030f0c00 */
[----:B------:R-:W-:Y:S02]  /*d310*/  @!P1 IADD3.X R138, R0, UR15, RZ, P4, !PT ;  /* 0x0000000f008a9c10 */ /* 0x000fe4000a7fe4ff */
[----:B----4-:R-:W-:Y:S01]  /*d320*/  @!P1 LEA R148, P4, R142, R136, 0x1 ;  /* 0x000000888e949211 */ /* 0x010fe200078808ff */
[----:B------:R-:W-:Y:S01]  /*d330*/  @!PT LDS RZ, [RZ] ;  /* 0x00000000fffff984 */ /* 0x000fe20000000800 */
[----:B------:R-:W-:Y:S01]  /*d340*/  @!PT LDS RZ, [RZ] ;  /* 0x00000000fffff984 */ /* 0x000fe20000000800 */
[----:B------:R-:W-:Y:S01]  /*d350*/  @!PT LDS RZ, [RZ] ;  /* 0x00000000fffff984 */ /* 0x000fe20000000800 */
[----:B------:R1:W-:Y:S01]  /*d360*/  @!P1 LDGSTS.E.BYPASS.LTC128B.128 [R229+0x2000], desc[UR20][R140.64] ;  /* 0x020000008ce59fae */ /* 0x0003e2000b901d54 */
[----:B------:R-:W-:Y:S02]  /*d370*/  @!P1 LEA.HI.X R147, R135, R139, R138, 0x1, P5 ;  /* 0x0000008b87939211 */ /* 0x000fe400028f0c8a */
[----:B------:R-:W-:Y:S01]  /*d380*/  @!P1 IADD3.X R136, R0, UR23, RZ, P0, !PT ;  /* 0x0000001700889c10 */ /* 0x000fe200087fe4ff */
[----:B------:R1:W-:Y:S03]  /*d390*/  @P1 STS.128 [R229+0x2800], RZ ;  /* 0x002800ffe5001388 */ /* 0x0003e60000000c00 */
[----:B------:R-:W-:Y:S01]  /*d3a0*/  @!P1 LEA.HI.X R149, R142, R137, R136, 0x1, P4 ;  /* 0x000000898e959211 */ /* 0x000fe200020f0c88 */
[----:B------:R-:W-:Y:S01]  /*d3b0*/  @!PT LDS RZ, [RZ] ;  /* 0x00000000fffff984 */ /* 0x000fe20000000800 */
[----:B------:R-:W-:Y:S01]  /*d3c0*/  @!PT LDS RZ, [RZ] ;  /* 0x00000000fffff984 */ /* 0x000fe20000000800 */
[----:B------:R-:W-:Y:S01]  /*d3d0*/  @!PT LDS RZ, [RZ] ;  /* 0x00000000fffff984 */ /* 0x000fe20000000800 */
[----:B------:R1:W-:Y:S01]  /*d3e0*/  @!P1 LDGSTS.E.BYPASS.LTC128B.128 [R229+0x2800], desc[UR20][R146.64] ;  /* 0x0280000092e59fae */ /* 0x0003e2000b901d54 */
[C---:B-----5:R-:W-:Y:S02]  /*d3f0*/  @!P1 LEA R150, P0, R143.reuse, R132, 0x1 ;  /* 0x000000848f969211 */ /* 0x060fe400078008ff */
[----:B------:R-:W-:Y:S01]  /*d400*/  @!P1 IADD3.X R132, R0, UR27, RZ, P3, !PT ;  /* 0x0000001b00849c10 */ /* 0x000fe20009ffe4ff */
[----:B------:R1:W-:Y:S03]  /*d410*/  @P1 STS.128 [R229+0x3000], RZ ;  /* 0x003000ffe5001388 */ /* 0x0003e60000000c00 */
[----:B------:R-:W-:Y:S01]  /*d420*/  @!P1 LEA.HI.X R151, R143, R133, R132, 0x1, P0 ;  /* 0x000000858f979211 */ /* 0x000fe200000f0c84 */
        /* <DEDUP_REMOVED lines=9> */
[----:B------:R-:W0:Y:S01]  /*d4c0*/  LDGDEPBAR ;  /* 0x00000000000079af */ /* 0x000e220000000000 */
[----:B------:R-:W-:Y:S05]  /*d4d0*/  BRA `(.L_x_158) ;  /* 0x00000018000c7947 */ /* 0x000fea0003800000 */
.L_x_157:
[----:B------:R-:W-:Y:S04]  /*d4e0*/  DEPBAR.LE SB0, 0x0 ;  /* 0x000080000000791a */ /* 0x000fe80000000000 */
[----:B------:R-:W-:Y:S01]  /*d4f0*/  BAR.SYNC.DEFER_BLOCKING 0x0 ;  /* 0x0000000000007b1d */ /* 0x000fe20000010000 */
[----:B------:R-:W-:Y:S01]  /*d500*/  MOV R10, UR6 ;  /* 0x00000006000a7c02 */ /* 0x000fe20008000f00 */
[----:B------:R-:W-:Y:S02]  /*d510*/  USHF.R.S32.HI UR30, URZ, 0x1f, UR6 ;  /* 0x0000001f3f1e7899 */ /* 0x000fe40008011406 */
[----:B------:R-:W-:Y:S02]  /*d520*/  UIMAD UR10, UR12, UR6, URZ ;  /* 0x000000060c0a72a4 */ /* 0x000fe4000f8e023f */
[----:B------:R-:W-:Y:S02]  /*d530*/  IMAD.WIDE.U32 R10, R10, UR13, R240 ;  /* 0x0000000d0a0a7c25 */ /* 0x000fe4000f8e00f0 */
[----:B------:R-:W-:Y:S01]  /*d540*/  UIMAD UR10, UR30, UR13, UR10 ;  /* 0x0000000d1e0a72a4 */ /* 0x000fe2000f8e020a */
[C---:B-1----:R-:W-:Y:S02]  /*d550*/  @!P1 LEA R18, P4, R10.reuse, R226, 0x1 ;  /* 0x000000e20a129211 */ /* 0x042fe400078808ff */
[C---:B------:R-:W-:Y:S03]  /*d560*/  @!P1 IADD3 R4, P3, R10.reuse, UR29, RZ ;  /* 0x0000001d0a049c10 */ /* 0x040fe6000ff7e0ff */
[----:B------:R-:W-:Y:S02]  /*d570*/  IADD3 R0, R11, UR10, RZ ;  /* 0x0000000a0b007c10 */ /* 0x000fe4000fffe0ff */
[C---:B------:R-:W-:Y:S02]  /*d580*/  @!P1 IADD3 R6, P2, R10.reuse, UR22, RZ ;  /* 0x000000160a069c10 */ /* 0x040fe4000ff5e0ff */
[----:B------:R-:W-:Y:S02]  /*d590*/  @!P1 LEA.HI.X R19, R10, R227, R0, 0x1, P4 ;  /* 0x000000e30a139211 */ /* 0x000fe400020f0c00 */
[----:B------:R-:W-:Y:S02]  /*d5a0*/  @!P1 IADD3.X R2, R0, UR28, RZ, P3, !PT ;  /* 0x0000001c00029c10 */ /* 0x000fe40009ffe4ff */
[----:B--2---:R-:W-:Y:S01]  /*d5b0*/  @!P1 LEA R16, P3, R4, R224, 0x1 ;  /* 0x000000e004109211 */ /* 0x004fe200078608ff */
[----:B------:R-:W-:Y:S01]  /*d5c0*/  @P1 STS.64 [R229+0x4008], RZ ;  /* 0x004008ffe5001388 */ /* 0x000fe20000000a00 */
[----:B------:R-:W-:Y:S02]  /*d5d0*/  @!P1 IADD3.X R5, R0, UR7, RZ, P2, !PT ;  /* 0x0000000700059c10 */ /* 0x000fe400097fe4ff */
[----:B------:R-:W-:Y:S02]  /*d5e0*/  @!P1 LEA.HI.X R17, R4, R225, R2, 0x1, P3 ;  /* 0x000000e104119211 */ /* 0x000fe400018f0c02 */
[----:B---3--:R-:W-:Y:S01]  /*d5f0*/  @!P1 LEA R14, P2, R6, R222, 0x1 ;  /* 0x000000de060e9211 */ /* 0x008fe200078408ff */
[----:B------:R-:W-:Y:S01]  /*d600*/  @P1 STS [R229+0x4000], RZ ;  /* 0x004000ffe5001388 */ /* 0x000fe20000000800 */
[----:B------:R-:W-:Y:S02]  /*d610*/  @!P1 IADD3 R8, P0, R10, UR24, RZ ;  /* 0x000000180a089c10 */ /* 0x000fe4000ff1e0ff */
[----:B------:R-:W-:Y:S01]  /*d620*/  @!P1 LEA.HI.X R15, R6, R223, R5, 0x1, P2 ;  /* 0x000000df060f9211 */ /* 0x000fe200010f0c05 */
[----:B------:R-:W-:Y:S01]  /*d630*/  @P1 STS [R229+0x4004], RZ ;  /* 0x004004ffe5001388 */ /* 0x000fe20000000800 */
[----:B------:R-:W-:Y:S01]  /*d640*/  @!P1 IADD3.X R7, R0, UR11, RZ, P0, !PT ;  /* 0x0000000b00079c10 */ /* 0x000fe200087fe4ff */
[----:B------:R-:W-:Y:S01]  /*d650*/  IMAD.U32 R0, RZ, RZ, UR6 ;  /* 0x00000006ff007e24 */ /* 0x000fe2000f8e00ff */
[C---:B----4-:R-:W-:Y:S01]  /*d660*/  @!P1 LEA R12, P0, R8.reuse, R220, 0x1 ;  /* 0x000000dc080c9211 */ /* 0x050fe200078008ff */
[----:B------:R-:W-:Y:S01]  /*d670*/  @!PT LDS RZ, [RZ] ;  /* 0x00000000fffff984 */ /* 0x000fe20000000800 */
[----:B------:R-:W-:Y:S01]  /*d680*/  @!PT LDS RZ, [RZ] ;  /* 0x00000000fffff984 */ /* 0x000fe20000000800 */
[----:B------:R-:W-:Y:S01]  /*d690*/  @!PT LDS RZ, [RZ] ;  /* 0x00000000fffff984 */ /* 0x000fe20000000800 */
[----:B------:R-:W-:Y:S01]  /*d6a0*/  @!P1 LDGSTS.E.BYPASS.LTC128B.128 [R229+0x4000], desc[UR20][R18.64] ;  /* 0x0400000012e59fae */ /* 0x000fe2000b901d54 */
[----:B------:R-:W-:Y:S02]  /*d6b0*/  ISETP.LT.AND P2, PT, RZ, UR6, PT ;  /* 0x00000006ff007c0c */ /* 0x000fe4000bf41270 */
[----:B------:R-:W-:Y:S05]  /*d6c0*/  @!P1 LEA.HI.X R13, R8, R221, R7, 0x1, P0 ;  /* 0x000000dd080d9211 */ /* 0x000fea00000f0c07 */
[----:B------:R-:W-:Y:S08]  /*d6d0*/  @P1 STS.128 [R229+0x4800], RZ ;  /* 0x004800ffe5001388 */ /* 0x000ff00000000c00 */
[----:B------:R-:W-:Y:S01]  /*d6e0*/  @!PT LDS RZ, [RZ] ;  /* 0x00000000fffff984 */ /* 0x000fe20000000800 */
[----:B------:R-:W-:Y:S01]  /*d6f0*/  @!PT LDS RZ, [RZ] ;  /* 0x00000000fffff984 */ /* 0x000fe20000000800 */
[----:B------:R-:W-:Y:S01]  /*d700*/  @!PT LDS RZ, [RZ] ;  /* 0x00000000fffff984 */ /* 0x000fe20000000800 */
[----:B------:R1:W-:Y:S08]  /*d710*/  @!P1 LDGSTS.E.BYPASS.LTC128B.128 [R229+0x4800], desc[UR20][R16.64] ;  /* 0x0480000010e59fae */ /* 0x0003f0000b901d54 */
        /* <DEDUP_REMOVED lines=11> */
[----:B------:R-:W0:Y:S08]  /*d7d0*/  LDGDEPBAR ;  /* 0x00000000000079af */ /* 0x000e300000000000 */
[----:B-1----:R-:W1:Y:S08]  /*d7e0*/  LDSM.16.M88.4 R16, [R178+0x2000] ;  /* 0x00200000b210783b */ /* 0x002e700000000200 */
[----:B------:R-:W3:Y:S08]  /*d7f0*/  LDSM.16.M88.4 R128, [R179+0x1000] ;  /* 0x00100000b380783b */ /* 0x000ef00000000200 */
[----:B------:R-:W4:Y:S08]  /*d800*/  LDSM.16.M88.4 R112, [R178+0x3800] ;  /* 0x00380000b270783b */ /* 0x000f300000000200 */
[----:B------:R-:W5:Y:S08]  /*d810*/  LDSM.16.M88.4 R32, [R178+0x2400] ;  /* 0x00240000b220783b */ /* 0x000f700000000200 */
[----:B------:R-:W-:Y:S01]  /*d820*/  LDSM.16.M88.4 R168, [R177] ;  /* 0x00000000b1a8783b */ /* 0x000fe20000000200 */
[C---:B-1----:R-:W-:Y:S07]  /*d830*/  HMMA.16816.F32.BF16 R4, R124.reuse, R16, RZ ;  /* 0x000000107c04723c */ /* 0x042fee00000418ff */
[----:B------:R-:W1:Y:S01]  /*d840*/  LDSM.16.M88.4 R164, [R176] ;  /* 0x00000000b0a4783b */ /* 0x000e620000000200 */
[----:B--2---:R-:W-:Y:S07]  /*d850*/  HMMA.16816.F32.BF16 R12, R124, R18, RZ ;  /* 0x000000127c0c723c */ /* 0x004fee00000418ff */
[----:B------:R-:W2:Y:S01]  /*d860*/  LDSM.16.M88.4 R48, [R178+0x2800] ;  /* 0x00280000b230783b */ /* 0x000ea20000000200 */
[----:B---3--:R-:W-:Y:S07]  /*d870*/  HMMA.16816.F32.BF16 R8, R128, R16, RZ ;  /* 0x000000108008723c */ /* 0x008fee00000418ff */
[----:B------:R-:W3:Y:S01]  /*d880*/  LDSM.16.M88.4 R64, [R178+0x2c00] ;  /* 0x002c0000b240783b */ /* 0x000ee20000000200 */
[-C--:B----4-:R-:W-:Y:S06]  /*d890*/  HMMA.16816.F32.BF16 R100, R124, R112.reuse, RZ ;  /* 0x000000707c64723c */ /* 0x090fec00000418ff */
[C---:B------:R-:W-:Y:S01]  /*d8a0*/  HMMA.16816.F32.BF16 R104, R128.reuse, R112, RZ ;  /* 0x000000708068723c */ /* 0x040fe200000418ff */
[----:B------:R-:W4:Y:S05]  /*d8b0*/  LDSM.16.M88.4 R80, [R178+0x3000] ;  /* 0x00300000b250783b */ /* 0x000f2a0000000200 */
[----:B------:R-:W-:Y:S03]  /*d8c0*/  HMMA.16816.F32.BF16 R16, R128, R18, RZ ;  /* 0x000000128010723c */ /* 0x000fe600000418ff */
[----:B------:R-:W4:Y:S03]  /*d8d0*/  LDSM.16.M88.4 R96, [R178+0x3400] ;  /* 0x00340000b260783b */ /* 0x000f260000000200 */
[----:B-----5:R-:W-:Y:S05]  /*d8e0*/  HMMA.16816.F32.BF16 R20, R124, R32, RZ ;  /* 0x000000207c14723c */ /* 0x020fea00000418ff */
[----:B------:R-:W5:Y:S01]  /*d8f0*/  LDSM.16.M88.4 R172, [R178+0x3c00] ;  /* 0x003c0000b2ac783b */ /* 0x000f620000000200 */
[----:B-1----:R-:W-:Y:S06]  /*d900*/  HMMA.16816.F32.BF16 R4, R168, R164, R4 ;  /* 0x000000a4a804723c */ /* 0x002fec0000041804 */
[C---:B------:R-:W-:Y:S01]  /*d910*/  HMMA.16816.F32.BF16 R28, R124.reuse, R34, RZ ;  /* 0x000000227c1c723c */ /* 0x040fe200000418ff */
[----:B------:R-:W1:Y:S05]  /*d920*/  LDSM.16.M88.4 R132, [R177+0x1000] ;  /* 0x00100000b184783b */ /* 0x000e6a0000000200 */
[C---:B--2---:R-:W-:Y:S03]  /*d930*/  HMMA.16816.F32.BF16 R36, R124.reuse, R48, RZ ;  /* 0x000000307c24723c */ /* 0x044fe600000418ff */
[----:B------:R-:W2:Y:S03]  /*d940*/  LDSM.16.M88.4 R140, [R176+0x1800] ;  /* 0x00180000b08c783b */ /* 0x000ea60000000200 */
[C---:B------:R-:W-:Y:S05]  /*d950*/  HMMA.16816.F32.BF16 R44, R124.reuse, R50, RZ ;  /* 0x000000327c2c723c */ /* 0x040fea00000418ff */
[----:B------:R-:W2:Y:S01]  /*d960*/  LDSM.16.M88.4 R160, [R176+0x400] ;  /* 0x00040000b0a0783b */ /* 0x000ea20000000200 */
[C---:B---3--:R-:W-:Y:S06]  /*d970*/  HMMA.16816.F32.BF16 R52, R124.reuse, R64, RZ ;  /* 0x000000407c34723c */ /* 0x048fec00000418ff */
[C---:B------:R-:W-:Y:S01]  /*d980*/  HMMA.16816.F32.BF16 R60, R124.reuse, R66, RZ ;  /* 0x000000427c3c723c */ /* 0x040fe200000418ff */
[----:B------:R-:W3:Y:S05]  /*d990*/  LDSM.16.M88.4 R156, [R176+0x800] ;  /* 0x00080000b09c783b */ /* 0x000eea0000000200 */
[C---:B----4-:R-:W-:Y:S03]  /*d9a0*/  HMMA.16816.F32.BF16 R68, R124.reuse, R80, RZ ;  /* 0x000000507c44723c */ /* 0x050fe600000418ff */
[----:B------:R-:W4:Y:S03]  /*d9b0*/  LDSM.16.M88.4 R152, [R176+0xc00] ;  /* 0x000c0000b098783b */ /* 0x000f260000000200 */
[C---:B------:R-:W-:Y:S05]  /*d9c0*/  HMMA.16816.F32.BF16 R76, R124.reuse, R82, RZ ;  /* 0x000000527c4c723c */ /* 0x040fea00000418ff */
[----:B------:R-:W4:Y:S01]  /*d9d0*/  LDSM.16.M88.4 R148, [R176+0x1000] ;  /* 0x00100000b094783b */ /* 0x000f220000000200 */
[C---:B------:R-:W-:Y:S06]  /*d9e0*/  HMMA.16816.F32.BF16 R84, R124.reuse, R96, RZ ;  /* 0x000000607c54723c */ /* 0x040fec00000418ff */
[C---:B------:R-:W-:Y:S01]  /*d9f0*/  HMMA.16816.F32.BF16 R92, R124.reuse, R98, RZ ;  /* 0x000000627c5c723c */ /* 0x040fe200000418ff */
[----:B------:R-:W4:Y:S05]  /*da00*/  LDSM.16.M88.4 R144, [R176+0x1400] ;  /* 0x00140000b090783b */ /* 0x000f2a0000000200 */
[----:B------:R-:W-:Y:S03]  /*da10*/  HMMA.16816.F32.BF16 R108, R124, R114, RZ ;  /* 0x000000727c6c723c */ /* 0x000fe600000418ff */
[----:B------:R-:W4:Y:S03]  /*da20*/  LDSM.16.M88.4 R136, [R176+0x1c00] ;  /* 0x001c0000b088783b */ /* 0x000f260000000200 */
[C---:B------:R-:W-:Y:S01]  /*da30*/  HMMA.16816.F32.BF16 R24, R128.reuse, R32, RZ ;  /* 0x000000208018723c */ /* 0x040fe200000418ff */
[----:B------:R-:W-:Y:S04]  /*da40*/  DEPBAR.LE SB0, 0x0 ;  /* 0x000080000000791a */ /* 0x000fe80000000000 */
[----:B------:R-:W-:Y:S01]  /*da50*/  BAR.SYNC.DEFER_BLOCKING 0x0 ;  /* 0x0000000000007b1d */ /* 0x000fe20000010000 */
[C---:B------:R-:W-:Y:S06]  /*da60*/  HMMA.16816.F32.BF16 R40, R128.reuse, R48, RZ ;  /* 0x000000308028723c */ /* 0x040fec00000418ff */
        /* <DEDUP_REMOVED lines=9> */
[----:B-----5:R-:W-:Y:S06]  /*db00*/  HMMA.16816.F32.BF16 R120, R128, R172, RZ ;  /* 0x000000ac8078723c */ /* 0x020fec00000418ff */
[----:B-1----:R-:W-:Y:S06]  /*db10*/  HMMA.16816.F32.BF16 R8, R132, R164, R8 ;  /* 0x000000a48408723c */ /* 0x002fec0000041808 */
[----:B------:R-:W-:Y:S06]  /*db20*/  HMMA.16816.F32.BF16 R128, R128, R174, RZ ;  /* 0x000000ae8080723c */ /* 0x000fec00000418ff */
[-C--:B--2---:R-:W-:Y:S06]  /*db30*/  HMMA.16816.F32.BF16 R100, R168, R140.reuse, R100 ;  /* 0x0000008ca864723c */ /* 0x084fec0000041864 */
[----:B------:R-:W-:Y:S06]  /*db40*/  HMMA.16816.F32.BF16 R104, R132, R140, R104 ;  /* 0x0000008c8468723c */ /* 0x000fec0000041868 */
[-C--:B------:R-:W-:Y:S05]  /*db50*/  HMMA.16816.F32.BF16 R12, R168, R166.reuse, R12 ;  /* 0x000000a6a80c723c */ /* 0x080fea000004180c */
[----:B------:R-:W-:Y:S01]  /*db60*/  LEA R140, R0, R184, 0x7 ;  /* 0x000000b8008c7211 */ /* 0x000fe200078e38ff */
[----:B------:R-:W-:Y:S05]  /*db70*/  HMMA.16816.F32.BF16 R16, R132, R166, R16 ;  /* 0x000000a68410723c */ /* 0x000fea0000041810 */
[----:B------:R-:W-:Y:S01]  /*db80*/  I2FP.F32.S32 R0, R140 ;  /* 0x0000008c00007245 */ /* 0x000fe20000201400 */
[-C--:B------:R-:W-:Y:S05]  /*db90*/  HMMA.16816.F32.BF16 R20, R168, R160.reuse, R20 ;  /* 0x000000a0a814723c */ /* 0x080fea0000041814 */
[----:B------:R-:W-:Y:S01]  /*dba0*/  IADD3 R2, R140, 0x1, RZ ;  /* 0x000000018c027810 */ /* 0x000fe20007ffe0ff */
[C---:B------:R-:W-:Y:S01]  /*dbb0*/  FFMA.FTZ R4, R0.reuse, UR5, R4 ;  /* 0x0000000500047c23 */ /* 0x040fe20008010004 */
[C---:B------:R-:W-:Y:S04]  /*dbc0*/  HMMA.16816.F32.BF16 R24, R132.reuse, R160, R24 ;  /* 0x000000a08418723c */ /* 0x040fe80000041818 */
[----:B------:R-:W-:Y:S01]  /*dbd0*/  I2FP.F32.S32 R2, R2 ;  /* 0x0000000200027245 */ /* 0x000fe20000201400 */
[C---:B------:R-:W-:Y:S01]  /*dbe0*/  FFMA.FTZ R6, R0.reuse, UR5, R6 ;  /* 0x0000000500067c23 */ /* 0x040fe20008010006 */
[C---:B------:R-:W-:Y:S01]  /*dbf0*/  FFMA.FTZ R8, R0.reuse, UR5, R8 ;  /* 0x0000000500087c23 */ /* 0x040fe20008010008 */
[C---:B------:R-:W-:Y:S04]  /*dc00*/  HMMA.16816.F32.BF16 R32, R132.reuse, R162, R32 ;  /* 0x000000a28420723c */ /* 0x040fe80000041820 */
[----:B------:R-:W-:Y:S01]  /*dc10*/  FFMA.FTZ R10, R0, UR5, R10 ;  /* 0x00000005000a7c23 */ /* 0x000fe2000801000a */
[----:B------:R-:W-:Y:S01]  /*dc20*/  VIADD R0, R140, 0x8 ;  /* 0x000000088c007836 */ /* 0x000fe20000000000 */
[C---:B---3--:R-:W-:Y:S05]  /*dc30*/  HMMA.16816.F32.BF16 R40, R132.reuse, R156, R40 ;  /* 0x0000009c8428723c */ /* 0x048fea0000041828 */
[----:B------:R-:W-:Y:S01]  /*dc40*/  I2FP.F32.S32 R0, R0 ;  /* 0x0000000000007245 */ /* 0x000fe20000201400 */
[C---:B------:R-:W-:Y:S05]  /*dc50*/  HMMA.16816.F32.BF16 R48, R132.reuse, R158, R48 ;  /* 0x0000009e8430723c */ /* 0x040fea0000041830 */
[C---:B------:R-:W-:Y:S01]  /*dc60*/  FFMA.FTZ R5, R2.reuse, UR5, R5 ;  /* 0x0000000502057c23 */ /* 0x040fe20008010005 */
[C---:B----4-:R-:W-:Y:S05]  /*dc70*/  HMMA.16816.F32.BF16 R56, R132.reuse, R152, R56 ;  /* 0x000000988438723c */ /* 0x050fea0000041838 */
[C---:B------:R-:W-:Y:S01]  /*dc80*/  FFMA.FTZ R7, R2.reuse, UR5, R7 ;  /* 0x0000000502077c23 */ /* 0x040fe20008010007 */
[C---:B------:R-:W-:Y:S05]  /*dc90*/  HMMA.16816.F32.BF16 R64, R132.reuse, R154, R64 ;  /* 0x0000009a8440723c */ /* 0x040fea0000041840 */
[C---:B------:R-:W-:Y:S01]  /*dca0*/  FFMA.FTZ R9, R2.reuse, UR5, R9 ;  /* 0x0000000502097c23 */ /* 0x040fe20008010009 */
[C---:B------:R-:W-:Y:S05]  /*dcb0*/  HMMA.16816.F32.BF16 R72, R132.reuse, R148, R72 ;  /* 0x000000948448723c */ /* 0x040fea0000041848 */
[----:B------:R-:W-:Y:S01]  /*dcc0*/  FFMA.FTZ R11, R2, UR5, R11 ;  /* 0x00000005020b7c23 */ /* 0x000fe2000801000b */
[C---:B------:R-:W-:Y:S05]  /*dcd0*/  HMMA.16816.F32.BF16 R80, R132.reuse, R150, R80 ;  /* 0x000000968450723c */ /* 0x040fea0000041850 */
[C---:B------:R-:W-:Y:S01]  /*dce0*/  FFMA.FTZ R12, R0.reuse, UR5, R12 ;  /* 0x00000005000c7c23 */ /* 0x040fe2000801000c */
[C---:B------:R-:W-:Y:S05]  /*dcf0*/  HMMA.16816.F32.BF16 R88, R132.reuse, R144, R88 ;  /* 0x000000908458723c */ /* 0x040fea0000041858 */
[C---:B------:R-:W-:Y:S01]  /*dd00*/  FFMA.FTZ R14, R0.reuse, UR5, R14 ;  /* 0x00000005000e7c23 */ /* 0x040fe2000801000e */
[C---:B------:R-:W-:Y:S05]  /*dd10*/  HMMA.16816.F32.BF16 R96, R132.reuse, R146, R96 ;  /* 0x000000928460723c */ /* 0x040fea0000041860 */
[C---:B------:R-:W-:Y:S01]  /*dd20*/  FFMA.FTZ R16, R0.reuse, UR5, R16 ;  /* 0x0000000500107c23 */ /* 0x040fe20008010010 */
[C---:B------:R-:W-:Y:S05]  /*dd30*/  HMMA.16816.F32.BF16 R112, R132.reuse, R142, R112 ;  /* 0x0000008e8470723c */ /* 0x040fea0000041870 */
[----:B------:R-:W-:Y:S01]  /*dd40*/  FFMA.FTZ R18, R0, UR5, R18 ;  /* 0x0000000500127c23 */ /* 0x000fe20008010012 */
[C---:B------:R-:W-:Y:S06]  /*dd50*/  HMMA.16816.F32.BF16 R120, R132.reuse, R136, R120 ;  /* 0x000000888478723c */ /* 0x040fec0000041878 */
[----:B------:R-:W-:Y:S06]  /*dd60*/  HMMA.16816.F32.BF16 R128, R132, R138, R128 ;  /* 0x0000008a8480723c */ /* 0x000fec0000041880 */
[C---:B------:R-:W-:Y:S05]  /*dd70*/  HMMA.16816.F32.BF16 R28, R168.reuse, R162, R28 ;  /* 0x000000a2a81c723c */ /* 0x040fea000004181c */
[C---:B------:R-:W-:Y:S01]  /*dd80*/  IADD3 R132, R140.reuse, 0x9, RZ ;  /* 0x000000098c847810 */ /* 0x040fe20007ffe0ff */
[C---:B------:R-:W-:Y:S05]  /*dd90*/  HMMA.16816.F32.BF16 R36, R168.reuse, R156, R36 ;  /* 0x0000009ca824723c */ /* 0x040fea0000041824 */
[C---:B------:R-:W-:Y:S01]  /*dda0*/  IADD3 R133, R140.reuse, 0x10, RZ ;  /* 0x000000108c857810 */ /* 0x040fe20007ffe0ff */
[C---:B------:R-:W-:Y:S05]  /*ddb0*/  HMMA.16816.F32.BF16 R44, R168.reuse, R158, R44 ;  /* 0x0000009ea82c723c */ /* 0x040fea000004182c */
[----:B------:R-:W-:Y:S01]  /*ddc0*/  I2FP.F32.S32 R2, R132 ;  /* 0x0000008400027245 */ /* 0x000fe20000201400 */
[C---:B------:R-:W-:Y:S01]  /*ddd0*/  VIADD R132, R140.reuse, 0x11 ;  /* 0x000000118c847836 */ /* 0x040fe20000000000 */
[----:B------:R-:W-:Y:S01]  /*dde0*/  I2FP.F32.S32 R0, R133 ;  /* 0x0000008500007245 */ /* 0x000fe20000201400 */
[----:B------:R-:W-:Y:S01]  /*ddf0*/  VIADD R133, R140, 0x20 ;  /* 0x000000208c857836 */ /* 0x000fe20000000000 */
[C---:B------:R-:W-:Y:S03]  /*de00*/  HMMA.16816.F32.BF16 R52, R168.reuse, R152, R52 ;  /* 0x00000098a834723c */ /* 0x040fe60000041834 */
[----:B------:R-:W-:Y:S01]  /*de10*/  FMNMX.FTZ R134, R6, R3, !PT ;  /* 0x0000000306867209 */ /* 0x000fe20007810000 */
[C---:B------:R-:W-:Y:S01]  /*de20*/  FFMA.FTZ R13, R2.reuse, UR5, R13 ;  /* 0x00000005020d7c23 */ /* 0x040fe2000801000d */
[C---:B------:R-:W-:Y:S01]  /*de30*/  FFMA.FTZ R15, R2.reuse, UR5, R15 ;  /* 0x00000005020f7c23 */ /* 0x040fe2000801000f */
[C---:B------:R-:W-:Y:S01]  /*de40*/  FFMA.FTZ R17, R2.reuse, UR5, R17 ;  /* 0x0000000502117c23 */ /* 0x040fe20008010011 */
[----:B------:R-:W-:Y:S01]  /*de50*/  FMNMX.FTZ R134, R7, R134, !PT ;  /* 0x0000008607867209 */ /* 0x000fe20007810000 */
[----:B------:R-:W-:Y:S01]  /*de60*/  FFMA.FTZ R19, R2, UR5, R19 ;  /* 0x0000000502137c23 */ /* 0x000fe20008010013 */
[C---:B------:R-:W-:Y:S03]  /*de70*/  HMMA.16816.F32.BF16 R60, R168.reuse, R154, R60 ;  /* 0x0000009aa83c723c */ /* 0x040fe6000004183c */
[----:B------:R-:W-:Y:S01]  /*de80*/  I2FP.F32.S32 R2, R132 ;  /* 0x0000008400027245 */ /* 0x000fe20000201400 */
[----:B------:R-:W-:Y:S01]  /*de90*/  FFMA.FTZ R20, R0, UR5, R20 ;  /* 0x0000000500147c23 */ /* 0x000fe20008010014 */
[----:B------:R-:W-:Y:S01]  /*dea0*/  IADD3 R132, R140, 0x19, RZ ;  /* 0x000000198c847810 */ /* 0x000fe20007ffe0ff */
[C---:B------:R-:W-:Y:S01]  /*deb0*/  FFMA.FTZ R22, R0.reuse, UR5, R22 ;  /* 0x0000000500167c23 */ /* 0x040fe20008010016 */
[C---:B------:R-:W-:Y:S01]  /*dec0*/  FFMA.FTZ R24, R0.reuse, UR5, R24 ;  /* 0x0000000500187c23 */ /* 0x040fe20008010018 */
[----:B------:R-:W-:Y:S01]  /*ded0*/  FFMA.FTZ R26, R0, UR5, R26 ;  /* 0x00000005001a7c23 */ /* 0x000fe2000801001a */
[C---:B------:R-:W-:Y:S03]  /*dee0*/  HMMA.16816.F32.BF16 R68, R168.reuse, R148, R68 ;  /* 0x00000094a844723c */ /* 0x040fe60000041844 */
[----:B------:R-:W-:Y:S01]  /*def0*/  IADD3 R0, R140, 0x18, RZ ;  /* 0x000000188c007810 */ /* 0x000fe20007ffe0ff */
[C---:B------:R-:W-:Y:S01]  /*df00*/  FFMA.FTZ R21, R2.reuse, UR5, R21 ;  /* 0x0000000502157c23 */ /* 0x040fe20008010015 */
[C---:B------:R-:W-:Y:S01]  /*df10*/  FFMA.FTZ R23, R2.reuse, UR5, R23 ;  /* 0x0000000502177c23 */ /* 0x040fe20008010017 */
[C---:B------:R-:W-:Y:S01]  /*df20*/  FFMA.FTZ R25, R2.reuse, UR5, R25 ;  /* 0x0000000502197c23 */ /* 0x040fe20008010019 */
[----:B------:R-:W-:Y:S01]  /*df30*/  I2FP.F32.S32 R0, R0 ;  /* 0x0000000000007245 */ /* 0x000fe20000201400 */
        /* <DEDUP_REMOVED lines=9> */
[----:B------:R-:W-:Y:S01]  /*dfd0*/  I2FP.F32.S32 R0, R133 ;  /* 0x0000008500007245 */ /* 0x000fe20000201400 */
[C---:B------:R-:W-:Y:S01]  /*dfe0*/  FFMA.FTZ R29, R2.reuse, UR5, R29 ;  /* 0x00000005021d7c23 */ /* 0x040fe2000801001d */
[C---:B------:R-:W-:Y:S01]  /*dff0*/  FFMA.FTZ R31, R2.reuse, UR5, R31 ;  /* 0x00000005021f7c23 */ /* 0x040fe2000801001f */
[C---:B------:R-:W-:Y:S01]  /*e000*/  FFMA.FTZ R33, R2.reuse, UR5, R33 ;  /* 0x0000000502217c23 */ /* 0x040fe20008010021 */
[----:B------:R-:W-:Y:S01]  /*e010*/  FFMA.FTZ R35, R2, UR5, R35 ;  /* 0x0000000502237c23 */ /* 0x000fe20008010023 */
[----:B------:R-:W-:Y:S01]  /*e020*/  I2FP.F32.S32 R2, R132 ;  /* 0x0000008400027245 */ /* 0x000fe20000201400 */
[----:B------:R-:W-:Y:S03]  /*e030*/  HMMA.16816.F32.BF16 R92, R168, R146, R92 ;  /* 0x00000092a85c723c */ /* 0x000fe6000004185c */
[----:B------:R-:W-:Y:S01]  /*e040*/  IADD3 R132, R140, 0x29, RZ ;  /* 0x000000298c847810 */ /* 0x000fe20007ffe0ff */
[C---:B------:R-:W-:Y:S01]  /*e050*/  FFMA.FTZ R36, R0.reuse, UR5, R36 ;  /* 0x0000000500247c23 */ /* 0x040fe20008010024 */
[C---:B------:R-:W-:Y:S01]  /*e060*/  FFMA.FTZ R38, R0.reuse, UR5, R38 ;  /* 0x0000000500267c23 */ /* 0x040fe20008010026 */
[C---:B------:R-:W-:Y:S01]  /*e070*/  FFMA.FTZ R40, R0.reuse, UR5, R40 ;  /* 0x0000000500287c23 */ /* 0x040fe20008010028 */
[----:B------:R-:W-:Y:S01]  /*e080*/  FFMA.FTZ R42, R0, UR5, R42 ;  /* 0x00000005002a7c23 */ /* 0x000fe2000801002a */
[----:B------:R-:W-:Y:S01]  /*e090*/  IADD3 R0, R140, 0x28, RZ ;  /* 0x000000288c007810 */ /* 0x000fe20007ffe0ff */
[----:B------:R-:W-:Y:S03]  /*e0a0*/  HMMA.16816.F32.BF16 R116, R124, R172, RZ ;  /* 0x000000ac7c74723c */ /* 0x000fe600000418ff */
[----:B------:R-:W-:Y:S01]  /*e0b0*/  I2FP.F32.S32 R0, R0 ;  /* 0x0000000000007245 */ /* 0x000fe20000201400 */
[C---:B------:R-:W-:Y:S01]  /*e0c0*/  FFMA.FTZ R37, R2.reuse, UR5, R37 ;  /* 0x0000000502257c23 */ /* 0x040fe20008010025 */
[C---:B------:R-:W-:Y:S01]  /*e0d0*/  FFMA.FTZ R39, R2.reuse, UR5, R39 ;  /* 0x0000000502277c23 */ /* 0x040fe20008010027 */
[C---:B------:R-:W-:Y:S01]  /*e0e0*/  FFMA.FTZ R41, R2.reuse, UR5, R41 ;  /* 0x0000000502297c23 */ /* 0x040fe20008010029 */
[----:B------:R-:W-:Y:S01]  /*e0f0*/  FFMA.FTZ R43, R2, UR5, R43 ;  /* 0x00000005022b7c23 */ /* 0x000fe2000801002b */
[----:B------:R-:W-:Y:S01]  /*e100*/  I2FP.F32.S32 R2, R132 ;  /* 0x0000008400027245 */ /* 0x000fe20000201400 */
[----:B------:R-:W-:Y:S05]  /*e110*/  HMMA.16816.F32.BF16 R108, R168, R142, R108 ;  /* 0x0000008ea86c723c */ /* 0x000fea000004186c */
[C---:B------:R-:W-:Y:S01]  /*e120*/  IADD3 R132, R140.reuse, 0x31, RZ ;  /* 0x000000318c847810 */ /* 0x040fe20007ffe0ff */
[----:B------:R-:W-:Y:S02]  /*e130*/  VIADD R133, R140, 0x30 ;  /* 0x000000308c857836 */ /* 0x000fe40000000000 */
[C---:B------:R-:W-:Y:S03]  /*e140*/  FFMA.FTZ R44, R0.reuse, UR5, R44 ;  /* 0x00000005002c7c23 */ /* 0x040fe6000801002c */
[C---:B------:R-:W-:Y:S01]  /*e150*/  FFMA.FTZ R46, R0.reuse, UR5, R46 ;  /* 0x00000005002e7c23 */ /* 0x040fe2000801002e */
[----:B------:R-:W-:Y:S03]  /*e160*/  HMMA.16816.F32.BF16 R124, R124, R174, RZ ;  /* 0x000000ae7c7c723c */ /* 0x000fe600000418ff */
[C---:B------:R-:W-:Y:S01]  /*e170*/  FFMA.FTZ R48, R0.reuse, UR5, R48 ;  /* 0x0000000500307c23 */ /* 0x040fe20008010030 */
[----:B------:R-:W-:Y:S01]  /*e180*/  FFMA.FTZ R50, R0, UR5, R50 ;  /* 0x0000000500327c23 */ /* 0x000fe20008010032 */
[----:B------:R-:W-:Y:S01]  /*e190*/  I2FP.F32.S32 R0, R133 ;  /* 0x0000008500007245 */ /* 0x000fe20000201400 */
[C---:B------:R-:W-:Y:S01]  /*e1a0*/  FFMA.FTZ R45, R2.reuse, UR5, R45 ;  /* 0x00000005022d7c23 */ /* 0x040fe2000801002d */
[C---:B------:R-:W-:Y:S01]  /*e1b0*/  FFMA.FTZ R47, R2.reuse, UR5, R47 ;  /* 0x00000005022f7c23 */ /* 0x040fe2000801002f */
[C---:B------:R-:W-:Y:S01]  /*e1c0*/  FFMA.FTZ R49, R2.reuse, UR5, R49 ;  /* 0x0000000502317c23 */ /* 0x040fe20008010031 */
[C---:B------:R-:W-:Y:S05]  /*e1d0*/  HMMA.16816.F32.BF16 R116, R168.reuse, R136, R116 ;  /* 0x00000088a874723c */ /* 0x040fea0000041874 */
[----:B------:R-:W-:Y:S01]  /*e1e0*/  FFMA.FTZ R51, R2, UR5, R51 ;  /* 0x0000000502337c23 */ /* 0x000fe20008010033 */
[----:B------:R-:W-:Y:S01]  /*e1f0*/  I2FP.F32.S32 R2, R132 ;  /* 0x0000008400027245 */ /* 0x000fe20000201400 */
[----:B------:R-:W-:Y:S01]  /*e200*/  FFMA.FTZ R52, R0, UR5, R52 ;  /* 0x0000000500347c23 */ /* 0x000fe20008010034 */
[----:B------:R-:W-:Y:S03]  /*e210*/  IADD3 R132, R140, 0x39, RZ ;  /* 0x000000398c847810 */ /* 0x000fe60007ffe0ff */
[C---:B------:R-:W-:Y:S01]  /*e220*/  FFMA.FTZ R54, R0.reuse, UR5, R54 ;  /* 0x0000000500367c23 */ /* 0x040fe20008010036 */
[C---:B------:R-:W-:Y:S01]  /*e230*/  FFMA.FTZ R56, R0.reuse, UR5, R56 ;  /* 0x0000000500387c23 */ /* 0x040fe20008010038 */
[----:B------:R-:W-:Y:S01]  /*e240*/  FFMA.FTZ R58, R0, UR5, R58 ;  /* 0x00000005003a7c23 */ /* 0x000fe2000801003a */
[----:B------:R-:W-:Y:S01]  /*e250*/  IADD3 R0, R140, 0x38, RZ ;  /* 0x000000388c007810 */ /* 0x000fe20007ffe0ff */
[C---:B------:R-:W-:Y:S01]  /*e260*/  FFMA.FTZ R53, R2.reuse, UR5, R53 ;  /* 0x0000000502357c23 */ /* 0x040fe20008010035 */
[C---:B------:R-:W-:Y:S01]  /*e270*/  FFMA.FTZ R55, R2.reuse, UR5, R55 ;  /* 0x0000000502377c23 */ /* 0x040fe20008010037 */
[C---:B------:R-:W-:Y:S01]  /*e280*/  FFMA.FTZ R57, R2.reuse, UR5, R57 ;  /* 0x0000000502397c23 */ /* 0x040fe20008010039 */
[----:B------:R-:W-:Y:S01]  /*e290*/  I2FP.F32.S32 R0, R0 ;  /* 0x0000000000007245 */ /* 0x000fe20000201400 */
[----:B------:R-:W-:Y:S01]  /*e2a0*/  FFMA.FTZ R59, R2, UR5, R59 ;  /* 0x00000005023b7c23 */ /* 0x000fe2000801003b */
[----:B------:R-:W-:Y:S01]  /*e2b0*/  I2FP.F32.S32 R2, R132 ;  /* 0x0000008400027245 */ /* 0x000fe20000201400 */
[C---:B------:R-:W-:Y:S01]  /*e2c0*/  VIADD R133, R140.reuse, 0x40 ;  /* 0x000000408c857836 */ /* 0x040fe20000000000 */
[----:B------:R-:W-:Y:S01]  /*e2d0*/  IADD3 R132, R140, 0x41, RZ ;  /* 0x000000418c847810 */ /* 0x000fe20007ffe0ff */
[C---:B------:R-:W-:Y:S01]  /*e2e0*/  FFMA.FTZ R60, R0.reuse, UR5, R60 ;  /* 0x00000005003c7c23 */ /* 0x040fe2000801003c */
[C---:B------:R-:W-:Y:S01]  /*e2f0*/  FFMA.FTZ R62, R0.reuse, UR5, R62 ;  /* 0x00000005003e7c23 */ /* 0x040fe2000801003e */
[C---:B------:R-:W-:Y:S01]  /*e300*/  FFMA.FTZ R64, R0.reuse, UR5, R64 ;  /* 0x0000000500407c23 */ /* 0x040fe20008010040 */
[----:B------:R-:W-:Y:S01]  /*e310*/  FFMA.FTZ R66, R0, UR5, R66 ;  /* 0x0000000500427c23 */ /* 0x000fe20008010042 */
[----:B------:R-:W-:Y:S01]  /*e320*/  I2FP.F32.S32 R0, R133 ;  /* 0x0000008500007245 */ /* 0x000fe20000201400 */
[----:B------:R-:W-:Y:S01]  /*e330*/  FFMA.FTZ R61, R2, UR5, R61 ;  /* 0x00000005023d7c23 */ /* 0x000fe2000801003d */
[----:B------:R-:W-:Y:S01]  /*e340*/  FMNMX.FTZ R133, R4, R187, !PT ;  /* 0x000000bb04857209 */ /* 0x000fe20007810000 */
[C---:B------:R-:W-:Y:S01]  /*e350*/  FFMA.FTZ R63, R2.reuse, UR5, R63 ;  /* 0x00000005023f7c23 */ /* 0x040fe2000801003f */
[C---:B------:R-:W-:Y:S01]  /*e360*/  FFMA.FTZ R65, R2.reuse, UR5, R65 ;  /* 0x0000000502417c23 */ /* 0x040fe20008010041 */
[----:B------:R-:W-:Y:S01]  /*e370*/  FFMA.FTZ R67, R2, UR5, R67 ;  /* 0x0000000502437c23 */ /* 0x000fe20008010043 */
[----:B------:R-:W-:Y:S01]  /*e380*/  I2FP.F32.S32 R2, R132 ;  /* 0x0000008400027245 */ /* 0x000fe20000201400 */
[C---:B------:R-:W-:Y:S01]  /*e390*/  FFMA.FTZ R68, R0.reuse, UR5, R68 ;  /* 0x0000000500447c23 */ /* 0x040fe20008010044 */
[----:B------:R-:W-:Y:S01]  /*e3a0*/  FMNMX.FTZ R133, R5, R133, !PT ;  /* 0x0000008505857209 */ /* 0x000fe20007810000 */
[----:B------:R-:W-:Y:S01]  /*e3b0*/  FFMA.FTZ R70, R0, UR5, R70 ;  /* 0x0000000500467c23 */ /* 0x000fe20008010046 */
[----:B------:R-:W-:Y:S01]  /*e3c0*/  IADD3 R132, R140, 0x49, RZ ;  /* 0x000000498c847810 */ /* 0x000fe20007ffe0ff */
[----:B------:R-:W-:Y:S01]  /*e3d0*/  FFMA.FTZ R72, R0, UR5, R72 ;  /* 0x0000000500487c23 */ /* 0x000fe20008010048 */
[----:B------:R-:W-:Y:S01]  /*e3e0*/  FMNMX.FTZ R133, R12, R133, !PT ;  /* 0x000000850c857209 */ /* 0x000fe20007810000 */
[----:B------:R-:W-:Y:S01]  /*e3f0*/  FFMA.FTZ R74, R0, UR5, R74 ;  /* 0x00000005004a7c23 */ /* 0x000fe2000801004a */
[----:B------:R-:W-:Y:S01]  /*e400*/  IADD3 R0, R140, 0x48, RZ ;  /* 0x000000488c007810 */ /* 0x000fe20007ffe0ff */
[C---:B------:R-:W-:Y:S01]  /*e410*/  FFMA.FTZ R69, R2.reuse, UR5, R69 ;  /* 0x0000000502457c23 */ /* 0x040fe20008010045 */
[----:B------:R-:W-:Y:S01]  /*e420*/  FMNMX.FTZ R133, R13, R133, !PT ;  /* 0x000000850d857209 */ /* 0x000fe20007810000 */
[C---:B------:R-:W-:Y:S01]  /*e430*/  FFMA.FTZ R71, R2.reuse, UR5, R71 ;  /* 0x0000000502477c23 */ /* 0x040fe20008010047 */
[----:B------:R-:W-:Y:S01]  /*e440*/  I2FP.F32.S32 R0, R0 ;  /* 0x0000000000007245 */ /* 0x000fe20000201400 */
[----:B------:R-:W-:Y:S01]  /*e450*/  FFMA.FTZ R73, R2, UR5, R73 ;  /* 0x0000000502497c23 */ /* 0x000fe20008010049 */
[----:B------:R-:W-:Y:S01]  /*e460*/  FMNMX.FTZ R133, R20, R133, !PT ;  /* 0x0000008514857209 */ /* 0x000fe20007810000 */
[----:B------:R-:W-:Y:S01]  /*e470*/  FFMA.FTZ R75, R2, UR5, R75 ;  /* 0x00000005024b7c23 */ /* 0x000fe2000801004b */
[----:B------:R-:W-:Y:S01]  /*e480*/  I2FP.F32.S32 R2, R132 ;  /* 0x0000008400027245 */ /* 0x000fe20000201400 */
[----:B------:R-:W-:Y:S01]  /*e490*/  FFMA.FTZ R76, R0, UR5, R76 ;  /* 0x00000005004c7c23 */ /* 0x000fe2000801004c */
[----:B------:R-:W-:Y:S01]  /*e4a0*/  FMNMX.FTZ R132, R14, R134, !PT ;  /* 0x000000860e847209 */ /* 0x000fe20007810000 */
[C---:B------:R-:W-:Y:S01]  /*e4b0*/  FFMA.FTZ R78, R0.reuse, UR5, R78 ;  /* 0x00000005004e7c23 */ /* 0x040fe2000801004e */
[----:B------:R-:W-:Y:S01]  /*e4c0*/  FMNMX.FTZ R133, R21, R133, !PT ;  /* 0x0000008515857209 */ /* 0x000fe20007810000 */
[C---:B------:R-:W-:Y:S01]  /*e4d0*/  FFMA.FTZ R80, R0.reuse, UR5, R80 ;  /* 0x0000000500507c23 */ /* 0x040fe20008010050 */
[----:B------:R-:W-:Y:S01]  /*e4e0*/  FMNMX.FTZ R132, R15, R132, !PT ;  /* 0x000000840f847209 */ /* 0x000fe20007810000 */
[----:B------:R-:W-:Y:S01]  /*e4f0*/  FFMA.FTZ R82, R0, UR5, R82 ;  /* 0x0000000500527c23 */ /* 0x000fe20008010052 */
[----:B------:R-:W-:Y:S01]  /*e500*/  FMNMX.FTZ R133, R28, R133, !PT ;  /* 0x000000851c857209 */ /* 0x000fe20007810000 */
[----:B------:R-:W-:Y:S01]  /*e510*/  FFMA.FTZ R77, R2, UR5, R77 ;  /* 0x00000005024d7c23 */ /* 0x000fe2000801004d */
[----:B------:R-:W-:Y:S01]  /*e520*/  FMNMX.FTZ R134, R22, R132, !PT ;  /* 0x0000008416867209 */ /* 0x000fe20007810000 */
[----:B------:R-:W-:Y:S01]  /*e530*/  FFMA.FTZ R79, R2, UR5, R79 ;  /* 0x00000005024f7c23 */ /* 0x000fe2000801004f */
[C---:B------:R-:W-:Y:S01]  /*e540*/  IADD3 R132, R140.reuse, 0x51, RZ ;  /* 0x000000518c847810 */ /* 0x040fe20007ffe0ff */
[----:B------:R-:W-:Y:S01]  /*e550*/  VIADD R0, R140, 0x50 ;  /* 0x000000508c007836 */ /* 0x000fe20000000000 */
[----:B------:R-:W-:Y:S01]  /*e560*/  FMNMX.FTZ R134, R23, R134, !PT ;  /* 0x0000008617867209 */ /* 0x000fe20007810000 */
[C---:B------:R-:W-:Y:S01]  /*e570*/  FFMA.FTZ R81, R2.reuse, UR5, R81 ;  /* 0x0000000502517c23 */ /* 0x040fe20008010051 */
[----:B------:R-:W-:Y:S01]  /*e580*/  FMNMX.FTZ R133, R29, R133, !PT ;  /* 0x000000851d857209 */ /* 0x000fe20007810000 */
[----:B------:R-:W-:Y:S01]  /*e590*/  FFMA.FTZ R83, R2, UR5, R83 ;  /* 0x0000000502537c23 */ /* 0x000fe20008010053 */
[----:B------:R-:W-:Y:S01]  /*e5a0*/  I2FP.F32.S32 R2, R132 ;  /* 0x0000008400027245 */ /* 0x000fe20000201400 */
[----:B------:R-:W-:Y:S03]  /*e5b0*/  HMMA.16816.F32.BF16 R124, R168, R138, R124 ;  /* 0x0000008aa87c723c */ /* 0x000fe6000004187c */
[----:B------:R-:W-:Y:S02]  /*e5c0*/  FMNMX.FTZ R132, R30, R134, !PT ;  /* 0x000000861e847209 */ /* 0x000fe40007810000 */
[----:B------:R-:W-:Y:S02]  /*e5d0*/  I2FP.F32.S32 R0, R0 ;  /* 0x0000000000007245 */ /* 0x000fe40000201400 */
[----:B------:R-:W-:Y:S04]  /*e5e0*/  FMNMX.FTZ R132, R31, R132, !PT ;  /* 0x000000841f847209 */ /* 0x000fe80007810000 */
[----:B------:R-:W-:Y:S01]  /*e5f0*/  FMNMX.FTZ R133, R36, R133, !PT ;  /* 0x0000008524857209 */ /* 0x000fe20007810000 */
[----:B------:R-:W-:Y:S01]  /*e600*/  FFMA.FTZ R84, R0, UR5, R84 ;  /* 0x0000000500547c23 */ /* 0x000fe20008010054 */
[----:B------:R-:W-:Y:S01]  /*e610*/  FMNMX.FTZ R134, R38, R132, !PT ;  /* 0x0000008426867209 */ /* 0x000fe20007810000 */
[C---:B------:R-:W-:Y:S01]  /*e620*/  FFMA.FTZ R86, R0.reuse, UR5, R86 ;  /* 0x0000000500567c23 */ /* 0x040fe20008010056 */
[----:B------:R-:W-:Y:S01]  /*e630*/  FMNMX.FTZ R133, R37, R133, !PT ;  /* 0x0000008525857209 */ /* 0x000fe20007810000 */
[----:B------:R-:W-:Y:S01]  /*e640*/  FFMA.FTZ R88, R0, UR5, R88 ;  /* 0x0000000500587c23 */ /* 0x000fe20008010058 */
[----:B------:R-:W-:Y:S01]  /*e650*/  IADD3 R132, R140, 0x59, RZ ;  /* 0x000000598c847810 */ /* 0x000fe20007ffe0ff */
[----:B------:R-:W-:Y:S01]  /*e660*/  FFMA.FTZ R90, R0, UR5, R90 ;  /* 0x00000005005a7c23 */ /* 0x000fe2000801005a */
[----:B------:R-:W-:Y:S01]  /*e670*/  FMNMX.FTZ R134, R39, R134, !PT ;  /* 0x0000008627867209 */ /* 0x000fe20007810000 */
[----:B------:R-:W-:Y:S01]  /*e680*/  FFMA.FTZ R85, R2, UR5, R85 ;  /* 0x0000000502557c23 */ /* 0x000fe20008010055 */
[----:B------:R-:W-:Y:S01]  /*e690*/  FMNMX.FTZ R133, R44, R133, !PT ;  /* 0x000000852c857209 */ /* 0x000fe20007810000 */
[----:B------:R-:W-:Y:S01]  /*e6a0*/  FFMA.FTZ R87, R2, UR5, R87 ;  /* 0x0000000502577c23 */ /* 0x000fe20008010057 */
[----:B------:R-:W-:Y:S01]  /*e6b0*/  IADD3 R0, R140, 0x58, RZ ;  /* 0x000000588c007810 */ /* 0x000fe20007ffe0ff */
[C---:B------:R-:W-:Y:S01]  /*e6c0*/  FFMA.FTZ R89, R2.reuse, UR5, R89 ;  /* 0x0000000502597c23 */ /* 0x040fe20008010059 */
[----:B------:R-:W-:Y:S01]  /*e6d0*/  FMNMX.FTZ R133, R45, R133, !PT ;  /* 0x000000852d857209 */ /* 0x000fe20007810000 */
[----:B------:R-:W-:Y:S01]  /*e6e0*/  FFMA.FTZ R91, R2, UR5, R91 ;  /* 0x00000005025b7c23 */ /* 0x000fe2000801005b */
[----:B------:R-:W-:Y:S02]  /*e6f0*/  I2FP.F32.S32 R2, R132 ;  /* 0x0000008400027245 */ /* 0x000fe40000201400 */
[----:B------:R-:W-:Y:S02]  /*e700*/  FMNMX.FTZ R132, R46, R134, !PT ;  /* 0x000000862e847209 */ /* 0x000fe40007810000 */
[----:B------:R-:W-:Y:S02]  /*e710*/  I2FP.F32.S32 R0, R0 ;  /* 0x0000000000007245 */ /* 0x000fe40000201400 */
[----:B------:R-:W-:Y:S02]  /*e720*/  FMNMX.FTZ R132, R47, R132, !PT ;  /* 0x000000842f847209 */ /* 0x000fe40007810000 */
        /* <DEDUP_REMOVED lines=12> */
[----:B------:R-:W-:Y:S02]  /*e7f0*/  VIADD R0, R140, 0x60 ;  /* 0x000000608c007836 */ /* 0x000fe40000000000 */
        /* <DEDUP_REMOVED lines=38> */
[C---:B------:R-:W-:Y:S01]  /*ea60*/  FFMA.FTZ R111, R2.reuse, UR5, R111 ;  /* 0x00000005026f7c23 */ /* 0x040fe2000801006f */
[C---:B------:R-:W-:Y:S01]  /*ea70*/  FFMA.FTZ R113, R2.reuse, UR5, R113 ;  /* 0x0000000502717c23 */ /* 0x040fe20008010071 */
[----:B------:R-:W-:Y:S01]  /*ea80*/  FFMA.FTZ R115, R2, UR5, R115 ;  /* 0x0000000502737c23 */ /* 0x000fe20008010073 */
[----:B------:R-:W-:Y:S01]  /*ea90*/  I2FP.F32.S32 R2, R132 ;  /* 0x0000008400027245 */ /* 0x000fe20000201400 */
[----:B------:R-:W-:Y:S01]  /*eaa0*/  VIADD R0, R140, 0x70 ;  /* 0x000000708c007836 */ /* 0x000fe20000000000 */
[----:B------:R-:W-:Y:S02]  /*eab0*/  FMNMX.FTZ R132, R94, R134, !PT ;  /* 0x000000865e847209 */ /* 0x000fe40007810000 */
[----:B------:R-:W-:Y:S02]  /*eac0*/  FMNMX.FTZ R133, R93, R133, !PT ;  /* 0x000000855d857209 */ /* 0x000fe40007810000 */
[----:B------:R-:W-:Y:S02]  /*ead0*/  FMNMX.FTZ R132, R95, R132, !PT ;  /* 0x000000845f847209 */ /* 0x000fe40007810000 */
[----:B------:R-:W-:Y:S02]  /*eae0*/  FMNMX.FTZ R133, R100, R133, !PT ;  /* 0x0000008564857209 */ /* 0x000fe40007810000 */
[----:B------:R-:W-:Y:S02]  /*eaf0*/  I2FP.F32.S32 R0, R0 ;  /* 0x0000000000007245 */ /* 0x000fe40000201400 */
[----:B------:R-:W-:Y:S02]  /*eb00*/  FMNMX.FTZ R132, R102, R132, !PT ;  /* 0x0000008466847209 */ /* 0x000fe40007810000 */
        /* <DEDUP_REMOVED lines=12> */
[----:B------:R-:W-:Y:S01]  /*ebd0*/  IADD3 R134, R140, 0x79, RZ ;  /* 0x000000798c867810 */ /* 0x000fe20007ffe0ff */
[C---:B------:R-:W-:Y:S01]  /*ebe0*/  FFMA.FTZ R121, R2.reuse, UR5, R121 ;  /* 0x0000000502797c23 */ /* 0x040fe20008010079 */
[----:B------:R-:W-:Y:S01]  /*ebf0*/  I2FP.F32.S32 R0, R0 ;  /* 0x0000000000007245 */ /* 0x000fe20000201400 */
[----:B------:R-:W-:Y:S01]  /*ec00*/  FFMA.FTZ R123, R2, UR5, R123 ;  /* 0x00000005027b7c23 */ /* 0x000fe2000801007b */
[----:B------:R-:W-:Y:S02]  /*ec10*/  FMNMX.FTZ R2, R111, R133, !PT ;  /* 0x000000856f027209 */ /* 0x000fe40007810000 */
[----:B------:R-:W-:Y:S01]  /*ec20*/  FMNMX.FTZ R132, R116, R132, !PT ;  /* 0x0000008474847209 */ /* 0x000fe20007810000 */
[C---:B------:R-:W-:Y:S01]  /*ec30*/  FFMA.FTZ R124, R0.reuse, UR5, R124 ;  /* 0x00000005007c7c23 */ /* 0x040fe2000801007c */
[----:B------:R-:W-:Y:S01]  /*ec40*/  I2FP.F32.S32 R134, R134 ;  /* 0x0000008600867245 */ /* 0x000fe20000201400 */
[----:B------:R-:W-:Y:S01]  /*ec50*/  FFMA.FTZ R126, R0, UR5, R126 ;  /* 0x00000005007e7c23 */ /* 0x000fe2000801007e */
        /* <DEDUP_REMOVED lines=8> */
[----:B------:R-:W-:Y:S02]  /*ece0*/  FMNMX.FTZ R144, R126, R2, !PT ;  /* 0x000000027e907209 */ /* 0x000fe40007810000 */
[----:B------:R-:W-:Y:S01]  /*ecf0*/  FMNMX.FTZ R145, R125, R132, !PT ;  /* 0x000000847d917209 */ /* 0x000fe20007810000 */
[----:B------:R-:W-:Y:S06]  /*ed00*/  @P2 BRA `(.L_x_159) ;  /* 0xffffffe400202947 */ /* 0x000fec000383ffff */
.L_x_158:
[----:B------:R-:W-:Y:S01]  /*ed10*/  FMNMX.FTZ R144, R127, R144, !PT ;  /* 0x000000907f907209 */ /* 0x000fe20007810000 */
[----:B------:R-:W-:Y:S01]  /*ed20*/  SHFL.BFLY PT, R0, R145, 0x2, 0x1f ;  /* 0x0c401f0091007f89 */ /* 0x000fe200000e0000 */
[C---:B------:R-:W-:Y:S01]  /*ed30*/  FFMA.FTZ R129, R134.reuse, UR5, R129 ;  /* 0x0000000586817c23 */ /* 0x040fe20008010081 */
[----:B------:R-:W-:Y:S01]  /*ed40*/  FFMA.FTZ R131, R134, UR5, R131 ;  /* 0x0000000586837c23 */ /* 0x000fe20008010083 */
[----:B------:R-:W-:Y:S05]  /*ed50*/  UIADD3 UR6, UR6, -0x1, URZ ;  /* 0xffffffff06067890 */ /* 0x000fea000fffe03f */
[----:B------:R-:W2:Y:S02]  /*ed60*/  SHFL.BFLY PT, R2, R144, 0x2, 0x1f ;  /* 0x0c401f0090027f89 */ /* 0x000ea400000e0000 */
[----:B--2---:R-:W-:Y:S02]  /*ed70*/  FMNMX.FTZ R2, R144, R2, !PT ;  /* 0x0000000290027209 */ /* 0x004fe40007810000 */
[----:B------:R-:W-:Y:S04]  /*ed80*/  FMNMX.FTZ R145, R145, R0, !PT ;  /* 0x0000000091917209 */ /* 0x000fe80007810000 */
[----:B------:R-:W2:Y:S08]  /*ed90*/  SHFL.BFLY PT, R132, R2, 0x1, 0x1f ;  /* 0x0c201f0002847f89 */ /* 0x000eb000000e0000 */
[----:B------:R-:W3:Y:S01]  /*eda0*/  SHFL.BFLY PT, R133, R145, 0x1, 0x1f ;  /* 0x0c201f0091857f89 */ /* 0x000ee200000e0000 */
[----:B--2---:R-:W-:Y:S02]  /*edb0*/  FMNMX.FTZ R132, R2, R132, !PT ;  /* 0x0000008402847209 */ /* 0x004fe40007810000 */
[----:B---3--:R-:W-:Y:S04]  /*edc0*/  FMNMX.FTZ R133, R145, R133, !PT ;  /* 0x0000008591857209 */ /* 0x008fe80007810000 */
[C---:B------:R-:W-:Y:S01]  /*edd0*/  FSETP.NEU.FTZ.AND P0, PT, R133.reuse, -INF , PT ;  /* 0xff8000008500780b */ /* 0x040fe20003f1d000 */
[C---:B------:R-:W-:Y:S01]  /*ede0*/  FMUL.FTZ R2, R133.reuse, UR4 ;  /* 0x0000000485027c20 */ /* 0x040fe20008410000 */
[----:B------:R-:W-:Y:S01]  /*edf0*/  FADD.FTZ R0, -R133, R187 ;  /* 0x000000bb85007221 */ /* 0x000fe20000010100 */
[----:B------:R-:W-:Y:S03]  /*ee00*/  MOV R187, R133 ;  /* 0x0000008500bb7202 */ /* 0x000fe60000000f00 */
[----:B------:R-:W-:Y:S01]  /*ee10*/  FSEL R2, R2, RZ, P0 ;  /* 0x000000ff02027208 */ /* 0x000fe20000000000 */
[----:B------:R-:W-:Y:S01]  /*ee20*/  FMUL.FTZ R135, R0, UR4 ;  /* 0x0000000400877c20 */ /* 0x000fe20008410000 */
[C---:B------:R-:W-:Y:S01]  /*ee30*/  FSETP.NEU.FTZ.AND P0, PT, R132.reuse, -INF , PT ;  /* 0xff8000008400780b */ /* 0x040fe20003f1d000 */
[----:B------:R-:W-:Y:S01]  /*ee40*/  FADD.FTZ R0, -R132, R3 ;  /* 0x0000000384007221 */ /* 0x000fe20000010100 */
[----:B------:R-:W-:Y:S01]  /*ee50*/  FMNMX.FTZ R3, R8, R186, !PT ;  /* 0x000000ba08037209 */ /* 0x000fe20007810000 */
[--C-:B-1----:R-:W-:Y:S01]  /*ee60*/  FFMA.FTZ R140, R20, UR4, -R2.reuse ;  /* 0x00000004148c7c23 */ /* 0x102fe20008010802 */
[--C-:B------:R-:W-:Y:S01]  /*ee70*/  FFMA.FTZ R141, R21, UR4, -R2.reuse ;  /* 0x00000004158d7c23 */ /* 0x100fe20008010802 */
[----:B------:R-:W1:Y:S01]  /*ee80*/  MUFU.EX2 R135, R135 ;  /* 0x0000008700877308 */ /* 0x000e620000000800 */
        /* <DEDUP_REMOVED lines=9> */
[----:B------:R-:W-:Y:S01]  /*ef20*/  FMNMX.FTZ R3, R9, R3, !PT ;  /* 0x0000000309037209 */ /* 0x000fe20007810000 */
[--C-:B------:R-:W-:Y:S01]  /*ef30*/  FFMA.FTZ R148, R52, UR4, -R2.reuse ;  /* 0x0000000434947c23 */ /* 0x100fe20008010802 */
[--C-:B------:R-:W-:Y:S01]  /*ef40*/  FFMA.FTZ R149, R53, UR4, -R2.reuse ;  /* 0x0000000435957c23 */ /* 0x100fe20008010802 */
[--C-:B------:R-:W-:Y:S01]  /*ef50*/  FFMA.FTZ R68, R68, UR4, -R2.reuse ;  /* 0x0000000444447c23 */ /* 0x100fe20008010802 */
[----:B------:R-:W-:Y:S01]  /*ef60*/  FMNMX.FTZ R3, R16, R3, !PT ;  /* 0x0000000310037209 */ /* 0x000fe20007810000 */
        /* <DEDUP_REMOVED lines=18> */
[----:B-1----:R-:W-:Y:S01]  /*f090*/  FMUL.FTZ R192, R135, R192 ;  /* 0x000000c087c07220 */ /* 0x002fe20000410000 */
[----:B------:R-:W-:Y:S01]  /*f0a0*/  FMNMX.FTZ R3, R33, R3, !PT ;  /* 0x0000000321037209 */ /* 0x000fe20007810000 */
[C---:B------:R-:W-:Y:S01]  /*f0b0*/  FMUL.FTZ R193, R135.reuse, R193 ;  /* 0x000000c187c17220 */ /* 0x040fe20000410000 */
[C---:B------:R-:W-:Y:S01]  /*f0c0*/  FMUL.FTZ R188, R135.reuse, R188 ;  /* 0x000000bc87bc7220 */ /* 0x040fe20000410000 */
[C---:B------:R-:W-:Y:S01]  /*f0d0*/  FMUL.FTZ R189, R135.reuse, R189 ;  /* 0x000000bd87bd7220 */ /* 0x040fe20000410000 */
[----:B------:R-:W-:Y:S01]  /*f0e0*/  FMNMX.FTZ R3, R40, R3, !PT ;  /* 0x0000000328037209 */ /* 0x000fe20007810000 */
[C---:B------:R-:W-:Y:S03]  /*f0f0*/  FMUL.FTZ R200, R135.reuse, R200 ;  /* 0x000000c887c87220 */ /* 0x040fe60000410000 */
[----:B------:R-:W-:Y:S01]  /*f100*/  MUFU.EX2 R144, R144 ;  /* 0x0000009000907308 */ /* 0x000fe20000000800 */
[----:B------:R-:W-:Y:S01]  /*f110*/  FMUL.FTZ R201, R135, R201 ;  /* 0x000000c987c97220 */ /* 0x000fe20000410000 */
[----:B------:R-:W-:Y:S01]  /*f120*/  FMNMX.FTZ R3, R41, R3, !PT ;  /* 0x0000000329037209 */ /* 0x000fe20007810000 */
[C---:B------:R-:W-:Y:S01]  /*f130*/  FMUL.FTZ R196, R135.reuse, R196 ;  /* 0x000000c487c47220 */ /* 0x040fe20000410000 */
[----:B------:R-:W-:Y:S01]  /*f140*/  FMUL.FTZ R197, R135, R197 ;  /* 0x000000c587c57220 */ /* 0x000fe20000410000 */
[--C-:B------:R-:W-:Y:S01]  /*f150*/  FFMA.FTZ R138, R12, UR4, -R2.reuse ;  /* 0x000000040c8a7c23 */ /* 0x100fe20008010802 */
[----:B------:R-:W-:Y:S01]  /*f160*/  FMNMX.FTZ R3, R48, R3, !PT ;  /* 0x0000000330037209 */ /* 0x000fe20007810000 */
[----:B------:R-:W-:Y:S03]  /*f170*/  FMUL.FTZ R0, R0, UR4 ;  /* 0x0000000400007c20 */ /* 0x000fe60008410000 */
        /* <DEDUP_REMOVED lines=8> */
[----:B------:R-:W1:Y:S01]  /*f200*/  MUFU.EX2 R136, R0 ;  /* 0x0000000000887308 */ /* 0x000e620000000800 */
[----:B------:R-:W-:Y:S04]  /*f210*/  FMNMX.FTZ R3, R57, R3, !PT ;  /* 0x0000000339037209 */ /* 0x000fe80007810000 */
[----:B------:R-:W-:Y:S05]  /*f220*/  FMNMX.FTZ R3, R64, R3, !PT ;  /* 0x0000000340037209 */ /* 0x000fea0007810000 */
[----:B------:R-:W-:Y:S01]  /*f230*/  MUFU.EX2 R139, R139 ;  /* 0x0000008b008b7308 */ /* 0x000fe20000000800 */
[----:B------:R-:W-:Y:S04]  /*f240*/  FMNMX.FTZ R3, R65, R3, !PT ;  /* 0x0000000341037209 */ /* 0x000fe80007810000 */
[----:B------:R-:W-:Y:S05]  /*f250*/  FMNMX.FTZ R3, R72, R3, !PT ;  /* 0x0000000348037209 */ /* 0x000fea0007810000 */
[----:B------:R-:W-:Y:S01]  /*f260*/  MUFU.EX2 R138, R138 ;  /* 0x0000008a008a7308 */ /* 0x000fe20000000800 */
[C---:B-1----:R-:W-:Y:S01]  /*f270*/  FMUL.FTZ R194, R136.reuse, R194 ;  /* 0x000000c288c27220 */ /* 0x042fe20000410000 */
[----:B------:R-:W-:Y:S01]  /*f280*/  FMNMX.FTZ R3, R73, R3, !PT ;  /* 0x0000000349037209 */ /* 0x000fe20007810000 */
[C---:B------:R-:W-:Y:S01]  /*f290*/  FMUL.FTZ R195, R136.reuse, R195 ;  /* 0x000000c388c37220 */ /* 0x040fe20000410000 */
[C---:B------:R-:W-:Y:S01]  /*f2a0*/  FMUL.FTZ R190, R136.reuse, R190 ;  /* 0x000000be88be7220 */ /* 0x040fe20000410000 */
[C---:B------:R-:W-:Y:S01]  /*f2b0*/  FMUL.FTZ R191, R136.reuse, R191 ;  /* 0x000000bf88bf7220 */ /* 0x040fe20000410000 */
[C---:B------:R-:W-:Y:S01]  /*f2c0*/  FMUL.FTZ R202, R136.reuse, R202 ;  /* 0x000000ca88ca7220 */ /* 0x040fe20000410000 */
[C---:B------:R-:W-:Y:S03]  /*f2d0*/  FMUL.FTZ R203, R136.reuse, R203 ;  /* 0x000000cb88cb7220 */ /* 0x040fe60000410000 */
[----:B------:R-:W-:Y:S01]  /*f2e0*/  MUFU.EX2 R137, R137 ;  /* 0x0000008900897308 */ /* 0x000fe20000000800 */
[C---:B------:R-:W-:Y:S01]  /*f2f0*/  FMUL.FTZ R198, R136.reuse, R198 ;  /* 0x000000c688c67220 */ /* 0x040fe20000410000 */
[----:B------:R-:W-:Y:S01]  /*f300*/  FMUL.FTZ R199, R136, R199 ;  /* 0x000000c788c77220 */ /* 0x000fe20000410000 */
[----:B------:R-:W-:Y:S01]  /*f310*/  FMNMX.FTZ R3, R80, R3, !PT ;  /* 0x0000000350037209 */ /* 0x000fe20007810000 */
[--C-:B------:R-:W-:Y:S01]  /*f320*/  FFMA.FTZ R0, R4, UR4, -R2.reuse ;  /* 0x0000000404007c23 */ /* 0x100fe20008010802 */
[----:B------:R-:W-:Y:S02]  /*f330*/  FFMA.FTZ R2, R125, UR4, -R2 ;  /* 0x000000047d027c23 */ /* 0x000fe40008010802 */
[----:B------:R-:W-:Y:S03]  /*f340*/  FMNMX.FTZ R3, R81, R3, !PT ;  /* 0x0000000351037209 */ /* 0x000fe60007810000 */
[----:B------:R-:W-:Y:S01]  /*f350*/  MUFU.EX2 R146, R146 ;  /* 0x0000009200927308 */ /* 0x000fe20000000800 */
[----:B------:R-:W-:Y:S04]  /*f360*/  FMNMX.FTZ R3, R88, R3, !PT ;  /* 0x0000000358037209 */ /* 0x000fe80007810000 */
[----:B------:R-:W-:Y:S05]  /*f370*/  FMNMX.FTZ R3, R89, R3, !PT ;  /* 0x0000000359037209 */ /* 0x000fea0007810000 */
[----:B------:R-:W-:Y:S01]  /*f380*/  MUFU.EX2 R125, R2 ;  /* 0x00000002007d7308 */ /* 0x000fe20000000800 */
[----:B------:R-:W-:Y:S04]  /*f390*/  FMNMX.FTZ R3, R96, R3, !PT ;  /* 0x0000000360037209 */ /* 0x000fe80007810000 */
[----:B------:R-:W-:Y:S05]  /*f3a0*/  FMNMX.FTZ R3, R97, R3, !PT ;  /* 0x0000000361037209 */ /* 0x000fea0007810000 */
[----:B------:R-:W1:Y:S01]  /*f3b0*/  MUFU.EX2 R0, R0 ;  /* 0x0000000000007308 */ /* 0x000e620000000800 */
[----:B------:R-:W-:Y:S04]  /*f3c0*/  FMNMX.FTZ R3, R104, R3, !PT ;  /* 0x0000000368037209 */ /* 0x000fe80007810000 */
[----:B------:R-:W-:Y:S05]  /*f3d0*/  FMNMX.FTZ R3, R105, R3, !PT ;  /* 0x0000000369037209 */ /* 0x000fea0007810000 */
[----:B------:R-:W2:Y:S01]  /*f3e0*/  MUFU.EX2 R147, R147 ;  /* 0x0000009300937308 */ /* 0x000ea20000000800 */
[----:B------:R-:W-:Y:S04]  /*f3f0*/  FMNMX.FTZ R3, R112, R3, !PT ;  /* 0x0000000370037209 */ /* 0x000fe80007810000 */
[----:B------:R-:W-:Y:S05]  /*f400*/  FMNMX.FTZ R3, R113, R3, !PT ;  /* 0x0000000371037209 */ /* 0x000fea0007810000 */
[----:B------:R-:W-:Y:S01]  /*f410*/  MUFU.EX2 R148, R148 ;  /* 0x0000009400947308 */ /* 0x000fe20000000800 */
[C---:B-1----:R-:W-:Y:S01]  /*f420*/  F2FP.BF16.F32.PACK_AB R52, R139.reuse, R0 ;  /* 0x000000008b34723e */ /* 0x042fe200000010ff */
[----:B------:R-:W-:Y:S01]  /*f430*/  FFMA.FTZ R0, R180, R135, R0 ;  /* 0x00000087b4007223 */ /* 0x000fe20000010000 */
[----:B------:R-:W-:Y:S03]  /*f440*/  FMNMX.FTZ R3, R120, R3, !PT ;  /* 0x0000000378037209 */ /* 0x000fe60007810000 */
[----:B------:R-:W-:Y:S01]  /*f450*/  FADD.FTZ R139, R139, R0 ;  /* 0x000000008b8b7221 */ /* 0x000fe20000010000 */
[----:B------:R-:W-:Y:S03]  /*f460*/  FMNMX.FTZ R3, R121, R3, !PT ;  /* 0x0000000379037209 */ /* 0x000fe60007810000 */
[----:B------:R-:W-:Y:S01]  /*f470*/  MUFU.EX2 R149, R149 ;  /* 0x0000009500957308 */ /* 0x000fe20000000800 */
[----:B------:R-:W-:Y:S01]  /*f480*/  FADD.FTZ R139, R138, R139 ;  /* 0x0000008b8a8b7221 */ /* 0x000fe20000010000 */
[----:B------:R-:W-:Y:S03]  /*f490*/  FMNMX.FTZ R3, R128, R3, !PT ;  /* 0x0000000380037209 */ /* 0x000fe60007810000 */
[----:B------:R-:W-:Y:S01]  /*f4a0*/  FADD.FTZ R139, R137, R139 ;  /* 0x0000008b898b7221 */ /* 0x000fe20000010000 */
[----:B------:R-:W-:Y:S04]  /*f4b0*/  FMNMX.FTZ R4, R129, R3, !PT ;  /* 0x0000000381047209 */ /* 0x000fe80007810000 */
[----:B------:R-:W-:Y:S01]  /*f4c0*/  MUFU.EX2 R150, R150 ;  /* 0x0000009600967308 */ /* 0x000fe20000000800 */
[----:B------:R-:W-:Y:S01]  /*f4d0*/  FMUL.FTZ R3, R132, UR4 ;  /* 0x0000000484037c20 */ /* 0x000fe20008410000 */
[----:B------:R-:W-:Y:S01]  /*f4e0*/  FADD.FTZ R139, R140, R139 ;  /* 0x0000008b8c8b7221 */ /* 0x000fe20000010000 */
[----:B------:R-:W1:Y:S03]  /*f4f0*/  SHFL.BFLY PT, R5, R4, 0x2, 0x1f ;  /* 0x0c401f0004057f89 */ /* 0x000e6600000e0000 */
[----:B------:R-:W-:Y:S01]  /*f500*/  FSEL R3, R3, RZ, P0 ;  /* 0x000000ff03037208 */ /* 0x000fe20000000000 */
[----:B------:R-:W-:Y:S03]  /*f510*/  FADD.FTZ R139, R141, R139 ;  /* 0x0000008b8d8b7221 */ /* 0x000fe60000010000 */
[----:B------:R-:W-:Y:S01]  /*f520*/  MUFU.EX2 R151, R151 ;  /* 0x0000009700977308 */ /* 0x000fe20000000800 */
[--C-:B------:R-:W-:Y:S01]  /*f530*/  FFMA.FTZ R153, R22, UR4, -R3.reuse ;  /* 0x0000000416997c23 */ /* 0x100fe20008010803 */
[--C-:B------:R-:W-:Y:S01]  /*f540*/  FFMA.FTZ R154, R23, UR4, -R3.reuse ;  /* 0x00000004179a7c23 */ /* 0x100fe20008010803 */
[--C-:B------:R-:W-:Y:S01]  /*f550*/  FFMA.FTZ R157, R38, UR4, -R3.reuse ;  /* 0x00000004269d7c23 */ /* 0x100fe20008010803 */
[----:B------:R-:W-:Y:S01]  /*f560*/  LDSM.16.MT88.4 R20, [R237+0x4000] ;  /* 0x00400000ed14783b */ /* 0x000fe20000004200 */
[--C-:B------:R-:W-:Y:S05]  /*f570*/  FFMA.FTZ R158, R39, UR4, -R3.reuse ;  /* 0x00000004279e7c23 */ /* 0x100fea0008010803 */
[----:B------:R-:W-:Y:S01]  /*f580*/  MUFU.EX2 R68, R68 ;  /* 0x0000004400447308 */ /* 0x000fe20000000800 */
[--C-:B------:R-:W-:Y:S01]  /*f590*/  FFMA.FTZ R155, R30, UR4, -R3.reuse ;  /* 0x000000041e9b7c23 */ /* 0x100fe20008010803 */
[--C-:B------:R-:W-:Y:S01]  /*f5a0*/  FFMA.FTZ R156, R31, UR4, -R3.reuse ;  /* 0x000000041f9c7c23 */ /* 0x100fe20008010803 */
[--C-:B------:R-:W-:Y:S01]  /*f5b0*/  FFMA.FTZ R159, R46, UR4, -R3.reuse ;  /* 0x000000042e9f7c23 */ /* 0x100fe20008010803 */
[--C-:B------:R-:W-:Y:S01]  /*f5c0*/  FFMA.FTZ R160, R47, UR4, -R3.reuse ;  /* 0x000000042fa07c23 */ /* 0x100fe20008010803 */
[--C-:B------:R-:W-:Y:S01]  /*f5d0*/  FFMA.FTZ R163, R62, UR4, -R3.reuse ;  /* 0x000000043ea37c23 */ /* 0x100fe20008010803 */
[----:B------:R-:W-:Y:S01]  /*f5e0*/  LDSM.16.MT88.4 R36, [R238+0x4000] ;  /* 0x00400000ee24783b */ /* 0x000fe20000004200 */
[--C-:B------:R-:W-:Y:S03]  /*f5f0*/  FFMA.FTZ R164, R63, UR4, -R3.reuse ;  /* 0x000000043fa47c23 */ /* 0x100fe60008010803 */
        /* <DEDUP_REMOVED lines=19> */
[----:B------:R-:W-:Y:S01]  /*f730*/  F2FP.BF16.F32.PACK_AB R54, R137, R138 ;  /* 0x0000008a8936723e */ /* 0x000fe200000010ff */
[--C-:B------:R-:W-:Y:S01]  /*f740*/  FFMA.FTZ R2, R6, UR4, -R3.reuse ;  /* 0x0000000406027c23 */ /* 0x100fe20008010803 */
[----:B------:R-:W-:Y:S01]  /*f750*/  FMNMX.FTZ R6, R10, R185, !PT ;  /* 0x000000b90a067209 */ /* 0x000fe20007810000 */
[----:B------:R-:W-:Y:S01]  /*f760*/  LDSM.16.MT88.4 R60, [R238+0x4800] ;  /* 0x00480000ee3c783b */ /* 0x000fe20000004200 */
[----:B-1----:R-:W-:Y:S03]  /*f770*/  FMNMX.FTZ R5, R4, R5, !PT ;  /* 0x0000000504057209 */ /* 0x002fe60007810000 */
[----:B------:R-:W-:Y:S01]  /*f780*/  MUFU.EX2 R156, R156 ;  /* 0x0000009c009c7308 */ /* 0x000fe20000000800 */
[----:B------:R-:W-:Y:S01]  /*f790*/  FMNMX.FTZ R6, R11, R6, !PT ;  /* 0x000000060b067209 */ /* 0x000fe20007810000 */
[--C-:B------:R-:W-:Y:S01]  /*f7a0*/  FFMA.FTZ R152, R7, UR4, -R3.reuse ;  /* 0x0000000407987c23 */ /* 0x100fe20008010803 */
[--C-:B------:R-:W-:Y:S01]  /*f7b0*/  FFMA.FTZ R14, R14, UR4, -R3.reuse ;  /* 0x000000040e0e7c23 */ /* 0x100fe20008010803 */
[--C-:B------:R-:W-:Y:S01]  /*f7c0*/  FFMA.FTZ R15, R15, UR4, -R3.reuse ;  /* 0x000000040f0f7c23 */ /* 0x100fe20008010803 */
[----:B------:R-:W-:Y:S01]  /*f7d0*/  FMNMX.FTZ R6, R18, R6, !PT ;  /* 0x0000000612067209 */ /* 0x000fe20007810000 */
[----:B------:R-:W1:Y:S01]  /*f7e0*/  SHFL.BFLY PT, R4, R5, 0x1, 0x1f ;  /* 0x0c201f0005047f89 */ /* 0x000e6200000e0000 */
[--C-:B------:R-:W-:Y:S03]  /*f7f0*/  FFMA.FTZ R118, R118, UR4, -R3.reuse ;  /* 0x0000000476767c23 */ /* 0x100fe60008010803 */
[----:B------:R-:W-:Y:S01]  /*f800*/  MUFU.EX2 R2, R2 ;  /* 0x0000000200027308 */ /* 0x000fe20000000800 */
[----:B------:R-:W-:Y:S01]  /*f810*/  FMNMX.FTZ R6, R19, R6, !PT ;  /* 0x0000000613067209 */ /* 0x000fe20007810000 */
[--C-:B------:R-:W-:Y:S01]  /*f820*/  FFMA.FTZ R119, R119, UR4, -R3.reuse ;  /* 0x0000000477777c23 */ /* 0x100fe20008010803 */
[--C-:B------:R-:W-:Y:S01]  /*f830*/  FFMA.FTZ R126, R126, UR4, -R3.reuse ;  /* 0x000000047e7e7c23 */ /* 0x100fe20008010803 */
[----:B------:R-:W-:Y:S01]  /*f840*/  FFMA.FTZ R3, R127, UR4, -R3 ;  /* 0x000000047f037c23 */ /* 0x000fe20008010803 */
[----:B------:R-:W-:Y:S01]  /*f850*/  FMNMX.FTZ R6, R26, R6, !PT ;  /* 0x000000061a067209 */ /* 0x000fe20007810000 */
[----:B------:R-:W-:Y:S04]  /*f860*/  FADD.FTZ R139, R142, R139 ;  /* 0x0000008b8e8b7221 */ /* 0x000fe80000010000 */
[----:B------:R-:W-:Y:S01]  /*f870*/  MUFU.EX2 R127, R3 ;  /* 0x00000003007f7308 */ /* 0x000fe20000000800 */
[----:B------:R-:W-:Y:S01]  /*f880*/  FMNMX.FTZ R6, R27, R6, !PT ;  /* 0x000000061b067209 */ /* 0x000fe20007810000 */
[----:B------:R-:W-:Y:S03]  /*f890*/  FADD.FTZ R139, R143, R139 ;  /* 0x0000008b8f8b7221 */ /* 0x000fe60000010000 */
[----:B------:R-:W-:Y:S01]  /*f8a0*/  FMNMX.FTZ R6, R34, R6, !PT ;  /* 0x0000000622067209 */ /* 0x000fe20007810000 */
[----:B------:R-:W-:Y:S04]  /*f8b0*/  FADD.FTZ R139, R144, R139 ;  /* 0x0000008b908b7221 */ /* 0x000fe80000010000 */
[----:B------:R-:W3:Y:S01]  /*f8c0*/  MUFU.EX2 R152, R152 ;  /* 0x0000009800987308 */ /* 0x000ee20000000800 */
[----:B------:R-:W-:Y:S01]  /*f8d0*/  FADD.FTZ R139, R145, R139 ;  /* 0x0000008b918b7221 */ /* 0x000fe20000010000 */
[----:B-1----:R-:W-:Y:S03]  /*f8e0*/  FMNMX.FTZ R5, R5, R4, !PT ;  /* 0x0000000405057209 */ /* 0x002fe60007810000 */
[----:B------:R-:W-:Y:S05]  /*f8f0*/  FADD.FTZ R139, R146, R139 ;  /* 0x0000008b928b7221 */ /* 0x000fea0000010000 */
[----:B------:R-:W1:Y:S01]  /*f900*/  MUFU.EX2 R14, R14 ;  /* 0x0000000e000e7308 */ /* 0x000e620000000800 */
[C---:B------:R-:W-:Y:S01]  /*f910*/  FSETP.NEU.FTZ.AND P0, PT, R5.reuse, -INF , PT ;  /* 0xff8000000500780b */ /* 0x040fe20003f1d000 */
[----:B------:R-:W-:Y:S01]  /*f920*/  FADD.FTZ R4, -R5, R186 ;  /* 0x000000ba05047221 */ /* 0x000fe20000010100 */
[----:B--2---:R-:W-:Y:S01]  /*f930*/  FADD.FTZ R139, R147, R139 ;  /* 0x0000008b938b7221 */ /* 0x004fe20000010000 */
[----:B------:R-:W-:Y:S02]  /*f940*/  MOV R186, R5 ;  /* 0x0000000500ba7202 */ /* 0x000fe40000000f00 */
[----:B------:R-:W-:Y:S04]  /*f950*/  FMUL.FTZ R4, R4, UR4 ;  /* 0x0000000404047c20 */ /* 0x000fe80008410000 */
[----:B------:R-:W2:Y:S01]  /*f960*/  MUFU.EX2 R15, R15 ;  /* 0x0000000f000f7308 */ /* 0x000ea20000000800 */
[----:B---3--:R-:W-:Y:S01]  /*f970*/  F2FP.BF16.F32.PACK_AB R53, R152, R2 ;  /* 0x000000029835723e */ /* 0x008fe200000010ff */
[----:B------:R-:W-:Y:S01]  /*f980*/  FFMA.FTZ R2, R181, R136, R2 ;  /* 0x00000088b5027223 */ /* 0x000fe20000010002 */
[----:B------:R-:W-:Y:S03]  /*f990*/  FADD.FTZ R139, R148, R139 ;  /* 0x0000008b948b7221 */ /* 0x000fe60000010000 */
[----:B------:R-:W-:Y:S01]  /*f9a0*/  FADD.FTZ R2, R152, R2 ;  /* 0x0000000298027221 */ /* 0x000fe20000010000 */
[----:B------:R-:W-:Y:S03]  /*f9b0*/  FADD.FTZ R139, R149, R139 ;  /* 0x0000008b958b7221 */ /* 0x000fe60000010000 */
[----:B------:R3:W4:Y:S01]  /*f9c0*/  MUFU.EX2 R12, R4 ;  /* 0x00000004000c7308 */ /* 0x0007220000000800 */
[----:B-1----:R-:W-:Y:S01]  /*f9d0*/  FADD.FTZ R2, R14, R2 ;  /* 0x000000020e027221 */ /* 0x002fe20000010000 */
[----:B------:R-:W-:Y:S04]  /*f9e0*/  FADD.FTZ R139, R150, R139 ;  /* 0x0000008b968b7221 */ /* 0x000fe80000010000 */
[----:B------:R-:W-:Y:S04]  /*f9f0*/  FADD.FTZ R139, R151, R139 ;  /* 0x0000008b978b7221 */ /* 0x000fe80000010000 */
[----:B------:R-:W1:Y:S01]  /*fa00*/  MUFU.EX2 R157, R157 ;  /* 0x0000009d009d7308 */ /* 0x000e620000000800 */
[C---:B--2---:R-:W-:Y:S01]  /*fa10*/  F2FP.BF16.F32.PACK_AB R55, R15.reuse, R14 ;  /* 0x0000000e0f37723e */ /* 0x044fe200000010ff */
[----:B------:R-:W-:Y:S01]  /*fa20*/  FADD.FTZ R2, R15, R2 ;  /* 0x000000020f027221 */ /* 0x000fe20000010000 */
[----:B------:R-:W-:Y:S03]  /*fa30*/  FADD.FTZ R139, R68, R139 ;  /* 0x0000008b448b7221 */ /* 0x000fe60000010000 */
[----:B------:R-:W-:Y:S04]  /*fa40*/  FADD.FTZ R2, R153, R2 ;  /* 0x0000000299027221 */ /* 0x000fe80000010000 */
[----:B------:R-:W2:Y:S01]  /*fa50*/  MUFU.EX2 R158, R158 ;  /* 0x0000009e009e7308 */ /* 0x000ea20000000800 */
[----:B---3--:R-:W-:Y:S01]  /*fa60*/  FMNMX.FTZ R4, R35, R6, !PT ;  /* 0x0000000623047209 */ /* 0x008fe20007810000 */
[C---:B------:R-:W-:Y:S05]  /*fa70*/  HMMA.16816.F32.BF16 R192, R52.reuse, R20, R192 ;  /* 0x0000001434c0723c */ /* 0x040fea00000418c0 */
[----:B----4-:R-:W-:Y:S03]  /*fa80*/  FMUL.FTZ R216, R12, R216 ;  /* 0x000000d80cd87220 */ /* 0x010fe60000410000 */
[----:B------:R-:W3:Y:S01]  /*fa90*/  MUFU.EX2 R159, R159 ;  /* 0x0000009f009f7308 */ /* 0x000ee20000000800 */
[C---:B------:R-:W-:Y:S03]  /*faa0*/  HMMA.16816.F32.BF16 R188, R52.reuse, R22, R188 ;  /* 0x0000001634bc723c */ /* 0x040fe600000418bc */
[----:B------:R-:W-:Y:S01]  /*fab0*/  FMNMX.FTZ R4, R42, R4, !PT ;  /* 0x000000042a047209 */ /* 0x000fe20007810000 */
[C---:B------:R-:W-:Y:S02]  /*fac0*/  FMUL.FTZ R217, R12.reuse, R217 ;  /* 0x000000d90cd97220 */ /* 0x040fe40000410000 */
[C---:B------:R-:W-:Y:S03]  /*fad0*/  HMMA.16816.F32.BF16 R200, R52.reuse, R36, R200 ;  /* 0x0000002434c8723c */ /* 0x040fe600000418c8 */
[----:B------:R-:W4:Y:S02]  /*fae0*/  MUFU.EX2 R160, R160 ;  /* 0x000000a000a07308 */ /* 0x000f240000000800 */
[----:B------:R-:W-:Y:S01]  /*faf0*/  FMNMX.FTZ R4, R43, R4, !PT ;  /* 0x000000042b047209 */ /* 0x000fe20007810000 */
[----:B------:R-:W-:Y:S07]  /*fb00*/  HMMA.16816.F32.BF16 R196, R52, R38, R196 ;  /* 0x0000002634c4723c */ /* 0x000fee00000418c4 */
[----:B------:R-:W5:Y:S01]  /*fb10*/  MUFU.EX2 R161, R161 ;  /* 0x000000a100a17308 */ /* 0x000f620000000800 */
[C---:B------:R-:W-:Y:S03]  /*fb20*/  FMUL.FTZ R212, R12.reuse, R212 ;  /* 0x000000d40cd47220 */ /* 0x040fe60000410000 */
[C---:B------:R-:W-:Y:S01]  /*fb30*/  FMUL.FTZ R213, R12.reuse, R213 ;  /* 0x000000d50cd57220 */ /* 0x040fe20000410000 */
[C---:B------:R-:W-:Y:S01]  /*fb40*/  FMUL.FTZ R208, R12.reuse, R208 ;  /* 0x000000d00cd07220 */ /* 0x040fe20000410000 */
[C---:B------:R-:W-:Y:S04]  /*fb50*/  FMUL.FTZ R209, R12.reuse, R209 ;  /* 0x000000d10cd17220 */ /* 0x040fe80000410000 */
[----:B------:R-:W5:Y:S01]  /*fb60*/  MUFU.EX2 R162, R162 ;  /* 0x000000a200a27308 */ /* 0x000f620000000800 */
[C---:B------:R-:W-:Y:S01]  /*fb70*/  FMUL.FTZ R204, R12.reuse, R204 ;  /* 0x000000cc0ccc7220 */ /* 0x040fe20000410000 */
[----:B------:R-:W-:Y:S01]  /*fb80*/  FMUL.FTZ R205, R12, R205 ;  /* 0x000000cd0ccd7220 */ /* 0x000fe20000410000 */
[----:B------:R-:W-:Y:S01]  /*fb90*/  FMNMX.FTZ R4, R50, R4, !PT ;  /* 0x0000000432047209 */ /* 0x000fe20007810000 */
[----:B------:R-:W-:Y:S03]  /*fba0*/  FADD.FTZ R2, R154, R2 ;  /* 0x000000029a027221 */ /* 0x000fe60000010000 */
[----:B------:R-:W-:Y:S03]  /*fbb0*/  FMNMX.FTZ R4, R51, R4, !PT ;  /* 0x0000000433047209 */ /* 0x000fe60007810000 */
[----:B------:R-:W5:Y:S01]  /*fbc0*/  MUFU.EX2 R163, R163 ;  /* 0x000000a300a37308 */ /* 0x000f620000000800 */
[----:B------:R-:W-:Y:S01]  /*fbd0*/  FADD.FTZ R2, R155, R2 ;  /* 0x000000029b027221 */ /* 0x000fe20000010000 */
[----:B------:R-:W-:Y:S03]  /*fbe0*/  FMNMX.FTZ R4, R58, R4, !PT ;  /* 0x000000043a047209 */ /* 0x000fe60007810000 */
[----:B------:R-:W-:Y:S01]  /*fbf0*/  FADD.FTZ R2, R156, R2 ;  /* 0x000000029c027221 */ /* 0x000fe20000010000 */
[----:B------:R-:W-:Y:S04]  /*fc00*/  FMNMX.FTZ R4, R59, R4, !PT ;  /* 0x000000043b047209 */ /* 0x000fe80007810000 */
[----:B------:R-:W-:Y:S01]  /*fc10*/  MUFU.EX2 R164, R164 ;  /* 0x000000a400a47308 */ /* 0x000fe20000000800 */
[----:B-1----:R-:W-:Y:S01]  /*fc20*/  FADD.FTZ R2, R157, R2 ;  /* 0x000000029d027221 */ /* 0x002fe20000010000 */
[----:B------:R-:W-:Y:S03]  /*fc30*/  FMNMX.FTZ R4, R66, R4, !PT ;  /* 0x0000000442047209 */ /* 0x000fe60007810000 */
[----:B--2---:R-:W-:Y:S01]  /*fc40*/  FADD.FTZ R2, R158, R2 ;  /* 0x000000029e027221 */ /* 0x004fe20000010000 */
[----:B------:R-:W-:Y:S04]  /*fc50*/  FMNMX.FTZ R4, R67, R4, !PT ;  /* 0x0000000443047209 */ /* 0x000fe80007810000 */
[----:B------:R-:W1:Y:S01]  /*fc60*/  MUFU.EX2 R69, R69 ;  /* 0x0000004500457308 */ /* 0x000e620000000800 */
[----:B---3--:R-:W-:Y:S01]  /*fc70*/  FADD.FTZ R2, R159, R2 ;  /* 0x000000029f027221 */ /* 0x008fe20000010000 */
[----:B------:R-:W-:Y:S03]  /*fc80*/  FMNMX.FTZ R4, R74, R4, !PT ;  /* 0x000000044a047209 */ /* 0x000fe60007810000 */
[----:B----4-:R-:W-:Y:S01]  /*fc90*/  FADD.FTZ R2, R160, R2 ;  /* 0x00000002a0027221 */ /* 0x010fe20000010000 */
[----:B------:R-:W-:Y:S04]  /*fca0*/  FMNMX.FTZ R4, R75, R4, !PT ;  /* 0x000000044b047209 */ /* 0x000fe80007810000 */
[----:B------:R-:W2:Y:S01]  /*fcb0*/  MUFU.EX2 R76, R76 ;  /* 0x0000004c004c7308 */ /* 0x000ea20000000800 */
[----:B-----5:R-:W-:Y:S01]  /*fcc0*/  FADD.FTZ R2, R161, R2 ;  /* 0x00000002a1027221 */ /* 0x020fe20000010000 */
[----:B------:R-:W-:Y:S03]  /*fcd0*/  FMNMX.FTZ R4, R82, R4, !PT ;  /* 0x0000000452047209 */ /* 0x000fe60007810000 */
[----:B------:R-:W-:Y:S01]  /*fce0*/  FADD.FTZ R2, R162, R2 ;  /* 0x00000002a2027221 */ /* 0x000fe20000010000 */
[----:B------:R-:W-:Y:S04]  /*fcf0*/  FMNMX.FTZ R4, R83, R4, !PT ;  /* 0x0000000453047209 */ /* 0x000fe80007810000 */
[----:B------:R-:W3:Y:S01]  /*fd00*/  MUFU.EX2 R77, R77 ;  /* 0x0000004d004d7308 */ /* 0x000ee20000000800 */
[----:B------:R-:W-:Y:S01]  /*fd10*/  FADD.FTZ R2, R163, R2 ;  /* 0x00000002a3027221 */ /* 0x000fe20000010000 */
[----:B-1----:R-:W-:Y:S01]  /*fd20*/  FADD.FTZ R139, R69, R139 ;  /* 0x0000008b458b7221 */ /* 0x002fe20000010000 */
[----:B------:R-:W-:Y:S02]  /*fd30*/  FMNMX.FTZ R4, R90, R4, !PT ;  /* 0x000000045a047209 */ /* 0x000fe40007810000 */
[----:B------:R-:W-:Y:S02]  /*fd40*/  FADD.FTZ R2, R164, R2 ;  /* 0x00000002a4027221 */ /* 0x000fe40000010000 */
[----:B------:R-:W-:Y:S03]  /*fd50*/  FMNMX.FTZ R4, R91, R4, !PT ;  /* 0x000000045b047209 */ /* 0x000fe60007810000 */
[----:B------:R-:W1:Y:S01]  /*fd60*/  MUFU.EX2 R70, R70 ;  /* 0x0000004600467308 */ /* 0x000e620000000800 */
[----:B--2---:R-:W-:Y:S01]  /*fd70*/  FADD.FTZ R139, R76, R139 ;  /* 0x0000008b4c8b7221 */ /* 0x004fe20000010000 */
[----:B------:R-:W-:Y:S04]  /*fd80*/  FMNMX.FTZ R4, R98, R4, !PT ;  /* 0x0000000462047209 */ /* 0x000fe80007810000 */
[----:B------:R-:W-:Y:S04]  /*fd90*/  FMNMX.FTZ R4, R99, R4, !PT ;  /* 0x0000000463047209 */ /* 0x000fe80007810000 */
[----:B------:R-:W2:Y:S01]  /*fda0*/  MUFU.EX2 R71, R71 ;  /* 0x0000004700477308 */ /* 0x000ea20000000800 */
[----:B---3--:R-:W-:Y:S01]  /*fdb0*/  FADD.FTZ R139, R77, R139 ;  /* 0x0000008b4d8b7221 */ /* 0x008fe20000010000 */
[----:B------:R-:W-:Y:S04]  /*fdc0*/  FMNMX.FTZ R4, R106, R4, !PT ;  /* 0x000000046a047209 */ /* 0x000fe80007810000 */
[----:B------:R-:W-:Y:S04]  /*fdd0*/  FMNMX.FTZ R4, R107, R4, !PT ;  /* 0x000000046b047209 */ /* 0x000fe80007810000 */
[----:B------:R-:W3:Y:S01]  /*fde0*/  MUFU.EX2 R78, R78 ;  /* 0x0000004e004e7308 */ /* 0x000ee20000000800 */
[----:B-1----:R-:W-:Y:S01]  /*fdf0*/  FADD.FTZ R2, R70, R2 ;  /* 0x0000000246027221 */ /* 0x002fe20000010000 */
[----:B------:R-:W-:Y:S04]  /*fe00*/  FMNMX.FTZ R4, R114, R4, !PT ;  /* 0x0000000472047209 */ /* 0x000fe80007810000 */
[----:B------:R-:W-:Y:S04]  /*fe10*/  FMNMX.FTZ R4, R115, R4, !PT ;  /* 0x0000000473047209 */ /* 0x000fe80007810000 */
        /* <DEDUP_REMOVED lines=10> */
[----:B------:R-:W1:Y:S08]  /*fec0*/  SHFL.BFLY PT, R4, R6, 0x2, 0x1f ;  /* 0x0c401f0006047f89 */ /* 0x000e7000000e0000 */
[----:B------:R-:W4:Y:S01]  /*fed0*/  MUFU.EX2 R92, R92 ;  /* 0x0000005c005c7308 */ /* 0x000f220000000800 */
[----:B--2---:R-:W-:Y:S09]  /*fee0*/  FADD.FTZ R139, R84, R139 ;  /* 0x0000008b548b7221 */ /* 0x004ff20000010000 */
[----:B------:R-:W2:Y:S01]  /*fef0*/  MUFU.EX2 R93, R93 ;  /* 0x0000005d005d7308 */ /* 0x000ea20000000800 */
[----:B---3--:R-:W-:Y:S09]  /*ff00*/  FADD.FTZ R139, R85, R139 ;  /* 0x0000008b558b7221 */ /* 0x008ff20000010000 */
[----:B------:R-:W3:Y:S01]  /*ff10*/  MUFU.EX2 R86, R86 ;  /* 0x0000005600567308 */ /* 0x000ee20000000800 */
[----:B----4-:R-:W-:Y:S01]  /*ff20*/  FADD.FTZ R139, R92, R139 ;  /* 0x0000008b5c8b7221 */ /* 0x010fe20000010000 */
[----:B-1----:R-:W-:Y:S01]  /*ff30*/  FMNMX.FTZ R4, R6, R4, !PT ;  /* 0x0000000406047209 */ /* 0x002fe20007810000 */
[----:B------:R-:W-:Y:S07]  /*ff40*/  FMUL.FTZ R6, R5, UR4 ;  /* 0x0000000405067c20 */ /* 0x000fee0008410000 */
[----:B------:R-:W1:Y:S01]  /*ff50*/  MUFU.EX2 R87, R87 ;  /* 0x0000005700577308 */ /* 0x000e620000000800 */
[----:B------:R-:W4:Y:S01]  /*ff60*/  SHFL.BFLY PT, R7, R4, 0x1, 0x1f ;  /* 0x0c201f0004077f89 */ /* 0x000f2200000e0000 */
[----:B------:R-:W-:Y:S01]  /*ff70*/  FSEL R6, R6, RZ, P0 ;  /* 0x000000ff06067208 */ /* 0x000fe20000000000 */
[----:B--2---:R-:W-:Y:S04]  /*ff80*/  FADD.FTZ R139, R93, R139 ;  /* 0x0000008b5d8b7221 */ /* 0x004fe80000010000 */
[--C-:B------:R-:W-:Y:S03]  /*ff90*/  FFMA.FTZ R169, R24, UR4, -R6.reuse ;  /* 0x0000000418a97c23 */ /* 0x100fe60008010806 */
[----:B------:R-:W2:Y:S01]  /*ffa0*/  MUFU.EX2 R94, R94 ;  /* 0x0000005e005e7308 */ /* 0x000ea20000000800 */
[--C-:B------:R-:W-:Y:S01]  /*ffb0*/  FFMA.FTZ R170, R16, UR4, -R6.reuse ;  /* 0x0000000410aa7c23 */ /* 0x100fe20008010806 */
[----:B------:R-:W-:Y:S01]  /*ffc0*/  F2FP.BF16.F32.PACK_AB R16, R141, R140 ;  /* 0x0000008c8d10723e */ /* 0x000fe200000010ff */
[--C-:B------:R-:W-:Y:S01]  /*ffd0*/  FFMA.FTZ R168, R17, UR4, -R6.reuse ;  /* 0x0000000411a87c23 */ /* 0x100fe20008010806 */
[----:B------:R-:W-:Y:S01]  /*ffe0*/  F2FP.BF16.F32.PACK_AB R17, R154, R153 ;  /* 0x000000999a11723e */ /* 0x000fe200000010ff */
        /* <DEDUP_REMOVED lines=10> */
[----:B------:R-:W-:Y:S03]  /*10090*/  FFMA.FTZ R57, R57, UR4, -R6 ;  /* 0x0000000439397c23 */ /* 0x000fe60008010806 */
[----:B------:R-:W-:Y:S01]  /*100a0*/  MUFU.EX2 R171, R171 ;  /* 0x000000ab00ab7308 */ /* 0x000fe20000000800 */
[----:B----4-:R-:W-:Y:S01]  /*100b0*/  FMNMX.FTZ R7, R4, R7, !PT ;  /* 0x0000000704077209 */ /* 0x010fe20007810000 */
[----:B---3--:R-:W-:Y:S03]  /*100c0*/  FADD.FTZ R2, R86, R2 ;  /* 0x0000000256027221 */ /* 0x008fe60000010000 */
[C---:B------:R-:W-:Y:S01]  /*100d0*/  FSETP.NEU.FTZ.AND P0, PT, R7.reuse, -INF , PT ;  /* 0xff8000000700780b */ /* 0x040fe20003f1d000 */
[----:B------:R-:W-:Y:S01]  /*100e0*/  FADD.FTZ R4, -R7, R185 ;  /* 0x000000b907047221 */ /* 0x000fe20000010100 */
[----:B-1----:R-:W-:Y:S03]  /*100f0*/  FADD.FTZ R2, R87, R2 ;  /* 0x0000000257027221 */ /* 0x002fe60000010000 */
[----:B------:R-:W1:Y:S01]  /*10100*/  MUFU.EX2 R168, R168 ;  /* 0x000000a800a87308 */ /* 0x000e620000000800 */
[----:B------:R-:W-:Y:S01]  /*10110*/  MOV R185, R7 ;  /* 0x0000000700b97202 */ /* 0x000fe20000000f00 */
[----:B------:R-:W-:Y:S01]  /*10120*/  FMUL.FTZ R3, R4, UR4 ;  /* 0x0000000404037c20 */ /* 0x000fe20008410000 */
[----:B------:R-:W-:Y:S01]  /*10130*/  FMUL.FTZ R4, R7, UR4 ;  /* 0x0000000407047c20 */ /* 0x000fe20008410000 */
[----:B--2---:R-:W-:Y:S06]  /*10140*/  FADD.FTZ R2, R94, R2 ;  /* 0x000000025e027221 */ /* 0x004fec0000010000 */
[----:B------:R2:W3:Y:S10]  /*10150*/  MUFU.EX2 R13, R3 ;  /* 0x00000003000d7308 */ /* 0x0004f40000000800 */
[----:B------:R-:W-:Y:S01]  /*10160*/  MUFU.EX2 R169, R169 ;  /* 0x000000a900a97308 */ /* 0x000fe20000000800 */
[----:B-1----:R-:W-:Y:S09]  /*10170*/  F2FP.BF16.F32.PACK_AB R54, R168, R170 ;  /* 0x000000aaa836723e */ /* 0x002ff200000010ff */
[----:B------:R-:W1:Y:S01]  /*10180*/  MUFU.EX2 R9, R9 ;  /* 0x0000000900097308 */ /* 0x000e620000000800 */
[----:B--2---:R-:W-:Y:S01]  /*10190*/  FFMA.FTZ R3, R8, UR4, -R6 ;  /* 0x0000000408037c23 */ /* 0x004fe20008010806 */
[----:B------:R-:W-:Y:S01]  /*101a0*/  FSEL R8, R4, RZ, P0 ;  /* 0x000000ff04087208 */ /* 0x000fe20000000000 */
[C---:B---3--:R-:W-:Y:S01]  /*101b0*/  FMUL.FTZ R218, R13.reuse, R218 ;  /* 0x000000da0dda7220 */ /* 0x048fe20000410000 */
[C---:B------:R-:W-:Y:S01]  /*101c0*/  FMUL.FTZ R219, R13.reuse, R219 ;  /* 0x000000db0ddb7220 */ /* 0x040fe20000410000 */
[C---:B------:R-:W-:Y:S01]  /*101d0*/  FMUL.FTZ R214, R13.reuse, R214 ;  /* 0x000000d60dd67220 */ /* 0x040fe20000410000 */
[----:B------:R-:W-:Y:S01]  /*101e0*/  FMUL.FTZ R215, R13, R215 ;  /* 0x000000d70dd77220 */ /* 0x000fe20000410000 */
[--C-:B------:R-:W-:Y:S03]  /*101f0*/  FFMA.FTZ R174, R27, UR4, -R8.reuse ;  /* 0x000000041bae7c23 */ /* 0x100fe60008010808 */
[----:B------:R-:W2:Y:S01]  /*10200*/  MUFU.EX2 R3, R3 ;  /* 0x0000000300037308 */ /* 0x000ea20000000800 */
[--C-:B------:R-:W-:Y:S01]  /*10210*/  FFMA.FTZ R173, R18, UR4, -R8.reuse ;  /* 0x0000000412ad7c23 */ /* 0x100fe20008010808 */
[----:B------:R-:W-:Y:S01]  /*10220*/  F2FP.BF16.F32.PACK_AB R18, R143, R142 ;  /* 0x0000008e8f12723e */ /* 0x000fe200000010ff */
[--C-:B------:R-:W-:Y:S01]  /*10230*/  FFMA.FTZ R172, R19, UR4, -R8.reuse ;  /* 0x0000000413ac7c23 */ /* 0x100fe20008010808 */
[----:B------:R-:W-:Y:S01]  /*10240*/  F2FP.BF16.F32.PACK_AB R19, R156, R155 ;  /* 0x0000009b9c13723e */ /* 0x000fe200000010ff */
[--C-:B------:R-:W-:Y:S01]  /*10250*/  FFMA.FTZ R175, R34, UR4, -R8.reuse ;  /* 0x0000000422af7c23 */ /* 0x100fe20008010808 */
[C---:B------:R-:W-:Y:S01]  /*10260*/  FMUL.FTZ R210, R13.reuse, R210 ;  /* 0x000000d20dd27220 */ /* 0x040fe20000410000 */
[----:B------:R-:W-:Y:S03]  /*10270*/  FMUL.FTZ R211, R13, R211 ;  /* 0x000000d30dd37220 */ /* 0x000fe60000410000 */
[----:B------:R-:W-:Y:S01]  /*10280*/  MUFU.EX2 R173, R173 ;  /* 0x000000ad00ad7308 */ /* 0x000fe20000000800 */
[----:B-1----:R-:W-:Y:S01]  /*10290*/  F2FP.BF16.F32.PACK_AB R32, R9, R169 ;  /* 0x000000a90920723e */ /* 0x002fe200000010ff */
[----:B------:R-:W-:Y:S01]  /*102a0*/  FMUL.FTZ R206, R13, R206 ;  /* 0x000000ce0dce7220 */ /* 0x000fe20000410000 */
[C---:B------:R-:W-:Y:S07]  /*102b0*/  HMMA.16816.F32.BF16 R192, R16.reuse, R28, R192 ;  /* 0x0000001c10c0723c */ /* 0x040fee00000418c0 */
[----:B------:R-:W1:Y:S01]  /*102c0*/  MUFU.EX2 R172, R172 ;  /* 0x000000ac00ac7308 */ /* 0x000e620000000800 */
[C---:B------:R-:W-:Y:S03]  /*102d0*/  HMMA.16816.F32.BF16 R188, R16.reuse, R30, R188 ;  /* 0x0000001e10bc723c */ /* 0x040fe600000418bc */
[----:B--2---:R-:W-:Y:S03]  /*102e0*/  F2FP.BF16.F32.PACK_AB R52, R171, R3 ;  /* 0x00000003ab34723e */ /* 0x004fe600000010ff */
[C---:B------:R-:W-:Y:S03]  /*102f0*/  HMMA.16816.F32.BF16 R200, R16.reuse, R44, R200 ;  /* 0x0000002c10c8723c */ /* 0x040fe600000418c8 */
[----:B------:R-:W-:Y:S02]  /*10300*/  MUFU.EX2 R134, R134 ;  /* 0x0000008600867308 */ /* 0x000fe40000000800 */
[----:B------:R-:W-:Y:S01]  /*10310*/  FMUL.FTZ R207, R13, R207 ;  /* 0x000000cf0dcf7220 */ /* 0x000fe20000410000 */
[----:B------:R-:W-:Y:S01]  /*10320*/  HMMA.16816.F32.BF16 R196, R16, R46, R196 ;  /* 0x0000002e10c4723c */ /* 0x000fe200000418c4 */
[----:B------:R-:W2:Y:S06]  /*10330*/  LDSM.16.MT88.4 R16, [R237+0x4800] ;  /* 0x00480000ed10783b */ /* 0x000eac0000004200 */
[----:B------:R-:W3:Y:S01]  /*10340*/  MUFU.EX2 R165, R165 ;  /* 0x000000a500a57308 */ /* 0x000ee20000000800 */
[----:B-1----:R-:W-:Y:S03]  /*10350*/  F2FP.BF16.F32.PACK_AB R55, R172, R173 ;  /* 0x000000adac37723e */ /* 0x002fe600000010ff */
[--C-:B------:R-:W-:Y:S01]  /*10360*/  FFMA.FTZ R50, R50, UR4, -R8.reuse ;  /* 0x0000000432327c23 */ /* 0x100fe20008010808 */
[--C-:B------:R-:W-:Y:S01]  /*10370*/  FFMA.FTZ R4, R10, UR4, -R8.reuse ;  /* 0x000000040a047c23 */ /* 0x100fe20008010808 */
[----:B------:R-:W-:Y:S04]  /*10380*/  FFMA.FTZ R10, R11, UR4, -R8 ;  /* 0x000000040b0a7c23 */ /* 0x000fe80008010808 */
[----:B------:R-:W-:Y:S01]  /*10390*/  MUFU.EX2 R174, R174 ;  /* 0x000000ae00ae7308 */ /* 0x000fe20000000800 */
[--C-:B------:R-:W-:Y:S01]  /*103a0*/  FFMA.FTZ R11, R64, UR4, -R6.reuse ;  /* 0x00000004400b7c23 */ /* 0x100fe20008010806 */
[--C-:B------:R-:W-:Y:S01]  /*103b0*/  FFMA.FTZ R64, R65, UR4, -R6.reuse ;  /* 0x0000000441407c23 */ /* 0x100fe20008010806 */
[--C-:B------:R-:W-:Y:S01]  /*103c0*/  FFMA.FTZ R65, R72, UR4, -R6.reuse ;  /* 0x0000000448417c23 */ /* 0x100fe20008010806 */
[----:B------:R-:W-:Y:S01]  /*103d0*/  FFMA.FTZ R72, R73, UR4, -R6 ;  /* 0x0000000449487c23 */ /* 0x000fe20008010806 */
[--C-:B------:R-:W-:Y:S01]  /*103e0*/  FFMA.FTZ R73, R26, UR4, -R8.reuse ;  /* 0x000000041a497c23 */ /* 0x100fe20008010808 */
[----:B------:R-:W-:Y:S01]  /*103f0*/  FFMA.FTZ R3, R182, R12, R3 ;  /* 0x0000000cb6037223 */ /* 0x000fe20000010003 */
[----:B------:R-:W1:Y:S03]  /*10400*/  LDSM.16.MT88.4 R24, [R237+0x4c00] ;  /* 0x004c0000ed18783b */ /* 0x000e660000004200 */
[----:B------:R-:W-:Y:S01]  /*10410*/  MUFU.EX2 R4, R4 ;  /* 0x0000000400047308 */ /* 0x000fe20000000800 */
[----:B---3--:R-:W-:Y:S01]  /*10420*/  F2FP.BF16.F32.PACK_AB R34, R165, R134 ;  /* 0x00000086a522723e */ /* 0x008fe200000010ff */
[----:B------:R-:W-:Y:S01]  /*10430*/  FADD.FTZ R3, R171, R3 ;  /* 0x00000003ab037221 */ /* 0x000fe20000010000 */
[----:B------:R-:W-:Y:S03]  /*10440*/  FFMA.FTZ R0, R130, UR4, -R8 ;  /* 0x0000000482007c23 */ /* 0x000fe60008010808 */
[----:B------:R-:W-:Y:S04]  /*10450*/  FADD.FTZ R3, R170, R3 ;  /* 0x00000003aa037221 */ /* 0x000fe80000010000 */
[----:B------:R-:W3:Y:S01]  /*10460*/  MUFU.EX2 R10, R10 ;  /* 0x0000000a000a7308 */ /* 0x000ee20000000800 */
[----:B------:R-:W-:Y:S04]  /*10470*/  FADD.FTZ R3, R168, R3 ;  /* 0x00000003a8037221 */ /* 0x000fe80000010000 */
[----:B------:R-:W-:Y:S01]  /*10480*/  FADD.FTZ R169, R169, R3 ;  /* 0x00000003a9a97221 */ /* 0x000fe20000010000 */
[----:B------:R-:W-:Y:S04]  /*10490*/  MOV R3, R132 ;  /* 0x0000008400037202 */ /* 0x000fe80000000f00 */
[----:B------:R-:W4:Y:S01]  /*104a0*/  MUFU.EX2 R73, R73 ;  /* 0x0000004900497308 */ /* 0x000f220000000800 */
[----:B------:R-:W-:Y:S04]  /*104b0*/  FADD.FTZ R169, R9, R169 ;  /* 0x000000a909a97221 */ /* 0x000fe80000010000 */
[----:B------:R-:W-:Y:S05]  /*104c0*/  FADD.FTZ R169, R134, R169 ;  /* 0x000000a986a97221 */ /* 0x000fea0000010000 */
[----:B------:R-:W-:Y:S01]  /*104d0*/  MUFU.EX2 R175, R175 ;  /* 0x000000af00af7308 */ /* 0x000fe20000000800 */
[C---:B---3--:R-:W-:Y:S01]  /*104e0*/  F2FP.BF16.F32.PACK_AB R53, R10.reuse, R4 ;  /* 0x000000040a35723e */ /* 0x048fe200000010ff */
[----:B------:R-:W-:Y:S01]  /*104f0*/  FFMA.FTZ R4, R183, R13, R4 ;  /* 0x0000000db7047223 */ /* 0x000fe20000010004 */
[----:B------:R-:W-:Y:S03]  /*10500*/  FADD.FTZ R169, R165, R169 ;  /* 0x000000a9a5a97221 */ /* 0x000fe60000010000 */
[----:B------:R-:W-:Y:S04]  /*10510*/  FADD.FTZ R4, R10, R4 ;  /* 0x000000040a047221 */ /* 0x000fe80000010000 */
[----:B------:R-:W3:Y:S01]  /*10520*/  MUFU.EX2 R166, R166 ;  /* 0x000000a600a67308 */ /* 0x000ee20000000800 */
[----:B----4-:R-:W-:Y:S01]  /*10530*/  F2FP.BF16.F32.PACK_AB R33, R174, R73 ;  /* 0x00000049ae21723e */ /* 0x010fe200000010ff */
[C---:B------:R-:W-:Y:S05]  /*10540*/  HMMA.16816.F32.BF16 R216, R52.reuse, R20, R216 ;  /* 0x0000001434d8723c */ /* 0x040fea00000418d8 */
[----:B------:R-:W-:Y:S03]  /*10550*/  FADD.FTZ R4, R173, R4 ;  /* 0x00000004ad047221 */ /* 0x000fe60000010000 */
[----:B------:R-:W4:Y:S03]  /*10560*/  MUFU.EX2 R167, R167 ;  /* 0x000000a700a77308 */ /* 0x000f260000000800 */
[----:B------:R-:W-:Y:S01]  /*10570*/  F2FP.BF16.F32.PACK_AB R20, R145, R144 ;  /* 0x000000909114723e */ /* 0x000fe200000010ff */
[C---:B------:R-:W-:Y:S03]  /*10580*/  HMMA.16816.F32.BF16 R212, R52.reuse, R22, R212 ;  /* 0x0000001634d4723c */ /* 0x040fe600000418d4 */
[----:B------:R-:W-:Y:S01]  /*10590*/  F2FP.BF16.F32.PACK_AB R21, R158, R157 ;  /* 0x0000009d9e15723e */ /* 0x000fe200000010ff */
[----:B------:R-:W-:Y:S02]  /*105a0*/  FADD.FTZ R4, R172, R4 ;  /* 0x00000004ac047221 */ /* 0x000fe40000010000 */
[----:B------:R-:W-:Y:S01]  /*105b0*/  MUFU.EX2 R48, R48 ;  /* 0x0000003000307308 */ /* 0x000fe20000000800 */
[----:B------:R-:W-:Y:S01]  /*105c0*/  F2FP.BF16.F32.PACK_AB R22, R147, R146 ;  /* 0x000000929316723e */ /* 0x000fe200000010ff */
[C---:B------:R-:W-:Y:S03]  /*105d0*/  HMMA.16816.F32.BF16 R208, R52.reuse, R36, R208 ;  /* 0x0000002434d0723c */ /* 0x040fe600000418d0 */
[----:B------:R-:W-:Y:S01]  /*105e0*/  F2FP.BF16.F32.PACK_AB R23, R160, R159 ;  /* 0x0000009fa017723e */ /* 0x000fe200000010ff */
[----:B------:R-:W-:Y:S01]  /*105f0*/  FADD.FTZ R4, R73, R4 ;  /* 0x0000000449047221 */ /* 0x000fe20000010000 */
[----:B---3--:R-:W-:Y:S03]  /*10600*/  FADD.FTZ R169, R166, R169 ;  /* 0x000000a9a6a97221 */ /* 0x008fe60000010000 */
[----:B------:R-:W3:Y:S03]  /*10610*/  MUFU.EX2 R49, R49 ;  /* 0x0000003100317308 */ /* 0x000ee60000000800 */
[C---:B----4-:R-:W-:Y:S01]  /*10620*/  F2FP.BF16.F32.PACK_AB R36, R167.reuse, R166 ;  /* 0x000000a6a724723e */ /* 0x050fe200000010ff */
[----:B------:R-:W-:Y:S03]  /*10630*/  HMMA.16816.F32.BF16 R204, R52, R38, R204 ;  /* 0x0000002634cc723c */ /* 0x000fe600000418cc */
[----:B------:R-:W-:Y:S01]  /*10640*/  FADD.FTZ R4, R174, R4 ;  /* 0x00000004ae047221 */ /* 0x000fe20000010000 */
[----:B------:R-:W-:Y:S02]  /*10650*/  FADD.FTZ R169, R167, R169 ;  /* 0x000000a9a7a97221 */ /* 0x000fe40000010000 */
[----:B------:R-:W-:Y:S01]  /*10660*/  MUFU.EX2 R56, R56 ;  /* 0x0000003800387308 */ /* 0x000fe20000000800 */
[C---:B--2---:R-:W-:Y:S05]  /*10670*/  HMMA.16816.F32.BF16 R192, R20.reuse, R16, R192 ;  /* 0x0000001014c0723c */ /* 0x044fea00000418c0 */
[----:B------:R-:W-:Y:S01]  /*10680*/  FFMA.FTZ R53, R35, UR4, -R8 ;  /* 0x0000000423357c23 */ /* 0x000fe20008010808 */
[C---:B------:R-:W-:Y:S03]  /*10690*/  HMMA.16816.F32.BF16 R188, R20.reuse, R18, R188 ;  /* 0x0000001214bc723c */ /* 0x040fe600000418bc */
[----:B------:R-:W2:Y:S02]  /*106a0*/  MUFU.EX2 R57, R57 ;  /* 0x0000003900397308 */ /* 0x000ea40000000800 */
[----:B---3--:R-:W-:Y:S01]  /*106b0*/  F2FP.BF16.F32.PACK_AB R38, R49, R48 ;  /* 0x000000303126723e */ /* 0x008fe200000010ff */
[C---:B------:R-:W-:Y:S07]  /*106c0*/  HMMA.16816.F32.BF16 R200, R20.reuse, R60, R200 ;  /* 0x0000003c14c8723c */ /* 0x040fee00000418c8 */
[----:B------:R-:W3:Y:S01]  /*106d0*/  MUFU.EX2 R53, R53 ;  /* 0x0000003500357308 */ /* 0x000ee20000000800 */
[----:B------:R-:W-:Y:S01]  /*106e0*/  FFMA.FTZ R52, R80, UR4, -R6 ;  /* 0x0000000450347c23 */ /* 0x000fe20008010806 */
[----:B------:R-:W-:Y:S01]  /*106f0*/  HMMA.16816.F32.BF16 R196, R20, R62, R196 ;  /* 0x0000003e14c4723c */ /* 0x000fe200000418c4 */
[----:B------:R-:W4:Y:S07]  /*10700*/  LDSM.16.MT88.4 R20, [R238+0x4c00] ;  /* 0x004c0000ee14783b */ /* 0x000f2e0000004200 */
[----:B------:R-:W-:Y:S03]  /*10710*/  MUFU.EX2 R11, R11 ;  /* 0x0000000b000b7308 */ /* 0x000fe60000000800 */
[----:B--2---:R-:W-:Y:S01]  /*10720*/  F2FP.BF16.F32.PACK_AB R40, R57, R56 ;  /* 0x000000383928723e */ /* 0x004fe200000010ff */
[----:B------:R-:W-:Y:S01]  /*10730*/  FFMA.FTZ R80, R42, UR4, -R8 ;  /* 0x000000042a507c23 */ /* 0x000fe20008010808 */
[----:B------:R-:W-:Y:S01]  /*10740*/  FFMA.FTZ R54, R81, UR4, -R6 ;  /* 0x0000000451367c23 */ /* 0x000fe20008010806 */
[----:B------:R-:W-:Y:S01]  /*10750*/  FFMA.FTZ R81, R43, UR4, -R8 ;  /* 0x000000042b517c23 */ /* 0x000fe20008010808 */
[----:B------:R-:W-:Y:S03]  /*10760*/  FADD.FTZ R4, R175, R4 ;  /* 0x00000004af047221 */ /* 0x000fe60000010000 */
[----:B------:R-:W-:Y:S01]  /*10770*/  MUFU.EX2 R80, R80 ;  /* 0x0000005000507308 */ /* 0x000fe20000000800 */
[C---:B---3--:R-:W-:Y:S01]  /*10780*/  F2FP.BF16.F32.PACK_AB R35, R53.reuse, R175 ;  /* 0x000000af3523723e */ /* 0x048fe200000010ff */
[----:B------:R-:W-:Y:S01]  /*10790*/  FFMA.FTZ R55, R88, UR4, -R6 ;  /* 0x0000000458377c23 */ /* 0x000fe20008010806 */
[----:B------:R-:W-:Y:S01]  /*107a0*/  FADD.FTZ R4, R53, R4 ;  /* 0x0000000435047221 */ /* 0x000fe20000010000 */
[----:B------:R-:W-:Y:S01]  /*107b0*/  FADD.FTZ R169, R48, R169 ;  /* 0x000000a930a97221 */ /* 0x000fe20000010000 */
[----:B------:R-:W-:Y:S05]  /*107c0*/  FFMA.FTZ R88, R121, UR4, -R6 ;  /* 0x0000000479587c23 */ /* 0x000fea0008010806 */
[----:B------:R-:W2:Y:S01]  /*107d0*/  MUFU.EX2 R81, R81 ;  /* 0x0000005100517308 */ /* 0x000ea20000000800 */
[C---:B------:R-:W-:Y:S05]  /*107e0*/  HMMA.16816.F32.BF16 R216, R32.reuse, R28, R216 ;  /* 0x0000001c20d8723c */ /* 0x040fea00000418d8 */
[----:B------:R-:W-:Y:S01]  /*107f0*/  FADD.FTZ R169, R49, R169 ;  /* 0x000000a931a97221 */ /* 0x000fe20000010000 */
[C---:B------:R-:W-:Y:S03]  /*10800*/  HMMA.16816.F32.BF16 R212, R32.reuse, R30, R212 ;  /* 0x0000001e20d4723c */ /* 0x040fe600000418d4 */
[----:B------:R-:W3:Y:S02]  /*10810*/  MUFU.EX2 R64, R64 ;  /* 0x0000004000407308 */ /* 0x000ee40000000800 */
[----:B------:R-:W-:Y:S01]  /*10820*/  F2FP.BF16.F32.PACK_AB R28, R149, R148 ;  /* 0x00000094951c723e */ /* 0x000fe200000010ff */
[C---:B------:R-:W-:Y:S07]  /*10830*/  HMMA.16816.F32.BF16 R208, R32.reuse, R44, R208 ;  /* 0x0000002c20d0723c */ /* 0x040fee00000418d0 */
[----:B------:R-:W-:Y:S01]  /*10840*/  MUFU.EX2 R44, R50 ;  /* 0x00000032002c7308 */ /* 0x000fe20000000800 */
[----:B------:R-:W-:Y:S01]  /*10850*/  F2FP.BF16.F32.PACK_AB R30, R151, R150 ;  /* 0x00000096971e723e */ /* 0x000fe200000010ff */
[----:B------:R-:W-:Y:S01]  /*10860*/  HMMA.16816.F32.BF16 R204, R32, R46, R204 ;  /* 0x0000002e20cc723c */ /* 0x000fe200000418cc */
[----:B------:R-:W5:Y:S07]  /*10870*/  LDSM.16.MT88.4 R32, [R237+0x5000] ;  /* 0x00500000ed20783b */ /* 0x000f6e0000004200 */
[----:B------:R-:W-:Y:S03]  /*10880*/  MUFU.EX2 R95, R95 ;  /* 0x0000005f005f7308 */ /* 0x000fe60000000800 */
[----:B------:R-:W-:Y:S01]  /*10890*/  F2FP.BF16.F32.PACK_AB R29, R162, R161 ;  /* 0x000000a1a21d723e */ /* 0x000fe200000010ff */
[--C-:B------:R-:W-:Y:S01]  /*108a0*/  FFMA.FTZ R45, R51, UR4, -R8.reuse ;  /* 0x00000004332d7c23 */ /* 0x100fe20008010808 */
[----:B------:R-:W-:Y:S02]  /*108b0*/  F2FP.BF16.F32.PACK_AB R31, R164, R163 ;  /* 0x000000a3a41f723e */ /* 0x000fe400000010ff */
[----:B--2---:R-:W-:Y:S01]  /*108c0*/  F2FP.BF16.F32.PACK_AB R37, R81, R80 ;  /* 0x000000505125723e */ /* 0x004fe200000010ff */
[--C-:B------:R-:W-:Y:S02]  /*108d0*/  FFMA.FTZ R51, R58, UR4, -R8.reuse ;  /* 0x000000043a337c23 */ /* 0x100fe40008010808 */
[----:B------:R-:W2:Y:S01]  /*108e0*/  MUFU.EX2 R45, R45 ;  /* 0x0000002d002d7308 */ /* 0x000ea20000000800 */
[----:B---3--:R-:W-:Y:S01]  /*108f0*/  F2FP.BF16.F32.PACK_AB R42, R64, R11 ;  /* 0x0000000b402a723e */ /* 0x008fe200000010ff */
[C---:B-1----:R-:W-:Y:S05]  /*10900*/  HMMA.16816.F32.BF16 R192, R28.reuse, R24, R192 ;  /* 0x000000181cc0723c */ /* 0x042fea00000418c0 */
[--C-:B------:R-:W-:Y:S03]  /*10910*/  FFMA.FTZ R58, R59, UR4, -R8.reuse ;  /* 0x000000043b3a7c23 */ /* 0x100fe60008010808 */
[----:B------:R-:W-:Y:S01]  /*10920*/  MUFU.EX2 R51, R51 ;  /* 0x0000003300337308 */ /* 0x000fe20000000800 */
[C---:B------:R-:W-:Y:S03]  /*10930*/  HMMA.16816.F32.BF16 R188, R28.reuse, R26, R188 ;  /* 0x0000001a1cbc723c */ /* 0x040fe600000418bc */
[--C-:B------:R-:W-:Y:S01]  /*10940*/  FFMA.FTZ R59, R66, UR4, -R8.reuse ;  /* 0x00000004423b7c23 */ /* 0x100fe20008010808 */
[--C-:B------:R-:W-:Y:S02]  /*10950*/  FFMA.FTZ R66, R74, UR4, -R8.reuse ;  /* 0x000000044a427c23 */ /* 0x100fe40008010808 */
[C---:B----4-:R-:W-:Y:S03]  /*10960*/  HMMA.16816.F32.BF16 R200, R28.reuse, R20, R200 ;  /* 0x000000141cc8723c */ /* 0x050fe600000418c8 */
[----:B------:R-:W1:Y:S02]  /*10970*/  MUFU.EX2 R58, R58 ;  /* 0x0000003a003a7308 */ /* 0x000e640000000800 */
[----:B--2---:R-:W-:Y:S01]  /*10980*/  F2FP.BF16.F32.PACK_AB R39, R45, R44 ;  /* 0x0000002c2d27723e */ /* 0x004fe200000010ff */
[----:B------:R-:W-:Y:S01]  /*10990*/  HMMA.16816.F32.BF16 R196, R28, R22, R196 ;  /* 0x000000161cc4723c */ /* 0x000fe200000418c4 */
[----:B------:R-:W2:Y:S06]  /*109a0*/  LDSM.16.MT88.4 R28, [R238+0x5000] ;  /* 0x00500000ee1c783b */ /* 0x000eac0000004200 */
[----:B------:R-:W-:Y:S01]  /*109b0*/  MUFU.EX2 R59, R59 ;  /* 0x0000003b003b7308 */ /* 0x000fe20000000800 */
[--C-:B------:R-:W-:Y:S01]  /*109c0*/  FFMA.FTZ R74, R82, UR4, -R8.reuse ;  /* 0x00000004524a7c23 */ /* 0x100fe20008010808 */
[C---:B------:R-:W-:Y:S08]  /*109d0*/  HMMA.16816.F32.BF16 R216, R36.reuse, R16, R216 ;  /* 0x0000001024d8723c */ /* 0x040ff000000418d8 */
[----:B------:R-:W-:Y:S01]  /*109e0*/  MUFU.EX2 R65, R65 ;  /* 0x0000004100417308 */ /* 0x000fe20000000800 */
[C---:B------:R-:W-:Y:S03]  /*109f0*/  HMMA.16816.F32.BF16 R212, R36.reuse, R18, R212 ;  /* 0x0000001224d4723c */ /* 0x040fe600000418d4 */
[----:B------:R-:W-:Y:S03]  /*10a00*/  F2FP.BF16.F32.PACK_AB R16, R69, R68 ;  /* 0x000000444510723e */ /* 0x000fe600000010ff */
[C---:B------:R-:W-:Y:S03]  /*10a10*/  HMMA.16816.F32.BF16 R208, R36.reuse, R60, R208 ;  /* 0x0000003c24d0723c */ /* 0x040fe600000418d0 */
[----:B------:R-:W-:Y:S02]  /*10a20*/  MUFU.EX2 R72, R72 ;  /* 0x0000004800487308 */ /* 0x000fe40000000800 */
[----:B------:R-:W-:Y:S01]  /*10a30*/  F2FP.BF16.F32.PACK_AB R18, R77, R76 ;  /* 0x0000004c4d12723e */ /* 0x000fe200000010ff */
[----:B------:R-:W-:Y:S01]  /*10a40*/  HMMA.16816.F32.BF16 R204, R36, R62, R204 ;  /* 0x0000003e24cc723c */ /* 0x000fe200000418cc */
[----:B------:R-:W3:Y:S06]  /*10a50*/  LDSM.16.MT88.4 R36, [R237+0x5400] ;  /* 0x00540000ed24783b */ /* 0x000eec0000004200 */
[----:B------:R-:W-:Y:S01]  /*10a60*/  MUFU.EX2 R52, R52 ;  /* 0x0000003400347308 */ /* 0x000fe20000000800 */
[----:B------:R-:W-:Y:S03]  /*10a70*/  F2FP.BF16.F32.PACK_AB R17, R71, R70 ;  /* 0x000000464711723e */ /* 0x000fe600000010ff */
[--C-:B------:R-:W-:Y:S01]  /*10a80*/  FFMA.FTZ R60, R67, UR4, -R8.reuse ;  /* 0x00000004433c7c23 */ /* 0x100fe20008010808 */
[----:B------:R-:W-:Y:S01]  /*10a90*/  F2FP.BF16.F32.PACK_AB R19, R79, R78 ;  /* 0x0000004e4f13723e */ /* 0x000fe200000010ff */
[--C-:B------:R-:W-:Y:S04]  /*10aa0*/  FFMA.FTZ R67, R75, UR4, -R8.reuse ;  /* 0x000000044b437c23 */ /* 0x100fe80008010808 */
[----:B------:R-:W-:Y:S01]  /*10ab0*/  MUFU.EX2 R54, R54 ;  /* 0x0000003600367308 */ /* 0x000fe20000000800 */
[----:B-1----:R-:W-:Y:S01]  /*10ac0*/  F2FP.BF16.F32.PACK_AB R41, R58, R51 ;  /* 0x000000333a29723e */ /* 0x002fe200000010ff */
[----:B------:R-:W-:Y:S01]  /*10ad0*/  FFMA.FTZ R75, R83, UR4, -R8 ;  /* 0x00000004534b7c23 */ /* 0x000fe20008010808 */
[C---:B-----5:R-:W-:Y:S07]  /*10ae0*/  HMMA.16816.F32.BF16 R192, R16.reuse, R32, R192 ;  /* 0x0000002010c0723c */ /* 0x060fee00000418c0 */
[----:B------:R-:W1:Y:S01]  /*10af0*/  MUFU.EX2 R60, R60 ;  /* 0x0000003c003c7308 */ /* 0x000e620000000800 */
[C---:B------:R-:W-:Y:S03]  /*10b00*/  HMMA.16816.F32.BF16 R188, R16.reuse, R34, R188 ;  /* 0x0000002210bc723c */ /* 0x040fe600000418bc */
[----:B------:R-:W-:Y:S03]  /*10b10*/  FFMA.FTZ R46, R89, UR4, -R6 ;  /* 0x00000004592e7c23 */ /* 0x000fe60008010806 */
[C---:B--2---:R-:W-:Y:S03]  /*10b20*/  HMMA.16816.F32.BF16 R200, R16.reuse, R28, R200 ;  /* 0x0000001c10c8723c */ /* 0x044fe600000418c8 */
[----:B------:R-:W-:Y:S02]  /*10b30*/  MUFU.EX2 R66, R66 ;  /* 0x0000004200427308 */ /* 0x000fe40000000800 */
[----:B------:R-:W-:Y:S01]  /*10b40*/  FFMA.FTZ R89, R90, UR4, -R8 ;  /* 0x000000045a597c23 */ /* 0x000fe20008010808 */
[----:B------:R-:W-:Y:S01]  /*10b50*/  HMMA.16816.F32.BF16 R196, R16, R30, R196 ;  /* 0x0000001e10c4723c */ /* 0x000fe200000418c4 */
[----:B------:R-:W2:Y:S06]  /*10b60*/  LDSM.16.MT88.4 R16, [R238+0x5400] ;  /* 0x00540000ee10783b */ /* 0x000eac0000004200 */
[----:B------:R-:W4:Y:S01]  /*10b70*/  MUFU.EX2 R67, R67 ;  /* 0x0000004300437308 */ /* 0x000f220000000800 */
[----:B-1----:R-:W-:Y:S03]  /*10b80*/  F2FP.BF16.F32.PACK_AB R43, R60, R59 ;  /* 0x0000003b3c2b723e */ /* 0x002fe600000010ff */
[----:B------:R-:W-:Y:S01]  /*10b90*/  FFMA.FTZ R47, R96, UR4, -R6 ;  /* 0x00000004602f7c23 */ /* 0x000fe20008010806 */
[----:B------:R-:W-:Y:S01]  /*10ba0*/  FFMA.FTZ R90, R91, UR4, -R8 ;  /* 0x000000045b5a7c23 */ /* 0x000fe20008010808 */
[----:B------:R-:W-:Y:S04]  /*10bb0*/  FFMA.FTZ R50, R97, UR4, -R6 ;  /* 0x0000000461327c23 */ /* 0x000fe80008010806 */
[----:B------:R-:W-:Y:S01]  /*10bc0*/  MUFU.EX2 R74, R74 ;  /* 0x0000004a004a7308 */ /* 0x000fe20000000800 */
[C---:B------:R-:W-:Y:S05]  /*10bd0*/  HMMA.16816.F32.BF16 R208, R40.reuse, R20, R208 ;  /* 0x0000001428d0723c */ /* 0x040fea00000418d0 */
[--C-:B------:R-:W-:Y:S01]  /*10be0*/  FFMA.FTZ R91, R98, UR4, -R8.reuse ;  /* 0x00000004625b7c23 */ /* 0x100fe20008010808 */
[C---:B------:R-:W-:Y:S03]  /*10bf0*/  HMMA.16816.F32.BF16 R204, R40.reuse, R22, R204 ;  /* 0x0000001628cc723c */ /* 0x040fe600000418cc */
[----:B------:R-:W1:Y:S01]  /*10c00*/  MUFU.EX2 R75, R75 ;  /* 0x0000004b004b7308 */ /* 0x000e620000000800 */
[----:B------:R-:W5:Y:S01]  /*10c10*/  LDSM.16.MT88.4 R20, [R237+0x5800] ;  /* 0x00580000ed14783b */ /* 0x000f620000004200 */
[----:B------:R-:W-:Y:S01]  /*10c20*/  FFMA.FTZ R96, R99, UR4, -R8 ;  /* 0x0000000463607c23 */ /* 0x000fe20008010808 */
[C---:B------:R-:W-:Y:S07]  /*10c30*/  HMMA.16816.F32.BF16 R216, R40.reuse, R24, R216 ;  /* 0x0000001828d8723c */ /* 0x040fee00000418d8 */
[----:B------:R-:W-:Y:S01]  /*10c40*/  MUFU.EX2 R100, R100 ;  /* 0x0000006400647308 */ /* 0x000fe20000000800 */
[----:B------:R-:W-:Y:S01]  /*10c50*/  FADD.FTZ R4, R80, R4 ;  /* 0x0000000450047221 */ /* 0x000fe20000010000 */
[----:B------:R-:W-:Y:S08]  /*10c60*/  HMMA.16816.F32.BF16 R212, R40, R26, R212 ;  /* 0x0000001a28d4723c */ /* 0x000ff000000418d4 */
[----:B------:R-:W5:Y:S03]  /*10c70*/  MUFU.EX2 R101, R101 ;  /* 0x0000006500657308 */ /* 0x000f660000000800 */
[----:B------:R-:W-:Y:S01]  /*10c80*/  F2FP.BF16.F32.PACK_AB R24, R85, R84 ;  /* 0x000000545518723e */ /* 0x000fe200000010ff */
[----:B------:R-:W-:Y:S01]  /*10c90*/  FADD.FTZ R4, R81, R4 ;  /* 0x0000000451047221 */ /* 0x000fe20000010000 */
[----:B------:R-:W-:Y:S02]  /*10ca0*/  F2FP.BF16.F32.PACK_AB R26, R93, R92 ;  /* 0x0000005c5d1a723e */ /* 0x000fe400000010ff */
[----:B------:R-:W-:Y:S01]  /*10cb0*/  F2FP.BF16.F32.PACK_AB R25, R87, R86 ;  /* 0x000000565719723e */ /* 0x000fe200000010ff */
[----:B------:R-:W-:Y:S02]  /*10cc0*/  FADD.FTZ R4, R44, R4 ;  /* 0x000000042c047221 */ /* 0x000fe40000010000 */
[----:B------:R-:W-:Y:S01]  /*10cd0*/  MUFU.EX2 R108, R108 ;  /* 0x0000006c006c7308 */ /* 0x000fe20000000800 */
[----:B------:R-:W-:Y:S01]  /*10ce0*/  F2FP.BF16.F32.PACK_AB R27, R95, R94 ;  /* 0x0000005e5f1b723e */ /* 0x000fe200000010ff */
[----:B------:R-:W-:Y:S01]  /*10cf0*/  FADD.FTZ R169, R56, R169 ;  /* 0x000000a938a97221 */ /* 0x000fe20000010000 */
[----:B------:R-:W-:Y:S01]  /*10d00*/  F2FP.BF16.F32.PACK_AB R40, R72, R65 ;  /* 0x000000414828723e */ /* 0x000fe200000010ff */
[----:B------:R-:W-:Y:S01]  /*10d10*/  FADD.FTZ R4, R45, R4 ;  /* 0x000000042d047221 */ /* 0x000fe20000010000 */
[----:B------:R-:W-:Y:S01]  /*10d20*/  F2FP.BF16.F32.PACK_AB R42, R54, R52 ;  /* 0x00000034362a723e */ /* 0x000fe200000010ff */
[----:B------:R-:W-:Y:S01]  /*10d30*/  FFMA.FTZ R61, R104, UR4, -R6 ;  /* 0x00000004683d7c23 */ /* 0x000fe20008010806 */
[----:B----4-:R-:W-:Y:S03]  /*10d40*/  F2FP.BF16.F32.PACK_AB R41, R67, R66 ;  /* 0x000000424329723e */ /* 0x010fe600000010ff */
[----:B------:R-:W4:Y:S01]  /*10d50*/  MUFU.EX2 R109, R109 ;  /* 0x0000006d006d7308 */ /* 0x000f220000000800 */
[C---:B---3--:R-:W-:Y:S05]  /*10d60*/  HMMA.16816.F32.BF16 R192, R24.reuse, R36, R192 ;  /* 0x0000002418c0723c */ /* 0x048fea00000418c0 */
[----:B-1----:R-:W-:Y:S01]  /*10d70*/  F2FP.BF16.F32.PACK_AB R43, R75, R74 ;  /* 0x0000004a4b2b723e */ /* 0x002fe200000010ff */
[C---:B------:R-:W-:Y:S03]  /*10d80*/  HMMA.16816.F32.BF16 R188, R24.reuse, R38, R188 ;  /* 0x0000002618bc723c */ /* 0x040fe600000418bc */
[----:B------:R-:W-:Y:S02]  /*10d90*/  MUFU.EX2 R102, R102 ;  /* 0x0000006600667308 */ /* 0x000fe40000000800 */
[----:B------:R-:W-:Y:S01]  /*10da0*/  FADD.FTZ R4, R51, R4 ;  /* 0x0000000433047221 */ /* 0x000fe20000010000 */
[C---:B--2---:R-:W-:Y:S07]  /*10db0*/  HMMA.16816.F32.BF16 R200, R24.reuse, R16, R200 ;  /* 0x0000001018c8723c */ /* 0x044fee00000418c8 */
[----:B------:R-:W1:Y:S01]  /*10dc0*/  MUFU.EX2 R103, R103 ;  /* 0x0000006700677308 */ /* 0x000e620000000800 */
[--C-:B------:R-:W-:Y:S01]  /*10dd0*/  FFMA.FTZ R62, R105, UR4, -R6.reuse ;  /* 0x00000004693e7c23 */ /* 0x100fe20008010806 */
[----:B------:R-:W-:Y:S01]  /*10de0*/  HMMA.16816.F32.BF16 R196, R24, R18, R196 ;  /* 0x0000001218c4723c */ /* 0x000fe200000418c4 */
[----:B------:R-:W2:Y:S07]  /*10df0*/  LDSM.16.MT88.4 R24, [R238+0x5800] ;  /* 0x00580000ee18783b */ /* 0x000eae0000004200 */
[----:B------:R-:W-:Y:S01]  /*10e00*/  MUFU.EX2 R110, R110 ;  /* 0x0000006e006e7308 */ /* 0x000fe20000000800 */
[C---:B------:R-:W-:Y:S05]  /*10e10*/  HMMA.16816.F32.BF16 R208, R40.reuse, R28, R208 ;  /* 0x0000001c28d0723c */ /* 0x040fea00000418d0 */
[--C-:B------:R-:W-:Y:S01]  /*10e20*/  FFMA.FTZ R63, R112, UR4, -R6.reuse ;  /* 0x00000004703f7c23 */ /* 0x100fe20008010806 */
[C---:B------:R-:W-:Y:S03]  /*10e30*/  HMMA.16816.F32.BF16 R204, R40.reuse, R30, R204 ;  /* 0x0000001e28cc723c */ /* 0x040fe600000418cc */
[----:B------:R-:W3:Y:S01]  /*10e40*/  MUFU.EX2 R111, R111 ;  /* 0x0000006f006f7308 */ /* 0x000ee20000000800 */
[----:B------:R-:W2:Y:S01]  /*10e50*/  LDSM.16.MT88.4 R28, [R237+0x5c00] ;  /* 0x005c0000ed1c783b */ /* 0x000ea20000004200 */
[----:B------:R-:W-:Y:S01]  /*10e60*/  FFMA.FTZ R82, R113, UR4, -R6 ;  /* 0x0000000471527c23 */ /* 0x000fe20008010806 */
[C---:B------:R-:W-:Y:S07]  /*10e70*/  HMMA.16816.F32.BF16 R216, R40.reuse, R32, R216 ;  /* 0x0000002028d8723c */ /* 0x040fee00000418d8 */
[----:B------:R-:W-:Y:S01]  /*10e80*/  MUFU.EX2 R55, R55 ;  /* 0x0000003700377308 */ /* 0x000fe20000000800 */
[--C-:B------:R-:W-:Y:S01]  /*10e90*/  FFMA.FTZ R98, R106, UR4, -R8.reuse ;  /* 0x000000046a627c23 */ /* 0x100fe20008010808 */
[----:B------:R-:W-:Y:S08]  /*10ea0*/  HMMA.16816.F32.BF16 R212, R40, R34, R212 ;  /* 0x0000002228d4723c */ /* 0x000ff000000418d4 */
[----:B------:R-:W2:Y:S03]  /*10eb0*/  MUFU.EX2 R46, R46 ;  /* 0x0000002e002e7308 */ /* 0x000ea60000000800 */
[----:B-----5:R-:W-:Y:S01]  /*10ec0*/  F2FP.BF16.F32.PACK_AB R32, R101, R100 ;  /* 0x000000646520723e */ /* 0x020fe200000010ff */
[--C-:B------:R-:W-:Y:S01]  /*10ed0*/  FFMA.FTZ R99, R107, UR4, -R8.reuse ;  /* 0x000000046b637c23 */ /* 0x100fe20008010808 */
[----:B----4-:R-:W-:Y:S02]  /*10ee0*/  F2FP.BF16.F32.PACK_AB R34, R109, R108 ;  /* 0x0000006c6d22723e */ /* 0x010fe400000010ff */
[----:B-1----:R-:W-:Y:S01]  /*10ef0*/  F2FP.BF16.F32.PACK_AB R33, R103, R102 ;  /* 0x000000666721723e */ /* 0x002fe200000010ff */
[--C-:B------:R-:W-:Y:S02]  /*10f00*/  FFMA.FTZ R104, R114, UR4, -R8.reuse ;  /* 0x0000000472687c23 */ /* 0x100fe40008010808 */
[----:B------:R-:W-:Y:S01]  /*10f10*/  MUFU.EX2 R47, R47 ;  /* 0x0000002f002f7308 */ /* 0x000fe20000000800 */
[----:B---3--:R-:W-:Y:S01]  /*10f20*/  F2FP.BF16.F32.PACK_AB R35, R111, R110 ;  /* 0x0000006e6f23723e */ /* 0x008fe200000010ff */
[----:B------:R-:W-:Y:S01]  /*10f30*/  FFMA.FTZ R105, R115, UR4, -R8 ;  /* 0x0000000473697c23 */ /* 0x000fe20008010808 */
[----:B------:R-:W-:Y:S01]  /*10f40*/  FADD.FTZ R169, R57, R169 ;  /* 0x000000a939a97221 */ /* 0x000fe20000010000 */
[----:B------:R-:W-:Y:S01]  /*10f50*/  FADD.FTZ R4, R58, R4 ;  /* 0x000000043a047221 */ /* 0x000fe20000010000 */
[--C-:B------:R-:W-:Y:S01]  /*10f60*/  FFMA.FTZ R83, R120, UR4, -R6.reuse ;  /* 0x0000000478537c23 */ /* 0x100fe20008010806 */
[----:B------:R-:W-:Y:S01]  /*10f70*/  FFMA.FTZ R97, R128, UR4, -R6 ;  /* 0x0000000480617c23 */ /* 0x000fe20008010806 */
[----:B------:R-:W-:Y:S03]  /*10f80*/  FADD.FTZ R169, R11, R169 ;  /* 0x000000a90ba97221 */ /* 0x000fe60000010000 */
[----:B------:R-:W1:Y:S01]  /*10f90*/  MUFU.EX2 R50, R50 ;  /* 0x0000003200327308 */ /* 0x000e620000000800 */
[C---:B------:R-:W-:Y:S05]  /*10fa0*/  HMMA.16816.F32.BF16 R192, R32.reuse, R20, R192 ;  /* 0x0000001420c0723c */ /* 0x040fea00000418c0 */
[----:B--2---:R-:W-:Y:S01]  /*10fb0*/  F2FP.BF16.F32.PACK_AB R40, R46, R55 ;  /* 0x000000372e28723e */ /* 0x004fe200000010ff */
[C---:B------:R-:W-:Y:S03]  /*10fc0*/  HMMA.16816.F32.BF16 R188, R32.reuse, R22, R188 ;  /* 0x0000001620bc723c */ /* 0x040fe600000418bc */
[----:B------:R-:W-:Y:S02]  /*10fd0*/  MUFU.EX2 R89, R89 ;  /* 0x0000005900597308 */ /* 0x000fe40000000800 */
[----:B------:R-:W-:Y:S01]  /*10fe0*/  FADD.FTZ R4, R59, R4 ;  /* 0x000000043b047221 */ /* 0x000fe20000010000 */
[C---:B------:R-:W-:Y:S07]  /*10ff0*/  HMMA.16816.F32.BF16 R200, R32.reuse, R24, R200 ;  /* 0x0000001820c8723c */ /* 0x040fee00000418c8 */
[----:B------:R-:W2:Y:S01]  /*11000*/  MUFU.EX2 R90, R90 ;  /* 0x0000005a005a7308 */ /* 0x000ea20000000800 */
[----:B-1----:R-:W-:Y:S01]  /*11010*/  F2FP.BF16.F32.PACK_AB R42, R50, R47 ;  /* 0x0000002f322a723e */ /* 0x002fe200000010ff */
[----:B------:R-:W-:Y:S01]  /*11020*/  HMMA.16816.F32.BF16 R196, R32, R26, R196 ;  /* 0x0000001a20c4723c */ /* 0x000fe200000418c4 */
[----:B------:R-:W1:Y:S07]  /*11030*/  LDSM.16.MT88.4 R32, [R238+0x5c00] ;  /* 0x005c0000ee20783b */ /* 0x000e6e0000004200 */
[----:B------:R-:W-:Y:S03]  /*11040*/  MUFU.EX2 R91, R91 ;  /* 0x0000005b005b7308 */ /* 0x000fe60000000800 */
[----:B------:R-:W-:Y:S01]  /*11050*/  FADD.FTZ R169, R64, R169 ;  /* 0x000000a940a97221 */ /* 0x000fe20000010000 */
[----:B------:R-:W-:Y:S01]  /*11060*/  FADD.FTZ R4, R60, R4 ;  /* 0x000000043c047221 */ /* 0x000fe20000010000 */
[----:B------:R-:W-:Y:S02]  /*11070*/  FFMA.FTZ R6, R129, UR4, -R6 ;  /* 0x0000000481067c23 */ /* 0x000fe40008010806 */
[----:B------:R-:W-:Y:S01]  /*11080*/  FADD.FTZ R169, R65, R169 ;  /* 0x000000a941a97221 */ /* 0x000fe20000010000 */
[----:B------:R-:W-:Y:S02]  /*11090*/  FADD.FTZ R4, R66, R4 ;  /* 0x0000000442047221 */ /* 0x000fe40000010000 */
[----:B------:R-:W3:Y:S01]  /*110a0*/  MUFU.EX2 R96, R96 ;  /* 0x0000006000607308 */ /* 0x000ee20000000800 */
[----:B--2---:R-:W-:Y:S01]  /*110b0*/  F2FP.BF16.F32.PACK_AB R41, R90, R89 ;  /* 0x000000595a29723e */ /* 0x004fe200000010ff */
[----:B------:R-:W-:Y:S01]  /*110c0*/  FADD.FTZ R169, R72, R169 ;  /* 0x000000a948a97221 */ /* 0x000fe20000010000 */
[----:B------:R-:W-:Y:S01]  /*110d0*/  FADD.FTZ R4, R67, R4 ;  /* 0x0000000443047221 */ /* 0x000fe20000010000 */
[----:B------:R-:W-:Y:S01]  /*110e0*/  FADD.FTZ R2, R95, R2 ;  /* 0x000000025f027221 */ /* 0x000fe20000010000 */
[----:B------:R-:W-:Y:S01]  /*110f0*/  FADD.FTZ R139, R100, R139 ;  /* 0x0000008b648b7221 */ /* 0x000fe20000010000 */
[----:B------:R-:W-:Y:S01]  /*11100*/  FADD.FTZ R169, R52, R169 ;  /* 0x000000a934a97221 */ /* 0x000fe20000010000 */
[----:B------:R-:W-:Y:S03]  /*11110*/  FADD.FTZ R4, R74, R4 ;  /* 0x000000044a047221 */ /* 0x000fe60000010000 */
[----:B------:R-:W2:Y:S01]  /*11120*/  MUFU.EX2 R61, R61 ;  /* 0x0000003d003d7308 */ /* 0x000ea20000000800 */
[----:B------:R-:W-:Y:S01]  /*11130*/  FADD.FTZ R2, R102, R2 ;  /* 0x0000000266027221 */ /* 0x000fe20000010000 */
[----:B------:R-:W-:Y:S01]  /*11140*/  FADD.FTZ R169, R54, R169 ;  /* 0x000000a936a97221 */ /* 0x000fe20000010000 */
[----:B------:R-:W-:Y:S01]  /*11150*/  FADD.FTZ R4, R75, R4 ;  /* 0x000000044b047221 */ /* 0x000fe20000010000 */
[----:B------:R-:W-:Y:S01]  /*11160*/  FADD.FTZ R139, R101, R139 ;  /* 0x0000008b658b7221 */ /* 0x000fe20000010000 */
[----:B------:R-:W-:Y:S01]  /*11170*/  FADD.FTZ R2, R103, R2 ;  /* 0x0000000267027221 */ /* 0x000fe20000010000 */
[----:B------:R-:W-:Y:S01]  /*11180*/  FADD.FTZ R169, R55, R169 ;  /* 0x000000a937a97221 */ /* 0x000fe20000010000 */
[----:B------:R-:W-:Y:S03]  /*11190*/  FADD.FTZ R4, R89, R4 ;  /* 0x0000000459047221 */ /* 0x000fe60000010000 */
[----:B------:R-:W4:Y:S01]  /*111a0*/  MUFU.EX2 R62, R62 ;  /* 0x0000003e003e7308 */ /* 0x000f220000000800 */
[----:B---3--:R-:W-:Y:S01]  /*111b0*/  F2FP.BF16.F32.PACK_AB R43, R96, R91 ;  /* 0x0000005b602b723e */ /* 0x008fe200000010ff */
[----:B------:R-:W-:Y:S01]  /*111c0*/  FADD.FTZ R169, R46, R169 ;  /* 0x000000a92ea97221 */ /* 0x000fe20000010000 */
[----:B------:R-:W-:Y:S01]  /*111d0*/  FADD.FTZ R4, R90, R4 ;  /* 0x000000045a047221 */ /* 0x000fe20000010000 */
[----:B------:R-:W-:Y:S01]  /*111e0*/  FADD.FTZ R139, R108, R139 ;  /* 0x0000008b6c8b7221 */ /* 0x000fe20000010000 */
[----:B------:R-:W-:Y:S01]  /*111f0*/  FADD.FTZ R2, R110, R2 ;  /* 0x000000026e027221 */ /* 0x000fe20000010000 */
[----:B------:R-:W-:Y:S01]  /*11200*/  FADD.FTZ R169, R47, R169 ;  /* 0x000000a92fa97221 */ /* 0x000fe20000010000 */
[----:B------:R-:W-:Y:S03]  /*11210*/  FADD.FTZ R4, R91, R4 ;  /* 0x000000045b047221 */ /* 0x000fe60000010000 */
[----:B------:R-:W-:Y:S01]  /*11220*/  MUFU.EX2 R63, R63 ;  /* 0x0000003f003f7308 */ /* 0x000fe20000000800 */
[C---:B------:R-:W-:Y:S05]  /*11230*/  HMMA.16816.F32.BF16 R216, R40.reuse, R36, R216 ;  /* 0x0000002428d8723c */ /* 0x040fea00000418d8 */
[----:B------:R-:W-:Y:S01]  /*11240*/  FADD.FTZ R169, R50, R169 ;  /* 0x000000a932a97221 */ /* 0x000fe20000010000 */
[C---:B------:R-:W-:Y:S03]  /*11250*/  HMMA.16816.F32.BF16 R212, R40.reuse, R38, R212 ;  /* 0x0000002628d4723c */ /* 0x040fe600000418d4 */
[----:B------:R-:W3:Y:S02]  /*11260*/  MUFU.EX2 R82, R82 ;  /* 0x0000005200527308 */ /* 0x000ee40000000800 */
[----:B------:R-:W-:Y:S01]  /*11270*/  FADD.FTZ R4, R96, R4 ;  /* 0x0000000460047221 */ /* 0x000fe20000010000 */
[C---:B------:R-:W-:Y:S07]  /*11280*/  HMMA.16816.F32.BF16 R208, R40.reuse, R16, R208 ;  /* 0x0000001028d0723c */ /* 0x040fee00000418d0 */
[----:B------:R-:W5:Y:S01]  /*11290*/  MUFU.EX2 R98, R98 ;  /* 0x0000006200627308 */ /* 0x000f620000000800 */
[----:B--2---:R-:W-:Y:S01]  /*112a0*/  FADD.FTZ R169, R61, R169 ;  /* 0x000000a93da97221 */ /* 0x004fe20000010000 */
[----:B------:R-:W-:Y:S08]  /*112b0*/  HMMA.16816.F32.BF16 R204, R40, R18, R204 ;  /* 0x0000001228cc723c */ /* 0x000ff000000418cc */
[----:B------:R-:W2:Y:S03]  /*112c0*/  MUFU.EX2 R99, R99 ;  /* 0x0000006300637308 */ /* 0x000ea60000000800 */
[----:B----4-:R-:W-:Y:S01]  /*112d0*/  F2FP.BF16.F32.PACK_AB R16, R62, R61 ;  /* 0x0000003d3e10723e */ /* 0x010fe200000010ff */
[--C-:B------:R-:W-:Y:S01]  /*112e0*/  FFMA.FTZ R40, R122, UR4, -R8.reuse ;  /* 0x000000047a287c23 */ /* 0x100fe20008010808 */
[--C-:B------:R-:W-:Y:S01]  /*112f0*/  FFMA.FTZ R41, R123, UR4, -R8.reuse ;  /* 0x000000047b297c23 */ /* 0x100fe20008010808 */
[----:B---3--:R-:W-:Y:S01]  /*11300*/  F2FP.BF16.F32.PACK_AB R18, R82, R63 ;  /* 0x0000003f5212723e */ /* 0x008fe200000010ff */
[----:B------:R-:W-:Y:S03]  /*11310*/  FFMA.FTZ R8, R131, UR4, -R8 ;  /* 0x0000000483087c23 */ /* 0x000fe60008010808 */
[----:B------:R-:W3:Y:S01]  /*11320*/  MUFU.EX2 R104, R104 ;  /* 0x0000006800687308 */ /* 0x000ee20000000800 */
[----:B-----5:R-:W-:Y:S01]  /*11330*/  FADD.FTZ R4, R98, R4 ;  /* 0x0000000462047221 */ /* 0x020fe20000010000 */
[----:B------:R-:W-:Y:S01]  /*11340*/  FADD.FTZ R169, R62, R169 ;  /* 0x000000a93ea97221 */ /* 0x000fe20000010000 */
[----:B------:R-:W-:Y:S01]  /*11350*/  FADD.FTZ R139, R109, R139 ;  /* 0x0000008b6d8b7221 */ /* 0x000fe20000010000 */
[----:B------:R-:W-:Y:S02]  /*11360*/  FADD.FTZ R2, R111, R2 ;  /* 0x000000026f027221 */ /* 0x000fe40000010000 */
[----:B------:R-:W-:Y:S04]  /*11370*/  FADD.FTZ R169, R63, R169 ;  /* 0x000000a93fa97221 */ /* 0x000fe80000010000 */
[----:B------:R-:W4:Y:S01]  /*11380*/  MUFU.EX2 R105, R105 ;  /* 0x0000006900697308 */ /* 0x000f220000000800 */
[C---:B--2---:R-:W-:Y:S01]  /*11390*/  F2FP.BF16.F32.PACK_AB R17, R99.reuse, R98 ;  /* 0x000000626311723e */ /* 0x044fe200000010ff */
[----:B------:R-:W-:Y:S01]  /*113a0*/  FADD.FTZ R4, R99, R4 ;  /* 0x0000000463047221 */ /* 0x000fe20000010000 */
[----:B------:R-:W-:Y:S07]  /*113b0*/  FADD.FTZ R169, R82, R169 ;  /* 0x000000a952a97221 */ /* 0x000fee0000010000 */
[----:B------:R-:W2:Y:S01]  /*113c0*/  MUFU.EX2 R116, R116 ;  /* 0x0000007400747308 */ /* 0x000ea20000000800 */
[----:B---3--:R-:W-:Y:S09]  /*113d0*/  FADD.FTZ R4, R104, R4 ;  /* 0x0000000468047221 */ /* 0x008ff20000010000 */
[----:B------:R-:W3:Y:S01]  /*113e0*/  MUFU.EX2 R117, R117 ;  /* 0x0000007500757308 */ /* 0x000ee20000000800 */
[C---:B----4-:R-:W-:Y:S01]  /*113f0*/  F2FP.BF16.F32.PACK_AB R19, R105.reuse, R104 ;  /* 0x000000686913723e */ /* 0x050fe200000010ff */
[----:B------:R-:W-:Y:S08]  /*11400*/  FADD.FTZ R4, R105, R4 ;  /* 0x0000000469047221 */ /* 0x000ff00000010000 */
[----:B------:R-:W4:Y:S01]  /*11410*/  MUFU.EX2 R124, R124 ;  /* 0x0000007c007c7308 */ /* 0x000f220000000800 */
[C---:B------:R-:W-:Y:S05]  /*11420*/  HMMA.16816.F32.BF16 R216, R16.reuse, R20, R216 ;  /* 0x0000001410d8723c */ /* 0x040fea00000418d8 */
[----:B--2---:R-:W-:Y:S01]  /*11430*/  FADD.FTZ R139, R116, R139 ;  /* 0x0000008b748b7221 */ /* 0x004fe20000010000 */
[C---:B------:R-:W-:Y:S03]  /*11440*/  HMMA.16816.F32.BF16 R212, R16.reuse, R22, R212 ;  /* 0x0000001610d4723c */ /* 0x040fe600000418d4 */
[----:B------:R-:W2:Y:S02]  /*11450*/  MUFU.EX2 R118, R118 ;  /* 0x0000007600767308 */ /* 0x000ea40000000800 */
[----:B---3--:R-:W-:Y:S01]  /*11460*/  F2FP.BF16.F32.PACK_AB R36, R117, R116 ;  /* 0x000000747524723e */ /* 0x008fe200000010ff */
[C---:B------:R-:W-:Y:S07]  /*11470*/  HMMA.16816.F32.BF16 R208, R16.reuse, R24, R208 ;  /* 0x0000001810d0723c */ /* 0x040fee00000418d0 */
[----:B------:R-:W3:Y:S01]  /*11480*/  MUFU.EX2 R119, R119 ;  /* 0x0000007700777308 */ /* 0x000ee20000000800 */
[----:B----4-:R-:W-:Y:S01]  /*11490*/  F2FP.BF16.F32.PACK_AB R38, R125, R124 ;  /* 0x0000007c7d26723e */ /* 0x010fe200000010ff */
[----:B------:R-:W-:Y:S08]  /*114a0*/  HMMA.16816.F32.BF16 R204, R16, R26, R204 ;  /* 0x0000001a10cc723c */ /* 0x000ff000000418cc */
[----:B------:R-:W4:Y:S03]  /*114b0*/  MUFU.EX2 R126, R126 ;  /* 0x0000007e007e7308 */ /* 0x000f260000000800 */
[----:B--2---:R-:W-:Y:S01]  /*114c0*/  FADD.FTZ R2, R118, R2 ;  /* 0x0000000276027221 */ /* 0x004fe20000010000 */
[----:B------:R-:W-:Y:S04]  /*114d0*/  FADD.FTZ R139, R117, R139 ;  /* 0x0000008b758b7221 */ /* 0x000fe80000010000 */
[----:B------:R-:W-:Y:S02]  /*114e0*/  FADD.FTZ R139, R124, R139 ;  /* 0x0000008b7c8b7221 */ /* 0x000fe40000010000 */
[----:B------:R-:W2:Y:S01]  /*114f0*/  MUFU.EX2 R83, R83 ;  /* 0x0000005300537308 */ /* 0x000ea20000000800 */
[C---:B---3--:R-:W-:Y:S01]  /*11500*/  F2FP.BF16.F32.PACK_AB R37, R119.reuse, R118 ;  /* 0x000000767725723e */ /* 0x048fe200000010ff */
[----:B------:R-:W-:Y:S01]  /*11510*/  FADD.FTZ R2, R119, R2 ;  /* 0x0000000277027221 */ /* 0x000fe20000010000 */
[----:B------:R-:W-:Y:S07]  /*11520*/  FADD.FTZ R180, R125, R139 ;  /* 0x0000008b7db47221 */ /* 0x000fee0000010000 */
[----:B------:R-:W3:Y:S01]  /*11530*/  MUFU.EX2 R88, R88 ;  /* 0x0000005800587308 */ /* 0x000ee20000000800 */
[C---:B----4-:R-:W-:Y:S01]  /*11540*/  F2FP.BF16.F32.PACK_AB R39, R127.reuse, R126 ;  /* 0x0000007e7f27723e */ /* 0x050fe200000010ff */
[----:B------:R-:W-:Y:S04]  /*11550*/  FADD.FTZ R2, R126, R2 ;  /* 0x000000027e027221 */ /* 0x000fe80000010000 */
[----:B------:R-:W-:Y:S04]  /*11560*/  FADD.FTZ R181, R127, R2 ;  /* 0x000000027fb57221 */ /* 0x000fe80000010000 */
[----:B------:R-:W-:Y:S01]  /*11570*/  MUFU.EX2 R97, R97 ;  /* 0x0000006100617308 */ /* 0x000fe20000000800 */
[C---:B------:R-:W-:Y:S05]  /*11580*/  HMMA.16816.F32.BF16 R192, R36.reuse, R28, R192 ;  /* 0x0000001c24c0723c */ /* 0x040fea00000418c0 */
[----:B--2---:R-:W-:Y:S01]  /*11590*/  FADD.FTZ R169, R83, R169 ;  /* 0x000000a953a97221 */ /* 0x004fe20000010000 */
[C---:B------:R-:W-:Y:S03]  /*115a0*/  HMMA.16816.F32.BF16 R188, R36.reuse, R30, R188 ;  /* 0x0000001e24bc723c */ /* 0x040fe600000418bc */
[----:B------:R-:W2:Y:S02]  /*115b0*/  MUFU.EX2 R6, R6 ;  /* 0x0000000600067308 */ /* 0x000ea40000000800 */
[C---:B---3--:R-:W-:Y:S01]  /*115c0*/  F2FP.BF16.F32.PACK_AB R12, R88.reuse, R83 ;  /* 0x00000053580c723e */ /* 0x048fe200000010ff */
[C---:B-1----:R-:W-:Y:S07]  /*115d0*/  HMMA.16816.F32.BF16 R200, R36.reuse, R32, R200 ;  /* 0x0000002024c8723c */ /* 0x042fee00000418c8 */
[----:B------:R-:W1:Y:S01]  /*115e0*/  MUFU.EX2 R40, R40 ;  /* 0x0000002800287308 */ /* 0x000e620000000800 */
[----:B------:R-:W-:Y:S01]  /*115f0*/  FADD.FTZ R169, R88, R169 ;  /* 0x000000a958a97221 */ /* 0x000fe20000010000 */
[----:B------:R-:W-:Y:S08]  /*11600*/  HMMA.16816.F32.BF16 R196, R36, R34, R196 ;  /* 0x0000002224c4723c */ /* 0x000ff000000418c4 */
[----:B------:R-:W3:Y:S03]  /*11610*/  MUFU.EX2 R41, R41 ;  /* 0x0000002900297308 */ /* 0x000ee60000000800 */
[C---:B--2---:R-:W-:Y:S01]  /*11620*/  F2FP.BF16.F32.PACK_AB R14, R6.reuse, R97 ;  /* 0x00000061060e723e */ /* 0x044fe200000010ff */
[----:B------:R-:W-:Y:S04]  /*11630*/  FADD.FTZ R169, R97, R169 ;  /* 0x000000a961a97221 */ /* 0x000fe80000010000 */
[----:B------:R-:W-:Y:S02]  /*11640*/  FADD.FTZ R182, R6, R169 ;  /* 0x000000a906b67221 */ /* 0x000fe40000010000 */
[----:B------:R-:W2:Y:S01]  /*11650*/  MUFU.EX2 R0, R0 ;  /* 0x0000000000007308 */ /* 0x000ea20000000800 */
[----:B-1----:R-:W-:Y:S09]  /*11660*/  FADD.FTZ R4, R40, R4 ;  /* 0x0000000428047221 */ /* 0x002ff20000010000 */
[----:B------:R-:W1:Y:S01]  /*11670*/  MUFU.EX2 R8, R8 ;  /* 0x0000000800087308 */ /* 0x000e620000000800 */
[C---:B---3--:R-:W-:Y:S01]  /*11680*/  F2FP.BF16.F32.PACK_AB R13, R41.reuse, R40 ;  /* 0x00000028290d723e */ /* 0x048fe200000010ff */
[----:B------:R-:W-:Y:S04]  /*11690*/  FADD.FTZ R4, R41, R4 ;  /* 0x0000000429047221 */ /* 0x000fe80000010000 */
[----:B--2---:R-:W-:Y:S01]  /*116a0*/  FADD.FTZ R4, R0, R4 ;  /* 0x0000000400047221 */ /* 0x004fe20000010000 */
[C---:B-1----:R-:W-:Y:S03]  /*116b0*/  F2FP.BF16.F32.PACK_AB R15, R8.reuse, R0 ;  /* 0x00000000080f723e */ /* 0x042fe600000010ff */
[----:B------:R-:W-:Y:S04]  /*116c0*/  FADD.FTZ R183, R8, R4 ;  /* 0x0000000408b77221 */ /* 0x000fe80000010000 */
[C---:B------:R-:W-:Y:S06]  /*116d0*/  HMMA.16816.F32.BF16 R216, R12.reuse, R28, R216 ;  /* 0x0000001c0cd8723c */ /* 0x040fec00000418d8 */
[C---:B------:R-:W-:Y:S06]  /*116e0*/  HMMA.16816.F32.BF16 R212, R12.reuse, R30, R212 ;  /* 0x0000001e0cd4723c */ /* 0x040fec00000418d4 */
[C---:B------:R-:W-:Y:S06]  /*116f0*/  HMMA.16816.F32.BF16 R208, R12.reuse, R32, R208 ;  /* 0x000000200cd0723c */ /* 0x040fec00000418d0 */
[----:B------:R-:W-:Y:S01]  /*11700*/  HMMA.16816.F32.BF16 R204, R12, R34, R204 ;  /* 0x000000220ccc723c */ /* 0x000fe200000418cc */
[----:B------:R-:W-:Y:S11]  /*11710*/  @!UPT UIADD3 URZ, URZ, URZ, URZ ;  /* 0x0000003f3f3ff290 */ /* 0x000ff6000fffe03f */
[----:B------:R-:W-:Y:S01]  /*11720*/  @!UPT UIADD3 URZ, URZ, URZ, URZ ;  /* 0x0000003f3f3ff290 */ /* 0x000fe2000fffe03f */
[----:B------:R-:W-:Y:S11]  /*11730*/  @P2 BRA `(.L_x_157) ;  /* 0xffffffbc00682947 */ /* 0x000ff6000383ffff */
.L_x_156:
        /* <DEDUP_REMOVED lines=15> */
[----:B-1----:R-:W-:Y:S01]  /*11830*/  SHF.R.S32.HI R4, RZ, 0x1f, R0 ;  /* 0x0000001fff047819 */ /* 0x002fe20000011400 */
[----:B----4-:R-:W-:-:S03]  /*11840*/  FADD.FTZ R181, R3, R181 ;  /* 0x000000b503b57221 */ /* 0x010fc60000010000 */
[----:B------:R-:W1:Y:S01]  /*11850*/  SHFL.BFLY PT, R10, R180, 0x1, 0x1f ;  /* 0x0c201f00b40a7f89 */ /* 0x000e6200000e0000 */
[CC--:B------:R-:W-:Y:S01]  /*11860*/  LEA.HI R2, R4.reuse, R0.reuse, RZ, 0x2 ;  /* 0x0000000004027211 */ /* 0x0c0fe200078f10ff */
[----:B-----5:R-:W-:Y:S01]  /*11870*/  FADD.FTZ R183, R11, R183 ;  /* 0x000000b70bb77221 */ /* 0x020fe20000010000 */
[----:B------:R-:W-:Y:S01]  /*11880*/  LEA.HI R4, R4, R0, RZ, 0x5 ;  /* 0x0000000004047211 */ /* 0x000fe200078f28ff */
[----:B------:R-:W2:Y:S01]  /*11890*/  SHFL.BFLY PT, R9, R181, 0x1, 0x1f ;  /* 0x0c201f00b5097f89 */ /* 0x000ea200000e0000 */
[----:B------:R-:W-:Y:S01]  /*118a0*/  SHF.R.S32.HI R3, RZ, 0x2, R2 ;  /* 0x00000002ff037819 */ /* 0x000fe20000011402 */
[----:B------:R-:W-:Y:S01]  /*118b0*/  FADD.FTZ R8, R8, R182 ;  /* 0x000000b608087221 */ /* 0x000fe20000010000 */
[----:B------:R-:W-:Y:S02]  /*118c0*/  LOP3.LUT R13, R2, 0xfffffffc, RZ, 0xc0, !PT ;  /* 0xfffffffc020d7812 */ /* 0x000fe400078ec0ff */
[----:B------:R-:W-:Y:S02]  /*118d0*/  SHF.R.S32.HI R6, RZ, 0x1f, R3 ;  /* 0x0000001fff067819 */ /* 0x000fe40000011403 */
[----:B------:R-:W-:Y:S01]  /*118e0*/  SHF.R.S32.HI R12, RZ, 0x5, R4 ;  /* 0x00000005ff0c7819 */ /* 0x000fe20000011404 */
[----:B------:R-:W-:Y:S01]  /*118f0*/  IMAD.IADD R13, R0, 0x1, -R13 ;  /* 0x00000001000d7824 */ /* 0x000fe200078e0a0d */
[----:B------:R-:W-:-:S03]  /*11900*/  LEA.HI R6, R6, R3, RZ, 0x3 ;  /* 0x0000000306067211 */ /* 0x000fc600078f18ff */
[----:B------:R-:W-:Y:S01]  /*11910*/  IMAD R12, R12, 0x100, R13 ;  /* 0x000001000c0c7824 */ /* 0x000fe200078e020d */
[----:B------:R-:W-:-:S05]  /*11920*/  LOP3.LUT R6, R6, 0xfffffff8, RZ, 0xc0, !PT ;  /* 0xfffffff806067812 */ /* 0x000fca00078ec0ff */
[----:B------:R-:W-:Y:S02]  /*11930*/  IMAD.IADD R6, R3, 0x1, -R6 ;  /* 0x0000000103067824 */ /* 0x000fe400078e0a06 */
[----:B-1----:R-:W-:-:S03]  /*11940*/  FADD.FTZ R10, R180, R10 ;  /* 0x0000000ab40a7221 */ /* 0x002fc60000010000 */
[----:B------:R-:W-:Y:S01]  /*11950*/  LEA.HI R14, R6, R6, RZ, 0x1 ;  /* 0x00000006060e7211 */ /* 0x000fe200078f08ff */
[----:B--2---:R-:W-:-:S03]  /*11960*/  FADD.FTZ R9, R181, R9 ;  /* 0x00000009b5097221 */ /* 0x004fc60000010000 */
[----:B------:R-:W-:Y:S02]  /*11970*/  SHF.R.S32.HI R11, RZ, 0x1, R14 ;  /* 0x00000001ff0b7819 */ /* 0x000fe4000001140e */
[----:B------:R-:W-:-:S03]  /*11980*/  LOP3.LUT R14, R14, 0x3fffffe, RZ, 0xc0, !PT ;  /* 0x03fffffe0e0e7812 */ /* 0x000fc600078ec0ff */
[----:B------:R-:W-:Y:S02]  /*11990*/  IMAD.SHL.U32 R15, R11, 0x40, RZ ;  /* 0x000000400b0f7824 */ /* 0x000fe400078e00ff */
[----:B------:R-:W-:Y:S02]  /*119a0*/  IMAD.IADD R14, R6, 0x1, -R14 ;  /* 0x00000001060e7824 */ /* 0x000fe400078e0a0e */
[----:B------:R1:W2:Y:S01]  /*119b0*/  SHFL.BFLY PT, R6, R183, 0x1, 0x1f ;  /* 0x0c201f00b7067f89 */ /* 0x0002a200000e0000 */
[----:B------:R-:W-:Y:S01]  /*119c0*/  LOP3.LUT R15, R15, 0xc0, RZ, 0xc0, !PT ;  /* 0x000000c00f0f7812 */ /* 0x000fe200078ec0ff */
[----:B------:R-:W-:Y:S02]  /*119d0*/  IMAD R12, R14, 0x10, R12 ;  /* 0x000000100e0c7824 */ /* 0x000fe400078e020c */
[----:B------:R1:W3:Y:S01]  /*119e0*/  SHFL.BFLY PT, R14, R8, 0x1, 0x1f ;  /* 0x0c201f00080e7f89 */ /* 0x0002e200000e0000 */
[----:B------:R-:W-:-:S05]  /*119f0*/  LEA.HI R13, R15, R15, RZ, 0x1d ;  /* 0x0000000f0f0d7211 */ /* 0x000fca00078fe8ff */
[----:B------:R-:W-:Y:S01]  /*11a00*/  IMAD.U32 R13, R12, 0x2, R13 ;  /* 0x000000020c0d7824 */ /* 0x000fe200078e000d */
[----:B------:R-:W-:-:S04]  /*11a10*/  LOP3.LUT R12, R11, 0x1, RZ, 0xc0, !PT ;  /* 0x000000010b0c7812 */ /* 0x000fc800078ec0ff */
[----:B------:R-:W-:Y:S01]  /*11a20*/  LEA R13, R13, UR7, 0x1 ;  /* 0x000000070d0d7c11 */ /* 0x000fe2000f8e08ff */
[----:B------:R-:W-:Y:S06]  /*11a30*/  @P0 BRA `(.L_x_160) ;  /* 0x0000000000200947 */ /* 0x000fec0003800000 */
[----:B------:R-:W4:Y:S01]  /*11a40*/  S2UR UR7, SR_CTAID.Y ;  /* 0x00000000000779c3 */ /* 0x000f220000002600 */
[----:B------:R-:W-:Y:S01]  /*11a50*/  ULDC.64 UR4, c[0x0][0x290] ;  /* 0x0000a40000047ab9 */ /* 0x000fe20000000a00 */
[----:B----4-:R-:W-:Y:S02]  /*11a60*/  USHF.R.S32.HI UR6, URZ, 0x1f, UR7 ;  /* 0x0000001f3f067899 */ /* 0x010fe40008011407 */
[----:B------:R-:W-:Y:S02]  /*11a70*/  UIMAD.WIDE.U32 UR8, UR7, UR4, URZ ;  /* 0x00000004070872a5 */ /* 0x000fe4000f8e003f */
[----:B------:R-:W-:-:S04]  /*11a80*/  UIMAD UR6, UR6, UR4, URZ ;  /* 0x00000004060672a4 */ /* 0x000fc8000f8e023f */
[----:B------:R-:W-:Y:S01]  /*11a90*/  UIMAD UR6, UR7, UR5, UR6 ;  /* 0x00000005070672a4 */ /* 0x000fe2000f8e0206 */
[----:B------:R-:W-:-:S03]  /*11aa0*/  UMOV UR4, UR8 ;  /* 0x0000000800047c82 */ /* 0x000fc60008000000 */
[----:B------:R-:W-:-:S12]  /*11ab0*/  UIADD3 UR6, UR9, UR6, URZ ;  /* 0x0000000609067290 */ /* 0x000fd8000fffe03f */
.L_x_160:
[----:B------:R-:W-:Y:S01]  /*11ac0*/  ULDC.U8 UR5, c[0x0][0x3d8] ;  /* 0x0000f60000057ab9 */ /* 0x000fe20000000000 */
[----:B------:R-:W-:Y:S01]  /*11ad0*/  ULDC.U8 UR8, c[0x0][0x3d9] ;  /* 0x0000f64000087ab9 */ /* 0x000fe20000000000 */
[----:B------:R-:W-:Y:S01]  /*11ae0*/  ISETP.NE.AND P2, PT, RZ, UR5, PT ;  /* 0x00000005ff007c0c */ /* 0x000fe2000bf45270 */
[----:B-1-3--:R-:W-:Y:S01]  /*11af0*/  FADD.FTZ R8, R8, R14 ;  /* 0x0000000e08087221 */ /* 0x00afe20000010000 */
        /* <DEDUP_REMOVED lines=18> */
.L_x_161:
[----:B------:R-:W-:Y:S01]  /*11c20*/  ISETP.NE.AND P1, PT, RZ, UR8, PT ;  /* 0x00000008ff007c0c */ /* 0x000fe2000bf25270 */
[----:B--2---:R-:W-:Y:S01]  /*11c30*/  FADD.FTZ R6, R183, R6 ;  /* 0x00000006b7067221 */ /* 0x004fe20000010000 */
[C---:B------:R-:W-:Y:S01]  /*11c40*/  IADD3 R11, R13.reuse, 0x20, RZ ;  /* 0x000000200d0b7810 */ /* 0x040fe20007ffe0ff */
[----:B------:R-:W1:Y:S01]  /*11c50*/  @P5 MUFU.RCP R16, R10 ;  /* 0x0000000a00105308 */ /* 0x000e620000001000 */
[----:B------:R-:W-:Y:S01]  /*11c60*/  @P0 IADD3 R11, R13, -0x20, RZ ;  /* 0xffffffe00d0b0810 */ /* 0x000fe20007ffe0ff */
[----:B------:R-:W2:Y:S01]  /*11c70*/  S2R R21, SR_CTAID.Y ;  /* 0x0000000000157919 */ /* 0x000ea20000002600 */
[----:B------:R-:W-:Y:S01]  /*11c80*/  PLOP3.LUT P0, PT, PT, PT, PT, 0x8, 0x0 ;  /* 0x000000000000781c */ /* 0x000fe20003f0e170 */
[----:B------:R-:W3:Y:S01]  /*11c90*/  S2UR UR5, SR_CTAID.X ;  /* 0x00000000000579c3 */ /* 0x000ee20000002500 */
[----:B------:R-:W-:Y:S01]  /*11ca0*/  SEL R12, R12, 0xfffffff0, P3 ;  /* 0xfffffff00c0c7807 */ /* 0x000fe20001800000 */
[----:B------:R-:W-:Y:S01]  /*11cb0*/  BSSY B0, `(.L_x_162) ;  /* 0x00000a1000007945 */ /* 0x000fe20003800000 */
[----:B------:R-:W-:Y:S01]  /*11cc0*/  FSETP.NE.FTZ.AND P3, PT, R8, RZ, PT ;  /* 0x000000ff0800720b */ /* 0x000fe20003f75000 */
[----:B------:R-:W4:Y:S01]  /*11cd0*/  @P4 MUFU.LG2 R29, R9 ;  /* 0x00000009001d4308 */ /* 0x000f220000000c00 */
        /* <DEDUP_REMOVED lines=16> */
[----:B------:R-:W-:Y:S01]  /*11de0*/  F2FP.BF16.F32.PACK_AB R192, R193, R192 ;  /* 0x000000c0c1c0723e */ /* 0x000fe200000010ff */
[----:B------:R-:W2:Y:S01]  /*11df0*/  @!P1 LDC R22, c[0x0][0x270] ;  /* 0x00009c00ff169b82 */ /* 0x000ea20000000800 */
[----:B------:R-:W-:Y:S01]  /*11e00*/  F2FP.BF16.F32.PACK_AB R188, R189, R188 ;  /* 0x000000bcbdbc723e */ /* 0x000fe200000010ff */
[----:B----4-:R-:W-:Y:S01]  /*11e10*/  @P4 FMUL.FTZ R29, R29, 0.69314718246459960938 ;  /* 0x3f3172181d1d4820 */ /* 0x010fe20000410000 */
[----:B------:R-:W-:Y:S01]  /*11e20*/  F2FP.BF16.F32.PACK_AB R200, R201, R200 ;  /* 0x000000c8c9c8723e */ /* 0x000fe200000010ff */
[----:B------:R-:W4:Y:S01]  /*11e30*/  @P2 MUFU.RCP R15, R6 ;  /* 0x00000006000f2308 */ /* 0x000f220000001000 */
        /* <DEDUP_REMOVED lines=11> */
[C---:B------:R-:W-:Y:S01]  /*11ef0*/  FMUL.FTZ R213, R14.reuse, R213 ;  /* 0x000000d50ed57220 */ /* 0x040fe20000410000 */
[----:B------:R-:W-:Y:S01]  /*11f00*/  F2FP.BF16.F32.PACK_AB R194, R195, R194 ;  /* 0x000000c2c3c2723e */ /* 0x000fe200000010ff */
[C---:B------:R-:W-:Y:S01]  /*11f10*/  FMUL.FTZ R208, R14.reuse, R208 ;  /* 0x000000d00ed07220 */ /* 0x040fe20000410000 */
[----:B------:R-:W-:Y:S01]  /*11f20*/  F2FP.BF16.F32.PACK_AB R198, R17, R198 ;  /* 0x000000c611c6723e */ /* 0x000fe200000010ff */
[C---:B------:R-:W-:Y:S01]  /*11f30*/  FMUL.FTZ R209, R14.reuse, R209 ;  /* 0x000000d10ed17220 */ /* 0x040fe20000410000 */
[C---:B----4-:R-:W-:Y:S01]  /*11f40*/  FMUL.FTZ R219, R15.reuse, R219 ;  /* 0x000000db0fdb7220 */ /* 0x050fe20000410000 */
        /* <DEDUP_REMOVED lines=8> */
[----:B------:R-:W-:Y:S01]  /*11fd0*/  FMUL.FTZ R14, R14, R205 ;  /* 0x000000cd0e0e7220 */ /* 0x000fe20000410000 */
[----:B------:R-:W-:Y:S01]  /*11fe0*/  IADD3 R17, R13, R12, RZ ;  /* 0x0000000c0d117210 */ /* 0x000fe20007ffe0ff */
[----:B------:R-:W-:Y:S01]  /*11ff0*/  FMUL.FTZ R15, R15, R206 ;  /* 0x000000ce0f0f7220 */ /* 0x000fe20000410000 */
[----:B------:R-:W-:Y:S01]  /*12000*/  F2FP.BF16.F32.PACK_AB R216, R217, R216 ;  /* 0x000000d8d9d8723e */ /* 0x000fe200000010ff */
[----:B------:R-:W-:Y:S01]  /*12010*/  STS [R13], R192 ;  /* 0x000000c00d007388 */ /* 0x000fe20000000800 */
[----:B------:R-:W-:Y:S01]  /*12020*/  F2FP.BF16.F32.PACK_AB R218, R219, R218 ;  /* 0x000000dadbda723e */ /* 0x000fe200000010ff */
[----:B-----5:R-:W2:Y:S01]  /*12030*/  @P0 LDC R20, c[0x0][0x2e4] ;  /* 0x0000b900ff140b82 */ /* 0x020ea20000000800 */
[----:B------:R-:W-:Y:S01]  /*12040*/  F2FP.BF16.F32.PACK_AB R212, R213, R212 ;  /* 0x000000d4d5d4723e */ /* 0x000fe200000010ff */
[----:B------:R-:W-:Y:S01]  /*12050*/  STS [R13+0x200], R194 ;  /* 0x000200c20d007388 */ /* 0x000fe20000000800 */
[----:B------:R-:W-:Y:S01]  /*12060*/  F2FP.BF16.F32.PACK_AB R214, R215, R214 ;  /* 0x000000d6d7d6723e */ /* 0x000fe200000010ff */
[----:B------:R-:W1:Y:S01]  /*12070*/  @P3 MUFU.LG2 R8, R8 ;  /* 0x0000000800083308 */ /* 0x000e620000000c00 */
[----:B------:R-:W-:Y:S01]  /*12080*/  F2FP.BF16.F32.PACK_AB R202, R203, R202 ;  /* 0x000000cacbca723e */ /* 0x000fe200000010ff */
[----:B------:R-:W-:Y:S01]  /*12090*/  STS [R17], R188 ;  /* 0x000000bc11007388 */ /* 0x000fe20000000800 */
[----:B------:R-:W-:Y:S01]  /*120a0*/  F2FP.BF16.F32.PACK_AB R16, R16, R196 ;  /* 0x000000c41010723e */ /* 0x000fe200000010ff */
[----:B------:R-:W3:Y:S01]  /*120b0*/  @P4 LDC R9, c[0x0][0x2e8] ;  /* 0x0000ba00ff094b82 */ /* 0x000ee20000000800 */
[----:B------:R-:W-:Y:S01]  /*120c0*/  IADD3 R23, R12, R11, RZ ;  /* 0x0000000b0c177210 */ /* 0x000fe20007ffe0ff */
[----:B------:R-:W-:Y:S01]  /*120d0*/  STS [R17+0x200], R190 ;  /* 0x000200be11007388 */ /* 0x000fe20000000800 */
[----:B------:R-:W-:Y:S01]  /*120e0*/  F2FP.BF16.F32.PACK_AB R208, R209, R208 ;  /* 0x000000d0d1d0723e */ /* 0x000fe200000010ff */
[----:B------:R-:W4:Y:S01]  /*120f0*/  @P2 MUFU.LG2 R6, R6 ;  /* 0x0000000600062308 */ /* 0x000f220000000c00 */
[----:B------:R-:W-:Y:S01]  /*12100*/  F2FP.BF16.F32.PACK_AB R210, R211, R210 ;  /* 0x000000d2d3d2723e */ /* 0x000fe200000010ff */
[----:B------:R-:W-:Y:S01]  /*12110*/  STS [R13+0x1000], R216 ;  /* 0x001000d80d007388 */ /* 0x000fe20000000800 */
[----:B------:R-:W-:-:S02]  /*12120*/  F2FP.BF16.F32.PACK_AB R14, R14, R204 ;  /* 0x000000cc0e0e723e */ /* 0x000fc400000010ff */
[----:B------:R-:W-:Y:S01]  /*12130*/  F2FP.BF16.F32.PACK_AB R15, R207, R15 ;  /* 0x0000000fcf0f723e */ /* 0x000fe200000010ff */
[----:B------:R5:W-:Y:S01]  /*12140*/  STS [R13+0x1200], R218 ;  /* 0x001200da0d007388 */ /* 0x000be20000000800 */
[----:B------:R-:W-:Y:S02]  /*12150*/  @P1 MOV R28, 0x1 ;  /* 0x00000001001c1802 */ /* 0x000fe40000000f00 */
[----:B------:R-:W-:Y:S01]  /*12160*/  LOP3.LUT R4, R4, 0xffffffe0, RZ, 0xc0, !PT ;  /* 0xffffffe004047812 */ /* 0x000fe200078ec0ff */
[----:B------:R-:W-:Y:S01]  /*12170*/  STS [R17+0x1000], R212 ;  /* 0x001000d411007388 */ /* 0x000fe20000000800 */
[----:B-1----:R-:W-:Y:S01]  /*12180*/  @P3 FMUL.FTZ R8, R8, 0.69314718246459960938 ;  /* 0x3f31721808083820 */ /* 0x002fe20000410000 */
[----:B--2---:R-:W-:Y:S01]  /*12190*/  @!P1 IMAD R28, R20, R22, RZ ;  /* 0x00000016141c9224 */ /* 0x004fe200078e02ff */
[----:B------:R-:W-:Y:S01]  /*121a0*/  IADD3 R4, -R4, R0, RZ ;  /* 0x0000000004047210 */ /* 0x000fe20007ffe1ff */
[----:B------:R1:W-:Y:S01]  /*121b0*/  STS [R17+0x1200], R214 ;  /* 0x001200d611007388 */ /* 0x0003e20000000800 */
[----:B------:R-:W-:Y:S01]  /*121c0*/  MOV R0, 0x7f800000 ;  /* 0x7f80000000007802 */ /* 0x000fe20000000f00 */
[----:B------:R-:W-:Y:S01]  /*121d0*/  IMAD R28, R21, R28, RZ ;  /* 0x0000001c151c7224 */ /* 0x000fe200078e02ff */
[----:B------:R-:W-:Y:S01]  /*121e0*/  LOP3.LUT P0, RZ, R4, 0x3, RZ, 0xc0, !PT ;  /* 0x0000000304ff7812 */ /* 0x000fe2000780c0ff */
[----:B------:R-:W-:Y:S01]  /*121f0*/  STS [R11], R200 ;  /* 0x000000c80b007388 */ /* 0x000fe20000000800 */
[----:B------:R-:W2:Y:S01]  /*12200*/  @P3 LDC R21, c[0x0][0x2e8] ;  /* 0x0000ba00ff153b82 */ /* 0x000ea20000000800 */
[----:B----4-:R-:W-:Y:S01]  /*12210*/  @P2 FMUL.FTZ R6, R6, 0.69314718246459960938 ;  /* 0x3f31721806062820 */ /* 0x010fe20000410000 */
[----:B------:R-:W-:Y:S01]  /*12220*/  SEL R28, R28, RZ, !P6 ;  /* 0x000000ff1c1c7207 */ /* 0x000fe20007000000 */
[----:B------:R-:W-:Y:S04]  /*12230*/  STS [R11+0x200], R202 ;  /* 0x000200ca0b007388 */ /* 0x000fe80000000800 */
[----:B------:R4:W-:Y:S04]  /*12240*/  STS [R23], R16 ;  /* 0x0000001017007388 */ /* 0x0009e80000000800 */
[----:B------:R-:W-:Y:S01]  /*12250*/  STS [R23+0x200], R198 ;  /* 0x000200c617007388 */ /* 0x000fe20000000800 */
[----:B-----5:R-:W5:Y:S03]  /*12260*/  @P1 LDC.64 R12, c[0x0][0x2c0] ;  /* 0x0000b000ff0c1b82 */ /* 0x020f660000000a00 */
[----:B------:R-:W-:Y:S04]  /*12270*/  STS [R11+0x1000], R208 ;  /* 0x001000d00b007388 */ /* 0x000fe80000000800 */
[----:B------:R3:W-:Y:S01]  /*12280*/  STS [R11+0x1200], R210 ;  /* 0x001200d20b007388 */ /* 0x0007e20000000800 */
[----:B-1----:R-:W1:Y:S03]  /*12290*/  @P5 LDC R17, c[0x0][0x2e8] ;  /* 0x0000ba00ff115b82 */ /* 0x002e660000000800 */
[----:B------:R2:W-:Y:S04]  /*122a0*/  STS [R23+0x1000], R14 ;  /* 0x0010000e17007388 */ /* 0x0005e80000000800 */
[----:B------:R2:W-:Y:S01]  /*122b0*/  STS [R23+0x1200], R15 ;  /* 0x0012000f17007388 */ /* 0x0005e20000000800 */
[----:B------:R-:W-:Y:S01]  /*122c0*/  BAR.SYNC.DEFER_BLOCKING 0x0 ;  /* 0x0000000000007b1d */ /* 0x000fe20000010000 */
[----:B-----5:R-:W-:-:S05]  /*122d0*/  @P1 IMAD R12, R13, R12, RZ ;  /* 0x0000000c0d0c1224 */ /* 0x020fca00078e02ff */
[----:B----4-:R4:W5:Y:S02]  /*122e0*/  @P5 MUFU.LG2 R16, R10 ;  /* 0x0000000a00105308 */ /* 0x0109640000000c00 */
[----:B------:R-:W1:Y:S01]  /*122f0*/  @P2 LDC R13, c[0x0][0x2e8] ;  /* 0x0000ba00ff0d2b82 */ /* 0x000e620000000800 */
[----:B------:R-:W-:-:S07]  /*12300*/  @!P1 MOV R12, R20 ;  /* 0x00000014000c9202 */ /* 0x000fce0000000f00 */
[----:B---3--:R-:W3:Y:S01]  /*12310*/  @P1 LDC R11, c[0x0][0x2c0] ;  /* 0x0000b000ff0b1b82 */ /* 0x008ee20000000800 */
[----:B--2---:R-:W2:Y:S01]  /*12320*/  S2R R14, SR_TID.X ;  /* 0x00000000000e7919 */ /* 0x004ea20000002100 */
[----:B------:R-:W-:Y:S01]  /*12330*/  MOV R15, 0x7f800000 ;  /* 0x7f800000000f7802 */ /* 0x000fe20000000f00 */
[----:B------:R-:W-:Y:S01]  /*12340*/  @P4 FFMA.FTZ R15, R132, R9, R29 ;  /* 0x00000009840f4223 */ /* 0x000fe2000001001d */
[----:B----4-:R-:W4:Y:S01]  /*12350*/  S2R R10, SR_CTAID.Z ;  /* 0x00000000000a7919 */ /* 0x010f220000002700 */
[----:B-----5:R-:W-:Y:S01]  /*12360*/  @P5 FMUL.FTZ R16, R16, 0.69314718246459960938 ;  /* 0x3f31721810105820 */ /* 0x020fe20000410000 */
[----:B------:R2:W2:Y:S03]  /*12370*/  LDS.128 R24, [R229+0x1800] ;  /* 0x00180000e5187984 */ /* 0x0004a60000000c00 */
[----:B-1----:R-:W-:Y:S01]  /*12380*/  @P5 FFMA.FTZ R0, R133, R17, R16 ;  /* 0x0000001185005223 */ /* 0x002fe20000010010 */
[----:B------:R-:W-:Y:S01]  /*12390*/  MOV R16, 0x7f800000 ;  /* 0x7f80000000107802 */ /* 0x000fe20000000f00 */
[----:B------:R-:W-:Y:S01]  /*123a0*/  @P3 FFMA.FTZ R16, R5, R21, R8 ;  /* 0x0000001505103223 */ /* 0x000fe20000010008 */
[----:B------:R-:W-:Y:S01]  /*123b0*/  MOV R17, 0x7f800000 ;  /* 0x7f80000000117802 */ /* 0x000fe20000000f00 */
[----:B------:R-:W-:Y:S01]  /*123c0*/  @P2 FFMA.FTZ R17, R7, R13, R6 ;  /* 0x0000000d07112223 */ /* 0x000fe20000010006 */
[----:B------:R-:W-:-:S05]  /*123d0*/  @!P1 MOV R11, 0x1 ;  /* 0x00000001000b9802 */ /* 0x000fca0000000f00 */
[----:B---3--:R-:W-:-:S05]  /*123e0*/  IMAD R4, R11, UR5, RZ ;  /* 0x000000050b047c24 */ /* 0x008fca000f8e02ff */
[----:B------:R-:W-:Y:S02]  /*123f0*/  SHF.L.U32 R9, R4, 0x7, RZ ;  /* 0x0000000704097819 */ /* 0x000fe400000006ff */
[----:B--2---:R-:W-:Y:S02]  /*12400*/  SHF.R.S32.HI R20, RZ, 0x1f, R14 ;  /* 0x0000001fff147819 */ /* 0x004fe4000001140e */
[----:B------:R-:W-:Y:S01]  /*12410*/  SHF.R.S32.HI R4, RZ, 0x1f, R9 ;  /* 0x0000001fff047819 */ /* 0x000fe20000011409 */
[----:B----4-:R-:W-:Y:S01]  /*12420*/  IMAD R12, R10, R12, R28 ;  /* 0x0000000c0a0c7224 */ /* 0x010fe200078e021c */
[----:B------:R-:W-:-:S04]  /*12430*/  LEA.HI R20, R20, R14, RZ, 0x2 ;  /* 0x0000000e14147211 */ /* 0x000fc800078f10ff */
[--C-:B------:R-:W-:Y:S02]  /*12440*/  IADD3 R18, P4, P1, R9, R18, R12.reuse ;  /* 0x0000001209127210 */ /* 0x100fe4000799e00c */
[----:B------:R-:W-:-:S04]  /*12450*/  SHF.R.S32.HI R12, RZ, 0x1f, R12 ;  /* 0x0000001fff0c7819 */ /* 0x000fc8000001140c */
[----:B------:R-:W-:Y:S01]  /*12460*/  IADD3.X R19, R4, R19, R12, P4, P1 ;  /* 0x0000001304137210 */ /* 0x000fe200027e240c */
[----:B------:R-:W-:Y:S06]  /*12470*/  @P0 BRA `(.L_x_163) ;  /* 0x0000000000900947 */ /* 0x000fec0003800000 */
        /* <DEDUP_REMOVED lines=11> */
[-C--:B------:R-:W-:Y:S01]  /*12530*/  @!P4 IMAD R22, R22, R11.reuse, RZ ;  /* 0x0000000b1616c224 */ /* 0x080fe200078e02ff */
[-C--:B------:R-:W-:Y:S01]  /*12540*/  @!P6 IADD3 R21, P0, R29, R18.reuse, RZ ;  /* 0x000000121d15e210 */ /* 0x080fe20007f1e0ff */
[----:B------:R-:W2:Y:S01]  /*12550*/  @!P5 LDC.64 R8, c[0x0][0x2b0] ;  /* 0x0000ac00ff08db82 */ /* 0x000ea20000000a00 */
[----:B------:R-:W-:Y:S01]  /*12560*/  @!P3 IMAD R30, R30, R11, RZ ;  /* 0x0000000b1e1eb224 */ /* 0x000fe200078e02ff */
[-C--:B------:R-:W-:Y:S02]  /*12570*/  @!P5 IADD3 R28, P2, R23, R18.reuse, RZ ;  /* 0x00000012171cd210 */ /* 0x080fe40007f5e0ff */
[----:B------:R-:W-:Y:S02]  /*12580*/  @!P6 LEA.HI.X.SX32 R11, R29, R19, 0x1, P0 ;  /* 0x000000131d0be211 */ /* 0x000fe400000f0eff */
[----:B------:R-:W-:-:S02]  /*12590*/  @!P4 IADD3 R29, P1, R22, R18, RZ ;  /* 0x00000012161dc210 */ /* 0x000fc40007f3e0ff */
[----:B------:R-:W3:Y:S01]  /*125a0*/  @!P4 LDC.64 R6, c[0x0][0x2b0] ;  /* 0x0000ac00ff06cb82 */ /* 0x000ee20000000a00 */
[-C--:B------:R-:W-:Y:S02]  /*125b0*/  @!P5 LEA.HI.X.SX32 R23, R23, R19.reuse, 0x1, P2 ;  /* 0x000000131717d211 */ /* 0x080fe400010f0eff */
[----:B------:R-:W-:Y:S02]  /*125c0*/  @!P4 LEA.HI.X.SX32 R22, R22, R19, 0x1, P1 ;  /* 0x000000131616c211 */ /* 0x000fe400008f0eff */
[----:B------:R-:W-:-:S03]  /*125d0*/  @!P3 IADD3 R18, P0, R30, R18, RZ ;  /* 0x000000121e12b210 */ /* 0x000fc60007f1e0ff */
[----:B------:R-:W4:Y:S01]  /*125e0*/  @!P3 LDC.64 R4, c[0x0][0x2b0] ;  /* 0x0000ac00ff04bb82 */ /* 0x000f220000000a00 */
[C---:B-1----:R-:W-:Y:S02]  /*125f0*/  @!P6 LEA R12, P2, R21.reuse, R12, 0x2 ;  /* 0x0000000c150ce211 */ /* 0x042fe400078410ff */
        /* <DEDUP_REMOVED lines=12> */
.L_x_163:
[----:B------:R-:W-:Y:S05]  /*126c0*/  BSYNC B0 ;  /* 0x0000000000007941 */ /* 0x000fea0003800000 */
.L_x_162:
[----:B-1----:R1:W2:Y:S01]  /*126d0*/  LDS.128 R4, [R229] ;  /* 0x00000000e5047984 */ /* 0x0022a20000000c00 */
[----:B------:R-:W-:Y:S01]  /*126e0*/  LOP3.LUT R0, R20, 0xfffffffc, RZ, 0xc0, !PT ;  /* 0xfffffffc14007812 */ /* 0x000fe200078ec0ff */
[----:B------:R-:W-:Y:S01]  /*126f0*/  UIMAD UR19, UR5, -0x80, UR19 ;  /* 0xffffff80051378a4 */ /* 0x000fe2000f8e0213 */
[----:B------:R-:W-:Y:S01]  /*12700*/  LEA.HI.SX32 R2, R2, 0x20, 0x1e ;  /* 0x0000002002027811 */ /* 0x000fe200078ff2ff */
[----:B------:R-:W-:Y:S01]  /*12710*/  BSSY B0, `(.L_x_164) ;  /* 0x0000023000007945 */ /* 0x000fe20003800000 */
[----:B------:R-:W-:Y:S01]  /*12720*/  ULDC UR5, c[0x0][0x2d0] ;  /* 0x0000b40000057ab9 */ /* 0x000fe20000000800 */
[----:B------:R-:W-:Y:S01]  /*12730*/  IMAD.IADD R14, R14, 0x1, -R0 ;  /* 0x000000010e0e7824 */ /* 0x000fe200078e0a00 */
[----:B------:R-:W-:Y:S02]  /*12740*/  ISETP.GE.AND P4, PT, R234, UR5, PT ;  /* 0x00000005ea007c0c */ /* 0x000fe4000bf86270 */
[----:B------:R-:W-:Y:S01]  /*12750*/  SHF.R.S32.HI R8, RZ, 0x2, R20 ;  /* 0x00000002ff087819 */ /* 0x000fe20000011414 */
[----:B------:R-:W-:Y:S01]  /*12760*/  IMAD.SHL.U32 R14, R14, 0x8, RZ ;  /* 0x000000080e0e7824 */ /* 0x000fe200078e00ff */
[----:B------:R-:W-:-:S02]  /*12770*/  ISETP.GE.OR P3, PT, R3, UR19, P4 ;  /* 0x0000001303007c0c */ /* 0x000fc4000a766670 */
[----:B------:R-:W-:Y:S01]  /*12780*/  ISETP.GE.OR P2, PT, R2, UR19, P4 ;  /* 0x0000001302007c0c */ /* 0x000fe2000a746670 */
[C---:B------:R-:W-:Y:S01]  /*12790*/  VIADD R0, R8.reuse, 0x40 ;  /* 0x0000004008007836 */ /* 0x040fe20000000000 */
[----:B------:R-:W-:Y:S01]  /*127a0*/  SHF.R.S32.HI R2, RZ, 0x1f, R10 ;  /* 0x0000001fff027819 */ /* 0x000fe2000001140a */
[----:B------:R-:W-:Y:S01]  /*127b0*/  VIADD R3, R8, 0x60 ;  /* 0x0000006008037836 */ /* 0x000fe20000000000 */
[----:B------:R-:W-:Y:S02]  /*127c0*/  SHF.R.S32.HI R14, RZ, 0x1f, R14 ;  /* 0x0000001fff0e7819 */ /* 0x000fe4000001140e */
[----:B------:R-:W-:Y:S01]  /*127d0*/  IADD3 R234, P0, R234, UR4, RZ ;  /* 0x00000004eaea7c10 */ /* 0x000fe2000ff1e0ff */
[----:B------:R-:W-:Y:S01]  /*127e0*/  ULDC.64 UR4, c[0x0][0x2a0] ;  /* 0x0000a80000047ab9 */ /* 0x000fe20000000a00 */
[----:B------:R-:W-:Y:S01]  /*127f0*/  ISETP.GE.OR P1, PT, R0, UR14, P4 ;  /* 0x0000000e00007c0c */ /* 0x000fe2000a726670 */
[----:B------:R-:W-:Y:S01]  /*12800*/  IMAD R2, R2, UR4, RZ ;  /* 0x0000000402027c24 */ /* 0x000fe2000f8e02ff */
[----:B------:R-:W-:Y:S01]  /*12810*/  IADD3.X R235, R14, UR6, RZ, P0, !PT ;  /* 0x000000060eeb7c10 */ /* 0x000fe200087fe4ff */
[----:B------:R-:W-:Y:S01]  /*12820*/  IMAD.U32 R0, RZ, RZ, UR18 ;  /* 0x00000012ff007e24 */ /* 0x000fe2000f8e00ff */
[----:B------:R-:W-:Y:S01]  /*12830*/  SHF.R.S32.HI R9, RZ, 0x1f, R8 ;  /* 0x0000001fff097819 */ /* 0x000fe20000011408 */
[C---:B------:R-:W-:Y:S01]  /*12840*/  IMAD R12, R10.reuse, UR5, R2 ;  /* 0x000000050a0c7c24 */ /* 0x040fe2000f8e0202 */
[----:B------:R-:W-:Y:S01]  /*12850*/  ISETP.GE.OR P4, PT, R3, UR14, P4 ;  /* 0x0000000e03007c0c */ /* 0x000fe2000a786670 */
[----:B------:R-:W-:-:S04]  /*12860*/  IMAD.WIDE.U32 R10, R10, UR4, R234 ;  /* 0x000000040a0a7c25 */ /* 0x000fc8000f8e00ea */
[----:B------:R-:W-:-:S04]  /*12870*/  IMAD.WIDE R8, R0, 0x80, R8 ;  /* 0x0000008000087825 */ /* 0x000fc800078e0208 */
[----:B------:R-:W-:Y:S01]  /*12880*/  IMAD.IADD R13, R11, 0x1, R12 ;  /* 0x000000010b0d7824 */ /* 0x000fe200078e020c */
[----:B-1----:R-:W-:Y:S06]  /*12890*/  @P3 BRA `(.L_x_165) ;  /* 0x0000000000283947 */ /* 0x002fec0003800000 */
        /* <DEDUP_REMOVED lines=9> */
[----:B--2---:R1:W-:Y:S02]  /*12930*/  STG.E.128 desc[UR20][R14.64], R4 ;  /* 0x000000040e007986 */ /* 0x0043e4000c101d14 */
.L_x_165:
[----:B------:R-:W-:Y:S05]  /*12940*/  BSYNC B0 ;  /* 0x0000000000007941 */ /* 0x000fea0003800000 */
.L_x_164:
[----:B-12---:R1:W2:Y:S01]  /*12950*/  LDS.128 R4, [R229+0x800] ;  /* 0x00080000e5047984 */ /* 0x0062a20000000c00 */
[----:B------:R-:W-:Y:S04]  /*12960*/  BSSY B0, `(.L_x_166) ;  /* 0x000000f000007945 */ /* 0x000fe80003800000 */
        /* <DEDUP_REMOVED lines=10> */
[----:B------:R-:W-:Y:S02]  /*12a10*/  LEA R2, P0, R14, UR4, 0x1 ;  /* 0x000000040e027c11 */ /* 0x000fe4000f8008ff */
[----:B------:R-:W-:-:S04]  /*12a20*/  IADD3 R0, R15, R0, RZ ;  /* 0x000000000f007210 */ /* 0x000fc80007ffe0ff */
[----:B------:R-:W-:-:S05]  /*12a30*/  LEA.HI.X R3, R14, UR5, R0, 0x1, P0 ;  /* 0x000000050e037c11 */ /* 0x000fca00080f0c00 */
[----:B--2---:R3:W-:Y:S02]  /*12a40*/  STG.E.128 desc[UR20][R2.64], R4 ;  /* 0x0000000402007986 */ /* 0x0047e4000c101d14 */
.L_x_167:
[----:B------:R-:W-:Y:S05]  /*12a50*/  BSYNC B0 ;  /* 0x0000000000007941 */ /* 0x000fea0003800000 */
.L_x_166:
[----:B--23--:R2:W3:Y:S01]  /*12a60*/  LDS.128 R4, [R229+0x1000] ;  /* 0x00100000e5047984 */ /* 0x00c4e20000000c00 */
        /* <DEDUP_REMOVED lines=14> */
[----:B---3--:R4:W-:Y:S02]  /*12b50*/  STG.E.128 desc[UR20][R2.64], R4 ;  /* 0x0000000402007986 */ /* 0x0089e4000c101d14 */
.L_x_169:
[----:B------:R-:W-:Y:S05]  /*12b60*/  BSYNC B0 ;  /* 0x0000000000007941 */ /* 0x000fea0003800000 */
.L_x_168:
[----:B------:R-:W-:Y:S05]  /*12b70*/  @P4 EXIT ;  /* 0x000000000000494d */ /* 0x000fea0003800000 */
[----:B------:R-:W-:Y:S01]  /*12b80*/  IADD3 R0, P0, R8, 0x60, RZ ;  /* 0x0000006008007810 */ /* 0x000fe20007f1e0ff */
[----:B------:R-:W-:Y:S01]  /*12b90*/  ULDC.64 UR4, c[0x0][0x298] ;  /* 0x0000a60000047ab9 */ /* 0x000fe20000000a00 */
[----:B----4-:R-:W-:Y:S01]  /*12ba0*/  MOV R3, R13 ;  /* 0x0000000d00037202 */ /* 0x010fe20000000f00 */
[----:B------:R-:W-:Y:S02]  /*12bb0*/  IMAD.MOV.U32 R2, RZ, RZ, R10 ;  /* 0x000000ffff027224 */ /* 0x000fe400078e000a */
[----:B------:R-:W-:Y:S02]  /*12bc0*/  IMAD.X R8, RZ, RZ, R9, P0 ;  /* 0x000000ffff087224 */ /* 0x000fe400000e0609 */
[----:B------:R-:W-:-:S04]  /*12bd0*/  IMAD.WIDE.U32 R2, R0, UR4, R2 ;  /* 0x0000000400027c25 */ /* 0x000fc8000f8e0002 */
[----:B------:R-:W-:-:S04]  /*12be0*/  IMAD R8, R8, UR4, RZ ;  /* 0x0000000408087c24 */ /* 0x000fc8000f8e02ff */
[----:B------:R-:W-:Y:S01]  /*12bf0*/  IMAD R8, R0, UR5, R8 ;  /* 0x0000000500087c24 */ /* 0x000fe2000f8e0208 */
[----:B------:R-:W-:Y:S02]  /*12c00*/  ULDC.64 UR4, c[0x0][0x280] ;  /* 0x0000a00000047ab9 */ /* 0x000fe40000000a00 */
[----:B---3--:R-:W-:Y:S02]  /*12c10*/  LEA R4, P0, R2, UR4, 0x1 ;  /* 0x0000000402047c11 */ /* 0x008fe4000f8008ff */
[----:B------:R-:W-:-:S04]  /*12c20*/  IADD3 R8, R3, R8, RZ ;  /* 0x0000000803087210 */ /* 0x000fc80007ffe0ff */
[----:B------:R-:W-:-:S05]  /*12c30*/  LEA.HI.X R5, R2, UR5, R8, 0x1, P0 ;  /* 0x0000000502057c11 */ /* 0x000fca00080f0c08 */
[----:B------:R-:W-:Y:S01]  /*12c40*/  STG.E.128 desc[UR20][R4.64], R24 ;  /* 0x0000001804007986 */ /* 0x000fe2000c101d14 */
[----:B------:R-:W-:Y:S05]  /*12c50*/  EXIT ;  /* 0x000000000000794d */ /* 0x000fea0003800000 */
.L_x_121:
        /* <DEDUP_REMOVED lines=18> */
[C---:B------:R-:W-:Y:S01]  /*12d80*/  VIADD R5, R8.reuse, 0x20 ;  /* 0x0000002008057836 */ /* 0x040fe20000000000 */
[----:B------:R-:W-:Y:S01]  /*12d90*/  @!UP4 UIMAD.WIDE.U32 UR14, UR28, UR4, URZ ;  /* 0x000000041c0ec2a5 */ /* 0x000fe2000f8e003f */
[----:B------:R-:W-:Y:S01]  /*12da0*/  IMAD.SHL.U32 R2, R3, 0x8, RZ ;  /* 0x0000000803027824 */ /* 0x000fe200078e00ff */
[----:B------:R-:W-:Y:S01]  /*12db0*/  @!UP4 UIMAD UR6, UR28, UR5, UR6 ;  /* 0x000000051c06c2a4 */ /* 0x000fe2000f8e0206 */
[C---:B------:R-:W-:Y:S01]  /*12dc0*/  VIADD R4, R8.reuse, 0x40 ;  /* 0x0000004008047836 */ /* 0x040fe20000000000 */
[----:B------:R-:W-:Y:S01]  /*12dd0*/  USHF.R.S32.HI UR9, URZ, 0x1f, UR30 ;  /* 0x0000001f3f097899 */ /* 0x000fe2000801141e */
[----:B------:R-:W-:Y:S01]  /*12de0*/  VIADD R0, R8, 0x60 ;  /* 0x0000006008007836 */ /* 0x000fe20000000000 */
[----:B------:R-:W-:Y:S01]  /*12df0*/  @UP2 ULDC.64 UR4, c[0x0][0x2c0] ;  /* 0x0000b00000042ab9 */ /* 0x000fe20000000a00 */
[----:B------:R-:W-:Y:S01]  /*12e00*/  UISETP.NE.OR UP1, UPT, UR17, -0x1, UP3 ;  /* 0xffffffff1100788c */ /* 0x000fe20009f25670 */
[----:B------:R-:W-:Y:S01]  /*12e10*/  SHF.R.S32.HI R9, RZ, 0x1f, R8 ;  /* 0x0000001fff097819 */ /* 0x000fe20000011408 */
[----:B------:R-:W-:Y:S01]  /*12e20*/  @UP2 UIMAD UR13, UR5, UR4, URZ ;  /* 0x00000004050d22a4 */ /* 0x000fe2000f8e023f */
[----:B------:R-:W-:-:S02]  /*12e30*/  @!UP2 ULDC UR8, c[0x0][0x2c4] ;  /* 0x0000b1000008aab9 */ /* 0x000fc40000000800 */
        /* <DEDUP_REMOVED lines=34> */
[----:B------:R-:W-:Y:S01]  /*13060*/  ISETP.GE.AND P2, PT, R4, UR19, PT ;  /* 0x0000001304007c0c */ /* 0x000fe2000bf46270 */
[----:B------:R-:W-:Y:S01]  /*13070*/  USHF.R.S32.HI UR6, URZ, 0x1f, UR12 ;  /* 0x0000001f3f067899 */ /* 0x000fe2000801140c */
[----:B------:R-:W-:Y:S01]  /*13080*/  ISETP.GE.AND P1, PT, R0, UR19, PT ;  /* 0x0000001300007c0c */ /* 0x000fe2000bf26270 */
[----:B------:R-:W-:Y:S01]  /*13090*/  UIADD3 UR31, UP1, UP0, UR31, UR22, UR12 ;  /* 0x000000161f1f7290 */ /* 0x000fe2000f83e00c */
[----:B------:R-:W-:Y:S01]  /*130a0*/  IMAD.U32 R6, RZ, RZ, UR18 ;  /* 0x00000012ff067e24 */ /* 0x000fe2000f8e00ff */
[----:B------:R-:W-:Y:S01]  /*130b0*/  ISETP.NE.OR P4, PT, R3, RZ, P4 ;  /* 0x000000ff0300720c */ /* 0x000fe20002785670 */
[----:B------:R-:W-:Y:S01]  /*130c0*/  VIADD R13, R11, UR5 ;  /* 0x000000050b0d7c36 */ /* 0x000fe20008000000 */
[----:B------:R-:W-:Y:S01]  /*130d0*/  UIADD3.X UR22, UR4, UR23, UR6, UP1, UP0 ;  /* 0x0000001704167290 */ /* 0x000fe20008fe0406 */
[C---:B------:R-:W-:Y:S01]  /*130e0*/  ISETP.NE.OR P3, PT, R3.reuse, RZ, P3 ;  /* 0x000000ff0300720c */ /* 0x040fe20001f65670 */
        /* <DEDUP_REMOVED lines=15> */
.L_x_171:
[----:B------:R-:W-:Y:S05]  /*131e0*/  BSYNC B0 ;  /* 0x0000000000007941 */ /* 0x000fea0003800000 */
.L_x_170:
[----:B------:R-:W-:Y:S01]  /*131f0*/  BSSY B0, `(.L_x_172) ;  /* 0x0000011000007945 */ /* 0x000fe20003800000 */
[----:B------:R-:W-:Y:S02]  /*13200*/  ISETP.GE.OR P6, PT, R4, UR19, P5 ;  /* 0x0000001304007c0c */ /* 0x000fe4000afc6670 */
[----:B------:R-:W-:Y:S01]  /*13210*/  ISETP.GE.OR P5, PT, R0, UR19, P5 ;  /* 0x0000001300007c0c */ /* 0x000fe2000afa6670 */
[----:B------:R-:W-:-:S12]  /*13220*/  @P0 BRA `(.L_x_173) ;  /* 0x0000000000340947 */ /* 0x000fd80003800000 */
        /* <DEDUP_REMOVED lines=9> */
[----:B-1----:R-:W-:Y:S02]  /*132c0*/  LEA R16, P0, R14, UR4, 0x1 ;  /* 0x000000040e107c11 */ /* 0x002fe4000f8008ff */
[----:B------:R-:W-:-:S04]  /*132d0*/  IADD3 R2, R2, R15, RZ ;  /* 0x0000000f02027210 */ /* 0x000fc80007ffe0ff */
[----:B------:R-:W-:-:S05]  /*132e0*/  LEA.HI.X R17, R14, UR5, R2, 0x1, P0 ;  /* 0x000000050e117c11 */ /* 0x000fca00080f0c02 */
[----:B------:R2:W-:Y:S02]  /*132f0*/  STG.E.128 desc[UR20][R16.64], RZ ;  /* 0x000000ff10007986 */ /* 0x0005e4000c101d14 */
.L_x_173:
[----:B------:R-:W-:Y:S05]  /*13300*/  BSYNC B0 ;  /* 0x0000000000007941 */ /* 0x000fea0003800000 */
.L_x_172:
        /* <DEDUP_REMOVED lines=11> */
[----:B-12---:R-:W-:Y:S02]  /*133c0*/  LEA R16, P0, R14, UR4, 0x1 ;  /* 0x000000040e107c11 */ /* 0x006fe4000f8008ff */
[----:B------:R-:W-:-:S04]  /*133d0*/  IADD3 R2, R2, R15, RZ ;  /* 0x0000000f02027210 */ /* 0x000fc80007ffe0ff */
[----:B------:R-:W-:-:S05]  /*133e0*/  LEA.HI.X R17, R14, UR5, R2, 0x1, P0 ;  /* 0x000000050e117c11 */ /* 0x000fca00080f0c02 */
[----:B------:R3:W-:Y:S02]  /*133f0*/  STG.E.128 desc[UR20][R16.64], RZ ;  /* 0x000000ff10007986 */ /* 0x0007e4000c101d14 */
.L_x_175:
[----:B------:R-:W-:Y:S05]  /*13400*/  BSYNC B0 ;  /* 0x0000000000007941 */ /* 0x000fea0003800000 */
.L_x_174:
[----:B------:R-:W-:Y:S04]  /*13410*/  BSSY B0, `(.L_x_176) ;  /* 0x000000f000007945 */ /* 0x000fe80003800000 */
[----:B------:R-:W-:Y:S05]  /*13420*/  @P5 BRA `(.L_x_177) ;  /* 0x0000000000345947 */ /* 0x000fea0003800000 */
[----:B------:R-:W-:Y:S01]  /*13430*/  IADD3 R2, P0, R6, 0x60, RZ ;  /* 0x0000006006027810 */ /* 0x000fe20007f1e0ff */
[----:B------:R-:W-:Y:S01]  /*13440*/  ULDC.64 UR4, c[0x0][0x298] ;  /* 0x0000a60000047ab9 */ /* 0x000fe20000000a00 */
[----:B------:R-:W-:-:S03]  /*13450*/  IMAD.MOV.U32 R6, RZ, RZ, R10 ;  /* 0x000000ffff067224 */ /* 0x000fc600078e000a */
[----:B------:R-:W-:Y:S01]  /*13460*/  IMAD.X R3, RZ, RZ, R7, P0 ;  /* 0x000000ffff037224 */ /* 0x000fe200000e0607 */
[----:B------:R-:W-:-:S03]  /*13470*/  MOV R7, R13 ;  /* 0x0000000d00077202 */ /* 0x000fc60000000f00 */
[----:B------:R-:W-:Y:S02]  /*13480*/  IMAD R3, R3, UR4, RZ ;  /* 0x0000000403037c24 */ /* 0x000fe4000f8e02ff */
[----:B------:R-:W-:-:S04]  /*13490*/  IMAD.WIDE.U32 R6, R2, UR4, R6 ;  /* 0x0000000402067c25 */ /* 0x000fc8000f8e0006 */
[----:B------:R-:W-:Y:S01]  /*134a0*/  IMAD R3, R2, UR5, R3 ;  /* 0x0000000502037c24 */ /* 0x000fe2000f8e0203 */
[----:B------:R-:W-:Y:S02]  /*134b0*/  ULDC.64 UR4, c[0x0][0x280] ;  /* 0x0000a00000047ab9 */ /* 0x000fe40000000a00 */
[----:B------:R-:W-:Y:S02]  /*134c0*/  LEA R2, P0, R6, UR4, 0x1 ;  /* 0x0000000406027c11 */ /* 0x000fe4000f8008ff */
[----:B------:R-:W-:-:S04]  /*134d0*/  IADD3 R3, R3, R7, RZ ;  /* 0x0000000703037210 */ /* 0x000fc80007ffe0ff */
[----:B------:R-:W-:-:S05]  /*134e0*/  LEA.HI.X R3, R6, UR5, R3, 0x1, P0 ;  /* 0x0000000506037c11 */ /* 0x000fca00080f0c03 */
[----:B------:R4:W-:Y:S02]  /*134f0*/  STG.E.128 desc[UR20][R2.64], RZ ;  /* 0x000000ff02007986 */ /* 0x0009e4000c101d14 */
.L_x_177:
[----:B------:R-:W-:Y:S05]  /*13500*/  BSYNC B0 ;  /* 0x0000000000007941 */ /* 0x000fea0003800000 */
.L_x_176:
[----:B------:R-:W-:Y:S04]  /*13510*/  BSSY B0, `(.L_x_178) ;  /* 0x000000a000007945 */ /* 0x000fe80003800000 */
[----:B------:R-:W-:Y:S05]  /*13520*/  @P4 BRA `(.L_x_179) ;  /* 0x0000000000204947 */ /* 0x000fea0003800000 */
[----:B----4-:R-:W-:Y:S01]  /*13530*/  IMAD R2, R8, UR16, RZ ;  /* 0x0000001008027c24 */ /* 0x010fe2000f8e02ff */
[----:B------:R-:W-:-:S04]  /*13540*/  ULDC.64 UR4, c[0x0][0x2b0] ;  /* 0x0000ac0000047ab9 */ /* 0x000fc80000000a00 */
[----:B------:R-:W-:-:S04]  /*13550*/  IADD3 R3, P0, R2, UR31, RZ ;  /* 0x0000001f02037c10 */ /* 0x000fc8000ff1e0ff */
[----:B------:R-:W-:Y:S02]  /*13560*/  LEA.HI.X.SX32 R2, R2, UR22, 0x1, P0 ;  /* 0x0000001602027c11 */ /* 0x000fe400080f0eff */
[----:B------:R-:W-:-:S04]  /*13570*/  LEA R6, P0, R3, UR4, 0x2 ;  /* 0x0000000403067c11 */ /* 0x000fc8000f8010ff */
[----:B------:R-:W-:Y:S01]  /*13580*/  LEA.HI.X R7, R3, UR5, R2, 0x2, P0 ;  /* 0x0000000503077c11 */ /* 0x000fe200080f1402 */
[----:B------:R-:W-:-:S05]  /*13590*/  IMAD.MOV.U32 R2, RZ, RZ, 0x7f800000 ;  /* 0x7f800000ff027424 */ /* 0x000fca00078e00ff */
[----:B------:R4:W-:Y:S03]  /*135a0*/  STG.E desc[UR20][R6.64], R2 ;  /* 0x0000000206007986 */ /* 0x0009e6000c101914 */
.L_x_179:
[----:B------:R-:W-:Y:S05]  /*135b0*/  BSYNC B0 ;  /* 0x0000000000007941 */ /* 0x000fea0003800000 */
.L_x_178:
        /* <DEDUP_REMOVED lines=10> */
.L_x_181:
[----:B------:R-:W-:Y:S05]  /*13660*/  BSYNC B0 ;  /* 0x0000000000007941 */ /* 0x000fea0003800000 */
.L_x_180:
        /* <DEDUP_REMOVED lines=10> */
.L_x_183:
[----:B------:R-:W-:Y:S05]  /*13710*/  BSYNC B0 ;  /* 0x0000000000007941 */ /* 0x000fea0003800000 */
.L_x_182:
[----:B------:R-:W-:Y:S05]  /*13720*/  @P1 EXIT ;  /* 0x000000000000194d */ /* 0x000fea0003800000 */
[----:B------:R-:W-:Y:S01]  /*13730*/  IMAD R0, R0, UR16, RZ ;  /* 0x0000001000007c24 */ /* 0x000fe2000f8e02ff */
[----:B------:R-:W-:-:S04]  /*13740*/  ULDC.64 UR4, c[0x0][0x2b0] ;  /* 0x0000ac0000047ab9 */ /* 0x000fc80000000a00 */
[----:B----4-:R-:W-:-:S04]  /*13750*/  IADD3 R2, P0, R0, UR31, RZ ;  /* 0x0000001f00027c10 */ /* 0x010fc8000ff1e0ff */
[----:B------:R-:W-:Y:S02]  /*13760*/  LEA.HI.X.SX32 R0, R0, UR22, 0x1, P0 ;  /* 0x0000001600007c11 */ /* 0x000fe400080f0eff */
[----:B------:R-:W-:-:S04]  /*13770*/  LEA R4, P0, R2, UR4, 0x2 ;  /* 0x0000000402047c11 */ /* 0x000fc8000f8010ff */
[----:B------:R-:W-:Y:S01]  /*13780*/  LEA.HI.X R5, R2, UR5, R0, 0x2, P0 ;  /* 0x0000000502057c11 */ /* 0x000fe200080f1400 */
[----:B------:R-:W-:-:S05]  /*13790*/  IMAD.MOV.U32 R0, RZ, RZ, 0x7f800000 ;  /* 0x7f800000ff007424 */ /* 0x000fca00078e00ff */
[----:B------:R-:W-:Y:S01]  /*137a0*/  STG.E desc[UR20][R4.64], R0 ;  /* 0x0000000004007986 */ /* 0x000fe2000c101914 */
[----:B------:R-:W-:Y:S05]  /*137b0*/  EXIT ;  /* 0x000000000000794d */ /* 0x000fea0003800000 */
.L_x_184:
        /* <DEDUP_REMOVED lines=12> */
.L_x_719:


//--------------------- .text._ZN5flash16flash_fwd_kernelI23Flash_fwd_kernel_traitsILi32ELi128ELi128ELi4ELb0ELb0EN7cutlass10bfloat16_tE19Flash_kernel_traitsILi32ELi128ELi128ELi4ES3_EELb1ELb1ELb0ELb0ELb0ELb0ELb0ELb0EEEvNS_16Flash_fwd_paramsE --------------------------
	.section	.text._ZN5flash16flash_fwd_kernelI23Flash_fwd_kernel_traitsILi32ELi128ELi128ELi4ELb0ELb0EN7cutlass10bfloat16_tE19Flash_kernel_traitsILi32ELi128ELi128ELi4ES3_EELb1ELb1ELb0ELb0ELb0ELb0ELb0ELb0EEEvNS_16Flash_fwd_paramsE,"ax",@progbits
	.align	128
        .global         _ZN5flash16flash_fwd_kernelI23Flash_fwd_kernel_traitsILi32ELi128ELi128ELi4ELb0ELb0EN7cutlass10bfloat16_tE19Flash_kernel_traitsILi32ELi128ELi128ELi4ES3_EELb1ELb1ELb0ELb0ELb0ELb0ELb0ELb0EEEvNS_16Flash_fwd_paramsE
        .type           _ZN5flash16flash_fwd_kernelI23Flash_fwd_kernel_traitsILi32ELi128ELi128ELi4ELb0ELb0EN7cutlass10bfloat16_tE19Flash_kernel_traitsILi32ELi128ELi128ELi4ES3_EELb1ELb1ELb0ELb0ELb0ELb0ELb0ELb0EEEvNS_16Flash_fwd_paramsE,@function
        .size           _ZN5flash16flash_fwd_kernelI23Flash_fwd_kernel_traitsILi32ELi128ELi128ELi4ELb0ELb0EN7cutlass10bfloat16_tE19Flash_kernel_traitsILi32ELi128ELi128ELi4ES3_EELb1ELb1ELb0ELb0ELb0ELb0ELb0ELb0EEEvNS_16Flash_fwd_paramsE,(.L_x_720 - _ZN5flash16flash_fwd_kernelI23Flash_fwd_kernel_traitsILi32ELi128ELi128ELi4ELb0ELb0EN7cutlass10bfloat16_tE19Flash_kernel_traitsILi32ELi128ELi128ELi4ES3_EELb1ELb1ELb0ELb0ELb0ELb0ELb0ELb0EEEvNS_16Flash_fwd_paramsE)
        .other          _ZN5flash16flash_fwd_kernelI23Flash_fwd_kernel_traitsILi32ELi128ELi128ELi4ELb0ELb0EN7cutlass10bfloat16_tE19Flash_kernel_traitsILi32ELi128ELi128ELi4ES3_EELb1ELb1ELb0ELb0ELb0ELb0ELb0ELb0EEEvNS_16Flash_fwd_paramsE,@"STO_CUDA_ENTRY STV_DEFAULT"
_ZN5flash16flash_fwd_kernelI23Flash_fwd_kernel_traitsILi32ELi128ELi128ELi4ELb0ELb0EN7cutlass10bfloat16_tE19Flash_kernel_traitsILi32ELi128ELi128ELi4ES3_EELb1ELb1ELb0ELb0ELb0ELb0ELb0ELb0EEEvNS_16Flash_fwd_paramsE:
.text._ZN5flash16flash_fwd_kernelI23Flash_fwd_kernel_traitsILi32ELi128ELi128ELi4ELb0ELb0EN7cutlass10bfloat16_tE19Flash_kernel_traitsILi32ELi128ELi128ELi4ES3_EELb1ELb1ELb0ELb0ELb0ELb0ELb0ELb0EEEvNS_16Flash_fwd_paramsE:
[----:B------:R-:W1:Y:S08]  /*0000*/  LDC R1, c[0x0][0x28] ;  /* 0x00000a00ff017b82 */ /* 0x000e700000000800 */
[----:B------:R-:W2:Y:S01]  /*0010*/  LDC R6, c[0x0][0x3a8] ;  /* 0x0000ea00ff067b82 */ /* 0x000ea20000000800 */
[----:B------:R-:W-:Y:S01]  /*0020*/  ULDC.U8 UR4, c[0x0][0x3b4] ;  /* 0x0000ed0000047ab9 */ /* 0x000fe20000000000 */
[----:B------:R-:W-:Y:S01]  /*0030*/  ULDC.64 UR22, c[0x0][0x208] ;  /* 0x0000820000167ab9 */ /* 0x000fe20000000a00 */
[----:B------:R-:W-:Y:S01]  /*0040*/  ISETP.NE.AND P2, PT, RZ, UR4, PT ;  /* 0x00000004ff007c0c */ /* 0x000fe2000bf45270 */
[----:B-1----:R-:W-:-:S04]  /*0050*/  VIADD R1, R1, 0xffffff10 ;  /* 0xffffff1001017836 */ /* 0x002fc80000000000 */
[----:B------:R-:W1:Y:S01]  /*0060*/  LDC R5, c[0x0][0x3ac] ;  /* 0x0000eb00ff057b82 */ /* 0x000e620000000800 */
[----:B------:R-:W-:Y:S01]  /*0070*/  ULDC.64 UR4, c[0x0][0x3a0] ;  /* 0x0000e80000047ab9 */ /* 0x000fe20000000a00 */
[----:B------:R-:W3:Y:S01]  /*0080*/  S2R R107, SR_TID.X ;  /* 0x00000000006b7919 */ /* 0x000ee20000002100 */
[----:B------:R-:W-:Y:S01]  /*0090*/  IMAD.U32 R222, RZ, RZ, UR4 ;  /* 0x00000004ffde7e24 */ /* 0x000fe2000f8e00ff */
[----:B------:R-:W-:Y:S01]  /*00a0*/  ULDC.64 UR8, c[0x0][0x2f0] ;  /* 0x0000bc0000087ab9 */ /* 0x000fe20000000a00 */
[----:B------:R-:W-:-:S03]  /*00b0*/  ULDC.64 UR6, c[0x0][0x300] ;  /* 0x0000c00000067ab9 */ /* 0x000fc60000000a00 */
[----:B------:R-:W-:Y:S01]  /*00c0*/  S2UR UR13, SR_CTAID.X ;  /* 0x00000000000d79c3 */ /* 0x000fe20000002500 */
[----:B--2---:R-:W-:-:S07]  /*00d0*/  @P2 IMAD.MOV.U32 R2, RZ, RZ, R6 ;  /* 0x000000ffff022224 */ /* 0x004fce00078e0006 */
[----:B------:R-:W2:Y:S01]  /*00e0*/  S2UR UR28, SR_CTAID.Y ;  /* 0x00000000001c79c3 */ /* 0x000ea20000002600 */
[----:B-1----:R-:W-:-:S07]  /*00f0*/  @P2 IMAD.MOV.U32 R3, RZ, RZ, R5 ;  /* 0x000000ffff032224 */ /* 0x002fce00078e0005 */
[----:B------:R-:W1:Y:S01]  /*0100*/  @P2 LDC R0, c[0x0][0x3b0] ;  /* 0x0000ec00ff002b82 */ /* 0x000e620000000800 */
[----:B------:R-:W1:Y:S01]  /*0110*/  @P2 LDG.E.64 R2, desc[UR22][R2.64] ;  /* 0x0000001602022981 */ /* 0x000e62000c1e1b00 */
[----:B------:R-:W-:-:S06]  /*0120*/  IMAD.U32 R223, RZ, RZ, UR5 ;  /* 0x00000005ffdf7e24 */ /* 0x000fcc000f8e00ff */
[----:B------:R-:W4:Y:S01]  /*0130*/  @P2 LDG.E.64 R222, desc[UR22][R222.64] ;  /* 0x00000016dede2981 */ /* 0x000f22000c1e1b00 */
[----:B------:R-:W5:Y:S01]  /*0140*/  S2UR UR4, SR_CTAID.Z ;  /* 0x00000000000479c3 */ /* 0x000f620000002700 */
[----:B------:R-:W-:Y:S02]  /*0150*/  UISETP.NE.U32.AND UP2, UPT, UR8, URZ, UPT ;  /* 0x0000003f0800728c */ /* 0x000fe4000bf45070 */
[----:B------:R-:W-:Y:S02]  /*0160*/  UISETP.NE.U32.AND UP1, UPT, UR6, URZ, UPT ;  /* 0x0000003f0600728c */ /* 0x000fe4000bf25070 */
[----:B------:R-:W-:Y:S02]  /*0170*/  UISETP.NE.AND.EX UP2, UPT, UR9, URZ, UPT, UP2 ;  /* 0x0000003f0900728c */ /* 0x000fe4000bf45320 */
[----:B------:R-:W-:Y:S01]  /*0180*/  UISETP.NE.AND.EX UP1, UPT, UR7, URZ, UPT, UP1 ;  /* 0x0000003f0700728c */ /* 0x000fe2000bf25310 */
[----:B------:R-:W-:Y:S02]  /*0190*/  ULDC.64 UR8, c[0x0][0x2f0] ;  /* 0x0000bc0000087ab9 */ /* 0x000fe40000000a00 */
[----:B------:R-:W-:Y:S01]  /*01a0*/  ULDC.64 UR6, c[0x0][0x2f8] ;  /* 0x0000be0000067ab9 */ /* 0x000fe20000000a00 */
[----:B------:R-:W-:Y:S01]  /*01b0*/  PLOP3.LUT P0, PT, PT, PT, UP2, 0x80, 0x0 ;  /* 0x000000000000781c */ /* 0x000fe20003f0f028 */
[----:B--2---:R-:W-:-:S02]  /*01c0*/  UIMAD.WIDE UR8, UR28, 0x4, UR8 ;  /* 0x000000041c0878a5 */ /* 0x004fc4000f8e0208 */
[----:B------:R-:W-:-:S04]  /*01d0*/  UISETP.EQ.U32.AND UP0, UPT, UR6, URZ, UPT ;  /* 0x0000003f0600728c */ /* 0x000fc8000bf02070 */
[----:B------:R-:W-:Y:S02]  /*01e0*/  @UP1 ULDC.64 UR10, c[0x0][0x300] ;  /* 0x0000c000000a1ab9 */ /* 0x000fe40000000a00 */
[----:B------:R-:W-:Y:S02]  /*01f0*/  @UP1 UIMAD.WIDE UR10, UR28, 0x4, UR10 ;  /* 0x000000041c0a18a5 */ /* 0x000fe4000f8e020a */
[----:B-----5:R-:W-:-:S06]  /*0200*/  ULOP3.LUT UR5, UR4, UR13, UR28, 0xfe, !UPT ;  /* 0x0000000d04057292 */ /* 0x020fcc000f8efe1c */
[----:B---3--:R-:W-:Y:S01]  /*0210*/  LOP3.LUT P3, RZ, R107, UR5, RZ, 0xfc, !PT ;  /* 0x000000056bff7c12 */ /* 0x008fe2000f86fcff */
[----:B------:R-:W-:Y:S02]  /*0220*/  ULDC.U8 UR5, c[0x0][0x3c2] ;  /* 0x0000f08000057ab9 */ /* 0x000fe40000000000 */
[----:B------:R-:W-:Y:S01]  /*0230*/  UISETP.NE.AND UP3, UPT, UR5, URZ, UPT ;  /* 0x0000003f0500728c */ /* 0x000fe2000bf65270 */
[----:B------:R-:W-:Y:S01]  /*0240*/  SHF.R.S32.HI R17, RZ, 0x1f, R107 ;  /* 0x0000001fff117819 */ /* 0x000fe2000001146b */
[----:B------:R-:W-:Y:S01]  /*0250*/  UMOV UR31, URZ ;  /* 0x0000003f001f7c82 */ /* 0x000fe20008000000 */
[----:B------:R-:W-:Y:S01]  /*0260*/  ULDC UR5, c[0x0][0x270] ;  /* 0x00009c0000057ab9 */ /* 0x000fe20000000800 */
[----:B------:R-:W-:-:S06]  /*0270*/  UISETP.EQ.OR.EX UP0, UPT, UR7, URZ, !UP3, UP0 ;  /* 0x0000003f0700728c */ /* 0x000fcc000df02700 */
[----:B------:R-:W4:Y:S01]  /*0280*/  @!P3 LDC.64 R8, c[0x0][0x3b8] ;  /* 0x0000ee00ff08bb82 */ /* 0x000f220000000a00 */
[----:B-1----:R-:W-:Y:S01]  /*0290*/  @P2 IADD3 R6, P1, R2, R0, RZ ;  /* 0x0000000002062210 */ /* 0x002fe20007f3e0ff */
[----:B------:R-:W-:-:S04]  /*02a0*/  IMAD.U32 R2, RZ, RZ, UR8 ;  /* 0x00000008ff027e24 */ /* 0x000fc8000f8e00ff */
[----:B------:R-:W-:Y:S01]  /*02b0*/  @P2 IMAD.X R5, RZ, RZ, R3, P1 ;  /* 0x000000ffff052224 */ /* 0x000fe200008e0603 */
[----:B------:R-:W-:Y:S01]  /*02c0*/  PLOP3.LUT P1, PT, PT, PT, UP1, 0x80, 0x0 ;  /* 0x000000000000781c */ /* 0x000fe20003f2f018 */
[----:B------:R-:W-:Y:S01]  /*02d0*/  @!P3 IMAD.MOV.U32 R4, RZ, RZ, R6 ;  /* 0x000000ffff04b224 */ /* 0x000fe200078e0006 */
[----:B----4-:R-:W-:Y:S01]  /*02e0*/  @!P3 STG.E.64 desc[UR22][R8.64], R222 ;  /* 0x000000de0800b986 */ /* 0x010fe2000c101b16 */
[----:B------:R-:W-:Y:S01]  /*02f0*/  IMAD.U32 R3, RZ, RZ, UR9 ;  /* 0x00000009ff037e24 */ /* 0x000fe2000f8e00ff */
[----:B------:R-:W-:Y:S02]  /*0300*/  ULDC.64 UR8, c[0x0][0x2f8] ;  /* 0x0000be0000087ab9 */ /* 0x000fe40000000a00 */
[----:B------:R1:W-:Y:S01]  /*0310*/  @!P3 STG.E.64 desc[UR22][R8.64+0x8], R4 ;  /* 0x000008040800b986 */ /* 0x0003e2000c101b16 */
[----:B------:R-:W-:-:S03]  /*0320*/  PLOP3.LUT P2, PT, PT, PT, UP0, 0x80, 0x0 ;  /* 0x000000000000781c */ /* 0x000fc60003f4f008 */
[----:B------:R-:W2:Y:S01]  /*0330*/  @P0 LDG.E R7, desc[UR22][R2.64+0x4] ;  /* 0x0000041602070981 */ /* 0x000ea2000c1e1900 */
[----:B------:R-:W-:-:S03]  /*0340*/  UIMAD.WIDE UR8, UR28, 0x4, UR8 ;  /* 0x000000041c0878a5 */ /* 0x000fc6000f8e0208 */
[----:B-1----:R1:W3:Y:S02]  /*0350*/  @P0 LDG.E R8, desc[UR22][R2.64] ;  /* 0x0000001602080981 */ /* 0x0022e4000c1e1900 */
[----:B-1----:R-:W-:Y:S02]  /*0360*/  IMAD.U32 R2, RZ, RZ, UR10 ;  /* 0x0000000aff027e24 */ /* 0x002fe4000f8e00ff */
[----:B------:R-:W-:-:S05]  /*0370*/  IMAD.U32 R3, RZ, RZ, UR11 ;  /* 0x0000000bff037e24 */ /* 0x000fca000f8e00ff */
[----:B------:R1:W4:Y:S02]  /*0380*/  @P1 LDG.E R0, desc[UR22][R2.64] ;  /* 0x0000001602001981 */ /* 0x000324000c1e1900 */
[----:B-1----:R-:W-:Y:S02]  /*0390*/  IMAD.U32 R2, RZ, RZ, UR8 ;  /* 0x00000008ff027e24 */ /* 0x002fe4000f8e00ff */
[----:B------:R-:W-:-:S05]  /*03a0*/  IMAD.U32 R3, RZ, RZ, UR9 ;  /* 0x00000009ff037e24 */ /* 0x000fca000f8e00ff */
[----:B------:R-:W5:Y:S01]  /*03b0*/  @!P2 LDG.E R4, desc[UR22][R2.64] ;  /* 0x000000160204a981 */ /* 0x000f62000c1e1900 */
[----:B------:R-:W-:Y:S01]  /*03c0*/  LEA.HI R9, R17, R107, RZ, 0x5 ;  /* 0x0000006b11097211 */ /* 0x000fe200078f28ff */
[----:B------:R-:W-:Y:S01]  /*03d0*/  UIMAD UR9, UR28, UR5, UR4 ;  /* 0x000000051c0972a4 */ /* 0x000fe2000f8e0204 */
[----:B------:R-:W-:Y:S01]  /*03e0*/  UMOV UR12, 0xffffffff ;  /* 0xffffffff000c7882 */ /* 0x000fe20000000000 */
[----:B------:R-:W-:Y:S01]  /*03f0*/  UMOV UR8, 0xffffffff ;  /* 0xffffffff00087882 */ /* 0x000fe20000000000 */
[----:B--2---:R-:W-:Y:S02]  /*0400*/  @P0 R2UR UR24, R7 ;  /* 0x00000000071802ca */ /* 0x004fe400000e0000 */
[----:B---3--:R-:W-:Y:S02]  /*0410*/  @P0 R2UR UR12, R8 ;  /* 0x00000000080c02ca */ /* 0x008fe400000e0000 */
[----:B------:R-:W-:Y:S01]  /*0420*/  ISETP.NE.U32.AND P0, PT, RZ, UR6, PT ;  /* 0x00000006ff007c0c */ /* 0x000fe2000bf05070 */
[----:B------:R-:W-:Y:S01]  /*0430*/  USHF.L.U32 UR6, UR9, 0x5, URZ ;  /* 0x0000000509067899 */ /* 0x000fe2000800063f */
[----:B----4-:R-:W-:-:S02]  /*0440*/  @P1 R2UR UR31, R0 ;  /* 0x00000000001f12ca */ /* 0x010fc400000e0000 */
[----:B------:R-:W-:-:S05]  /*0450*/  LOP3.LUT R0, R9, 0xffffffe0, RZ, 0xc0, !PT ;  /* 0xffffffe009007812 */ /* 0x000fca00078ec0ff */
[----:B------:R-:W-:Y:S02]  /*0460*/  IMAD.IADD R7, R107, 0x1, -R0 ;  /* 0x000000016b077824 */ /* 0x000fe400078e0a00 */
[----:B------:R-:W-:-:S03]  /*0470*/  @UP2 UIADD3 UR24, UR24, -UR12, URZ ;  /* 0x8000000c18182290 */ /* 0x000fc6000fffe03f */
[--C-:B------:R-:W-:Y:S02]  /*0480*/  SHF.R.S32.HI R0, RZ, 0x1f, R7.reuse ;  /* 0x0000001fff007819 */ /* 0x100fe40000011407 */
[----:B-----5:R-:W-:Y:S02]  /*0490*/  @!P2 R2UR UR8, R4 ;  /* 0x000000000408a2ca */ /* 0x020fe400000e0000 */
[----:B------:R-:W-:Y:S02]  /*04a0*/  ISETP.NE.AND.EX P2, PT, RZ, UR7, PT, P0 ;  /* 0x00000007ff007c0c */ /* 0x000fe4000bf45300 */
[----:B------:R-:W-:-:S05]  /*04b0*/  IADD3 R205, P1, P0, R6, UR6, R7 ;  /* 0x0000000606cd7c10 */ /* 0x000fca000f83e007 */
[----:B------:R1:W-:Y:S01]  /*04c0*/  STL [R1+0x88], R205 ;  /* 0x000088cd01007387 */ /* 0x0003e20000100800 */
[----:B------:R-:W-:Y:S01]  /*04d0*/  USHF.R.S32.HI UR7, URZ, 0x1f, UR6 ;  /* 0x0000001f3f077899 */ /* 0x000fe20008011406 */
[----:B------:R-:W-:-:S05]  /*04e0*/  @!UP2 ULDC UR24, c[0x0][0x2c4] ;  /* 0x0000b1000018aab9 */ /* 0x000fca0000000800 */
[----:B------:R-:W-:Y:S01]  /*04f0*/  IADD3.X R186, R5, UR7, R0, P1, P0 ;  /* 0x0000000705ba7c10 */ /* 0x000fe20008fe0400 */
[----:B------:R-:W-:Y:S06]  /*0500*/  @!P2 BRA `(.L_x_185) ;  /* 0x00000000001ca947 */ /* 0x000fec0003800000 */
[----:B------:R-:W-:-:S13]  /*0510*/  PLOP3.LUT P0, PT, PT, PT, UP3, 0x80, 0x0 ;  /* 0x000000000000781c */ /* 0x000fda0003f0f038 */
[----:B------:R-:W2:Y:S04]  /*0520*/  @P0 LDG.E R0, desc[UR22][R2.64+0x4] ;  /* 0x0000041602000981 */ /* 0x000ea8000c1e1900 */
[----:B------:R-:W3:Y:S01]  /*0530*/  @!P0 LDG.E R2, desc[UR22][R2.64] ;  /* 0x0000001602028981 */ /* 0x000ee2000c1e1900 */
[----:B--2---:R-:W-:-:S13]  /*0540*/  @P0 R2UR UR9, R0 ;  /* 0x00000000000902ca */ /* 0x004fda00000e0000 */
[----:B------:R-:W-:-:S07]  /*0550*/  @UP3 UIADD3 UR9, UR9, -UR8, URZ ;  /* 0x8000000809093290 */ /* 0x000fce000fffe03f */
[----:B---3--:R-:W-:Y:S01]  /*0560*/  @!P0 R2UR UR9, R2 ;  /* 0x00000000020982ca */ /* 0x008fe200000e0000 */
[----:B------:R-:W-:-:S14]  /*0570*/  BRA `(.L_x_186) ;  /* 0x0000000000047947 */ /* 0x000fdc0003800000 */
.L_x_185:
[----:B------:R-:W-:-:S05]  /*0580*/  ULDC UR9, c[0x0][0x2c8] ;  /* 0x0000b20000097ab9 */ /* 0x000fca0000000800 */
.L_x_186:
        /* <DEDUP_REMOVED lines=35> */
[----:B------:R-:W-:Y:S05]  /*07c0*/  @!P0 BRA `(.L_x_187) ;  /* 0x000001b000608947 */ /* 0x000fea0003800000 */
[----:B------:R-:W2:Y:S01]  /*07d0*/  LDC R10, c[0x0][0x278] ;  /* 0x00009e00ff0a7b82 */ /* 0x000ea20000000800 */
[----:B------:R-:W3:Y:S01]  /*07e0*/  S2R R4, SR_CTAID.Z ;  /* 0x0000000000047919 */ /* 0x000ee20000002700 */
[----:B------:R-:W-:Y:S01]  /*07f0*/  UISETP.NE.AND UP1, UPT, UR12, -0x1, UPT ;  /* 0xffffffff0c00788c */ /* 0x000fe2000bf25270 */
[CC--:B------:R-:W-:Y:S01]  /*0800*/  LEA.HI R6, R17.reuse, R107.reuse, RZ, 0x2 ;  /* 0x0000006b11067211 */ /* 0x0c0fe200078f10ff */
[----:B------:R-:W-:Y:S01]  /*0810*/  UISETP.NE.AND UP0, UPT, UR8, -0x1, UPT ;  /* 0xffffffff0800788c */ /* 0x000fe2000bf05270 */
[----:B------:R-:W-:Y:S01]  /*0820*/  LEA.HI R22, R17, R107, RZ, 0x3 ;  /* 0x0000006b11167211 */ /* 0x000fe200078f18ff */
[----:B------:R-:W-:Y:S01]  /*0830*/  UIADD3 UR15, UR16, -0x1, URZ ;  /* 0xffffffff100f7890 */ /* 0x000fe2000fffe03f */
[----:B------:R-:W-:Y:S01]  /*0840*/  SHF.R.S32.HI R104, RZ, 0x5, R9 ;  /* 0x00000005ff687819 */ /* 0x000fe20000011409 */
[----:B------:R-:W-:Y:S01]  /*0850*/  UIADD3 UR5, -UR19, UR24, URZ ;  /* 0x0000001813057290 */ /* 0x000fe2000fffe13f */
[----:B------:R-:W-:Y:S01]  /*0860*/  SHF.R.S32.HI R21, RZ, 0x3, R22 ;  /* 0x00000003ff157819 */ /* 0x000fe20000011416 */
[----:B------:R-:W-:-:S03]  /*0870*/  UIMAD UR14, UR15, -0x80, UR21 ;  /* 0xffffff800f0e78a4 */ /* 0x000fc6000f8e0215 */
[----:B------:R-:W-:Y:S02]  /*0880*/  @!UP1 USHF.R.S32.HI UR9, URZ, 0x1f, UR28 ;  /* 0x0000001f3f099899 */ /* 0x000fe4000801141c */
[----:B------:R-:W-:Y:S01]  /*0890*/  @UP0 UIADD3 UR25, UR31, UR8, URZ ;  /* 0x000000081f190290 */ /* 0x000fe2000fffe03f */
[----:B------:R-:W-:Y:S01]  /*08a0*/  @UP1 ULDC.64 UR26, c[0x0][0x240] ;  /* 0x00009000001a1ab9 */ /* 0x000fe20000000a00 */
[----:B------:R-:W-:Y:S01]  /*08b0*/  @!UP1 ULDC.64 UR6, c[0x0][0x228] ;  /* 0x00008a0000069ab9 */ /* 0x000fe20000000a00 */
[----:B------:R-:W-:Y:S01]  /*08c0*/  @UP0 ULDC.64 UR10, c[0x0][0x248] ;  /* 0x00009200000a0ab9 */ /* 0x000fe20000000a00 */
[----:B------:R-:W-:Y:S02]  /*08d0*/  @UP1 UIMAD.WIDE.U32 UR34, UR12, UR26, URZ ;  /* 0x0000001a0c2212a5 */ /* 0x000fe4000f8e003f */
[----:B------:R-:W-:Y:S01]  /*08e0*/  @!UP1 UIMAD UR9, UR9, UR6, URZ ;  /* 0x00000006090992a4 */ /* 0x000fe2000f8e023f */
[----:B--2---:R-:W-:Y:S01]  /*08f0*/  IABS R8, R10 ;  /* 0x0000000a00087213 */ /* 0x004fe20000000000 */
[----:B------:R-:W-:-:S02]  /*0900*/  @!UP1 UIMAD.WIDE.U32 UR32, UR28, UR6, URZ ;  /* 0x000000061c2092a5 */ /* 0x000fc4000f8e003f */
[----:B------:R-:W-:Y:S01]  /*0910*/  @UP0 UIMAD.WIDE.U32 UR36, UR25, UR10, URZ ;  /* 0x0000000a192402a5 */ /* 0x000fe2000f8e003f */
[----:B------:R-:W2:Y:S01]  /*0920*/  I2F.RP R2, R8 ;  /* 0x0000000800027306 */ /* 0x000ea20000209400 */
[----:B------:R-:W-:Y:S02]  /*0930*/  @!UP1 UIMAD UR7, UR28, UR7, UR9 ;  /* 0x000000071c0792a4 */ /* 0x000fe4000f8e0209 */
[----:B------:R-:W-:Y:S01]  /*0940*/  @UP0 UIMAD UR25, UR25, UR11, URZ ;  /* 0x0000000b191902a4 */ /* 0x000fe2000f8e023f */
[----:B---3--:R-:W-:Y:S01]  /*0950*/  IABS R4, R4 ;  /* 0x0000000400047213 */ /* 0x008fe20000000000 */
[----:B------:R-:W-:Y:S01]  /*0960*/  @UP1 UIMAD UR27, UR12, UR27, UR35 ;  /* 0x0000001b0c1b12a4 */ /* 0x000fe2000f8e0223 */
[----:B------:R-:W-:Y:S01]  /*0970*/  @UP1 UMOV UR30, UR34 ;  /* 0x00000022001e1c82 */ /* 0x000fe20008000000 */
[----:B------:R-:W-:Y:S01]  /*0980*/  @UP0 UIADD3 UR25, UR37, UR25, URZ ;  /* 0x0000001925190290 */ /* 0x000fe2000fffe03f */
[----:B------:R-:W-:Y:S01]  /*0990*/  @UP0 UMOV UR26, UR36 ;  /* 0x00000024001a0c82 */ /* 0x000fe20008000000 */
[----:B------:R-:W-:Y:S01]  /*09a0*/  @!UP1 UIADD3 UR27, UR33, UR7, URZ ;  /* 0x00000007211b9290 */ /* 0x000fe2000fffe03f */
[----:B------:R-:W-:Y:S01]  /*09b0*/  @!UP1 UMOV UR30, UR32 ;  /* 0x00000020001e9c82 */ /* 0x000fe20008000000 */
[----:B--2---:R-:W2:Y:S02]  /*09c0*/  MUFU.RCP R2, R2 ;  /* 0x0000000200027308 */ /* 0x004ea40000001000 */
[----:B--2---:R-:W-:-:S06]  /*09d0*/  VIADD R2, R2, 0xffffffe ;  /* 0x0ffffffe02027836 */ /* 0x004fcc0000000000 */
[----:B------:R-:W2:Y:S02]  /*09e0*/  F2I.FTZ.U32.TRUNC.NTZ R3, R2 ;  /* 0x0000000200037305 */ /* 0x000ea4000021f000 */
[----:B--2---:R-:W-:Y:S02]  /*09f0*/  IMAD.MOV R0, RZ, RZ, -R3 ;  /* 0x000000ffff007224 */ /* 0x004fe400078e0a03 */
[----:B------:R-:W-:Y:S02]  /*0a00*/  IMAD.MOV.U32 R2, RZ, RZ, RZ ;  /* 0x000000ffff027224 */ /* 0x000fe400078e00ff */
[----:B------:R-:W-:-:S04]  /*0a10*/  IMAD R0, R0, R8, RZ ;  /* 0x0000000800007224 */ /* 0x000fc800078e02ff */
[----:B------:R-:W-:-:S04]  /*0a20*/  IMAD.HI.U32 R0, R3, R0, R2 ;  /* 0x0000000003007227 */ /* 0x000fc800078e0002 */
[----:B------:R-:W-:-:S04]  /*0a30*/  IMAD.MOV.U32 R2, RZ, RZ, R4 ;  /* 0x000000ffff027224 */ /* 0x000fc800078e0004 */
[----:B------:R-:W-:-:S04]  /*0a40*/  IMAD.HI.U32 R0, R0, R2, RZ ;  /* 0x0000000200007227 */ /* 0x000fc800078e00ff */
[----:B------:R-:W-:-:S04]  /*0a50*/  IMAD.MOV R4, RZ, RZ, -R0 ;  /* 0x000000ffff047224 */ /* 0x000fc800078e0a00 */
[----:B------:R-:W-:Y:S01]  /*0a60*/  IMAD R4, R8, R4, R2 ;  /* 0x0000000408047224 */ /* 0x000fe200078e0202 */
[----:B------:R-:W-:-:S04]  /*0a70*/  SHF.R.S32.HI R2, RZ, 0x1f, R7 ;  /* 0x0000001fff027819 */ /* 0x000fc80000011407 */
[----:B------:R-:W-:Y:S02]  /*0a80*/  ISETP.GT.U32.AND P1, PT, R8, R4, PT ;  /* 0x000000040800720c */ /* 0x000fe40003f24070 */
[----:B------:R-:W-:Y:S02]  /*0a90*/  LEA.HI R16, R2, R7, RZ, 0x2 ;  /* 0x0000000702107211 */ /* 0x000fe400078f10ff */
[----:B------:R-:W-:-:S05]  /*0aa0*/  SHF.R.S32.HI R2, RZ, 0x2, R6 ;  /* 0x00000002ff027819 */ /* 0x000fca0000011406 */
[----:B------:R-:W-:-:S04]  /*0ab0*/  VIADD R5, R2, 0x20 ;  /* 0x0000002002057836 */ /* 0x000fc80000000000 */
[----:B------:R-:W-:Y:S01]  /*0ac0*/  @!P1 IMAD.IADD R4, R4, 0x1, -R8 ;  /* 0x0000000104049824 */ /* 0x000fe200078e0a08 */
[C---:B------:R-:W-:Y:S01]  /*0ad0*/  ISETP.GE.AND P6, PT, R5.reuse, UR5, PT ;  /* 0x0000000505007c0c */ /* 0x040fe2000bfc6270 */
[----:B------:R-:W-:Y:S01]  /*0ae0*/  @!P1 VIADD R0, R0, 0x1 ;  /* 0x0000000100009836 */ /* 0x000fe20000000000 */
[C---:B------:R-:W-:Y:S02]  /*0af0*/  ISETP.GE.AND P4, PT, R5.reuse, UR14, PT ;  /* 0x0000000e05007c0c */ /* 0x040fe4000bf86270 */
[----:B------:R-:W-:Y:S01]  /*0b00*/  ISETP.GE.U32.AND P0, PT, R4, R8, PT ;  /* 0x000000080400720c */ /* 0x000fe20003f06070 */
[----:B------:R-:W-:Y:S01]  /*0b10*/  VIADD R4, R2, 0x40 ;  /* 0x0000004002047836 */ /* 0x000fe20000000000 */
[----:B------:R-:W-:-:S04]  /*0b20*/  ISETP.GE.AND P2, PT, R5, UR14, PT ;  /* 0x0000000e05007c0c */ /* 0x000fc8000bf46270 */
[C---:B------:R-:W-:Y:S02]  /*0b30*/  ISETP.GE.AND P5, PT, R4.reuse, UR5, PT ;  /* 0x0000000504007c0c */ /* 0x040fe4000bfa6270 */
[C---:B------:R-:W-:Y:S02]  /*0b40*/  ISETP.GE.AND P3, PT, R4.reuse, UR14, PT ;  /* 0x0000000e04007c0c */ /* 0x040fe4000bf66270 */
[----:B------:R-:W-:Y:S02]  /*0b50*/  ISETP.GE.AND P1, PT, R4, UR14, PT ;  /* 0x0000000e04007c0c */ /* 0x000fe4000bf26270 */
[----:B------:R-:W-:Y:S01]  /*0b60*/  LOP3.LUT R4, R6, 0xfffffffc, RZ, 0xc0, !PT ;  /* 0xfffffffc06047812 */ /* 0x000fe200078ec0ff */
[----:B------:R-:W-:Y:S01]  /*0b70*/  @P0 VIADD R0, R0, 0x1 ;  /* 0x0000000100000836 */ /* 0x000fe20000000000 */
[----:B------:R-:W-:Y:S02]  /*0b80*/  PLOP3.LUT P0, PT, PT, PT, UP0, 0x80, 0x0 ;  /* 0x000000000000781c */ /* 0x000fe40003f0f008 */
[----:B------:R-:W-:Y:S01]  /*0b90*/  LEA.HI R6, R6, R2, RZ, 0x1 ;  /* 0x0000000206067211 */ /* 0x000fe200078f08ff */
[----:B------:R-:W-:-:S10]  /*0ba0*/  IMAD.IADD R4, R107, 0x1, -R4 ;  /* 0x000000016b047824 */ /* 0x000fd400078e0a04 */
[----:B------:R-:W-:Y:S05]  /*0bb0*/  @P0 BRA `(.L_x_188) ;  /* 0x0000000000340947 */ /* 0x000fea0003800000 */
        /* <DEDUP_REMOVED lines=13> */
.L_x_188:
[----:B------:R-:W-:Y:S01]  /*0c90*/  IMAD.SHL.U32 R236, R4, 0x8, RZ ;  /* 0x0000000804ec7824 */ /* 0x000fe200078e00ff */
[----:B------:R-:W-:Y:S01]  /*0ca0*/  @UP0 UIADD3 UR18, UR31, UR8, URZ ;  /* 0x000000081f120290 */ /* 0x000fe2000fffe03f */
[----:B------:R-:W-:Y:S01]  /*0cb0*/  IMAD.SHL.U32 R7, R21, 0x40, RZ ;  /* 0x0000004015077824 */ /* 0x000fe200078e00ff */
[----:B------:R-:W-:Y:S01]  /*0cc0*/  P2R R5, PR, RZ, 0x2 ;  /* 0x00000002ff057803 */ /* 0x000fe20000000000 */
[----:B------:R-:W-:Y:S01]  /*0cd0*/  @UP0 ULDC.64 UR8, c[0x0][0x250] ;  /* 0x0000940000080ab9 */ /* 0x000fe20000000a00 */
[----:B------:R-:W-:Y:S01]  /*0ce0*/  SHF.R.S32.HI R237, RZ, 0x1f, R236 ;  /* 0x0000001fffed7819 */ /* 0x000fe200000114ec */
[----:B------:R-:W-:Y:S01]  /*0cf0*/  @UP0 UIMAD.WIDE.U32 UR6, UR18, UR8, URZ ;  /* 0x00000008120602a5 */ /* 0x000fe2000f8e003f */
[----:B------:R-:W-:Y:S01]  /*0d00*/  LOP3.LUT R4, R7, 0xc0, RZ, 0xc0, !PT ;  /* 0x000000c007047812 */ /* 0x000fe200078ec0ff */
[----:B------:R-:W-:Y:S01]  /*0d10*/  @UP0 UIMAD UR18, UR18, UR9, URZ ;  /* 0x00000009121202a4 */ /* 0x000fe2000f8e023f */
[----:B------:R-:W-:Y:S01]  /*0d20*/  LOP3.LUT R7, R10, UR4, RZ, 0x3c, !PT ;  /* 0x000000040a077c12 */ /* 0x000fe2000f8e3cff */
[----:B------:R2:W-:Y:S01]  /*0d30*/  STL.64 [R1+0x70], R236 ;  /* 0x000070ec01007387 */ /* 0x0005e20000100a00 */
[----:B------:R-:W-:Y:S01]  /*0d40*/  USHF.R.S32.HI UR29, URZ, 0x1f, UR4 ;  /* 0x0000001f3f1d7899 */ /* 0x000fe20008011404 */
[----:B------:R-:W-:Y:S01]  /*0d50*/  IMAD.MOV.U32 R15, RZ, RZ, R0 ;  /* 0x000000ffff0f7224 */ /* 0x000fe200078e0000 */
[----:B------:R-:W-:Y:S01]  /*0d60*/  @UP0 UIADD3 UR18, UR7, UR18, URZ ;  /* 0x0000001207120290 */ /* 0x000fe2000fffe03f */
[----:B------:R-:W-:Y:S01]  /*0d70*/  ISETP.GE.AND P1, PT, R7, RZ, PT ;  /* 0x000000ff0700720c */ /* 0x000fe20003f26270 */
[----:B------:R-:W-:Y:S01]  /*0d80*/  @UP0 UMOV UR20, UR6 ;  /* 0x0000000600140c82 */ /* 0x000fe20008000000 */
        /* <DEDUP_REMOVED lines=15> */
.L_x_189:
[----:B------:R-:W-:Y:S01]  /*0e80*/  ISETP.GE.AND P0, PT, R7, RZ, PT ;  /* 0x000000ff0700720c */ /* 0x000fe20003f06270 */
[----:B------:R-:W3:Y:S01]  /*0e90*/  S2UR UR28, SR_CgaCtaId ;  /* 0x00000000001c79c3 */ /* 0x000ee20000008800 */
[----:B------:R-:W-:Y:S01]  /*0ea0*/  LOP3.LUT R0, R6, 0x7fffffe, RZ, 0xc0, !PT ;  /* 0x07fffffe06007812 */ /* 0x000fe200078ec0ff */
[----:B------:R-:W-:Y:S01]  /*0eb0*/  ULDC.64 UR6, c[0x0][0x258] ;  /* 0x0000960000067ab9 */ /* 0x000fe20000000a00 */
[----:B------:R-:W-:Y:S01]  /*0ec0*/  LOP3.LUT R5, R4, 0x18, R236, 0xf8, !PT ;  /* 0x0000001804057812 */ /* 0x000fe200078ef8ec */
[----:B------:R-:W-:Y:S01]  /*0ed0*/  UIMAD UR29, UR29, UR6, URZ ;  /* 0x000000061d1d72a4 */ /* 0x000fe2000f8e023f */
[----:B------:R-:W-:Y:S01]  /*0ee0*/  SHF.R.U32.HI R7, RZ, 0x3, R4 ;  /* 0x00000003ff077819 */ /* 0x000fe20000011604 */
[----:B------:R-:W-:Y:S01]  /*0ef0*/  IMAD.IADD R0, R2, 0x1, -R0 ;  /* 0x0000000102007824 */ /* 0x000fe200078e0a00 */
[----:B------:R-:W-:Y:S01]  /*0f00*/  LEA.HI R17, R17, R107, RZ, 0x4 ;  /* 0x0000006b11117211 */ /* 0x000fe200078f20ff */
[----:B------:R-:W-:Y:S01]  /*0f10*/  UIMAD UR7, UR4, UR7, UR29 ;  /* 0x00000007040772a4 */ /* 0x000fe2000f8e021d */
[----:B------:R-:W-:Y:S01]  /*0f20*/  LOP3.LUT R7, R5, R7, RZ, 0x3c, !PT ;  /* 0x0000000705077212 */ /* 0x000fe200078e3cff */
[----:B------:R-:W-:Y:S01]  /*0f30*/  IMAD R6, R104, 0x8, R0 ;  /* 0x0000000868067824 */ /* 0x000fe200078e0200 */
[----:B------:R-:W-:Y:S01]  /*0f40*/  SHF.R.S32.HI R3, RZ, 0x1f, R2 ;  /* 0x0000001fff037819 */ /* 0x000fe20000011402 */
[----:B------:R-:W-:Y:S01]  /*0f50*/  @!P0 IMAD.MOV R15, RZ, RZ, -R15 ;  /* 0x000000ffff0f8224 */ /* 0x000fe200078e0a0f */
[----:B------:R-:W-:Y:S01]  /*0f60*/  IADD3 R8, P0, R236, UR30, RZ ;  /* 0x0000001eec087c10 */ /* 0x000fe2000ff1e0ff */
[----:B------:R-:W-:Y:S01]  /*0f70*/  IMAD.U32 R0, RZ, RZ, UR6 ;  /* 0x00000006ff007e24 */ /* 0x000fe2000f8e00ff */
[----:B------:R-:W-:Y:S01]  /*0f80*/  SHF.R.S32.HI R14, RZ, 0x4, R17 ;  /* 0x00000004ff0e7819 */ /* 0x000fe20000011411 */
[----:B------:R-:W-:Y:S01]  /*0f90*/  IMAD.U32 R6, R6, 0x20, R7 ;  /* 0x0000002006067824 */ /* 0x000fe200078e0007 */
[----:B------:R-:W-:Y:S01]  /*0fa0*/  IADD3.X R9, R237, UR27, RZ, P0, !PT ;  /* 0x0000001bed097c10 */ /* 0x000fe200087fe4ff */
[----:B------:R-:W-:Y:S01]  /*0fb0*/  IMAD.U32 R4, RZ, RZ, UR13 ;  /* 0x0000000dff047e24 */ /* 0x000fe2000f8e00ff */
[----:B------:R-:W-:Y:S01]  /*0fc0*/  ISETP.NE.AND P0, PT, R10, RZ, PT ;  /* 0x000000ff0a00720c */ /* 0x000fe20003f05270 */
[----:B------:R-:W-:Y:S01]  /*0fd0*/  BSSY B0, `(.L_x_190) ;  /* 0x0000021000007945 */ /* 0x000fe20003800000 */
[----:B------:R-:W-:Y:S01]  /*0fe0*/  LEA R19, R104, UR19, 0x4 ;  /* 0x0000001368137c11 */ /* 0x000fe2000f8e20ff */
[----:B------:R-:W-:Y:S01]  /*0ff0*/  IMAD.WIDE.U32 R8, R0, UR4, R8 ;  /* 0x0000000400087c25 */ /* 0x000fe2000f8e0008 */
[----:B------:R-:W-:Y:S01]  /*1000*/  UMOV UR4, 0x400 ;  /* 0x0000040000047882 */ /* 0x000fe20000000000 */
[----:B------:R-:W-:Y:S01]  /*1010*/  SHF.R.S32.HI R16, RZ, 0x2, R16 ;  /* 0x00000002ff107819 */ /* 0x000fe20000011410 */
[----:B---3--:R-:W-:Y:S01]  /*1020*/  ULEA UR4, UR28, UR4, 0x18 ;  /* 0x000000041c047291 */ /* 0x008fe2000f8ec03f */
[----:B------:R-:W-:Y:S01]  /*1030*/  VIADD R7, R9, UR7 ;  /* 0x0000000709077c36 */ /* 0x000fe20008000000 */
[----:B------:R-:W-:Y:S01]  /*1040*/  LEA.HI R18, R17, R14, RZ, 0x1 ;  /* 0x0000000e11127211 */ /* 0x000fe200078f08ff */
[----:B------:R-:W-:-:S03]  /*1050*/  IMAD.WIDE R4, R4, 0x80, R2 ;  /* 0x0000008004047825 */ /* 0x000fc600078e0202 */
[----:B------:R-:W-:Y:S01]  /*1060*/  LEA R217, R6, UR4, 0x1 ;  /* 0x0000000406d97c11 */ /* 0x000fe2000f8e08ff */
[C---:B------:R-:W-:Y:S01]  /*1070*/  VIADD R20, R2.reuse, 0x60 ;  /* 0x0000006002147836 */ /* 0x040fe20000000000 */
[----:B------:R-:W-:Y:S02]  /*1080*/  @!P0 LOP3.LUT R15, RZ, R10, RZ, 0x33, !PT ;  /* 0x0000000aff0f8212 */ /* 0x000fe400078e33ff */
        /* <DEDUP_REMOVED lines=21> */
.L_x_191:
[----:B------:R-:W-:Y:S05]  /*11e0*/  BSYNC B0 ;  /* 0x0000000000007941 */ /* 0x000fea0003800000 */
.L_x_190:
[----:B------:R-:W-:Y:S01]  /*11f0*/  LOP3.LUT R0, R18, 0xfffffffe, RZ, 0xc0, !PT ;  /* 0xfffffffe12007812 */ /* 0x000fe200078ec0ff */
[----:B------:R-:W-:Y:S01]  /*1200*/  BSSY B0, `(.L_x_192) ;  /* 0x000001a000007945 */ /* 0x000fe20003800000 */
[----:B------:R-:W-:Y:S02]  /*1210*/  ISETP.GE.AND P0, PT, R20, UR5, PT ;  /* 0x0000000514007c0c */ /* 0x000fe4000bf06270 */
[----:B------:R-:W-:Y:S01]  /*1220*/  IADD3 R16, R19, 0x1, R16 ;  /* 0x0000000113107810 */ /* 0x000fe20007ffe010 */
[----:B------:R-:W-:Y:S01]  /*1230*/  IMAD.IADD R14, R14, 0x1, -R0 ;  /* 0x000000010e0e7824 */ /* 0x000fe200078e0a00 */
[----:B------:R-:W-:Y:S01]  /*1240*/  LOP3.LUT R17, R17, 0xfffffff0, RZ, 0xc0, !PT ;  /* 0xfffffff011117812 */ /* 0x000fe200078ec0ff */
        /* <DEDUP_REMOVED lines=21> */
.L_x_193:
[----:B------:R-:W-:Y:S05]  /*13a0*/  BSYNC B0 ;  /* 0x0000000000007941 */ /* 0x000fea0003800000 */
.L_x_192:
        /* <DEDUP_REMOVED lines=22> */
.L_x_195:
[----:B------:R-:W-:Y:S05]  /*1510*/  BSYNC B0 ;  /* 0x0000000000007941 */ /* 0x000fea0003800000 */
.L_x_194:
        /* <DEDUP_REMOVED lines=21> */
.L_x_197:
[----:B------:R-:W-:Y:S05]  /*1670*/  BSYNC B0 ;  /* 0x0000000000007941 */ /* 0x000fea0003800000 */
.L_x_196:
[----:B------:R-:W-:Y:S01]  /*1680*/  IMAD R0, R3, UR10, RZ ;  /* 0x0000000a03007c24 */ /* 0x000fe2000f8e02ff */
[----:B------:R-:W-:Y:S01]  /*1690*/  LOP3.LUT R8, R22, 0xfffffff8, RZ, 0xc0, !PT ;  /* 0xfffffff816087812 */ /* 0x000fe200078ec0ff */
[----:B------:R-:W-:Y:S01]  /*16a0*/  IMAD.IADD R17, R107, 0x1, -R17 ;  /* 0x000000016b117824 */ /* 0x000fe200078e0a11 */
[C---:B------:R-:W-:Y:S01]  /*16b0*/  ISETP.GE.AND P0, PT, R2.reuse, UR14, PT ;  /* 0x0000000e02007c0c */ /* 0x040fe2000bf06270 */
[----:B------:R-:W-:Y:S01]  /*16c0*/  IMAD R3, R3, UR8, RZ ;  /* 0x0000000803037c24 */ /* 0x000fe2000f8e02ff */
[C---:B------:R-:W-:Y:S01]  /*16d0*/  ISETP.GE.AND P5, PT, R2.reuse, UR14, PT ;  /* 0x0000000e02007c0c */ /* 0x040fe2000bfa6270 */
[C---:B-1----:R-:W-:Y:S01]  /*16e0*/  IMAD.WIDE.U32 R4, R2.reuse, UR10, R236 ;  /* 0x0000000a02047c25 */ /* 0x042fe2000f8e00ec */
[----:B------:R-:W-:Y:S01]  /*16f0*/  ULDC.64 UR6, c[0x0][0x260] ;  /* 0x0000980000067ab9 */ /* 0x000fe20000000a00 */
[----:B------:R-:W-:Y:S01]  /*1700*/  USHF.R.S32.HI UR27, URZ, 0x1f, UR15 ;  /* 0x0000001f3f1b7899 */ /* 0x000fe2000801140f */
[----:B------:R-:W-:Y:S01]  /*1710*/  BSSY B0, `(.L_x_198) ;  /* 0x0000039000007945 */ /* 0x000fe20003800000 */
[C---:B------:R-:W-:Y:S01]  /*1720*/  IMAD R11, R2.reuse, UR9, R3 ;  /* 0x00000009020b7c24 */ /* 0x040fe2000f8e0203 */
[----:B------:R-:W-:Y:S01]  /*1730*/  SHF.R.S32.HI R3, RZ, 0x1f, R17 ;  /* 0x0000001fff037819 */ /* 0x000fe20000011411 */
[----:B------:R-:W-:Y:S01]  /*1740*/  IMAD R0, R2, UR11, R0 ;  /* 0x0000000b02007c24 */ /* 0x000fe2000f8e0200 */
[----:B------:R-:W-:Y:S01]  /*1750*/  IADD3 R4, P6, R4, UR26, RZ ;  /* 0x0000001a04047c10 */ /* 0x000fe2000ffde0ff */
[----:B------:R-:W-:Y:S01]  /*1760*/  IMAD.WIDE.U32 R6, R2, UR8, R236 ;  /* 0x0000000802067c25 */ /* 0x000fe2000f8e00ec */
[----:B----4-:R-:W-:-:S02]  /*1770*/  LEA.HI R13, R3, R17, RZ, 0x3 ;  /* 0x00000011030d7211 */ /* 0x010fc400078f18ff */
[----:B------:R-:W-:Y:S01]  /*1780*/  SHF.R.S32.HI R3, RZ, 0x1f, R15 ;  /* 0x0000001fff037819 */ /* 0x000fe2000001140f */
[----:B------:R-:W-:Y:S01]  /*1790*/  IMAD.IADD R2, R107, 0x1, -R8 ;  /* 0x000000016b027824 */ /* 0x000fe200078e0a08 */
[----:B------:R-:W-:Y:S02]  /*17a0*/  IADD3.X R5, R5, UR25, R0, P6, !PT ;  /* 0x0000001905057c10 */ /* 0x000fe4000b7fe400 */
[----:B------:R-:W-:Y:S01]  /*17b0*/  IADD3 R6, P6, R6, UR20, RZ ;  /* 0x0000001406067c10 */ /* 0x000fe2000ffde0ff */
[----:B------:R-:W-:Y:S01]  /*17c0*/  IMAD R8, R3, UR6, RZ ;  /* 0x0000000603087c24 */ /* 0x000fe2000f8e02ff */
[----:B------:R-:W-:Y:S01]  /*17d0*/  LEA.HI R0, R17, R17, RZ, 0x1 ;  /* 0x0000001111007211 */ /* 0x000fe200078f08ff */
[----:B------:R-:W-:Y:S01]  /*17e0*/  IMAD.WIDE.U32 R18, R15, UR6, R4 ;  /* 0x000000060f127c25 */ /* 0x000fe2000f8e0004 */
[----:B------:R-:W-:Y:S01]  /*17f0*/  IADD3.X R7, R7, UR18, R11, P6, !PT ;  /* 0x0000001207077c10 */ /* 0x000fe2000b7fe40b */
[----:B------:R-:W-:Y:S01]  /*1800*/  USHF.L.U64.HI UR18, UR10, 0x7, UR11 ;  /* 0x000000070a127899 */ /* 0x000fe2000801020b */
[----:B------:R-:W-:Y:S01]  /*1810*/  LEA.HI R12, R2, R2, RZ, 0x1 ;  /* 0x00000002020c7211 */ /* 0x000fe200078f08ff */
[C---:B------:R-:W-:Y:S01]  /*1820*/  IMAD R8, R15.reuse, UR7, R8 ;  /* 0x000000070f087c24 */ /* 0x040fe2000f8e0208 */
[----:B------:R-:W-:Y:S01]  /*1830*/  ULDC.64 UR6, c[0x0][0x268] ;  /* 0x00009a0000067ab9 */ /* 0x000fe20000000a00 */
[----:B------:R-:W-:Y:S01]  /*1840*/  MOV R234, R18 ;  /* 0x0000001200ea7202 */ /* 0x000fe20000000f00 */
[----:B------:R-:W-:Y:S01]  /*1850*/  IMAD.WIDE.U32 R22, R15, UR6, R6 ;  /* 0x000000060f167c25 */ /* 0x000fe2000f8e0006 */
[----:B------:R1:W-:Y:S01]  /*1860*/  STL.64 [R1+0x80], R18 ;  /* 0x0000801201007387 */ /* 0x0003e20000100a00 */
[----:B------:R-:W-:Y:S01]  /*1870*/  LOP3.LUT R10, R0, 0x7fffffe, RZ, 0xc0, !PT ;  /* 0x07fffffe000a7812 */ /* 0x000fe200078ec0ff */
[----:B------:R-:W-:Y:S01]  /*1880*/  USHF.L.U32 UR20, UR10, 0x7, URZ ;  /* 0x000000070a147899 */ /* 0x000fe2000800063f */
[----:B------:R-:W-:Y:S01]  /*1890*/  IMAD.IADD R235, R19, 0x1, R8 ;  /* 0x0000000113eb7824 */ /* 0x000fe200078e0208 */
[--C-:B------:R-:W-:Y:S01]  /*18a0*/  SHF.R.S32.HI R4, RZ, 0x1, R0.reuse ;  /* 0x00000001ff047819 */ /* 0x100fe20000011400 */
[----:B------:R-:W-:Y:S01]  /*18b0*/  UIMAD UR25, UR18, UR15, URZ ;  /* 0x0000000f121972a4 */ /* 0x000fe2000f8e023f */
[----:B------:R-:W-:Y:S01]  /*18c0*/  SHF.R.S32.HI R0, RZ, 0x1f, R0 ;  /* 0x0000001fff007819 */ /* 0x000fe20000011400 */
[----:B------:R-:W-:Y:S01]  /*18d0*/  IMAD.IADD R106, R17, 0x1, -R10 ;  /* 0x00000001116a7824 */ /* 0x000fe200078e0a0a */
[----:B------:R1:W-:Y:S01]  /*18e0*/  STL.64 [R1+0x78], R234 ;  /* 0x000078ea01007387 */ /* 0x0003e20000100a00 */
[----:B------:R-:W-:Y:S01]  /*18f0*/  LOP3.LUT R9, R12, 0x7fffffe, RZ, 0xc0, !PT ;  /* 0x07fffffe0c097812 */ /* 0x000fe200078ec0ff */
[----:B------:R-:W-:Y:S01]  /*1900*/  UIMAD UR25, UR27, UR20, UR25 ;  /* 0x000000141b1972a4 */ /* 0x000fe2000f8e0219 */
[----:B------:R-:W-:Y:S01]  /*1910*/  LEA.HI R0, R0, R4, RZ, 0x2 ;  /* 0x0000000400007211 */ /* 0x000fe200078f10ff */
[----:B------:R1:W-:Y:S01]  /*1920*/  STL.64 [R1+0x90], R22 ;  /* 0x0000901601007387 */ /* 0x0003e20000100a00 */
[----:B------:R-:W-:Y:S01]  /*1930*/  IADD3 R9, R2, -R9, RZ ;  /* 0x8000000902097210 */ /* 0x000fe20007ffe0ff */
[----:B------:R-:W-:Y:S01]  /*1940*/  IMAD.U32 R2, RZ, RZ, UR15 ;  /* 0x0000000fff027e24 */ /* 0x000fe2000f8e00ff */
[----:B------:R-:W-:Y:S01]  /*1950*/  LOP3.LUT R5, R0, 0xfffffffc, RZ, 0xc0, !PT ;  /* 0xfffffffc00057812 */ /* 0x000fe200078ec0ff */
[----:B------:R-:W-:Y:S01]  /*1960*/  IMAD R0, R3, UR6, RZ ;  /* 0x0000000603007c24 */ /* 0x000fe2000f8e02ff */
[----:B------:R-:W-:Y:S01]  /*1970*/  ISETP.GE.AND P6, PT, R20, UR14, PT ;  /* 0x0000000e14007c0c */ /* 0x000fe2000bfc6270 */
[----:B------:R-:W-:-:S04]  /*1980*/  IMAD.WIDE.U32 R2, R2, UR20, R234 ;  /* 0x0000001402027c25 */ /* 0x000fc8000f8e00ea */
        /* <DEDUP_REMOVED lines=17> */
.L_x_199:
[----:B------:R-:W-:Y:S05]  /*1aa0*/  BSYNC B0 ;  /* 0x0000000000007941 */ /* 0x000fea0003800000 */
.L_x_198:
        /* <DEDUP_REMOVED lines=18> */
.L_x_201:
[----:B------:R-:W-:Y:S05]  /*1bd0*/  BSYNC B0 ;  /* 0x0000000000007941 */ /* 0x000fea0003800000 */
.L_x_200:
        /* <DEDUP_REMOVED lines=18> */
.L_x_203:
[----:B------:R-:W-:Y:S05]  /*1d00*/  BSYNC B0 ;  /* 0x0000000000007941 */ /* 0x000fea0003800000 */
.L_x_202:
        /* <DEDUP_REMOVED lines=18> */
.L_x_205:
[----:B------:R-:W-:Y:S05]  /*1e30*/  BSYNC B0 ;  /* 0x0000000000007941 */ /* 0x000fea0003800000 */
.L_x_204:
[----:B------:R-:W0:Y:S01]  /*1e40*/  LDGDEPBAR ;  /* 0x00000000000079af */ /* 0x000e220000000000 */
[----:B------:R-:W-:Y:S01]  /*1e50*/  IMAD.SHL.U32 R0, R12, 0x40, RZ ;  /* 0x000000400c007824 */ /* 0x000fe200078e00ff */
[----:B-1----:R-:W-:Y:S01]  /*1e60*/  IADD3 R19, R23, R8, RZ ;  /* 0x0000000817137210 */ /* 0x002fe20007ffe0ff */
[----:B------:R-:W-:Y:S01]  /*1e70*/  IMAD.SHL.U32 R3, R13, 0x20, RZ ;  /* 0x000000200d037824 */ /* 0x000fe200078e00ff */
[----:B------:R-:W-:Y:S01]  /*1e80*/  MOV R18, R22 ;  /* 0x0000001600127202 */ /* 0x000fe20000000f00 */
[----:B------:R-:W-:Y:S01]  /*1e90*/  IMAD.SHL.U32 R2, R10, 0x40, RZ ;  /* 0x000000400a027824 */ /* 0x000fe200078e00ff */
[----:B------:R-:W-:Y:S01]  /*1ea0*/  LOP3.LUT R0, R0, 0xc0, RZ, 0xc0, !PT ;  /* 0x000000c000007812 */ /* 0x000fe200078ec0ff */
[----:B------:R-:W-:Y:S01]  /*1eb0*/  IMAD.SHL.U32 R5, R21, 0x8, RZ ;  /* 0x0000000815057824 */ /* 0x000fe200078e00ff */
[----:B------:R-:W-:Y:S01]  /*1ec0*/  LOP3.LUT R105, R3, 0xffffff00, RZ, 0xc0, !PT ;  /* 0xffffff0003697812 */ /* 0x000fe200078ec0ff */
[----:B------:R-:W-:Y:S01]  /*1ed0*/  IMAD.SHL.U32 R4, R14, 0x8, RZ ;  /* 0x000000080e047824 */ /* 0x000fe200078e00ff */
[----:B------:R-:W-:Y:S01]  /*1ee0*/  LOP3.LUT R2, R2, 0xc0, RZ, 0xc0, !PT ;  /* 0x000000c002027812 */ /* 0x000fe200078ec0ff */
[----:B------:R1:W-:Y:S01]  /*1ef0*/  STL.64 [R1+0x28], R18 ;  /* 0x0000281201007387 */ /* 0x0003e20000100a00 */
[----:B------:R-:W-:Y:S01]  /*1f00*/  LOP3.LUT R3, R0, 0x8, R5, 0xf8, !PT ;  /* 0x0000000800037812 */ /* 0x000fe200078ef805 */
[----:B------:R-:W-:Y:S01]  /*1f10*/  USHF.L.U64.HI UR19, UR8, 0x7, UR9 ;  /* 0x0000000708137899 */ /* 0x000fe20008010209 */
[----:B------:R-:W-:Y:S01]  /*1f20*/  SHF.R.U32.HI R0, RZ, 0x3, R0 ;  /* 0x00000003ff007819 */ /* 0x000fe20000011600 */
[----:B------:R-:W-:Y:S01]  /*1f30*/  BSSY B0, `(.L_x_206) ;  /* 0x0000028000007945 */ /* 0x000fe20003800000 */
[----:B------:R-:W-:Y:S01]  /*1f40*/  LOP3.LUT R6, R2, 0x8, R4, 0xf8, !PT ;  /* 0x0000000802067812 */ /* 0x000fe200078ef804 */
[----:B------:R-:W-:Y:S01]  /*1f50*/  IMAD R4, R104, 0x200, R105 ;  /* 0x0000020068047824 */ /* 0x000fe200078e0269 */
[----:B------:R-:W-:Y:S01]  /*1f60*/  SHF.R.U32.HI R5, RZ, 0x3, R2 ;  /* 0x00000003ff057819 */ /* 0x000fe20000011602 */
[----:B------:R-:W-:Y:S01]  /*1f70*/  UIMAD UR6, UR19, UR15, URZ ;  /* 0x0000000f130672a4 */ /* 0x000fe2000f8e023f */
[----:B------:R-:W-:Y:S01]  /*1f80*/  LOP3.LUT R2, R3, R0, RZ, 0x3c, !PT ;  /* 0x0000000003027212 */ /* 0x000fe200078e3cff */
[----:B------:R-:W-:Y:S01]  /*1f90*/  IMAD.U32 R0, RZ, RZ, UR24 ;  /* 0x00000018ff007e24 */ /* 0x000fe2000f8e00ff */
[----:B------:R-:W-:Y:S01]  /*1fa0*/  LEA R7, R14, R9, 0x3 ;  /* 0x000000090e077211 */ /* 0x000fe200078e18ff */
[----:B------:R-:W-:Y:S01]  /*1fb0*/  USHF.L.U32 UR24, UR8, 0x7, URZ ;  /* 0x0000000708187899 */ /* 0x000fe2000800063f */
[----:B------:R-:W-:-:S04]  /*1fc0*/  DEPBAR.LE SB0, 0x0 ;  /* 0x000080000000791a */ /* 0x000fc80000000000 */
[----:B------:R-:W-:Y:S01]  /*1fd0*/  BAR.SYNC.DEFER_BLOCKING 0x0 ;  /* 0x0000000000007b1d */ /* 0x000fe20000010000 */
[----:B------:R-:W-:Y:S01]  /*1fe0*/  LOP3.LUT R144, R6, R5, RZ, 0x3c, !PT ;  /* 0x0000000506907212 */ /* 0x000fe200078e3cff */
[----:B------:R-:W-:Y:S01]  /*1ff0*/  UIMAD UR6, UR27, UR24, UR6 ;  /* 0x000000181b0672a4 */ /* 0x000fe2000f8e0206 */
[----:B------:R-:W-:Y:S02]  /*2000*/  LEA R3, R106, R4, 0x5 ;  /* 0x000000046a037211 */ /* 0x000fe400078e28ff */
[----:B------:R-:W-:Y:S01]  /*2010*/  IADD3 R4, R16, UR21, -R0 ;  /* 0x0000001510047c10 */ /* 0x000fe2000fffe800 */
[----:B------:R-:W-:Y:S01]  /*2020*/  IMAD.U32 R0, R7, 0x20, R2 ;  /* 0x0000002007007824 */ /* 0x000fe200078e0002 */
[----:B------:R-:W-:Y:S01]  /*2030*/  ISETP.GE.AND P0, PT, R20, UR14, PT ;  /* 0x0000000e14007c0c */ /* 0x000fe2000bf06270 */
[----:B------:R-:W-:Y:S02]  /*2040*/  IMAD.IADD R2, R144, 0x1, R3 ;  /* 0x0000000190027824 */ /* 0x000fe400078e0203 */
[----:B------:R-:W-:-:S02]  /*2050*/  IMAD.U32 R3, RZ, RZ, UR15 ;  /* 0x0000000fff037e24 */ /* 0x000fc4000f8e00ff */
        /* <DEDUP_REMOVED lines=21> */
.L_x_207:
[----:B------:R-:W-:Y:S05]  /*21b0*/  BSYNC B0 ;  /* 0x0000000000007941 */ /* 0x000fea0003800000 */
.L_x_206:
        /* <DEDUP_REMOVED lines=19> */
.L_x_209:
[----:B------:R-:W-:Y:S05]  /*22f0*/  BSYNC B0 ;  /* 0x0000000000007941 */ /* 0x000fea0003800000 */
.L_x_208:
        /* <DEDUP_REMOVED lines=19> */
.L_x_211:
[----:B------:R-:W-:Y:S05]  /*2430*/  BSYNC B0 ;  /* 0x0000000000007941 */ /* 0x000fea0003800000 */
.L_x_210:
        /* <DEDUP_REMOVED lines=19> */
.L_x_213:
[----:B------:R-:W-:Y:S05]  /*2570*/  BSYNC B0 ;  /* 0x0000000000007941 */ /* 0x000fea0003800000 */
.L_x_212:
[----:B------:R-:W-:Y:S01]  /*2580*/  LDSM.16.M88.4 R28, [R204+0x2400] ;  /* 0x00240000cc1c783b */ /* 0x000fe20000000200 */
[----:B------:R-:W-:Y:S01]  /*2590*/  LOP3.LUT P0, RZ, R12, 0x2, RZ, 0xc0, !PT ;  /* 0x000000020cff7812 */ /* 0x000fe2000780c0ff */
[----:B------:R-:W-:Y:S01]  /*25a0*/  IMAD.MOV.U32 R0, RZ, RZ, 0x10 ;  /* 0x00000010ff007424 */ /* 0x000fe200078e00ff */
[----:B------:R-:W-:Y:S01]  /*25b0*/  LOP3.LUT P1, RZ, R10, 0x2, RZ, 0xc0, !PT ;  /* 0x000000020aff7812 */ /* 0x000fe2000782c0ff */
[----:B-1----:R-:W1:Y:S01]  /*25c0*/  LDSM.16.M88.4 R16, [R207+0x1000] ;  /* 0x00100000cf10783b */ /* 0x002e620000000200 */
[----:B------:R-:W-:Y:S01]  /*25d0*/  VIADD R2, R204, 0x2000 ;  /* 0x00002000cc027836 */ /* 0x000fe20000000000 */
[----:B------:R-:W-:Y:S01]  /*25e0*/  UISETP.GE.AND UP0, UPT, UR16, 0x2, UPT ;  /* 0x000000021000788c */ /* 0x000fe2000bf06270 */
[----:B------:R-:W-:Y:S01]  /*25f0*/  SEL R0, R0, 0xfffffff0, !P1 ;  /* 0xfffffff000007807 */ /* 0x000fe20004800000 */
[----:B------:R-:W5:Y:S01]  /*2600*/  LDSM.16.M88.4 R20, [R207] ;  /* 0x00000000cf14783b */ /* 0x000f620000000200 */
[----:B------:R-:W-:Y:S02]  /*2610*/  VIADD R209, R204, 0x2020 ;  /* 0x00002020ccd17836 */ /* 0x000fe40000000000 */
[----:B------:R-:W-:Y:S01]  /*2620*/  IMAD.SHL.U32 R8, R107, 0x2, RZ ;  /* 0x000000026b087824 */ /* 0x000fe200078e00ff */
[----:B------:R-:W-:Y:S01]  /*2630*/  LDSM.16.M88.4 R100, [R204+0x3400] ;  /* 0x00340000cc64783b */ /* 0x000fe20000000200 */
[----:B------:R-:W-:-:S02]  /*2640*/  IMAD R208, R0, 0x2, R207 ;  /* 0x0000000200d07824 */ /* 0x000fc400078e02cf */
[----:B------:R-:W-:Y:S01]  /*2650*/  @P0 VIADD R209, R2, 0xffffffe0 ;  /* 0xffffffe002d10836 */ /* 0x000fe20000000000 */
[----:B------:R-:W2:Y:S01]  /*2660*/  LDSM.16.M88.4 R96, [R204+0x2000] ;  /* 0x00200000cc60783b */ /* 0x000ea20000000200 */
[----:B------:R-:W-:Y:S01]  /*2670*/  LOP3.LUT R8, R8, 0x6, RZ, 0xc0, !PT ;  /* 0x0000000608087812 */ /* 0x000fe200078ec0ff */
[----:B------:R-:W-:Y:S02]  /*2680*/  IMAD.U32 R2, RZ, RZ, UR15 ;  /* 0x0000000fff027e24 */ /* 0x000fe4000f8e00ff */
[----:B------:R-:W-:Y:S01]  /*2690*/  LDSM.16.M88.4 R36, [R209+0x400] ;  /* 0x00040000d124783b */ /* 0x000fe20000000200 */
[----:B------:R-:W-:Y:S02]  /*26a0*/  IMAD.U32 R3, RZ, RZ, UR13 ;  /* 0x0000000dff037e24 */ /* 0x000fe4000f8e00ff */
[----:B------:R-:W-:Y:S01]  /*26b0*/  IMAD R2, R2, 0x80, R8 ;  /* 0x0000008002027824 */ /* 0x000fe200078e0208 */
[----:B------:R-:W3:Y:S01]  /*26c0*/  LDSM.16.M88.4 R4, [R208+0x1000] ;  /* 0x00100000d004783b */ /* 0x000ee20000000200 */
[----:B------:R-:W-:-:S02]  /*26d0*/  IMAD.MOV.U32 R8, RZ, RZ, 0x8 ;  /* 0x00000008ff087424 */ /* 0x000fc400078e00ff */
[----:B------:R-:W-:Y:S01]  /*26e0*/  IMAD.MOV.U32 R9, RZ, RZ, 0x40 ;  /* 0x00000040ff097424 */ /* 0x000fe200078e00ff */
[----:B------:R-:W4:Y:S01]  /*26f0*/  LDSM.16.M88.4 R12, [R208] ;  /* 0x00000000d00c783b */ /* 0x000f220000000200 */
[----:B------:R-:W-:Y:S01]  /*2700*/  IMAD.MOV.U32 R10, RZ, RZ, 0x48 ;  /* 0x00000048ff0a7424 */ /* 0x000fe200078e00ff */
[----:B------:R-:W-:Y:S01]  /*2710*/  VIADDMNMX R8, R11, R8, UR21, PT ;  /* 0x000000150b087e46 */ /* 0x000fe2000b800108 */
[----:B------:R-:W-:Y:S01]  /*2720*/  IMAD R218, R3, 0x8, R104 ;  /* 0x0000000803da7824 */ /* 0x000fe200078e0268 */
[----:B------:R-:W4:Y:S01]  /*2730*/  LDSM.16.M88.4 R44, [R204+0x3000] ;  /* 0x00300000cc2c783b */ /* 0x000f220000000200 */
[C---:B------:R-:W-:Y:S01]  /*2740*/  VIADDMNMX R9, R11.reuse, R9, UR21, PT ;  /* 0x000000150b097e46 */ /* 0x040fe2000b800109 */
[----:B------:R-:W-:Y:S01]  /*2750*/  IMAD R105, R106, 0x20, R105 ;  /* 0x000000206a697824 */ /* 0x000fe200078e0269 */
[C---:B------:R-:W-:Y:S01]  /*2760*/  VIADDMNMX R10, R11.reuse, R10, UR21, PT ;  /* 0x000000150b0a7e46 */ /* 0x040fe2000b80010a */
[----:B------:R-:W4:Y:S01]  /*2770*/  LDSM.16.M88.4 R32, [R204+0x2800] ;  /* 0x00280000cc20783b */ /* 0x000f220000000200 */
[----:B------:R-:W-:Y:S01]  /*2780*/  VIMNMX R3, R11, UR21, PT ;  /* 0x000000150b037c48 */ /* 0x000fe2000bfe0100 */
[----:B------:R-:W-:-:S02]  /*2790*/  VIADD R11, R2, 0x8 ;  /* 0x00000008020b7836 */ /* 0x000fc40000000000 */
[----:B------:R-:W4:Y:S01]  /*27a0*/  LDSM.16.M88.4 R108, [R209+0x1400] ;  /* 0x00140000d16c783b */ /* 0x000f220000000200 */
[----:B------:R-:W-:Y:S02]  /*27b0*/  VIADD R216, R209, 0x400 ;  /* 0x00000400d1d87836 */ /* 0x000fe40000000000 */
[C---:B------:R-:W-:Y:S01]  /*27c0*/  ISETP.GE.AND P3, PT, R11.reuse, R10, PT ;  /* 0x0000000a0b00720c */ /* 0x040fe20003f66270 */
[-C--:B-1----:R-:W-:Y:S01]  /*27d0*/  HMMA.16816.F32.BF16 R48, R16, R28.reuse, RZ ;  /* 0x0000001c1030723c */ /* 0x082fe200000418ff */
[----:B------:R-:W1:Y:S01]  /*27e0*/  LDSM.16.M88.4 R112, [R209] ;  /* 0x00000000d170783b */ /* 0x000e620000000200 */
[----:B------:R-:W-:Y:S01]  /*27f0*/  ISETP.GE.AND P6, PT, R11, R9, PT ;  /* 0x000000090b00720c */ /* 0x000fe20003fc6270 */
[C---:B------:R-:W-:Y:S02]  /*2800*/  VIADD R215, R209.reuse, 0x800 ;  /* 0x00000800d1d77836 */ /* 0x040fe40000000000 */
[----:B------:R-:W1:Y:S01]  /*2810*/  LDSM.16.M88.4 R92, [R209+0x1000] ;  /* 0x00100000d15c783b */ /* 0x000e620000000200 */
[----:B-----5:R-:W-:Y:S01]  /*2820*/  HMMA.16816.F32.BF16 R24, R20, R28, RZ ;  /* 0x0000001c1418723c */ /* 0x020fe200000418ff */
[----:B------:R-:W-:-:S02]  /*2830*/  VIADD R214, R209, 0xc00 ;  /* 0x00000c00d1d67836 */ /* 0x000fc40000000000 */
[----:B------:R-:W-:Y:S01]  /*2840*/  LDSM.16.M88.4 R40, [R204+0x2c00] ;  /* 0x002c0000cc28783b */ /* 0x000fe20000000200 */
[C---:B------:R-:W-:Y:S02]  /*2850*/  VIADD R213, R209.reuse, 0x1000 ;  /* 0x00001000d1d57836 */ /* 0x040fe40000000000 */
[----:B--2---:R-:W-:Y:S01]  /*2860*/  HMMA.16816.F32.BF16 R60, R16, R98, RZ ;  /* 0x00000062103c723c */ /* 0x004fe200000418ff */
[----:B------:R-:W-:Y:S01]  /*2870*/  LDSM.16.M88.4 R80, [R209+0xc00] ;  /* 0x000c0000d150783b */ /* 0x000fe20000000200 */
[C---:B------:R-:W-:Y:S02]  /*2880*/  VIADD R212, R209.reuse, 0x1400 ;  /* 0x00001400d1d47836 */ /* 0x040fe40000000000 */
[C---:B------:R-:W-:Y:S01]  /*2890*/  VIADD R211, R209.reuse, 0x1800 ;  /* 0x00001800d1d37836 */ /* 0x040fe20000000000 */
[----:B------:R-:W0:Y:S01]  /*28a0*/  LDGDEPBAR ;  /* 0x00000000000079af */ /* 0x000e220000000000 */
[----:B------:R-:W-:Y:S01]  /*28b0*/  HMMA.16816.F32.BF16 R52, R20, R100, RZ ;  /* 0x000000641434723c */ /* 0x000fe200000418ff */
[----:B------:R-:W-:-:S05]  /*28c0*/  VIADD R210, R209, 0x1c00 ;  /* 0x00001c00d1d27836 */ /* 0x000fca0000000000 */
[----:B---3--:R-:W-:Y:S06]  /*28d0*/  HMMA.16816.F32.BF16 R116, R4, R36, R48 ;  /* 0x000000240474723c */ /* 0x008fec0000041830 */
[----:B------:R-:W-:Y:S06]  /*28e0*/  HMMA.16816.F32.BF16 R48, R16, R100, RZ ;  /* 0x000000641030723c */ /* 0x000fec00000418ff */
[----:B----4-:R-:W-:Y:S01]  /*28f0*/  HMMA.16816.F32.BF16 R120, R12, R36, R24 ;  /* 0x000000240c78723c */ /* 0x010fe20000041818 */
[----:B------:R-:W2:Y:S05]  /*2900*/  LDSM.16.M88.4 R24, [R209+0x800] ;  /* 0x00080000d118783b */ /* 0x000eaa0000000200 */
[----:B------:R-:W-:Y:S06]  /*2910*/  HMMA.16816.F32.BF16 R88, R20, R98, RZ ;  /* 0x000000621458723c */ /* 0x000fec00000418ff */
[----:B------:R-:W-:Y:S06]  /*2920*/  HMMA.16816.F32.BF16 R56, R16, R44, RZ ;  /* 0x0000002c1038723c */ /* 0x000fec00000418ff */
[-C--:B------:R-:W-:Y:S06]  /*2930*/  HMMA.16816.F32.BF16 R84, R20, R32.reuse, RZ ;  /* 0x000000201454723c */ /* 0x080fec00000418ff */
[----:B------:R-:W-:Y:S06]  /*2940*/  HMMA.16816.F32.BF16 R76, R16, R32, RZ ;  /* 0x00000020104c723c */ /* 0x000fec00000418ff */
[C---:B------:R-:W-:Y:S06]  /*2950*/  HMMA.16816.F32.BF16 R136, R4.reuse, R108, R48 ;  /* 0x0000006c0488723c */ /* 0x040fec0000041830 */
[----:B-1----:R-:W-:Y:S06]  /*2960*/  HMMA.16816.F32.BF16 R48, R4, R114, R60 ;  /* 0x000000720430723c */ /* 0x002fec000004183c */
[----:B------:R-:W-:Y:S06]  /*2970*/  HMMA.16816.F32.BF16 R140, R12, R108, R52 ;  /* 0x0000006c0c8c723c */ /* 0x000fec0000041834 */
[----:B------:R-:W-:Y:S06]  /*2980*/  HMMA.16816.F32.BF16 R52, R16, R30, RZ ;  /* 0x0000001e1034723c */ /* 0x000fec00000418ff */
[----:B------:R-:W-:Y:S06]  /*2990*/  HMMA.16816.F32.BF16 R60, R12, R114, R88 ;  /* 0x000000720c3c723c */ /* 0x000fec0000041858 */
[----:B------:R-:W-:Y:S01]  /*29a0*/  HMMA.16816.F32.BF16 R128, R4, R92, R56 ;  /* 0x0000005c0480723c */ /* 0x000fe20000041838 */
[----:B------:R-:W-:-:S02]  /*29b0*/  FSEL R106, R50, -INF , !P3 ;  /* 0xff800000326a7808 */ /* 0x000fc40005800000 */
[----:B------:R-:W-:Y:S02]  /*29c0*/  FSEL R101, R48, -INF , !P6 ;  /* 0xff80000030657808 */ /* 0x000fe40007000000 */
[----:B------:R-:W-:Y:S01]  /*29d0*/  ISETP.GE.AND P6, PT, R11, R3, PT ;  /* 0x000000030b00720c */ /* 0x000fe20003fc6270 */
[----:B------:R-:W-:Y:S06]  /*29e0*/  HMMA.16816.F32.BF16 R56, R20, R30, RZ ;  /* 0x0000001e1438723c */ /* 0x000fec00000418ff */
[-C--:B--2---:R-:W-:Y:S06]  /*29f0*/  HMMA.16816.F32.BF16 R84, R12, R24.reuse, R84 ;  /* 0x000000180c54723c */ /* 0x084fec0000041854 */
[----:B------:R-:W-:Y:S01]  /*2a00*/  HMMA.16816.F32.BF16 R76, R4, R24, R76 ;  /* 0x00000018044c723c */ /* 0x000fe2000004184c */
[----:B------:R-:W-:-:S05]  /*2a10*/  FSEL R145, R60, -INF , !P6 ;  /* 0xff8000003c917808 */ /* 0x000fca0007000000 */
[----:B------:R-:W-:Y:S01]  /*2a20*/  HMMA.16816.F32.BF16 R72, R20, R40, RZ ;  /* 0x000000281448723c */ /* 0x000fe200000418ff */
[C---:B------:R-:W-:Y:S02]  /*2a30*/  VIADD R24, R2.reuse, 0x1 ;  /* 0x0000000102187836 */ /* 0x040fe40000000000 */
[----:B------:R-:W-:-:S03]  /*2a40*/  VIADD R25, R2, 0x9 ;  /* 0x0000000902197836 */ /* 0x000fc60000000000 */
[C---:B------:R-:W-:Y:S01]  /*2a50*/  ISETP.GE.AND P5, PT, R24.reuse, R3, PT ;  /* 0x000000031800720c */ /* 0x040fe20003fa6270 */
[C---:B------:R-:W-:Y:S01]  /*2a60*/  HMMA.16816.F32.BF16 R68, R16.reuse, R40, RZ ;  /* 0x000000281044723c */ /* 0x040fe200000418ff */
[C---:B------:R-:W-:Y:S02]  /*2a70*/  ISETP.GE.AND P0, PT, R24.reuse, R8, PT ;  /* 0x000000081800720c */ /* 0x040fe40003f06270 */
[CC--:B------:R-:W-:Y:S02]  /*2a80*/  ISETP.GE.AND P4, PT, R24.reuse, R9.reuse, PT ;  /* 0x000000091800720c */ /* 0x0c0fe40003f86270 */
[-C--:B------:R-:W-:Y:S01]  /*2a90*/  ISETP.GE.AND P1, PT, R24, R10.reuse, PT ;  /* 0x0000000a1800720c */ /* 0x080fe20003f26270 */
[----:B------:R-:W-:Y:S01]  /*2aa0*/  VIADD R24, R2, 0x10 ;  /* 0x0000001002187836 */ /* 0x000fe20000000000 */
[C---:B------:R-:W-:Y:S01]  /*2ab0*/  ISETP.GE.AND P2, PT, R25.reuse, R9, PT ;  /* 0x000000091900720c */ /* 0x040fe20003f46270 */
[----:B------:R-:W-:Y:S01]  /*2ac0*/  HMMA.16816.F32.BF16 R28, R16, R34, RZ ;  /* 0x00000022101c723c */ /* 0x000fe200000418ff */
        /* <DEDUP_REMOVED lines=10> */
[----:B------:R-:W-:Y:S01]  /*2b70*/  FSEL R149, R120, -INF , !P3 ;  /* 0xff80000078957808 */ /* 0x000fe20005800000 */
[----:B------:R-:W1:Y:S01]  /*2b80*/  LDSM.16.M88.4 R36, [R204+0x3c00] ;  /* 0x003c0000cc24783b */ /* 0x000e620000000200 */
[----:B------:R-:W-:-:S02]  /*2b90*/  ISETP.GE.AND P3, PT, R24, R10, PT ;  /* 0x0000000a1800720c */ /* 0x000fc40003f66270 */
[----:B------:R-:W-:Y:S01]  /*2ba0*/  ISETP.GE.AND P6, PT, R24, R9, PT ;  /* 0x000000091800720c */ /* 0x000fe20003fc6270 */
[C---:B------:R-:W-:Y:S01]  /*2bb0*/  HMMA.16816.F32.BF16 R64, R20.reuse, R44, RZ ;  /* 0x0000002c1440723c */ /* 0x040fe200000418ff */
[----:B------:R-:W-:Y:S01]  /*2bc0*/  FSEL R151, R122, -INF , !P2 ;  /* 0xff8000007a977808 */ /* 0x000fe20005000000 */
[----:B------:R-:W-:Y:S01]  /*2bd0*/  VIADD R24, R2, 0x20 ;  /* 0x0000002002187836 */ /* 0x000fe20000000000 */
[C---:B------:R-:W-:Y:S02]  /*2be0*/  ISETP.GE.AND P2, PT, R11.reuse, R3, PT ;  /* 0x000000030b00720c */ /* 0x040fe40003f46270 */
[----:B------:R-:W-:Y:S01]  /*2bf0*/  FSEL R118, R118, -INF , !P3 ;  /* 0xff80000076767808 */ /* 0x000fe20005800000 */
[----:B------:R-:W-:Y:S01]  /*2c00*/  HMMA.16816.F32.BF16 R32, R20, R34, RZ ;  /* 0x000000221420723c */ /* 0x000fe200000418ff */
[----:B------:R-:W-:Y:S02]  /*2c10*/  ISETP.GE.AND P3, PT, R11, R9, PT ;  /* 0x000000090b00720c */ /* 0x000fe40003f66270 */
[----:B------:R-:W-:-:S02]  /*2c20*/  FSEL R116, R116, -INF , !P6 ;  /* 0xff80000074747808 */ /* 0x000fc40007000000 */
[----:B------:R-:W-:Y:S01]  /*2c30*/  ISETP.GE.AND P6, PT, R11, R8, PT ;  /* 0x000000080b00720c */ /* 0x000fe20003fc6270 */
[-C--:B------:R-:W-:Y:S01]  /*2c40*/  HMMA.16816.F32.BF16 R124, R12, R80.reuse, R72 ;  /* 0x000000500c7c723c */ /* 0x080fe20000041848 */
[----:B------:R-:W-:Y:S02]  /*2c50*/  FSEL R148, R121, -INF , !P2 ;  /* 0xff80000079947808 */ /* 0x000fe40005000000 */
[----:B------:R-:W-:Y:S01]  /*2c60*/  ISETP.GE.AND P2, PT, R11, R10, PT ;  /* 0x0000000a0b00720c */ /* 0x000fe20003f46270 */
[----:B------:R-:W-:Y:S01]  /*2c70*/  VIADD R11, R2, 0x18 ;  /* 0x00000018020b7836 */ /* 0x000fe20000000000 */
[----:B------:R-:W-:Y:S01]  /*2c80*/  FSEL R117, R117, -INF , !P3 ;  /* 0xff80000075757808 */ /* 0x000fe20005800000 */
[----:B------:R-:W-:Y:S01]  /*2c90*/  HMMA.16816.F32.BF16 R72, R4, R80, R68 ;  /* 0x000000500448723c */ /* 0x000fe20000041844 */
[----:B------:R-:W-:Y:S02]  /*2ca0*/  ISETP.GE.AND P3, PT, R25, R8, PT ;  /* 0x000000081900720c */ /* 0x000fe40003f66270 */
[----:B------:R-:W-:-:S02]  /*2cb0*/  FSEL R150, R123, -INF , !P6 ;  /* 0xff8000007b967808 */ /* 0x000fc40007000000 */
[----:B------:R-:W-:Y:S01]  /*2cc0*/  ISETP.GE.AND P6, PT, R25, R3, PT ;  /* 0x000000031900720c */ /* 0x000fe20003fc6270 */
[----:B------:R-:W-:Y:S01]  /*2cd0*/  VIADD R25, R2, 0x19 ;  /* 0x0000001902197836 */ /* 0x000fe20000000000 */
[----:B------:R-:W-:Y:S01]  /*2ce0*/  FSEL R120, R63, -INF , !P3 ;  /* 0xff8000003f787808 */ /* 0x000fe20005800000 */
[----:B------:R-:W-:Y:S01]  /*2cf0*/  HMMA.16816.F32.BF16 R68, R4, R26, R28 ;  /* 0x0000001a0444723c */ /* 0x000fe2000004181c */
[----:B------:R-:W-:Y:S02]  /*2d00*/  ISETP.GE.AND P3, PT, R11, R10, PT ;  /* 0x0000000a0b00720c */ /* 0x000fe40003f66270 */
[----:B------:R-:W-:Y:S02]  /*2d10*/  FSEL R119, R119, -INF , !P2 ;  /* 0xff80000077777808 */ /* 0x000fe40005000000 */
[----:B------:R-:W-:Y:S01]  /*2d20*/  ISETP.GE.AND P2, PT, R25, R9, PT ;  /* 0x000000091900720c */ /* 0x000fe20003f46270 */
[----:B------:R-:W-:Y:S01]  /*2d30*/  HMMA.16816.F32.BF16 R28, R16, R42, RZ ;  /* 0x0000002a101c723c */ /* 0x000fe200000418ff */
[----:B------:R-:W-:-:S02]  /*2d40*/  FSEL R109, R50, -INF , !P3 ;  /* 0xff800000326d7808 */ /* 0x000fc40005800000 */
[----:B------:R-:W-:Y:S02]  /*2d50*/  ISETP.GE.AND P3, PT, R25, R10, PT ;  /* 0x0000000a1900720c */ /* 0x000fe40003f66270 */
[----:B------:R-:W-:Y:S01]  /*2d60*/  FSEL R115, R61, -INF , !P6 ;  /* 0xff8000003d737808 */ /* 0x000fe20007000000 */
[C---:B------:R-:W-:Y:S01]  /*2d70*/  HMMA.16816.F32.BF16 R132, R12.reuse, R92, R64 ;  /* 0x0000005c0c84723c */ /* 0x040fe20000041840 */
[----:B------:R-:W-:Y:S02]  /*2d80*/  ISETP.GE.AND P6, PT, R11, R9, PT ;  /* 0x000000090b00720c */ /* 0x000fe40003fc6270 */
[----:B------:R-:W-:Y:S02]  /*2d90*/  FSEL R108, R49, -INF , !P2 ;  /* 0xff800000316c7808 */ /* 0x000fe40005000000 */
[----:B------:R-:W-:Y:S01]  /*2da0*/  ISETP.GE.AND P2, PT, R11, R8, PT ;  /* 0x000000080b00720c */ /* 0x000fe20003f46270 */
[----:B------:R-:W-:Y:S01]  /*2db0*/  HMMA.16816.F32.BF16 R64, R12, R26, R32 ;  /* 0x0000001a0c40723c */ /* 0x000fe20000041820 */
[----:B------:R-:W-:Y:S01]  /*2dc0*/  FSEL R114, R51, -INF , !P3 ;  /* 0xff80000033727808 */ /* 0x000fe20005800000 */
[----:B------:R-:W2:Y:S01]  /*2dd0*/  LDSM.16.M88.4 R32, [R204+0x3800] ;  /* 0x00380000cc20783b */ /* 0x000ea20000000200 */
[----:B------:R-:W-:-:S02]  /*2de0*/  ISETP.GE.AND P3, PT, R24, R3, PT ;  /* 0x000000031800720c */ /* 0x000fc40003f66270 */
[----:B------:R-:W-:Y:S01]  /*2df0*/  FSEL R100, R48, -INF , !P6 ;  /* 0xff80000030647808 */ /* 0x000fe20007000000 */
[----:B------:R-:W-:Y:S01]  /*2e00*/  HMMA.16816.F32.BF16 R40, R20, R42, RZ ;  /* 0x0000002a1428723c */ /* 0x000fe200000418ff */
[----:B------:R-:W-:Y:S01]  /*2e10*/  ISETP.GE.AND P6, PT, R11, R3, PT ;  /* 0x000000030b00720c */ /* 0x000fe20003fc6270 */
[----:B------:R-:W-:Y:S01]  /*2e20*/  VIADD R11, R2, 0x21 ;  /* 0x00000021020b7836 */ /* 0x000fe20000000000 */
[----:B------:R-:W-:Y:S02]  /*2e30*/  FSEL R147, R58, -INF , !P2 ;  /* 0xff8000003a937808 */ /* 0x000fe40005000000 */
[----:B------:R-:W-:Y:S01]  /*2e40*/  ISETP.GE.AND P2, PT, R24, R8, PT ;  /* 0x000000081800720c */ /* 0x000fe20003f46270 */
[----:B------:R-:W-:Y:S01]  /*2e50*/  HMMA.16816.F32.BF16 R28, R4, R82, R28 ;  /* 0x00000052041c723c */ /* 0x000fe2000004181c */
[----:B------:R-:W-:Y:S02]  /*2e60*/  FSEL R155, R84, -INF , !P3 ;  /* 0xff800000549b7808 */ /* 0x000fe40005800000 */
[----:B------:R-:W-:-:S02]  /*2e70*/  ISETP.GE.AND P3, PT, R24, R10, PT ;  /* 0x0000000a1800720c */ /* 0x000fc40003f66270 */
[----:B------:R-:W-:Y:S01]  /*2e80*/  FSEL R123, R56, -INF , !P6 ;  /* 0xff800000387b7808 */ /* 0x000fe20007000000 */
[-C--:B------:R-:W-:Y:S01]  /*2e90*/  HMMA.16816.F32.BF16 R48, R16, R46.reuse, RZ ;  /* 0x0000002e1030723c */ /* 0x080fe200000418ff */
[----:B------:R-:W-:Y:S01]  /*2ea0*/  ISETP.GE.AND P6, PT, R24, R9, PT ;  /* 0x000000091800720c */ /* 0x000fe20003fc6270 */
[----:B------:R-:W-:Y:S01]  /*2eb0*/  VIADD R24, R2, 0x30 ;  /* 0x0000003002187836 */ /* 0x000fe20000000000 */
[----:B------:R-:W-:Y:S02]  /*2ec0*/  FSEL R160, R86, -INF , !P2 ;  /* 0xff80000056a07808 */ /* 0x000fe40005000000 */
[C---:B------:R-:W-:Y:S01]  /*2ed0*/  ISETP.GE.AND P2, PT, R11.reuse, R3, PT ;  /* 0x000000030b00720c */ /* 0x040fe20003f46270 */
[----:B------:R-:W-:Y:S01]  /*2ee0*/  HMMA.16816.F32.BF16 R44, R20, R46, RZ ;  /* 0x0000002e142c723c */ /* 0x000fe200000418ff */
[----:B------:R-:W-:Y:S02]  /*2ef0*/  FSEL R165, R78, -INF , !P3 ;  /* 0xff8000004ea57808 */ /* 0x000fe40005800000 */
[----:B------:R-:W-:-:S02]  /*2f00*/  ISETP.GE.AND P3, PT, R11, R9, PT ;  /* 0x000000090b00720c */ /* 0x000fc40003f66270 */
[----:B------:R-:W-:Y:S01]  /*2f10*/  FSEL R163, R76, -INF , !P6 ;  /* 0xff8000004ca37808 */ /* 0x000fe20007000000 */
[----:B------:R-:W-:Y:S01]  /*2f20*/  HMMA.16816.F32.BF16 R52, R12, R82, R40 ;  /* 0x000000520c34723c */ /* 0x000fe20000041828 */
[----:B------:R-:W-:Y:S02]  /*2f30*/  ISETP.GE.AND P6, PT, R11, R8, PT ;  /* 0x000000080b00720c */ /* 0x000fe40003fc6270 */
        /* <DEDUP_REMOVED lines=10> */
[----:B-1----:R-:W-:Y:S01]  /*2fe0*/  HMMA.16816.F32.BF16 R88, R16, R36, RZ ;  /* 0x000000241058723c */ /* 0x002fe200000418ff */
[----:B------:R-:W-:Y:S02]  /*2ff0*/  ISETP.GE.AND P3, PT, R11, R10, PT ;  /* 0x0000000a0b00720c */ /* 0x000fe40003f66270 */
[----:B------:R-:W-:Y:S02]  /*3000*/  FSEL R164, R79, -INF , !P2 ;  /* 0xff8000004fa47808 */ /* 0x000fe40005000000 */
[----:B------:R-:W-:Y:S01]  /*3010*/  FSEL R121, R57, -INF , !P6 ;  /* 0xff80000039797808 */ /* 0x000fe20007000000 */
[----:B------:R-:W-:Y:S01]  /*3020*/  HMMA.16816.F32.BF16 R76, R20, R96, RZ ;  /* 0x00000060144c723c */ /* 0x000fe200000418ff */
[----:B------:R-:W-:-:S02]  /*3030*/  ISETP.GE.AND P6, PT, R11, R9, PT ;  /* 0x000000090b00720c */ /* 0x000fc40003fc6270 */
[C---:B------:R-:W-:Y:S02]  /*3040*/  ISETP.GE.AND P2, PT, R25.reuse, R9, PT ;  /* 0x000000091900720c */ /* 0x040fe40003f46270 */
[----:B------:R-:W-:Y:S01]  /*3050*/  FSEL R161, R70, -INF , !P3 ;  /* 0xff80000046a17808 */ /* 0x000fe20005800000 */
[-C--:B------:R-:W-:Y:S01]  /*3060*/  HMMA.16816.F32.BF16 R56, R4, R94.reuse, R48 ;  /* 0x0000005e0438723c */ /* 0x080fe20000041830 */
[----:B------:R-:W-:Y:S02]  /*3070*/  ISETP.GE.AND P3, PT, R25, R10, PT ;  /* 0x0000000a1900720c */ /* 0x000fe40003f66270 */
[----:B------:R-:W-:Y:S02]  /*3080*/  FSEL R157, R68, -INF , !P6 ;  /* 0xff800000449d7808 */ /* 0x000fe40007000000 */
[----:B------:R-:W-:Y:S01]  /*3090*/  FSEL R159, R69, -INF , !P2 ;  /* 0xff800000459f7808 */ /* 0x000fe20005000000 */
[----:B------:R-:W-:Y:S01]  /*30a0*/  HMMA.16816.F32.BF16 R92, R12, R94, R44 ;  /* 0x0000005e0c5c723c */ /* 0x000fe2000004182c */
[----:B------:R-:W-:-:S02]  /*30b0*/  ISETP.GE.AND P6, PT, R11, R3, PT ;  /* 0x000000030b00720c */ /* 0x000fc40003fc6270 */
[-C--:B------:R-:W-:Y:S01]  /*30c0*/  ISETP.GE.AND P2, PT, R11, R8.reuse, PT ;  /* 0x000000080b00720c */ /* 0x080fe20003f46270 */
[----:B------:R-:W-:Y:S01]  /*30d0*/  VIADD R11, R2, 0x31 ;  /* 0x00000031020b7836 */ /* 0x000fe20000000000 */
[----:B------:R-:W-:Y:S01]  /*30e0*/  FSEL R158, R71, -INF , !P3 ;  /* 0xff800000479e7808 */ /* 0x000fe20005800000 */
[----:B------:R-:W-:Y:S01]  /*30f0*/  HMMA.16816.F32.BF16 R44, R16, R102, RZ ;  /* 0x00000066102c723c */ /* 0x000fe200000418ff */
[----:B------:R-:W-:Y:S02]  /*3100*/  ISETP.GE.AND P3, PT, R24, R3, PT ;  /* 0x000000031800720c */ /* 0x000fe40003f66270 */
[----:B------:R-:W-:Y:S02]  /*3110*/  FSEL R152, R64, -INF , !P6 ;  /* 0xff80000040987808 */ /* 0x000fe40007000000 */
[----:B------:R-:W-:Y:S01]  /*3120*/  FSEL R153, R66, -INF , !P2 ;  /* 0xff80000042997808 */ /* 0x000fe20005000000 */
[----:B--2---:R-:W-:Y:S01]  /*3130*/  HMMA.16816.F32.BF16 R48, R20, R32, RZ ;  /* 0x000000201430723c */ /* 0x004fe200000418ff */
[----:B------:R-:W-:-:S02]  /*3140*/  ISETP.GE.AND P2, PT, R24, R8, PT ;  /* 0x000000081800720c */ /* 0x000fc40003f46270 */
[----:B------:R-:W-:Y:S02]  /*3150*/  ISETP.GE.AND P6, PT, R24, R9, PT ;  /* 0x000000091800720c */ /* 0x000fe40003fc6270 */
[----:B------:R-:W-:Y:S01]  /*3160*/  FSEL R175, R124, -INF , !P3 ;  /* 0xff8000007caf7808 */ /* 0x000fe20005800000 */
[C---:B------:R-:W-:Y:S01]  /*3170*/  HMMA.16816.F32.BF16 R96, R16.reuse, R96, RZ ;  /* 0x000000601060723c */ /* 0x040fe200000418ff */
[----:B------:R-:W-:Y:S01]  /*3180*/  ISETP.GE.AND P3, PT, R24, R10, PT ;  /* 0x0000000a1800720c */ /* 0x000fe20003f66270 */
[----:B------:R-:W-:Y:S01]  /*3190*/  VIADD R24, R2, 0x40 ;  /* 0x0000004002187836 */ /* 0x000fe20000000000 */
[----:B------:R-:W-:Y:S02]  /*31a0*/  FSEL R177, R126, -INF , !P2 ;  /* 0xff8000007eb17808 */ /* 0x000fe40005000000 */
[----:B------:R-:W-:Y:S01]  /*31b0*/  FSEL R167, R72, -INF , !P6 ;  /* 0xff80000048a77808 */ /* 0x000fe20007000000 */
[----:B------:R-:W-:Y:S01]  /*31c0*/  HMMA.16816.F32.BF16 R68, R16, R32, RZ ;  /* 0x000000201044723c */ /* 0x000fe200000418ff */
[----:B------:R-:W-:-:S02]  /*31d0*/  ISETP.GE.AND P2, PT, R11, R3, PT ;  /* 0x000000030b00720c */ /* 0x000fc40003f46270 */
[C---:B------:R-:W-:Y:S02]  /*31e0*/  ISETP.GE.AND P6, PT, R11.reuse, R8, PT ;  /* 0x000000080b00720c */ /* 0x040fe40003fc6270 */
[----:B------:R-:W-:Y:S01]  /*31f0*/  FSEL R170, R74, -INF , !P3 ;  /* 0xff8000004aaa7808 */ /* 0x000fe20005800000 */
[----:B------:R-:W-:Y:S01]  /*3200*/  HMMA.16816.F32.BF16 R84, R16, R38, RZ ;  /* 0x000000261054723c */ /* 0x000fe200000418ff */
[----:B------:R-:W-:Y:S02]  /*3210*/  ISETP.GE.AND P3, PT, R11, R9, PT ;  /* 0x000000090b00720c */ /* 0x000fe40003f66270 */
[----:B------:R-:W-:Y:S02]  /*3220*/  FSEL R174, R125, -INF , !P2 ;  /* 0xff8000007dae7808 */ /* 0x000fe40005000000 */
[----:B------:R-:W-:Y:S01]  /*3230*/  FSEL R176, R127, -INF , !P6 ;  /* 0xff8000007fb07808 */ /* 0x000fe20007000000 */
[----:B------:R-:W-:Y:S01]  /*3240*/  HMMA.16816.F32.BF16 R80, R20, R34, RZ ;  /* 0x000000221450723c */ /* 0x000fe200000418ff */
[----:B------:R-:W-:Y:S01]  /*3250*/  ISETP.GE.AND P2, PT, R11, R10, PT ;  /* 0x0000000a0b00720c */ /* 0x000fe20003f46270 */
[----:B------:R-:W-:Y:S01]  /*3260*/  VIADD R11, R2, 0x38 ;  /* 0x00000038020b7836 */ /* 0x000fe20000000000 */
[----:B------:R-:W-:-:S02]  /*3270*/  FSEL R127, R73, -INF , !P3 ;  /* 0xff800000497f7808 */ /* 0x000fc40005800000 */
[C---:B------:R-:W-:Y:S01]  /*3280*/  ISETP.GE.AND P3, PT, R25.reuse, R8, PT ;  /* 0x000000081900720c */ /* 0x040fe20003f66270 */
[----:B------:R-:W-:Y:S01]  /*3290*/  HMMA.16816.F32.BF16 R60, R20, R36, RZ ;  /* 0x00000024143c723c */ /* 0x000fe200000418ff */
[----:B------:R-:W-:Y:S01]  /*32a0*/  ISETP.GE.AND P6, PT, R25, R3, PT ;  /* 0x000000031900720c */ /* 0x000fe20003fc6270 */
[----:B------:R-:W-:Y:S01]  /*32b0*/  VIADD R25, R2, 0x39 ;  /* 0x0000003902197836 */ /* 0x000fe20000000000 */
[----:B------:R-:W-:Y:S02]  /*32c0*/  FSEL R125, R67, -INF , !P3 ;  /* 0xff800000437d7808 */ /* 0x000fe40005800000 */
[----:B------:R-:W-:Y:S02]  /*32d0*/  ISETP.GE.AND P3, PT, R11, R10, PT ;  /* 0x0000000a0b00720c */ /* 0x000fe40003f66270 */
[----:B------:R-:W-:Y:S02]  /*32e0*/  FSEL R171, R75, -INF , !P2 ;  /* 0xff8000004bab7808 */ /* 0x000fe40005000000 */
[----:B------:R-:W-:Y:S01]  /*32f0*/  FSEL R124, R65, -INF , !P6 ;  /* 0xff800000417c7808 */ /* 0x000fe20007000000 */
[----:B------:R-:W-:Y:S01]  /*3300*/  HMMA.16816.F32.BF16 R72, R16, R34, RZ ;  /* 0x000000221048723c */ /* 0x000fe200000418ff */
[----:B------:R-:W-:-:S02]  /*3310*/  ISETP.GE.AND P2, PT, R25, R9, PT ;  /* 0x000000091900720c */ /* 0x000fc40003f46270 */
[----:B------:R-:W-:Y:S02]  /*3320*/  FSEL R169, R30, -INF , !P3 ;  /* 0xff8000001ea97808 */ /* 0x000fe40005800000 */
[----:B------:R-:W-:Y:S01]  /*3330*/  ISETP.GE.AND P6, PT, R11, R9, PT ;  /* 0x000000090b00720c */ /* 0x000fe20003fc6270 */
[----:B------:R-:W-:Y:S01]  /*3340*/  HMMA.16816.F32.BF16 R64, R20, R38, RZ ;  /* 0x000000261440723c */ /* 0x000fe200000418ff */
[----:B------:R-:W-:Y:S01]  /*3350*/  ISETP.GE.AND P3, PT, R25, R10, PT ;  /* 0x0000000a1900720c */ /* 0x000fe20003f66270 */
[C---:B------:R-:W-:Y:S01]  /*3360*/  VIADD R17, R2.reuse, 0x49 ;  /* 0x0000004902117836 */ /* 0x040fe20000000000 */
[----:B------:R-:W-:Y:S01]  /*3370*/  FSEL R166, R29, -INF , !P2 ;  /* 0xff8000001da67808 */ /* 0x000fe20005000000 */
[----:B------:R-:W-:Y:S01]  /*3380*/  VIADD R16, R2, 0x50 ;  /* 0x0000005002107836 */ /* 0x000fe20000000000 */
[----:B------:R-:W-:Y:S01]  /*3390*/  FSEL R126, R28, -INF , !P6 ;  /* 0xff8000001c7e7808 */ /* 0x000fe20007000000 */
[----:B------:R-:W-:Y:S01]  /*33a0*/  LDSM.16.M88.4 R20, [R209+0x1c00] ;  /* 0x001c0000d114783b */ /* 0x000fe20000000200 */
[----:B------:R-:W-:-:S02]  /*33b0*/  ISETP.GE.AND P2, PT, R11, R8, PT ;  /* 0x000000080b00720c */ /* 0x000fc40003f46270 */
[----:B------:R-:W-:Y:S02]  /*33c0*/  FSEL R168, R31, -INF , !P3 ;  /* 0xff8000001fa87808 */ /* 0x000fe40005800000 */
[----:B------:R-:W1:Y:S01]  /*33d0*/  LDSM.16.M88.4 R28, [R209+0x1800] ;  /* 0x00180000d11c783b */ /* 0x000e620000000200 */
[-C--:B------:R-:W-:Y:S01]  /*33e0*/  ISETP.GE.AND P6, PT, R11, R3.reuse, PT ;  /* 0x000000030b00720c */ /* 0x080fe20003fc6270 */
[----:B------:R-:W-:Y:S01]  /*33f0*/  VIADD R11, R2, 0x41 ;  /* 0x00000041020b7836 */ /* 0x000fe20000000000 */
[----:B------:R-:W-:Y:S01]  /*3400*/  ISETP.GE.AND P3, PT, R24, R3, PT ;  /* 0x000000031800720c */ /* 0x000fe20003f66270 */
[----:B------:R-:W-:-:S04]  /*3410*/  DEPBAR.LE SB0, 0x0 ;  /* 0x000080000000791a */ /* 0x000fc80000000000 */
[----:B------:R-:W-:Y:S01]  /*3420*/  FSEL R173, R54, -INF , !P2 ;  /* 0xff80000036ad7808 */ /* 0x000fe20005000000 */
[----:B------:R-:W-:Y:S01]  /*3430*/  BAR.SYNC.DEFER_BLOCKING 0x0 ;  /* 0x0000000000007b1d */ /* 0x000fe20000010000 */
[----:B------:R-:W-:Y:S02]  /*3440*/  ISETP.GE.AND P2, PT, R24, R8, PT ;  /* 0x000000081800720c */ /* 0x000fe40003f46270 */
[----:B------:R-:W-:Y:S02]  /*3450*/  FSEL R178, R132, -INF , !P3 ;  /* 0xff80000084b27808 */ /* 0x000fe40005800000 */
[----:B------:R-:W-:-:S03]  /*3460*/  FSEL R172, R52, -INF , !P6 ;  /* 0xff80000034ac7808 */ /* 0x000fc60007000000 */
[----:B------:R-:W2:Y:S01]  /*3470*/  LDC.U8 R132, c[0x0][0x388] ;  /* 0x0000e200ff847b82 */ /* 0x000ea20000000000 */
[----:B------:R-:W-:Y:S02]  /*3480*/  ISETP.GE.AND P3, PT, R24, R10, PT ;  /* 0x0000000a1800720c */ /* 0x000fe40003f66270 */
[----:B------:R-:W-:Y:S02]  /*3490*/  FSEL R134, R134, -INF , !P2 ;  /* 0xff80000086867808 */ /* 0x000fe40005000000 */
[----:B------:R-:W-:Y:S02]  /*34a0*/  ISETP.GE.AND P6, PT, R24, R9, PT ;  /* 0x000000091800720c */ /* 0x000fe40003fc6270 */
[----:B------:R-:W-:Y:S02]  /*34b0*/  ISETP.GE.AND P2, PT, R11, R3, PT ;  /* 0x000000030b00720c */ /* 0x000fe40003f46270 */
[----:B------:R-:W-:Y:S02]  /*34c0*/  FSEL R185, R130, -INF , !P3 ;  /* 0xff80000082b97808 */ /* 0x000fe40005800000 */
[----:B------:R-:W-:-:S02]  /*34d0*/  FSEL R183, R128, -INF , !P6 ;  /* 0xff80000080b77808 */ /* 0x000fc40007000000 */
[----:B------:R-:W-:Y:S02]  /*34e0*/  FSEL R130, R133, -INF , !P2 ;  /* 0xff80000085827808 */ /* 0x000fe40005000000 */
[C---:B------:R-:W-:Y:S02]  /*34f0*/  ISETP.GE.AND P6, PT, R11.reuse, R8, PT ;  /* 0x000000080b00720c */ /* 0x040fe40003fc6270 */
[C---:B------:R-:W-:Y:S02]  /*3500*/  ISETP.GE.AND P3, PT, R11.reuse, R9, PT ;  /* 0x000000090b00720c */ /* 0x040fe40003f66270 */
[----:B------:R-:W-:Y:S01]  /*3510*/  ISETP.GE.AND P2, PT, R11, R10, PT ;  /* 0x0000000a0b00720c */ /* 0x000fe20003f46270 */
[----:B------:R-:W-:Y:S01]  /*3520*/  VIADD R11, R2, 0x48 ;  /* 0x00000048020b7836 */ /* 0x000fe20000000000 */
[----:B------:R-:W-:Y:S02]  /*3530*/  FSEL R182, R129, -INF , !P3 ;  /* 0xff80000081b67808 */ /* 0x000fe40005800000 */
[----:B------:R-:W-:Y:S01]  /*3540*/  ISETP.GE.AND P3, PT, R25, R8, PT ;  /* 0x000000081900720c */ /* 0x000fe20003f66270 */
[----:B--2---:R-:W-:Y:S01]  /*3550*/  IMAD R202, R132, 0x10000, R132 ;  /* 0x0001000084ca7824 */ /* 0x004fe200078e0284 */
[----:B------:R-:W-:Y:S01]  /*3560*/  FSEL R184, R131, -INF , !P2 ;  /* 0xff80000083b87808 */ /* 0x000fe20005000000 */
[----:B-1----:R-:W-:Y:S01]  /*3570*/  HMMA.16816.F32.BF16 R36, R12, R28, R48 ;  /* 0x0000001c0c24723c */ /* 0x002fe20000041830 */
[----:B------:R-:W-:-:S02]  /*3580*/  ISETP.GE.AND P2, PT, R11, R10, PT ;  /* 0x0000000a0b00720c */ /* 0x000fc40003f46270 */
[----:B------:R-:W-:Y:S02]  /*3590*/  FSEL R135, R135, -INF , !P6 ;  /* 0xff80000087877808 */ /* 0x000fe40007000000 */
[----:B------:R-:W-:Y:S01]  /*35a0*/  ISETP.GE.AND P6, PT, R25, R3, PT ;  /* 0x000000031900720c */ /* 0x000fe20003fc6270 */
[C---:B------:R-:W-:Y:S01]  /*35b0*/  HMMA.16816.F32.BF16 R32, R4.reuse, R28, R68 ;  /* 0x0000001c0420723c */ /* 0x040fe20000041844 */
[----:B------:R-:W-:Y:S02]  /*35c0*/  FSEL R103, R55, -INF , !P3 ;  /* 0xff80000037677808 */ /* 0x000fe40005800000 */
[C---:B------:R-:W-:Y:S02]  /*35d0*/  ISETP.GE.AND P3, PT, R17.reuse, R9, PT ;  /* 0x000000091100720c */ /* 0x040fe40003f66270 */
        /* <DEDUP_REMOVED lines=9> */
[----:B------:R-:W-:Y:S01]  /*3670*/  HMMA.16816.F32.BF16 R52, R12, R112, R76 ;  /* 0x000000700c34723c */ /* 0x000fe2000004184c */
[----:B------:R-:W-:-:S02]  /*3680*/  ISETP.GE.AND P2, PT, R16, R3, PT ;  /* 0x000000031000720c */ /* 0x000fc40003f46270 */
[----:B------:R-:W-:Y:S02]  /*3690*/  FSEL R131, R56, -INF , !P6 ;  /* 0xff80000038837808 */ /* 0x000fe40007000000 */
[----:B------:R-:W-:Y:S01]  /*36a0*/  ISETP.GE.AND P6, PT, R11, R3, PT ;  /* 0x000000030b00720c */ /* 0x000fe20003fc6270 */
[----:B------:R-:W-:Y:S01]  /*36b0*/  VIADD R11, R2, 0x51 ;  /* 0x00000051020b7836 */ /* 0x000fe20000000000 */
[----:B------:R-:W-:Y:S01]  /*36c0*/  FSEL R129, R94, -INF , !P3 ;  /* 0xff8000005e817808 */ /* 0x000fe20005800000 */
[----:B------:R-:W-:Y:S01]  /*36d0*/  HMMA.16816.F32.BF16 R40, R12, R20, R60 ;  /* 0x000000140c28723c */ /* 0x000fe2000004183c */
[----:B------:R-:W-:Y:S02]  /*36e0*/  ISETP.GE.AND P3, PT, R16, R8, PT ;  /* 0x000000081000720c */ /* 0x000fe40003f66270 */
[----:B------:R-:W-:Y:S02]  /*36f0*/  FSEL R219, R140, -INF , !P2 ;  /* 0xff8000008cdb7808 */ /* 0x000fe40005000000 */
[----:B------:R-:W-:Y:S01]  /*3700*/  ISETP.GE.AND P2, PT, R16, R10, PT ;  /* 0x0000000a1000720c */ /* 0x000fe20003f46270 */
[----:B------:R-:W-:Y:S01]  /*3710*/  HMMA.16816.F32.BF16 R48, R4, R112, R96 ;  /* 0x000000700430723c */ /* 0x000fe20000041860 */
[----:B------:R-:W-:-:S02]  /*3720*/  FSEL R128, R92, -INF , !P6 ;  /* 0xff8000005c807808 */ /* 0x000fc40007000000 */
[----:B------:R-:W-:Y:S01]  /*3730*/  ISETP.GE.AND P6, PT, R16, R9, PT ;  /* 0x000000091000720c */ /* 0x000fe20003fc6270 */
[----:B------:R-:W-:Y:S01]  /*3740*/  VIADD R16, R2, 0x60 ;  /* 0x0000006002107836 */ /* 0x000fe20000000000 */
[----:B------:R-:W-:Y:S02]  /*3750*/  FSEL R243, R142, -INF , !P3 ;  /* 0xff8000008ef37808 */ /* 0x000fe40005800000 */
[C---:B------:R-:W-:Y:S02]  /*3760*/  ISETP.GE.AND P3, PT, R11.reuse, R3, PT ;  /* 0x000000030b00720c */ /* 0x040fe40003f66270 */
[----:B------:R-:W-:Y:S02]  /*3770*/  FSEL R189, R138, -INF , !P2 ;  /* 0xff8000008abd7808 */ /* 0x000fe40005000000 */
[----:B------:R-:W-:Y:S02]  /*3780*/  ISETP.GE.AND P2, PT, R11, R9, PT ;  /* 0x000000090b00720c */ /* 0x000fe40003f46270 */
        /* <DEDUP_REMOVED lines=8> */
[----:B------:R-:W-:Y:S01]  /*3810*/  ISETP.GE.AND P6, PT, R17, R3, PT ;  /* 0x000000031100720c */ /* 0x000fe20003fc6270 */
[----:B------:R-:W-:Y:S01]  /*3820*/  VIADD R17, R2, 0x59 ;  /* 0x0000005902117836 */ /* 0x000fe20000000000 */
[----:B------:R-:W-:Y:S02]  /*3830*/  FSEL R111, R95, -INF , !P2 ;  /* 0xff8000005f6f7808 */ /* 0x000fe40005000000 */
[----:B------:R-:W-:Y:S02]  /*3840*/  ISETP.GE.AND P2, PT, R11, R10, PT ;  /* 0x0000000a0b00720c */ /* 0x000fe40003f46270 */
[----:B------:R-:W-:Y:S02]  /*3850*/  FSEL R188, R139, -INF , !P3 ;  /* 0xff8000008bbc7808 */ /* 0x000fe40005800000 */
[----:B------:R-:W-:Y:S02]  /*3860*/  FSEL R110, R93, -INF , !P6 ;  /* 0xff8000005d6e7808 */ /* 0x000fe40007000000 */
[----:B------:R-:W-:-:S02]  /*3870*/  ISETP.GE.AND P3, PT, R17, R9, PT ;  /* 0x000000091100720c */ /* 0x000fc40003f66270 */
[----:B------:R-:W-:Y:S02]  /*3880*/  FSEL R143, R26, -INF , !P2 ;  /* 0xff8000001a8f7808 */ /* 0x000fe40005000000 */
[----:B------:R-:W-:Y:S02]  /*3890*/  ISETP.GE.AND P6, PT, R11, R9, PT ;  /* 0x000000090b00720c */ /* 0x000fe40003fc6270 */
[----:B------:R-:W-:Y:S02]  /*38a0*/  ISETP.GE.AND P2, PT, R17, R10, PT ;  /* 0x0000000a1100720c */ /* 0x000fe40003f46270 */
[----:B------:R-:W-:Y:S02]  /*38b0*/  FSEL R140, R25, -INF , !P3 ;  /* 0xff800000198c7808 */ /* 0x000fe40005800000 */
[----:B------:R-:W-:Y:S02]  /*38c0*/  FSEL R139, R24, -INF , !P6 ;  /* 0xff800000188b7808 */ /* 0x000fe40007000000 */
[----:B------:R-:W-:-:S02]  /*38d0*/  ISETP.GE.AND P3, PT, R11, R8, PT ;  /* 0x000000080b00720c */ /* 0x000fc40003f66270 */
[----:B------:R-:W-:Y:S02]  /*38e0*/  FSEL R142, R27, -INF , !P2 ;  /* 0xff8000001b8e7808 */ /* 0x000fe40005000000 */
[-C--:B------:R-:W-:Y:S01]  /*38f0*/  ISETP.GE.AND P6, PT, R11, R3.reuse, PT ;  /* 0x000000030b00720c */ /* 0x080fe20003fc6270 */
[-C--:B------:R-:W-:Y:S01]  /*3900*/  HMMA.16816.F32.BF16 R24, R4, R30.reuse, R72 ;  /* 0x0000001e0418723c */ /* 0x080fe20000041848 */
[----:B------:R-:W-:Y:S01]  /*3910*/  ISETP.GE.AND P2, PT, R16, R3, PT ;  /* 0x000000031000720c */ /* 0x000fe20003f46270 */
[----:B------:R-:W-:Y:S01]  /*3920*/  VIADD R11, R2, 0x61 ;  /* 0x00000061020b7836 */ /* 0x000fe20000000000 */
[----:B------:R-:W-:Y:S02]  /*3930*/  FSEL R232, R46, -INF , !P3 ;  /* 0xff8000002ee87808 */ /* 0x000fe40005800000 */
[----:B------:R-:W-:Y:S01]  /*3940*/  FSEL R200, R44, -INF , !P6 ;  /* 0xff8000002cc87808 */ /* 0x000fe20007000000 */
[C---:B------:R-:W-:Y:S01]  /*3950*/  HMMA.16816.F32.BF16 R28, R12.reuse, R30, R80 ;  /* 0x0000001e0c1c723c */ /* 0x040fe20000041850 */
[----:B------:R-:W-:Y:S01]  /*3960*/  ISETP.GE.AND P3, PT, R16, R8, PT ;  /* 0x000000081000720c */ /* 0x000fe20003f66270 */
[----:B------:R-:W-:Y:S01]  /*3970*/  VIADD R72, R222, 0xb54cda56 ;  /* 0xb54cda56de487836 */ /* 0x000fe20000000000 */
[----:B------:R-:W-:Y:S01]  /*3980*/  FSEL R201, R36, -INF , !P2 ;  /* 0xff80000024c97808 */ /* 0x000fe20005000000 */
[----:B------:R-:W-:Y:S01]  /*3990*/  VIADD R73, R223, 0x646e171e ;  /* 0x646e171edf497836 */ /* 0x000fe20000000000 */
[C---:B------:R-:W-:Y:S01]  /*39a0*/  ISETP.GE.AND P6, PT, R16.reuse, R9, PT ;  /* 0x000000091000720c */ /* 0x040fe20003fc6270 */
[----:B------:R-:W-:Y:S01]  /*39b0*/  HMMA.16816.F32.BF16 R12, R12, R22, R64 ;  /* 0x000000160c0c723c */ /* 0x000fe20000041840 */
        /* <DEDUP_REMOVED lines=13> */
[C---:B------:R-:W-:Y:S01]  /*3a90*/  HMMA.16816.F32.BF16 R36, R4.reuse, R20, R88 ;  /* 0x000000140424723c */ /* 0x040fe20000041858 */
[----:B------:R-:W-:Y:S02]  /*3aa0*/  ISETP.GE.AND P2, PT, R17, R8, PT ;  /* 0x000000081100720c */ /* 0x000fe40003f46270 */
[----:B------:R-:W-:Y:S02]  /*3ab0*/  FSEL R250, R35, -INF , !P3 ;  /* 0xff80000023fa7808 */ /* 0x000fe40005800000 */
[----:B------:R-:W-:Y:S01]  /*3ac0*/  FSEL R220, R47, -INF , !P2 ;  /* 0xff8000002fdc7808 */ /* 0x000fe20005000000 */
[----:B------:R-:W-:Y:S01]  /*3ad0*/  HMMA.16816.F32.BF16 R32, R4, R22, R84 ;  /* 0x000000160420723c */ /* 0x000fe20000041854 */
[----:B------:R-:W-:-:S02]  /*3ae0*/  ISETP.GE.AND P2, PT, R11, R10, PT ;  /* 0x0000000a0b00720c */ /* 0x000fc40003f46270 */
[----:B------:R-:W-:Y:S02]  /*3af0*/  FSEL R69, R55, -INF , !P0 ;  /* 0xff80000037457808 */ /* 0x000fe40004000000 */
[----:B------:R-:W-:Y:S02]  /*3b00*/  FSEL R249, R26, -INF , !P2 ;  /* 0xff8000001af97808 */ /* 0x000fe40005000000 */
[----:B------:R-:W-:Y:S01]  /*3b10*/  VIADD R5, R2, 0x70 ;  /* 0x0000007002057836 */ /* 0x000fe20000000000 */
[----:B------:R-:W-:Y:S01]  /*3b20*/  ISETP.GE.AND P2, PT, R16, R10, PT ;  /* 0x0000000a1000720c */ /* 0x000fe20003f46270 */
[----:B------:R-:W-:Y:S01]  /*3b30*/  VIADD R4, R2, 0x71 ;  /* 0x0000007102047836 */ /* 0x000fe20000000000 */
[----:B------:R-:W-:Y:S02]  /*3b40*/  FSEL R68, R53, -INF , !P5 ;  /* 0xff80000035447808 */ /* 0x000fe40006800000 */
[----:B------:R-:W-:Y:S02]  /*3b50*/  ISETP.GE.AND P0, PT, R5, R8, PT ;  /* 0x000000080500720c */ /* 0x000fe40003f06270 */
[----:B------:R-:W-:-:S02]  /*3b60*/  FSEL R244, R27, -INF , !P2 ;  /* 0xff8000001bf47808 */ /* 0x000fc40005000000 */
[CC--:B------:R-:W-:Y:S02]  /*3b70*/  ISETP.GE.AND P2, PT, R5.reuse, R3.reuse, PT ;  /* 0x000000030500720c */ /* 0x0c0fe40003f46270 */
[----:B------:R-:W-:Y:S02]  /*3b80*/  FSEL R224, R42, -INF , !P0 ;  /* 0xff8000002ae07808 */ /* 0x000fe40004000000 */
[----:B------:R-:W-:Y:S02]  /*3b90*/  ISETP.GE.AND P0, PT, R4, R3, PT ;  /* 0x000000030400720c */ /* 0x000fe40003f06270 */
[----:B------:R-:W-:Y:S02]  /*3ba0*/  FSEL R194, R40, -INF , !P2 ;  /* 0xff80000028c27808 */ /* 0x000fe40005000000 */
[C---:B------:R-:W-:Y:S02]  /*3bb0*/  ISETP.GE.AND P5, PT, R5.reuse, R9, PT ;  /* 0x000000090500720c */ /* 0x040fe40003fa6270 */
[----:B------:R-:W-:-:S02]  /*3bc0*/  ISETP.GE.AND P2, PT, R5, R10, PT ;  /* 0x0000000a0500720c */ /* 0x000fc40003f46270 */
[----:B------:R-:W-:Y:S02]  /*3bd0*/  FSEL R193, R41, -INF , !P0 ;  /* 0xff80000029c17808 */ /* 0x000fe40004000000 */
[----:B------:R-:W-:Y:S02]  /*3be0*/  ISETP.GE.AND P0, PT, R4, R10, PT ;  /* 0x0000000a0400720c */ /* 0x000fe40003f06270 */
[----:B------:R-:W-:Y:S02]  /*3bf0*/  FSEL R240, R36, -INF , !P5 ;  /* 0xff80000024f07808 */ /* 0x000fe40006800000 */
[----:B------:R-:W-:Y:S02]  /*3c00*/  FSEL R241, R38, -INF , !P2 ;  /* 0xff80000026f17808 */ /* 0x000fe40005000000 */
[----:B------:R-:W-:Y:S02]  /*3c10*/  ISETP.GE.AND P6, PT, R17, R3, PT ;  /* 0x000000031100720c */ /* 0x000fe40003fc6270 */
[----:B------:R-:W-:-:S02]  /*3c20*/  ISETP.GE.AND P5, PT, R4, R8, PT ;  /* 0x000000080400720c */ /* 0x000fc40003fa6270 */
[----:B------:R-:W-:Y:S01]  /*3c30*/  ISETP.GE.AND P2, PT, R4, R9, PT ;  /* 0x000000090400720c */ /* 0x000fe20003f46270 */
[C---:B------:R-:W-:Y:S01]  /*3c40*/  VIADD R4, R2.reuse, 0x78 ;  /* 0x0000007802047836 */ /* 0x040fe20000000000 */
[----:B------:R-:W-:Y:S02]  /*3c50*/  FSEL R233, R39, -INF , !P0 ;  /* 0xff80000027e97808 */ /* 0x000fe40004000000 */
[----:B------:R-:W-:Y:S02]  /*3c60*/  ISETP.GE.AND P0, PT, R2, R3, PT ;  /* 0x000000030200720c */ /* 0x000fe40003f06270 */
[----:B------:R-:W-:Y:S02]  /*3c70*/  FSEL R192, R45, -INF , !P6 ;  /* 0xff8000002dc07808 */ /* 0x000fe40007000000 */
[----:B------:R-:W-:Y:S02]  /*3c80*/  FSEL R51, R51, -INF , !P1 ;  /* 0xff80000033337808 */ /* 0x000fe40004800000 */
[----:B------:R-:W-:-:S02]  /*3c90*/  FSEL R45, R52, -INF , !P0 ;  /* 0xff800000342d7808 */ /* 0x000fc40004000000 */
[C---:B------:R-:W-:Y:S02]  /*3ca0*/  ISETP.GE.AND P1, PT, R4.reuse, R9, PT ;  /* 0x000000090400720c */ /* 0x040fe40003f26270 */
[----:B------:R-:W-:Y:S02]  /*3cb0*/  ISETP.GE.AND P0, PT, R4, R10, PT ;  /* 0x0000000a0400720c */ /* 0x000fe40003f06270 */
[----:B------:R-:W-:Y:S02]  /*3cc0*/  FSEL R49, R49, -INF , !P4 ;  /* 0xff80000031317808 */ /* 0x000fe40006000000 */
[----:B------:R-:W-:Y:S02]  /*3cd0*/  FSEL R227, R32, -INF , !P1 ;  /* 0xff80000020e37808 */ /* 0x000fe40004800000 */
[----:B------:R-:W-:Y:S02]  /*3ce0*/  FSEL R228, R34, -INF , !P0 ;  /* 0xff80000022e47808 */ /* 0x000fe40004000000 */
[----:B------:R-:W-:-:S02]  /*3cf0*/  ISETP.GE.AND P4, PT, R2, R8, PT ;  /* 0x000000080200720c */ /* 0x000fc40003f86270 */
[CC--:B------:R-:W-:Y:S02]  /*3d00*/  ISETP.GE.AND P1, PT, R2.reuse, R9.reuse, PT ;  /* 0x000000090200720c */ /* 0x0c0fe40003f26270 */
[C---:B------:R-:W-:Y:S01]  /*3d10*/  ISETP.GE.AND P0, PT, R2.reuse, R10, PT ;  /* 0x0000000a0200720c */ /* 0x040fe20003f06270 */
[----:B------:R-:W-:Y:S01]  /*3d20*/  VIADD R2, R2, 0x79 ;  /* 0x0000007902027836 */ /* 0x000fe20000000000 */
[-C--:B------:R-:W-:Y:S02]  /*3d30*/  ISETP.GE.AND P6, PT, R11, R9.reuse, PT ;  /* 0x000000090b00720c */ /* 0x080fe40003fc6270 */
[----:B------:R-:W-:Y:S02]  /*3d40*/  FSEL R50, R50, -INF , !P0 ;  /* 0xff80000032327808 */ /* 0x000fe40004000000 */
[-C--:B------:R-:W-:Y:S02]  /*3d50*/  ISETP.GE.AND P0, PT, R2, R9.reuse, PT ;  /* 0x000000090200720c */ /* 0x080fe40003f06270 */
[----:B------:R-:W-:-:S02]  /*3d60*/  ISETP.GE.AND P3, PT, R16, R9, PT ;  /* 0x000000091000720c */ /* 0x000fc40003f66270 */
[----:B------:R-:W-:Y:S02]  /*3d70*/  FSEL R225, R33, -INF , !P0 ;  /* 0xff80000021e17808 */ /* 0x000fe40004000000 */
[----:B------:R-:W-:Y:S02]  /*3d80*/  ISETP.GE.AND P0, PT, R2, R8, PT ;  /* 0x000000080200720c */ /* 0x000fe40003f06270 */
[----:B------:R-:W-:Y:S02]  /*3d90*/  FSEL R246, R24, -INF , !P6 ;  /* 0xff80000018f67808 */ /* 0x000fe40007000000 */
[----:B------:R-:W-:Y:S02]  /*3da0*/  FSEL R197, R15, -INF , !P0 ;  /* 0xff8000000fc57808 */ /* 0x000fe40004000000 */
[----:B------:R-:W-:Y:S02]  /*3db0*/  PLOP3.LUT P0, PT, PT, PT, UP0, 0x80, 0x0 ;  /* 0x000000000000781c */ /* 0x000fe40003f0f008 */
[----:B------:R-:W-:-:S02]  /*3dc0*/  FSEL R245, R25, -INF , !P3 ;  /* 0xff80000019f57808 */ /* 0x000fc40005800000 */
[C---:B------:R-:W-:Y:S02]  /*3dd0*/  ISETP.GE.AND P6, PT, R11.reuse, R3, PT ;  /* 0x000000030b00720c */ /* 0x040fe40003fc6270 */
[----:B------:R-:W-:Y:S02]  /*3de0*/  ISETP.GE.AND P3, PT, R11, R8, PT ;  /* 0x000000080b00720c */ /* 0x000fe40003f66270 */
[----:B------:R-:W-:Y:S02]  /*3df0*/  FSEL R221, R43, -INF , !P5 ;  /* 0xff8000002bdd7808 */ /* 0x000fe40006800000 */
[----:B------:R-:W-:Y:S02]  /*3e00*/  FSEL R239, R37, -INF , !P2 ;  /* 0xff80000025ef7808 */ /* 0x000fe40005000000 */
[----:B------:R-:W-:Y:S02]  /*3e10*/  FSEL R64, R54, -INF , !P4 ;  /* 0xff80000036407808 */ /* 0x000fe40006000000 */
[----:B------:R-:W-:-:S02]  /*3e20*/  FSEL R48, R48, -INF , !P1 ;  /* 0xff80000030307808 */ /* 0x000fc40004800000 */
[----:B------:R-:W-:Y:S02]  /*3e30*/  FSEL R113, R28, -INF , !P6 ;  /* 0xff8000001c717808 */ /* 0x000fe40007000000 */
[----:B------:R-:W-:Y:S02]  /*3e40*/  FSEL R196, R30, -INF , !P3 ;  /* 0xff8000001ec47808 */ /* 0x000fe40005800000 */
[CC--:B------:R-:W-:Y:S02]  /*3e50*/  ISETP.GE.AND P5, PT, R16.reuse, R3.reuse, PT ;  /* 0x000000031000720c */ /* 0x0c0fe40003fa6270 */
[-C--:B------:R-:W-:Y:S02]  /*3e60*/  ISETP.GE.AND P2, PT, R16, R8.reuse, PT ;  /* 0x000000081000720c */ /* 0x080fe40003f46270 */
[C---:B------:R-:W-:Y:S02]  /*3e70*/  ISETP.GE.AND P4, PT, R4.reuse, R3, PT ;  /* 0x000000030400720c */ /* 0x040fe40003f86270 */
[----:B------:R-:W-:-:S02]  /*3e80*/  ISETP.GE.AND P1, PT, R4, R8, PT ;  /* 0x000000080400720c */ /* 0x000fc40003f26270 */
[C---:B------:R-:W-:Y:S02]  /*3e90*/  ISETP.GE.AND P6, PT, R2.reuse, R3, PT ;  /* 0x000000030200720c */ /* 0x040fe40003fc6270 */
[----:B------:R-:W-:Y:S01]  /*3ea0*/  ISETP.GE.AND P3, PT, R2, R10, PT ;  /* 0x0000000a0200720c */ /* 0x000fe20003f66270 */
[----:B------:R-:W-:Y:S01]  /*3eb0*/  IMAD.IADD R2, R144, 0x1, R105 ;  /* 0x0000000190027824 */ /* 0x000fe200078e0269 */
[----:B------:R-:W-:Y:S02]  /*3ec0*/  FSEL R112, R29, -INF , !P5 ;  /* 0xff8000001d707808 */ /* 0x000fe40006800000 */
[----:B------:R-:W-:Y:S02]  /*3ed0*/  FSEL R226, R35, -INF , !P3 ;  /* 0xff80000023e27808 */ /* 0x000fe40005800000 */
[----:B------:R-:W-:Y:S02]  /*3ee0*/  FSEL R195, R31, -INF , !P2 ;  /* 0xff8000001fc37808 */ /* 0x000fe40005000000 */
[----:B------:R-:W-:-:S02]  /*3ef0*/  FSEL R191, R12, -INF , !P4 ;  /* 0xff8000000cbf7808 */ /* 0x000fc40006000000 */
        /* <DEDUP_REMOVED lines=60> */
.L_x_216:
[----:B------:R-:W-:Y:S05]  /*42c0*/  BSYNC B0 ;  /* 0x0000000000007941 */ /* 0x000fea0003800000 */
.L_x_215:
[----:B------:R-:W0:Y:S02]  /*42d0*/  LDGDEPBAR ;  /* 0x00000000000079af */ /* 0x000e240000000000 */
.L_x_214:
[----:B-1----:R-:W-:Y:S01]  /*42e0*/  FMNMX.FTZ R4, R48, R49, !PT ;  /* 0x0000003130047209 */ /* 0x002fe20007810000 */
[----:B------:R-:W-:Y:S01]  /*42f0*/  STL [R1+0xdc], R217 ;  /* 0x0000dcd901007387 */ /* 0x000fe20000100800 */
[----:B------:R-:W-:Y:S01]  /*4300*/  VIADD R6, R218, 0x4 ;  /* 0x00000004da067836 */ /* 0x000fe20000000000 */
[----:B------:R-:W-:Y:S01]  /*4310*/  USHF.L.U32 UR6, UR15, 0x2, URZ ;  /* 0x000000020f067899 */ /* 0x000fe2000800063f */
[----:B------:R-:W-:Y:S01]  /*4320*/  FMNMX.FTZ R4, R101, R4, !PT ;  /* 0x0000000465047209 */ /* 0x000fe20007810000 */
[----:B------:R-:W-:Y:S01]  /*4330*/  STL [R1+0xd8], R216 ;  /* 0x0000d8d801007387 */ /* 0x000fe20000100800 */
[----:B------:R-:W-:Y:S01]  /*4340*/  IMAD.WIDE.U32 R80, R6, -0x326172a9, RZ ;  /* 0xcd9e8d5706507825 */ /* 0x000fe200078e00ff */
[----:B------:R-:W-:Y:S01]  /*4350*/  ULDC UR14, c[0x0][0x2ec] ;  /* 0x0000bb00000e7ab9 */ /* 0x000fe20000000800 */
[----:B------:R-:W-:Y:S01]  /*4360*/  FMNMX.FTZ R4, R104, R4, !PT ;  /* 0x0000000468047209 */ /* 0x000fe20007810000 */
[----:B------:R-:W-:Y:S01]  /*4370*/  STL [R1+0xd4], R215 ;  /* 0x0000d4d701007387 */ /* 0x000fe20000100800 */
[----:B------:R-:W-:-:S02]  /*4380*/  IMAD.WIDE.U32 R82, R205, -0x2daee0ad, RZ ;  /* 0xd2511f53cd527825 */ /* 0x000fc400078e00ff */
[----:B------:R-:W-:Y:S01]  /*4390*/  FMNMX.FTZ R4, R116, R4, !PT ;  /* 0x0000000474047209 */ /* 0x000fe20007810000 */
[----:B------:R-:W-:Y:S01]  /*43a0*/  STL [R1+0xd0], R214 ;  /* 0x0000d0d601007387 */ /* 0x000fe20000100800 */
[C---:B------:R-:W-:Y:S01]  /*43b0*/  VIADD R105, R222.reuse, 0x9e3779b9 ;  /* 0x9e3779b9de697836 */ /* 0x040fe20000000000 */
[----:B------:R-:W-:Y:S01]  /*43c0*/  LOP3.LUT R7, R83, UR6, R223, 0x96, !PT ;  /* 0x0000000653077c12 */ /* 0x000fe2000f8e96df */
[----:B------:R-:W-:Y:S01]  /*43d0*/  VIADD R44, R223, 0xbb67ae85 ;  /* 0xbb67ae85df2c7836 */ /* 0x000fe20000000000 */
[----:B------:R-:W-:Y:S01]  /*43e0*/  FMNMX.FTZ R4, R117, R4, !PT ;  /* 0x0000000475047209 */ /* 0x000fe20007810000 */
[----:B------:R-:W-:Y:S01]  /*43f0*/  STL [R1+0xcc], R213 ;  /* 0x0000ccd501007387 */ /* 0x000fe20000100800 */
[----:B------:R-:W-:Y:S02]  /*4400*/  VIADD R229, R222, 0xdaa66d2b ;  /* 0xdaa66d2bdee57836 */ /* 0x000fe40000000000 */
[----:B------:R-:W-:Y:S01]  /*4410*/  FMNMX.FTZ R4, R100, R4, !PT ;  /* 0x0000000464047209 */ /* 0x000fe20007810000 */
[----:B------:R-:W-:Y:S01]  /*4420*/  STL [R1+0xc8], R212 ;  /* 0x0000c8d401007387 */ /* 0x000fe20000100800 */
[----:B------:R-:W-:-:S02]  /*4430*/  IMAD.WIDE.U32 R26, R7, -0x326172a9, RZ ;  /* 0xcd9e8d57071a7825 */ /* 0x000fc400078e00ff */
[----:B------:R-:W-:Y:S01]  /*4440*/  FMNMX.FTZ R5, R108, R4, !PT ;  /* 0x000000046c057209 */ /* 0x000fe20007810000 */
[----:B------:R-:W-:Y:S01]  /*4450*/  STL [R1+0xc4], R211 ;  /* 0x0000c4d301007387 */ /* 0x000fe20000100800 */
[----:B------:R-:W-:Y:S01]  /*4460*/  FMNMX.FTZ R4, R50, R51, !PT ;  /* 0x0000003332047209 */ /* 0x000fe20007810000 */
[----:B------:R-:W-:Y:S01]  /*4470*/  VIADD R238, R223, 0x32370b8f ;  /* 0x32370b8fdfee7836 */ /* 0x000fe20000000000 */
        /* <DEDUP_REMOVED lines=18> */
[----:B------:R-:W-:-:S02]  /*45a0*/  FMNMX.FTZ R4, R109, R4, !PT ;  /* 0x000000046d047209 */ /* 0x000fc40007810000 */
[----:B------:R-:W-:Y:S01]  /*45b0*/  FMNMX.FTZ R5, R127, R5, !PT ;  /* 0x000000057f057209 */ /* 0x000fe20007810000 */
[----:B------:R-:W-:Y:S01]  /*45c0*/  STL [R1+0xac], R10 ;  /* 0x0000ac0a01007387 */ /* 0x000fe20000100800 */
[----:B------:R-:W-:Y:S02]  /*45d0*/  FMNMX.FTZ R4, R114, R4, !PT ;  /* 0x0000000472047209 */ /* 0x000fe40007810000 */
[----:B------:R-:W-:Y:S01]  /*45e0*/  FMNMX.FTZ R5, R126, R5, !PT ;  /* 0x000000057e057209 */ /* 0x000fe20007810000 */
[----:B------:R-:W-:Y:S01]  /*45f0*/  STL [R1+0xa8], R9 ;  /* 0x0000a80901007387 */ /* 0x000fe20000100800 */
[----:B------:R-:W-:Y:S02]  /*4600*/  FMNMX.FTZ R4, R165, R4, !PT ;  /* 0x00000004a5047209 */ /* 0x000fe40007810000 */
[----:B------:R-:W-:Y:S01]  /*4610*/  FMNMX.FTZ R5, R166, R5, !PT ;  /* 0x00000005a6057209 */ /* 0x000fe20007810000 */
[----:B------:R-:W-:Y:S01]  /*4620*/  STL [R1+0xa4], R8 ;  /* 0x0000a40801007387 */ /* 0x000fe20000100800 */
[----:B------:R-:W-:-:S02]  /*4630*/  FMNMX.FTZ R4, R164, R4, !PT ;  /* 0x00000004a4047209 */ /* 0x000fc40007810000 */
[----:B------:R-:W-:Y:S01]  /*4640*/  FMNMX.FTZ R5, R183, R5, !PT ;  /* 0x00000005b7057209 */ /* 0x000fe20007810000 */
[----:B------:R1:W-:Y:S01]  /*4650*/  STL [R1+0xa0], R3 ;  /* 0x0000a00301007387 */ /* 0x0003e20000100800 */
[----:B------:R-:W-:Y:S02]  /*4660*/  FMNMX.FTZ R4, R161, R4, !PT ;  /* 0x00000004a1047209 */ /* 0x000fe40007810000 */
[----:B------:R-:W-:Y:S01]  /*4670*/  FMNMX.FTZ R5, R182, R5, !PT ;  /* 0x00000005b6057209 */ /* 0x000fe20007810000 */
[----:B------:R3:W-:Y:S01]  /*4680*/  STL [R1+0x9c], R6 ;  /* 0x00009c0601007387 */ /* 0x0007e20000100800 */
        /* <DEDUP_REMOVED lines=20> */
[----:B-1----:R-:W-:-:S02]  /*47d0*/  LOP3.LUT R3, R186, R222, RZ, 0x3c, !PT ;  /* 0x000000deba037212 */ /* 0x002fc400078e3cff */
[----:B------:R-:W-:Y:S02]  /*47e0*/  FMNMX.FTZ R4, R188, R4, !PT ;  /* 0x00000004bc047209 */ /* 0x000fe40007810000 */
[----:B------:R-:W-:Y:S01]  /*47f0*/  FMNMX.FTZ R5, R240, R5, !PT ;  /* 0x00000005f0057209 */ /* 0x000fe20007810000 */
[----:B------:R-:W-:Y:S01]  /*4800*/  STL [R1+0x20], R3 ;  /* 0x0000200301007387 */ /* 0x000fe20000100800 */
[----:B---3--:R-:W-:Y:S01]  /*4810*/  LOP3.LUT R6, R81, R3, RZ, 0x3c, !PT ;  /* 0x0000000351067212 */ /* 0x008fe200078e3cff */
[----:B------:R-:W-:Y:S01]  /*4820*/  VIADD R81, R223, 0x76cf5d0a ;  /* 0x76cf5d0adf517836 */ /* 0x000fe20000000000 */
[----:B------:R-:W-:Y:S02]  /*4830*/  FMNMX.FTZ R4, R143, R4, !PT ;  /* 0x000000048f047209 */ /* 0x000fe40007810000 */
[----:B------:R-:W-:Y:S01]  /*4840*/  FMNMX.FTZ R5, R239, R5, !PT ;  /* 0x00000005ef057209 */ /* 0x000fe20007810000 */
[----:B------:R-:W-:Y:S01]  /*4850*/  IMAD.WIDE.U32 R74, R6, -0x2daee0ad, RZ ;  /* 0xd2511f53064a7825 */ /* 0x000fe200078e00ff */
[----:B------:R-:W-:-:S02]  /*4860*/  FMNMX.FTZ R6, R142, R4, !PT ;  /* 0x000000048e067209 */ /* 0x000fc40007810000 */
[----:B------:R-:W-:Y:S02]  /*4870*/  FMNMX.FTZ R4, R227, R5, !PT ;  /* 0x00000005e3047209 */ /* 0x000fe40007810000 */
[----:B------:R-:W-:Y:S02]  /*4880*/  LOP3.LUT R5, R27, R80, R105, 0x96, !PT ;  /* 0x000000501b057212 */ /* 0x000fe400078e9669 */
[----:B------:R-:W-:Y:S02]  /*4890*/  FMNMX.FTZ R11, R225, R4, !PT ;  /* 0x00000004e10b7209 */ /* 0x000fe40007810000 */
[----:B------:R-:W-:Y:S01]  /*48a0*/  FMNMX.FTZ R6, R251, R6, !PT ;  /* 0x00000006fb067209 */ /* 0x000fe20007810000 */
[----:B------:R-:W-:Y:S01]  /*48b0*/  IMAD.WIDE.U32 R4, R5, -0x2daee0ad, RZ ;  /* 0xd2511f5305047825 */ /* 0x000fe200078e00ff */
[----:B------:R-:W-:Y:S01]  /*48c0*/  LOP3.LUT R7, R75, R82, R44, 0x96, !PT ;  /* 0x000000524b077212 */ /* 0x000fe200078e962c */
[----:B------:R-:W1:Y:S01]  /*48d0*/  SHFL.BFLY PT, R136, R11, 0x2, 0x1f ;  /* 0x0c401f000b887f89 */ /* 0x000e6200000e0000 */
[----:B------:R-:W-:Y:S01]  /*48e0*/  FMNMX.FTZ R6, R250, R6, !PT ;  /* 0x00000006fa067209 */ /* 0x000fe20007810000 */
[----:B------:R-:W-:-:S02]  /*48f0*/  VIADD R75, R222, 0x3c6ef372 ;  /* 0x3c6ef372de4b7836 */ /* 0x000fc40000000000 */
[----:B------:R-:W-:Y:S01]  /*4900*/  IMAD.WIDE.U32 R60, R7, -0x326172a9, RZ ;  /* 0xcd9e8d57073c7825 */ /* 0x000fe200078e00ff */
[----:B------:R-:W-:Y:S02]  /*4910*/  FMNMX.FTZ R7, R249, R6, !PT ;  /* 0x00000006f9077209 */ /* 0x000fe40007810000 */
[----:B------:R-:W-:Y:S02]  /*4920*/  LOP3.LUT R6, R5, R74, R81, 0x96, !PT ;  /* 0x0000004a05067212 */ /* 0x000fe400078e9651 */
[----:B------:R-:W-:Y:S02]  /*4930*/  FMNMX.FTZ R5, R244, R7, !PT ;  /* 0x00000007f4057209 */ /* 0x000fe40007810000 */
[----:B--2---:R-:W-:Y:S01]  /*4940*/  LOP3.LUT R12, R61, R26, R75, 0x96, !PT ;  /* 0x0000001a3d0c7212 */ /* 0x004fe200078e964b */
[----:B------:R-:W-:Y:S01]  /*4950*/  IMAD.WIDE.U32 R6, R6, -0x326172a9, RZ ;  /* 0xcd9e8d5706067825 */ /* 0x000fe200078e00ff */
[----:B------:R-:W-:-:S03]  /*4960*/  FMNMX.FTZ R5, R241, R5, !PT ;  /* 0x00000005f1057209 */ /* 0x000fc60007810000 */
[----:B------:R-:W-:Y:S01]  /*4970*/  IMAD.WIDE.U32 R12, R12, -0x2daee0ad, RZ ;  /* 0xd2511f530c0c7825 */ /* 0x000fe200078e00ff */
[----:B------:R-:W-:Y:S02]  /*4980*/  LOP3.LUT R14, R7, R60, R229, 0x96, !PT ;  /* 0x0000003c070e7212 */ /* 0x000fe400078e96e5 */
[----:B------:R-:W-:Y:S02]  /*4990*/  FMNMX.FTZ R5, R233, R5, !PT ;  /* 0x00000005e9057209 */ /* 0x000fe40007810000 */
[----:B------:R-:W-:Y:S01]  /*49a0*/  LOP3.LUT R4, R13, R4, R238, 0x96, !PT ;  /* 0x000000040d047212 */ /* 0x000fe200078e96ee */
[----:B------:R-:W-:Y:S01]  /*49b0*/  IMAD.WIDE.U32 R14, R14, -0x2daee0ad, RZ ;  /* 0xd2511f530e0e7825 */ /* 0x000fe200078e00ff */
[----:B------:R-:W-:Y:S02]  /*49c0*/  FMNMX.FTZ R133, R228, R5, !PT ;  /* 0x00000005e4857209 */ /* 0x000fe40007810000 */
[----:B-1----:R-:W-:Y:S01]  /*49d0*/  FMNMX.FTZ R136, R11, R136, !PT ;  /* 0x000000880b887209 */ /* 0x002fe20007810000 */
[----:B------:R-:W-:Y:S01]  /*49e0*/  IMAD.WIDE.U32 R4, R4, -0x326172a9, RZ ;  /* 0xcd9e8d5704047825 */ /* 0x000fe200078e00ff */
[----:B------:R-:W-:-:S02]  /*49f0*/  LOP3.LUT R12, R15, R12, R237, 0x96, !PT ;  /* 0x0000000c0f0c7212 */ /* 0x000fc400078e96ed */
[----:B------:R-:W-:Y:S01]  /*4a00*/  FMNMX.FTZ R133, R226, R133, !PT ;  /* 0x00000085e2857209 */ /* 0x000fe20007810000 */
[----:B------:R-:W1:Y:S01]  /*4a10*/  SHFL.BFLY PT, R17, R136, 0x1, 0x1f ;  /* 0x0c201f0088117f89 */ /* 0x000e6200000e0000 */
[----:B------:R-:W-:Y:S01]  /*4a20*/  LOP3.LUT R6, R5, R6, R236, 0x96, !PT ;  /* 0x0000000605067212 */ /* 0x000fe200078e96ec */
[----:B------:R-:W-:Y:S02]  /*4a30*/  IMAD.WIDE.U32 R12, R12, -0x326172a9, RZ ;  /* 0xcd9e8d570c0c7825 */ /* 0x000fe400078e00ff */
[----:B------:R-:W2:Y:S02]  /*4a40*/  SHFL.BFLY PT, R16, R133, 0x2, 0x1f ;  /* 0x0c401f0085107f89 */ /* 0x000ea400000e0000 */
[----:B------:R-:W-:Y:S01]  /*4a50*/  IMAD.WIDE.U32 R6, R6, -0x2daee0ad, RZ ;  /* 0xd2511f5306067825 */ /* 0x000fe200078e00ff */
[----:B------:R-:W-:-:S04]  /*4a60*/  LOP3.LUT R4, R13, R4, R235, 0x96, !PT ;  /* 0x000000040d047212 */ /* 0x000fc800078e96eb */
[----:B------:R-:W-:Y:S01]  /*4a70*/  LOP3.LUT R7, R7, R14, R234, 0x96, !PT ;  /* 0x0000000e07077212 */ /* 0x000fe200078e96ea */
[----:B------:R-:W-:-:S05]  /*4a80*/  IMAD.WIDE.U32 R4, R4, -0x2daee0ad, RZ ;  /* 0xd2511f5304047825 */ /* 0x000fca00078e00ff */
[----:B------:R-:W-:Y:S01]  /*4a90*/  LOP3.LUT R11, R5, R6, R73, 0x96, !PT ;  /* 0x00000006050b7212 */ /* 0x000fe200078e9649 */
[----:B------:R-:W-:Y:S01]  /*4aa0*/  IMAD.WIDE.U32 R6, R7, -0x326172a9, RZ ;  /* 0xcd9e8d5707067825 */ /* 0x000fe200078e00ff */
[--C-:B------:R-:W-:Y:S02]  /*4ab0*/  SHF.R.U32.HI R14, RZ, 0x10, R4.reuse ;  /* 0x00000010ff0e7819 */ /* 0x100fe40000011604 */
[C---:B------:R-:W-:Y:S02]  /*4ac0*/  LOP3.LUT R13, R4.reuse, 0xffff, RZ, 0xc0, !PT ;  /* 0x0000ffff040d7812 */ /* 0x040fe400078ec0ff */
[----:B------:R-:W-:Y:S02]  /*4ad0*/  LOP3.LUT R19, R4, 0xff, RZ, 0xc0, !PT ;  /* 0x000000ff04137812 */ /* 0x000fe400078ec0ff */
[----:B-1----:R-:W-:Y:S02]  /*4ae0*/  FMNMX.FTZ R136, R136, R17, !PT ;  /* 0x0000001188887209 */ /* 0x002fe40007810000 */
[----:B------:R-:W-:-:S02]  /*4af0*/  SHF.R.U32.HI R15, RZ, 0x18, R4 ;  /* 0x00000018ff0f7819 */ /* 0x000fc40000011604 */
[----:B------:R-:W-:Y:S01]  /*4b00*/  LOP3.LUT R4, R7, R12, R72, 0x96, !PT ;  /* 0x0000000c07047212 */ /* 0x000fe200078e9648 */
[----:B------:R1:W-:Y:S01]  /*4b10*/  STL [R1+0xe0], R136 ;  /* 0x0000e08801007387 */ /* 0x0003e20000100800 */
[----:B------:R-:W-:Y:S02]  /*4b20*/  LOP3.LUT R12, R14, 0xff, RZ, 0xc0, !PT ;  /* 0x000000ff0e0c7812 */ /* 0x000fe400078ec0ff */
[----:B------:R-:W-:Y:S01]  /*4b30*/  LOP3.LUT R14, R6, 0xffff, RZ, 0xc0, !PT ;  /* 0x0000ffff060e7812 */ /* 0x000fe200078ec0ff */
[C---:B------:R-:W-:Y:S01]  /*4b40*/  FMUL.FTZ R7, R136.reuse, UR14 ;  /* 0x0000000e88077c20 */ /* 0x040fe20008410000 */
[----:B------:R-:W-:Y:S02]  /*4b50*/  FMNMX.FTZ R5, R45, R68, !PT ;  /* 0x000000442d057209 */ /* 0x000fe40007810000 */
[----:B------:R-:W-:Y:S02]  /*4b60*/  FSETP.NEU.FTZ.AND P1, PT, R136, -INF , PT ;  /* 0xff8000008800780b */ /* 0x000fe40003f3d000 */
[----:B--2---:R-:W-:-:S02]  /*4b70*/  FMNMX.FTZ R133, R133, R16, !PT ;  /* 0x0000001085857209 */ /* 0x004fc40007810000 */
[----:B------:R-:W-:Y:S02]  /*4b80*/  FMNMX.FTZ R5, R145, R5, !PT ;  /* 0x0000000591057209 */ /* 0x000fe40007810000 */
[----:B------:R-:W-:Y:S01]  /*4b90*/  FSEL R25, R7, RZ, P1 ;  /* 0x000000ff07197208 */ /* 0x000fe20000800000 */
[----:B------:R-:W2:Y:S01]  /*4ba0*/  SHFL.BFLY PT, R20, R133, 0x1, 0x1f ;  /* 0x0c201f0085147f89 */ /* 0x000ea200000e0000 */
[----:B------:R-:W-:Y:S02]  /*4bb0*/  LOP3.LUT R17, R6, 0xff, RZ, 0xc0, !PT ;  /* 0x000000ff06117812 */ /* 0x000fe400078ec0ff */
[--C-:B------:R-:W-:Y:S02]  /*4bc0*/  SHF.R.U32.HI R16, RZ, 0x10, R6.reuse ;  /* 0x00000010ff107819 */ /* 0x100fe40000011606 */
[----:B------:R-:W-:Y:S02]  /*4bd0*/  SHF.R.U32.HI R18, RZ, 0x18, R6 ;  /* 0x00000018ff127819 */ /* 0x000fe40000011606 */
[----:B------:R-:W-:-:S02]  /*4be0*/  FMNMX.FTZ R6, R64, R69, !PT ;  /* 0x0000004540067209 */ /* 0x000fc40007810000 */
[----:B------:R-:W-:Y:S01]  /*4bf0*/  FMNMX.FTZ R7, R115, R5, !PT ;  /* 0x0000000573077209 */ /* 0x000fe20007810000 */
[----:B------:R-:W-:Y:S01]  /*4c00*/  FFMA.FTZ R5, R48, UR14, -R25 ;  /* 0x0000000e30057c23 */ /* 0x000fe20008010819 */
[----:B------:R-:W-:Y:S02]  /*4c10*/  SHF.R.U32.HI R13, RZ, 0x8, R13 ;  /* 0x00000008ff0d7819 */ /* 0x000fe4000001160d */
[----:B------:R-:W-:Y:S01]  /*4c20*/  FMNMX.FTZ R6, R146, R6, !PT ;  /* 0x0000000692067209 */ /* 0x000fe20007810000 */
[----:B-1----:R1:W-:Y:S01]  /*4c30*/  MUFU.EX2 R136, R5 ;  /* 0x0000000500887308 */ /* 0x0023e20000000800 */
[----:B------:R-:W-:Y:S02]  /*4c40*/  PRMT R21, R19, 0x5410, R13 ;  /* 0x0000541013157816 */ /* 0x000fe4000000000d */
[----:B------:R-:W-:Y:S02]  /*4c50*/  FMNMX.FTZ R6, R120, R6, !PT ;  /* 0x0000000678067209 */ /* 0x000fe40007810000 */
[----:B------:R-:W-:Y:S01]  /*4c60*/  FMNMX.FTZ R13, R149, R7, !PT ;  /* 0x00000007950d7209 */ /* 0x000fe20007810000 */
[----:B------:R-:W-:Y:S01]  /*4c70*/  FFMA.FTZ R7, R49, UR14, -R25 ;  /* 0x0000000e31077c23 */ /* 0x000fe20008010819 */
[----:B------:R-:W-:-:S02]  /*4c80*/  PRMT R22, R12, 0x5410, R15 ;  /* 0x000054100c167816 */ /* 0x000fc4000000000f */
[----:B------:R-:W-:Y:S02]  /*4c90*/  SHF.R.U32.HI R12, RZ, 0x8, R14 ;  /* 0x00000008ff0c7819 */ /* 0x000fe4000001160e */
[----:B--2---:R-:W-:Y:S02]  /*4ca0*/  FMNMX.FTZ R133, R133, R20, !PT ;  /* 0x0000001485857209 */ /* 0x004fe40007810000 */
[----:B------:R-:W-:Y:S02]  /*4cb0*/  PRMT R17, R17, 0x5410, R12 ;  /* 0x0000541011117816 */ /* 0x000fe4000000000c */
[----:B------:R-:W-:Y:S02]  /*4cc0*/  FMNMX.FTZ R12, R148, R13, !PT ;  /* 0x0000000d940c7209 */ /* 0x000fe40007810000 */
[----:B-1----:R-:W-:Y:S02]  /*4cd0*/  LOP3.LUT R5, R16, 0xff, RZ, 0xc0, !PT ;  /* 0x000000ff10057812 */ /* 0x002fe400078ec0ff */
[----:B------:R-:W-:-:S02]  /*4ce0*/  FSETP.NEU.FTZ.AND P1, PT, R133, -INF , PT ;  /* 0xff8000008500780b */ /* 0x000fc40003f3d000 */
[----:B------:R-:W-:Y:S02]  /*4cf0*/  PRMT R18, R5, 0x5410, R18 ;  /* 0x0000541005127816 */ /* 0x000fe40000000012 */
[----:B------:R-:W-:Y:S02]  /*4d00*/  FMNMX.FTZ R5, R151, R6, !PT ;  /* 0x0000000697057209 */ /* 0x000fe40007810000 */
[----:B------:R1:W2:Y:S01]  /*4d10*/  MUFU.EX2 R6, R7 ;  /* 0x0000000700067308 */ /* 0x0002a20000000800 */
[C---:B------:R-:W-:Y:S02]  /*4d20*/  LOP3.LUT R14, R11.reuse, 0xff, RZ, 0xc0, !PT ;  /* 0x000000ff0b0e7812 */ /* 0x040fe400078ec0ff */
[----:B------:R-:W-:Y:S02]  /*4d30*/  FMNMX.FTZ R15, R150, R5, !PT ;  /* 0x00000005960f7209 */ /* 0x000fe40007810000 */
[----:B------:R-:W-:Y:S02]  /*4d40*/  LOP3.LUT R5, R11, 0xffff, RZ, 0xc0, !PT ;  /* 0x0000ffff0b057812 */ /* 0x000fe400078ec0ff */
[----:B-1----:R-:W-:Y:S01]  /*4d50*/  FMNMX.FTZ R7, R123, R12, !PT ;  /* 0x0000000c7b077209 */ /* 0x002fe20007810000 */
[----:B--2---:R1:W-:Y:S03]  /*4d60*/  STL [R1+0x30], R6 ;  /* 0x0000300601007387 */ /* 0x0043e60000100800 */
[----:B------:R-:W-:Y:S01]  /*4d70*/  FMNMX.FTZ R16, R121, R7, !PT ;  /* 0x0000000779107209 */ /* 0x000fe20007810000 */
[----:B------:R-:W-:Y:S01]  /*4d80*/  FMUL.FTZ R7, R133, UR14 ;  /* 0x0000000e85077c20 */ /* 0x000fe20008410000 */
[----:B------:R2:W-:Y:S01]  /*4d90*/  STL [R1+0xe4], R133 ;  /* 0x0000e48501007387 */ /* 0x0005e20000100800 */
[----:B------:R-:W-:-:S02]  /*4da0*/  SHF.R.U32.HI R5, RZ, 0x8, R5 ;  /* 0x00000008ff057819 */ /* 0x000fc40000011605 */
[----:B------:R-:W-:Y:S01]  /*4db0*/  SHF.R.U32.HI R13, RZ, 0x18, R11 ;  /* 0x00000018ff0d7819 */ /* 0x000fe2000001160b */
[--C-:B------:R-:W-:Y:S01]  /*4dc0*/  FFMA.FTZ R12, R104, UR14, -R25.reuse ;  /* 0x0000000e680c7c23 */ /* 0x100fe20008010819 */
[----:B-1----:R-:W-:Y:S01]  /*4dd0*/  FFMA.FTZ R6, R101, UR14, -R25 ;  /* 0x0000000e65067c23 */ /* 0x002fe20008010819 */
[----:B------:R-:W-:-:S03]  /*4de0*/  FSEL R24, R7, RZ, P1 ;  /* 0x000000ff07187208 */ /* 0x000fc60000800000 */
[----:B------:R1:W-:Y:S01]  /*4df0*/  MUFU.EX2 R213, R6 ;  /* 0x0000000600d57308 */ /* 0x0003e20000000800 */
[----:B--2---:R-:W2:Y:S01]  /*4e00*/  LDL.LU R133, [R1+0x30] ;  /* 0x0000300001857983 */ /* 0x004ea20000300800 */
[----:B------:R-:W-:Y:S01]  /*4e10*/  PRMT R19, R14, 0x5410, R5 ;  /* 0x000054100e137816 */ /* 0x000fe20000000005 */
[----:B------:R-:W-:Y:S01]  /*4e20*/  FFMA.FTZ R5, R106, UR14, -R24 ;  /* 0x0000000e6a057c23 */ /* 0x000fe20008010818 */
[----:B------:R-:W-:-:S04]  /*4e30*/  FMNMX.FTZ R7, R155, R16, !PT ;  /* 0x000000109b077209 */ /* 0x000fc80007810000 */
[----:B------:R-:W3:Y:S01]  /*4e40*/  MUFU.EX2 R65, R12 ;  /* 0x0000000c00417308 */ /* 0x000ee20000000800 */
[----:B-1----:R-:W-:-:S04]  /*4e50*/  SHF.R.U32.HI R6, RZ, 0x10, R11 ;  /* 0x00000010ff067819 */ /* 0x002fc8000001160b */
[----:B------:R-:W-:Y:S02]  /*4e60*/  LOP3.LUT R11, R6, 0xff, RZ, 0xc0, !PT ;  /* 0x000000ff060b7812 */ /* 0x000fe400078ec0ff */
[----:B------:R-:W-:Y:S01]  /*4e70*/  FMNMX.FTZ R6, R147, R15, !PT ;  /* 0x0000000f93067209 */ /* 0x000fe20007810000 */
[----:B------:R1:W-:Y:S01]  /*4e80*/  MUFU.EX2 R212, R5 ;  /* 0x0000000500d47308 */ /* 0x0003e20000000800 */
[----:B------:R-:W-:Y:S02]  /*4e90*/  FMNMX.FTZ R7, R154, R7, !PT ;  /* 0x000000079a077209 */ /* 0x000fe40007810000 */
[----:B------:R-:W-:Y:S01]  /*4ea0*/  FMNMX.FTZ R15, R122, R6, !PT ;  /* 0x000000067a0f7209 */ /* 0x000fe20007810000 */
[----:B------:R-:W-:Y:S01]  /*4eb0*/  FFMA.FTZ R6, R107, UR14, -R24 ;  /* 0x0000000e6b067c23 */ /* 0x000fe20008010818 */
[----:B------:R-:W-:Y:S02]  /*4ec0*/  PRMT R16, R11, 0x5410, R13 ;  /* 0x000054100b107816 */ /* 0x000fe4000000000d */
[----:B------:R-:W-:Y:S01]  /*4ed0*/  SHF.R.U32.HI R11, RZ, 0x10, R4 ;  /* 0x00000010ff0b7819 */ /* 0x000fe20000011604 */
[----:B------:R4:W3:Y:S01]  /*4ee0*/  MUFU.EX2 R208, R6 ;  /* 0x0000000600d07308 */ /* 0x0008e20000000800 */
[----:B------:R-:W-:-:S02]  /*4ef0*/  FMNMX.FTZ R14, R152, R7, !PT ;  /* 0x00000007980e7209 */ /* 0x000fc40007810000 */
[C---:B------:R-:W-:Y:S02]  /*4f00*/  LOP3.LUT R13, R4.reuse, 0xff, RZ, 0xc0, !PT ;  /* 0x000000ff040d7812 */ /* 0x040fe400078ec0ff */
[----:B-1----:R-:W-:Y:S02]  /*4f10*/  LOP3.LUT R5, R4, 0xffff, RZ, 0xc0, !PT ;  /* 0x0000ffff04057812 */ /* 0x002fe400078ec0ff */
[----:B------:R-:W-:Y:S02]  /*4f20*/  FMNMX.FTZ R7, R160, R15, !PT ;  /* 0x0000000fa0077209 */ /* 0x000fe40007810000 */
[----:B------:R-:W-:Y:S02]  /*4f30*/  SHF.R.U32.HI R12, RZ, 0x8, R5 ;  /* 0x00000008ff0c7819 */ /* 0x000fe40000011605 */
[----:B------:R-:W-:Y:S01]  /*4f40*/  SHF.R.U32.HI R5, RZ, 0x18, R4 ;  /* 0x00000018ff057819 */ /* 0x000fe20000011604 */
[----:B----4-:R-:W-:Y:S01]  /*4f50*/  FFMA.FTZ R6, R116, UR14, -R25 ;  /* 0x0000000e74067c23 */ /* 0x010fe20008010819 */
[----:B------:R-:W-:-:S02]  /*4f60*/  LOP3.LUT R4, R11, 0xff, RZ, 0xc0, !PT ;  /* 0x000000ff0b047812 */ /* 0x000fc400078ec0ff */
[----:B------:R-:W-:Y:S01]  /*4f70*/  FMNMX.FTZ R11, R124, R14, !PT ;  /* 0x0000000e7c0b7209 */ /* 0x000fe20007810000 */
[----:B------:R1:W-:Y:S01]  /*4f80*/  MUFU.EX2 R67, R6 ;  /* 0x0000000600437308 */ /* 0x0003e20000000800 */
[----:B------:R-:W-:Y:S02]  /*4f90*/  PRMT R12, R13, 0x5410, R12 ;  /* 0x000054100d0c7816 */ /* 0x000fe4000000000c */
[----:B------:R-:W-:Y:S02]  /*4fa0*/  PRMT R13, R4, 0x5410, R5 ;  /* 0x00005410040d7816 */ /* 0x000fe40000000005 */
[----:B------:R-:W-:Y:S02]  /*4fb0*/  HSET2.LE.AND R14, R17, R202, PT ;  /* 0x000000ca110e7233 */ /* 0x000fe40003803000 */
[----:B---3--:R-:W-:Y:S02]  /*4fc0*/  F2FP.BF16.F32.PACK_AB R4, R65, R213 ;  /* 0x000000d54104723e */ /* 0x008fe400000010ff */
[----:B-1----:R-:W-:-:S02]  /*4fd0*/  FMNMX.FTZ R6, R156, R7, !PT ;  /* 0x000000079c067209 */ /* 0x002fc40007810000 */
[----:B------:R-:W-:Y:S02]  /*4fe0*/  FMNMX.FTZ R7, R175, R11, !PT ;  /* 0x0000000baf077209 */ /* 0x000fe40007810000 */
[----:B------:R-:W-:Y:S02]  /*4ff0*/  FMNMX.FTZ R6, R153, R6, !PT ;  /* 0x0000000699067209 */ /* 0x000fe40007810000 */
[----:B------:R-:W-:Y:S02]  /*5000*/  FMNMX.FTZ R7, R174, R7, !PT ;  /* 0x00000007ae077209 */ /* 0x000fe40007810000 */
[----:B------:R-:W-:Y:S01]  /*5010*/  FMNMX.FTZ R6, R125, R6, !PT ;  /* 0x000000067d067209 */ /* 0x000fe20007810000 */
[----:B------:R-:W-:Y:S01]  /*5020*/  FFMA.FTZ R5, R117, UR14, -R25 ;  /* 0x0000000e75057c23 */ /* 0x000fe20008010819 */
[----:B------:R-:W-:Y:S02]  /*5030*/  FMNMX.FTZ R7, R172, R7, !PT ;  /* 0x00000007ac077209 */ /* 0x000fe40007810000 */
[----:B------:R-:W-:-:S02]  /*5040*/  LOP3.LUT R14, R14, R4, RZ, 0xc0, !PT ;  /* 0x000000040e0e7212 */ /* 0x000fc400078ec0ff */
[----:B------:R-:W-:Y:S02]  /*5050*/  HSET2.LE.AND R15, R18, R202, PT ;  /* 0x000000ca120f7233 */ /* 0x000fe40003803000 */
[----:B------:R-:W-:Y:S02]  /*5060*/  F2FP.BF16.F32.PACK_AB R4, R208, R212 ;  /* 0x000000d4d004723e */ /* 0x000fe400000010ff */
[----:B------:R-:W-:Y:S01]  /*5070*/  FMNMX.FTZ R6, R177, R6, !PT ;  /* 0x00000006b1067209 */ /* 0x000fe20007810000 */
[----:B------:R1:W-:Y:S01]  /*5080*/  MUFU.EX2 R66, R5 ;  /* 0x0000000500427308 */ /* 0x0003e20000000800 */
[----:B------:R-:W-:Y:S02]  /*5090*/  FMNMX.FTZ R7, R102, R7, !PT ;  /* 0x0000000766077209 */ /* 0x000fe40007810000 */
[----:B------:R-:W-:Y:S02]  /*50a0*/  LOP3.LUT R15, R15, R4, RZ, 0xc0, !PT ;  /* 0x000000040f0f7212 */ /* 0x000fe400078ec0ff */
[----:B------:R-:W-:-:S02]  /*50b0*/  FMNMX.FTZ R4, R176, R6, !PT ;  /* 0x00000006b0047209 */ /* 0x000fc40007810000 */
[----:B------:R-:W-:Y:S02]  /*50c0*/  FMNMX.FTZ R6, R178, R7, !PT ;  /* 0x00000007b2067209 */ /* 0x000fe40007810000 */
[----:B------:R-:W-:Y:S02]  /*50d0*/  LEA R205, R2, UR4, 0x1 ;  /* 0x0000000402cd7c11 */ /* 0x000fe4000f8e08ff */
[----:B------:R-:W-:Y:S01]  /*50e0*/  FMNMX.FTZ R2, R173, R4, !PT ;  /* 0x00000004ad027209 */ /* 0x000fe20007810000 */
[----:B-1----:R-:W-:Y:S01]  /*50f0*/  FFMA.FTZ R5, R100, UR14, -R25 ;  /* 0x0000000e64057c23 */ /* 0x002fe20008010819 */
[----:B------:R-:W-:Y:S01]  /*5100*/  FMNMX.FTZ R4, R130, R6, !PT ;  /* 0x0000000682047209 */ /* 0x000fe20007810000 */
[----:B------:R-:W-:Y:S02]  /*5110*/  LDSM.16.MT88.4 R56, [R205+0x4400] ;  /* 0x00440000cd38783b */ /* 0x000fe40000004200 */
[----:B------:R1:W-:Y:S01]  /*5120*/  MUFU.EX2 R10, R5 ;  /* 0x00000005000a7308 */ /* 0x0003e20000000800 */
[----:B------:R-:W-:-:S02]  /*5130*/  IMAD R206, R0, 0x2, R205 ;  /* 0x0000000200ce7824 */ /* 0x000fc400078e02cd */
[--C-:B------:R-:W-:Y:S01]  /*5140*/  FFMA.FTZ R0, R51, UR14, -R24.reuse ;  /* 0x0000000e33007c23 */ /* 0x100fe20008010818 */
[----:B------:R-:W-:Y:S02]  /*5150*/  FMNMX.FTZ R4, R128, R4, !PT ;  /* 0x0000000480047209 */ /* 0x000fe40007810000 */
[----:B------:R-:W-:Y:S01]  /*5160*/  FMNMX.FTZ R2, R103, R2, !PT ;  /* 0x0000000267027209 */ /* 0x000fe20007810000 */
[----:B------:R-:W-:Y:S01]  /*5170*/  LDSM.16.MT88.4 R40, [R206+0x4000] ;  /* 0x00400000ce28783b */ /* 0x000fe20000004200 */
[----:B------:R-:W-:Y:S01]  /*5180*/  FMNMX.FTZ R4, R110, R4, !PT ;  /* 0x000000046e047209 */ /* 0x000fe20007810000 */
[----:B------:R3:W-:Y:S01]  /*5190*/  MUFU.EX2 R132, R0 ;  /* 0x0000000000847308 */ /* 0x0007e20000000800 */
[----:B-1----:R-:W-:Y:S01]  /*51a0*/  FFMA.FTZ R5, R50, UR14, -R24 ;  /* 0x0000000e32057c23 */ /* 0x002fe20008010818 */
[----:B------:R-:W-:Y:S01]  /*51b0*/  FMNMX.FTZ R6, R134, R2, !PT ;  /* 0x0000000286067209 */ /* 0x000fe20007810000 */
[----:B------:R-:W1:Y:S05]  /*51c0*/  LDSM.16.MT88.4 R48, [R205+0x4000] ;  /* 0x00400000cd30783b */ /* 0x000e6a0000004200 */
[----:B------:R4:W4:Y:S01]  /*51d0*/  MUFU.EX2 R8, R5 ;  /* 0x0000000500087308 */ /* 0x0009220000000800 */
[----:B------:R-:W-:Y:S01]  /*51e0*/  FMNMX.FTZ R4, R219, R4, !PT ;  /* 0x00000004db047209 */ /* 0x000fe20007810000 */
[----:B------:R-:W-:Y:S01]  /*51f0*/  LDSM.16.MT88.4 R52, [R206+0x4400] ;  /* 0x00440000ce34783b */ /* 0x000fe20000004200 */
[----:B---3--:R-:W-:-:S02]  /*5200*/  HSET2.LE.AND R0, R12, R202, PT ;  /* 0x000000ca0c007233 */ /* 0x008fc40003803000 */
[----:B------:R-:W-:Y:S01]  /*5210*/  FMNMX.FTZ R6, R135, R6, !PT ;  /* 0x0000000687067209 */ /* 0x000fe20007810000 */
[----:B----4-:R-:W-:Y:S01]  /*5220*/  FFMA.FTZ R5, R108, UR14, -R25 ;  /* 0x0000000e6c057c23 */ /* 0x010fe20008010819 */
[----:B------:R-:W-:-:S03]  /*5230*/  IMAD.MOV.U32 R108, RZ, RZ, R8 ;  /* 0x000000ffff6c7224 */ /* 0x000fc600078e0008 */
[----:B------:R3:W4:Y:S01]  /*5240*/  MUFU.EX2 R186, R5 ;  /* 0x0000000500ba7308 */ /* 0x0007220000000800 */
[----:B------:R-:W-:Y:S01]  /*5250*/  IMAD.WIDE.U32 R100, R218, -0x326172a9, RZ ;  /* 0xcd9e8d57da647825 */ /* 0x000fe200078e00ff */
[----:B------:R-:W-:Y:S02]  /*5260*/  HSET2.LE.AND R11, R16, R202, PT ;  /* 0x000000ca100b7233 */ /* 0x000fe40003803000 */
[----:B--2---:R-:W-:-:S04]  /*5270*/  F2FP.BF16.F32.PACK_AB R2, R133, R136 ;  /* 0x000000888502723e */ /* 0x004fc800000010ff */
[----:B------:R-:W-:Y:S02]  /*5280*/  LOP3.LUT R12, R0, R2, RZ, 0xc0, !PT ;  /* 0x00000002000c7212 */ /* 0x000fe400078ec0ff */
[----:B------:R-:W-:Y:S01]  /*5290*/  FMNMX.FTZ R2, R203, R4, !PT ;  /* 0x00000004cb027209 */ /* 0x000fe20007810000 */
[----:B------:R-:W-:Y:S01]  /*52a0*/  FFMA.FTZ R4, R118, UR14, -R24 ;  /* 0x0000000e76047c23 */ /* 0x000fe20008010818 */
[----:B------:R-:W-:Y:S02]  /*52b0*/  FMNMX.FTZ R0, R129, R6, !PT ;  /* 0x0000000681007209 */ /* 0x000fe40007810000 */
[----:B------:R-:W-:Y:S01]  /*52c0*/  FMNMX.FTZ R2, R200, R2, !PT ;  /* 0x00000002c8027209 */ /* 0x000fe20007810000 */
[----:B------:R2:W-:Y:S01]  /*52d0*/  MUFU.EX2 R144, R4 ;  /* 0x0000000400907308 */ /* 0x0005e20000000800 */
[----:B---3--:R-:W-:Y:S02]  /*52e0*/  FMNMX.FTZ R5, R111, R0, !PT ;  /* 0x000000006f057209 */ /* 0x008fe40007810000 */
[----:B------:R-:W-:-:S02]  /*52f0*/  HSET2.LE.AND R0, R13, R202, PT ;  /* 0x000000ca0d007233 */ /* 0x000fc40003803000 */
[----:B------:R-:W-:Y:S02]  /*5300*/  FMNMX.FTZ R5, R243, R5, !PT ;  /* 0x00000005f3057209 */ /* 0x000fe40007810000 */
[----:B--2---:R-:W-:Y:S02]  /*5310*/  FMNMX.FTZ R4, R192, R2, !PT ;  /* 0x00000002c0047209 */ /* 0x004fe40007810000 */
[----:B------:R-:W-:Y:S02]  /*5320*/  F2FP.BF16.F32.PACK_AB R2, R132, R108 ;  /* 0x0000006c8402723e */ /* 0x000fe400000010ff */
[----:B------:R-:W-:Y:S02]  /*5330*/  FMNMX.FTZ R4, R201, R4, !PT ;  /* 0x00000004c9047209 */ /* 0x000fe40007810000 */
[----:B------:R-:W-:Y:S02]  /*5340*/  LOP3.LUT R13, R0, R2, RZ, 0xc0, !PT ;  /* 0x00000002000d7212 */ /* 0x000fe400078ec0ff */
[----:B------:R-:W-:-:S02]  /*5350*/  FMNMX.FTZ R0, R242, R5, !PT ;  /* 0x00000005f2007209 */ /* 0x000fc40007810000 */
[----:B------:R-:W-:Y:S02]  /*5360*/  FMNMX.FTZ R4, R198, R4, !PT ;  /* 0x00000004c6047209 */ /* 0x000fe40007810000 */
[----:B------:R-:W-:Y:S01]  /*5370*/  FMNMX.FTZ R2, R232, R0, !PT ;  /* 0x00000000e8027209 */ /* 0x000fe20007810000 */
[--C-:B------:R-:W-:Y:S01]  /*5380*/  FFMA.FTZ R6, R109, UR14, -R24.reuse ;  /* 0x0000000e6d067c23 */ /* 0x100fe20008010818 */
[----:B------:R-:W-:Y:S01]  /*5390*/  FMNMX.FTZ R4, R113, R4, !PT ;  /* 0x0000000471047209 */ /* 0x000fe20007810000 */
[----:B------:R-:W-:Y:S01]  /*53a0*/  FFMA.FTZ R0, R114, UR14, -R24 ;  /* 0x0000000e72007c23 */ /* 0x000fe20008010818 */
[----:B------:R-:W-:Y:S01]  /*53b0*/  FMNMX.FTZ R5, R220, R2, !PT ;  /* 0x00000002dc057209 */ /* 0x000fe20007810000 */
[----:B------:R2:W-:Y:S01]  /*53c0*/  MUFU.EX2 R9, R6 ;  /* 0x0000000600097308 */ /* 0x0005e20000000800 */
[----:B------:R-:W-:-:S04]  /*53d0*/  FMNMX.FTZ R2, R112, R4, !PT ;  /* 0x0000000470027209 */ /* 0x000fc80007810000 */
[----:B------:R-:W-:-:S03]  /*53e0*/  FMNMX.FTZ R4, R194, R2, !PT ;  /* 0x00000002c2047209 */ /* 0x000fc60007810000 */
[----:B------:R3:W1:Y:S01]  /*53f0*/  MUFU.EX2 R107, R0 ;  /* 0x00000000006b7308 */ /* 0x0006620000000800 */
[----:B----4-:R-:W-:Y:S02]  /*5400*/  F2FP.BF16.F32.PACK_AB R2, R186, R10 ;  /* 0x0000000aba02723e */ /* 0x010fe400000010ff */
[----:B--2---:R-:W-:-:S04]  /*5410*/  FMNMX.FTZ R6, R231, R5, !PT ;  /* 0x00000005e7067209 */ /* 0x004fc80007810000 */
[----:B------:R-:W-:Y:S02]  /*5420*/  FMNMX.FTZ R7, R230, R6, !PT ;  /* 0x00000006e6077209 */ /* 0x000fe40007810000 */
[----:B---3--:R-:W-:Y:S02]  /*5430*/  HSET2.LE.AND R0, R21, R202, PT ;  /* 0x000000ca15007233 */ /* 0x008fe40003803000 */
[----:B------:R-:W-:-:S03]  /*5440*/  FMNMX.FTZ R4, R193, R4, !PT ;  /* 0x00000004c1047209 */ /* 0x000fc60007810000 */
[----:B------:R-:W-:Y:S02]  /*5450*/  LOP3.LUT R6, R0, R2, RZ, 0xc0, !PT ;  /* 0x0000000200067212 */ /* 0x000fe400078ec0ff */
[----:B------:R-:W-:Y:S02]  /*5460*/  FMNMX.FTZ R2, R196, R7, !PT ;  /* 0x00000007c4027209 */ /* 0x000fe40007810000 */
[----:B------:R-:W-:Y:S02]  /*5470*/  FMNMX.FTZ R4, R191, R4, !PT ;  /* 0x00000004bf047209 */ /* 0x000fe40007810000 */
[----:B------:R-:W-:Y:S02]  /*5480*/  FMNMX.FTZ R2, R195, R2, !PT ;  /* 0x00000002c3027209 */ /* 0x000fe40007810000 */
[----:B------:R-:W-:Y:S02]  /*5490*/  HSET2.LE.AND R0, R22, R202, PT ;  /* 0x000000ca16007233 */ /* 0x000fe40003803000 */
[----:B------:R-:W-:-:S02]  /*54a0*/  FMNMX.FTZ R17, R190, R4, !PT ;  /* 0x00000004be117209 */ /* 0x000fc40007810000 */
[----:B------:R-:W-:Y:S02]  /*54b0*/  FMNMX.FTZ R18, R224, R2, !PT ;  /* 0x00000002e0127209 */ /* 0x000fe40007810000 */
[----:B-1----:R-:W-:Y:S02]  /*54c0*/  F2FP.BF16.F32.PACK_AB R2, R107, R9 ;  /* 0x000000096b02723e */ /* 0x002fe400000010ff */
[----:B------:R-:W-:Y:S02]  /*54d0*/  HSET2.LE.AND R4, R19, R202, PT ;  /* 0x000000ca13047233 */ /* 0x000fe40003803000 */
[----:B------:R-:W1:Y:S01]  /*54e0*/  SHFL.BFLY PT, R19, R17, 0x2, 0x1f ;  /* 0x0c401f0011137f89 */ /* 0x000e6200000e0000 */
[----:B------:R-:W-:Y:S02]  /*54f0*/  LOP3.LUT R7, R0, R2, RZ, 0xc0, !PT ;  /* 0x0000000200077212 */ /* 0x000fe400078ec0ff */
[----:B------:R-:W-:Y:S01]  /*5500*/  FMNMX.FTZ R0, R221, R18, !PT ;  /* 0x00000012dd007209 */ /* 0x000fe20007810000 */
[----:B------:R-:W-:-:S03]  /*5510*/  FFMA.FTZ R5, R119, UR14, -R24 ;  /* 0x0000000e77057c23 */ /* 0x000fc60008010818 */
[----:B------:R-:W-:Y:S01]  /*5520*/  FMNMX.FTZ R0, R199, R0, !PT ;  /* 0x00000000c7007209 */ /* 0x000fe20007810000 */
[----:B------:R2:W3:Y:S01]  /*5530*/  MUFU.EX2 R70, R5 ;  /* 0x0000000500467308 */ /* 0x0004e20000000800 */
[----:B------:R-:W-:Y:S02]  /*5540*/  LOP3.LUT R2, R101, R3, RZ, 0x3c, !PT ;  /* 0x0000000365027212 */ /* 0x000fe400078e3cff */
[----:B------:R-:W-:Y:S01]  /*5550*/  FMNMX.FTZ R0, R197, R0, !PT ;  /* 0x00000000c5007209 */ /* 0x000fe20007810000 */
[----:B------:R-:W-:Y:S02]  /*5560*/  HMMA.16816.F32.BF16 R36, R12, R48, RZ ;  /* 0x000000300c24723c */ /* 0x000fe400000418ff */
[----:B------:R-:W-:-:S04]  /*5570*/  IMAD.WIDE.U32 R62, R2, -0x2daee0ad, RZ ;  /* 0xd2511f53023e7825 */ /* 0x000fc800078e00ff */
[----:B------:R-:W-:Y:S01]  /*5580*/  HMMA.16816.F32.BF16 R28, R12, R40, RZ ;  /* 0x000000280c1c723c */ /* 0x000fe200000418ff */
[----:B------:R-:W-:-:S05]  /*5590*/  LOP3.LUT R2, R63, R82, R44, 0x96, !PT ;  /* 0x000000523f027212 */ /* 0x000fca00078e962c */
[C---:B------:R-:W-:Y:S06]  /*55a0*/  HMMA.16816.F32.BF16 R32, R12.reuse, R50, RZ ;  /* 0x000000320c20723c */ /* 0x040fec00000418ff */
[----:B------:R-:W-:Y:S01]  /*55b0*/  HMMA.16816.F32.BF16 R20, R12, R42, RZ ;  /* 0x0000002a0c14723c */ /* 0x000fe200000418ff */
[----:B------:R-:W4:Y:S01]  /*55c0*/  SHFL.BFLY PT, R13, R0, 0x2, 0x1f ;  /* 0x0c401f00000d7f89 */ /* 0x000f2200000e0000 */
[----:B------:R-:W-:Y:S01]  /*55d0*/  IMAD.WIDE.U32 R46, R2, -0x326172a9, RZ ;  /* 0xcd9e8d57022e7825 */ /* 0x000fe200078e00ff */
[----:B-1----:R-:W-:Y:S02]  /*55e0*/  FMNMX.FTZ R2, R17, R19, !PT ;  /* 0x0000001311027209 */ /* 0x002fe40007810000 */
[----:B--2---:R-:W-:-:S02]  /*55f0*/  F2FP.BF16.F32.PACK_AB R5, R66, R67 ;  /* 0x000000434205723e */ /* 0x004fc400000010ff */
[----:B---3--:R-:W-:Y:S01]  /*5600*/  F2FP.BF16.F32.PACK_AB R16, R70, R144 ;  /* 0x000000904610723e */ /* 0x008fe200000010ff */
[----:B------:R-:W1:Y:S01]  /*5610*/  SHFL.BFLY PT, R14, R2, 0x1, 0x1f ;  /* 0x0c201f00020e7f89 */ /* 0x000e6200000e0000 */
[----:B------:R-:W-:Y:S02]  /*5620*/  LOP3.LUT R4, R4, R5, RZ, 0xc0, !PT ;  /* 0x0000000504047212 */ /* 0x000fe400078ec0ff */
[----:B------:R-:W-:Y:S02]  /*5630*/  LOP3.LUT R5, R11, R16, RZ, 0xc0, !PT ;  /* 0x000000100b057212 */ /* 0x000fe400078ec0ff */
[----:B------:R-:W-:Y:S02]  /*5640*/  LOP3.LUT R11, R27, R100, R105, 0x96, !PT ;  /* 0x000000641b0b7212 */ /* 0x000fe400078e9669 */
[----:B------:R-:W-:-:S03]  /*5650*/  LOP3.LUT R12, R47, R26, R75, 0x96, !PT ;  /* 0x0000001a2f0c7212 */ /* 0x000fc600078e964b */
[C---:B------:R-:W-:Y:S06]  /*5660*/  HMMA.16816.F32.BF16 R92, R4.reuse, R56, R36 ;  /* 0x00000038045c723c */ /* 0x040fec0000041824 */
[----:B------:R-:W-:Y:S01]  /*5670*/  HMMA.16816.F32.BF16 R96, R4, R52, R28 ;  /* 0x000000340460723c */ /* 0x000fe2000004181c */
[----:B----4-:R-:W-:-:S05]  /*5680*/  FMNMX.FTZ R0, R0, R13, !PT ;  /* 0x0000000d00007209 */ /* 0x010fca0007810000 */
[C---:B------:R-:W-:Y:S06]  /*5690*/  HMMA.16816.F32.BF16 R84, R4.reuse, R58, R32 ;  /* 0x0000003a0454723c */ /* 0x040fec0000041820 */
[----:B------:R-:W-:Y:S07]  /*56a0*/  HMMA.16816.F32.BF16 R88, R4, R54, R20 ;  /* 0x000000360458723c */ /* 0x000fee0000041814 */
[----:B------:R-:W-:-:S04]  /*56b0*/  IMAD.WIDE.U32 R4, R11, -0x2daee0ad, RZ ;  /* 0xd2511f530b047825 */ /* 0x000fc800078e00ff */
[----:B------:R-:W-:Y:S01]  /*56c0*/  IMAD.WIDE.U32 R6, R12, -0x2daee0ad, RZ ;  /* 0xd2511f530c067825 */ /* 0x000fe200078e00ff */
[----:B------:R-:W-:Y:S01]  /*56d0*/  LOP3.LUT R5, R5, R62, R81, 0x96, !PT ;  /* 0x0000003e05057212 */ /* 0x000fe200078e9651 */
[----:B------:R-:W2:Y:S03]  /*56e0*/  SHFL.BFLY PT, R11, R0, 0x1, 0x1f ;  /* 0x0c201f00000b7f89 */ /* 0x000ea600000e0000 */
[----:B------:R-:W-:Y:S01]  /*56f0*/  LOP3.LUT R7, R7, R4, R238, 0x96, !PT ;  /* 0x0000000407077212 */ /* 0x000fe200078e96ee */
[----:B------:R-:W-:-:S04]  /*5700*/  IMAD.WIDE.U32 R4, R5, -0x326172a9, RZ ;  /* 0xcd9e8d5705047825 */ /* 0x000fc800078e00ff */
[----:B------:R-:W-:Y:S01]  /*5710*/  IMAD.WIDE.U32 R18, R7, -0x326172a9, RZ ;  /* 0xcd9e8d5707127825 */ /* 0x000fe200078e00ff */
[----:B------:R-:W-:Y:S02]  /*5720*/  LOP3.LUT R5, R5, R46, R229, 0x96, !PT ;  /* 0x0000002e05057212 */ /* 0x000fe400078e96e5 */
[----:B-1----:R-:W-:Y:S02]  /*5730*/  FMNMX.FTZ R138, R2, R14, !PT ;  /* 0x0000000e028a7209 */ /* 0x002fe40007810000 */
[----:B------:R-:W-:Y:S01]  /*5740*/  LOP3.LUT R7, R19, R4, R236, 0x96, !PT ;  /* 0x0000000413077212 */ /* 0x000fe200078e96ec */
[----:B------:R-:W-:Y:S01]  /*5750*/  IMAD.WIDE.U32 R4, R5, -0x2daee0ad, RZ ;  /* 0xd2511f5305047825 */ /* 0x000fe200078e00ff */
[----:B------:R-:W-:-:S03]  /*5760*/  FSETP.NEU.FTZ.AND P1, PT, R138, -INF , PT ;  /* 0xff8000008a00780b */ /* 0x000fc60003f3d000 */
[----:B------:R-:W-:Y:S01]  /*5770*/  FMUL.FTZ R2, R138, UR14 ;  /* 0x0000000e8a027c20 */ /* 0x000fe20008410000 */
[----:B------:R-:W-:-:S04]  /*5780*/  IMAD.WIDE.U32 R16, R7, -0x2daee0ad, RZ ;  /* 0xd2511f5307107825 */ /* 0x000fc800078e00ff */
[----:B------:R-:W-:Y:S02]  /*5790*/  FSEL R2, R2, RZ, P1 ;  /* 0x000000ff02027208 */ /* 0x000fe40000800000 */
[----:B------:R-:W-:Y:S02]  /*57a0*/  LOP3.LUT R4, R17, R4, R234, 0x96, !PT ;  /* 0x0000000411047212 */ /* 0x000fe400078e96ea */
[----:B------:R-:W-:Y:S02]  /*57b0*/  LOP3.LUT R12, R5, R6, R237, 0x96, !PT ;  /* 0x00000006050c7212 */ /* 0x000fe400078e96ed */
[----:B--2---:R-:W-:Y:S01]  /*57c0*/  FMNMX.FTZ R137, R0, R11, !PT ;  /* 0x0000000b00897209 */ /* 0x004fe20007810000 */
[----:B------:R-:W-:Y:S01]  /*57d0*/  FFMA.FTZ R0, R45, UR14, -R2 ;  /* 0x0000000e2d007c23 */ /* 0x000fe20008010802 */
[----:B------:R-:W-:-:S04]  /*57e0*/  IMAD.WIDE.U32 R4, R4, -0x326172a9, RZ ;  /* 0xcd9e8d5704047825 */ /* 0x000fc800078e00ff */
[----:B------:R-:W-:Y:S01]  /*57f0*/  FFMA.FTZ R6, R68, UR14, -R2 ;  /* 0x0000000e44067c23 */ /* 0x000fe20008010802 */
[----:B------:R1:W-:Y:S01]  /*5800*/  MUFU.EX2 R104, R0 ;  /* 0x0000000000687308 */ /* 0x0003e20000000800 */
[----:B------:R-:W-:-:S07]  /*5810*/  FSETP.NEU.FTZ.AND P1, PT, R137, -INF , PT ;  /* 0xff8000008900780b */ /* 0x000fce0003f3d000 */
[----:B------:R2:W-:Y:S01]  /*5820*/  MUFU.EX2 R106, R6 ;  /* 0x00000006006a7308 */ /* 0x0005e20000000800 */
[----:B-1----:R-:W-:-:S04]  /*5830*/  LOP3.LUT R0, R4, 0xffff, RZ, 0xc0, !PT ;  /* 0x0000ffff04007812 */ /* 0x002fc800078ec0ff */
[----:B------:R-:W-:Y:S02]  /*5840*/  SHF.R.U32.HI R7, RZ, 0x8, R0 ;  /* 0x00000008ff077819 */ /* 0x000fe40000011600 */
[----:B------:R-:W-:Y:S01]  /*5850*/  LOP3.LUT R0, R4, 0xff, RZ, 0xc0, !PT ;  /* 0x000000ff04007812 */ /* 0x000fe200078ec0ff */
[----:B--2---:R-:W-:-:S03]  /*5860*/  FFMA.FTZ R6, R145, UR14, -R2 ;  /* 0x0000000e91067c23 */ /* 0x004fc60008010802 */
[----:B------:R-:W-:Y:S01]  /*5870*/  PRMT R15, R0, 0x5410, R7 ;  /* 0x00005410000f7816 */ /* 0x000fe20000000007 */
[----:B------:R-:W-:Y:S01]  /*5880*/  FMUL.FTZ R0, R137, UR14 ;  /* 0x0000000e89007c20 */ /* 0x000fe20008410000 */
[----:B------:R1:W-:Y:S01]  /*5890*/  MUFU.EX2 R71, R6 ;  /* 0x0000000600477308 */ /* 0x0003e20000000800 */
[----:B------:R-:W-:Y:S01]  /*58a0*/  IMAD.WIDE.U32 R12, R12, -0x326172a9, RZ ;  /* 0xcd9e8d570c0c7825 */ /* 0x000fe200078e00ff */
[----:B------:R-:W-:Y:S02]  /*58b0*/  SHF.R.U32.HI R11, RZ, 0x18, R4 ;  /* 0x00000018ff0b7819 */ /* 0x000fe40000011604 */
[----:B------:R-:W-:Y:S01]  /*58c0*/  FSEL R0, R0, RZ, P1 ;  /* 0x000000ff00007208 */ /* 0x000fe20000800000 */
[----:B-1----:R-:W-:-:S04]  /*58d0*/  FFMA.FTZ R6, R115, UR14, -R2 ;  /* 0x0000000e73067c23 */ /* 0x002fc80008010802 */
[----:B------:R1:W2:Y:S01]  /*58e0*/  MUFU.EX2 R117, R6 ;  /* 0x0000000600757308 */ /* 0x0002a20000000800 */
[----:B------:R-:W-:Y:S01]  /*58f0*/  FFMA.FTZ R7, R146, UR14, -R0 ;  /* 0x0000000e92077c23 */ /* 0x000fe20008010800 */
[----:B-1----:R-:W-:Y:S02]  /*5900*/  SHF.R.U32.HI R6, RZ, 0x10, R4 ;  /* 0x00000010ff067819 */ /* 0x002fe40000011604 */
[----:B------:R-:W-:Y:S02]  /*5910*/  LOP3.LUT R4, R5, R12, R72, 0x96, !PT ;  /* 0x0000000c05047212 */ /* 0x000fe400078e9648 */
[----:B------:R-:W-:Y:S01]  /*5920*/  LOP3.LUT R5, R6, 0xff, RZ, 0xc0, !PT ;  /* 0x000000ff06057812 */ /* 0x000fe200078ec0ff */
[----:B------:R-:W-:Y:S01]  /*5930*/  FFMA.FTZ R6, R120, UR14, -R0 ;  /* 0x0000000e78067c23 */ /* 0x000fe20008010800 */
[----:B------:R-:W-:Y:S01]  /*5940*/  MUFU.EX2 R252, R7 ;  /* 0x0000000700fc7308 */ /* 0x000fe20000000800 */
[----:B------:R-:W-:Y:S02]  /*5950*/  LOP3.LUT R12, R4, 0xff, RZ, 0xc0, !PT ;  /* 0x000000ff040c7812 */ /* 0x000fe400078ec0ff */
[----:B------:R-:W-:-:S05]  /*5960*/  PRMT R14, R5, 0x5410, R11 ;  /* 0x00005410050e7816 */ /* 0x000fca000000000b */
[----:B------:R1:W3:Y:S01]  /*5970*/  MUFU.EX2 R114, R6 ;  /* 0x0000000600727308 */ /* 0x0002e20000000800 */
[----:B------:R-:W-:Y:S02]  /*5980*/  LOP3.LUT R5, R4, 0xffff, RZ, 0xc0, !PT ;  /* 0x0000ffff04057812 */ /* 0x000fe400078ec0ff */
[--C-:B------:R-:W-:Y:S01]  /*5990*/  SHF.R.U32.HI R11, RZ, 0x18, R4.reuse ;  /* 0x00000018ff0b7819 */ /* 0x100fe20000011604 */
[----:B------:R4:W-:Y:S01]  /*59a0*/  STL [R1+0xe8], R213 ;  /* 0x0000e8d501007387 */ /* 0x0009e20000100800 */
[----:B-1----:R-:W-:-:S04]  /*59b0*/  SHF.R.U32.HI R6, RZ, 0x10, R4 ;  /* 0x00000010ff067819 */ /* 0x002fc80000011604 */
[----:B------:R-:W-:Y:S02]  /*59c0*/  LOP3.LUT R4, R6, 0xff, RZ, 0xc0, !PT ;  /* 0x000000ff06047812 */ /* 0x000fe400078ec0ff */
[----:B------:R-:W-:Y:S02]  /*59d0*/  SHF.R.U32.HI R7, RZ, 0x8, R5 ;  /* 0x00000008ff077819 */ /* 0x000fe40000011605 */
[----:B------:R-:W-:Y:S01]  /*59e0*/  PRMT R11, R4, 0x5410, R11 ;  /* 0x00005410040b7816 */ /* 0x000fe2000000000b */
[--C-:B------:R-:W-:Y:S01]  /*59f0*/  FFMA.FTZ R4, R69, UR14, -R0.reuse ;  /* 0x0000000e45047c23 */ /* 0x100fe20008010800 */
[----:B------:R-:W-:Y:S01]  /*5a00*/  FFMA.FTZ R5, R64, UR14, -R0 ;  /* 0x0000000e40057c23 */ /* 0x000fe20008010800 */
[----:B------:R-:W-:Y:S02]  /*5a10*/  HSET2.LE.AND R6, R15, R202, PT ;  /* 0x000000ca0f067233 */ /* 0x000fe40003803000 */
[----:B------:R2:W-:Y:S01]  /*5a20*/  MUFU.EX2 R63, R4 ;  /* 0x00000004003f7308 */ /* 0x0005e20000000800 */
[----:B------:R-:W-:-:S02]  /*5a30*/  PRMT R12, R12, 0x5410, R7 ;  /* 0x000054100c0c7816 */ /* 0x000fc40000000007 */
[----:B------:R-:W-:-:S05]  /*5a40*/  HSET2.LE.AND R7, R14, R202, PT ;  /* 0x000000ca0e077233 */ /* 0x000fca0003803000 */
[----:B----4-:R1:W4:Y:S01]  /*5a50*/  MUFU.EX2 R213, R5 ;  /* 0x0000000500d57308 */ /* 0x0103220000000800 */
[----:B--2---:R-:W-:-:S04]  /*5a60*/  F2FP.BF16.F32.PACK_AB R4, R117, R71 ;  /* 0x000000477504723e */ /* 0x004fc800000010ff */
[----:B------:R-:W-:Y:S02]  /*5a70*/  LOP3.LUT R6, R6, R4, RZ, 0xc0, !PT ;  /* 0x0000000406067212 */ /* 0x000fe400078ec0ff */
[----:B---3--:R-:W-:Y:S02]  /*5a80*/  F2FP.BF16.F32.PACK_AB R4, R114, R252 ;  /* 0x000000fc7204723e */ /* 0x008fe400000010ff */
[----:B-1----:R-:W-:Y:S02]  /*5a90*/  F2FP.BF16.F32.PACK_AB R5, R106, R104 ;  /* 0x000000686a05723e */ /* 0x002fe400000010ff */
[----:B------:R-:W-:Y:S02]  /*5aa0*/  LOP3.LUT R7, R7, R4, RZ, 0xc0, !PT ;  /* 0x0000000407077212 */ /* 0x000fe400078ec0ff */
[----:B------:R-:W-:-:S05]  /*5ab0*/  HSET2.LE.AND R4, R12, R202, PT ;  /* 0x000000ca0c047233 */ /* 0x000fca0003803000 */
[----:B------:R-:W-:Y:S02]  /*5ac0*/  LOP3.LUT R4, R4, R5, RZ, 0xc0, !PT ;  /* 0x0000000504047212 */ /* 0x000fe400078ec0ff */
[----:B------:R-:W-:Y:S02]  /*5ad0*/  HSET2.LE.AND R5, R11, R202, PT ;  /* 0x000000ca0b057233 */ /* 0x000fe40003803000 */
[----:B----4-:R-:W-:-:S04]  /*5ae0*/  F2FP.BF16.F32.PACK_AB R11, R63, R213 ;  /* 0x000000d53f0b723e */ /* 0x010fc800000010ff */
[----:B------:R-:W-:-:S07]  /*5af0*/  LOP3.LUT R5, R5, R11, RZ, 0xc0, !PT ;  /* 0x0000000b05057212 */ /* 0x000fce00078ec0ff */
[C---:B------:R-:W-:Y:S06]  /*5b00*/  HMMA.16816.F32.BF16 R36, R4.reuse, R48, RZ ;  /* 0x000000300424723c */ /* 0x040fec00000418ff */
[C---:B------:R-:W-:Y:S06]  /*5b10*/  HMMA.16816.F32.BF16 R32, R4.reuse, R50, RZ ;  /* 0x000000320420723c */ /* 0x040fec00000418ff */
[C---:B------:R-:W-:Y:S06]  /*5b20*/  HMMA.16816.F32.BF16 R28, R4.reuse, R40, RZ ;  /* 0x00000028041c723c */ /* 0x040fec00000418ff */
[----:B------:R-:W-:Y:S01]  /*5b30*/  HMMA.16816.F32.BF16 R20, R4, R42, RZ ;  /* 0x0000002a0414723c */ /* 0x000fe200000418ff */
[----:B------:R-:W-:-:S06]  /*5b40*/  LOP3.LUT R11, R13, R18, R235, 0x96, !PT ;  /* 0x000000120d0b7212 */ /* 0x000fcc00078e96eb */
[----:B------:R-:W-:-:S04]  /*5b50*/  FFMA.FTZ R4, R149, UR14, -R2 ;  /* 0x0000000e95047c23 */ /* 0x000fc80008010802 */
[----:B------:R1:W-:Y:S01]  /*5b60*/  MUFU.EX2 R207, R4 ;  /* 0x0000000400cf7308 */ /* 0x0003e20000000800 */
[----:B------:R-:W-:-:S07]  /*5b70*/  FFMA.FTZ R6, R123, UR14, -R2 ;  /* 0x0000000e7b067c23 */ /* 0x000fce0008010802 */
[----:B------:R-:W-:Y:S01]  /*5b80*/  MUFU.EX2 R215, R6 ;  /* 0x0000000600d77308 */ /* 0x000fe20000000800 */
[----:B-1----:R-:W-:-:S07]  /*5b90*/  FFMA.FTZ R4, R148, UR14, -R2 ;  /* 0x0000000e94047c23 */ /* 0x002fce0008010802 */
[----:B------:R1:W-:Y:S01]  /*5ba0*/  MUFU.EX2 R118, R4 ;  /* 0x0000000400767308 */ /* 0x0003e20000000800 */
[----:B------:R-:W-:Y:S01]  /*5bb0*/  FFMA.FTZ R7, R121, UR14, -R2 ;  /* 0x0000000e79077c23 */ /* 0x000fe20008010802 */
[----:B-1----:R-:W-:-:S05]  /*5bc0*/  IMAD.WIDE.U32 R4, R11, -0x2daee0ad, RZ ;  /* 0xd2511f530b047825 */ /* 0x002fca00078e00ff */
[----:B------:R-:W-:Y:S02]  /*5bd0*/  LOP3.LUT R6, R5, R16, R73, 0x96, !PT ;  /* 0x0000001005067212 */ /* 0x000fe400078e9649 */
[C---:B------:R-:W-:Y:S02]  /*5be0*/  LOP3.LUT R5, R4.reuse, 0xffff, RZ, 0xc0, !PT ;  /* 0x0000ffff04057812 */ /* 0x040fe400078ec0ff */
[----:B------:R-:W-:Y:S02]  /*5bf0*/  LOP3.LUT R13, R4, 0xff, RZ, 0xc0, !PT ;  /* 0x000000ff040d7812 */ /* 0x000fe400078ec0ff */
[--C-:B------:R-:W-:Y:S02]  /*5c00*/  SHF.R.U32.HI R12, RZ, 0x10, R4.reuse ;  /* 0x00000010ff0c7819 */ /* 0x100fe40000011604 */
[----:B------:R-:W-:Y:S02]  /*5c10*/  SHF.R.U32.HI R11, RZ, 0x18, R4 ;  /* 0x00000018ff0b7819 */ /* 0x000fe40000011604 */
[----:B------:R-:W-:Y:S01]  /*5c20*/  SHF.R.U32.HI R4, RZ, 0x8, R5 ;  /* 0x00000008ff047819 */ /* 0x000fe20000011605 */
[----:B------:R-:W-:-:S03]  /*5c30*/  FFMA.FTZ R5, R147, UR14, -R0 ;  /* 0x0000000e93057c23 */ /* 0x000fc60008010800 */
[----:B------:R-:W-:Y:S01]  /*5c40*/  PRMT R14, R13, 0x5410, R4 ;  /* 0x000054100d0e7816 */ /* 0x000fe20000000004 */
[----:B------:R1:W-:Y:S01]  /*5c50*/  MUFU.EX2 R216, R5 ;  /* 0x0000000500d87308 */ /* 0x0003e20000000800 */
[----:B------:R-:W-:-:S04]  /*5c60*/  LOP3.LUT R4, R12, 0xff, RZ, 0xc0, !PT ;  /* 0x000000ff0c047812 */ /* 0x000fc800078ec0ff */
[----:B------:R-:W-:-:S03]  /*5c70*/  PRMT R13, R4, 0x5410, R11 ;  /* 0x00005410040d7816 */ /* 0x000fc6000000000b */
[----:B------:R2:W3:Y:S01]  /*5c80*/  MUFU.EX2 R8, R7 ;  /* 0x0000000700087308 */ /* 0x0004e20000000800 */
[----:B------:R-:W-:Y:S01]  /*5c90*/  LOP3.LUT R4, R6, 0xffff, RZ, 0xc0, !PT ;  /* 0x0000ffff06047812 */ /* 0x000fe200078ec0ff */
[----:B-1----:R-:W-:Y:S01]  /*5ca0*/  FFMA.FTZ R5, R122, UR14, -R0 ;  /* 0x0000000e7a057c23 */ /* 0x002fe20008010800 */
[----:B------:R-:W-:-:S05]  /*5cb0*/  LOP3.LUT R11, R6, 0xff, RZ, 0xc0, !PT ;  /* 0x000000ff060b7812 */ /* 0x000fca00078ec0ff */
[----:B------:R1:W4:Y:S01]  /*5cc0*/  MUFU.EX2 R3, R5 ;  /* 0x0000000500037308 */ /* 0x0003220000000800 */
[--C-:B--2---:R-:W-:Y:S02]  /*5cd0*/  SHF.R.U32.HI R7, RZ, 0x18, R6.reuse ;  /* 0x00000018ff077819 */ /* 0x104fe40000011606 */
[----:B-1----:R-:W-:Y:S02]  /*5ce0*/  SHF.R.U32.HI R5, RZ, 0x10, R6 ;  /* 0x00000010ff057819 */ /* 0x002fe40000011606 */
[----:B------:R-:W-:Y:S02]  /*5cf0*/  SHF.R.U32.HI R6, RZ, 0x8, R4 ;  /* 0x00000008ff067819 */ /* 0x000fe40000011604 */
[----:B------:R-:W-:Y:S02]  /*5d00*/  LOP3.LUT R4, R5, 0xff, RZ, 0xc0, !PT ;  /* 0x000000ff05047812 */ /* 0x000fe400078ec0ff */
[----:B------:R-:W-:Y:S02]  /*5d10*/  PRMT R12, R11, 0x5410, R6 ;  /* 0x000054100b0c7816 */ /* 0x000fe40000000006 */
[----:B------:R-:W-:Y:S01]  /*5d20*/  PRMT R11, R4, 0x5410, R7 ;  /* 0x00005410040b7816 */ /* 0x000fe20000000007 */
[--C-:B------:R-:W-:Y:S01]  /*5d30*/  FFMA.FTZ R4, R150, UR14, -R0.reuse ;  /* 0x0000000e96047c23 */ /* 0x100fe20008010800 */
[----:B------:R-:W-:Y:S01]  /*5d40*/  FFMA.FTZ R5, R151, UR14, -R0 ;  /* 0x0000000e97057c23 */ /* 0x000fe20008010800 */
[----:B------:R-:W-:-:S02]  /*5d50*/  HSET2.LE.AND R6, R14, R202, PT ;  /* 0x000000ca0e067233 */ /* 0x000fc40003803000 */
[----:B------:R3:W-:Y:S01]  /*5d60*/  MUFU.EX2 R149, R4 ;  /* 0x0000000400957308 */ /* 0x0007e20000000800 */
[----:B------:R-:W-:-:S07]  /*5d70*/  HSET2.LE.AND R7, R13, R202, PT ;  /* 0x000000ca0d077233 */ /* 0x000fce0003803000 */
[----:B------:R1:W2:Y:S01]  /*5d80*/  MUFU.EX2 R148, R5 ;  /* 0x0000000500947308 */ /* 0x0002a20000000800 */
[----:B---3--:R-:W-:-:S04]  /*5d90*/  F2FP.BF16.F32.PACK_AB R4, R8, R215 ;  /* 0x000000d70804723e */ /* 0x008fc800000010ff */
[----:B------:R-:W-:Y:S02]  /*5da0*/  LOP3.LUT R6, R6, R4, RZ, 0xc0, !PT ;  /* 0x0000000406067212 */ /* 0x000fe400078ec0ff */
[----:B----4-:R-:W-:Y:S02]  /*5db0*/  F2FP.BF16.F32.PACK_AB R4, R3, R216 ;  /* 0x000000d80304723e */ /* 0x010fe400000010ff */
[----:B-1----:R-:W-:Y:S02]  /*5dc0*/  F2FP.BF16.F32.PACK_AB R5, R118, R207 ;  /* 0x000000cf7605723e */ /* 0x002fe400000010ff */
[----:B------:R-:W-:Y:S02]  /*5dd0*/  LOP3.LUT R7, R7, R4, RZ, 0xc0, !PT ;  /* 0x0000000407077212 */ /* 0x000fe400078ec0ff */
[----:B------:R-:W-:Y:S01]  /*5de0*/  HSET2.LE.AND R4, R12, R202, PT ;  /* 0x000000ca0c047233 */ /* 0x000fe20003803000 */
[----:B------:R-:W-:-:S04]  /*5df0*/  UIADD3 UR4, UR6, 0x1, URZ ;  /* 0x0000000106047890 */ /* 0x000fc8000fffe03f */
[----:B------:R-:W-:Y:S02]  /*5e00*/  LOP3.LUT R4, R4, R5, RZ, 0xc0, !PT ;  /* 0x0000000504047212 */ /* 0x000fe400078ec0ff */
[----:B------:R-:W-:Y:S02]  /*5e10*/  HSET2.LE.AND R5, R11, R202, PT ;  /* 0x000000ca0b057233 */ /* 0x000fe40003803000 */
[----:B--2---:R-:W-:-:S04]  /*5e20*/  F2FP.BF16.F32.PACK_AB R11, R149, R148 ;  /* 0x00000094950b723e */ /* 0x004fc800000010ff */
[----:B------:R-:W-:Y:S02]  /*5e30*/  LOP3.LUT R5, R5, R11, RZ, 0xc0, !PT ;  /* 0x0000000b05057212 */ /* 0x000fe400078ec0ff */
[----:B------:R-:W-:-:S05]  /*5e40*/  LOP3.LUT R11, R83, UR4, R223, 0x96, !PT ;  /* 0x00000004530b7c12 */ /* 0x000fca000f8e96df */
[C---:B------:R-:W-:Y:S06]  /*5e50*/  HMMA.16816.F32.BF16 R76, R4.reuse, R52, R28 ;  /* 0x00000034044c723c */ /* 0x040fec000004181c */
[C---:B------:R-:W-:Y:S06]  /*5e60*/  HMMA.16816.F32.BF16 R36, R4.reuse, R56, R36 ;  /* 0x000000380424723c */ /* 0x040fec0000041824 */
[C---:B------:R-:W-:Y:S06]  /*5e70*/  HMMA.16816.F32.BF16 R32, R4.reuse, R58, R32 ;  /* 0x0000003a0420723c */ /* 0x040fec0000041820 */
[----:B------:R-:W-:Y:S07]  /*5e80*/  HMMA.16816.F32.BF16 R52, R4, R54, R20 ;  /* 0x000000360434723c */ /* 0x000fee0000041814 */
[----:B------:R-:W-:-:S05]  /*5e90*/  IMAD.WIDE.U32 R4, R11, -0x326172a9, RZ ;  /* 0xcd9e8d570b047825 */ /* 0x000fca00078e00ff */
[----:B------:R-:W-:Y:S02]  /*5ea0*/  LOP3.LUT R6, R5, R100, R105, 0x96, !PT ;  /* 0x0000006405067212 */ /* 0x000fe400078e9669 */
[----:B------:R-:W-:-:S03]  /*5eb0*/  LOP3.LUT R11, R47, R4, R75, 0x96, !PT ;  /* 0x000000042f0b7212 */ /* 0x000fc600078e964b */
[----:B------:R-:W-:-:S04]  /*5ec0*/  IMAD.WIDE.U32 R6, R6, -0x2daee0ad, RZ ;  /* 0xd2511f5306067825 */ /* 0x000fc800078e00ff */
[----:B------:R-:W-:Y:S01]  /*5ed0*/  IMAD.WIDE.U32 R12, R11, -0x2daee0ad, RZ ;  /* 0xd2511f530b0c7825 */ /* 0x000fe200078e00ff */
[----:B------:R-:W-:-:S04]  /*5ee0*/  LOP3.LUT R7, R7, R62, R81, 0x96, !PT ;  /* 0x0000003e07077212 */ /* 0x000fc800078e9651 */
[----:B------:R-:W-:Y:S01]  /*5ef0*/  LOP3.LUT R11, R13, R6, R238, 0x96, !PT ;  /* 0x000000060d0b7212 */ /* 0x000fe200078e96ee */
[----:B------:R-:W-:-:S04]  /*5f00*/  IMAD.WIDE.U32 R6, R7, -0x326172a9, RZ ;  /* 0xcd9e8d5707067825 */ /* 0x000fc800078e00ff */
[----:B------:R-:W-:Y:S01]  /*5f10*/  IMAD.WIDE.U32 R48, R11, -0x326172a9, RZ ;  /* 0xcd9e8d570b307825 */ /* 0x000fe200078e00ff */
[----:B------:R-:W-:-:S04]  /*5f20*/  LOP3.LUT R7, R7, R46, R229, 0x96, !PT ;  /* 0x0000002e07077212 */ /* 0x000fc800078e96e5 */
[----:B------:R-:W-:Y:S02]  /*5f30*/  LOP3.LUT R6, R49, R6, R236, 0x96, !PT ;  /* 0x0000000631067212 */ /* 0x000fe400078e96ec */
[----:B------:R-:W-:Y:S02]  /*5f40*/  LOP3.LUT R13, R5, R80, R105, 0x96, !PT ;  /* 0x00000050050d7212 */ /* 0x000fe400078e9669 */
[----:B------:R-:W-:Y:S01]  /*5f50*/  LOP3.LUT R11, R61, R4, R75, 0x96, !PT ;  /* 0x000000043d0b7212 */ /* 0x000fe200078e964b */
[----:B------:R-:W-:-:S04]  /*5f60*/  IMAD.WIDE.U32 R4, R7, -0x2daee0ad, RZ ;  /* 0xd2511f5307047825 */ /* 0x000fc800078e00ff */
[----:B------:R-:W-:Y:S01]  /*5f70*/  IMAD.WIDE.U32 R50, R6, -0x2daee0ad, RZ ;  /* 0xd2511f5306327825 */ /* 0x000fe200078e00ff */
[----:B------:R-:W-:-:S04]  /*5f80*/  LOP3.LUT R16, R5, R12, R237, 0x96, !PT ;  /* 0x0000000c05107212 */ /* 0x000fc800078e96ed */
[----:B------:R-:W-:Y:S01]  /*5f90*/  LOP3.LUT R4, R51, R4, R234, 0x96, !PT ;  /* 0x0000000433047212 */ /* 0x000fe200078e96ea */
[----:B------:R-:W-:-:S04]  /*5fa0*/  IMAD.WIDE.U32 R6, R13, -0x2daee0ad, RZ ;  /* 0xd2511f530d067825 */ /* 0x000fc800078e00ff */
[----:B------:R-:W-:-:S04]  /*5fb0*/  IMAD.WIDE.U32 R14, R11, -0x2daee0ad, RZ ;  /* 0xd2511f530b0e7825 */ /* 0x000fc800078e00ff */
[----:B------:R-:W-:Y:S01]  /*5fc0*/  IMAD.WIDE.U32 R4, R4, -0x326172a9, RZ ;  /* 0xcd9e8d5704047825 */ /* 0x000fe200078e00ff */
[----:B------:R-:W-:Y:S02]  /*5fd0*/  LOP3.LUT R15, R15, R6, R238, 0x96, !PT ;  /* 0x000000060f0f7212 */ /* 0x000fe400078e96ee */
[----:B------:R-:W-:Y:S02]  /*5fe0*/  LOP3.LUT R12, R7, R74, R81, 0x96, !PT ;  /* 0x0000004a070c7212 */ /* 0x000fe400078e9651 */
[----:B------:R-:W-:Y:S02]  /*5ff0*/  LOP3.LUT R6, R4, 0xffff, RZ, 0xc0, !PT ;  /* 0x0000ffff04067812 */ /* 0x000fe400078ec0ff */
[----:B------:R-:W-:Y:S02]  /*6000*/  SHF.R.U32.HI R7, RZ, 0x10, R4 ;  /* 0x00000010ff077819 */ /* 0x000fe40000011604 */
[----:B------:R-:W-:Y:S02]  /*6010*/  SHF.R.U32.HI R11, RZ, 0x8, R6 ;  /* 0x00000008ff0b7819 */ /* 0x000fe40000011606 */
[----:B------:R-:W-:Y:S01]  /*6020*/  LOP3.LUT R6, R7, 0xff, RZ, 0xc0, !PT ;  /* 0x000000ff07067812 */ /* 0x000fe200078ec0ff */
[----:B------:R-:W-:Y:S01]  /*6030*/  IMAD.WIDE.U32 R12, R12, -0x326172a9, RZ ;  /* 0xcd9e8d570c0c7825 */ /* 0x000fe200078e00ff */
[----:B------:R-:W-:-:S02]  /*6040*/  LOP3.LUT R7, R4, 0xff, RZ, 0xc0, !PT ;  /* 0x000000ff04077812 */ /* 0x000fc400078ec0ff */
[----:B------:R-:W-:-:S04]  /*6050*/  SHF.R.U32.HI R4, RZ, 0x18, R4 ;  /* 0x00000018ff047819 */ /* 0x000fc80000011604 */
[----:B------:R-:W-:Y:S02]  /*6060*/  PRMT R28, R6, 0x5410, R4 ;  /* 0x00005410061c7816 */ /* 0x000fe40000000004 */
[----:B------:R-:W-:Y:S01]  /*6070*/  LOP3.LUT R6, R13, R60, R229, 0x96, !PT ;  /* 0x0000003c0d067212 */ /* 0x000fe200078e96e5 */
[----:B------:R-:W-:Y:S01]  /*6080*/  IMAD.WIDE.U32 R44, R16, -0x326172a9, RZ ;  /* 0xcd9e8d57102c7825 */ /* 0x000fe200078e00ff */
[----:B------:R-:W-:-:S03]  /*6090*/  PRMT R19, R7, 0x5410, R11 ;  /* 0x0000541007137816 */ /* 0x000fc6000000000b */
[----:B------:R-:W-:Y:S01]  /*60a0*/  IMAD.WIDE.U32 R6, R6, -0x2daee0ad, RZ ;  /* 0xd2511f5306067825 */ /* 0x000fe200078e00ff */
[----:B------:R-:W-:-:S03]  /*60b0*/  LOP3.LUT R4, R5, R44, R72, 0x96, !PT ;  /* 0x0000002c05047212 */ /* 0x000fc600078e9648 */
[----:B------:R-:W-:Y:S01]  /*60c0*/  IMAD.WIDE.U32 R26, R15, -0x326172a9, RZ ;  /* 0xcd9e8d570f1a7825 */ /* 0x000fe200078e00ff */
[----:B------:R-:W-:-:S03]  /*60d0*/  LOP3.LUT R14, R7, R14, R237, 0x96, !PT ;  /* 0x0000000e070e7212 */ /* 0x000fc600078e96ed */
[----:B------:R-:W-:Y:S01]  /*60e0*/  FFMA.FTZ R7, R155, UR14, -R2 ;  /* 0x0000000e9b077c23 */ /* 0x000fe20008010802 */
[----:B------:R-:W-:Y:S02]  /*60f0*/  LOP3.LUT R5, R4, 0xffff, RZ, 0xc0, !PT ;  /* 0x0000ffff04057812 */ /* 0x000fe400078ec0ff */
[----:B------:R-:W-:Y:S01]  /*6100*/  LOP3.LUT R12, R27, R12, R236, 0x96, !PT ;  /* 0x0000000c1b0c7212 */ /* 0x000fe200078e96ec */
[----:B------:R1:W-:Y:S01]  /*6110*/  MUFU.EX2 R151, R7 ;  /* 0x0000000700977308 */ /* 0x0003e20000000800 */
[----:B------:R-:W-:-:S03]  /*6120*/  FFMA.FTZ R11, R154, UR14, -R2 ;  /* 0x0000000e9a0b7c23 */ /* 0x000fc60008010802 */
[----:B------:R-:W-:-:S04]  /*6130*/  IMAD.WIDE.U32 R22, R12, -0x2daee0ad, RZ ;  /* 0xd2511f530c167825 */ /* 0x000fc800078e00ff */
[----:B------:R2:W3:Y:S01]  /*6140*/  MUFU.EX2 R109, R11 ;  /* 0x0000000b006d7308 */ /* 0x0004e20000000800 */
[----:B-1----:R-:W-:Y:S02]  /*6150*/  SHF.R.U32.HI R7, RZ, 0x8, R5 ;  /* 0x00000008ff077819 */ /* 0x002fe40000011605 */
[----:B------:R-:W-:-:S04]  /*6160*/  LOP3.LUT R5, R4, 0xff, RZ, 0xc0, !PT ;  /* 0x000000ff04057812 */ /* 0x000fc800078ec0ff */
[----:B------:R-:W-:Y:S01]  /*6170*/  PRMT R12, R5, 0x5410, R7 ;  /* 0x00005410050c7816 */ /* 0x000fe20000000007 */
[----:B------:R-:W-:Y:S01]  /*6180*/  FFMA.FTZ R5, R152, UR14, -R2 ;  /* 0x0000000e98057c23 */ /* 0x000fe20008010802 */
[----:B--2---:R-:W-:Y:S02]  /*6190*/  LOP3.LUT R11, R23, R6, R234, 0x96, !PT ;  /* 0x00000006170b7212 */ /* 0x004fe400078e96ea */
[----:B------:R-:W-:Y:S01]  /*61a0*/  SHF.R.U32.HI R6, RZ, 0x10, R4 ;  /* 0x00000010ff067819 */ /* 0x000fe20000011604 */
[----:B------:R1:W-:Y:S01]  /*61b0*/  MUFU.EX2 R214, R5 ;  /* 0x0000000500d67308 */ /* 0x0003e20000000800 */
[----:B------:R-:W-:Y:S01]  /*61c0*/  FFMA.FTZ R7, R160, UR14, -R0 ;  /* 0x0000000ea0077c23 */ /* 0x000fe20008010800 */
[----:B-1----:R-:W-:Y:S02]  /*61d0*/  SHF.R.U32.HI R5, RZ, 0x18, R4 ;  /* 0x00000018ff057819 */ /* 0x002fe40000011604 */
[----:B------:R-:W-:Y:S01]  /*61e0*/  LOP3.LUT R4, R6, 0xff, RZ, 0xc0, !PT ;  /* 0x000000ff06047812 */ /* 0x000fe200078ec0ff */
[----:B------:R-:W-:-:S03]  /*61f0*/  FFMA.FTZ R6, R124, UR14, -R2 ;  /* 0x0000000e7c067c23 */ /* 0x000fc60008010802 */
[----:B------:R-:W-:Y:S01]  /*6200*/  PRMT R13, R4, 0x5410, R5 ;  /* 0x00005410040d7816 */ /* 0x000fe20000000005 */
[----:B------:R-:W-:Y:S01]  /*6210*/  IMAD.WIDE.U32 R4, R11, -0x326172a9, RZ ;  /* 0xcd9e8d570b047825 */ /* 0x000fe200078e00ff */
[----:B------:R1:W2:Y:S03]  /*6220*/  MUFU.EX2 R15, R6 ;  /* 0x00000006000f7308 */ /* 0x0002a60000000800 */
[----:B------:R-:W-:-:S05]  /*6230*/  FFMA.FTZ R11, R156, UR14, -R0 ;  /* 0x0000000e9c0b7c23 */ /* 0x000fca0008010800 */
[----:B------:R4:W-:Y:S01]  /*6240*/  MUFU.EX2 R120, R7 ;  /* 0x0000000700787308 */ /* 0x0009e20000000800 */
[----:B-1----:R-:W-:-:S04]  /*6250*/  LOP3.LUT R6, R4, 0xffff, RZ, 0xc0, !PT ;  /* 0x0000ffff04067812 */ /* 0x002fc800078ec0ff */
[----:B----4-:R-:W-:Y:S02]  /*6260*/  SHF.R.U32.HI R7, RZ, 0x8, R6 ;  /* 0x00000008ff077819 */ /* 0x010fe40000011606 */
[----:B------:R-:W-:Y:S01]  /*6270*/  LOP3.LUT R6, R4, 0xff, RZ, 0xc0, !PT ;  /* 0x000000ff04067812 */ /* 0x000fe200078ec0ff */
[----:B------:R-:W-:-:S03]  /*6280*/  IMAD.WIDE.U32 R20, R14, -0x326172a9, RZ ;  /* 0xcd9e8d570e147825 */ /* 0x000fc600078e00ff */
[----:B------:R-:W-:Y:S02]  /*6290*/  PRMT R18, R6, 0x5410, R7 ;  /* 0x0000541006127816 */ /* 0x000fe40000000007 */
[--C-:B------:R-:W-:Y:S01]  /*62a0*/  SHF.R.U32.HI R6, RZ, 0x10, R4.reuse ;  /* 0x00000010ff067819 */ /* 0x100fe20000011604 */
[----:B------:R1:W4:Y:S01]  /*62b0*/  MUFU.EX2 R154, R11 ;  /* 0x0000000b009a7308 */ /* 0x0003220000000800 */
[----:B------:R-:W-:Y:S02]  /*62c0*/  IMAD.MOV.U32 R147, RZ, RZ, R107 ;  /* 0x000000ffff937224 */ /* 0x000fe400078e006b */
[----:B-1----:R-:W-:Y:S02]  /*62d0*/  LOP3.LUT R11, R6, 0xff, RZ, 0xc0, !PT ;  /* 0x000000ff060b7812 */ /* 0x002fe400078ec0ff */
[----:B------:R-:W-:Y:S02]  /*62e0*/  SHF.R.U32.HI R6, RZ, 0x18, R4 ;  /* 0x00000018ff067819 */ /* 0x000fe40000011604 */
[----:B------:R-:W-:-:S02]  /*62f0*/  LOP3.LUT R4, R5, R20, R72, 0x96, !PT ;  /* 0x0000001405047212 */ /* 0x000fc400078e9648 */
[----:B------:R-:W-:Y:S01]  /*6300*/  PRMT R17, R11, 0x5410, R6 ;  /* 0x000054100b117816 */ /* 0x000fe20000000006 */
[----:B------:R-:W-:Y:S01]  /*6310*/  FFMA.FTZ R6, R163, UR14, -R25 ;  /* 0x0000000ea3067c23 */ /* 0x000fe20008010819 */
[----:B------:R-:W-:-:S03]  /*6320*/  LOP3.LUT R5, R4, 0xffff, RZ, 0xc0, !PT ;  /* 0x0000ffff04057812 */ /* 0x000fc600078ec0ff */
[----:B------:R1:W-:Y:S01]  /*6330*/  MUFU.EX2 R107, R6 ;  /* 0x00000006006b7308 */ /* 0x0003e20000000800 */
[----:B------:R-:W-:Y:S01]  /*6340*/  FFMA.FTZ R7, R153, UR14, -R0 ;  /* 0x0000000e99077c23 */ /* 0x000fe20008010800 */
[----:B---3--:R-:W-:Y:S01]  /*6350*/  IMAD.MOV.U32 R152, RZ, RZ, R109 ;  /* 0x000000ffff987224 */ /* 0x008fe200078e006d */
[----:B-1----:R-:W-:Y:S02]  /*6360*/  SHF.R.U32.HI R6, RZ, 0x8, R5 ;  /* 0x00000008ff067819 */ /* 0x002fe40000011605 */
[----:B------:R-:W-:-:S04]  /*6370*/  LOP3.LUT R5, R4, 0xff, RZ, 0xc0, !PT ;  /* 0x000000ff04057812 */ /* 0x000fc800078ec0ff */
[----:B------:R-:W-:Y:S01]  /*6380*/  PRMT R16, R5, 0x5410, R6 ;  /* 0x0000541005107816 */ /* 0x000fe20000000006 */
[----:B------:R-:W-:Y:S01]  /*6390*/  FFMA.FTZ R5, R157, UR14, -R25 ;  /* 0x0000000e9d057c23 */ /* 0x000fe20008010819 */
[----:B------:R-:W-:-:S03]  /*63a0*/  SHF.R.U32.HI R6, RZ, 0x10, R4 ;  /* 0x00000010ff067819 */ /* 0x000fc60000011604 */
[----:B------:R1:W-:Y:S08]  /*63b0*/  MUFU.EX2 R211, R5 ;  /* 0x0000000500d37308 */ /* 0x0003f00000000800 */
[----:B------:R3:W-:Y:S01]  /*63c0*/  MUFU.EX2 R122, R7 ;  /* 0x00000007007a7308 */ /* 0x0007e20000000800 */
[----:B-1----:R-:W-:Y:S02]  /*63d0*/  SHF.R.U32.HI R5, RZ, 0x18, R4 ;  /* 0x00000018ff057819 */ /* 0x002fe40000011604 */
[----:B------:R-:W-:Y:S01]  /*63e0*/  LOP3.LUT R4, R6, 0xff, RZ, 0xc0, !PT ;  /* 0x000000ff06047812 */ /* 0x000fe200078ec0ff */
[----:B------:R-:W-:-:S03]  /*63f0*/  FFMA.FTZ R6, R159, UR14, -R25 ;  /* 0x0000000e9f067c23 */ /* 0x000fc60008010819 */
[----:B------:R-:W-:Y:S01]  /*6400*/  PRMT R11, R4, 0x5410, R5 ;  /* 0x00005410040b7816 */ /* 0x000fe20000000005 */
[----:B---3--:R-:W-:Y:S01]  /*6410*/  FFMA.FTZ R7, R125, UR14, -R0 ;  /* 0x0000000e7d077c23 */ /* 0x008fe20008010800 */
[----:B------:R-:W-:Y:S01]  /*6420*/  HSET2.LE.AND R4, R12, R202, PT ;  /* 0x000000ca0c047233 */ /* 0x000fe20003803000 */
[----:B------:R1:W-:Y:S01]  /*6430*/  MUFU.EX2 R116, R6 ;  /* 0x0000000600747308 */ /* 0x0003e20000000800 */
[----:B------:R-:W-:Y:S01]  /*6440*/  F2FP.BF16.F32.PACK_AB R5, R152, R151 ;  /* 0x000000979805723e */ /* 0x000fe200000010ff */
[----:B--2---:R-:W-:-:S03]  /*6450*/  IMAD.MOV.U32 R160, RZ, RZ, R15 ;  /* 0x000000ffffa07224 */ /* 0x004fc600078e000f */
[----:B------:R-:W-:-:S03]  /*6460*/  LOP3.LUT R12, R4, R5, RZ, 0xc0, !PT ;  /* 0x00000005040c7212 */ /* 0x000fc600078ec0ff */
[----:B------:R2:W3:Y:S01]  /*6470*/  MUFU.EX2 R210, R7 ;  /* 0x0000000700d27308 */ /* 0x0004e20000000800 */
[----:B------:R-:W-:Y:S02]  /*6480*/  HSET2.LE.AND R4, R13, R202, PT ;  /* 0x000000ca0d047233 */ /* 0x000fe40003803000 */
[----:B----4-:R-:W-:Y:S01]  /*6490*/  F2FP.BF16.F32.PACK_AB R5, R154, R120 ;  /* 0x000000789a05723e */ /* 0x010fe200000010ff */
[----:B-1----:R-:W-:-:S04]  /*64a0*/  FFMA.FTZ R6, R161, UR14, -R24 ;  /* 0x0000000ea1067c23 */ /* 0x002fc80008010818 */
[----:B------:R1:W-:Y:S01]  /*64b0*/  MUFU.EX2 R125, R6 ;  /* 0x00000006007d7308 */ /* 0x0003e20000000800 */
[----:B------:R-:W-:Y:S02]  /*64c0*/  LOP3.LUT R13, R4, R5, RZ, 0xc0, !PT ;  /* 0x00000005040d7212 */ /* 0x000fe400078ec0ff */
[----:B------:R-:W-:Y:S02]  /*64d0*/  HSET2.LE.AND R4, R19, R202, PT ;  /* 0x000000ca13047233 */ /* 0x000fe40003803000 */
[----:B------:R-:W-:Y:S01]  /*64e0*/  F2FP.BF16.F32.PACK_AB R5, R160, R214 ;  /* 0x000000d6a005723e */ /* 0x000fe200000010ff */
[----:B--2---:R-:W-:Y:S01]  /*64f0*/  FFMA.FTZ R7, R162, UR14, -R25 ;  /* 0x0000000ea2077c23 */ /* 0x004fe20008010819 */
[----:B-1----:R-:W-:-:S04]  /*6500*/  FFMA.FTZ R6, R158, UR14, -R24 ;  /* 0x0000000e9e067c23 */ /* 0x002fc80008010818 */
[----:B------:R1:W2:Y:S01]  /*6510*/  MUFU.EX2 R209, R6 ;  /* 0x0000000600d17308 */ /* 0x0002a20000000800 */
[----:B------:R-:W-:Y:S02]  /*6520*/  LOP3.LUT R14, R4, R5, RZ, 0xc0, !PT ;  /* 0x00000005040e7212 */ /* 0x000fe400078ec0ff */
[----:B------:R-:W-:Y:S02]  /*6530*/  HSET2.LE.AND R4, R28, R202, PT ;  /* 0x000000ca1c047233 */ /* 0x000fe40003803000 */
[----:B---3--:R-:W-:-:S03]  /*6540*/  F2FP.BF16.F32.PACK_AB R5, R210, R122 ;  /* 0x0000007ad205723e */ /* 0x008fc600000010ff */
[----:B------:R3:W4:Y:S01]  /*6550*/  MUFU.EX2 R155, R7 ;  /* 0x00000007009b7308 */ /* 0x0007220000000800 */
[----:B------:R-:W-:Y:S02]  /*6560*/  LOP3.LUT R15, R4, R5, RZ, 0xc0, !PT ;  /* 0x00000005040f7212 */ /* 0x000fe400078ec0ff */
[----:B------:R-:W-:Y:S01]  /*6570*/  F2FP.BF16.F32.PACK_AB R4, R116, R211 ;  /* 0x000000d37404723e */ /* 0x000fe200000010ff */
[----:B-1----:R-:W-:-:S04]  /*6580*/  FFMA.FTZ R6, R165, UR14, -R24 ;  /* 0x0000000ea5067c23 */ /* 0x002fc80008010818 */
[----:B------:R1:W-:Y:S01]  /*6590*/  MUFU.EX2 R153, R6 ;  /* 0x0000000600997308 */ /* 0x0003e20000000800 */
[----:B---3--:R-:W-:-:S07]  /*65a0*/  FFMA.FTZ R7, R164, UR14, -R24 ;  /* 0x0000000ea4077c23 */ /* 0x008fce0008010818 */
[----:B------:R3:W4:Y:S01]  /*65b0*/  MUFU.EX2 R121, R7 ;  /* 0x0000000700797308 */ /* 0x0007220000000800 */
[----:B-1----:R-:W-:-:S05]  /*65c0*/  HSET2.LE.AND R6, R18, R202, PT ;  /* 0x000000ca12067233 */ /* 0x002fca0003803000 */
[----:B------:R-:W-:Y:S02]  /*65d0*/  LOP3.LUT R6, R6, R4, RZ, 0xc0, !PT ;  /* 0x0000000406067212 */ /* 0x000fe400078ec0ff */
[----:B--2---:R-:W-:Y:S02]  /*65e0*/  F2FP.BF16.F32.PACK_AB R4, R209, R125 ;  /* 0x0000007dd104723e */ /* 0x004fe400000010ff */
[----:B---3--:R-:W-:-:S05]  /*65f0*/  HSET2.LE.AND R7, R17, R202, PT ;  /* 0x000000ca11077233 */ /* 0x008fca0003803000 */
[----:B------:R-:W-:Y:S02]  /*6600*/  LOP3.LUT R7, R7, R4, RZ, 0xc0, !PT ;  /* 0x0000000407077212 */ /* 0x000fe400078ec0ff */
[----:B------:R-:W-:Y:S02]  /*6610*/  HSET2.LE.AND R4, R16, R202, PT ;  /* 0x000000ca10047233 */ /* 0x000fe40003803000 */
[----:B------:R-:W1:Y:S01]  /*6620*/  LDSM.16.MT88.4 R16, [R205+0x4800] ;  /* 0x00480000cd10783b */ /* 0x000e620000004200 */
[----:B----4-:R-:W-:-:S04]  /*6630*/  F2FP.BF16.F32.PACK_AB R5, R155, R107 ;  /* 0x0000006b9b05723e */ /* 0x010fc800000010ff */
[----:B------:R-:W-:Y:S02]  /*6640*/  LOP3.LUT R4, R4, R5, RZ, 0xc0, !PT ;  /* 0x0000000504047212 */ /* 0x000fe400078ec0ff */
[----:B------:R-:W-:Y:S02]  /*6650*/  HSET2.LE.AND R5, R11, R202, PT ;  /* 0x000000ca0b057233 */ /* 0x000fe40003803000 */
[----:B------:R-:W-:-:S04]  /*6660*/  F2FP.BF16.F32.PACK_AB R11, R121, R153 ;  /* 0x00000099790b723e */ /* 0x000fc800000010ff */
[----:B------:R-:W-:Y:S01]  /*6670*/  LOP3.LUT R5, R5, R11, RZ, 0xc0, !PT ;  /* 0x0000000b05057212 */ /* 0x000fe200078ec0ff */
[----:B------:R-:W-:Y:S02]  /*6680*/  IMAD.MOV.U32 R123, RZ, RZ, R71 ;  /* 0x000000ffff7b7224 */ /* 0x000fe400078e0047 */
[----:B------:R-:W-:Y:S02]  /*6690*/  IMAD.MOV.U32 R146, RZ, RZ, R70 ;  /* 0x000000ffff927224 */ /* 0x000fe400078e0046 */
[----:B------:R-:W-:Y:S02]  /*66a0*/  IMAD.MOV.U32 R115, RZ, RZ, R67 ;  /* 0x000000ffff737224 */ /* 0x000fe400078e0043 */
[----:B------:R-:W-:Y:S02]  /*66b0*/  IMAD.MOV.U32 R145, RZ, RZ, R66 ;  /* 0x000000ffff917224 */ /* 0x000fe400078e0042 */
[----:B------:R-:W-:Y:S01]  /*66c0*/  IMAD.MOV.U32 R119, RZ, RZ, R65 ;  /* 0x000000ffff777224 */ /* 0x000fe200078e0041 */
[-C--:B-1----:R-:W-:Y:S06]  /*66d0*/  HMMA.16816.F32.BF16 R68, R12, R16.reuse, R36 ;  /* 0x000000100c44723c */ /* 0x082fec0000041824 */
[C---:B------:R-:W-:Y:S06]  /*66e0*/  HMMA.16816.F32.BF16 R40, R4.reuse, R16, R92 ;  /* 0x000000100428723c */ /* 0x040fec000004185c */
[-C--:B------:R-:W-:Y:S06]  /*66f0*/  HMMA.16816.F32.BF16 R36, R4, R18.reuse, R84 ;  /* 0x000000120424723c */ /* 0x080fec0000041854 */
[----:B------:R-:W-:Y:S01]  /*6700*/  HMMA.16816.F32.BF16 R64, R12, R18, R32 ;  /* 0x000000120c40723c */ /* 0x000fe20000041820 */
[----:B------:R-:W1:Y:S01]  /*6710*/  LDSM.16.MT88.4 R16, [R206+0x4800] ;  /* 0x00480000ce10783b */ /* 0x000e620000004200 */
[----:B------:R-:W-:-:S04]  /*6720*/  IMAD.MOV.U32 R109, RZ, RZ, R132 ;  /* 0x000000ffff6d7224 */ /* 0x000fc800078e0084 */
[C---:B-1----:R-:W-:Y:S06]  /*6730*/  HMMA.16816.F32.BF16 R32, R4.reuse, R16, R96 ;  /* 0x000000100420723c */ /* 0x042fec0000041860 */
[----:B------:R-:W-:Y:S07]  /*6740*/  HMMA.16816.F32.BF16 R28, R4, R18, R88 ;  /* 0x00000012041c723c */ /* 0x000fee0000041858 */
[----:B------:R-:W-:Y:S01]  /*6750*/  LOP3.LUT R4, R21, R26, R235, 0x96, !PT ;  /* 0x0000001a15047212 */ /* 0x000fe200078e96eb */
[--C-:B------:R-:W-:Y:S01]  /*6760*/  FFMA.FTZ R5, R167, UR14, -R25.reuse ;  /* 0x0000000ea7057c23 */ /* 0x100fe20008010819 */
[----:B------:R-:W-:-:S03]  /*6770*/  FFMA.FTZ R6, R127, UR14, -R25 ;  /* 0x0000000e7f067c23 */ /* 0x000fc60008010819 */
[----:B------:R1:W-:Y:S01]  /*6780*/  MUFU.EX2 R150, R5 ;  /* 0x0000000500967308 */ /* 0x0003e20000000800 */
[C---:B------:R-:W-:Y:S07]  /*6790*/  HMMA.16816.F32.BF16 R56, R12.reuse, R16, R76 ;  /* 0x000000100c38723c */ /* 0x040fee000004184c */
[----:B------:R2:W-:Y:S01]  /*67a0*/  MUFU.EX2 R88, R6 ;  /* 0x0000000600587308 */ /* 0x0005e20000000800 */
[----:B------:R-:W-:Y:S01]  /*67b0*/  HMMA.16816.F32.BF16 R52, R12, R18, R52 ;  /* 0x000000120c34723c */ /* 0x000fe20000041834 */
[----:B------:R-:W-:Y:S01]  /*67c0*/  FFMA.FTZ R7, R126, UR14, -R25 ;  /* 0x0000000e7e077c23 */ /* 0x000fe20008010819 */
[----:B------:R-:W3:Y:S01]  /*67d0*/  LDSM.16.MT88.4 R16, [R205+0x4c00] ;  /* 0x004c0000cd10783b */ /* 0x000ee20000004200 */
[----:B-1----:R-:W-:-:S05]  /*67e0*/  IMAD.WIDE.U32 R4, R4, -0x2daee0ad, RZ ;  /* 0xd2511f5304047825 */ /* 0x002fca00078e00ff */
[----:B--2---:R-:W-:Y:S02]  /*67f0*/  LOP3.LUT R6, R5, R22, R73, 0x96, !PT ;  /* 0x0000001605067212 */ /* 0x004fe400078e9649 */
[C---:B------:R-:W-:Y:S01]  /*6800*/  LOP3.LUT R5, R4.reuse, 0xffff, RZ, 0xc0, !PT ;  /* 0x0000ffff04057812 */ /* 0x040fe200078ec0ff */
[----:B------:R-:W-:Y:S01]  /*6810*/  MUFU.EX2 R165, R7 ;  /* 0x0000000700a57308 */ /* 0x000fe20000000800 */
[----:B------:R-:W-:Y:S01]  /*6820*/  LOP3.LUT R13, R4, 0xff, RZ, 0xc0, !PT ;  /* 0x000000ff040d7812 */ /* 0x000fe200078ec0ff */
[----:B------:R-:W1:Y:S01]  /*6830*/  LDSM.16.MT88.4 R20, [R206+0x4c00] ;  /* 0x004c0000ce14783b */ /* 0x000e620000004200 */
[--C-:B------:R-:W-:Y:S02]  /*6840*/  SHF.R.U32.HI R12, RZ, 0x10, R4.reuse ;  /* 0x00000010ff0c7819 */ /* 0x100fe40000011604 */
[----:B------:R-:W-:Y:S02]  /*6850*/  SHF.R.U32.HI R11, RZ, 0x18, R4 ;  /* 0x00000018ff0b7819 */ /* 0x000fe40000011604 */
[----:B------:R-:W-:Y:S01]  /*6860*/  SHF.R.U32.HI R4, RZ, 0x8, R5 ;  /* 0x00000008ff047819 */ /* 0x000fe20000011605 */
[----:B------:R-:W-:-:S03]  /*6870*/  FFMA.FTZ R5, R166, UR14, -R25 ;  /* 0x0000000ea6057c23 */ /* 0x000fc60008010819 */
[----:B------:R-:W-:Y:S01]  /*6880*/  PRMT R14, R13, 0x5410, R4 ;  /* 0x000054100d0e7816 */ /* 0x000fe20000000004 */
[----:B------:R2:W4:Y:S01]  /*6890*/  MUFU.EX2 R132, R5 ;  /* 0x0000000500847308 */ /* 0x0005220000000800 */
[----:B------:R-:W-:-:S04]  /*68a0*/  LOP3.LUT R4, R12, 0xff, RZ, 0xc0, !PT ;  /* 0x000000ff0c047812 */ /* 0x000fc800078ec0ff */
[----:B------:R-:W-:Y:S02]  /*68b0*/  PRMT R13, R4, 0x5410, R11 ;  /* 0x00005410040d7816 */ /* 0x000fe4000000000b */
[C---:B------:R-:W-:Y:S02]  /*68c0*/  LOP3.LUT R4, R6.reuse, 0xffff, RZ, 0xc0, !PT ;  /* 0x0000ffff06047812 */ /* 0x040fe400078ec0ff */
[----:B------:R-:W-:Y:S01]  /*68d0*/  LOP3.LUT R11, R6, 0xff, RZ, 0xc0, !PT ;  /* 0x000000ff060b7812 */ /* 0x000fe200078ec0ff */
[----:B--2---:R-:W-:Y:S01]  /*68e0*/  FFMA.FTZ R5, R170, UR14, -R24 ;  /* 0x0000000eaa057c23 */ /* 0x004fe20008010818 */
[----:B------:R-:W-:-:S03]  /*68f0*/  SHF.R.U32.HI R7, RZ, 0x18, R6 ;  /* 0x00000018ff077819 */ /* 0x000fc60000011606 */
[----:B------:R2:W-:Y:S02]  /*6900*/  MUFU.EX2 R166, R5 ;  /* 0x0000000500a67308 */ /* 0x0005e40000000800 */
[----:B--2---:R-:W-:Y:S02]  /*6910*/  SHF.R.U32.HI R5, RZ, 0x10, R6 ;  /* 0x00000010ff057819 */ /* 0x004fe40000011606 */
[----:B------:R-:W-:Y:S02]  /*6920*/  SHF.R.U32.HI R6, RZ, 0x8, R4 ;  /* 0x00000008ff067819 */ /* 0x000fe40000011604 */
[----:B------:R-:W-:Y:S02]  /*6930*/  LOP3.LUT R4, R5, 0xff, RZ, 0xc0, !PT ;  /* 0x000000ff05047812 */ /* 0x000fe400078ec0ff */
[----:B------:R-:W-:Y:S01]  /*6940*/  PRMT R12, R11, 0x5410, R6 ;  /* 0x000054100b0c7816 */ /* 0x000fe20000000006 */
[--C-:B------:R-:W-:Y:S01]  /*6950*/  FFMA.FTZ R5, R169, UR14, -R24.reuse ;  /* 0x0000000ea9057c23 */ /* 0x100fe20008010818 */
[----:B------:R-:W-:Y:S01]  /*6960*/  PRMT R11, R4, 0x5410, R7 ;  /* 0x00005410040b7816 */ /* 0x000fe20000000007 */
[----:B------:R-:W-:-:S02]  /*6970*/  FFMA.FTZ R4, R168, UR14, -R24 ;  /* 0x0000000ea8047c23 */ /* 0x000fc40008010818 */
[----:B------:R2:W-:Y:S08]  /*6980*/  MUFU.EX2 R158, R5 ;  /* 0x00000005009e7308 */ /* 0x0005f00000000800 */
[----:B------:R4:W3:Y:S01]  /*6990*/  MUFU.EX2 R217, R4 ;  /* 0x0000000400d97308 */ /* 0x0008e20000000800 */
[----:B------:R-:W-:Y:S01]  /*69a0*/  HSET2.LE.AND R6, R14, R202, PT ;  /* 0x000000ca0e067233 */ /* 0x000fe20003803000 */
[----:B--2---:R-:W-:-:S06]  /*69b0*/  FFMA.FTZ R5, R171, UR14, -R24 ;  /* 0x0000000eab057c23 */ /* 0x004fcc0008010818 */
[----:B------:R2:W1:Y:S01]  /*69c0*/  MUFU.EX2 R167, R5 ;  /* 0x0000000500a77308 */ /* 0x0004620000000800 */
[----:B----4-:R-:W-:Y:S02]  /*69d0*/  F2FP.BF16.F32.PACK_AB R4, R132, R165 ;  /* 0x000000a58404723e */ /* 0x010fe400000010ff */
[----:B------:R-:W-:Y:S02]  /*69e0*/  HSET2.LE.AND R7, R13, R202, PT ;  /* 0x000000ca0d077233 */ /* 0x000fe40003803000 */
[----:B------:R-:W-:Y:S02]  /*69f0*/  LOP3.LUT R6, R6, R4, RZ, 0xc0, !PT ;  /* 0x0000000406067212 */ /* 0x000fe400078ec0ff */
[----:B---3--:R-:W-:-:S04]  /*6a00*/  F2FP.BF16.F32.PACK_AB R4, R217, R158 ;  /* 0x0000009ed904723e */ /* 0x008fc800000010ff */
[----:B------:R-:W-:Y:S02]  /*6a10*/  LOP3.LUT R7, R7, R4, RZ, 0xc0, !PT ;  /* 0x0000000407077212 */ /* 0x000fe400078ec0ff */
[----:B------:R-:W-:Y:S02]  /*6a20*/  HSET2.LE.AND R4, R12, R202, PT ;  /* 0x000000ca0c047233 */ /* 0x000fe40003803000 */
[----:B--2---:R-:W-:-:S04]  /*6a30*/  F2FP.BF16.F32.PACK_AB R5, R88, R150 ;  /* 0x000000965805723e */ /* 0x004fc800000010ff */
[----:B------:R-:W-:Y:S02]  /*6a40*/  LOP3.LUT R4, R4, R5, RZ, 0xc0, !PT ;  /* 0x0000000504047212 */ /* 0x000fe400078ec0ff */
[----:B------:R-:W-:Y:S02]  /*6a50*/  HSET2.LE.AND R5, R11, R202, PT ;  /* 0x000000ca0b057233 */ /* 0x000fe40003803000 */
[----:B-1----:R-:W-:-:S04]  /*6a60*/  F2FP.BF16.F32.PACK_AB R11, R167, R166 ;  /* 0x000000a6a70b723e */ /* 0x002fc800000010ff */
[----:B------:R-:W-:-:S07]  /*6a70*/  LOP3.LUT R5, R5, R11, RZ, 0xc0, !PT ;  /* 0x0000000b05057212 */ /* 0x000fce00078ec0ff */
[C---:B------:R-:W-:Y:S06]  /*6a80*/  HMMA.16816.F32.BF16 R40, R4.reuse, R16, R40 ;  /* 0x000000100428723c */ /* 0x040fec0000041828 */
[C---:B------:R-:W-:Y:S06]  /*6a90*/  HMMA.16816.F32.BF16 R36, R4.reuse, R18, R36 ;  /* 0x000000120424723c */ /* 0x040fec0000041824 */
[C---:B------:R-:W-:Y:S06]  /*6aa0*/  HMMA.16816.F32.BF16 R32, R4.reuse, R20, R32 ;  /* 0x000000140420723c */ /* 0x040fec0000041820 */
[----:B------:R-:W-:Y:S07]  /*6ab0*/  HMMA.16816.F32.BF16 R76, R4, R22, R28 ;  /* 0x00000016044c723c */ /* 0x000fee000004181c */
[----:B------:R-:W-:Y:S01]  /*6ac0*/  FFMA.FTZ R4, R175, UR14, -R2 ;  /* 0x0000000eaf047c23 */ /* 0x000fe20008010802 */
[----:B------:R-:W-:-:S03]  /*6ad0*/  LOP3.LUT R5, R45, R48, R235, 0x96, !PT ;  /* 0x000000302d057212 */ /* 0x000fc600078e96eb */
[----:B------:R1:W-:Y:S01]  /*6ae0*/  MUFU.EX2 R156, R4 ;  /* 0x00000004009c7308 */ /* 0x0003e20000000800 */
[----:B------:R-:W-:-:S07]  /*6af0*/  FFMA.FTZ R6, R172, UR14, -R2 ;  /* 0x0000000eac067c23 */ /* 0x000fce0008010802 */
[----:B------:R-:W2:Y:S01]  /*6b00*/  MUFU.EX2 R124, R6 ;  /* 0x00000006007c7308 */ /* 0x000ea20000000800 */
        /* <DEDUP_REMOVED lines=15> */
[----:B------:R3:W4:Y:S01]  /*6c00*/  MUFU.EX2 R204, R7 ;  /* 0x0000000700cc7308 */ /* 0x0007220000000800 */
[----:B------:R-:W-:Y:S01]  /*6c10*/  LOP3.LUT R4, R6, 0xffff, RZ, 0xc0, !PT ;  /* 0x0000ffff06047812 */ /* 0x000fe200078ec0ff */
[----:B-1----:R-:W-:Y:S01]  /*6c20*/  FFMA.FTZ R5, R103, UR14, -R0 ;  /* 0x0000000e67057c23 */ /* 0x002fe20008010800 */
[----:B--2---:R-:W-:Y:S02]  /*6c30*/  IMAD.MOV.U32 R103, RZ, RZ, R124 ;  /* 0x000000ffff677224 */ /* 0x004fe400078e007c */
[----:B------:R-:W-:-:S03]  /*6c40*/  IMAD.MOV.U32 R124, RZ, RZ, R252 ;  /* 0x000000ffff7c7224 */ /* 0x000fc600078e00fc */
[----:B------:R1:W2:Y:S01]  /*6c50*/  MUFU.EX2 R252, R5 ;  /* 0x0000000500fc7308 */ /* 0x0002a20000000800 */
[----:B------:R-:W-:Y:S02]  /*6c60*/  LOP3.LUT R11, R6, 0xff, RZ, 0xc0, !PT ;  /* 0x000000ff060b7812 */ /* 0x000fe400078ec0ff */
[----:B---3--:R-:W-:Y:S01]  /*6c70*/  SHF.R.U32.HI R7, RZ, 0x18, R6 ;  /* 0x00000018ff077819 */ /* 0x008fe20000011606 */
[----:B------:R-:W-:Y:S01]  /*6c80*/  IMAD.MOV.U32 R163, RZ, RZ, R186 ;  /* 0x000000ffffa37224 */ /* 0x000fe200078e00ba */
[----:B-1----:R-:W-:Y:S02]  /*6c90*/  SHF.R.U32.HI R5, RZ, 0x10, R6 ;  /* 0x00000010ff057819 */ /* 0x002fe40000011606 */
[----:B------:R-:W-:Y:S02]  /*6ca0*/  SHF.R.U32.HI R6, RZ, 0x8, R4 ;  /* 0x00000008ff067819 */ /* 0x000fe40000011604 */
[----:B------:R-:W-:Y:S02]  /*6cb0*/  LOP3.LUT R4, R5, 0xff, RZ, 0xc0, !PT ;  /* 0x000000ff05047812 */ /* 0x000fe400078ec0ff */
[----:B------:R-:W-:-:S02]  /*6cc0*/  PRMT R12, R11, 0x5410, R6 ;  /* 0x000054100b0c7816 */ /* 0x000fc40000000006 */
[----:B------:R-:W-:Y:S01]  /*6cd0*/  PRMT R11, R4, 0x5410, R7 ;  /* 0x00005410040b7816 */ /* 0x000fe20000000007 */
[--C-:B------:R-:W-:Y:S01]  /*6ce0*/  FFMA.FTZ R4, R176, UR14, -R0.reuse ;  /* 0x0000000eb0047c23 */ /* 0x100fe20008010800 */
[----:B------:R-:W-:Y:S01]  /*6cf0*/  FFMA.FTZ R5, R177, UR14, -R0 ;  /* 0x0000000eb1057c23 */ /* 0x000fe20008010800 */
[--C-:B------:R-:W-:Y:S02]  /*6d00*/  HSET2.LE.AND R6, R14, R202.reuse, PT ;  /* 0x000000ca0e067233 */ /* 0x100fe40003803000 */
[----:B------:R4:W-:Y:S01]  /*6d10*/  MUFU.EX2 R177, R4 ;  /* 0x0000000400b17308 */ /* 0x0009e20000000800 */
[----:B------:R-:W-:-:S07]  /*6d20*/  HSET2.LE.AND R7, R13, R202, PT ;  /* 0x000000ca0d077233 */ /* 0x000fce0003803000 */
[----:B------:R1:W3:Y:S01]  /*6d30*/  MUFU.EX2 R186, R5 ;  /* 0x0000000500ba7308 */ /* 0x0002e20000000800 */
[----:B----4-:R-:W-:-:S04]  /*6d40*/  F2FP.BF16.F32.PACK_AB R4, R204, R103 ;  /* 0x00000067cc04723e */ /* 0x010fc800000010ff */
[----:B------:R-:W-:Y:S02]  /*6d50*/  LOP3.LUT R6, R6, R4, RZ, 0xc0, !PT ;  /* 0x0000000406067212 */ /* 0x000fe400078ec0ff */
[----:B--2---:R-:W-:Y:S02]  /*6d60*/  F2FP.BF16.F32.PACK_AB R4, R252, R164 ;  /* 0x000000a4fc04723e */ /* 0x004fe400000010ff */
[----:B-1----:R-:W-:Y:S02]  /*6d70*/  F2FP.BF16.F32.PACK_AB R5, R170, R156 ;  /* 0x0000009caa05723e */ /* 0x002fe400000010ff */
[----:B------:R-:W-:Y:S02]  /*6d80*/  LOP3.LUT R7, R7, R4, RZ, 0xc0, !PT ;  /* 0x0000000407077212 */ /* 0x000fe400078ec0ff */
[----:B------:R-:W-:Y:S01]  /*6d90*/  HSET2.LE.AND R4, R12, R202, PT ;  /* 0x000000ca0c047233 */ /* 0x000fe20003803000 */
[----:B------:R-:W-:-:S04]  /*6da0*/  UIADD3 UR4, UR6, 0x2, URZ ;  /* 0x0000000206047890 */ /* 0x000fc8000fffe03f */
[----:B------:R-:W-:Y:S02]  /*6db0*/  LOP3.LUT R4, R4, R5, RZ, 0xc0, !PT ;  /* 0x0000000504047212 */ /* 0x000fe400078ec0ff */
[----:B------:R-:W-:Y:S02]  /*6dc0*/  HSET2.LE.AND R5, R11, R202, PT ;  /* 0x000000ca0b057233 */ /* 0x000fe40003803000 */
[----:B---3--:R-:W-:-:S04]  /*6dd0*/  F2FP.BF16.F32.PACK_AB R11, R177, R186 ;  /* 0x000000bab10b723e */ /* 0x008fc800000010ff */
        /* <DEDUP_REMOVED lines=63> */
[----:B------:R1:W-:Y:S03]  /*71d0*/  MUFU.EX2 R173, R6 ;  /* 0x0000000600ad7308 */ /* 0x0003e60000000800 */
[----:B------:R-:W-:-:S05]  /*71e0*/  FFMA.FTZ R11, R135, UR14, -R0 ;  /* 0x0000000e870b7c23 */ /* 0x000fca0008010800 */
[----:B------:R2:W-:Y:S01]  /*71f0*/  MUFU.EX2 R172, R7 ;  /* 0x0000000700ac7308 */ /* 0x0005e20000000800 */
[----:B-1----:R-:W-:-:S04]  /*7200*/  LOP3.LUT R6, R4, 0xffff, RZ, 0xc0, !PT ;  /* 0x0000ffff04067812 */ /* 0x002fc800078ec0ff */
[----:B--2---:R-:W-:Y:S02]  /*7210*/  SHF.R.U32.HI R7, RZ, 0x8, R6 ;  /* 0x00000008ff077819 */ /* 0x004fe40000011606 */
[----:B------:R-:W-:Y:S01]  /*7220*/  LOP3.LUT R6, R4, 0xff, RZ, 0xc0, !PT ;  /* 0x000000ff04067812 */ /* 0x000fe200078ec0ff */
[----:B------:R-:W-:-:S03]  /*7230*/  IMAD.WIDE.U32 R20, R14, -0x326172a9, RZ ;  /* 0xcd9e8d570e147825 */ /* 0x000fc600078e00ff */
[----:B------:R-:W-:Y:S02]  /*7240*/  PRMT R18, R6, 0x5410, R7 ;  /* 0x0000541006127816 */ /* 0x000fe40000000007 */
[--C-:B------:R-:W-:Y:S01]  /*7250*/  SHF.R.U32.HI R6, RZ, 0x10, R4.reuse ;  /* 0x00000010ff067819 */ /* 0x100fe20000011604 */
[----:B------:R1:W2:Y:S03]  /*7260*/  MUFU.EX2 R130, R11 ;  /* 0x0000000b00827308 */ /* 0x0002a60000000800 */
        /* <DEDUP_REMOVED lines=8> */
[----:B-1----:R-:W-:Y:S02]  /*72f0*/  SHF.R.U32.HI R6, RZ, 0x8, R5 ;  /* 0x00000008ff067819 */ /* 0x002fe40000011605 */
[----:B------:R-:W-:-:S04]  /*7300*/  LOP3.LUT R5, R4, 0xff, RZ, 0xc0, !PT ;  /* 0x000000ff04057812 */ /* 0x000fc800078ec0ff */
[----:B------:R-:W-:Y:S01]  /*7310*/  PRMT R16, R5, 0x5410, R6 ;  /* 0x0000541005107816 */ /* 0x000fe20000000006 */
[----:B------:R-:W-:Y:S01]  /*7320*/  FFMA.FTZ R5, R131, UR14, -R25 ;  /* 0x0000000e83057c23 */ /* 0x000fe20008010819 */
[----:B------:R-:W-:-:S03]  /*7330*/  SHF.R.U32.HI R6, RZ, 0x10, R4 ;  /* 0x00000010ff067819 */ /* 0x000fc60000011604 */
[----:B------:R1:W-:Y:S01]  /*7340*/  MUFU.EX2 R127, R5 ;  /* 0x00000005007f7308 */ /* 0x0003e20000000800 */
[----:B------:R-:W-:-:S07]  /*7350*/  IMAD.MOV.U32 R97, RZ, RZ, R125 ;  /* 0x000000ffff617224 */ /* 0x000fce00078e007d */
[----:B------:R4:W-:Y:S01]  /*7360*/  MUFU.EX2 R134, R7 ;  /* 0x0000000700867308 */ /* 0x0009e20000000800 */
[----:B-1----:R-:W-:Y:S02]  /*7370*/  SHF.R.U32.HI R5, RZ, 0x18, R4 ;  /* 0x00000018ff057819 */ /* 0x002fe40000011604 */
[----:B------:R-:W-:Y:S01]  /*7380*/  LOP3.LUT R4, R6, 0xff, RZ, 0xc0, !PT ;  /* 0x000000ff06047812 */ /* 0x000fe200078ec0ff */
[----:B------:R-:W-:-:S03]  /*7390*/  FFMA.FTZ R6, R180, UR14, -R25 ;  /* 0x0000000eb4067c23 */ /* 0x000fc60008010819 */
[----:B------:R-:W-:Y:S01]  /*73a0*/  PRMT R11, R4, 0x5410, R5 ;  /* 0x00005410040b7816 */ /* 0x000fe20000000005 */
[----:B----4-:R-:W-:Y:S01]  /*73b0*/  FFMA.FTZ R7, R111, UR14, -R0 ;  /* 0x0000000e6f077c23 */ /* 0x010fe20008010800 */
[----:B------:R-:W-:Y:S01]  /*73c0*/  HSET2.LE.AND R4, R12, R202, PT ;  /* 0x000000ca0c047233 */ /* 0x000fe20003803000 */
[----:B------:R1:W-:Y:S01]  /*73d0*/  MUFU.EX2 R125, R6 ;  /* 0x00000006007d7308 */ /* 0x0003e20000000800 */
[----:B---3--:R-:W-:Y:S01]  /*73e0*/  F2FP.BF16.F32.PACK_AB R5, R175, R176 ;  /* 0x000000b0af05723e */ /* 0x008fe200000010ff */
[----:B------:R-:W-:-:S03]  /*73f0*/  IMAD.MOV.U32 R99, RZ, RZ, R124 ;  /* 0x000000ffff637224 */ /* 0x000fc600078e007c */
[----:B------:R-:W-:-:S03]  /*7400*/  LOP3.LUT R12, R4, R5, RZ, 0xc0, !PT ;  /* 0x00000005040c7212 */ /* 0x000fc600078ec0ff */
[----:B------:R3:W4:Y:S01]  /*7410*/  MUFU.EX2 R129, R7 ;  /* 0x0000000700817308 */ /* 0x0007220000000800 */
[----:B------:R-:W-:Y:S02]  /*7420*/  HSET2.LE.AND R4, R13, R202, PT ;  /* 0x000000ca0d047233 */ /* 0x000fe40003803000 */
[----:B--2---:R-:W-:Y:S01]  /*7430*/  F2FP.BF16.F32.PACK_AB R5, R130, R172 ;  /* 0x000000ac8205723e */ /* 0x004fe200000010ff */
[----:B-1----:R-:W-:-:S04]  /*7440*/  FFMA.FTZ R6, R181, UR14, -R24 ;  /* 0x0000000eb5067c23 */ /* 0x002fc80008010818 */
[----:B------:R1:W-:Y:S01]  /*7450*/  MUFU.EX2 R124, R6 ;  /* 0x00000006007c7308 */ /* 0x0003e20000000800 */
[----:B------:R-:W-:Y:S01]  /*7460*/  IMAD.MOV.U32 R93, RZ, RZ, R123 ;  /* 0x000000ffff5d7224 */ /* 0x000fe200078e007b */
[----:B------:R-:W-:Y:S02]  /*7470*/  LOP3.LUT R13, R4, R5, RZ, 0xc0, !PT ;  /* 0x00000005040d7212 */ /* 0x000fe400078ec0ff */
[----:B------:R-:W-:Y:S02]  /*7480*/  HSET2.LE.AND R4, R19, R202, PT ;  /* 0x000000ca13047233 */ /* 0x000fe40003803000 */
[----:B------:R-:W-:Y:S01]  /*7490*/  F2FP.BF16.F32.PACK_AB R5, R173, R174 ;  /* 0x000000aead05723e */ /* 0x000fe200000010ff */
[----:B---3--:R-:W-:Y:S01]  /*74a0*/  FFMA.FTZ R7, R182, UR14, -R25 ;  /* 0x0000000eb6077c23 */ /* 0x008fe20008010819 */
[----:B-1----:R-:W-:-:S04]  /*74b0*/  FFMA.FTZ R6, R179, UR14, -R24 ;  /* 0x0000000eb3067c23 */ /* 0x002fc80008010818 */
[----:B------:R1:W2:Y:S01]  /*74c0*/  MUFU.EX2 R123, R6 ;  /* 0x00000006007b7308 */ /* 0x0002a20000000800 */
[----:B------:R-:W-:Y:S02]  /*74d0*/  LOP3.LUT R14, R4, R5, RZ, 0xc0, !PT ;  /* 0x00000005040e7212 */ /* 0x000fe400078ec0ff */
[----:B------:R-:W-:Y:S02]  /*74e0*/  HSET2.LE.AND R4, R28, R202, PT ;  /* 0x000000ca1c047233 */ /* 0x000fe40003803000 */
[----:B----4-:R-:W-:Y:S01]  /*74f0*/  F2FP.BF16.F32.PACK_AB R5, R129, R134 ;  /* 0x000000868105723e */ /* 0x010fe200000010ff */
[----:B------:R-:W-:Y:S02]  /*7500*/  IMAD.MOV.U32 R92, RZ, RZ, R122 ;  /* 0x000000ffff5c7224 */ /* 0x000fe400078e007a */
[----:B------:R3:W4:Y:S01]  /*7510*/  MUFU.EX2 R128, R7 ;  /* 0x0000000700807308 */ /* 0x0007220000000800 */
[----:B------:R-:W-:Y:S02]  /*7520*/  LOP3.LUT R15, R4, R5, RZ, 0xc0, !PT ;  /* 0x00000005040f7212 */ /* 0x000fe400078ec0ff */
[----:B------:R-:W-:Y:S01]  /*7530*/  F2FP.BF16.F32.PACK_AB R4, R125, R127 ;  /* 0x0000007f7d04723e */ /* 0x000fe200000010ff */
[----:B-1----:R-:W-:-:S04]  /*7540*/  FFMA.FTZ R6, R185, UR14, -R24 ;  /* 0x0000000eb9067c23 */ /* 0x002fc80008010818 */
[----:B------:R1:W-:Y:S01]  /*7550*/  MUFU.EX2 R122, R6 ;  /* 0x00000006007a7308 */ /* 0x0003e20000000800 */
[----:B------:R-:W-:Y:S02]  /*7560*/  IMAD.MOV.U32 R94, RZ, RZ, R121 ;  /* 0x000000ffff5e7224 */ /* 0x000fe400078e0079 */
[----:B---3--:R-:W-:-:S05]  /*7570*/  FFMA.FTZ R7, R184, UR14, -R24 ;  /* 0x0000000eb8077c23 */ /* 0x008fca0008010818 */
        /* <DEDUP_REMOVED lines=15> */
[-C--:B-1----:R-:W-:Y:S06]  /*7670*/  HMMA.16816.F32.BF16 R160, R12, R16.reuse, R68 ;  /* 0x000000100ca0723c */ /* 0x082fec0000041844 */
[C---:B------:R-:W-:Y:S06]  /*7680*/  HMMA.16816.F32.BF16 R40, R4.reuse, R16, R40 ;  /* 0x000000100428723c */ /* 0x040fec0000041828 */
[-C--:B------:R-:W-:Y:S06]  /*7690*/  HMMA.16816.F32.BF16 R36, R4, R18.reuse, R36 ;  /* 0x000000120424723c */ /* 0x080fec0000041824 */
[----:B------:R-:W-:Y:S01]  /*76a0*/  HMMA.16816.F32.BF16 R84, R12, R18, R64 ;  /* 0x000000120c54723c */ /* 0x000fe20000041840 */
[----:B------:R-:W1:Y:S01]  /*76b0*/  LDSM.16.MT88.4 R16, [R206+0x5000] ;  /* 0x00500000ce10783b */ /* 0x000e620000004200 */
[----:B------:R-:W-:-:S02]  /*76c0*/  IMAD.MOV.U32 R91, RZ, RZ, R115 ;  /* 0x000000ffff5b7224 */ /* 0x000fc400078e0073 */
[----:B------:R-:W-:Y:S01]  /*76d0*/  IMAD.MOV.U32 R115, RZ, RZ, R119 ;  /* 0x000000ffff737224 */ /* 0x000fe200078e0077 */
[----:B------:R-:W-:Y:S01]  /*76e0*/  LDSM.16.MT88.4 R64, [R206+0x5400] ;  /* 0x00540000ce40783b */ /* 0x000fe20000004200 */
[----:B------:R-:W-:Y:S02]  /*76f0*/  IMAD.MOV.U32 R96, RZ, RZ, R120 ;  /* 0x000000ffff607224 */ /* 0x000fe400078e0078 */
[----:B------:R-:W-:Y:S02]  /*7700*/  IMAD.MOV.U32 R95, RZ, RZ, R147 ;  /* 0x000000ffff5f7224 */ /* 0x000fe400078e0093 */
[----:B------:R-:W-:Y:S02]  /*7710*/  IMAD.MOV.U32 R159, RZ, RZ, R146 ;  /* 0x000000ffff9f7224 */ /* 0x000fe400078e0092 */
[----:B------:R-:W-:Y:S02]  /*7720*/  IMAD.MOV.U32 R157, RZ, RZ, R145 ;  /* 0x000000ffff9d7224 */ /* 0x000fe400078e0091 */
[----:B------:R-:W-:-:S02]  /*7730*/  IMAD.MOV.U32 R90, RZ, RZ, R144 ;  /* 0x000000ffff5a7224 */ /* 0x000fc400078e0090 */
[----:B------:R-:W-:Y:S02]  /*7740*/  IMAD.MOV.U32 R89, RZ, RZ, R96 ;  /* 0x000000ffff597224 */ /* 0x000fe400078e0060 */
[----:B------:R-:W-:Y:S01]  /*7750*/  IMAD.MOV.U32 R96, RZ, RZ, R117 ;  /* 0x000000ffff607224 */ /* 0x000fe200078e0075 */
[C---:B-1----:R-:W-:Y:S06]  /*7760*/  HMMA.16816.F32.BF16 R32, R4.reuse, R16, R32 ;  /* 0x000000100420723c */ /* 0x042fec0000041820 */
[----:B------:R-:W-:Y:S07]  /*7770*/  HMMA.16816.F32.BF16 R28, R4, R18, R76 ;  /* 0x00000012041c723c */ /* 0x000fee000004184c */
[----:B------:R-:W-:Y:S01]  /*7780*/  LOP3.LUT R4, R21, R26, R235, 0x96, !PT ;  /* 0x0000001a15047212 */ /* 0x000fe200078e96eb */
[--C-:B------:R-:W-:Y:S01]  /*7790*/  FFMA.FTZ R5, R187, UR14, -R25.reuse ;  /* 0x0000000ebb057c23 */ /* 0x100fe20008010819 */
[----:B------:R-:W-:-:S03]  /*77a0*/  FFMA.FTZ R6, R141, UR14, -R25 ;  /* 0x0000000e8d067c23 */ /* 0x000fc60008010819 */
[----:B------:R1:W-:Y:S01]  /*77b0*/  MUFU.EX2 R119, R5 ;  /* 0x0000000500777308 */ /* 0x0003e20000000800 */
[C---:B------:R-:W-:Y:S07]  /*77c0*/  HMMA.16816.F32.BF16 R144, R12.reuse, R16, R56 ;  /* 0x000000100c90723c */ /* 0x040fee0000041838 */
[----:B------:R2:W3:Y:S01]  /*77d0*/  MUFU.EX2 R120, R6 ;  /* 0x0000000600787308 */ /* 0x0004e20000000800 */
[----:B------:R-:W-:Y:S01]  /*77e0*/  HMMA.16816.F32.BF16 R76, R12, R18, R52 ;  /* 0x000000120c4c723c */ /* 0x000fe20000041834 */
[----:B------:R-:W-:Y:S01]  /*77f0*/  FFMA.FTZ R7, R139, UR14, -R25 ;  /* 0x0000000e8b077c23 */ /* 0x000fe20008010819 */
[----:B------:R-:W-:Y:S01]  /*7800*/  IMAD.MOV.U32 R169, RZ, RZ, R91 ;  /* 0x000000ffffa97224 */ /* 0x000fe200078e005b */
[----:B------:R-:W4:Y:S01]  /*7810*/  LDSM.16.MT88.4 R52, [R205+0x5400] ;  /* 0x00540000cd34783b */ /* 0x000f220000004200 */
[----:B-1----:R-:W-:-:S05]  /*7820*/  IMAD.WIDE.U32 R4, R4, -0x2daee0ad, RZ ;  /* 0xd2511f5304047825 */ /* 0x002fca00078e00ff */
[----:B--2---:R-:W-:Y:S02]  /*7830*/  LOP3.LUT R6, R5, R22, R73, 0x96, !PT ;  /* 0x0000001605067212 */ /* 0x004fe400078e9649 */
        /* <DEDUP_REMOVED lines=8> */
[----:B------:R-:W-:Y:S01]  /*78c0*/  LOP3.LUT R4, R12, 0xff, RZ, 0xc0, !PT ;  /* 0x000000ff0c047812 */ /* 0x000fe200078ec0ff */
[----:B------:R-:W-:Y:S02]  /*78d0*/  IMAD.MOV.U32 R141, RZ, RZ, R118 ;  /* 0x000000ffff8d7224 */ /* 0x000fe400078e0076 */
[----:B------:R-:W-:Y:S01]  /*78e0*/  IMAD.MOV.U32 R91, RZ, RZ, R116 ;  /* 0x000000ffff5b7224 */ /* 0x000fe200078e0074 */
[----:B------:R-:W-:Y:S02]  /*78f0*/  PRMT R12, R4, 0x5410, R11 ;  /* 0x00005410040c7816 */ /* 0x000fe4000000000b */
[C---:B------:R-:W-:Y:S01]  /*7900*/  LOP3.LUT R4, R6.reuse, 0xffff, RZ, 0xc0, !PT ;  /* 0x0000ffff06047812 */ /* 0x040fe200078ec0ff */
[----:B------:R2:W-:Y:S01]  /*7910*/  MUFU.EX2 R118, R7 ;  /* 0x0000000700767308 */ /* 0x0005e20000000800 */
[----:B------:R-:W-:Y:S01]  /*7920*/  LOP3.LUT R11, R6, 0xff, RZ, 0xc0, !PT ;  /* 0x000000ff060b7812 */ /* 0x000fe200078ec0ff */
[----:B-1----:R-:W-:-:S06]  /*7930*/  FFMA.FTZ R5, R189, UR14, -R24 ;  /* 0x0000000ebd057c23 */ /* 0x002fcc0008010818 */
[----:B------:R1:W-:Y:S01]  /*7940*/  MUFU.EX2 R116, R5 ;  /* 0x0000000500747308 */ /* 0x0003e20000000800 */
[----:B------:R-:W-:Y:S01]  /*7950*/  IMAD.MOV.U32 R140, RZ, RZ, R90 ;  /* 0x000000ffff8c7224 */ /* 0x000fe200078e005a */
[----:B--2---:R-:W-:Y:S01]  /*7960*/  SHF.R.U32.HI R7, RZ, 0x18, R6 ;  /* 0x00000018ff077819 */ /* 0x004fe20000011606 */
[----:B------:R-:W-:Y:S01]  /*7970*/  IMAD.MOV.U32 R90, RZ, RZ, R114 ;  /* 0x000000ffff5a7224 */ /* 0x000fe200078e0072 */
[----:B------:R-:W-:Y:S02]  /*7980*/  SHF.R.U32.HI R4, RZ, 0x8, R4 ;  /* 0x00000008ff047819 */ /* 0x000fe40000011604 */
[----:B-1----:R-:W-:Y:S01]  /*7990*/  SHF.R.U32.HI R5, RZ, 0x10, R6 ;  /* 0x00000010ff057819 */ /* 0x002fe20000011606 */
[----:B------:R-:W-:-:S03]  /*79a0*/  FFMA.FTZ R6, R188, UR14, -R24 ;  /* 0x0000000ebc067c23 */ /* 0x000fc60008010818 */
[----:B------:R-:W-:Y:S01]  /*79b0*/  LOP3.LUT R5, R5, 0xff, RZ, 0xc0, !PT ;  /* 0x000000ff05057812 */ /* 0x000fe200078ec0ff */
[----:B------:R1:W2:Y:S01]  /*79c0*/  MUFU.EX2 R114, R6 ;  /* 0x0000000600727308 */ /* 0x0002a20000000800 */
[----:B------:R-:W-:Y:S02]  /*79d0*/  PRMT R4, R11, 0x5410, R4 ;  /* 0x000054100b047816 */ /* 0x000fe40000000004 */
[----:B------:R-:W-:Y:S01]  /*79e0*/  PRMT R7, R5, 0x5410, R7 ;  /* 0x0000541005077816 */ /* 0x000fe20000000007 */
[--C-:B------:R-:W-:Y:S01]  /*79f0*/  FFMA.FTZ R5, R142, UR14, -R24.reuse ;  /* 0x0000000e8e057c23 */ /* 0x100fe20008010818 */
[----:B------:R-:W-:Y:S01]  /*7a00*/  IMAD.MOV.U32 R181, RZ, RZ, R115 ;  /* 0x000000ffffb57224 */ /* 0x000fe200078e0073 */
[----:B------:R-:W-:Y:S02]  /*7a10*/  HSET2.LE.AND R4, R4, R202, PT ;  /* 0x000000ca04047233 */ /* 0x000fe40003803000 */
[----:B------:R3:W-:Y:S01]  /*7a20*/  MUFU.EX2 R115, R5 ;  /* 0x0000000500737308 */ /* 0x0007e20000000800 */
[----:B-1----:R-:W-:-:S07]  /*7a30*/  FFMA.FTZ R6, R143, UR14, -R24 ;  /* 0x0000000e8f067c23 */ /* 0x002fce0008010818 */
[----:B------:R2:W1:Y:S01]  /*7a40*/  MUFU.EX2 R111, R6 ;  /* 0x00000006006f7308 */ /* 0x0004620000000800 */
[----:B---3--:R-:W-:-:S04]  /*7a50*/  F2FP.BF16.F32.PACK_AB R5, R120, R119 ;  /* 0x000000777805723e */ /* 0x008fc800000010ff */
[----:B------:R-:W-:Y:S02]  /*7a60*/  LOP3.LUT R4, R4, R5, RZ, 0xc0, !PT ;  /* 0x0000000504047212 */ /* 0x000fe400078ec0ff */
[--C-:B------:R-:W-:Y:S02]  /*7a70*/  HSET2.LE.AND R5, R7, R202.reuse, PT ;  /* 0x000000ca07057233 */ /* 0x100fe40003803000 */
[----:B--2---:R-:W-:Y:S02]  /*7a80*/  F2FP.BF16.F32.PACK_AB R6, R114, R116 ;  /* 0x000000747206723e */ /* 0x004fe400000010ff */
[----:B------:R-:W-:Y:S02]  /*7a90*/  F2FP.BF16.F32.PACK_AB R7, R117, R118 ;  /* 0x000000767507723e */ /* 0x000fe400000010ff */
[----:B------:R-:W-:Y:S02]  /*7aa0*/  LOP3.LUT R5, R5, R6, RZ, 0xc0, !PT ;  /* 0x0000000605057212 */ /* 0x000fe400078ec0ff */
[----:B------:R-:W-:-:S02]  /*7ab0*/  HSET2.LE.AND R6, R13, R202, PT ;  /* 0x000000ca0d067233 */ /* 0x000fc40003803000 */
[----:B-1----:R-:W-:-:S03]  /*7ac0*/  F2FP.BF16.F32.PACK_AB R11, R115, R111 ;  /* 0x0000006f730b723e */ /* 0x002fc600000010ff */
[----:B------:R-:W-:Y:S02]  /*7ad0*/  LOP3.LUT R6, R6, R7, RZ, 0xc0, !PT ;  /* 0x0000000706067212 */ /* 0x000fe400078ec0ff */
[----:B------:R-:W-:Y:S01]  /*7ae0*/  HSET2.LE.AND R7, R12, R202, PT ;  /* 0x000000ca0c077233 */ /* 0x000fe20003803000 */
[----:B------:R-:W-:-:S04]  /*7af0*/  UIADD3 UR6, UR6, 0x3, URZ ;  /* 0x0000000306067890 */ /* 0x000fc8000fffe03f */
[----:B------:R-:W-:Y:S01]  /*7b00*/  LOP3.LUT R7, R7, R11, RZ, 0xc0, !PT ;  /* 0x0000000b07077212 */ /* 0x000fe200078ec0ff */
[----:B------:R-:W-:Y:S02]  /*7b10*/  IMAD.MOV.U32 R143, RZ, RZ, R169 ;  /* 0x000000ffff8f7224 */ /* 0x000fe400078e00a9 */
[----:B------:R-:W-:Y:S02]  /*7b20*/  IMAD.MOV.U32 R184, RZ, RZ, R170 ;  /* 0x000000ffffb87224 */ /* 0x000fe400078e00aa */
[----:B------:R-:W-:Y:S02]  /*7b30*/  IMAD.MOV.U32 R187, RZ, RZ, R166 ;  /* 0x000000ffffbb7224 */ /* 0x000fe400078e00a6 */
[----:B------:R-:W-:Y:S01]  /*7b40*/  IMAD.MOV.U32 R102, RZ, RZ, R167 ;  /* 0x000000ffff667224 */ /* 0x000fe200078e00a7 */
[----:B----4-:R-:W-:Y:S01]  /*7b50*/  HMMA.16816.F32.BF16 R168, R4, R52, R40 ;  /* 0x0000003404a8723c */ /* 0x010fe20000041828 */
[----:B------:R-:W-:Y:S02]  /*7b60*/  IMAD.MOV.U32 R110, RZ, RZ, R164 ;  /* 0x000000ffff6e7224 */ /* 0x000fe400078e00a4 */
[----:B------:R-:W-:-:S02]  /*7b70*/  IMAD.MOV.U32 R135, RZ, RZ, R165 ;  /* 0x000000ffff877224 */ /* 0x000fc400078e00a5 */
[----:B------:R-:W-:Y:S01]  /*7b80*/  IMAD.MOV.U32 R183, RZ, RZ, R158 ;  /* 0x000000ffffb77224 */ /* 0x000fe200078e009e */
[C---:B------:R-:W-:Y:S01]  /*7b90*/  HMMA.16816.F32.BF16 R164, R4.reuse, R54, R36 ;  /* 0x0000003604a4723c */ /* 0x040fe20000041824 */
[----:B------:R-:W-:Y:S02]  /*7ba0*/  IMAD.MOV.U32 R182, RZ, RZ, R159 ;  /* 0x000000ffffb67224 */ /* 0x000fe400078e009f */
[----:B------:R-:W-:Y:S02]  /*7bb0*/  IMAD.MOV.U32 R131, RZ, RZ, R157 ;  /* 0x000000ffff837224 */ /* 0x000fe400078e009d */
[----:B------:R-:W-:Y:S01]  /*7bc0*/  IMAD.MOV.U32 R180, RZ, RZ, R156 ;  /* 0x000000ffffb47224 */ /* 0x000fe200078e009c */
[C---:B------:R-:W-:Y:S06]  /*7bd0*/  HMMA.16816.F32.BF16 R68, R4.reuse, R66, R28 ;  /* 0x000000420444723c */ /* 0x040fec000004181c */
[----:B------:R-:W-:Y:S07]  /*7be0*/  HMMA.16816.F32.BF16 R156, R4, R64, R32 ;  /* 0x00000040049c723c */ /* 0x000fee0000041820 */
[----:B------:R-:W-:-:S05]  /*7bf0*/  LOP3.LUT R4, R83, UR6, R223, 0x96, !PT ;  /* 0x0000000653047c12 */ /* 0x000fca000f8e96df */
[----:B------:R-:W-:-:S05]  /*7c00*/  IMAD.WIDE.U32 R4, R4, -0x326172a9, RZ ;  /* 0xcd9e8d5704047825 */ /* 0x000fca00078e00ff */
[C-C-:B------:R-:W-:Y:S02]  /*7c10*/  LOP3.LUT R6, R5.reuse, R100, R105.reuse, 0x96, !PT ;  /* 0x0000006405067212 */ /* 0x140fe400078e9669 */
[----:B------:R-:W-:Y:S02]  /*7c20*/  LOP3.LUT R5, R5, R80, R105, 0x96, !PT ;  /* 0x0000005005057212 */ /* 0x000fe400078e9669 */
[-CC-:B------:R-:W-:Y:S01]  /*7c30*/  LOP3.LUT R12, R47, R4.reuse, R75.reuse, 0x96, !PT ;  /* 0x000000042f0c7212 */ /* 0x180fe200078e964b */
[----:B------:R-:W-:Y:S01]  /*7c40*/  IMAD.WIDE.U32 R6, R6, -0x2daee0ad, RZ ;  /* 0xd2511f5306067825 */ /* 0x000fe200078e00ff */
[----:B------:R-:W-:-:S03]  /*7c50*/  LOP3.LUT R11, R61, R4, R75, 0x96, !PT ;  /* 0x000000043d0b7212 */ /* 0x000fc600078e964b */
        /* <DEDUP_REMOVED lines=25> */
[----:B------:R-:W-:-:S04]  /*7df0*/  LOP3.LUT R19, R7, R16, R235, 0x96, !PT ;  /* 0x0000001007137212 */ /* 0x000fc800078e96eb */
[----:B------:R-:W-:Y:S01]  /*7e00*/  LOP3.LUT R7, R15, R12, R235, 0x96, !PT ;  /* 0x0000000c0f077212 */ /* 0x000fe200078e96eb */
[----:B------:R-:W-:-:S04]  /*7e10*/  IMAD.WIDE.U32 R12, R5, -0x326172a9, RZ ;  /* 0xcd9e8d57050c7825 */ /* 0x000fc800078e00ff */
[----:B------:R-:W-:Y:S01]  /*7e20*/  IMAD.WIDE.U32 R4, R4, -0x326172a9, RZ ;  /* 0xcd9e8d5704047825 */ /* 0x000fe200078e00ff */
[----:B------:R-:W-:-:S04]  /*7e30*/  LOP3.LUT R26, R45, R48, R235, 0x96, !PT ;  /* 0x000000302d1a7212 */ /* 0x000fc800078e96eb */
[----:B------:R-:W-:Y:S01]  /*7e40*/  LOP3.LUT R21, R5, R14, R72, 0x96, !PT ;  /* 0x0000000e05157212 */ /* 0x000fe200078e9648 */
[----:B------:R-:W-:Y:S01]  /*7e50*/  IMAD.WIDE.U32 R14, R19, -0x2daee0ad, RZ ;  /* 0xd2511f53130e7825 */ /* 0x000fe200078e00ff */
[C---:B------:R-:W-:Y:S02]  /*7e60*/  LOP3.LUT R31, R4.reuse, 0xffff, RZ, 0xc0, !PT ;  /* 0x0000ffff041f7812 */ /* 0x040fe400078ec0ff */
[----:B------:R-:W-:Y:S01]  /*7e70*/  LOP3.LUT R36, R4, 0xff, RZ, 0xc0, !PT ;  /* 0x000000ff04247812 */ /* 0x000fe200078ec0ff */
[----:B------:R-:W-:Y:S01]  /*7e80*/  IMAD.WIDE.U32 R16, R26, -0x2daee0ad, RZ ;  /* 0xd2511f531a107825 */ /* 0x000fe200078e00ff */
[--C-:B------:R-:W-:Y:S02]  /*7e90*/  SHF.R.U32.HI R33, RZ, 0x10, R4.reuse ;  /* 0x00000010ff217819 */ /* 0x100fe40000011604 */
[----:B------:R-:W-:Y:S01]  /*7ea0*/  SHF.R.U32.HI R32, RZ, 0x18, R4 ;  /* 0x00000018ff207819 */ /* 0x000fe20000011604 */
[----:B------:R-:W-:Y:S01]  /*7eb0*/  FFMA.FTZ R4, R201, UR14, -R2 ;  /* 0x0000000ec9047c23 */ /* 0x000fe20008010802 */
[----:B------:R-:W-:-:S02]  /*7ec0*/  LOP3.LUT R19, R15, R22, R73, 0x96, !PT ;  /* 0x000000160f137212 */ /* 0x000fc400078e9649 */
[C---:B------:R-:W-:Y:S02]  /*7ed0*/  LOP3.LUT R22, R12.reuse, 0xffff, RZ, 0xc0, !PT ;  /* 0x0000ffff0c167812 */ /* 0x040fe400078ec0ff */
[----:B------:R-:W-:Y:S02]  /*7ee0*/  LOP3.LUT R27, R12, 0xff, RZ, 0xc0, !PT ;  /* 0x000000ff0c1b7812 */ /* 0x000fe400078ec0ff */
[--C-:B------:R-:W-:Y:S02]  /*7ef0*/  SHF.R.U32.HI R26, RZ, 0x10, R12.reuse ;  /* 0x00000010ff1a7819 */ /* 0x100fe4000001160c */
[----:B------:R-:W-:Y:S01]  /*7f00*/  SHF.R.U32.HI R23, RZ, 0x18, R12 ;  /* 0x00000018ff177819 */ /* 0x000fe2000001160c */
[----:B------:R-:W-:Y:S01]  /*7f10*/  FFMA.FTZ R12, R203, UR14, -R2 ;  /* 0x0000000ecb0c7c23 */ /* 0x000fe20008010802 */
[----:B------:R-:W-:Y:S01]  /*7f20*/  IMAD.MOV.U32 R203, RZ, RZ, R109 ;  /* 0x000000ffffcb7224 */ /* 0x000fe200078e006d */
[----:B------:R-:W-:Y:S01]  /*7f30*/  LOP3.LUT R11, R13, R6, R72, 0x96, !PT ;  /* 0x000000060d0b7212 */ /* 0x000fe200078e9648 */
[----:B------:R1:W-:Y:S01]  /*7f40*/  MUFU.EX2 R109, R4 ;  /* 0x00000004006d7308 */ /* 0x0003e20000000800 */
[--C-:B------:R-:W-:Y:S01]  /*7f50*/  FFMA.FTZ R5, R198, UR14, -R2.reuse ;  /* 0x0000000ec6057c23 */ /* 0x100fe20008010802 */
[----:B------:R-:W-:Y:S01]  /*7f60*/  FFMA.FTZ R13, R219, UR14, -R2 ;  /* 0x0000000edb0d7c23 */ /* 0x000fe20008010802 */
[----:B------:R-:W-:Y:S01]  /*7f70*/  LOP3.LUT R18, R17, R50, R73, 0x96, !PT ;  /* 0x0000003211127212 */ /* 0x000fe200078e9649 */
[----:B------:R-:W-:-:S04]  /*7f80*/  IMAD.MOV.U32 R50, RZ, RZ, R99 ;  /* 0x000000ffff327224 */ /* 0x000fc800078e0063 */
[----:B------:R2:W-:Y:S01]  /*7f90*/  MUFU.EX2 R100, R12 ;  /* 0x0000000c00647308 */ /* 0x0005e20000000800 */
[----:B------:R-:W-:Y:S01]  /*7fa0*/  IMAD.MOV.U32 R57, RZ, RZ, R182 ;  /* 0x000000ffff397224 */ /* 0x000fe200078e00b6 */
[----:B-1----:R-:W-:-:S06]  /*7fb0*/  SHF.R.U32.HI R4, RZ, 0x8, R22 ;  /* 0x00000008ff047819 */ /* 0x002fcc0000011616 */
[----:B------:R1:W-:Y:S01]  /*7fc0*/  MUFU.EX2 R99, R13 ;  /* 0x0000000d00637308 */ /* 0x0003e20000000800 */
[----:B------:R-:W-:Y:S01]  /*7fd0*/  PRMT R46, R27, 0x5410, R4 ;  /* 0x000054101b2e7816 */ /* 0x000fe20000000004 */
[----:B--2---:R-:W-:Y:S01]  /*7fe0*/  FFMA.FTZ R12, R200, UR14, -R2 ;  /* 0x0000000ec80c7c23 */ /* 0x004fe20008010802 */
[----:B------:R-:W-:Y:S01]  /*7ff0*/  IMAD.MOV.U32 R200, RZ, RZ, R108 ;  /* 0x000000ffffc87224 */ /* 0x000fe200078e006c */
[----:B------:R-:W-:-:S04]  /*8000*/  LOP3.LUT R4, R26, 0xff, RZ, 0xc0, !PT ;  /* 0x000000ff1a047812 */ /* 0x000fc800078ec0ff */
[----:B------:R2:W-:Y:S01]  /*8010*/  MUFU.EX2 R108, R5 ;  /* 0x00000005006c7308 */ /* 0x0005e20000000800 */
[----:B------:R-:W-:Y:S02]  /*8020*/  IMAD.MOV.U32 R182, RZ, RZ, R135 ;  /* 0x000000ffffb67224 */ /* 0x000fe400078e0087 */
[----:B------:R-:W-:Y:S01]  /*8030*/  IMAD.MOV.U32 R135, RZ, RZ, R107 ;  /* 0x000000ffff877224 */ /* 0x000fe200078e006b */
[----:B------:R-:W-:Y:S02]  /*8040*/  PRMT R45, R4, 0x5410, R23 ;  /* 0x00005410042d7816 */ /* 0x000fe40000000017 */
[C---:B-1----:R-:W-:Y:S02]  /*8050*/  LOP3.LUT R13, R16.reuse, 0xffff, RZ, 0xc0, !PT ;  /* 0x0000ffff100d7812 */ /* 0x042fe400078ec0ff */
[----:B------:R-:W-:Y:S02]  /*8060*/  LOP3.LUT R29, R16, 0xff, RZ, 0xc0, !PT ;  /* 0x000000ff101d7812 */ /* 0x000fe400078ec0ff */
[----:B------:R-:W-:Y:S01]  /*8070*/  SHF.R.U32.HI R4, RZ, 0x8, R13 ;  /* 0x00000008ff047819 */ /* 0x000fe2000001160d */
[----:B--2---:R-:W-:Y:S01]  /*8080*/  FFMA.FTZ R5, R113, UR14, -R2 ;  /* 0x0000000e71057c23 */ /* 0x004fe20008010802 */
[----:B------:R-:W-:-:S03]  /*8090*/  SHF.R.U32.HI R28, RZ, 0x10, R16 ;  /* 0x00000010ff1c7819 */ /* 0x000fc60000011610 */
[----:B------:R1:W-:Y:S01]  /*80a0*/  MUFU.EX2 R107, R5 ;  /* 0x00000005006b7308 */ /* 0x0003e20000000800 */
[----:B------:R-:W-:Y:S01]  /*80b0*/  IMAD.MOV.U32 R201, RZ, RZ, R106 ;  /* 0x000000ffffc97224 */ /* 0x000fe200078e006a */
[----:B------:R-:W-:Y:S02]  /*80c0*/  PRMT R22, R29, 0x5410, R4 ;  /* 0x000054101d167816 */ /* 0x000fe40000000004 */
[----:B------:R-:W-:Y:S02]  /*80d0*/  SHF.R.U32.HI R17, RZ, 0x18, R16 ;  /* 0x00000018ff117819 */ /* 0x000fe40000011610 */
[----:B------:R-:W-:Y:S02]  /*80e0*/  LOP3.LUT R4, R28, 0xff, RZ, 0xc0, !PT ;  /* 0x000000ff1c047812 */ /* 0x000fe400078ec0ff */
[----:B------:R-:W-:Y:S02]  /*80f0*/  LOP3.LUT R15, R14, 0xffff, RZ, 0xc0, !PT ;  /* 0x0000ffff0e0f7812 */ /* 0x000fe400078ec0ff */
[----:B------:R-:W-:Y:S01]  /*8100*/  SHF.R.U32.HI R16, RZ, 0x10, R14 ;  /* 0x00000010ff107819 */ /* 0x000fe2000001160e */
[----:B-1----:R-:W-:-:S04]  /*8110*/  FFMA.FTZ R5, R112, UR14, -R2 ;  /* 0x0000000e70057c23 */ /* 0x002fc80008010802 */
[----:B------:R1:W-:Y:S01]  /*8120*/  MUFU.EX2 R106, R5 ;  /* 0x00000005006a7308 */ /* 0x0003e20000000800 */
[----:B------:R-:W-:Y:S01]  /*8130*/  IMAD.WIDE.U32 R6, R7, -0x2daee0ad, RZ ;  /* 0xd2511f5307067825 */ /* 0x000fe200078e00ff */
[----:B------:R-:W-:Y:S02]  /*8140*/  LOP3.LUT R30, R14, 0xff, RZ, 0xc0, !PT ;  /* 0x000000ff0e1e7812 */ /* 0x000fe400078ec0ff */
[----:B------:R-:W-:Y:S02]  /*8150*/  PRMT R17, R4, 0x5410, R17 ;  /* 0x0000541004117816 */ /* 0x000fe40000000011 */
[----:B------:R-:W-:Y:S02]  /*8160*/  SHF.R.U32.HI R14, RZ, 0x18, R14 ;  /* 0x00000018ff0e7819 */ /* 0x000fe4000001160e */
[----:B------:R2:W-:Y:S01]  /*8170*/  MUFU.EX2 R101, R12 ;  /* 0x0000000c00657308 */ /* 0x0005e20000000800 */
[----:B------:R-:W-:Y:S01]  /*8180*/  LOP3.LUT R4, R16, 0xff, RZ, 0xc0, !PT ;  /* 0x000000ff10047812 */ /* 0x000fe200078ec0ff */
[----:B-1----:R-:W-:-:S06]  /*8190*/  FFMA.FTZ R5, R194, UR14, -R2 ;  /* 0x0000000ec2057c23 */ /* 0x002fcc0008010802 */
[----:B------:R1:W-:Y:S01]  /*81a0*/  MUFU.EX2 R105, R5 ;  /* 0x0000000500697308 */ /* 0x0003e20000000800 */
[----:B--2---:R-:W-:Y:S01]  /*81b0*/  FFMA.FTZ R12, R192, UR14, -R2 ;  /* 0x0000000ec00c7c23 */ /* 0x004fe20008010802 */
[----:B------:R-:W-:Y:S01]  /*81c0*/  IMAD.MOV.U32 R192, RZ, RZ, R104 ;  /* 0x000000ffffc07224 */ /* 0x000fe200078e0068 */
[----:B------:R-:W-:-:S05]  /*81d0*/  LOP3.LUT R20, R7, R20, R73, 0x96, !PT ;  /* 0x0000001407147212 */ /* 0x000fca00078e9649 */
[----:B------:R2:W-:Y:S01]  /*81e0*/  MUFU.EX2 R104, R12 ;  /* 0x0000000c00687308 */ /* 0x0005e20000000800 */
[C---:B------:R-:W-:Y:S02]  /*81f0*/  LOP3.LUT R7, R6.reuse, 0xffff, RZ, 0xc0, !PT ;  /* 0x0000ffff06077812 */ /* 0x040fe400078ec0ff */
[----:B------:R-:W-:Y:S02]  /*8200*/  LOP3.LUT R35, R6, 0xff, RZ, 0xc0, !PT ;  /* 0x000000ff06237812 */ /* 0x000fe400078ec0ff */
[----:B------:R-:W-:Y:S02]  /*8210*/  SHF.R.U32.HI R34, RZ, 0x10, R6 ;  /* 0x00000010ff227819 */ /* 0x000fe40000011606 */
[----:B-1----:R-:W-:Y:S02]  /*8220*/  SHF.R.U32.HI R5, RZ, 0x8, R15 ;  /* 0x00000008ff057819 */ /* 0x002fe4000001160f */
[----:B------:R-:W-:Y:S01]  /*8230*/  PRMT R40, R4, 0x5410, R14 ;  /* 0x0000541004287816 */ /* 0x000fe2000000000e */
[--C-:B------:R-:W-:Y:S01]  /*8240*/  FFMA.FTZ R4, R191, UR14, -R2.reuse ;  /* 0x0000000ebf047c23 */ /* 0x100fe20008010802 */
[----:B------:R-:W-:Y:S01]  /*8250*/  PRMT R41, R30, 0x5410, R5 ;  /* 0x000054101e297816 */ /* 0x000fe20000000005 */
[----:B------:R-:W-:Y:S01]  /*8260*/  FFMA.FTZ R5, R190, UR14, -R2 ;  /* 0x0000000ebe057c23 */ /* 0x000fe20008010802 */
[----:B--2---:R-:W-:Y:S01]  /*8270*/  SHF.R.U32.HI R12, RZ, 0x18, R6 ;  /* 0x00000018ff0c7819 */ /* 0x004fe20000011606 */
[----:B------:R-:W-:Y:S01]  /*8280*/  FFMA.FTZ R6, R193, UR14, -R2 ;  /* 0x0000000ec1067c23 */ /* 0x000fe20008010802 */
[----:B------:R-:W-:Y:S01]  /*8290*/  LOP3.LUT R2, R11, 0xffff, RZ, 0xc0, !PT ;  /* 0x0000ffff0b027812 */ /* 0x000fe200078ec0ff */
[----:B------:R-:W-:-:S02]  /*82a0*/  IMAD.MOV.U32 R47, RZ, RZ, R181 ;  /* 0x000000ffff2f7224 */ /* 0x000fc400078e00b5 */
[----:B------:R-:W-:Y:S02]  /*82b0*/  IMAD.MOV.U32 R181, RZ, RZ, R102 ;  /* 0x000000ffffb57224 */ /* 0x000fe400078e0066 */
[----:B------:R1:W-:Y:S01]  /*82c0*/  MUFU.EX2 R102, R4 ;  /* 0x0000000400667308 */ /* 0x0003e20000000800 */
[----:B------:R-:W-:Y:S02]  /*82d0*/  IMAD.MOV.U32 R139, RZ, RZ, R131 ;  /* 0x000000ffff8b7224 */ /* 0x000fe400078e0083 */
[----:B------:R-:W-:Y:S02]  /*82e0*/  IMAD.MOV.U32 R131, RZ, RZ, R110 ;  /* 0x000000ffff837224 */ /* 0x000fe400078e006e */
[----:B------:R-:W-:-:S03]  /*82f0*/  IMAD.MOV.U32 R59, RZ, RZ, R98 ;  /* 0x000000ffff3b7224 */ /* 0x000fc600078e0062 */
[----:B------:R2:W-:Y:S01]  /*8300*/  MUFU.EX2 R110, R5 ;  /* 0x00000005006e7308 */ /* 0x0005e20000000800 */
[----:B-1----:R-:W-:Y:S02]  /*8310*/  SHF.R.U32.HI R4, RZ, 0x8, R2 ;  /* 0x00000008ff047819 */ /* 0x002fe40000011602 */
[----:B------:R-:W-:-:S04]  /*8320*/  LOP3.LUT R2, R11, 0xff, RZ, 0xc0, !PT ;  /* 0x000000ff0b027812 */ /* 0x000fc800078ec0ff */
[----:B------:R-:W-:Y:S01]  /*8330*/  PRMT R39, R2, 0x5410, R4 ;  /* 0x0000541002277816 */ /* 0x000fe20000000004 */
[----:B------:R-:W-:Y:S01]  /*8340*/  FFMA.FTZ R2, R243, UR14, -R0 ;  /* 0x0000000ef3027c23 */ /* 0x000fe20008010800 */
[--C-:B--2---:R-:W-:Y:S02]  /*8350*/  SHF.R.U32.HI R5, RZ, 0x10, R11.reuse ;  /* 0x00000010ff057819 */ /* 0x104fe4000001160b */
[----:B------:R-:W-:Y:S01]  /*8360*/  SHF.R.U32.HI R4, RZ, 0x18, R11 ;  /* 0x00000018ff047819 */ /* 0x000fe2000001160b */
[----:B------:R1:W-:Y:S01]  /*8370*/  MUFU.EX2 R98, R2 ;  /* 0x0000000200627308 */ /* 0x0003e20000000800 */
[----:B------:R-:W-:Y:S01]  /*8380*/  IMAD.MOV.U32 R142, RZ, RZ, R94 ;  /* 0x000000ffff8e7224 */ /* 0x000fe200078e005e */
[----:B-1----:R-:W-:-:S04]  /*8390*/  LOP3.LUT R2, R5, 0xff, RZ, 0xc0, !PT ;  /* 0x000000ff05027812 */ /* 0x002fc800078ec0ff */
[----:B------:R-:W-:Y:S02]  /*83a0*/  PRMT R38, R2, 0x5410, R4 ;  /* 0x0000541002267816 */ /* 0x000fe40000000004 */
[----:B------:R-:W-:Y:S02]  /*83b0*/  SHF.R.U32.HI R4, RZ, 0x8, R31 ;  /* 0x00000008ff047819 */ /* 0x000fe4000001161f */
[----:B------:R-:W-:Y:S02]  /*83c0*/  LOP3.LUT R2, R33, 0xff, RZ, 0xc0, !PT ;  /* 0x000000ff21027812 */ /* 0x000fe400078ec0ff */
[----:B------:R-:W-:Y:S02]  /*83d0*/  PRMT R37, R36, 0x5410, R4 ;  /* 0x0000541024257816 */ /* 0x000fe40000000004 */
[----:B------:R-:W-:Y:S01]  /*83e0*/  PRMT R36, R2, 0x5410, R32 ;  /* 0x0000541002247816 */ /* 0x000fe20000000020 */
[----:B------:R-:W-:-:S04]  /*83f0*/  FFMA.FTZ R2, R220, UR14, -R0 ;  /* 0x0000000edc027c23 */ /* 0x000fc80008010800 */
[----:B------:R1:W-:Y:S02]  /*8400*/  MUFU.EX2 R94, R2 ;  /* 0x00000002005e7308 */ /* 0x0003e40000000800 */
[----:B-1----:R-:W-:-:S04]  /*8410*/  LOP3.LUT R2, R34, 0xff, RZ, 0xc0, !PT ;  /* 0x000000ff22027812 */ /* 0x002fc800078ec0ff */
[----:B------:R-:W-:Y:S01]  /*8420*/  PRMT R31, R2, 0x5410, R12 ;  /* 0x00005410021f7816 */ /* 0x000fe2000000000c */
[----:B------:R-:W-:-:S04]  /*8430*/  FFMA.FTZ R12, R251, UR14, -R24 ;  /* 0x0000000efb0c7c23 */ /* 0x000fc80008010818 */
[----:B------:R1:W-:Y:S02]  /*8440*/  MUFU.EX2 R72, R12 ;  /* 0x0000000c00487308 */ /* 0x0003e40000000800 */
[----:B-1----:R-:W-:Y:S02]  /*8450*/  FADD.FTZ R12, R213, R63 ;  /* 0x0000003fd50c7221 */ /* 0x002fe40000010000 */
[----:B------:R-:W2:Y:S01]  /*8460*/  LDL.LU R213, [R1+0xe8] ;  /* 0x0000e80001d57983 */ /* 0x000ea20000300800 */
[----:B------:R-:W-:Y:S01]  /*8470*/  SHF.R.U32.HI R4, RZ, 0x8, R7 ;  /* 0x00000008ff047819 */ /* 0x000fe20000011607 */
[----:B------:R-:W-:Y:S01]  /*8480*/  FFMA.FTZ R5, R242, UR14, -R0 ;  /* 0x0000000ef2057c23 */ /* 0x000fe20008010800 */
[----:B------:R-:W-:Y:S02]  /*8490*/  IMAD.MOV.U32 R188, RZ, RZ, R97 ;  /* 0x000000ffffbc7224 */ /* 0x000fe400078e0061 */
[----:B------:R-:W-:Y:S01]  /*84a0*/  PRMT R32, R35, 0x5410, R4 ;  /* 0x0000541023207816 */ /* 0x000fe20000000004 */
[----:B------:R-:W-:Y:S01]  /*84b0*/  FFMA.FTZ R4, R231, UR14, -R0 ;  /* 0x0000000ee7047c23 */ /* 0x000fe20008010800 */
[----:B------:R1:W-:Y:S01]  /*84c0*/  MUFU.EX2 R97, R5 ;  /* 0x0000000500617308 */ /* 0x0003e20000000800 */
[----:B------:R-:W-:Y:S01]  /*84d0*/  IMAD.MOV.U32 R185, RZ, RZ, R89 ;  /* 0x000000ffffb97224 */ /* 0x000fe200078e0059 */
[----:B------:R-:W-:Y:S01]  /*84e0*/  LOP3.LUT R2, R18, 0xffff, RZ, 0xc0, !PT ;  /* 0x0000ffff12027812 */ /* 0x000fe200078ec0ff */
[----:B------:R-:W-:-:S05]  /*84f0*/  IMAD.MOV.U32 R48, RZ, RZ, R95 ;  /* 0x000000ffff307224 */ /* 0x000fca00078e005f */
[----:B------:R3:W-:Y:S01]  /*8500*/  MUFU.EX2 R89, R4 ;  /* 0x0000000400597308 */ /* 0x0007e20000000800 */
[----:B------:R-:W-:Y:S02]  /*8510*/  IMAD.MOV.U32 R189, RZ, RZ, R180 ;  /* 0x000000ffffbd7224 */ /* 0x000fe400078e00b4 */
[----:B------:R-:W-:Y:S02]  /*8520*/  IMAD.MOV.U32 R180, RZ, RZ, R103 ;  /* 0x000000ffffb47224 */ /* 0x000fe400078e0067 */
[----:B-1----:R-:W-:-:S03]  /*8530*/  FFMA.FTZ R5, R232, UR14, -R0 ;  /* 0x0000000ee8057c23 */ /* 0x002fc60008010800 */
[----:B------:R1:W-:Y:S01]  /*8540*/  MUFU.EX2 R103, R6 ;  /* 0x0000000600677308 */ /* 0x0003e20000000800 */
[----:B---3--:R-:W-:-:S07]  /*8550*/  SHF.R.U32.HI R4, RZ, 0x10, R18 ;  /* 0x00000010ff047819 */ /* 0x008fce0000011612 */
[----:B------:R3:W4:Y:S01]  /*8560*/  MUFU.EX2 R95, R5 ;  /* 0x00000005005f7308 */ /* 0x0007220000000800 */
[----:B------:R-:W-:Y:S01]  /*8570*/  IMAD.MOV.U32 R179, RZ, RZ, R88 ;  /* 0x000000ffffb37224 */ /* 0x000fe200078e0058 */
[----:B-1----:R-:W-:Y:S02]  /*8580*/  SHF.R.U32.HI R6, RZ, 0x18, R18 ;  /* 0x00000018ff067819 */ /* 0x002fe40000011612 */
[----:B---3--:R-:W-:Y:S02]  /*8590*/  SHF.R.U32.HI R5, RZ, 0x8, R2 ;  /* 0x00000008ff057819 */ /* 0x008fe40000011602 */
[----:B------:R-:W-:Y:S01]  /*85a0*/  LOP3.LUT R2, R4, 0xff, RZ, 0xc0, !PT ;  /* 0x000000ff04027812 */ /* 0x000fe200078ec0ff */
[----:B------:R-:W-:-:S03]  /*85b0*/  FFMA.FTZ R4, R230, UR14, -R0 ;  /* 0x0000000ee6047c23 */ /* 0x000fc60008010800 */
[----:B------:R-:W-:Y:S01]  /*85c0*/  PRMT R14, R2, 0x5410, R6 ;  /* 0x00005410020e7816 */ /* 0x000fe20000000006 */
[----:B------:R1:W-:Y:S01]  /*85d0*/  MUFU.EX2 R83, R4 ;  /* 0x0000000400537308 */ /* 0x0003e20000000800 */
[----:B------:R-:W-:Y:S02]  /*85e0*/  LOP3.LUT R2, R19, 0xffff, RZ, 0xc0, !PT ;  /* 0x0000ffff13027812 */ /* 0x000fe400078ec0ff */
[----:B------:R-:W-:-:S04]  /*85f0*/  LOP3.LUT R7, R18, 0xff, RZ, 0xc0, !PT ;  /* 0x000000ff12077812 */ /* 0x000fc800078ec0ff */
[----:B------:R-:W-:Y:S01]  /*8600*/  PRMT R16, R7, 0x5410, R5 ;  /* 0x0000541007107816 */ /* 0x000fe20000000005 */
[----:B-1----:R-:W-:-:S04]  /*8610*/  FFMA.FTZ R4, R196, UR14, -R0 ;  /* 0x0000000ec4047c23 */ /* 0x002fc80008010800 */
[----:B------:R1:W-:Y:S01]  /*8620*/  MUFU.EX2 R88, R4 ;  /* 0x0000000400587308 */ /* 0x0003e20000000800 */
[----:B------:R-:W-:Y:S01]  /*8630*/  FFMA.FTZ R5, R195, UR14, -R0 ;  /* 0x0000000ec3057c23 */ /* 0x000fe20008010800 */
[----:B------:R-:W-:Y:S02]  /*8640*/  IMAD.MOV.U32 R58, RZ, RZ, R91 ;  /* 0x000000ffff3a7224 */ /* 0x000fe400078e005b */
[----:B------:R-:W-:Y:S01]  /*8650*/  IMAD.MOV.U32 R219, RZ, RZ, R93 ;  /* 0x000000ffffdb7224 */ /* 0x000fe200078e005d */
[----:B-1----:R-:W-:Y:S02]  /*8660*/  SHF.R.U32.HI R4, RZ, 0x8, R2 ;  /* 0x00000008ff047819 */ /* 0x002fe40000011602 */
[----:B------:R-:W-:-:S04]  /*8670*/  LOP3.LUT R2, R19, 0xff, RZ, 0xc0, !PT ;  /* 0x000000ff13027812 */ /* 0x000fc800078ec0ff */
[----:B------:R-:W-:Y:S01]  /*8680*/  PRMT R23, R2, 0x5410, R4 ;  /* 0x0000541002177816 */ /* 0x000fe20000000004 */
[----:B------:R-:W-:Y:S01]  /*8690*/  FFMA.FTZ R4, R224, UR14, -R0 ;  /* 0x0000000ee0047c23 */ /* 0x000fe20008010800 */
[----:B------:R-:W-:Y:S01]  /*86a0*/  SHF.R.U32.HI R2, RZ, 0x10, R19 ;  /* 0x00000010ff027819 */ /* 0x000fe20000011613 */
[----:B------:R1:W-:Y:S03]  /*86b0*/  MUFU.EX2 R91, R5 ;  /* 0x00000005005b7308 */ /* 0x0003e60000000800 */
[----:B------:R-:W-:Y:S01]  /*86c0*/  LOP3.LUT R2, R2, 0xff, RZ, 0xc0, !PT ;  /* 0x000000ff02027812 */ /* 0x000fe200078ec0ff */
[----:B------:R-:W-:-:S04]  /*86d0*/  IMAD.MOV.U32 R61, RZ, RZ, R90 ;  /* 0x000000ffff3d7224 */ /* 0x000fc800078e005a */
[----:B------:R3:W-:Y:S01]  /*86e0*/  MUFU.EX2 R93, R4 ;  /* 0x00000004005d7308 */ /* 0x0007e20000000800 */
[----:B-1----:R-:W-:-:S04]  /*86f0*/  SHF.R.U32.HI R5, RZ, 0x18, R19 ;  /* 0x00000018ff057819 */ /* 0x002fc80000011613 */
[----:B------:R-:W-:Y:S01]  /*8700*/  PRMT R28, R2, 0x5410, R5 ;  /* 0x00005410021c7816 */ /* 0x000fe20000000005 */
[--C-:B---3--:R-:W-:Y:S01]  /*8710*/  FFMA.FTZ R4, R221, UR14, -R0.reuse ;  /* 0x0000000edd047c23 */ /* 0x108fe20008010800 */
[----:B------:R-:W-:-:S03]  /*8720*/  FFMA.FTZ R5, R197, UR14, -R0 ;  /* 0x0000000ec5057c23 */ /* 0x000fc60008010800 */
[----:B------:R1:W-:Y:S01]  /*8730*/  MUFU.EX2 R90, R4 ;  /* 0x00000004005a7308 */ /* 0x0003e20000000800 */
[----:B------:R-:W-:Y:S02]  /*8740*/  IMAD.MOV.U32 R49, RZ, RZ, R92 ;  /* 0x000000ffff317224 */ /* 0x000fe400078e005c */
[----:B-1----:R-:W-:Y:S01]  /*8750*/  FFMA.FTZ R4, R199, UR14, -R0 ;  /* 0x0000000ec7047c23 */ /* 0x002fe20008010800 */
[----:B------:R-:W-:-:S04]  /*8760*/  LOP3.LUT R0, R21, 0xffff, RZ, 0xc0, !PT ;  /* 0x0000ffff15007812 */ /* 0x000fc800078ec0ff */
[----:B------:R-:W-:Y:S02]  /*8770*/  SHF.R.U32.HI R2, RZ, 0x8, R0 ;  /* 0x00000008ff027819 */ /* 0x000fe40000011600 */
[----:B------:R-:W-:-:S04]  /*8780*/  LOP3.LUT R0, R21, 0xff, RZ, 0xc0, !PT ;  /* 0x000000ff15007812 */ /* 0x000fc800078ec0ff */
[----:B------:R-:W-:Y:S02]  /*8790*/  PRMT R30, R0, 0x5410, R2 ;  /* 0x00005410001e7816 */ /* 0x000fe40000000002 */
[----:B------:R-:W-:Y:S01]  /*87a0*/  SHF.R.U32.HI R0, RZ, 0x10, R21 ;  /* 0x00000010ff007819 */ /* 0x000fe20000011615 */
[----:B------:R1:W-:Y:S01]  /*87b0*/  MUFU.EX2 R92, R4 ;  /* 0x00000004005c7308 */ /* 0x0003e20000000800 */
[----:B------:R-:W-:Y:S02]  /*87c0*/  FFMA.FTZ R2, R248, UR14, -R25 ;  /* 0x0000000ef8027c23 */ /* 0x000fe40008010819 */
[----:B------:R-:W-:-:S05]  /*87d0*/  LOP3.LUT R0, R0, 0xff, RZ, 0xc0, !PT ;  /* 0x000000ff00007812 */ /* 0x000fca00078ec0ff */
[----:B------:R3:W-:Y:S01]  /*87e0*/  MUFU.EX2 R80, R2 ;  /* 0x0000000200507308 */ /* 0x0007e20000000800 */
[----:B-1----:R-:W-:-:S04]  /*87f0*/  SHF.R.U32.HI R4, RZ, 0x18, R21 ;  /* 0x00000018ff047819 */ /* 0x002fc80000011615 */
[----:B------:R-:W-:Y:S02]  /*8800*/  PRMT R29, R0, 0x5410, R4 ;  /* 0x00005410001d7816 */ /* 0x000fe40000000004 */
[----:B------:R-:W-:Y:S02]  /*8810*/  LOP3.LUT R0, R20, 0xffff, RZ, 0xc0, !PT ;  /* 0x0000ffff14007812 */ /* 0x000fe400078ec0ff */
[----:B---3--:R-:W-:Y:S02]  /*8820*/  SHF.R.U32.HI R2, RZ, 0x10, R20 ;  /* 0x00000010ff027819 */ /* 0x008fe40000011614 */
[----:B------:R-:W-:Y:S02]  /*8830*/  SHF.R.U32.HI R4, RZ, 0x8, R0 ;  /* 0x00000008ff047819 */ /* 0x000fe40000011600 */
[----:B------:R-:W-:Y:S01]  /*8840*/  LOP3.LUT R0, R2, 0xff, RZ, 0xc0, !PT ;  /* 0x000000ff02007812 */ /* 0x000fe200078ec0ff */
[----:B------:R-:W-:Y:S01]  /*8850*/  FFMA.FTZ R2, R247, UR14, -R25 ;  /* 0x0000000ef7027c23 */ /* 0x000fe20008010819 */
[----:B------:R-:W-:-:S02]  /*8860*/  IMAD.MOV.U32 R51, RZ, RZ, R96 ;  /* 0x000000ffff337224 */ /* 0x000fc400078e0060 */
[----:B------:R1:W-:Y:S08]  /*8870*/  MUFU.EX2 R96, R5 ;  /* 0x0000000500607308 */ /* 0x0003f00000000800 */
[----:B------:R3:W2:Y:S01]  /*8880*/  MUFU.EX2 R74, R2 ;  /* 0x00000002004a7308 */ /* 0x0006a20000000800 */
[----:B-1----:R-:W-:-:S04]  /*8890*/  SHF.R.U32.HI R5, RZ, 0x18, R20 ;  /* 0x00000018ff057819 */ /* 0x002fc80000011614 */
[----:B------:R-:W-:Y:S01]  /*88a0*/  PRMT R26, R0, 0x5410, R5 ;  /* 0x00005410001a7816 */ /* 0x000fe20000000005 */
[--C-:B---3--:R-:W-:Y:S01]  /*88b0*/  FFMA.FTZ R2, R246, UR14, -R25.reuse ;  /* 0x0000000ef6027c23 */ /* 0x108fe20008010819 */
[----:B------:R-:W-:-:S03]  /*88c0*/  FFMA.FTZ R0, R245, UR14, -R25 ;  /* 0x0000000ef5007c23 */ /* 0x000fc60008010819 */
[----:B------:R1:W-:Y:S01]  /*88d0*/  MUFU.EX2 R75, R2 ;  /* 0x00000002004b7308 */ /* 0x0003e20000000800 */
[----:B------:R-:W-:-:S07]  /*88e0*/  LOP3.LUT R6, R20, 0xff, RZ, 0xc0, !PT ;  /* 0x000000ff14067812 */ /* 0x000fce00078ec0ff */
[----:B------:R3:W2:Y:S01]  /*88f0*/  MUFU.EX2 R82, R0 ;  /* 0x0000000000527308 */ /* 0x0006a20000000800 */
[----:B------:R-:W-:Y:S01]  /*8900*/  PRMT R27, R6, 0x5410, R4 ;  /* 0x00005410061b7816 */ /* 0x000fe20000000004 */
[----:B-1----:R-:W-:-:S06]  /*8910*/  FFMA.FTZ R2, R240, UR14, -R25 ;  /* 0x0000000ef0027c23 */ /* 0x002fcc0008010819 */
[----:B------:R1:W-:Y:S01]  /*8920*/  MUFU.EX2 R81, R2 ;  /* 0x0000000200517308 */ /* 0x0003e20000000800 */
[--C-:B---3--:R-:W-:Y:S02]  /*8930*/  HSET2.LE.AND R0, R22, R202.reuse, PT ;  /* 0x000000ca16007233 */ /* 0x108fe40003803000 */
[----:B------:R-:W-:Y:S02]  /*8940*/  HSET2.LE.AND R7, R17, R202, PT ;  /* 0x000000ca11077233 */ /* 0x000fe40003803000 */
[----:B----4-:R-:W-:Y:S02]  /*8950*/  F2FP.BF16.F32.PACK_AB R4, R94, R95 ;  /* 0x0000005f5e04723e */ /* 0x010fe400000010ff */
[----:B-1----:R-:W-:-:S04]  /*8960*/  F2FP.BF16.F32.PACK_AB R2, R104, R101 ;  /* 0x000000656802723e */ /* 0x002fc800000010ff */
[----:B------:R-:W-:Y:S02]  /*8970*/  LOP3.LUT R6, R0, R2, RZ, 0xc0, !PT ;  /* 0x0000000200067212 */ /* 0x000fe400078ec0ff */
[----:B------:R-:W-:Y:S02]  /*8980*/  HSET2.LE.AND R0, R16, R202, PT ;  /* 0x000000ca10007233 */ /* 0x000fe40003803000 */
[----:B------:R-:W-:Y:S02]  /*8990*/  F2FP.BF16.F32.PACK_AB R2, R100, R99 ;  /* 0x000000636402723e */ /* 0x000fe400000010ff */
[----:B------:R-:W-:Y:S01]  /*89a0*/  LOP3.LUT R7, R7, R4, RZ, 0xc0, !PT ;  /* 0x0000000407077212 */ /* 0x000fe200078ec0ff */
[----:B------:R-:W-:Y:S01]  /*89b0*/  FFMA.FTZ R15, R249, UR14, -R24 ;  /* 0x0000000ef90f7c23 */ /* 0x000fe20008010818 */
[----:B------:R-:W-:Y:S01]  /*89c0*/  LOP3.LUT R4, R0, R2, RZ, 0xc0, !PT ;  /* 0x0000000200047212 */ /* 0x000fe200078ec0ff */
[----:B------:R-:W-:Y:S01]  /*89d0*/  FADD.FTZ R2, R192, R201 ;  /* 0x000000c9c0027221 */ /* 0x000fe20000010000 */
[----:B------:R-:W-:-:S02]  /*89e0*/  IMAD.MOV.U32 R201, RZ, RZ, R200 ;  /* 0x000000ffffc97224 */ /* 0x000fc400078e00c8 */
[----:B------:R-:W-:Y:S02]  /*89f0*/  IMAD.MOV.U32 R198, RZ, RZ, R203 ;  /* 0x000000ffffc67224 */ /* 0x000fe400078e00cb */
[----:B------:R-:W-:Y:S01]  /*8a00*/  IMAD.MOV.U32 R192, RZ, RZ, R219 ;  /* 0x000000ffffc07224 */ /* 0x000fe200078e00db */
[----:B------:R1:W-:Y:S01]  /*8a10*/  MUFU.EX2 R60, R15 ;  /* 0x0000000f003c7308 */ /* 0x0003e20000000800 */
[----:B------:R-:W-:Y:S02]  /*8a20*/  IMAD.MOV.U32 R200, RZ, RZ, R50 ;  /* 0x000000ffffc87224 */ /* 0x000fe400078e0032 */
[----:B------:R-:W-:Y:S01]  /*8a30*/  FFMA.FTZ R13, R250, UR14, -R24 ;  /* 0x0000000efa0d7c23 */ /* 0x000fe20008010818 */
[----:B------:R-:W-:Y:S02]  /*8a40*/  IMAD.MOV.U32 R203, RZ, RZ, R51 ;  /* 0x000000ffffcb7224 */ /* 0x000fe400078e0033 */
[----:B------:R-:W-:Y:S02]  /*8a50*/  IMAD.MOV.U32 R219, RZ, RZ, R61 ;  /* 0x000000ffffdb7224 */ /* 0x000fe400078e003d */
[----:B------:R-:W-:-:S02]  /*8a60*/  IMAD.MOV.U32 R50, RZ, RZ, R47 ;  /* 0x000000ffff327224 */ /* 0x000fc400078e002f */
[----:B------:R-:W-:Y:S01]  /*8a70*/  FFMA.FTZ R11, R239, UR14, -R25 ;  /* 0x0000000eef0b7c23 */ /* 0x000fe20008010819 */
[----:B------:R-:W-:Y:S01]  /*8a80*/  IMAD.MOV.U32 R51, RZ, RZ, R143 ;  /* 0x000000ffff337224 */ /* 0x000fe200078e008f */
[----:B------:R3:W4:Y:S01]  /*8a90*/  MUFU.EX2 R62, R13 ;  /* 0x0000000d003e7308 */ /* 0x0007220000000800 */
[----:B------:R-:W-:Y:S02]  /*8aa0*/  IMAD.MOV.U32 R47, RZ, RZ, R140 ;  /* 0x000000ffff2f7224 */ /* 0x000fe400078e008c */
[----:B------:R-:W-:Y:S02]  /*8ab0*/  IMAD.MOV.U32 R143, RZ, RZ, R141 ;  /* 0x000000ffff8f7224 */ /* 0x000fe400078e008d */
[----:B-1----:R-:W-:Y:S01]  /*8ac0*/  FADD.FTZ R15, R201, R198 ;  /* 0x000000c6c90f7221 */ /* 0x002fe20000010000 */
[----:B------:R-:W-:Y:S02]  /*8ad0*/  IMAD.MOV.U32 R201, RZ, RZ, R192 ;  /* 0x000000ffffc97224 */ /* 0x000fe400078e00c0 */
[----:B------:R-:W-:-:S02]  /*8ae0*/  IMAD.MOV.U32 R192, RZ, RZ, R200 ;  /* 0x000000ffffc07224 */ /* 0x000fc400078e00c8 */
[----:B------:R-:W-:Y:S02]  /*8af0*/  IMAD.MOV.U32 R200, RZ, RZ, R203 ;  /* 0x000000ffffc87224 */ /* 0x000fe400078e00cb */
[----:B------:R-:W-:Y:S02]  /*8b00*/  IMAD.MOV.U32 R203, RZ, RZ, R219 ;  /* 0x000000ffffcb7224 */ /* 0x000fe400078e00db */
[----:B------:R-:W-:Y:S02]  /*8b10*/  IMAD.MOV.U32 R219, RZ, RZ, R50 ;  /* 0x000000ffffdb7224 */ /* 0x000fe400078e0032 */
[----:B---3--:R-:W-:Y:S01]  /*8b20*/  FADD.FTZ R13, R201, R2 ;  /* 0x00000002c90d7221 */ /* 0x008fe20000010000 */
[----:B------:R-:W-:Y:S01]  /*8b30*/  IMAD.MOV.U32 R50, RZ, RZ, R51 ;  /* 0x000000ffff327224 */ /* 0x000fe200078e0033 */
[----:B------:R-:W-:Y:S01]  /*8b40*/  HSET2.LE.AND R5, R14, R202, PT ;  /* 0x000000ca0e057233 */ /* 0x000fe20003803000 */
[----:B------:R-:W-:Y:S01]  /*8b50*/  IMAD.MOV.U32 R201, RZ, RZ, R192 ;  /* 0x000000ffffc97224 */ /* 0x000fe200078e00c0 */
[----:B------:R1:W-:Y:S01]  /*8b60*/  MUFU.EX2 R73, R11 ;  /* 0x0000000b00497308 */ /* 0x0003e20000000800 */
[----:B------:R-:W-:-:S02]  /*8b70*/  IMAD.MOV.U32 R51, RZ, RZ, R47 ;  /* 0x000000ffff337224 */ /* 0x000fc400078e002f */
[----:B------:R-:W-:Y:S02]  /*8b80*/  IMAD.MOV.U32 R192, RZ, RZ, R200 ;  /* 0x000000ffffc07224 */ /* 0x000fe400078e00c8 */
[----:B------:R-:W-:Y:S02]  /*8b90*/  IMAD.MOV.U32 R47, RZ, RZ, R143 ;  /* 0x000000ffff2f7224 */ /* 0x000fe400078e008f */
[----:B------:R-:W-:Y:S02]  /*8ba0*/  IMAD.MOV.U32 R200, RZ, RZ, R203 ;  /* 0x000000ffffc87224 */ /* 0x000fe400078e00cb */
[----:B------:R-:W-:Y:S01]  /*8bb0*/  FADD.FTZ R12, R201, R12 ;  /* 0x0000000cc90c7221 */ /* 0x000fe20000010000 */
[----:B------:R-:W-:Y:S02]  /*8bc0*/  IMAD.MOV.U32 R203, RZ, RZ, R219 ;  /* 0x000000ffffcb7224 */ /* 0x000fe400078e00db */
[----:B------:R-:W-:Y:S02]  /*8bd0*/  IMAD.MOV.U32 R219, RZ, RZ, R50 ;  /* 0x000000ffffdb7224 */ /* 0x000fe400078e0032 */
[----:B------:R-:W-:Y:S01]  /*8be0*/  IMAD.MOV.U32 R50, RZ, RZ, R51 ;  /* 0x000000ffff327224 */ /* 0x000fe200078e0033 */
[----:B-1----:R-:W-:Y:S01]  /*8bf0*/  F2FP.BF16.F32.PACK_AB R11, R97, R98 ;  /* 0x00000062610b723e */ /* 0x002fe200000010ff */
[----:B------:R-:W-:Y:S01]  /*8c00*/  IMAD.MOV.U32 R201, RZ, RZ, R192 ;  /* 0x000000ffffc97224 */ /* 0x000fe200078e00c0 */
[--C-:B------:R-:W-:Y:S01]  /*8c10*/  HSET2.LE.AND R0, R30, R202.reuse, PT ;  /* 0x000000ca1e007233 */ /* 0x100fe20003803000 */
[----:B------:R-:W-:Y:S01]  /*8c20*/  IMAD.MOV.U32 R51, RZ, RZ, R47 ;  /* 0x000000ffff337224 */ /* 0x000fe200078e002f */
[----:B------:R-:W-:Y:S01]  /*8c30*/  LOP3.LUT R5, R5, R11, RZ, 0xc0, !PT ;  /* 0x0000000b05057212 */ /* 0x000fe200078ec0ff */
[----:B------:R-:W-:Y:S01]  /*8c40*/  IMAD.MOV.U32 R192, RZ, RZ, R200 ;  /* 0x000000ffffc07224 */ /* 0x000fe200078e00c8 */
[----:B------:R-:W-:Y:S01]  /*8c50*/  HSET2.LE.AND R11, R29, R202, PT ;  /* 0x000000ca1d0b7233 */ /* 0x000fe20003803000 */
[----:B------:R-:W-:-:S02]  /*8c60*/  IMAD.MOV.U32 R47, RZ, RZ, R48 ;  /* 0x000000ffff2f7224 */ /* 0x000fc400078e0030 */
[----:B------:R-:W-:Y:S01]  /*8c70*/  FFMA.FTZ R34, R227, UR14, -R25 ;  /* 0x0000000ee3227c23 */ /* 0x000fe20008010819 */
[----:B------:R-:W-:Y:S02]  /*8c80*/  IMAD.MOV.U32 R200, RZ, RZ, R203 ;  /* 0x000000ffffc87224 */ /* 0x000fe400078e00cb */
[----:B------:R-:W-:Y:S01]  /*8c90*/  FFMA.FTZ R35, R225, UR14, -R25 ;  /* 0x0000000ee1237c23 */ /* 0x000fe20008010819 */
[--C-:B------:R-:W-:Y:S01]  /*8ca0*/  FFMA.FTZ R33, R244, UR14, -R24.reuse ;  /* 0x0000000ef4217c23 */ /* 0x100fe20008010818 */
[--C-:B------:R-:W-:Y:S01]  /*8cb0*/  FFMA.FTZ R42, R241, UR14, -R24.reuse ;  /* 0x0000000ef12a7c23 */ /* 0x100fe20008010818 */
[--C-:B------:R-:W-:Y:S01]  /*8cc0*/  FFMA.FTZ R43, R233, UR14, -R24.reuse ;  /* 0x0000000ee92b7c23 */ /* 0x100fe20008010818 */
[--C-:B------:R-:W-:Y:S01]  /*8cd0*/  FFMA.FTZ R44, R228, UR14, -R24.reuse ;  /* 0x0000000ee42c7c23 */ /* 0x100fe20008010818 */
[----:B------:R-:W-:Y:S01]  /*8ce0*/  FFMA.FTZ R56, R226, UR14, -R24 ;  /* 0x0000000ee2387c23 */ /* 0x000fe20008010818 */
[--C-:B------:R-:W-:Y:S01]  /*8cf0*/  HSET2.LE.AND R19, R39, R202.reuse, PT ;  /* 0x000000ca27137233 */ /* 0x100fe20003803000 */
[----:B------:R-:W-:Y:S01]  /*8d00*/  IMAD.MOV.U32 R48, RZ, RZ, R214 ;  /* 0x000000ffff307224 */ /* 0x000fe200078e00d6 */
[--C-:B------:R-:W-:Y:S01]  /*8d10*/  HSET2.LE.AND R20, R38, R202.reuse, PT ;  /* 0x000000ca26147233 */ /* 0x100fe20003803000 */
[----:B------:R-:W-:Y:S01]  /*8d20*/  IMAD.MOV.U32 R203, RZ, RZ, R219 ;  /* 0x000000ffffcb7224 */ /* 0x000fe200078e00db */
[--C-:B------:R-:W-:Y:S01]  /*8d30*/  HSET2.LE.AND R14, R37, R202.reuse, PT ;  /* 0x000000ca250e7233 */ /* 0x100fe20003803000 */
[----:B------:R-:W-:Y:S01]  /*8d40*/  IMAD.MOV.U32 R219, RZ, RZ, R50 ;  /* 0x000000ffffdb7224 */ /* 0x000fe200078e0032 */
[----:B------:R-:W-:-:S02]  /*8d50*/  HSET2.LE.AND R16, R36, R202, PT ;  /* 0x000000ca24107233 */ /* 0x000fc40003803000 */
[--C-:B------:R-:W-:Y:S01]  /*8d60*/  HSET2.LE.AND R29, R27, R202.reuse, PT ;  /* 0x000000ca1b1d7233 */ /* 0x100fe20003803000 */
[----:B------:R-:W-:Y:S01]  /*8d70*/  LDSM.16.MT88.4 R36, [R206+0x5800] ;  /* 0x00580000ce24783b */ /* 0x000fe20000004200 */
[----:B------:R-:W-:Y:S01]  /*8d80*/  HSET2.LE.AND R30, R26, R202, PT ;  /* 0x000000ca1a1e7233 */ /* 0x000fe20003803000 */
[----:B------:R-:W-:Y:S02]  /*8d90*/  IMAD.MOV.U32 R50, RZ, RZ, R51 ;  /* 0x000000ffff327224 */ /* 0x000fe400078e0033 */
[----:B------:R-:W1:Y:S01]  /*8da0*/  LDSM.16.MT88.4 R24, [R205+0x5800] ;  /* 0x00580000cd18783b */ /* 0x000e620000004200 */
[----:B------:R-:W-:Y:S01]  /*8db0*/  IMAD.MOV.U32 R51, RZ, RZ, R47 ;  /* 0x000000ffff337224 */ /* 0x000fe200078e002f */
[----:B------:R3:W-:Y:S01]  /*8dc0*/  MUFU.EX2 R63, R34 ;  /* 0x00000022003f7308 */ /* 0x0007e20000000800 */
[----:B------:R-:W-:Y:S02]  /*8dd0*/  IMAD.MOV.U32 R47, RZ, RZ, R48 ;  /* 0x000000ffff2f7224 */ /* 0x000fe400078e0030 */
[----:B------:R-:W-:-:S02]  /*8de0*/  IMAD.MOV.U32 R48, RZ, RZ, R49 ;  /* 0x000000ffff307224 */ /* 0x000fc400078e0031 */
[----:B------:R-:W-:Y:S02]  /*8df0*/  IMAD.MOV.U32 R49, RZ, RZ, R211 ;  /* 0x000000ffff317224 */ /* 0x000fe400078e00d3 */
[----:B------:R-:W-:Y:S01]  /*8e00*/  IMAD.MOV.U32 R198, RZ, RZ, R192 ;  /* 0x000000ffffc67224 */ /* 0x000fe200078e00c0 */
[--C-:B------:R-:W-:Y:S01]  /*8e10*/  HSET2.LE.AND R22, R40, R202.reuse, PT ;  /* 0x000000ca28167233 */ /* 0x100fe20003803000 */
[----:B------:R-:W-:Y:S02]  /*8e20*/  IMAD.MOV.U32 R192, RZ, RZ, R203 ;  /* 0x000000ffffc07224 */ /* 0x000fe400078e00cb */
[----:B------:R-:W-:Y:S01]  /*8e30*/  FADD.FTZ R40, R136, R133 ;  /* 0x0000008588287221 */ /* 0x000fe20000010000 */
[----:B------:R-:W-:Y:S01]  /*8e40*/  IMAD.MOV.U32 R203, RZ, RZ, R50 ;  /* 0x000000ffffcb7224 */ /* 0x000fe200078e0032 */
[----:B--2---:R-:W-:Y:S01]  /*8e50*/  F2FP.BF16.F32.PACK_AB R2, R74, R80 ;  /* 0x000000504a02723e */ /* 0x004fe200000010ff */
[----:B------:R-:W-:Y:S01]  /*8e60*/  IMAD.MOV.U32 R50, RZ, RZ, R47 ;  /* 0x000000ffff327224 */ /* 0x000fe200078e002f */
[----:B------:R2:W1:Y:S01]  /*8e70*/  MUFU.EX2 R61, R33 ;  /* 0x00000021003d7308 */ /* 0x0004620000000800 */
[----:B---3--:R-:W-:Y:S01]  /*8e80*/  FADD.FTZ R34, R201, R13 ;  /* 0x0000000dc9227221 */ /* 0x008fe20000010000 */
[----:B------:R-:W-:Y:S01]  /*8e90*/  IMAD.MOV.U32 R201, RZ, RZ, R200 ;  /* 0x000000ffffc97224 */ /* 0x000fe200078e00c8 */
[----:B------:R-:W-:Y:S01]  /*8ea0*/  HMMA.16816.F32.BF16 R160, R4, R52, R160 ;  /* 0x0000003404a0723c */ /* 0x000fe200000418a0 */
[----:B------:R-:W-:Y:S01]  /*8eb0*/  IMAD.MOV.U32 R200, RZ, RZ, R219 ;  /* 0x000000ffffc87224 */ /* 0x000fe200078e00db */
[----:B------:R-:W-:Y:S01]  /*8ec0*/  HSET2.LE.AND R18, R45, R202, PT ;  /* 0x000000ca2d127233 */ /* 0x000fe20003803000 */
[----:B------:R-:W-:-:S03]  /*8ed0*/  IMAD.MOV.U32 R219, RZ, RZ, R51 ;  /* 0x000000ffffdb7224 */ /* 0x000fc600078e0033 */
[C---:B------:R-:W-:Y:S01]  /*8ee0*/  HMMA.16816.F32.BF16 R144, R4.reuse, R64, R144 ;  /* 0x000000400490723c */ /* 0x040fe20000041890 */
[----:B------:R-:W-:Y:S01]  /*8ef0*/  IMAD.MOV.U32 R51, RZ, RZ, R48 ;  /* 0x000000ffff337224 */ /* 0x000fe200078e0030 */
[----:B------:R-:W-:Y:S01]  /*8f00*/  MUFU.EX2 R56, R56 ;  /* 0x0000003800387308 */ /* 0x000fe20000000800 */
[----:B------:R-:W-:Y:S01]  /*8f10*/  IMAD.MOV.U32 R47, RZ, RZ, R49 ;  /* 0x000000ffff2f7224 */ /* 0x000fe200078e0031 */
[--C-:B------:R-:W-:Y:S01]  /*8f20*/  HSET2.LE.AND R21, R41, R202.reuse, PT ;  /* 0x000000ca29157233 */ /* 0x100fe20003803000 */
[----:B------:R-:W-:Y:S01]  /*8f30*/  IMAD.MOV.U32 R48, RZ, RZ, R188 ;  /* 0x000000ffff307224 */ /* 0x000fe200078e00bc */
[--C-:B------:R-:W-:Y:S01]  /*8f40*/  HSET2.LE.AND R17, R46, R202.reuse, PT ;  /* 0x000000ca2e117233 */ /* 0x100fe20003803000 */
[----:B------:R-:W-:Y:S02]  /*8f50*/  IMAD.MOV.U32 R49, RZ, RZ, R59 ;  /* 0x000000ffff317224 */ /* 0x000fe400078e003b */
[----:B------:R-:W-:Y:S01]  /*8f60*/  FADD.FTZ R40, R213, R40 ;  /* 0x00000028d5287221 */ /* 0x000fe20000010000 */
[----:B--2---:R-:W-:Y:S01]  /*8f70*/  FADD.FTZ R33, R198, R12 ;  /* 0x0000000cc6217221 */ /* 0x004fe20000010000 */
[----:B------:R-:W-:Y:S01]  /*8f80*/  IMAD.MOV.U32 R191, RZ, RZ, R201 ;  /* 0x000000ffffbf7224 */ /* 0x000fe200078e00c9 */
[----:B------:R-:W-:Y:S01]  /*8f90*/  LOP3.LUT R12, R0, R2, RZ, 0xc0, !PT ;  /* 0x00000002000c7212 */ /* 0x000fe200078ec0ff */
[----:B------:R-:W-:Y:S01]  /*8fa0*/  IMAD.MOV.U32 R193, RZ, RZ, R192 ;  /* 0x000000ffffc17224 */ /* 0x000fe200078e00c0 */
[----:B------:R-:W-:Y:S01]  /*8fb0*/  F2FP.BF16.F32.PACK_AB R2, R82, R75 ;  /* 0x0000004b5202723e */ /* 0x000fe200000010ff */
[----:B------:R-:W-:Y:S01]  /*8fc0*/  IMAD.MOV.U32 R194, RZ, RZ, R200 ;  /* 0x000000ffffc27224 */ /* 0x000fe200078e00c8 */
[--C-:B------:R-:W-:Y:S01]  /*8fd0*/  HSET2.LE.AND R28, R28, R202.reuse, PT ;  /* 0x000000ca1c1c7233 */ /* 0x100fe20003803000 */
[----:B------:R-:W-:Y:S01]  /*8fe0*/  IMAD.MOV.U32 R112, RZ, RZ, R203 ;  /* 0x000000ffff707224 */ /* 0x000fe200078e00cb */
[C---:B------:R-:W-:Y:S01]  /*8ff0*/  HMMA.16816.F32.BF16 R52, R4.reuse, R54, R84 ;  /* 0x000000360434723c */ /* 0x040fe20000041854 */
[----:B------:R-:W-:Y:S01]  /*9000*/  IMAD.MOV.U32 R198, RZ, RZ, R50 ;  /* 0x000000ffffc67224 */ /* 0x000fe200078e0032 */
[--C-:B------:R-:W-:Y:S01]  /*9010*/  HSET2.LE.AND R31, R31, R202.reuse, PT ;  /* 0x000000ca1f1f7233 */ /* 0x100fe20003803000 */
[----:B------:R-:W-:Y:S01]  /*9020*/  IMAD.MOV.U32 R201, RZ, RZ, R51 ;  /* 0x000000ffffc97224 */ /* 0x000fe200078e0033 */
[--C-:B------:R-:W-:Y:S01]  /*9030*/  HSET2.LE.AND R32, R32, R202.reuse, PT ;  /* 0x000000ca20207233 */ /* 0x100fe20003803000 */
[----:B------:R-:W-:Y:S01]  /*9040*/  IMAD.MOV.U32 R200, RZ, RZ, R48 ;  /* 0x000000ffffc87224 */ /* 0x000fe200078e0030 */
[----:B------:R-:W-:Y:S01]  /*9050*/  HSET2.LE.AND R23, R23, R202, PT ;  /* 0x000000ca17177233 */ /* 0x000fe20003803000 */
[----:B------:R-:W-:Y:S01]  /*9060*/  IMAD.MOV.U32 R203, RZ, RZ, R49 ;  /* 0x000000ffffcb7224 */ /* 0x000fe200078e0031 */
[----:B------:R2:W5:Y:S01]  /*9070*/  LDL.LU R133, [R1+0xe4] ;  /* 0x0000e40001857983 */ /* 0x0005620000300800 */
[----:B------:R-:W-:Y:S01]  /*9080*/  HMMA.16816.F32.BF16 R48, R4, R66, R76 ;  /* 0x000000420430723c */ /* 0x000fe2000004184c */
[----:B----4-:R-:W-:-:S02]  /*9090*/  F2FP.BF16.F32.PACK_AB R0, R62, R72 ;  /* 0x000000483e00723e */ /* 0x010fc400000010ff */
[----:B------:R-:W-:Y:S01]  /*90a0*/  LOP3.LUT R14, R14, R2, RZ, 0xc0, !PT ;  /* 0x000000020e0e7212 */ /* 0x000fe200078ec0ff */
[----:B------:R-:W-:Y:S01]  /*90b0*/  FADD.FTZ R2, R207, R34 ;  /* 0x00000022cf027221 */ /* 0x000fe20000010000 */
[----:B------:R-:W-:Y:S01]  /*90c0*/  MUFU.EX2 R59, R35 ;  /* 0x00000023003b7308 */ /* 0x000fe20000000800 */
[----:B------:R-:W-:Y:S02]  /*90d0*/  IMAD.MOV.U32 R113, RZ, RZ, R219 ;  /* 0x000000ffff717224 */ /* 0x000fe400078e00db */
[----:B------:R-:W-:Y:S01]  /*90e0*/  FADD.FTZ R5, R191, R40 ;  /* 0x00000028bf057221 */ /* 0x000fe20000010000 */
[----:B------:R-:W-:Y:S02]  /*90f0*/  IMAD.MOV.U32 R191, RZ, RZ, R193 ;  /* 0x000000ffffbf7224 */ /* 0x000fe400078e00c1 */
[----:B------:R-:W-:Y:S01]  /*9100*/  FADD.FTZ R41, R212, R15 ;  /* 0x0000000fd4297221 */ /* 0x000fe20000010000 */
[----:B------:R-:W-:Y:S01]  /*9110*/  IMAD.MOV.U32 R193, RZ, RZ, R194 ;  /* 0x000000ffffc17224 */ /* 0x000fe200078e00c2 */
[----:B------:R2:W5:Y:S01]  /*9120*/  LDL.LU R136, [R1+0xe0] ;  /* 0x0000e00001887983 */ /* 0x0005620000300800 */
[----:B------:R-:W-:Y:S01]  /*9130*/  IMAD.MOV.U32 R194, RZ, RZ, R112 ;  /* 0x000000ffffc27224 */ /* 0x000fe200078e0070 */
[----:B------:R-:W-:Y:S01]  /*9140*/  LOP3.LUT R13, R11, R0, RZ, 0xc0, !PT ;  /* 0x000000000b0d7212 */ /* 0x000fe200078ec0ff */
[----:B------:R-:W-:Y:S01]  /*9150*/  FADD.FTZ R0, R148, R33 ;  /* 0x0000002194007221 */ /* 0x000fe20000010000 */
[----:B------:R-:W3:Y:S01]  /*9160*/  MUFU.EX2 R35, R44 ;  /* 0x0000002c00237308 */ /* 0x000ee20000000800 */
[----:B------:R-:W-:-:S02]  /*9170*/  IMAD.MOV.U32 R188, RZ, RZ, R210 ;  /* 0x000000ffffbc7224 */ /* 0x000fc400078e00d2 */
[----:B------:R-:W-:Y:S01]  /*9180*/  FADD.FTZ R33, R194, R2 ;  /* 0x00000002c2217221 */ /* 0x000fe20000010000 */
[----:B------:R-:W-:Y:S01]  /*9190*/  IMAD.MOV.U32 R192, RZ, RZ, R47 ;  /* 0x000000ffffc07224 */ /* 0x000fe200078e002f */
[----:B------:R-:W-:Y:S01]  /*91a0*/  F2FP.BF16.F32.PACK_AB R2, R91, R88 ;  /* 0x000000585b02723e */ /* 0x000fe200000010ff */
[----:B------:R-:W-:Y:S02]  /*91b0*/  IMAD.MOV.U32 R112, RZ, RZ, R113 ;  /* 0x000000ffff707224 */ /* 0x000fe400078e0071 */
[----:B------:R-:W-:Y:S02]  /*91c0*/  IMAD.MOV.U32 R113, RZ, RZ, R198 ;  /* 0x000000ffff717224 */ /* 0x000fe400078e00c6 */
[----:B------:R-:W-:Y:S01]  /*91d0*/  FADD.FTZ R34, R149, R0 ;  /* 0x0000000095227221 */ /* 0x000fe20000010000 */
[----:B------:R-:W-:Y:S01]  /*91e0*/  IMAD.MOV.U32 R219, RZ, RZ, R188 ;  /* 0x000000ffffdb7224 */ /* 0x000fe200078e00bc */
[----:B------:R-:W-:Y:S01]  /*91f0*/  LOP3.LUT R7, R18, R2, RZ, 0xc0, !PT ;  /* 0x0000000212077212 */ /* 0x000fe200078ec0ff */
[----:B------:R-:W-:Y:S01]  /*9200*/  IMAD.MOV.U32 R198, RZ, RZ, R201 ;  /* 0x000000ffffc67224 */ /* 0x000fe200078e00c9 */
[----:B-1----:R-:W-:Y:S01]  /*9210*/  F2FP.BF16.F32.PACK_AB R15, R61, R60 ;  /* 0x0000003c3d0f723e */ /* 0x002fe200000010ff */
[----:B------:R-:W-:Y:S01]  /*9220*/  IMAD.MOV.U32 R47, RZ, RZ, R58 ;  /* 0x000000ffff2f7224 */ /* 0x000fe200078e003a */
[----:B------:R-:W-:Y:S01]  /*9230*/  F2FP.BF16.F32.PACK_AB R0, R106, R107 ;  /* 0x0000006b6a00723e */ /* 0x000fe200000010ff */
[----:B------:R-:W-:Y:S01]  /*9240*/  IMAD.MOV.U32 R201, RZ, RZ, R192 ;  /* 0x000000ffffc97224 */ /* 0x000fe200078e00c0 */
[----:B------:R-:W-:Y:S01]  /*9250*/  F2FP.BF16.F32.PACK_AB R2, R110, R102 ;  /* 0x000000666e02723e */ /* 0x000fe200000010ff */
[----:B------:R-:W-:-:S02]  /*9260*/  IMAD.MOV.U32 R192, RZ, RZ, R200 ;  /* 0x000000ffffc07224 */ /* 0x000fc400078e00c8 */
[----:B------:R-:W-:Y:S02]  /*9270*/  IMAD.MOV.U32 R200, RZ, RZ, R203 ;  /* 0x000000ffffc87224 */ /* 0x000fe400078e00cb */
[----:B------:R-:W-:Y:S01]  /*9280*/  FADD.FTZ R4, R208, R41 ;  /* 0x00000029d0047221 */ /* 0x000fe20000010000 */
[----:B------:R-:W-:Y:S02]  /*9290*/  IMAD.MOV.U32 R203, RZ, RZ, R219 ;  /* 0x000000ffffcb7224 */ /* 0x000fe400078e00db */
[----:B------:R-:W-:Y:S01]  /*92a0*/  IMAD.MOV.U32 R242, RZ, RZ, R112 ;  /* 0x000000fffff27224 */ /* 0x000fe200078e0070 */
[----:B------:R-:W-:Y:S01]  /*92b0*/  LOP3.LUT R15, R16, R15, RZ, 0xc0, !PT ;  /* 0x0000000f100f7212 */ /* 0x000fe200078ec0ff */
[----:B------:R-:W-:Y:S01]  /*92c0*/  IMAD.MOV.U32 R219, RZ, RZ, R47 ;  /* 0x000000ffffdb7224 */ /* 0x000fe200078e002f */
[----:B------:R-:W-:Y:S01]  /*92d0*/  LOP3.LUT R6, R17, R0, RZ, 0xc0, !PT ;  /* 0x0000000011067212 */ /* 0x000fe200078ec0ff */
[----:B------:R-:W-:Y:S01]  /*92e0*/  IMAD.MOV.U32 R112, RZ, RZ, R142 ;  /* 0x000000ffff707224 */ /* 0x000fe200078e008e */
[----:B------:R-:W-:Y:S01]  /*92f0*/  LOP3.LUT R142, R21, R2, RZ, 0xc0, !PT ;  /* 0x00000002158e7212 */ /* 0x000fe200078ec0ff */
[----:B------:R-:W-:Y:S01]  /*9300*/  IMAD.MOV.U32 R141, RZ, RZ, R178 ;  /* 0x000000ffff8d7224 */ /* 0x000fe200078e00b2 */
[----:B------:R-:W-:Y:S01]  /*9310*/  F2FP.BF16.F32.PACK_AB R0, R96, R92 ;  /* 0x0000005c6000723e */ /* 0x000fe200000010ff */
[----:B------:R-:W-:Y:S01]  /*9320*/  IMAD.MOV.U32 R143, RZ, RZ, R215 ;  /* 0x000000ffff8f7224 */ /* 0x000fe200078e00d7 */
[----:B------:R-:W-:Y:S01]  /*9330*/  F2FP.BF16.F32.PACK_AB R2, R90, R93 ;  /* 0x0000005d5a02723e */ /* 0x000fe200000010ff */
[----:B------:R-:W-:-:S02]  /*9340*/  IMAD.MOV.U32 R47, RZ, RZ, R139 ;  /* 0x000000ffff2f7224 */ /* 0x000fc400078e008b */
[----:B------:R-:W-:Y:S01]  /*9350*/  FADD.FTZ R16, R191, R5 ;  /* 0x00000005bf107221 */ /* 0x000fe20000010000 */
[----:B------:R-:W-:Y:S01]  /*9360*/  FADD.FTZ R11, R193, R4 ;  /* 0x00000004c10b7221 */ /* 0x000fe20000010000 */
[----:B------:R-:W-:Y:S01]  /*9370*/  IMAD.MOV.U32 R140, RZ, RZ, R216 ;  /* 0x000000ffff8c7224 */ /* 0x000fe200078e00d8 */
[----:B------:R-:W-:Y:S01]  /*9380*/  F2FP.BF16.F32.PACK_AB R4, R108, R109 ;  /* 0x0000006d6c04723e */ /* 0x000fe200000010ff */
[----:B------:R-:W-:Y:S01]  /*9390*/  IMAD.MOV.U32 R191, RZ, RZ, R47 ;  /* 0x000000ffffbf7224 */ /* 0x000fe200078e002f */
[----:B------:R-:W-:Y:S01]  /*93a0*/  F2FP.BF16.F32.PACK_AB R5, R83, R89 ;  /* 0x000000595305723e */ /* 0x000fe200000010ff */
[----:B------:R-:W-:Y:S02]  /*93b0*/  IMAD.MOV.U32 R194, RZ, RZ, R151 ;  /* 0x000000ffffc27224 */ /* 0x000fe400078e0097 */
[----:B------:R-:W-:Y:S01]  /*93c0*/  IMAD.MOV.U32 R231, RZ, RZ, R143 ;  /* 0x000000ffffe77224 */ /* 0x000fe200078e008f */
[----:B------:R-:W-:Y:S01]  /*93d0*/  LOP3.LUT R143, R22, R0, RZ, 0xc0, !PT ;  /* 0x00000000168f7212 */ /* 0x000fe200078ec0ff */
[----:B------:R-:W-:Y:S01]  /*93e0*/  IMAD.MOV.U32 R232, RZ, RZ, R141 ;  /* 0x000000ffffe87224 */ /* 0x000fe200078e008d */
[----:B------:R-:W-:Y:S01]  /*93f0*/  LOP3.LUT R141, R28, R2, RZ, 0xc0, !PT ;  /* 0x000000021c8d7212 */ /* 0x000fe200078ec0ff */
[----:B------:R-:W-:Y:S01]  /*9400*/  IMAD.MOV.U32 R139, RZ, RZ, R57 ;  /* 0x000000ffff8b7224 */ /* 0x000fe200078e0039 */
[----:B------:R-:W-:Y:S01]  /*9410*/  F2FP.BF16.F32.PACK_AB R0, R73, R81 ;  /* 0x000000514900723e */ /* 0x000fe200000010ff */
[C---:B------:R-:W-:Y:S01]  /*9420*/  HMMA.16816.F32.BF16 R168, R12.reuse, R24, R168 ;  /* 0x000000180ca8723c */ /* 0x040fe200000418a8 */
[----:B---3--:R-:W-:Y:S01]  /*9430*/  F2FP.BF16.F32.PACK_AB R2, R56, R35 ;  /* 0x000000233802723e */ /* 0x008fe200000010ff */
[----:B------:R-:W-:Y:S01]  /*9440*/  IMAD.MOV.U32 R243, RZ, RZ, R194 ;  /* 0x000000fffff37224 */ /* 0x000fe200078e00c2 */
[----:B------:R-:W-:Y:S01]  /*9450*/  LOP3.LUT R4, R19, R4, RZ, 0xc0, !PT ;  /* 0x0000000413047212 */ /* 0x000fe200078ec0ff */
[----:B------:R-:W-:Y:S01]  /*9460*/  IMAD.MOV.U32 R220, RZ, RZ, R140 ;  /* 0x000000ffffdc7224 */ /* 0x000fe200078e008c */
[----:B------:R-:W-:Y:S01]  /*9470*/  LOP3.LUT R5, R20, R5, RZ, 0xc0, !PT ;  /* 0x0000000514057212 */ /* 0x000fe200078ec0ff */
[----:B------:R-:W-:Y:S01]  /*9480*/  HMMA.16816.F32.BF16 R164, R12, R26, R164 ;  /* 0x0000001a0ca4723c */ /* 0x000fe200000418a4 */
[----:B------:R-:W-:-:S02]  /*9490*/  IMAD.MOV.U32 R193, RZ, RZ, R139 ;  /* 0x000000ffffc17224 */ /* 0x000fc400078e008b */
[----:B------:R-:W-:-:S03]  /*94a0*/  IMAD.MOV.U32 R194, RZ, RZ, R155 ;  /* 0x000000ffffc27224 */ /* 0x000fc600078e009b */
[----:B------:R-:W-:Y:S01]  /*94b0*/  HMMA.16816.F32.BF16 R156, R12, R36, R156 ;  /* 0x000000240c9c723c */ /* 0x000fe2000004189c */
[----:B------:R-:W-:Y:S01]  /*94c0*/  LOP3.LUT R155, R31, R2, RZ, 0xc0, !PT ;  /* 0x000000021f9b7212 */ /* 0x000fe200078ec0ff */
[----:B------:R-:W-:-:S04]  /*94d0*/  FADD.FTZ R2, R231, R33 ;  /* 0x00000021e7027221 */ /* 0x000fc80000010000 */
[----:B------:R-:W-:Y:S01]  /*94e0*/  HMMA.16816.F32.BF16 R44, R12, R38, R68 ;  /* 0x000000260c2c723c */ /* 0x000fe20000041844 */
[----:B------:R-:W-:-:S06]  /*94f0*/  IMAD.MOV.U32 R231, RZ, RZ, R220 ;  /* 0x000000ffffe77224 */ /* 0x000fcc00078e00dc */
[----:B------:R-:W-:Y:S01]  /*9500*/  FADD.FTZ R14, R191, R16 ;  /* 0x00000010bf0e7221 */ /* 0x000fe20000010000 */
[----:B------:R-:W-:Y:S01]  /*9510*/  IMAD.MOV.U32 R191, RZ, RZ, R152 ;  /* 0x000000ffffbf7224 */ /* 0x000fe200078e0098 */
[----:B------:R-:W-:Y:S02]  /*9520*/  LOP3.LUT R152, R29, R0, RZ, 0xc0, !PT ;  /* 0x000000001d987212 */ /* 0x000fe400078ec0ff */
[----:B------:R-:W-:Y:S01]  /*9530*/  F2FP.BF16.F32.PACK_AB R0, R59, R63 ;  /* 0x0000003f3b00723e */ /* 0x000fe200000010ff */
[----:B------:R-:W-:Y:S01]  /*9540*/  FADD.FTZ R13, R193, R11 ;  /* 0x0000000bc10d7221 */ /* 0x000fe20000010000 */
[----:B------:R-:W-:Y:S01]  /*9550*/  IMAD.MOV.U32 R220, RZ, RZ, R232 ;  /* 0x000000ffffdc7224 */ /* 0x000fe200078e00e8 */
[----:B------:R-:W-:Y:S01]  /*9560*/  HMMA.16816.F32.BF16 R160, R4, R24, R160 ;  /* 0x0000001804a0723c */ /* 0x000fe200000418a0 */
[----:B------:R-:W-:Y:S01]  /*9570*/  IMAD.MOV.U32 R193, RZ, RZ, R154 ;  /* 0x000000ffffc17224 */ /* 0x000fe200078e009a */
[----:B------:R-:W-:Y:S01]  /*9580*/  LOP3.LUT R154, R32, R0, RZ, 0xc0, !PT ;  /* 0x00000000209a7212 */ /* 0x000fe200078ec0ff */
[----:B------:R-:W-:-:S02]  /*9590*/  IMAD.MOV.U32 R232, RZ, RZ, R242 ;  /* 0x000000ffffe87224 */ /* 0x000fc400078e00f2 */
[----:B------:R-:W-:Y:S01]  /*95a0*/  FADD.FTZ R0, R231, R34 ;  /* 0x00000022e7007221 */ /* 0x000fe20000010000 */
[----:B------:R-:W-:Y:S01]  /*95b0*/  IMAD.MOV.U32 R242, RZ, RZ, R243 ;  /* 0x000000fffff27224 */ /* 0x000fe200078e00f3 */
[----:B------:R-:W-:Y:S01]  /*95c0*/  HMMA.16816.F32.BF16 R144, R4, R36, R144 ;  /* 0x000000240490723c */ /* 0x000fe20000041890 */
[----:B------:R-:W-:Y:S02]  /*95d0*/  IMAD.MOV.U32 R243, RZ, RZ, R185 ;  /* 0x000000fffff37224 */ /* 0x000fe400078e00b9 */
[----:B------:R-:W-:-:S03]  /*95e0*/  IMAD.MOV.U32 R231, RZ, RZ, R220 ;  /* 0x000000ffffe77224 */ /* 0x000fc600078e00dc */
[----:B------:R-:W-:Y:S01]  /*95f0*/  HMMA.16816.F32.BF16 R24, R4, R26, R52 ;  /* 0x0000001a0418723c */ /* 0x000fe20000041834 */
[----:B------:R-:W-:Y:S02]  /*9600*/  IMAD.MOV.U32 R220, RZ, RZ, R232 ;  /* 0x000000ffffdc7224 */ /* 0x000fe400078e00e8 */
[----:B------:R-:W-:-:S03]  /*9610*/  IMAD.MOV.U32 R232, RZ, RZ, R242 ;  /* 0x000000ffffe87224 */ /* 0x000fc600078e00f2 */
[----:B------:R-:W-:Y:S01]  /*9620*/  HMMA.16816.F32.BF16 R36, R4, R38, R48 ;  /* 0x000000260424723c */ /* 0x000fe20000041830 */
[----:B------:R-:W-:Y:S01]  /*9630*/  IMAD.MOV.U32 R242, RZ, RZ, R243 ;  /* 0x000000fffff27224 */ /* 0x000fe200078e00f3 */
[----:B------:R-:W-:Y:S01]  /*9640*/  F2FP.BF16.F32.PACK_AB R11, R103, R105 ;  /* 0x00000069670b723e */ /* 0x000fe200000010ff */
[----:B------:R-:W-:-:S04]  /*9650*/  IMAD.MOV.U32 R243, RZ, RZ, R135 ;  /* 0x000000fffff37224 */ /* 0x000fc800078e0087 */
[----:B------:R-:W-:Y:S01]  /*9660*/  FADD.FTZ R4, R10, R14 ;  /* 0x0000000e0a047221 */ /* 0x000fe20000010000 */
[----:B------:R-:W-:Y:S01]  /*9670*/  FADD.FTZ R6, R9, R13 ;  /* 0x0000000d09067221 */ /* 0x000fe20000010000 */
[----:B------:R-:W-:Y:S01]  /*9680*/  FADD.FTZ R5, R8, R2 ;  /* 0x0000000208057221 */ /* 0x000fe20000010000 */
[----:B------:R-:W-:Y:S01]  /*9690*/  FADD.FTZ R2, R3, R0 ;  /* 0x0000000003027221 */ /* 0x000fe20000010000 */
[----:B------:R-:W-:Y:S01]  /*96a0*/  FADD.FTZ R0, R231, R4 ;  /* 0x00000004e7007221 */ /* 0x000fe20000010000 */
[----:B------:R-:W-:Y:S02]  /*96b0*/  IMAD.MOV.U32 R190, RZ, RZ, R153 ;  /* 0x000000ffffbe7224 */ /* 0x000fe400078e0099 */
[----:B------:R-:W-:Y:S01]  /*96c0*/  FADD.FTZ R6, R220, R6 ;  /* 0x00000006dc067221 */ /* 0x000fe20000010000 */
[----:B------:R-:W-:Y:S01]  /*96d0*/  FADD.FTZ R5, R232, R5 ;  /* 0x00000005e8057221 */ /* 0x000fe20000010000 */
[----:B------:R-:W-:Y:S01]  /*96e0*/  FADD.FTZ R4, R242, R2 ;  /* 0x00000002f2047221 */ /* 0x000fe20000010000 */
[----:B------:R-:W-:Y:S01]  /*96f0*/  FADD.FTZ R2, R243, R0 ;  /* 0x00000000f3027221 */ /* 0x000fe20000010000 */
[----:B------:R-:W-:Y:S01]  /*9700*/  LOP3.LUT R140, R23, R11, RZ, 0xc0, !PT ;  /* 0x0000000b178c7212 */ /* 0x000fe200078ec0ff */
        /* <DEDUP_REMOVED lines=8> */
[----:B------:R-:W-:-:S02]  /*9790*/  IMAD.MOV.U32 R188, RZ, RZ, R209 ;  /* 0x000000ffffbc7224 */ /* 0x000fc400078e00d1 */
[----:B------:R-:W-:Y:S01]  /*97a0*/  FADD.FTZ R5, R192, R5 ;  /* 0x00000005c0057221 */ /* 0x000fe20000010000 */
[----:B------:R-:W-:Y:S01]  /*97b0*/  FADD.FTZ R6, R200, R4 ;  /* 0x00000004c8067221 */ /* 0x000fe20000010000 */
[----:B------:R-:W-:Y:S01]  /*97c0*/  FADD.FTZ R4, R203, R2 ;  /* 0x00000002cb047221 */ /* 0x000fe20000010000 */
[----:B------:R-:W-:Y:S01]  /*97d0*/  FADD.FTZ R2, R219, R0 ;  /* 0x00000000db027221 */ /* 0x000fe20000010000 */
[----:B------:R-:W-:Y:S01]  /*97e0*/  FADD.FTZ R0, R188, R5 ;  /* 0x00000005bc007221 */ /* 0x000fe20000010000 */
[----:B------:R-:W-:Y:S02]  /*97f0*/  IMAD.MOV.U32 R139, RZ, RZ, R150 ;  /* 0x000000ffff8b7224 */ /* 0x000fe400078e0096 */
[----:B------:R-:W-:Y:S01]  /*9800*/  FADD.FTZ R5, R189, R6 ;  /* 0x00000006bd057221 */ /* 0x000fe20000010000 */
[----:B------:R-:W-:Y:S02]  /*9810*/  IMAD.MOV.U32 R185, RZ, RZ, R179 ;  /* 0x000000ffffb97224 */ /* 0x000fe400078e00b3 */
[----:B------:R-:W-:Y:S01]  /*9820*/  FADD.FTZ R4, R186, R4 ;  /* 0x00000004ba047221 */ /* 0x000fe20000010000 */
[----:B------:R-:W-:-:S02]  /*9830*/  IMAD.MOV.U32 R179, RZ, RZ, R181 ;  /* 0x000000ffffb37224 */ /* 0x000fc400078e00b5 */
[----:B------:R-:W-:Y:S01]  /*9840*/  FADD.FTZ R0, R187, R0 ;  /* 0x00000000bb007221 */ /* 0x000fe20000010000 */
[----:B------:R-:W-:Y:S02]  /*9850*/  IMAD.MOV.U32 R181, RZ, RZ, R180 ;  /* 0x000000ffffb57224 */ /* 0x000fe400078e00b4 */
[----:B------:R-:W-:Y:S01]  /*9860*/  FADD.FTZ R2, R139, R2 ;  /* 0x000000028b027221 */ /* 0x000fe20000010000 */
[----:B------:R-:W-:Y:S02]  /*9870*/  IMAD.MOV.U32 R180, RZ, RZ, R131 ;  /* 0x000000ffffb47224 */ /* 0x000fe400078e0083 */
[----:B------:R-:W-:Y:S01]  /*9880*/  FADD.FTZ R5, R184, R5 ;  /* 0x00000005b8057221 */ /* 0x000fe20000010000 */
[----:B------:R-:W-:Y:S02]  /*9890*/  IMAD.MOV.U32 R131, RZ, RZ, R182 ;  /* 0x000000ffff837224 */ /* 0x000fe400078e00b6 */
[----:B------:R-:W-:Y:S01]  /*98a0*/  FADD.FTZ R4, R177, R4 ;  /* 0x00000004b1047221 */ /* 0x000fe20000010000 */
[----:B------:R-:W-:-:S02]  /*98b0*/  IMAD.MOV.U32 R182, RZ, RZ, R183 ;  /* 0x000000ffffb67224 */ /* 0x000fc400078e00b7 */
[----:B------:R-:W-:Y:S01]  /*98c0*/  FADD.FTZ R0, R179, R0 ;  /* 0x00000000b3007221 */ /* 0x000fe20000010000 */
[----:B------:R-:W-:Y:S01]  /*98d0*/  FADD.FTZ R2, R185, R2 ;  /* 0x00000002b9027221 */ /* 0x000fe20000010000 */
[----:B------:R-:W-:Y:S02]  /*98e0*/  IMAD.MOV.U32 R183, RZ, RZ, R204 ;  /* 0x000000ffffb77224 */ /* 0x000fe400078e00cc */
[----:B------:R-:W-:Y:S01]  /*98f0*/  FADD.FTZ R5, R181, R5 ;  /* 0x00000005b5057221 */ /* 0x000fe20000010000 */
[----:B------:R-:W-:Y:S01]  /*9900*/  FADD.FTZ R4, R180, R4 ;  /* 0x00000004b4047221 */ /* 0x000fe20000010000 */
[----:B------:R-:W-:Y:S02]  /*9910*/  IMAD.MOV.U32 R178, RZ, RZ, R217 ;  /* 0x000000ffffb27224 */ /* 0x000fe400078e00d9 */
[----:B------:R-:W-:Y:S01]  /*9920*/  FADD.FTZ R0, R182, R0 ;  /* 0x00000000b6007221 */ /* 0x000fe20000010000 */
[----:B------:R-:W-:Y:S02]  /*9930*/  IMAD.MOV.U32 R135, RZ, RZ, R132 ;  /* 0x000000ffff877224 */ /* 0x000fe400078e0084 */
        /* <DEDUP_REMOVED lines=38> */
[----:B------:R-:W1:Y:S01]  /*9ba0*/  MUFU.EX2 R58, R42 ;  /* 0x0000002a003a7308 */ /* 0x000e620000000800 */
[----:B------:R-:W-:Y:S01]  /*9bb0*/  FADD.FTZ R4, R89, R4 ;  /* 0x0000000459047221 */ /* 0x000fe20000010000 */
[----:B------:R-:W-:Y:S01]  /*9bc0*/  FADD.FTZ R0, R72, R0 ;  /* 0x0000000048007221 */ /* 0x000fe20000010000 */
[----:B------:R-:W-:Y:S01]  /*9bd0*/  FADD.FTZ R2, R80, R2 ;  /* 0x0000000250027221 */ /* 0x000fe20000010000 */
[----:B------:R-:W-:Y:S01]  /*9be0*/  FADD.FTZ R5, R108, R5 ;  /* 0x000000056c057221 */ /* 0x000fe20000010000 */
[----:B------:R-:W-:Y:S01]  /*9bf0*/  FADD.FTZ R4, R83, R4 ;  /* 0x0000000453047221 */ /* 0x000fe20000010000 */
[----:B------:R-:W-:-:S02]  /*9c00*/  FADD.FTZ R0, R62, R0 ;  /* 0x000000003e007221 */ /* 0x000fc40000010000 */
[----:B------:R3:W4:Y:S01]  /*9c10*/  MUFU.EX2 R57, R43 ;  /* 0x0000002b00397308 */ /* 0x0007220000000800 */
[----:B------:R-:W-:Y:S01]  /*9c20*/  FADD.FTZ R2, R74, R2 ;  /* 0x000000024a027221 */ /* 0x000fe20000010000 */
[----:B------:R-:W-:Y:S01]  /*9c30*/  FADD.FTZ R5, R107, R5 ;  /* 0x000000056b057221 */ /* 0x000fe20000010000 */
[----:B------:R-:W-:Y:S01]  /*9c40*/  FADD.FTZ R4, R88, R4 ;  /* 0x0000000458047221 */ /* 0x000fe20000010000 */
[----:B------:R-:W-:Y:S01]  /*9c50*/  FADD.FTZ R0, R60, R0 ;  /* 0x000000003c007221 */ /* 0x000fe20000010000 */
[----:B------:R-:W2:Y:S01]  /*9c60*/  LDSM.16.MT88.4 R148, [R205+0x5c00] ;  /* 0x005c0000cd94783b */ /* 0x000ea20000004200 */
[----:B------:R-:W-:Y:S01]  /*9c70*/  FADD.FTZ R2, R75, R2 ;  /* 0x000000024b027221 */ /* 0x000fe20000010000 */
[----:B------:R-:W-:Y:S01]  /*9c80*/  FADD.FTZ R5, R106, R5 ;  /* 0x000000056a057221 */ /* 0x000fe20000010000 */
[----:B------:R-:W-:Y:S01]  /*9c90*/  FADD.FTZ R4, R91, R4 ;  /* 0x000000045b047221 */ /* 0x000fe20000010000 */
[----:B------:R-:W-:Y:S01]  /*9ca0*/  FADD.FTZ R0, R61, R0 ;  /* 0x000000003d007221 */ /* 0x000fe20000010000 */
[----:B------:R-:W-:Y:S01]  /*9cb0*/  FADD.FTZ R2, R82, R2 ;  /* 0x0000000252027221 */ /* 0x000fe20000010000 */
[----:B------:R-:W-:Y:S01]  /*9cc0*/  FADD.FTZ R5, R105, R5 ;  /* 0x0000000569057221 */ /* 0x000fe20000010000 */
[----:B------:R2:W5:Y:S01]  /*9cd0*/  LDL.LU R217, [R1+0xdc] ;  /* 0x0000dc0001d97983 */ /* 0x0005620000300800 */
[----:B------:R-:W2:Y:S03]  /*9ce0*/  LDC.U8 R132, c[0x0][0x388] ;  /* 0x0000e200ff847b82 */ /* 0x000ea60000000000 */
[----:B---3--:R-:W3:Y:S01]  /*9cf0*/  LDSM.16.MT88.4 R40, [R206+0x5c00] ;  /* 0x005c0000ce28783b */ /* 0x008ee20000004200 */
[----:B------:R-:W-:Y:S01]  /*9d00*/  FADD.FTZ R4, R93, R4 ;  /* 0x000000045d047221 */ /* 0x000fe20000010000 */
[----:B-1----:R-:W-:Y:S01]  /*9d10*/  FADD.FTZ R0, R58, R0 ;  /* 0x000000003a007221 */ /* 0x002fe20000010000 */
[----:B------:R-:W-:Y:S01]  /*9d20*/  FADD.FTZ R2, R81, R2 ;  /* 0x0000000251027221 */ /* 0x000fe20000010000 */
[----:B------:R1:W5:Y:S01]  /*9d30*/  LDL.LU R216, [R1+0xd8] ;  /* 0x0000d80001d87983 */ /* 0x0003620000300800 */
[----:B------:R-:W-:Y:S01]  /*9d40*/  FADD.FTZ R5, R103, R5 ;  /* 0x0000000567057221 */ /* 0x000fe20000010000 */
[----:B------:R-:W-:-:S02]  /*9d50*/  FADD.FTZ R4, R90, R4 ;  /* 0x000000045a047221 */ /* 0x000fc40000010000 */
[----:B------:R1:W5:Y:S01]  /*9d60*/  LDL.LU R215, [R1+0xd4] ;  /* 0x0000d40001d77983 */ /* 0x0003620000300800 */
[----:B----4-:R-:W-:-:S03]  /*9d70*/  FADD.FTZ R0, R57, R0 ;  /* 0x0000000039007221 */ /* 0x010fc60000010000 */
[----:B------:R1:W5:Y:S01]  /*9d80*/  LDL.LU R214, [R1+0xd0] ;  /* 0x0000d00001d67983 */ /* 0x0003620000300800 */
[----:B------:R-:W-:-:S03]  /*9d90*/  FADD.FTZ R2, R73, R2 ;  /* 0x0000000249027221 */ /* 0x000fc60000010000 */
        /* <DEDUP_REMOVED lines=16> */
[----:B------:R1:W5:Y:S04]  /*9ea0*/  LDL.LU R10, [R1+0xac] ;  /* 0x0000ac00010a7983 */ /* 0x0003680000300800 */
[----:B------:R1:W5:Y:S04]  /*9eb0*/  LDL.LU R9, [R1+0xa8] ;  /* 0x0000a80001097983 */ /* 0x0003680000300800 */
[----:B------:R1:W5:Y:S04]  /*9ec0*/  LDL.LU R8, [R1+0xa4] ;  /* 0x0000a40001087983 */ /* 0x0003680000300800 */
[----:B------:R1:W5:Y:S04]  /*9ed0*/  LDL.LU R3, [R1+0xa0] ;  /* 0x0000a00001037983 */ /* 0x0003680000300800 */
[----:B------:R1:W-:Y:S04]  /*9ee0*/  STL [R1+0x34], R5 ;  /* 0x0000340501007387 */ /* 0x0003e80000100800 */
[----:B------:R1:W-:Y:S04]  /*9ef0*/  STL [R1+0x38], R4 ;  /* 0x0000380401007387 */ /* 0x0003e80000100800 */
[----:B------:R1:W-:Y:S04]  /*9f00*/  STL [R1+0x40], R0 ;  /* 0x0000400001007387 */ /* 0x0003e80000100800 */
[----:B------:R1:W-:Y:S01]  /*9f10*/  STL [R1+0x3c], R2 ;  /* 0x00003c0201007387 */ /* 0x0003e20000100800 */
[----:B------:R-:W-:-:S04]  /*9f20*/  F2FP.BF16.F32.PACK_AB R12, R57, R58 ;  /* 0x0000003a390c723e */ /* 0x000fc800000010ff */
[----:B------:R-:W-:Y:S01]  /*9f30*/  LOP3.LUT R153, R30, R12, RZ, 0xc0, !PT ;  /* 0x0000000c1e997212 */ /* 0x000fe200078ec0ff */
[-C--:B--2---:R-:W-:Y:S06]  /*9f40*/  HMMA.16816.F32.BF16 R160, R140, R148.reuse, R160 ;  /* 0x000000948ca0723c */ /* 0x084fec00000418a0 */
[C---:B------:R-:W-:Y:S06]  /*9f50*/  HMMA.16816.F32.BF16 R168, R152.reuse, R148, R168 ;  /* 0x0000009498a8723c */ /* 0x040fec00000418a8 */
[C---:B------:R-:W-:Y:S06]  /*9f60*/  HMMA.16816.F32.BF16 R164, R152.reuse, R150, R164 ;  /* 0x0000009698a4723c */ /* 0x040fec00000418a4 */
[----:B---3--:R-:W-:Y:S06]  /*9f70*/  HMMA.16816.F32.BF16 R156, R152, R40, R156 ;  /* 0x00000028989c723c */ /* 0x008fec000004189c */
[C---:B------:R-:W-:Y:S06]  /*9f80*/  HMMA.16816.F32.BF16 R148, R140.reuse, R150, R24 ;  /* 0x000000968c94723c */ /* 0x040fec0000041818 */
[----:B------:R-:W-:Y:S06]  /*9f90*/  HMMA.16816.F32.BF16 R144, R140, R40, R144 ;  /* 0x000000288c90723c */ /* 0x000fec0000041890 */
[-C--:B------:R-:W-:Y:S06]  /*9fa0*/  HMMA.16816.F32.BF16 R152, R152, R42.reuse, R44 ;  /* 0x0000002a9898723c */ /* 0x080fec000004182c */
[----:B------:R-:W-:Y:S01]  /*9fb0*/  HMMA.16816.F32.BF16 R140, R140, R42, R36 ;  /* 0x0000002a8c8c723c */ /* 0x000fe20000041824 */
[----:B------:R-:W-:-:S08]  /*9fc0*/  NOP ;  /* 0x0000000000007918 */ /* 0x000fd00000000000 */
[----:B-1----:R-:W-:-:S15]  /*9fd0*/  @!P0 BRA `(.L_x_217) ;  /* 0x0000008c00e88947 */ /* 0x002fde0003800000 */
[----:B------:R-:W2:Y:S01]  /*9fe0*/  LDL.64 R180, [R1+0x70] ;  /* 0x0000700001b47983 */ /* 0x000ea20000100a00 */
[----:B------:R-:W-:Y:S01]  /*9ff0*/  ULDC UR4, c[0x0][0x2d0] ;  /* 0x0000b40000047ab9 */ /* 0x000fe20000000800 */
[----:B------:R-:W-:-:S04]  /*a000*/  DEPBAR.LE SB0, 0x0 ;  /* 0x000080000000791a */ /* 0x000fc80000000000 */
[----:B------:R-:W3:Y:S01]  /*a010*/  LDL.64 R182, [R1+0x28] ;  /* 0x0000280001b67983 */ /* 0x000ee20000100a00 */
[----:B------:R-:W-:Y:S01]  /*a020*/  IMAD.U32 R2, RZ, RZ, UR8 ;  /* 0x00000008ff027e24 */ /* 0x000fe2000f8e00ff */
[----:B------:R-:W-:Y:S01]  /*a030*/  UIADD3 UR15, UR16, -0x2, URZ ;  /* 0xfffffffe100f7890 */ /* 0x000fe2000fffe03f */
        /* <DEDUP_REMOVED lines=8> */
[----:B---3--:R-:W-:Y:S01]  /*a0c0*/  IMAD.WIDE.U32 R4, R4, UR24, R182 ;  /* 0x0000001804047c25 */ /* 0x008fe2000f8e00b6 */
[----:B------:R-:W-:Y:S01]  /*a0d0*/  UIMAD UR4, UR6, UR24, UR4 ;  /* 0x00000018060472a4 */ /* 0x000fe2000f8e0204 */
[----:B------:R-:W1:Y:S01]  /*a0e0*/  @!P1 LDC.64 R16, c[0x0][0x220] ;  /* 0x00008800ff109b82 */ /* 0x000e620000000a00 */
[----:B------:R-:W-:Y:S01]  /*a0f0*/  VOTEU.ALL UP0, P1 ;  /* 0x00000000003f7886 */ /* 0x000fe20000800000 */
[----:B-----5:R-:W-:Y:S01]  /*a100*/  @P1 STS [R217+0x4000], RZ ;  /* 0x004000ffd9001388 */ /* 0x020fe20000000800 */
        /* <DEDUP_REMOVED lines=19> */
[----:B------:R1:W-:Y:S01]  /*a240*/  @!P1 LDGSTS.E.BYPASS.LTC128B.128 [R217+0x4000], desc[UR22][R16.64] ;  /* 0x0400000010d99fae */ /* 0x0003e2000b901d56 */
[----:B------:R-:W-:Y:S01]  /*a250*/  @!P1 LEA.HI.X R15, R0, R15, R11, 0x1, P2 ;  /* 0x0000000f000f9211 */ /* 0x000fe200010f0c0b */
[----:B------:R-:W-:Y:S02]  /*a260*/  @!P1 VIADD R0, R7, UR4 ;  /* 0x0000000407009c36 */ /* 0x000fe40008000000 */
[----:B------:R-:W-:Y:S01]  /*a270*/  @P1 STS.128 [R217+0x4800], RZ ;  /* 0x004800ffd9001388 */ /* 0x000fe20000000c00 */
[----:B---3--:R-:W-:-:S03]  /*a280*/  @!P1 LEA R12, P0, R2, R18, 0x1 ;  /* 0x00000012020c9211 */ /* 0x008fc600078008ff */
[----:B------:R-:W-:Y:S01]  /*a290*/  @!PT LDS RZ, [RZ] ;  /* 0x00000000fffff984 */ /* 0x000fe20000000800 */
[----:B------:R-:W-:Y:S01]  /*a2a0*/  @!PT LDS RZ, [RZ] ;  /* 0x00000000fffff984 */ /* 0x000fe20000000800 */
[----:B------:R-:W-:Y:S01]  /*a2b0*/  @!PT LDS RZ, [RZ] ;  /* 0x00000000fffff984 */ /* 0x000fe20000000800 */
[----:B------:R-:W-:Y:S01]  /*a2c0*/  @!P1 LDGSTS.E.BYPASS.LTC128B.128 [R217+0x4800], desc[UR22][R14.64] ;  /* 0x048000000ed99fae */ /* 0x000fe2000b901d56 */
[----:B------:R-:W-:-:S03]  /*a2d0*/  @!P1 LEA.HI.X R13, R2, R19, R13, 0x1, P0 ;  /* 0x00000013020d9211 */ /* 0x000fc600000f0c0d */
[----:B------:R-:W-:Y:S01]  /*a2e0*/  @P1 STS.128 [R217+0x5000], RZ ;  /* 0x005000ffd9001388 */ /* 0x000fe20000000c00 */
[----:B----4-:R-:W-:-:S03]  /*a2f0*/  @!P1 LEA R4, P0, R6, R20, 0x1 ;  /* 0x0000001406049211 */ /* 0x010fc600078008ff */
[----:B------:R-:W-:Y:S01]  /*a300*/  @!PT LDS RZ, [RZ] ;  /* 0x00000000fffff984 */ /* 0x000fe20000000800 */
[----:B------:R-:W-:Y:S01]  /*a310*/  @!PT LDS RZ, [RZ] ;  /* 0x00000000fffff984 */ /* 0x000fe20000000800 */
[----:B------:R-:W-:Y:S01]  /*a320*/  @!PT LDS RZ, [RZ] ;  /* 0x00000000fffff984 */ /* 0x000fe20000000800 */
[----:B------:R2:W-:Y:S01]  /*a330*/  @!P1 LDGSTS.E.BYPASS.LTC128B.128 [R217+0x5000], desc[UR22][R12.64] ;  /* 0x050000000cd99fae */ /* 0x0005e2000b901d56 */
[----:B------:R-:W-:-:S03]  /*a340*/  @!P1 LEA.HI.X R5, R6, R21, R0, 0x1, P0 ;  /* 0x0000001506059211 */ /* 0x000fc600000f0c00 */
[----:B------:R-:W-:Y:S04]  /*a350*/  @P1 STS.128 [R217+0x5800], RZ ;  /* 0x005800ffd9001388 */ /* 0x000fe80000000c00 */
[----:B------:R-:W-:Y:S01]  /*a360*/  @!PT LDS RZ, [RZ] ;  /* 0x00000000fffff984 */ /* 0x000fe20000000800 */
[----:B------:R-:W-:Y:S01]  /*a370*/  @!PT LDS RZ, [RZ] ;  /* 0x00000000fffff984 */ /* 0x000fe20000000800 */
[----:B------:R-:W-:Y:S01]  /*a380*/  @!PT LDS RZ, [RZ] ;  /* 0x00000000fffff984 */ /* 0x000fe20000000800 */
[----:B------:R3:W-:Y:S04]  /*a390*/  @!P1 LDGSTS.E.BYPASS.LTC128B.128 [R217+0x5800], desc[UR22][R4.64] ;  /* 0x0580000004d99fae */ /* 0x0007e8000b901d56 */
[----:B------:R-:W-:Y:S04]  /*a3a0*/  LDSM.16.M88.4 R36, [R204+0x2c00] ;  /* 0x002c0000cc24783b */ /* 0x000fe80000000200 */
[----:B------:R-:W-:Y:S04]  /*a3b0*/  LDSM.16.M88.4 R32, [R204+0x3000] ;  /* 0x00300000cc20783b */ /* 0x000fe80000000200 */
[----:B------:R-:W-:Y:S04]  /*a3c0*/  LDSM.16.M88.4 R28, [R204+0x3400] ;  /* 0x00340000cc1c783b */ /* 0x000fe80000000200 */
[----:B-1----:R-:W-:Y:S04]  /*a3d0*/  LDSM.16.M88.4 R16, [R204+0x2000] ;  /* 0x00200000cc10783b */ /* 0x002fe80000000200 */
[----:B--2---:R-:W1:Y:S04]  /*a3e0*/  LDSM.16.M88.4 R12, [R207] ;  /* 0x00000000cf0c783b */ /* 0x004e680000000200 */
[----:B------:R-:W-:Y:S04]  /*a3f0*/  LDSM.16.M88.4 R44, [R204+0x2400] ;  /* 0x00240000cc2c783b */ /* 0x000fe80000000200 */
[----:B---3--:R-:W2:Y:S04]  /*a400*/  LDSM.16.M88.4 R4, [R207+0x1000] ;  /* 0x00100000cf04783b */ /* 0x008ea80000000200 */
[----:B------:R-:W3:Y:S04]  /*a410*/  LDSM.16.M88.4 R40, [R204+0x2800] ;  /* 0x00280000cc28783b */ /* 0x000ee80000000200 */
[----:B------:R-:W4:Y:S04]  /*a420*/  LDSM.16.M88.4 R24, [R204+0x3800] ;  /* 0x00380000cc18783b */ /* 0x000f280000000200 */
[----:B------:R-:W4:Y:S04]  /*a430*/  LDSM.16.M88.4 R48, [R204+0x3c00] ;  /* 0x003c0000cc30783b */ /* 0x000f280000000200 */
[----:B------:R-:W-:Y:S04]  /*a440*/  LDSM.16.M88.4 R20, [R208] ;  /* 0x00000000d014783b */ /* 0x000fe80000000200 */
[----:B------:R-:W4:Y:S04]  /*a450*/  LDSM.16.M88.4 R56, [R209] ;  /* 0x00000000d138783b */ /* 0x000f280000000200 */
[----:B------:R-:W4:Y:S04]  /*a460*/  LDSM.16.M88.4 R52, [R216] ;  /* 0x00000000d834783b */ /* 0x000f280000000200 */
[----:B------:R-:W0:Y:S01]  /*a470*/  LDGDEPBAR ;  /* 0x00000000000079af */ /* 0x000e220000000000 */
[C---:B-1----:R-:W-:Y:S06]  /*a480*/  HMMA.16816.F32.BF16 R84, R12.reuse, R16, RZ ;  /* 0x000000100c54723c */ /* 0x042fec00000418ff */
[----:B------:R-:W-:Y:S06]  /*a490*/  HMMA.16816.F32.BF16 R180, R12, R18, RZ ;  /* 0x000000120cb4723c */ /* 0x000fec00000418ff */
[C---:B--2---:R-:W-:Y:S06]  /*a4a0*/  HMMA.16816.F32.BF16 R60, R4.reuse, R38, RZ ;  /* 0x00000026043c723c */ /* 0x044fec00000418ff */
[C---:B------:R-:W-:Y:S06]  /*a4b0*/  HMMA.16816.F32.BF16 R80, R4.reuse, R16, RZ ;  /* 0x000000100450723c */ /* 0x040fec00000418ff */
[C---:B------:R-:W-:Y:S01]  /*a4c0*/  HMMA.16816.F32.BF16 R104, R4.reuse, R18, RZ ;  /* 0x000000120468723c */ /* 0x040fe200000418ff */
[----:B------:R-:W-:Y:S05]  /*a4d0*/  LDSM.16.M88.4 R16, [R208+0x1000] ;  /* 0x00100000d010783b */ /* 0x000fea0000000200 */
[C---:B------:R-:W-:Y:S06]  /*a4e0*/  HMMA.16816.F32.BF16 R72, R4.reuse, R44, RZ ;  /* 0x0000002c0448723c */ /* 0x040fec00000418ff */
[----:B------:R-:W-:Y:S01]  /*a4f0*/  IMAD.MOV.U32 R173, RZ, RZ, R60 ;  /* 0x000000ffffad7224 */ /* 0x000fe200078e003c */
[----:B---3--:R-:W-:Y:S01]  /*a500*/  HMMA.16816.F32.BF16 R96, R4, R40, RZ ;  /* 0x000000280460723c */ /* 0x008fe200000418ff */
[----:B------:R-:W-:-:S02]  /*a510*/  IMAD.MOV.U32 R172, RZ, RZ, R61 ;  /* 0x000000ffffac7224 */ /* 0x000fc400078e003d */
[----:B------:R-:W-:Y:S02]  /*a520*/  IMAD.MOV.U32 R127, RZ, RZ, R62 ;  /* 0x000000ffff7f7224 */ /* 0x000fe400078e003e */
[----:B------:R-:W-:Y:S01]  /*a530*/  IMAD.MOV.U32 R126, RZ, RZ, R63 ;  /* 0x000000ffff7e7224 */ /* 0x000fe200078e003f */
[C---:B------:R-:W-:Y:S06]  /*a540*/  HMMA.16816.F32.BF16 R92, R4.reuse, R36, RZ ;  /* 0x00000024045c723c */ /* 0x040fec00000418ff */
[C---:B------:R-:W-:Y:S06]  /*a550*/  HMMA.16816.F32.BF16 R60, R4.reuse, R34, RZ ;  /* 0x00000022043c723c */ /* 0x040fec00000418ff */
[C---:B------:R-:W-:Y:S06]  /*a560*/  HMMA.16816.F32.BF16 R88, R4.reuse, R32, RZ ;  /* 0x000000200458723c */ /* 0x040fec00000418ff */
[C---:B------:R-:W-:Y:S06]  /*a570*/  HMMA.16816.F32.BF16 R100, R4.reuse, R28, RZ ;  /* 0x0000001c0464723c */ /* 0x040fec00000418ff */
[C---:B----4-:R-:W-:Y:S06]  /*a580*/  HMMA.16816.F32.BF16 R112, R4.reuse, R24, RZ ;  /* 0x000000180470723c */ /* 0x050fec00000418ff */
[----:B------:R-:W-:Y:S01]  /*a590*/  IMAD.MOV.U32 R109, RZ, RZ, R61 ;  /* 0x000000ffff6d7224 */ /* 0x000fe200078e003d */
[----:B------:R-:W-:Y:S01]  /*a5a0*/  HMMA.16816.F32.BF16 R116, R4, R48, RZ ;  /* 0x000000300474723c */ /* 0x000fe200000418ff */
[----:B------:R-:W-:-:S02]  /*a5b0*/  IMAD.MOV.U32 R108, RZ, RZ, R60 ;  /* 0x000000ffff6c7224 */ /* 0x000fc400078e003c */
[----:B------:R-:W-:Y:S02]  /*a5c0*/  IMAD.MOV.U32 R175, RZ, RZ, R62 ;  /* 0x000000ffffaf7224 */ /* 0x000fe400078e003e */
[----:B------:R-:W-:Y:S01]  /*a5d0*/  IMAD.MOV.U32 R174, RZ, RZ, R63 ;  /* 0x000000ffffae7224 */ /* 0x000fe200078e003f */
[C---:B------:R-:W-:Y:S06]  /*a5e0*/  HMMA.16816.F32.BF16 R192, R4.reuse, R46, RZ ;  /* 0x0000002e04c0723c */ /* 0x040fec00000418ff */
[C---:B------:R-:W-:Y:S06]  /*a5f0*/  HMMA.16816.F32.BF16 R60, R4.reuse, R30, RZ ;  /* 0x0000001e043c723c */ /* 0x040fec00000418ff */
[----:B------:R-:W-:Y:S06]  /*a600*/  HMMA.16816.F32.BF16 R244, R4, R42, RZ ;  /* 0x0000002a04f4723c */ /* 0x000fec00000418ff */
[C---:B------:R-:W-:Y:S06]  /*a610*/  HMMA.16816.F32.BF16 R128, R12.reuse, R26, RZ ;  /* 0x0000001a0c80723c */ /* 0x040fec00000418ff */
[C---:B------:R-:W-:Y:S06]  /*a620*/  HMMA.16816.F32.BF16 R76, R12.reuse, R40, RZ ;  /* 0x000000280c4c723c */ /* 0x040fec00000418ff */
[----:B------:R-:W-:Y:S01]  /*a630*/  IMAD.MOV.U32 R125, RZ, RZ, R60 ;  /* 0x000000ffff7d7224 */ /* 0x000fe200078e003c */
[----:B------:R-:W-:Y:S01]  /*a640*/  HMMA.16816.F32.BF16 R188, R12, R42, RZ ;  /* 0x0000002a0cbc723c */ /* 0x000fe200000418ff */
[----:B------:R-:W-:-:S02]  /*a650*/  IMAD.MOV.U32 R124, RZ, RZ, R61 ;  /* 0x000000ffff7c7224 */ /* 0x000fc400078e003d */
[----:B------:R-:W-:Y:S02]  /*a660*/  IMAD.MOV.U32 R123, RZ, RZ, R62 ;  /* 0x000000ffff7b7224 */ /* 0x000fe400078e003e */
[----:B------:R-:W-:Y:S01]  /*a670*/  IMAD.MOV.U32 R122, RZ, RZ, R63 ;  /* 0x000000ffff7a7224 */ /* 0x000fe200078e003f */
[----:B------:R-:W-:Y:S05]  /*a680*/  HMMA.16816.F32.BF16 R40, R12, R24, RZ ;  /* 0x000000180c28723c */ /* 0x000fea00000418ff */
[----:B------:R-:W-:Y:S01]  /*a690*/  IMAD.MOV.U32 R0, RZ, RZ, R131 ;  /* 0x000000ffff007224 */ /* 0x000fe200078e0083 */
[----:B------:R-:W-:Y:S01]  /*a6a0*/  HMMA.16816.F32.BF16 R60, R4, R26, RZ ;  /* 0x0000001a043c723c */ /* 0x000fe200000418ff */
[----:B------:R-:W-:-:S02]  /*a6b0*/  IMAD.MOV.U32 R24, RZ, RZ, R130 ;  /* 0x000000ffff187224 */ /* 0x000fc400078e0082 */
[----:B------:R-:W-:Y:S02]  /*a6c0*/  IMAD.MOV.U32 R11, RZ, RZ, R128 ;  /* 0x000000ffff0b7224 */ /* 0x000fe400078e0080 */
[----:B------:R-:W-:Y:S01]  /*a6d0*/  IMAD.MOV.U32 R2, RZ, RZ, R129 ;  /* 0x000000ffff027224 */ /* 0x000fe200078e0081 */
[----:B------:R-:W-:Y:S06]  /*a6e0*/  HMMA.16816.F32.BF16 R4, R4, R50, RZ ;  /* 0x000000320404723c */ /* 0x000fec00000418ff */
[C---:B------:R-:W-:Y:S06]  /*a6f0*/  HMMA.16816.F32.BF16 R176, R12.reuse, R46, RZ ;  /* 0x0000002e0cb0723c */ /* 0x040fec00000418ff */
[C---:B------:R-:W-:Y:S06]  /*a700*/  HMMA.16816.F32.BF16 R64, R12.reuse, R32, RZ ;  /* 0x000000200c40723c */ /* 0x040fec00000418ff */
[----:B------:R-:W-:Y:S01]  /*a710*/  HMMA.16816.F32.BF16 R240, R12, R34, RZ ;  /* 0x000000220cf0723c */ /* 0x000fe200000418ff */
[----:B------:R-:W1:Y:S01]  /*a720*/  LDSM.16.M88.4 R32, [R215] ;  /* 0x00000000d720783b */ /* 0x000e620000000200 */
[----:B------:R-:W-:-:S02]  /*a730*/  IMAD.MOV.U32 R121, RZ, RZ, R60 ;  /* 0x000000ffff797224 */ /* 0x000fc400078e003c */
[----:B------:R-:W-:Y:S02]  /*a740*/  IMAD.MOV.U32 R120, RZ, RZ, R61 ;  /* 0x000000ffff787224 */ /* 0x000fe400078e003d */
[----:B------:R-:W-:Y:S01]  /*a750*/  IMAD.MOV.U32 R252, RZ, RZ, R4 ;  /* 0x000000fffffc7224 */ /* 0x000fe200078e0004 */
[C---:B------:R-:W-:Y:S01]  /*a760*/  HMMA.16816.F32.BF16 R68, R12.reuse, R36, RZ ;  /* 0x000000240c44723c */ /* 0x040fe200000418ff */
[----:B------:R-:W-:Y:S02]  /*a770*/  IMAD.MOV.U32 R239, RZ, RZ, R5 ;  /* 0x000000ffffef7224 */ /* 0x000fe400078e0005 */
[----:B------:R-:W-:Y:S02]  /*a780*/  IMAD.MOV.U32 R233, RZ, RZ, R6 ;  /* 0x000000ffffe97224 */ /* 0x000fe400078e0006 */
[----:B------:R-:W-:Y:S01]  /*a790*/  IMAD.MOV.U32 R232, RZ, RZ, R7 ;  /* 0x000000ffffe87224 */ /* 0x000fe200078e0007 */
[----:B------:R-:W-:Y:S01]  /*a7a0*/  HMMA.16816.F32.BF16 R200, R12, R38, RZ ;  /* 0x000000260cc8723c */ /* 0x000fe200000418ff */
[----:B------:R-:W-:-:S02]  /*a7b0*/  IMAD.MOV.U32 R111, RZ, RZ, R62 ;  /* 0x000000ffff6f7224 */ /* 0x000fc400078e003e */
[----:B------:R-:W-:-:S03]  /*a7c0*/  IMAD.MOV.U32 R110, RZ, RZ, R63 ;  /* 0x000000ffff6e7224 */ /* 0x000fc600078e003f */
[C---:B------:R-:W-:Y:S06]  /*a7d0*/  HMMA.16816.F32.BF16 R4, R12.reuse, R44, RZ ;  /* 0x0000002c0c04723c */ /* 0x040fec00000418ff */
[C---:B------:R-:W-:Y:S06]  /*a7e0*/  HMMA.16816.F32.BF16 R44, R12.reuse, R50, RZ ;  /* 0x000000320c2c723c */ /* 0x040fec00000418ff */
[----:B------:R-:W-:Y:S01]  /*a7f0*/  HMMA.16816.F32.BF16 R36, R12, R48, RZ ;  /* 0x000000300c24723c */ /* 0x000fe200000418ff */
[----:B------:R-:W-:-:S02]  /*a800*/  IMAD.MOV.U32 R50, RZ, RZ, R24 ;  /* 0x000000ffff327224 */ /* 0x000fc400078e0018 */
[----:B------:R-:W-:-:S03]  /*a810*/  IMAD.MOV.U32 R51, RZ, RZ, R0 ;  /* 0x000000ffff337224 */ /* 0x000fc600078e0000 */
[----:B------:R-:W-:Y:S01]  /*a820*/  HMMA.16816.F32.BF16 R24, R20, R56, R84 ;  /* 0x000000381418723c */ /* 0x000fe20000041854 */
[----:B------:R-:W-:Y:S02]  /*a830*/  IMAD.MOV.U32 R49, RZ, RZ, R109 ;  /* 0x000000ffff317224 */ /* 0x000fe400078e006d */
[----:B------:R-:W-:-:S03]  /*a840*/  IMAD.MOV.U32 R48, RZ, RZ, R108 ;  /* 0x000000ffff307224 */ /* 0x000fc600078e006c */
[C---:B------:R-:W-:Y:S01]  /*a850*/  HMMA.16816.F32.BF16 R60, R12.reuse, R28, RZ ;  /* 0x0000001c0c3c723c */ /* 0x040fe200000418ff */
[----:B------:R-:W-:Y:S02]  /*a860*/  IMAD.MOV.U32 R86, RZ, RZ, R11 ;  /* 0x000000ffff567224 */ /* 0x000fe400078e000b */
[----:B------:R-:W-:Y:S02]  /*a870*/  IMAD.MOV.U32 R87, RZ, RZ, R2 ;  /* 0x000000ffff577224 */ /* 0x000fe400078e0002 */
[----:B------:R-:W-:Y:S01]  /*a880*/  IMAD.MOV.U32 R84, RZ, RZ, R121 ;  /* 0x000000ffff547224 */ /* 0x000fe200078e0079 */
[----:B------:R-:W-:Y:S01]  /*a890*/  HMMA.16816.F32.BF16 R248, R12, R30, RZ ;  /* 0x0000001e0cf8723c */ /* 0x000fe200000418ff */
[----:B------:R-:W2:Y:S01]  /*a8a0*/  LDSM.16.M88.4 R28, [R214] ;  /* 0x00000000d61c783b */ /* 0x000ea20000000200 */
[----:B------:R-:W-:Y:S02]  /*a8b0*/  IMAD.MOV.U32 R85, RZ, RZ, R120 ;  /* 0x000000ffff557224 */ /* 0x000fe400078e0078 */
[----:B------:R-:W-:Y:S01]  /*a8c0*/  IMAD.MOV.U32 R231, RZ, RZ, R44 ;  /* 0x000000ffffe77224 */ /* 0x000fe200078e002c */
[----:B------:R-:W-:Y:S01]  /*a8d0*/  LDSM.16.M88.4 R12, [R213] ;  /* 0x00000000d50c783b */ /* 0x000fe20000000200 */
[----:B------:R-:W-:Y:S01]  /*a8e0*/  HMMA.16816.F32.BF16 R196, R20, R52, R4 ;  /* 0x0000003414c4723c */ /* 0x000fe20000041804 */
[----:B------:R-:W-:-:S02]  /*a8f0*/  IMAD.MOV.U32 R221, RZ, RZ, R45 ;  /* 0x000000ffffdd7224 */ /* 0x000fc400078e002d */
[----:B------:R-:W-:Y:S01]  /*a900*/  IMAD.MOV.U32 R220, RZ, RZ, R46 ;  /* 0x000000ffffdc7224 */ /* 0x000fe200078e002e */
[----:B------:R-:W-:Y:S01]  /*a910*/  LDSM.16.M88.4 R4, [R212] ;  /* 0x00000000d404783b */ /* 0x000fe20000000200 */
[----:B------:R-:W-:Y:S01]  /*a920*/  IMAD.MOV.U32 R219, RZ, RZ, R47 ;  /* 0x000000ffffdb7224 */ /* 0x000fe200078e002f */
[----:B-1----:R-:W-:Y:S01]  /*a930*/  HMMA.16816.F32.BF16 R184, R20, R32, R76 ;  /* 0x0000002014b8723c */ /* 0x002fe2000004184c */
[----:B------:R-:W-:Y:S01]  /*a940*/  IMAD.MOV.U32 R109, RZ, RZ, R27 ;  /* 0x000000ffff6d7224 */ /* 0x000fe200078e001b */
[----:B------:R-:W1:Y:S01]  /*a950*/  LDSM.16.M88.4 R44, [R210] ;  /* 0x00000000d22c783b */ /* 0x000e620000000200 */
[----:B------:R-:W-:Y:S02]  /*a960*/  IMAD.MOV.U32 R108, RZ, RZ, R24 ;  /* 0x000000ffff6c7224 */ /* 0x000fe400078e0018 */
[----:B------:R-:W-:Y:S01]  /*a970*/  IMAD.MOV.U32 R0, RZ, RZ, R26 ;  /* 0x000000ffff007224 */ /* 0x000fe200078e001a */
[----:B------:R-:W-:Y:S01]  /*a980*/  HMMA.16816.F32.BF16 R104, R16, R58, R104 ;  /* 0x0000003a1068723c */ /* 0x000fe20000041868 */
[----:B------:R-:W-:-:S05]  /*a990*/  IMAD.MOV.U32 R134, RZ, RZ, R25 ;  /* 0x000000ffff867224 */ /* 0x000fca00078e0019 */
[C---:B------:R-:W-:Y:S06]  /*a9a0*/  HMMA.16816.F32.BF16 R24, R16.reuse, R56, R80 ;  /* 0x000000381018723c */ /* 0x040fec0000041850 */
[C---:B------:R-:W-:Y:S06]  /*a9b0*/  HMMA.16816.F32.BF16 R80, R16.reuse, R32, R96 ;  /* 0x000000201050723c */ /* 0x040fec0000041860 */
[----:B------:R-:W-:Y:S06]  /*a9c0*/  HMMA.16816.F32.BF16 R96, R16, R34, R244 ;  /* 0x000000221060723c */ /* 0x000fec00000418f4 */
[-C--:B--2---:R-:W-:Y:S06]  /*a9d0*/  HMMA.16816.F32.BF16 R128, R20, R28.reuse, R68 ;  /* 0x0000001c1480723c */ /* 0x084fec0000041844 */
[----:B------:R-:W-:Y:S01]  /*a9e0*/  IMAD.MOV.U32 R56, RZ, RZ, R25 ;  /* 0x000000ffff387224 */ /* 0x000fe200078e0019 */
[----:B------:R-:W-:Y:S01]  /*a9f0*/  HMMA.16816.F32.BF16 R224, R16, R28, R92 ;  /* 0x0000001c10e0723c */ /* 0x000fe2000004185c */
[----:B------:R-:W-:-:S02]  /*aa00*/  IMAD.MOV.U32 R11, RZ, RZ, R26 ;  /* 0x000000ffff0b7224 */ /* 0x000fc400078e001a */
[----:B------:R-:W-:Y:S02]  /*aa10*/  IMAD.MOV.U32 R230, RZ, RZ, R27 ;  /* 0x000000ffffe67224 */ /* 0x000fe400078e001b */
[----:B------:R-:W-:Y:S01]  /*aa20*/  IMAD.MOV.U32 R228, RZ, RZ, R24 ;  /* 0x000000ffffe47224 */ /* 0x000fe200078e0018 */
[C---:B-1----:R-:W-:Y:S01]  /*aa30*/  HMMA.16816.F32.BF16 R116, R16.reuse, R44, R116 ;  /* 0x0000002c1074723c */ /* 0x042fe20000041874 */
[----:B------:R-:W-:Y:S02]  /*aa40*/  IMAD.MOV.U32 R2, RZ, RZ, R82 ;  /* 0x000000ffff027224 */ /* 0x000fe400078e0052 */
[----:B------:R-:W-:Y:S02]  /*aa50*/  IMAD.MOV.U32 R33, RZ, RZ, R80 ;  /* 0x000000ffff217224 */ /* 0x000fe400078e0050 */
[----:B------:R-:W-:Y:S01]  /*aa60*/  IMAD.MOV.U32 R70, RZ, RZ, R50 ;  /* 0x000000ffff467224 */ /* 0x000fe200078e0032 */
[----:B------:R-:W-:Y:S01]  /*aa70*/  HMMA.16816.F32.BF16 R24, R16, R52, R72 ;  /* 0x000000341018723c */ /* 0x000fe20000041848 */
[----:B------:R-:W-:-:S02]  /*aa80*/  IMAD.MOV.U32 R71, RZ, RZ, R51 ;  /* 0x000000ffff477224 */ /* 0x000fc400078e0033 */
[----:B------:R-:W-:Y:S02]  /*aa90*/  IMAD.MOV.U32 R50, RZ, RZ, R175 ;  /* 0x000000ffff327224 */ /* 0x000fe400078e00af */
[----:B------:R-:W-:Y:S02]  /*aaa0*/  IMAD.MOV.U32 R51, RZ, RZ, R174 ;  /* 0x000000ffff337224 */ /* 0x000fe400078e00ae */
[----:B------:R-:W-:Y:S02]  /*aab0*/  IMAD.MOV.U32 R53, RZ, RZ, R81 ;  /* 0x000000ffff357224 */ /* 0x000fe400078e0051 */
[----:B------:R-:W-:Y:S02]  /*aac0*/  IMAD.MOV.U32 R80, RZ, RZ, R173 ;  /* 0x000000ffff507224 */ /* 0x000fe400078e00ad */
[----:B------:R-:W-:Y:S02]  /*aad0*/  IMAD.MOV.U32 R81, RZ, RZ, R172 ;  /* 0x000000ffff517224 */ /* 0x000fe400078e00ac */
[----:B------:R-:W-:Y:S01]  /*aae0*/  IMAD.MOV.U32 R74, RZ, RZ, R123 ;  /* 0x000000ffff4a7224 */ /* 0x000fe200078e007b */
[----:B------:R-:W-:Y:S01]  /*aaf0*/  HMMA.16816.F32.BF16 R172, R16, R12, R88 ;  /* 0x0000000c10ac723c */ /* 0x000fe20000041858 */
[----:B------:R-:W-:-:S02]  /*ab00*/  IMAD.MOV.U32 R75, RZ, RZ, R122 ;  /* 0x000000ffff4b7224 */ /* 0x000fc400078e007a */
[----:B------:R-:W-:Y:S02]  /*ab10*/  IMAD.MOV.U32 R68, RZ, RZ, R86 ;  /* 0x000000ffff447224 */ /* 0x000fe400078e0056 */
[----:B------:R-:W-:Y:S01]  /*ab20*/  IMAD.MOV.U32 R69, RZ, RZ, R87 ;  /* 0x000000ffff457224 */ /* 0x000fe200078e0057 */
[C---:B------:R-:W-:Y:S01]  /*ab30*/  HMMA.16816.F32.BF16 R120, R20.reuse, R12, R64 ;  /* 0x0000000c1478723c */ /* 0x040fe20000041840 */
[----:B------:R-:W-:Y:S02]  /*ab40*/  IMAD.MOV.U32 R86, RZ, RZ, R111 ;  /* 0x000000ffff567224 */ /* 0x000fe400078e006f */
[----:B------:R-:W-:Y:S02]  /*ab50*/  IMAD.MOV.U32 R87, RZ, RZ, R110 ;  /* 0x000000ffff577224 */ /* 0x000fe400078e006e */
[----:B------:R-:W-:Y:S01]  /*ab60*/  IMAD.MOV.U32 R72, RZ, RZ, R27 ;  /* 0x000000ffff487224 */ /* 0x000fe200078e001b */
[----:B------:R-:W-:Y:S01]  /*ab70*/  HMMA.16816.F32.BF16 R64, R20, R58, R180 ;  /* 0x0000003a1440723c */ /* 0x000fe200000418b4 */
[----:B------:R-:W-:-:S02]  /*ab80*/  IMAD.MOV.U32 R57, RZ, RZ, R25 ;  /* 0x000000ffff397224 */ /* 0x000fc400078e0019 */
[----:B------:R-:W-:Y:S02]  /*ab90*/  IMAD.MOV.U32 R139, RZ, RZ, R24 ;  /* 0x000000ffff8b7224 */ /* 0x000fe400078e0018 */
[----:B------:R-:W-:Y:S01]  /*aba0*/  IMAD.MOV.U32 R135, RZ, RZ, R26 ;  /* 0x000000ffff877224 */ /* 0x000fe200078e001a */
[----:B------:R-:W-:Y:S01]  /*abb0*/  HMMA.16816.F32.BF16 R88, R20, R4, R60 ;  /* 0x000000041458723c */ /* 0x000fe2000004183c */
[----:B------:R-:W1:Y:S01]  /*abc0*/  LDSM.16.M88.4 R24, [R211] ;  /* 0x00000000d318783b */ /* 0x000e620000000200 */
[----:B------:R-:W-:Y:S01]  /*abd0*/  IMAD.MOV.U32 R13, RZ, RZ, R2 ;  /* 0x000000ffff0d7224 */ /* 0x000fe200078e0002 */
[----:B------:R-:W-:-:S04]  /*abe0*/  DEPBAR.LE SB0, 0x0 ;  /* 0x000080000000791a */ /* 0x000fc80000000000 */
[----:B------:R-:W2:Y:S01]  /*abf0*/  S2R R2, SR_TID.X ;  /* 0x0000000000027919 */ /* 0x000ea20000002100 */
[----:B------:R-:W-:Y:S01]  /*ac00*/  IMAD.MOV.U32 R52, RZ, RZ, R83 ;  /* 0x000000ffff347224 */ /* 0x000fe200078e0053 */
[----:B------:R-:W-:Y:S01]  /*ac10*/  HMMA.16816.F32.BF16 R60, R20, R54, R176 ;  /* 0x00000036143c723c */ /* 0x000fe200000418b0 */
        /* <DEDUP_REMOVED lines=10> */
[----:B------:R-:W-:-:S05]  /*acc0*/  IMAD.MOV.U32 R29, RZ, RZ, R53 ;  /* 0x000000ffff1d7224 */ /* 0x000fca00078e0035 */
[----:B------:R-:W-:Y:S01]  /*acd0*/  HMMA.16816.F32.BF16 R124, R16, R4, R100 ;  /* 0x00000004107c723c */ /* 0x000fe20000041864 */
[----:B------:R-:W-:Y:S02]  /*ace0*/  IMAD.MOV.U32 R189, RZ, RZ, R33 ;  /* 0x000000ffffbd7224 */ /* 0x000fe400078e0021 */
[----:B------:R-:W-:-:S03]  /*acf0*/  IMAD.MOV.U32 R190, RZ, RZ, R230 ;  /* 0x000000ffffbe7224 */ /* 0x000fc600078e00e6 */
[----:B------:R-:W-:Y:S01]  /*ad00*/  HMMA.16816.F32.BF16 R100, R16, R54, R192 ;  /* 0x000000361064723c */ /* 0x000fe200000418c0 */
[----:B--2---:R-:W-:-:S05]  /*ad10*/  IMAD.SHL.U32 R2, R2, 0x2, RZ ;  /* 0x0000000202027824 */ /* 0x004fca00078e00ff */
[----:B-1----:R-:W-:Y:S01]  /*ad20*/  HMMA.16816.F32.BF16 R76, R20, R24, R40 ;  /* 0x00000018144c723c */ /* 0x002fe20000041828 */
[----:B------:R-:W-:-:S05]  /*ad30*/  LOP3.LUT R2, R2, 0x6, RZ, 0xc0, !PT ;  /* 0x0000000602027812 */ /* 0x000fca00078ec0ff */
[----:B------:R-:W-:Y:S01]  /*ad40*/  HMMA.16816.F32.BF16 R112, R16, R24, R112 ;  /* 0x000000181070723c */ /* 0x000fe20000041870 */
[----:B------:R-:W-:Y:S02]  /*ad50*/  IMAD.MOV.U32 R41, RZ, RZ, R109 ;  /* 0x000000ffff297224 */ /* 0x000fe400078e006d */
[----:B------:R-:W-:-:S03]  /*ad60*/  IMAD.MOV.U32 R42, RZ, RZ, R52 ;  /* 0x000000ffff2a7224 */ /* 0x000fc600078e0034 */
[----:B------:R-:W-:Y:S01]  /*ad70*/  HMMA.16816.F32.BF16 R52, R20, R30, R200 ;  /* 0x0000001e1434723c */ /* 0x000fe200000418c8 */
[----:B------:R-:W-:Y:S02]  /*ad80*/  IMAD.MOV.U32 R25, RZ, RZ, R0 ;  /* 0x000000ffff197224 */ /* 0x000fe400078e0000 */
[----:B------:R-:W-:Y:S02]  /*ad90*/  IMAD.U32 R0, RZ, RZ, UR15 ;  /* 0x0000000fff007e24 */ /* 0x000fe4000f8e00ff */
[----:B------:R-:W-:Y:S01]  /*ada0*/  IMAD.MOV.U32 R24, RZ, RZ, R108 ;  /* 0x000000ffff187224 */ /* 0x000fe200078e006c */
[----:B------:R-:W-:Y:S01]  /*adb0*/  HMMA.16816.F32.BF16 R84, R16, R26, R84 ;  /* 0x0000001a1054723c */ /* 0x000fe20000041854 */
[----:B------:R-:W-:Y:S02]  /*adc0*/  IMAD R0, R0, 0x80, R2 ;  /* 0x0000008000007824 */ /* 0x000fe400078e0202 */
[----:B------:R-:W-:Y:S02]  /*add0*/  IMAD.MOV.U32 R200, RZ, RZ, R228 ;  /* 0x000000ffffc87224 */ /* 0x000fe400078e00e4 */
[C---:B------:R-:W-:Y:S01]  /*ade0*/  VIADD R43, R0.reuse, 0x1 ;  /* 0x00000001002b7836 */ /* 0x040fe20000000000 */
[C---:B------:R-:W-:Y:S01]  /*adf0*/  HMMA.16816.F32.BF16 R108, R20.reuse, R44, R36 ;  /* 0x0000002c146c723c */ /* 0x040fe20000041824 */
[CC--:B------:R-:W-:Y:S01]  /*ae00*/  ISETP.GE.AND P2, PT, R0.reuse, R8.reuse, PT ;  /* 0x000000080000720c */ /* 0x0c0fe20003f46270 */
[C---:B------:R-:W-:Y:S01]  /*ae10*/  VIADD R40, R0.reuse, 0x10 ;  /* 0x0000001000287836 */ /* 0x040fe20000000000 */
[CC--:B------:R-:W-:Y:S01]  /*ae20*/  ISETP.GE.AND P4, PT, R0.reuse, R3.reuse, PT ;  /* 0x000000030000720c */ /* 0x0c0fe20003f86270 */
[C---:B------:R-:W-:Y:S01]  /*ae30*/  VIADD R35, R0.reuse, 0x21 ;  /* 0x0000002100237836 */ /* 0x040fe20000000000 */
[-C--:B------:R-:W-:Y:S01]  /*ae40*/  ISETP.GE.AND P0, PT, R43, R8.reuse, PT ;  /* 0x000000082b00720c */ /* 0x080fe20003f06270 */
[C---:B------:R-:W-:Y:S01]  /*ae50*/  VIADD R31, R0.reuse, 0x31 ;  /* 0x00000031001f7836 */ /* 0x040fe20000000000 */
[----:B------:R-:W-:Y:S01]  /*ae60*/  FSEL R180, R25, -INF , !P2 ;  /* 0xff80000019b47808 */ /* 0x000fe20005000000 */
[C---:B------:R-:W-:Y:S01]  /*ae70*/  VIADD R39, R0.reuse, 0x11 ;  /* 0x0000001100277836 */ /* 0x040fe20000000000 */
[----:B------:R-:W-:Y:S01]  /*ae80*/  FSEL R181, R41, -INF , !P0 ;  /* 0xff80000029b57808 */ /* 0x000fe20004000000 */
[----:B------:R-:W-:Y:S01]  /*ae90*/  VIADD R36, R0, 0x20 ;  /* 0x0000002000247836 */ /* 0x000fe20000000000 */
[-C--:B------:R-:W-:Y:S01]  /*aea0*/  ISETP.GE.AND P2, PT, R40, R8.reuse, PT ;  /* 0x000000082800720c */ /* 0x080fe20003f46270 */
[----:B------:R-:W-:Y:S01]  /*aeb0*/  IMAD.MOV.U32 R25, RZ, RZ, R32 ;  /* 0x000000ffff197224 */ /* 0x000fe200078e0020 */
[-C--:B------:R-:W-:Y:S01]  /*aec0*/  ISETP.GE.AND P0, PT, R39, R8.reuse, PT ;  /* 0x000000082700720c */ /* 0x080fe20003f06270 */
[----:B------:R-:W-:Y:S01]  /*aed0*/  VIADD R32, R0, 0x30 ;  /* 0x0000003000207836 */ /* 0x000fe20000000000 */
[----:B------:R-:W-:Y:S01]  /*aee0*/  FSEL R45, R24, -INF , !P4 ;  /* 0xff800000182d7808 */ /* 0x000fe20006000000 */
[----:B------:R-:W-:Y:S01]  /*aef0*/  IMAD.MOV.U32 R37, RZ, RZ, R135 ;  /* 0x000000ffff257224 */ /* 0x000fe200078e0087 */
[----:B------:R-:W-:Y:S01]  /*af00*/  FSEL R183, R199, -INF , !P0 ;  /* 0xff800000c7b77808 */ /* 0x000fe20004000000 */
[----:B------:R-:W-:Y:S01]  /*af10*/  HMMA.16816.F32.BF16 R68, R20, R26, R68 ;  /* 0x0000001a1444723c */ /* 0x000fe20000041844 */
[-C--:B------:R-:W-:Y:S01]  /*af20*/  ISETP.GE.AND P4, PT, R40, R3.reuse, PT ;  /* 0x000000032800720c */ /* 0x080fe20003f86270 */
[----:B------:R-:W-:Y:S01]  /*af30*/  IMAD.MOV.U32 R38, RZ, RZ, R28 ;  /* 0x000000ffff267224 */ /* 0x000fe200078e001c */
[-C--:B------:R-:W-:Y:S01]  /*af40*/  ISETP.GE.AND P0, PT, R35, R8.reuse, PT ;  /* 0x000000082300720c */ /* 0x080fe20003f06270 */
[----:B------:R-:W-:Y:S01]  /*af50*/  VIADD R28, R0, 0x40 ;  /* 0x00000040001c7836 */ /* 0x000fe20000000000 */
[----:B------:R-:W-:Y:S01]  /*af60*/  FSEL R182, R198, -INF , !P2 ;  /* 0xff800000c6b67808 */ /* 0x000fe20005000000 */
[-C--:B------:R-:W-:Y:S01]  /*af70*/  HMMA.16816.F32.BF16 R80, R16, R14.reuse, R48 ;  /* 0x0000000e1050723c */ /* 0x080fe20000041830 */
        /* <DEDUP_REMOVED lines=11> */
[----:B------:R-:W-:Y:S01]  /*b030*/  IMAD.MOV.U32 R13, RZ, RZ, R29 ;  /* 0x000000ffff0d7224 */ /* 0x000fe200078e001d */
[-C--:B------:R-:W-:Y:S01]  /*b040*/  ISETP.GE.AND P2, PT, R32, R8.reuse, PT ;  /* 0x000000082000720c */ /* 0x080fe20003f46270 */
[----:B------:R-:W-:Y:S01]  /*b050*/  VIADD R15, R0, 0x51 ;  /* 0x00000051000f7836 */ /* 0x000fe20000000000 */
[-C--:B------:R-:W-:Y:S01]  /*b060*/  ISETP.GE.AND P3, PT, R43, R3.reuse, PT ;  /* 0x000000032b00720c */ /* 0x080fe20003f66270 */
[----:B------:R-:W-:Y:S01]  /*b070*/  IMAD.MOV.U32 R29, RZ, RZ, R11 ;  /* 0x000000ffff1d7224 */ /* 0x000fe200078e000b */
[----:B------:R-:W-:Y:S01]  /*b080*/  FSEL R176, R184, -INF , !P4 ;  /* 0xff800000b8b07808 */ /* 0x000fe20006000000 */
[----:B------:R-:W-:Y:S01]  /*b090*/  IMAD.MOV.U32 R41, RZ, RZ, R139 ;  /* 0x000000ffff297224 */ /* 0x000fe200078e008b */
[----:B------:R-:W-:Y:S01]  /*b0a0*/  FSEL R131, R131, -INF , !P0 ;  /* 0xff80000083837808 */ /* 0x000fe20004000000 */
[----:B------:R-:W-:Y:S01]  /*b0b0*/  VIADD R11, R0, 0x61 ;  /* 0x00000061000b7836 */ /* 0x000fe20000000000 */
[-C--:B------:R-:W-:Y:S01]  /*b0c0*/  ISETP.GE.AND P4, PT, R32, R3.reuse, PT ;  /* 0x000000032000720c */ /* 0x080fe20003f86270 */
[----:B------:R-:W-:Y:S01]  /*b0d0*/  IMAD.MOV.U32 R194, RZ, RZ, R38 ;  /* 0x000000ffffc27224 */ /* 0x000fe200078e0026 */
[-C--:B------:R-:W-:Y:S01]  /*b0e0*/  ISETP.GE.AND P0, PT, R27, R8.reuse, PT ;  /* 0x000000081b00720c */ /* 0x080fe20003f06270 */
[----:B------:R-:W-:Y:S01]  /*b0f0*/  IMAD.MOV.U32 R38, RZ, RZ, R12 ;  /* 0x000000ffff267224 */ /* 0x000fe200078e000c */
[----:B------:R-:W-:Y:S01]  /*b100*/  FSEL R130, R130, -INF , !P2 ;  /* 0xff80000082827808 */ /* 0x000fe20005000000 */
[----:B------:R-:W-:Y:S01]  /*b110*/  IMAD.MOV.U32 R193, RZ, RZ, R37 ;  /* 0x000000ffffc17224 */ /* 0x000fe200078e0025 */
[-C--:B------:R-:W-:Y:S01]  /*b120*/  ISETP.GE.AND P2, PT, R28, R8.reuse, PT ;  /* 0x000000081c00720c */ /* 0x080fe20003f46270 */
[----:B------:R-:W-:Y:S01]  /*b130*/  IMAD.MOV.U32 R44, RZ, RZ, R41 ;  /* 0x000000ffff2c7224 */ /* 0x000fe200078e0029 */
[----:B------:R-:W-:Y:S01]  /*b140*/  FSEL R134, R134, -INF , !P3 ;  /* 0xff80000086867808 */ /* 0x000fe20005800000 */
[----:B------:R-:W-:Y:S01]  /*b150*/  VIADD R12, R0, 0x60 ;  /* 0x00000060000c7836 */ /* 0x000fe20000000000 */
[-C--:B------:R-:W-:Y:S01]  /*b160*/  ISETP.GE.AND P3, PT, R39, R3.reuse, PT ;  /* 0x000000032700720c */ /* 0x080fe20003f66270 */
[----:B------:R-:W-:Y:S01]  /*b170*/  IMAD.MOV.U32 R37, RZ, RZ, R42 ;  /* 0x000000ffff257224 */ /* 0x000fe200078e002a */
[----:B------:R-:W-:Y:S01]  /*b180*/  FSEL R128, R128, -INF , !P4 ;  /* 0xff80000080807808 */ /* 0x000fe20006000000 */
[----:B------:R-:W-:Y:S01]  /*b190*/  VIADD R41, R0, 0x9 ;  /* 0x0000000900297836 */ /* 0x000fe20000000000 */
[----:B------:R-:W-:Y:S01]  /*b1a0*/  FSEL R184, R123, -INF , !P0 ;  /* 0xff8000007bb87808 */ /* 0x000fe20004000000 */
[----:B------:R-:W-:Y:S01]  /*b1b0*/  IMAD.MOV.U32 R246, RZ, RZ, R195 ;  /* 0x000000fffff67224 */ /* 0x000fe200078e00c3 */
[-C--:B------:R-:W-:Y:S01]  /*b1c0*/  ISETP.GE.AND P4, PT, R28, R3.reuse, PT ;  /* 0x000000031c00720c */ /* 0x080fe20003f86270 */
[----:B------:R-:W-:Y:S01]  /*b1d0*/  IMAD.MOV.U32 R195, RZ, RZ, R37 ;  /* 0x000000ffffc37224 */ /* 0x000fe200078e0025 */
[-C--:B------:R-:W-:Y:S01]  /*b1e0*/  ISETP.GE.AND P0, PT, R15, R8.reuse, PT ;  /* 0x000000080f00720c */ /* 0x080fe20003f06270 */
[----:B------:R-:W-:Y:S01]  /*b1f0*/  VIADD R42, R0, 0x8 ;  /* 0x00000008002a7836 */ /* 0x000fe20000000000 */
[----:B------:R-:W-:Y:S01]  /*b200*/  FSEL R2, R122, -INF , !P2 ;  /* 0xff8000007a027808 */ /* 0x000fe20005000000 */
[----:B------:R-:W-:Y:S01]  /*b210*/  VIADD R37, R0, 0x19 ;  /* 0x0000001900257836 */ /* 0x000fe20000000000 */
[----:B------:R-:W-:Y:S01]  /*b220*/  FSEL R139, R197, -INF , !P3 ;  /* 0xff800000c58b7808 */ /* 0x000fe20005800000 */
[-C--:B------:R-:W-:Y:S01]  /*b230*/  HMMA.16816.F32.BF16 R72, R16, R6.reuse, R72 ;  /* 0x000000061048723c */ /* 0x080fe20000041848 */
[-C--:B------:R-:W-:Y:S01]  /*b240*/  ISETP.GE.AND P2, PT, R24, R8.reuse, PT ;  /* 0x000000081800720c */ /* 0x080fe20003f46270 */
[----:B------:R1:W-:Y:S01]  /*b250*/  STL [R1+0x14], R2 ;  /* 0x0000140201007387 */ /* 0x0003e20000100800 */
[-C--:B------:R-:W-:Y:S01]  /*b260*/  ISETP.GE.AND P3, PT, R35, R3.reuse, PT ;  /* 0x000000032300720c */ /* 0x080fe20003f66270 */
[----:B------:R-:W-:Y:S01]  /*b270*/  IMAD.MOV.U32 R192, RZ, RZ, R38 ;  /* 0x000000ffffc07224 */ /* 0x000fe200078e0026 */
[----:B------:R-:W-:Y:S01]  /*b280*/  FSEL R243, R120, -INF , !P4 ;  /* 0xff80000078f37808 */ /* 0x000fe20006000000 */
[----:B------:R-:W-:Y:S01]  /*b290*/  HMMA.16816.F32.BF16 R4, R20, R6, R248 ;  /* 0x000000061404723c */ /* 0x000fe200000418f8 */
[----:B------:R-:W-:Y:S01]  /*b2a0*/  FSEL R188, R91, -INF , !P0 ;  /* 0xff8000005bbc7808 */ /* 0x000fe20004000000 */
[----:B------:R-:W-:Y:S01]  /*b2b0*/  VIADD R38, R0, 0x18 ;  /* 0x0000001800267836 */ /* 0x000fe20000000000 */
[-C--:B------:R-:W-:Y:S01]  /*b2c0*/  ISETP.GE.AND P4, PT, R24, R3.reuse, PT ;  /* 0x000000031800720c */ /* 0x080fe20003f86270 */
[----:B------:R-:W-:Y:S01]  /*b2d0*/  VIADD R33, R0, 0x29 ;  /* 0x0000002900217836 */ /* 0x000fe20000000000 */
[-C--:B------:R-:W-:Y:S01]  /*b2e0*/  ISETP.GE.AND P0, PT, R11, R8.reuse, PT ;  /* 0x000000080b00720c */ /* 0x080fe20003f06270 */
[----:B------:R-:W-:Y:S01]  /*b2f0*/  IMAD.MOV.U32 R191, RZ, RZ, R44 ;  /* 0x000000ffffbf7224 */ /* 0x000fe200078e002c */
[----:B------:R-:W-:Y:S01]  /*b300*/  FSEL R177, R185, -INF , !P3 ;  /* 0xff800000b9b17808 */ /* 0x000fe20005800000 */
[----:B------:R-:W-:Y:S01]  /*b310*/  IMAD.MOV.U32 R202, RZ, RZ, R29 ;  /* 0x000000ffffca7224 */ /* 0x000fe200078e001d */
[----:B------:R-:W-:Y:S01]  /*b320*/  FSEL R247, R88, -INF , !P4 ;  /* 0xff80000058f77808 */ /* 0x000fe20006000000 */
[C---:B------:R-:W-:Y:S01]  /*b330*/  VIADD R34, R0.reuse, 0x28 ;  /* 0x0000002800227836 */ /* 0x040fe20000000000 */
[----:B------:R-:W-:Y:S01]  /*b340*/  FSEL R185, R79, -INF , !P0 ;  /* 0xff8000004fb97808 */ /* 0x000fe20004000000 */
[----:B------:R-:W-:Y:S01]  /*b350*/  VIADD R29, R0, 0x39 ;  /* 0x00000039001d7836 */ /* 0x000fe20000000000 */
[-C--:B------:R-:W-:Y:S01]  /*b360*/  ISETP.GE.AND P3, PT, R31, R3.reuse, PT ;  /* 0x000000031f00720c */ /* 0x080fe20003f66270 */
[----:B------:R-:W-:Y:S01]  /*b370*/  IMAD.MOV.U32 R244, RZ, RZ, R193 ;  /* 0x000000fffff47224 */ /* 0x000fe200078e00c1 */
[-C--:B------:R-:W-:Y:S01]  /*b380*/  ISETP.GE.AND P4, PT, R12, R3.reuse, PT ;  /* 0x000000030c00720c */ /* 0x080fe20003f86270 */
[----:B------:R-:W-:Y:S01]  /*b390*/  IMAD.MOV.U32 R193, RZ, RZ, R25 ;  /* 0x000000ffffc17224 */ /* 0x000fe200078e0019 */
[-C--:B------:R-:W-:Y:S01]  /*b3a0*/  ISETP.GE.AND P0, PT, R41, R8.reuse, PT ;  /* 0x000000082900720c */ /* 0x080fe20003f06270 */
[C---:B------:R-:W-:Y:S01]  /*b3b0*/  VIADD R30, R0.reuse, 0x38 ;  /* 0x00000038001e7836 */ /* 0x040fe20000000000 */
[----:B------:R-:W-:Y:S01]  /*b3c0*/  FSEL R129, R129, -INF , !P3 ;  /* 0xff80000081817808 */ /* 0x000fe20005800000 */
[----:B------:R-:W-:Y:S01]  /*b3d0*/  VIADD R25, R0, 0x49 ;  /* 0x0000004900197836 */ /* 0x000fe20000000000 */
[----:B-1----:R-:W-:Y:S01]  /*b3e0*/  FSEL R2, R90, -INF , !P2 ;  /* 0xff8000005a027808 */ /* 0x002fe20005000000 */
[----:B------:R-:W-:Y:S01]  /*b3f0*/  IMAD.MOV.U32 R245, RZ, RZ, R194 ;  /* 0x000000fffff57224 */ /* 0x000fe200078e00c2 */
[----:B------:R-:W-:Y:S01]  /*b400*/  ISETP.GE.AND P2, PT, R12, R8, PT ;  /* 0x000000080c00720c */ /* 0x000fe20003f46270 */
[----:B------:R-:W-:Y:S01]  /*b410*/  IMAD.MOV.U32 R194, RZ, RZ, R13 ;  /* 0x000000ffffc27224 */ /* 0x000fe200078e000d */
[----:B------:R-:W-:Y:S01]  /*b420*/  FSEL R76, R76, -INF , !P4 ;  /* 0xff8000004c4c7808 */ /* 0x000fe20006000000 */
[----:B------:R1:W-:Y:S01]  /*b430*/  STL [R1+0x18], R2 ;  /* 0x0000180201007387 */ /* 0x0003e20000100800 */
[-C--:B------:R-:W-:Y:S01]  /*b440*/  ISETP.GE.AND P3, PT, R27, R3.reuse, PT ;  /* 0x000000031b00720c */ /* 0x080fe20003f66270 */
[----:B------:R-:W-:Y:S01]  /*b450*/  VIADD R26, R0, 0x48 ;  /* 0x00000048001a7836 */ /* 0x000fe20000000000 */
[-C--:B------:R-:W-:Y:S01]  /*b460*/  ISETP.GE.AND P4, PT, R42, R3.reuse, PT ;  /* 0x000000032a00720c */ /* 0x080fe20003f86270 */
[----:B------:R-:W-:Y:S01]  /*b470*/  VIADD R13, R0, 0x59 ;  /* 0x00000059000d7836 */ /* 0x000fe20000000000 */
[----:B------:R-:W-:Y:S01]  /*b480*/  FSEL R242, R121, -INF , !P3 ;  /* 0xff80000079f27808 */ /* 0x000fe20005800000 */
[----:B------:R-:W-:Y:S01]  /*b490*/  IMAD.MOV.U32 R196, RZ, RZ, R252 ;  /* 0x000000ffffc47224 */ /* 0x000fe200078e00fc */
[----:B------:R-:W-:Y:S01]  /*b4a0*/  FSEL R44, R64, -INF , !P4 ;  /* 0xff800000402c7808 */ /* 0x000fe20006000000 */
[----:B------:R-:W-:Y:S01]  /*b4b0*/  IMAD.MOV.U32 R197, RZ, RZ, R239 ;  /* 0x000000ffffc57224 */ /* 0x000fe200078e00ef */
[----:B------:R-:W-:Y:S01]  /*b4c0*/  BAR.SYNC.DEFER_BLOCKING 0x0 ;  /* 0x0000000000007b1d */ /* 0x000fe20000010000 */
[-C--:B------:R-:W-:Y:S01]  /*b4d0*/  ISETP.GE.AND P3, PT, R15, R3.reuse, PT ;  /* 0x000000030f00720c */ /* 0x080fe20003f66270 */
[----:B------:R-:W-:Y:S01]  /*b4e0*/  IMAD.MOV.U32 R198, RZ, RZ, R233 ;  /* 0x000000ffffc67224 */ /* 0x000fe200078e00e9 */
[----:B------:R-:W-:Y:S01]  /*b4f0*/  ISETP.GE.AND P4, PT, R38, R3, PT ;  /* 0x000000032600720c */ /* 0x000fe20003f86270 */
[----:B------:R-:W-:Y:S01]  /*b500*/  IMAD.MOV.U32 R199, RZ, RZ, R232 ;  /* 0x000000ffffc77224 */ /* 0x000fe200078e00e8 */
[----:B------:R-:W-:-:S02]  /*b510*/  FSEL R250, R89, -INF , !P3 ;  /* 0xff80000059fa7808 */ /* 0x000fc40005800000 */
[----:B------:R-:W-:Y:S02]  /*b520*/  FSEL R60, R60, -INF , !P4 ;  /* 0xff8000003c3c7808 */ /* 0x000fe40006000000 */
[-C--:B------:R-:W-:Y:S02]  /*b530*/  ISETP.GE.AND P3, PT, R11, R3.reuse, PT ;  /* 0x000000030b00720c */ /* 0x080fe40003f66270 */
[----:B------:R-:W-:Y:S01]  /*b540*/  ISETP.GE.AND P4, PT, R34, R3, PT ;  /* 0x000000032200720c */ /* 0x000fe20003f86270 */
[----:B------:R-:W-:Y:S01]  /*b550*/  HMMA.16816.F32.BF16 R16, R16, R46, R196 ;  /* 0x0000002e1010723c */ /* 0x000fe200000418c4 */
[----:B------:R-:W-:Y:S02]  /*b560*/  FSEL R14, R77, -INF , !P3 ;  /* 0xff8000004d0e7808 */ /* 0x000fe40005800000 */
[----:B------:R-:W-:Y:S02]  /*b570*/  FSEL R56, R56, -INF , !P4 ;  /* 0xff80000038387808 */ /* 0x000fe40006000000 */
[----:B-1----:R-:W-:Y:S01]  /*b580*/  FSEL R2, R78, -INF , !P2 ;  /* 0xff8000004e027808 */ /* 0x002fe20005000000 */
[----:B------:R1:W-:Y:S01]  /*b590*/  STL [R1+0x10], R14 ;  /* 0x0000100e01007387 */ /* 0x0003e20000100800 */
[----:B------:R-:W-:-:S02]  /*b5a0*/  FSEL R78, R67, -INF , !P0 ;  /* 0xff800000434e7808 */ /* 0x000fc40004000000 */
[-C--:B------:R-:W-:Y:S01]  /*b5b0*/  ISETP.GE.AND P0, PT, R37, R8.reuse, PT ;  /* 0x000000082500720c */ /* 0x080fe20003f06270 */
[----:B------:R2:W-:Y:S01]  /*b5c0*/  STL [R1+0x1c], R2 ;  /* 0x00001c0201007387 */ /* 0x0005e20000100800 */
[-C--:B------:R-:W-:Y:S02]  /*b5d0*/  ISETP.GE.AND P2, PT, R42, R8.reuse, PT ;  /* 0x000000082a00720c */ /* 0x080fe40003f46270 */
[----:B------:R-:W-:Y:S01]  /*b5e0*/  FSEL R88, R63, -INF , !P0 ;  /* 0xff8000003f587808 */ /* 0x000fe20004000000 */
[----:B------:R3:W-:Y:S01]  /*b5f0*/  STL [R1+0x8], R76 ;  /* 0x0000084c01007387 */ /* 0x0007e20000100800 */
[----:B------:R-:W-:Y:S02]  /*b600*/  ISETP.GE.AND P0, PT, R33, R8, PT ;  /* 0x000000082100720c */ /* 0x000fe40003f06270 */
[----:B------:R-:W-:Y:S02]  /*b610*/  FSEL R64, R66, -INF , !P2 ;  /* 0xff80000042407808 */ /* 0x000fe40005000000 */
[----:B------:R-:W-:-:S02]  /*b620*/  FSEL R59, R59, -INF , !P0 ;  /* 0xff8000003b3b7808 */ /* 0x000fc40004000000 */
[-C--:B------:R-:W-:Y:S02]  /*b630*/  ISETP.GE.AND P0, PT, R29, R8.reuse, PT ;  /* 0x000000081d00720c */ /* 0x080fe40003f06270 */
[----:B------:R-:W-:Y:S02]  /*b640*/  ISETP.GE.AND P4, PT, R30, R3, PT ;  /* 0x000000031e00720c */ /* 0x000fe40003f86270 */
[----:B------:R-:W-:Y:S02]  /*b650*/  FSEL R123, R55, -INF , !P0 ;  /* 0xff800000377b7808 */ /* 0x000fe40004000000 */
[-C--:B------:R-:W-:Y:S02]  /*b660*/  ISETP.GE.AND P0, PT, R25, R8.reuse, PT ;  /* 0x000000081900720c */ /* 0x080fe40003f06270 */
[----:B------:R-:W-:Y:S02]  /*b670*/  ISETP.GE.AND P2, PT, R38, R8, PT ;  /* 0x000000082600720c */ /* 0x000fe40003f46270 */
[----:B------:R-:W-:Y:S01]  /*b680*/  FSEL R120, R52, -INF , !P4 ;  /* 0xff80000034787808 */ /* 0x000fe20006000000 */
[----:B-1----:R-:W-:Y:S01]  /*b690*/  VIADD R14, R0, 0x58 ;  /* 0x00000058000e7836 */ /* 0x002fe20000000000 */
[----:B------:R-:W-:-:S02]  /*b6a0*/  FSEL R51, R51, -INF , !P0 ;  /* 0xff80000033337808 */ /* 0x000fc40004000000 */
[-C--:B------:R-:W-:Y:S01]  /*b6b0*/  ISETP.GE.AND P3, PT, R41, R3.reuse, PT ;  /* 0x000000032900720c */ /* 0x080fe20003f66270 */
[----:B--2---:R-:W-:Y:S01]  /*b6c0*/  VIADD R2, R0, 0x78 ;  /* 0x0000007800027836 */ /* 0x004fe20000000000 */
[----:B------:R-:W-:Y:S02]  /*b6d0*/  FSEL R79, R62, -INF , !P2 ;  /* 0xff8000003e4f7808 */ /* 0x000fe40005000000 */
[----:B------:R-:W-:Y:S02]  /*b6e0*/  ISETP.GE.AND P4, PT, R26, R3, PT ;  /* 0x000000031a00720c */ /* 0x000fe40003f86270 */
[-C--:B------:R-:W-:Y:S02]  /*b6f0*/  ISETP.GE.AND P0, PT, R13, R8.reuse, PT ;  /* 0x000000080d00720c */ /* 0x080fe40003f06270 */
[----:B------:R-:W-:Y:S02]  /*b700*/  ISETP.GE.AND P2, PT, R34, R8, PT ;  /* 0x000000082200720c */ /* 0x000fe40003f46270 */
[----:B------:R-:W-:-:S02]  /*b710*/  FSEL R65, R65, -INF , !P3 ;  /* 0xff80000041417808 */ /* 0x000fc40005800000 */
[----:B------:R-:W-:Y:S02]  /*b720*/  FSEL R201, R48, -INF , !P4 ;  /* 0xff80000030c97808 */ /* 0x000fe40006000000 */
[----:B------:R-:W-:Y:S01]  /*b730*/  FSEL R66, R7, -INF , !P0 ;  /* 0xff80000007427808 */ /* 0x000fe20004000000 */
[----:B------:R-:W-:Y:S01]  /*b740*/  VIADD R7, R0, 0x68 ;  /* 0x0000006800077836 */ /* 0x000fe20000000000 */
[-C--:B------:R-:W-:Y:S02]  /*b750*/  ISETP.GE.AND P3, PT, R37, R3.reuse, PT ;  /* 0x000000032500720c */ /* 0x080fe40003f66270 */
[----:B------:R-:W-:Y:S02]  /*b760*/  FSEL R58, R58, -INF , !P2 ;  /* 0xff8000003a3a7808 */ /* 0x000fe40005000000 */
[----:B------:R-:W-:Y:S02]  /*b770*/  ISETP.GE.AND P4, PT, R14, R3, PT ;  /* 0x000000030e00720c */ /* 0x000fe40003f86270 */
[----:B------:R-:W-:-:S02]  /*b780*/  ISETP.GE.AND P2, PT, R30, R8, PT ;  /* 0x000000081e00720c */ /* 0x000fc40003f46270 */
        /* <DEDUP_REMOVED lines=8> */
[----:B------:R-:W-:Y:S02]  /*b810*/  FSEL R241, R68, -INF , !P0 ;  /* 0xff80000044f17808 */ /* 0x000fe40004000000 */
[----:B------:R-:W-:Y:S02]  /*b820*/  ISETP.GE.AND P3, PT, R29, R3, PT ;  /* 0x000000031d00720c */ /* 0x000fe40003f66270 */
[----:B------:R-:W-:Y:S02]  /*b830*/  FSEL R63, R50, -INF , !P2 ;  /* 0xff800000323f7808 */ /* 0x000fe40005000000 */
[-C--:B------:R-:W-:Y:S02]  /*b840*/  ISETP.GE.AND P0, PT, R4, R8.reuse, PT ;  /* 0x000000080400720c */ /* 0x080fe40003f06270 */
[----:B------:R-:W-:-:S02]  /*b850*/  ISETP.GE.AND P2, PT, R14, R8, PT ;  /* 0x000000080e00720c */ /* 0x000fc40003f46270 */
[----:B------:R-:W-:Y:S02]  /*b860*/  ISETP.GE.AND P4, PT, R0, R9, PT ;  /* 0x000000090000720c */ /* 0x000fe40003f86270 */
[----:B------:R-:W-:Y:S02]  /*b870*/  FSEL R121, R53, -INF , !P3 ;  /* 0xff80000035797808 */ /* 0x000fe40005800000 */
[----:B------:R-:W-:Y:S02]  /*b880*/  FSEL R62, R111, -INF , !P0 ;  /* 0xff8000006f3e7808 */ /* 0x000fe40004000000 */
[----:B------:R-:W-:Y:S02]  /*b890*/  ISETP.GE.AND P3, PT, R25, R3, PT ;  /* 0x000000031900720c */ /* 0x000fe40003f66270 */
[----:B------:R-:W-:Y:S01]  /*b8a0*/  FSEL R53, R6, -INF , !P2 ;  /* 0xff80000006357808 */ /* 0x000fe20005000000 */
[----:B------:R-:W-:Y:S01]  /*b8b0*/  VIADD R6, R0, 0x69 ;  /* 0x0000006900067836 */ /* 0x000fe20000000000 */
[----:B------:R-:W-:-:S02]  /*b8c0*/  ISETP.GE.AND P0, PT, R43, R9, PT ;  /* 0x000000092b00720c */ /* 0x000fc40003f06270 */
[-C--:B------:R-:W-:Y:S02]  /*b8d0*/  ISETP.GE.AND P2, PT, R0, R10.reuse, PT ;  /* 0x0000000a0000720c */ /* 0x080fe40003f46270 */
[----:B------:R-:W-:Y:S02]  /*b8e0*/  FSEL R48, R200, -INF , !P4 ;  /* 0xff800000c8307808 */ /* 0x000fe40006000000 */
[----:B------:R-:W-:Y:S02]  /*b8f0*/  ISETP.GE.AND P4, PT, R43, R10, PT ;  /* 0x0000000a2b00720c */ /* 0x000fe40003f86270 */
[----:B------:R-:W-:Y:S02]  /*b900*/  FSEL R203, R49, -INF , !P3 ;  /* 0xff80000031cb7808 */ /* 0x000fe40005800000 */
        /* <DEDUP_REMOVED lines=23> */
[-C--:B------:R-:W-:Y:S02]  /*ba80*/  ISETP.GE.AND P4, PT, R37, R10.reuse, PT ;  /* 0x0000000a2500720c */ /* 0x080fe40003f86270 */
[----:B------:R-:W-:Y:S02]  /*ba90*/  FSEL R37, R101, -INF , !P0 ;  /* 0xff80000065257808 */ /* 0x000fe40004000000 */
[----:B------:R-:W-:-:S02]  /*baa0*/  ISETP.GE.AND P0, PT, R36, R10, PT ;  /* 0x0000000a2400720c */ /* 0x000fc40003f06270 */
[----:B------:R-:W-:Y:S02]  /*bab0*/  FSEL R39, R102, -INF , !P2 ;  /* 0xff80000066277808 */ /* 0x000fe40005000000 */
[-C--:B------:R-:W-:Y:S02]  /*bac0*/  ISETP.GE.AND P2, PT, R36, R9.reuse, PT ;  /* 0x000000092400720c */ /* 0x080fe40003f46270 */
[----:B------:R-:W-:Y:S02]  /*bad0*/  FSEL R36, R103, -INF , !P4 ;  /* 0xff80000067247808 */ /* 0x000fe40006000000 */
[----:B------:R-:W-:Y:S01]  /*bae0*/  FSEL R103, R193, -INF , !P0 ;  /* 0xff800000c1677808 */ /* 0x000fe20004000000 */
[----:B------:R-:W-:Y:S01]  /*baf0*/  IMAD.MOV.U32 R193, RZ, RZ, R221 ;  /* 0x000000ffffc17224 */ /* 0x000fe200078e00dd */
[-C--:B------:R-:W-:Y:S02]  /*bb00*/  ISETP.GE.AND P0, PT, R34, R9.reuse, PT ;  /* 0x000000092200720c */ /* 0x080fe40003f06270 */
[----:B------:R-:W-:Y:S01]  /*bb10*/  FSEL R101, R192, -INF , !P2 ;  /* 0xff800000c0657808 */ /* 0x000fe20005000000 */
[----:B------:R-:W-:Y:S01]  /*bb20*/  IMAD.MOV.U32 R192, RZ, RZ, R231 ;  /* 0x000000ffffc07224 */ /* 0x000fe200078e00e7 */
[----:B------:R-:W-:-:S02]  /*bb30*/  ISETP.GE.AND P4, PT, R35, R9, PT ;  /* 0x000000092300720c */ /* 0x000fc40003f86270 */
[-C--:B------:R-:W-:Y:S02]  /*bb40*/  ISETP.GE.AND P2, PT, R35, R10.reuse, PT ;  /* 0x0000000a2300720c */ /* 0x080fe40003f46270 */
[----:B------:R-:W-:Y:S02]  /*bb50*/  FSEL R35, R96, -INF , !P0 ;  /* 0xff80000060237808 */ /* 0x000fe40004000000 */
[----:B------:R-:W-:Y:S02]  /*bb60*/  ISETP.GE.AND P0, PT, R33, R10, PT ;  /* 0x0000000a2100720c */ /* 0x000fe40003f06270 */
[----:B------:R-:W-:Y:S01]  /*bb70*/  FSEL R102, R195, -INF , !P2 ;  /* 0xff800000c3667808 */ /* 0x000fe20005000000 */
[----:B------:R-:W-:Y:S01]  /*bb80*/  IMAD.MOV.U32 R195, RZ, RZ, R219 ;  /* 0x000000ffffc37224 */ /* 0x000fe200078e00db */
[----:B------:R-:W-:Y:S02]  /*bb90*/  FSEL R99, R99, -INF , !P0 ;  /* 0xff80000063637808 */ /* 0x000fe40004000000 */
[----:B------:R-:W-:-:S02]  /*bba0*/  ISETP.GE.AND P0, PT, R31, R9, PT ;  /* 0x000000091f00720c */ /* 0x000fc40003f06270 */
[----:B------:R-:W-:Y:S02]  /*bbb0*/  ISETP.GE.AND P2, PT, R33, R9, PT ;  /* 0x000000092100720c */ /* 0x000fe40003f46270 */
[----:B------:R-:W-:Y:S02]  /*bbc0*/  FSEL R225, R225, -INF , !P0 ;  /* 0xff800000e1e17808 */ /* 0x000fe40004000000 */
[-C--:B------:R-:W-:Y:S02]  /*bbd0*/  ISETP.GE.AND P0, PT, R30, R10.reuse, PT ;  /* 0x0000000a1e00720c */ /* 0x080fe40003f06270 */
[----:B------:R-:W-:Y:S01]  /*bbe0*/  FSEL R100, R194, -INF , !P4 ;  /* 0xff800000c2647808 */ /* 0x000fe20006000000 */
[----:B------:R-:W-:Y:S01]  /*bbf0*/  IMAD.MOV.U32 R194, RZ, RZ, R220 ;  /* 0x000000ffffc27224 */ /* 0x000fe200078e00dc */
[----:B------:R-:W-:Y:S02]  /*bc00*/  ISETP.GE.AND P4, PT, R34, R10, PT ;  /* 0x0000000a2200720c */ /* 0x000fe40003f86270 */
[----:B------:R-:W-:-:S02]  /*bc10*/  FSEL R34, R97, -INF , !P2 ;  /* 0xff80000061227808 */ /* 0x000fc40005000000 */
[----:B------:R-:W-:Y:S02]  /*bc20*/  FSEL R97, R94, -INF , !P0 ;  /* 0xff8000005e617808 */ /* 0x000fe40004000000 */
[-C--:B------:R-:W-:Y:S01]  /*bc30*/  ISETP.GE.AND P0, PT, R28, R9.reuse, PT ;  /* 0x000000091c00720c */ /* 0x080fe20003f06270 */
[----:B------:R-:W-:Y:S01]  /*bc40*/  HMMA.16816.F32.BF16 R20, R20, R46, R192 ;  /* 0x0000002e1414723c */ /* 0x000fe200000418c0 */
[----:B------:R-:W-:Y:S02]  /*bc50*/  FSEL R98, R98, -INF , !P4 ;  /* 0xff80000062627808 */ /* 0x000fe40006000000 */
[----:B------:R-:W-:Y:S02]  /*bc60*/  FSEL R172, R172, -INF , !P0 ;  /* 0xff800000acac7808 */ /* 0x000fe40004000000 */
[----:B------:R-:W-:Y:S02]  /*bc70*/  ISETP.GE.AND P0, PT, R27, R10, PT ;  /* 0x0000000a1b00720c */ /* 0x000fe40003f06270 */
[----:B------:R-:W-:-:S02]  /*bc80*/  ISETP.GE.AND P4, PT, R32, R9, PT ;  /* 0x000000092000720c */ /* 0x000fc40003f86270 */
[-C--:B------:R-:W-:Y:S02]  /*bc90*/  ISETP.GE.AND P2, PT, R32, R10.reuse, PT ;  /* 0x0000000a2000720c */ /* 0x080fe40003f46270 */
[----:B------:R-:W-:Y:S02]  /*bca0*/  FSEL R175, R175, -INF , !P0 ;  /* 0xff800000afaf7808 */ /* 0x000fe40004000000 */
[----:B------:R-:W-:Y:S02]  /*bcb0*/  FSEL R224, R224, -INF , !P4 ;  /* 0xff800000e0e07808 */ /* 0x000fe40006000000 */
[----:B------:R-:W-:Y:S02]  /*bcc0*/  FSEL R226, R226, -INF , !P2 ;  /* 0xff800000e2e27808 */ /* 0x000fe40005000000 */
[----:B------:R-:W-:Y:S02]  /*bcd0*/  ISETP.GE.AND P0, PT, R25, R9, PT ;  /* 0x000000091900720c */ /* 0x000fe40003f06270 */
[----:B------:R-:W-:-:S02]  /*bce0*/  ISETP.GE.AND P4, PT, R31, R10, PT ;  /* 0x0000000a1f00720c */ /* 0x000fc40003f86270 */
[----:B------:R-:W-:Y:S02]  /*bcf0*/  ISETP.GE.AND P2, PT, R30, R9, PT ;  /* 0x000000091e00720c */ /* 0x000fe40003f46270 */
[----:B------:R-:W-:Y:S02]  /*bd00*/  FSEL R107, R81, -INF , !P0 ;  /* 0xff800000516b7808 */ /* 0x000fe40004000000 */
[----:B------:R-:W-:Y:S02]  /*bd10*/  ISETP.GE.AND P3, PT, R13, R3, PT ;  /* 0x000000030d00720c */ /* 0x000fe40003f66270 */
[----:B------:R-:W-:Y:S02]  /*bd20*/  FSEL R227, R227, -INF , !P4 ;  /* 0xff800000e3e37808 */ /* 0x000fe40006000000 */
[----:B------:R-:W-:Y:S02]  /*bd30*/  FSEL R92, R92, -INF , !P2 ;  /* 0xff8000005c5c7808 */ /* 0x000fe40005000000 */
[----:B------:R-:W-:-:S02]  /*bd40*/  ISETP.GE.AND P0, PT, R24, R10, PT ;  /* 0x0000000a1800720c */ /* 0x000fc40003f06270 */
[C---:B------:R-:W-:Y:S02]  /*bd50*/  ISETP.GE.AND P4, PT, R29.reuse, R9, PT ;  /* 0x000000091d00720c */ /* 0x040fe40003f86270 */
[----:B------:R-:W-:Y:S02]  /*bd60*/  ISETP.GE.AND P2, PT, R29, R10, PT ;  /* 0x0000000a1d00720c */ /* 0x000fe40003f46270 */
[----:B------:R-:W-:Y:S01]  /*bd70*/  FSEL R230, R5, -INF , !P3 ;  /* 0xff80000005e67808 */ /* 0x000fe20005800000 */
[----:B------:R-:W-:Y:S01]  /*bd80*/  VIADD R5, R0, 0x70 ;  /* 0x0000007000057836 */ /* 0x000fe20000000000 */
[----:B------:R-:W-:Y:S01]  /*bd90*/  FSEL R50, R126, -INF , !P0 ;  /* 0xff8000007e327808 */ /* 0x000fe20004000000 */
[----:B------:R-:W-:Y:S01]  /*bda0*/  VIADD R0, R0, 0x79 ;  /* 0x0000007900007836 */ /* 0x000fe20000000000 */
[----:B------:R-:W-:Y:S02]  /*bdb0*/  FSEL R93, R93, -INF , !P4 ;  /* 0xff8000005d5d7808 */ /* 0x000fe40006000000 */
[----:B------:R-:W-:-:S02]  /*bdc0*/  FSEL R96, R95, -INF , !P2 ;  /* 0xff8000005f607808 */ /* 0x000fc40005000000 */
[-C--:B------:R-:W-:Y:S02]  /*bdd0*/  ISETP.GE.AND P0, PT, R14, R9.reuse, PT ;  /* 0x000000090e00720c */ /* 0x080fe40003f06270 */
[----:B------:R-:W-:Y:S02]  /*bde0*/  ISETP.GE.AND P4, PT, R28, R10, PT ;  /* 0x0000000a1c00720c */ /* 0x000fe40003f86270 */
[----:B------:R-:W-:Y:S02]  /*bdf0*/  ISETP.GE.AND P2, PT, R27, R9, PT ;  /* 0x000000091b00720c */ /* 0x000fe40003f46270 */
[----:B------:R-:W-:Y:S02]  /*be00*/  FSEL R244, R72, -INF , !P0 ;  /* 0xff80000048f47808 */ /* 0x000fe40004000000 */
[----:B------:R-:W-:Y:S02]  /*be10*/  ISETP.GE.AND P3, PT, R5, R3, PT ;  /* 0x000000030500720c */ /* 0x000fe40003f66270 */
[----:B------:R-:W-:-:S02]  /*be20*/  FSEL R174, R174, -INF , !P4 ;  /* 0xff800000aeae7808 */ /* 0x000fc40006000000 */
[----:B------:R-:W-:Y:S02]  /*be30*/  FSEL R173, R173, -INF , !P2 ;  /* 0xff800000adad7808 */ /* 0x000fe40005000000 */
[-C--:B------:R-:W-:Y:S02]  /*be40*/  ISETP.GE.AND P0, PT, R13, R10.reuse, PT ;  /* 0x0000000a0d00720c */ /* 0x080fe40003f06270 */
[C---:B------:R-:W-:Y:S02]  /*be50*/  ISETP.GE.AND P4, PT, R26.reuse, R9, PT ;  /* 0x000000091a00720c */ /* 0x040fe40003f86270 */
[----:B------:R-:W-:Y:S02]  /*be60*/  ISETP.GE.AND P2, PT, R26, R10, PT ;  /* 0x0000000a1a00720c */ /* 0x000fe40003f46270 */
[----:B------:R-:W-:Y:S02]  /*be70*/  ISETP.GE.AND P5, PT, R4, R3, PT ;  /* 0x000000030400720c */ /* 0x000fe40003fa6270 */
[----:B------:R-:W-:-:S02]  /*be80*/  FSEL R249, R108, -INF , !P3 ;  /* 0xff8000006cf97808 */ /* 0x000fc40005800000 */
[----:B------:R-:W-:Y:S02]  /*be90*/  FSEL R252, R75, -INF , !P0 ;  /* 0xff8000004bfc7808 */ /* 0x000fe40004000000 */
[----:B------:R-:W-:Y:S02]  /*bea0*/  FSEL R105, R80, -INF , !P4 ;  /* 0xff80000050697808 */ /* 0x000fe40006000000 */
[----:B------:R-:W-:Y:S02]  /*beb0*/  FSEL R108, R82, -INF , !P2 ;  /* 0xff800000526c7808 */ /* 0x000fe40005000000 */
[-C--:B------:R-:W-:Y:S02]  /*bec0*/  ISETP.GE.AND P0, PT, R11, R9.reuse, PT ;  /* 0x000000090b00720c */ /* 0x080fe40003f06270 */
[----:B------:R-:W-:Y:S02]  /*bed0*/  ISETP.GE.AND P4, PT, R25, R10, PT ;  /* 0x0000000a1900720c */ /* 0x000fe40003f86270 */
[----:B------:R-:W-:-:S02]  /*bee0*/  ISETP.GE.AND P2, PT, R24, R9, PT ;  /* 0x000000091800720c */ /* 0x000fc40003f46270 */
[----:B------:R-:W-:Y:S02]  /*bef0*/  FSEL R251, R109, -INF , !P5 ;  /* 0xff8000006dfb7808 */ /* 0x000fe40006800000 */
[----:B------:R-:W-:Y:S02]  /*bf00*/  ISETP.GE.AND P5, PT, R5, R8, PT ;  /* 0x000000080500720c */ /* 0x000fe40003fa6270 */
[----:B------:R-:W-:Y:S02]  /*bf10*/  FSEL R231, R113, -INF , !P0 ;  /* 0xff80000071e77808 */ /* 0x000fe40004000000 */
[----:B------:R-:W-:Y:S02]  /*bf20*/  FSEL R109, R83, -INF , !P4 ;  /* 0xff800000536d7808 */ /* 0x000fe40006000000 */
[----:B------:R-:W-:Y:S02]  /*bf30*/  FSEL R246, R124, -INF , !P2 ;  /* 0xff8000007cf67808 */ /* 0x000fe40005000000 */
[----:B------:R-:W-:-:S02]  /*bf40*/  ISETP.GE.AND P0, PT, R7, R10, PT ;  /* 0x0000000a0700720c */ /* 0x000fc40003f06270 */
[C---:B------:R-:W-:Y:S02]  /*bf50*/  ISETP.GE.AND P4, PT, R15.reuse, R9, PT ;  /* 0x000000090f00720c */ /* 0x040fe40003f86270 */
[----:B------:R-:W-:Y:S02]  /*bf60*/  ISETP.GE.AND P2, PT, R15, R10, PT ;  /* 0x0000000a0f00720c */ /* 0x000fe40003f46270 */
[----:B------:R-:W-:Y:S02]  /*bf70*/  FSEL R77, R110, -INF , !P5 ;  /* 0xff8000006e4d7808 */ /* 0x000fe40006800000 */
[-C--:B------:R-:W-:Y:S02]  /*bf80*/  ISETP.GE.AND P3, PT, R6, R3.reuse, PT ;  /* 0x000000030600720c */ /* 0x080fe40003f66270 */
[-C--:B------:R-:W-:Y:S02]  /*bf90*/  ISETP.GE.AND P6, PT, R2, R3.reuse, PT ;  /* 0x000000030200720c */ /* 0x080fe40003fc6270 */
[----:B------:R-:W-:-:S02]  /*bfa0*/  ISETP.GE.AND P5, PT, R0, R3, PT ;  /* 0x000000030000720c */ /* 0x000fc40003fa6270 */
[----:B------:R-:W-:Y:S02]  /*bfb0*/  FSEL R233, R86, -INF , !P0 ;  /* 0xff80000056e97808 */ /* 0x000fe40004000000 */
[----:B------:R-:W-:Y:S02]  /*bfc0*/  FSEL R245, R125, -INF , !P4 ;  /* 0xff8000007df57808 */ /* 0x000fe40006000000 */
[----:B------:R-:W-:Y:S02]  /*bfd0*/  FSEL R3, R127, -INF , !P2 ;  /* 0xff8000007f037808 */ /* 0x000fe40005000000 */
[-C--:B------:R-:W-:Y:S02]  /*bfe0*/  ISETP.GE.AND P0, PT, R5, R9.reuse, PT ;  /* 0x000000090500720c */ /* 0x080fe40003f06270 */
[----:B------:R-:W-:Y:S01]  /*bff0*/  ISETP.GE.AND P4, PT, R14, R10, PT ;  /* 0x0000000a0e00720c */ /* 0x000fe20003f86270 */
[----:B------:R3:W-:Y:S01]  /*c000*/  STL [R1+0x4], R3 ;  /* 0x0000040301007387 */ /* 0x0007e20000100800 */
[----:B------:R-:W-:-:S02]  /*c010*/  ISETP.GE.AND P2, PT, R13, R9, PT ;  /* 0x000000090d00720c */ /* 0x000fc40003f46270 */
[----:B------:R-:W-:Y:S02]  /*c020*/  FSEL R196, R116, -INF , !P0 ;  /* 0xff80000074c47808 */ /* 0x000fe40004000000 */
[----:B------:R-:W-:Y:S02]  /*c030*/  FSEL R26, R74, -INF , !P4 ;  /* 0xff8000004a1a7808 */ /* 0x000fe40006000000 */
[----:B------:R-:W-:Y:S02]  /*c040*/  FSEL R240, R73, -INF , !P2 ;  /* 0xff80000049f07808 */ /* 0x000fe40005000000 */
[----:B------:R-:W-:Y:S02]  /*c050*/  FSEL R189, R69, -INF , !P3 ;  /* 0xff80000045bd7808 */ /* 0x000fe40005800000 */
[-C--:B------:R-:W-:Y:S02]  /*c060*/  ISETP.GE.AND P0, PT, R2, R9.reuse, PT ;  /* 0x000000090200720c */ /* 0x080fe40003f06270 */
[----:B------:R-:W-:-:S02]  /*c070*/  ISETP.GE.AND P4, PT, R12, R9, PT ;  /* 0x000000090c00720c */ /* 0x000fc40003f86270 */
[-C--:B------:R-:W-:Y:S02]  /*c080*/  ISETP.GE.AND P2, PT, R12, R10.reuse, PT ;  /* 0x0000000a0c00720c */ /* 0x080fe40003f46270 */
[----:B------:R-:W-:Y:S02]  /*c090*/  ISETP.GE.AND P3, PT, R11, R10, PT ;  /* 0x0000000a0b00720c */ /* 0x000fe40003f66270 */
[----:B------:R-:W-:Y:S02]  /*c0a0*/  FSEL R194, R16, -INF , !P0 ;  /* 0xff80000010c27808 */ /* 0x000fe40004000000 */
[----:B------:R-:W-:Y:S02]  /*c0b0*/  FSEL R232, R112, -INF , !P4 ;  /* 0xff80000070e87808 */ /* 0x000fe40006000000 */
[----:B------:R-:W-:Y:S02]  /*c0c0*/  FSEL R248, R114, -INF , !P2 ;  /* 0xff80000072f87808 */ /* 0x000fe40005000000 */
[----:B------:R-:W-:-:S02]  /*c0d0*/  FSEL R239, R115, -INF , !P3 ;  /* 0xff80000073ef7808 */ /* 0x000fc40005800000 */
[----:B------:R-:W-:Y:S02]  /*c0e0*/  ISETP.GE.AND P0, PT, R2, R10, PT ;  /* 0x0000000a0200720c */ /* 0x000fe40003f06270 */
[C---:B------:R-:W-:Y:S02]  /*c0f0*/  ISETP.GE.AND P4, PT, R7.reuse, R8, PT ;  /* 0x000000080700720c */ /* 0x040fe40003f86270 */
[-C--:B------:R-:W-:Y:S02]  /*c100*/  ISETP.GE.AND P2, PT, R7, R9.reuse, PT ;  /* 0x000000090700720c */ /* 0x080fe40003f46270 */
[----:B------:R-:W-:Y:S02]  /*c110*/  ISETP.GE.AND P3, PT, R6, R9, PT ;  /* 0x000000090600720c */ /* 0x000fe40003f66270 */
[----:B------:R-:W-:Y:S02]  /*c120*/  FSEL R199, R18, -INF , !P0 ;  /* 0xff80000012c77808 */ /* 0x000fe40004000000 */
[----:B------:R-:W-:-:S02]  /*c130*/  FSEL R197, R70, -INF , !P4 ;  /* 0xff80000046c57808 */ /* 0x000fc40006000000 */
[----:B------:R-:W-:Y:S02]  /*c140*/  FSEL R221, R84, -INF , !P2 ;  /* 0xff80000054dd7808 */ /* 0x000fe40005000000 */
[----:B------:R-:W-:Y:S02]  /*c150*/  FSEL R219, R85, -INF , !P3 ;  /* 0xff80000055db7808 */ /* 0x000fe40005800000 */
[----:B------:R-:W-:Y:S02]  /*c160*/  PLOP3.LUT P0, PT, PT, PT, UP0, 0x80, 0x0 ;  /* 0x000000000000781c */ /* 0x000fe40003f0f008 */
[C---:B------:R-:W-:Y:S02]  /*c170*/  ISETP.GE.AND P4, PT, R6.reuse, R8, PT ;  /* 0x000000080600720c */ /* 0x040fe40003f86270 */
[-C--:B------:R-:W-:Y:S02]  /*c180*/  ISETP.GE.AND P2, PT, R6, R10.reuse, PT ;  /* 0x0000000a0600720c */ /* 0x080fe40003f46270 */
[----:B------:R-:W-:-:S02]  /*c190*/  ISETP.GE.AND P3, PT, R5, R10, PT ;  /* 0x0000000a0500720c */ /* 0x000fc40003f66270 */
[----:B------:R-:W-:Y:S02]  /*c1a0*/  FSEL R220, R87, -INF , !P2 ;  /* 0xff80000057dc7808 */ /* 0x000fe40005000000 */
[----:B------:R-:W-:Y:S02]  /*c1b0*/  FSEL R192, R71, -INF , !P4 ;  /* 0xff80000047c07808 */ /* 0x000fe40006000000 */
[----:B------:R-:W-:Y:S02]  /*c1c0*/  FSEL R202, R118, -INF , !P3 ;  /* 0xff80000076ca7808 */ /* 0x000fe40005800000 */
[CC--:B------:R-:W-:Y:S02]  /*c1d0*/  ISETP.GE.AND P4, PT, R4.reuse, R9.reuse, PT ;  /* 0x000000090400720c */ /* 0x0c0fe40003f86270 */
[----:B------:R-:W-:Y:S02]  /*c1e0*/  ISETP.GE.AND P2, PT, R4, R10, PT ;  /* 0x0000000a0400720c */ /* 0x000fe40003f46270 */
[----:B------:R-:W-:-:S02]  /*c1f0*/  ISETP.GE.AND P3, PT, R0, R9, PT ;  /* 0x000000090000720c */ /* 0x000fc40003f66270 */
[----:B------:R-:W-:Y:S02]  /*c200*/  FSEL R195, R117, -INF , !P4 ;  /* 0xff80000075c37808 */ /* 0x000fe40006000000 */
[----:B------:R-:W-:Y:S02]  /*c210*/  FSEL R193, R17, -INF , !P3 ;  /* 0xff80000011c17808 */ /* 0x000fe40005800000 */
[----:B------:R-:W-:Y:S02]  /*c220*/  FSEL R200, R119, -INF , !P2 ;  /* 0xff80000077c87808 */ /* 0x000fe40005000000 */
        /* <DEDUP_REMOVED lines=8> */
[----:B---3--:R-:W-:Y:S06]  /*c2b0*/  @!P0 BRA `(.L_x_218) ;  /* 0x0000000000f88947 */ /* 0x008fec0003800000 */
        /* <DEDUP_REMOVED lines=60> */
.L_x_220:
[----:B------:R-:W-:Y:S05]  /*c680*/  BSYNC B0 ;  /* 0x0000000000007941 */ /* 0x000fea0003800000 */
.L_x_219:
[----:B------:R-:W0:Y:S02]  /*c690*/  LDGDEPBAR ;  /* 0x00000000000079af */ /* 0x000e240000000000 */
.L_x_218:
[----:B------:R-:W3:Y:S04]  /*c6a0*/  LDL.LU R3, [R1+0x18] ;  /* 0x0000180001037983 */ /* 0x000ee80000300800 */
[----:B-12---:R-:W2:Y:S04]  /*c6b0*/  LDL.LU R4, [R1+0x10] ;  /* 0x0000100001047983 */ /* 0x006ea80000300800 */
[----:B------:R-:W4:Y:S04]  /*c6c0*/  LDL R52, [R1+0x20] ;  /* 0x0000200001347983 */ /* 0x000f280000100800 */
[----:B------:R-:W3:Y:S01]  /*c6d0*/  LDL R5, [R1+0x88] ;  /* 0x0000880001057983 */ /* 0x000ee20000100800 */
        /* <DEDUP_REMOVED lines=14> */
[----:B------:R-:W-:Y:S01]  /*c7c0*/  FMNMX.FTZ R0, R120, R0, !PT ;  /* 0x0000000078007209 */ /* 0x000fe20007810000 */
[----:B------:R-:W-:-:S03]  /*c7d0*/  IMAD.WIDE.U32 R110, R218, -0x326172a9, RZ ;  /* 0xcd9e8d57da6e7825 */ /* 0x000fc600078e00ff */
[----:B------:R-:W-:Y:S01]  /*c7e0*/  FMNMX.FTZ R0, R121, R0, !PT ;  /* 0x0000000079007209 */ /* 0x000fe20007810000 */
[----:B------:R-:W-:-:S03]  /*c7f0*/  USHF.L.U32 UR6, UR15, 0x2, URZ ;  /* 0x000000020f067899 */ /* 0x000fc6000800063f */
[----:B------:R-:W-:Y:S01]  /*c800*/  FMNMX.FTZ R0, R243, R0, !PT ;  /* 0x00000000f3007209 */ /* 0x000fe20007810000 */
[----:B------:R-:W-:-:S03]  /*c810*/  IMAD.MOV.U32 R9, RZ, RZ, R77 ;  /* 0x000000ffff097224 */ /* 0x000fc600078e004d */
[----:B------:R-:W-:Y:S01]  /*c820*/  FMNMX.FTZ R0, R242, R0, !PT ;  /* 0x00000000f2007209 */ /* 0x000fe20007810000 */
[----:B------:R-:W-:Y:S02]  /*c830*/  IMAD.MOV.U32 R14, RZ, RZ, R76 ;  /* 0x000000ffff0e7224 */ /* 0x000fe400078e004c */
[----:B------:R-:W-:Y:S01]  /*c840*/  VIADD R19, R223, 0xbb67ae85 ;  /* 0xbb67ae85df137836 */ /* 0x000fe20000000000 */
[----:B------:R-:W-:-:S04]  /*c850*/  FMNMX.FTZ R0, R201, R0, !PT ;  /* 0x00000000c9007209 */ /* 0x000fc80007810000 */
[----:B------:R-:W-:Y:S01]  /*c860*/  FMNMX.FTZ R0, R203, R0, !PT ;  /* 0x00000000cb007209 */ /* 0x000fe20007810000 */
[----:B------:R-:W-:Y:S02]  /*c870*/  IMAD.MOV.U32 R7, RZ, RZ, R66 ;  /* 0x000000ffff077224 */ /* 0x000fe400078e0042 */
[----:B------:R-:W-:Y:S01]  /*c880*/  IMAD.MOV.U32 R13, RZ, RZ, R184 ;  /* 0x000000ffff0d7224 */ /* 0x000fe200078e00b8 */
[----:B------:R-:W-:Y:S01]  /*c890*/  FMNMX.FTZ R0, R247, R0, !PT ;  /* 0x00000000f7007209 */ /* 0x000fe20007810000 */
[----:B------:R-:W-:-:S03]  /*c8a0*/  VIADD R184, R222, 0x3c6ef372 ;  /* 0x3c6ef372deb87836 */ /* 0x000fc60000000000 */
[----:B------:R-:W-:Y:S01]  /*c8b0*/  FMNMX.FTZ R0, R250, R0, !PT ;  /* 0x00000000fa007209 */ /* 0x000fe20007810000 */
[----:B------:R-:W-:Y:S02]  /*c8c0*/  IMAD.MOV.U32 R8, RZ, RZ, R185 ;  /* 0x000000ffff087224 */ /* 0x000fe400078e00b9 */
[----:B------:R-:W-:Y:S01]  /*c8d0*/  VIADD R185, R223, 0x76cf5d0a ;  /* 0x76cf5d0adfb97836 */ /* 0x000fe20000000000 */
[----:B------:R-:W-:-:S04]  /*c8e0*/  FMNMX.FTZ R0, R228, R0, !PT ;  /* 0x00000000e4007209 */ /* 0x000fc80007810000 */
[----:B------:R-:W-:Y:S01]  /*c8f0*/  FMNMX.FTZ R0, R230, R0, !PT ;  /* 0x00000000e6007209 */ /* 0x000fe20007810000 */
[----:B------:R-:W-:-:S03]  /*c900*/  UIADD3 UR4, UR6, 0x1, URZ ;  /* 0x0000000106047890 */ /* 0x000fc6000fffe03f */
[----:B------:R-:W-:Y:S01]  /*c910*/  FMNMX.FTZ R0, R14, R0, !PT ;  /* 0x000000000e007209 */ /* 0x000fe20007810000 */
[----:B------:R1:W-:Y:S01]  /*c920*/  STL [R1+0xcc], R217 ;  /* 0x0000ccd901007387 */ /* 0x0003e20000100800 */
[----:B------:R-:W-:Y:S02]  /*c930*/  IMAD.MOV.U32 R112, RZ, RZ, R13 ;  /* 0x000000ffff707224 */ /* 0x000fe400078e000d */
[----:B------:R-:W-:Y:S02]  /*c940*/  IMAD.MOV.U32 R114, RZ, RZ, R8 ;  /* 0x000000ffff727224 */ /* 0x000fe400078e0008 */
[----:B------:R-:W-:Y:S02]  /*c950*/  IMAD.MOV.U32 R113, RZ, RZ, R9 ;  /* 0x000000ffff717224 */ /* 0x000fe400078e0009 */
[----:B------:R-:W-:Y:S02]  /*c960*/  IMAD.MOV.U32 R118, RZ, RZ, R7 ;  /* 0x000000ffff767224 */ /* 0x000fe400078e0007 */
[----:B------:R-:W-:-:S02]  /*c970*/  IMAD.MOV.U32 R27, RZ, RZ, R188 ;  /* 0x000000ffff1b7224 */ /* 0x000fc400078e00bc */
[----:B------:R-:W-:Y:S02]  /*c980*/  VIADD R188, R222, 0xb54cda56 ;  /* 0xb54cda56debc7836 */ /* 0x000fe40000000000 */
[----:B-1----:R-:W-:Y:S02]  /*c990*/  IMAD.MOV.U32 R217, RZ, RZ, R50 ;  /* 0x000000ffffd97224 */ /* 0x002fe400078e0032 */
[----:B------:R-:W-:Y:S02]  /*c9a0*/  IMAD.MOV.U32 R74, RZ, RZ, R51 ;  /* 0x000000ffff4a7224 */ /* 0x000fe400078e0033 */
[----:B------:R-:W-:Y:S02]  /*c9b0*/  VIADD R51, R223, 0x646e171e ;  /* 0x646e171edf337836 */ /* 0x000fe40000000000 */
[----:B------:R-:W-:Y:S01]  /*c9c0*/  IMAD.MOV.U32 R47, RZ, RZ, R26 ;  /* 0x000000ffff2f7224 */ /* 0x000fe200078e001a */
[----:B------:R-:W-:Y:S04]  /*c9d0*/  STL [R1+0xc8], R216 ;  /* 0x0000c8d801007387 */ /* 0x000fe80000100800 */
[----:B------:R-:W-:Y:S04]  /*c9e0*/  STL [R1+0xc4], R215 ;  /* 0x0000c4d701007387 */ /* 0x000fe80000100800 */
[----:B------:R-:W-:Y:S04]  /*c9f0*/  STL [R1+0xc0], R214 ;  /* 0x0000c0d601007387 */ /* 0x000fe80000100800 */
[----:B------:R-:W-:Y:S01]  /*ca00*/  STL [R1+0xbc], R213 ;  /* 0x0000bcd501007387 */ /* 0x000fe20000100800 */
[----:B----4-:R-:W-:Y:S01]  /*ca10*/  LOP3.LUT R2, R111, R52, RZ, 0x3c, !PT ;  /* 0x000000346f027212 */ /* 0x010fe200078e3cff */
[----:B---3--:R-:W-:-:S04]  /*ca20*/  IMAD.WIDE.U32 R86, R5, -0x2daee0ad, RZ ;  /* 0xd2511f5305567825 */ /* 0x008fc800078e00ff */
[----:B------:R-:W-:Y:S01]  /*ca30*/  IMAD.WIDE.U32 R76, R2, -0x2daee0ad, RZ ;  /* 0xd2511f53024c7825 */ /* 0x000fe200078e00ff */
[----:B------:R-:W-:-:S03]  /*ca40*/  LOP3.LUT R2, R87, UR6, R223, 0x96, !PT ;  /* 0x0000000657027c12 */ /* 0x000fc6000f8e96df */
[----:B------:R-:W-:Y:S01]  /*ca50*/  IMAD.MOV.U32 R6, RZ, RZ, R3 ;  /* 0x000000ffff067224 */ /* 0x000fe200078e0003 */
[----:B------:R-:W-:Y:S01]  /*ca60*/  LOP3.LUT R3, R77, R86, R19, 0x96, !PT ;  /* 0x000000564d037212 */ /* 0x000fe200078e9613 */
[----:B------:R-:W-:-:S04]  /*ca70*/  IMAD.WIDE.U32 R24, R2, -0x326172a9, RZ ;  /* 0xcd9e8d5702187825 */ /* 0x000fc800078e00ff */
[----:B------:R-:W-:Y:S02]  /*ca80*/  VIADD R77, R222, 0x9e3779b9 ;  /* 0x9e3779b9de4d7836 */ /* 0x000fe40000000000 */
[----:B------:R-:W-:-:S03]  /*ca90*/  IMAD.WIDE.U32 R66, R3, -0x326172a9, RZ ;  /* 0xcd9e8d5703427825 */ /* 0x000fc600078e00ff */
[----:B------:R-:W-:Y:S01]  /*caa0*/  LOP3.LUT R2, R25, R110, R77, 0x96, !PT ;  /* 0x0000006e19027212 */ /* 0x000fe200078e964d */
[----:B--2---:R-:W-:Y:S01]  /*cab0*/  IMAD.MOV.U32 R116, RZ, RZ, R4 ;  /* 0x000000ffff747224 */ /* 0x004fe200078e0004 */
[----:B------:R-:W-:-:S03]  /*cac0*/  LOP3.LUT R4, R67, R24, R184, 0x96, !PT ;  /* 0x0000001843047212 */ /* 0x000fc600078e96b8 */
[----:B------:R-:W-:-:S04]  /*cad0*/  IMAD.WIDE.U32 R2, R2, -0x2daee0ad, RZ ;  /* 0xd2511f5302027825 */ /* 0x000fc800078e00ff */
[----:B------:R-:W-:Y:S01]  /*cae0*/  IMAD.WIDE.U32 R4, R4, -0x2daee0ad, RZ ;  /* 0xd2511f5304047825 */ /* 0x000fe200078e00ff */
[----:B------:R-:W-:-:S04]  /*caf0*/  LOP3.LUT R3, R3, R76, R185, 0x96, !PT ;  /* 0x0000004c03037212 */ /* 0x000fc800078e96b9 */
[----:B------:R-:W-:Y:S01]  /*cb00*/  LOP3.LUT R10, R5, R2, R238, 0x96, !PT ;  /* 0x00000002050a7212 */ /* 0x000fe200078e96ee */
[----:B------:R-:W-:Y:S01]  /*cb10*/  IMAD.WIDE.U32 R2, R3, -0x326172a9, RZ ;  /* 0xcd9e8d5703027825 */ /* 0x000fe200078e00ff */
[----:B------:R-:W-:-:S03]  /*cb20*/  FMNMX.FTZ R0, R116, R0, !PT ;  /* 0x0000000074007209 */ /* 0x000fc60007810000 */
[----:B------:R-:W-:Y:S01]  /*cb30*/  IMAD.WIDE.U32 R10, R10, -0x326172a9, RZ ;  /* 0xcd9e8d570a0a7825 */ /* 0x000fe200078e00ff */
[----:B------:R-:W-:Y:S02]  /*cb40*/  LOP3.LUT R3, R3, R66, R229, 0x96, !PT ;  /* 0x0000004203037212 */ /* 0x000fe400078e96e5 */
[----:B------:R-:W-:Y:S02]  /*cb50*/  LOP3.LUT R5, R87, UR4, R223, 0x96, !PT ;  /* 0x0000000457057c12 */ /* 0x000fe4000f8e96df */
[----:B------:R-:W-:Y:S02]  /*cb60*/  FMNMX.FTZ R0, R241, R0, !PT ;  /* 0x00000000f1007209 */ /* 0x000fe40007810000 */
[----:B------:R-:W-:Y:S01]  /*cb70*/  LOP3.LUT R12, R11, R2, R236, 0x96, !PT ;  /* 0x000000020b0c7212 */ /* 0x000fe200078e96ec */
[----:B------:R-:W-:Y:S01]  /*cb80*/  IMAD.WIDE.U32 R2, R3, -0x2daee0ad, RZ ;  /* 0xd2511f5303027825 */ /* 0x000fe200078e00ff */
[----:B------:R-:W-:-:S03]  /*cb90*/  FMNMX.FTZ R0, R189, R0, !PT ;  /* 0x00000000bd007209 */ /* 0x000fc60007810000 */
[----:B------:R-:W-:Y:S01]  /*cba0*/  IMAD.WIDE.U32 R28, R5, -0x326172a9, RZ ;  /* 0xcd9e8d57051c7825 */ /* 0x000fe200078e00ff */
[----:B------:R-:W-:-:S03]  /*cbb0*/  FMNMX.FTZ R0, R249, R0, !PT ;  /* 0x00000000f9007209 */ /* 0x000fc60007810000 */
[----:B------:R-:W-:Y:S01]  /*cbc0*/  IMAD.MOV.U32 R50, RZ, RZ, R6 ;  /* 0x000000ffff327224 */ /* 0x000fe200078e0006 */
[----:B------:R-:W-:Y:S01]  /*cbd0*/  LOP3.LUT R6, R3, R4, R237, 0x96, !PT ;  /* 0x0000000403067212 */ /* 0x000fe200078e96ed */
[----:B------:R-:W-:Y:S01]  /*cbe0*/  IMAD.WIDE.U32 R12, R12, -0x2daee0ad, RZ ;  /* 0xd2511f530c0c7825 */ /* 0x000fe200078e00ff */
[----:B------:R-:W-:Y:S02]  /*cbf0*/  LOP3.LUT R4, R29, R110, R77, 0x96, !PT ;  /* 0x0000006e1d047212 */ /* 0x000fe400078e964d */
[----:B------:R-:W-:Y:S02]  /*cc00*/  LOP3.LUT R8, R67, R28, R184, 0x96, !PT ;  /* 0x0000001c43087212 */ /* 0x000fe400078e96b8 */
[----:B------:R-:W-:Y:S01]  /*cc10*/  FMNMX.FTZ R0, R251, R0, !PT ;  /* 0x00000000fb007209 */ /* 0x000fe20007810000 */
[----:B------:R-:W-:Y:S01]  /*cc20*/  IMAD.WIDE.U32 R4, R4, -0x2daee0ad, RZ ;  /* 0xd2511f5304047825 */ /* 0x000fe200078e00ff */
[----:B------:R-:W-:Y:S02]  /*cc30*/  LOP3.LUT R2, R13, R2, R234, 0x96, !PT ;  /* 0x000000020d027212 */ /* 0x000fe400078e96ea */
[----:B------:R-:W-:Y:S01]  /*cc40*/  FMNMX.FTZ R0, R187, R0, !PT ;  /* 0x00000000bb007209 */ /* 0x000fe20007810000 */
[----:B------:R-:W-:Y:S01]  /*cc50*/  IMAD.WIDE.U32 R8, R8, -0x2daee0ad, RZ ;  /* 0xd2511f5308087825 */ /* 0x000fe200078e00ff */
[----:B------:R-:W-:-:S03]  /*cc60*/  LOP3.LUT R5, R5, R76, R185, 0x96, !PT ;  /* 0x0000004c05057212 */ /* 0x000fc600078e96b9 */
[----:B------:R-:W-:Y:S01]  /*cc70*/  IMAD.WIDE.U32 R6, R6, -0x326172a9, RZ ;  /* 0xcd9e8d5706067825 */ /* 0x000fe200078e00ff */
[----:B------:R-:W-:-:S03]  /*cc80*/  LOP3.LUT R4, R9, R4, R238, 0x96, !PT ;  /* 0x0000000409047212 */ /* 0x000fc600078e96ee */
[----:B------:R-:W-:Y:S01]  /*cc90*/  IMAD.WIDE.U32 R2, R2, -0x326172a9, RZ ;  /* 0xcd9e8d5702027825 */ /* 0x000fe200078e00ff */
[----:B------:R-:W-:-:S04]  /*cca0*/  FMNMX.FTZ R0, R186, R0, !PT ;  /* 0x00000000ba007209 */ /* 0x000fc80007810000 */
[----:B------:R-:W-:Y:S02]  /*ccb0*/  LOP3.LUT R14, R3, R6, R188, 0x96, !PT ;  /* 0x00000006030e7212 */ /* 0x000fe400078e96bc */
[C---:B------:R-:W-:Y:S02]  /*ccc0*/  LOP3.LUT R15, R2.reuse, 0xffff, RZ, 0xc0, !PT ;  /* 0x0000ffff020f7812 */ /* 0x040fe400078ec0ff */
[----:B------:R-:W-:Y:S02]  /*ccd0*/  LOP3.LUT R18, R2, 0xff, RZ, 0xc0, !PT ;  /* 0x000000ff02127812 */ /* 0x000fe400078ec0ff */
[--C-:B------:R-:W-:Y:S02]  /*cce0*/  SHF.R.U32.HI R17, RZ, 0x10, R2.reuse ;  /* 0x00000010ff117819 */ /* 0x100fe40000011602 */
[----:B------:R-:W-:Y:S01]  /*ccf0*/  SHF.R.U32.HI R16, RZ, 0x18, R2 ;  /* 0x00000018ff107819 */ /* 0x000fe20000011602 */
[----:B------:R-:W-:Y:S02]  /*cd00*/  IMAD.WIDE.U32 R2, R5, -0x326172a9, RZ ;  /* 0xcd9e8d5705027825 */ /* 0x000fe400078e00ff */
[----:B------:R-:W1:Y:S02]  /*cd10*/  SHFL.BFLY PT, R5, R0, 0x2, 0x1f ;  /* 0x0c401f0000057f89 */ /* 0x000e6400000e0000 */
[----:B------:R-:W-:Y:S01]  /*cd20*/  IMAD.WIDE.U32 R82, R4, -0x326172a9, RZ ;  /* 0xcd9e8d5704527825 */ /* 0x000fe200078e00ff */
[----:B------:R-:W-:-:S04]  /*cd30*/  LOP3.LUT R3, R3, R66, R229, 0x96, !PT ;  /* 0x0000004203037212 */ /* 0x000fc800078e96e5 */
[----:B------:R-:W-:Y:S01]  /*cd40*/  LOP3.LUT R4, R83, R2, R236, 0x96, !PT ;  /* 0x0000000253047212 */ /* 0x000fe200078e96ec */
[----:B------:R-:W-:Y:S01]  /*cd50*/  IMAD.WIDE.U32 R2, R3, -0x2daee0ad, RZ ;  /* 0xd2511f5303027825 */ /* 0x000fe200078e00ff */
[----:B------:R-:W-:-:S03]  /*cd60*/  LOP3.LUT R11, R7, R10, R235, 0x96, !PT ;  /* 0x0000000a070b7212 */ /* 0x000fc600078e96eb */
[----:B------:R-:W-:Y:S01]  /*cd70*/  IMAD.WIDE.U32 R84, R4, -0x2daee0ad, RZ ;  /* 0xd2511f5304547825 */ /* 0x000fe200078e00ff */
[----:B------:R-:W-:-:S04]  /*cd80*/  LOP3.LUT R10, R3, R8, R237, 0x96, !PT ;  /* 0x00000008030a7212 */ /* 0x000fc800078e96ed */
[----:B------:R-:W-:Y:S01]  /*cd90*/  LOP3.LUT R4, R85, R2, R234, 0x96, !PT ;  /* 0x0000000255047212 */ /* 0x000fe200078e96ea */
[----:B------:R-:W-:-:S05]  /*cda0*/  IMAD.WIDE.U32 R2, R11, -0x2daee0ad, RZ ;  /* 0xd2511f530b027825 */ /* 0x000fca00078e00ff */
[----:B------:R-:W-:Y:S02]  /*cdb0*/  LOP3.LUT R13, R3, R12, R51, 0x96, !PT ;  /* 0x0000000c030d7212 */ /* 0x000fe400078e9633 */
[C---:B------:R-:W-:Y:S02]  /*cdc0*/  LOP3.LUT R7, R2.reuse, 0xffff, RZ, 0xc0, !PT ;  /* 0x0000ffff02077812 */ /* 0x040fe400078ec0ff */
[----:B------:R-:W-:Y:S02]  /*cdd0*/  LOP3.LUT R9, R2, 0xff, RZ, 0xc0, !PT ;  /* 0x000000ff02097812 */ /* 0x000fe400078ec0ff */
[--C-:B------:R-:W-:Y:S02]  /*cde0*/  SHF.R.U32.HI R11, RZ, 0x10, R2.reuse ;  /* 0x00000010ff0b7819 */ /* 0x100fe40000011602 */
[----:B------:R-:W-:Y:S01]  /*cdf0*/  SHF.R.U32.HI R12, RZ, 0x18, R2 ;  /* 0x00000018ff0c7819 */ /* 0x000fe20000011602 */
[----:B------:R-:W-:Y:S01]  /*ce00*/  IMAD.WIDE.U32 R2, R4, -0x326172a9, RZ ;  /* 0xcd9e8d5704027825 */ /* 0x000fe200078e00ff */
[----:B-1----:R-:W-:-:S02]  /*ce10*/  FMNMX.FTZ R0, R0, R5, !PT ;  /* 0x0000000500007209 */ /* 0x002fc40007810000 */
[----:B------:R-:W-:-:S03]  /*ce20*/  LOP3.LUT R4, R2, 0xffff, RZ, 0xc0, !PT ;  /* 0x0000ffff02047812 */ /* 0x000fc600078ec0ff */
[----:B------:R-:W1:Y:S01]  /*ce30*/  SHFL.BFLY PT, R8, R0, 0x1, 0x1f ;  /* 0x0c201f0000087f89 */ /* 0x000e6200000e0000 */
[----:B------:R-:W-:Y:S02]  /*ce40*/  SHF.R.U32.HI R5, RZ, 0x10, R2 ;  /* 0x00000010ff057819 */ /* 0x000fe40000011602 */
[----:B------:R-:W-:Y:S02]  /*ce50*/  SHF.R.U32.HI R6, RZ, 0x8, R4 ;  /* 0x00000008ff067819 */ /* 0x000fe40000011604 */
[----:B------:R-:W-:Y:S01]  /*ce60*/  LOP3.LUT R4, R5, 0xff, RZ, 0xc0, !PT ;  /* 0x000000ff05047812 */ /* 0x000fe200078ec0ff */
[----:B------:R-:W-:Y:S01]  /*ce70*/  IMAD.WIDE.U32 R80, R10, -0x326172a9, RZ ;  /* 0xcd9e8d570a507825 */ /* 0x000fe200078e00ff */
[----:B------:R-:W-:Y:S02]  /*ce80*/  LOP3.LUT R5, R2, 0xff, RZ, 0xc0, !PT ;  /* 0x000000ff02057812 */ /* 0x000fe400078ec0ff */
[----:B------:R-:W-:Y:S02]  /*ce90*/  SHF.R.U32.HI R2, RZ, 0x18, R2 ;  /* 0x00000018ff027819 */ /* 0x000fe40000011602 */
[----:B------:R-:W-:-:S02]  /*cea0*/  PRMT R20, R5, 0x5410, R6 ;  /* 0x0000541005147816 */ /* 0x000fc40000000006 */
[----:B------:R-:W-:Y:S02]  /*ceb0*/  PRMT R22, R4, 0x5410, R2 ;  /* 0x0000541004167816 */ /* 0x000fe40000000002 */
[----:B------:R-:W-:Y:S02]  /*cec0*/  LOP3.LUT R5, R17, 0xff, RZ, 0xc0, !PT ;  /* 0x000000ff11057812 */ /* 0x000fe400078ec0ff */
[----:B------:R-:W-:Y:S02]  /*ced0*/  LOP3.LUT R2, R3, R80, R188, 0x96, !PT ;  /* 0x0000005003027212 */ /* 0x000fe400078e96bc */
[----:B------:R-:W-:Y:S02]  /*cee0*/  SHF.R.U32.HI R4, RZ, 0x8, R7 ;  /* 0x00000008ff047819 */ /* 0x000fe40000011607 */
[----:B------:R-:W-:Y:S02]  /*cef0*/  PRMT R23, R5, 0x5410, R16 ;  /* 0x0000541005177816 */ /* 0x000fe40000000010 */
[----:B------:R-:W-:-:S02]  /*cf00*/  SHF.R.U32.HI R5, RZ, 0x10, R2 ;  /* 0x00000010ff057819 */ /* 0x000fc40000011602 */
[----:B------:R-:W-:Y:S02]  /*cf10*/  PRMT R26, R9, 0x5410, R4 ;  /* 0x00005410091a7816 */ /* 0x000fe40000000004 */
[C---:B------:R-:W-:Y:S02]  /*cf20*/  LOP3.LUT R3, R2.reuse, 0xffff, RZ, 0xc0, !PT ;  /* 0x0000ffff02037812 */ /* 0x040fe400078ec0ff */
[----:B------:R-:W-:Y:S02]  /*cf30*/  LOP3.LUT R7, R2, 0xff, RZ, 0xc0, !PT ;  /* 0x000000ff02077812 */ /* 0x000fe400078ec0ff */
[----:B------:R-:W-:Y:S02]  /*cf40*/  SHF.R.U32.HI R4, RZ, 0x18, R2 ;  /* 0x00000018ff047819 */ /* 0x000fe40000011602 */
[----:B------:R-:W-:Y:S02]  /*cf50*/  LOP3.LUT R2, R5, 0xff, RZ, 0xc0, !PT ;  /* 0x000000ff05027812 */ /* 0x000fe400078ec0ff */
[----:B-1----:R-:W-:-:S02]  /*cf60*/  FMNMX.FTZ R106, R0, R8, !PT ;  /* 0x00000008006a7209 */ /* 0x002fc40007810000 */
[----:B------:R-:W-:Y:S02]  /*cf70*/  PRMT R17, R2, 0x5410, R4 ;  /* 0x0000541002117816 */ /* 0x000fe40000000004 */
[----:B------:R-:W-:Y:S02]  /*cf80*/  FMNMX.FTZ R2, R137, R180, !PT ;  /* 0x000000b489027209 */ /* 0x000fe40007810000 */
[----:B------:R-:W-:Y:S02]  /*cf90*/  FMNMX.FTZ R0, R136, R48, !PT ;  /* 0x0000003088007209 */ /* 0x000fe40007810000 */
[----:B------:R-:W-:Y:S02]  /*cfa0*/  FMNMX.FTZ R4, R181, R2, !PT ;  /* 0x00000002b5047209 */ /* 0x000fe40007810000 */
        /* <DEDUP_REMOVED lines=8> */
[----:B------:R-:W-:Y:S03]  /*d030*/  STL [R1+0xb8], R212 ;  /* 0x0000b8d401007387 */ /* 0x000fe60000100800 */
[----:B------:R-:W-:Y:S01]  /*d040*/  FMNMX.FTZ R2, R100, R2, !PT ;  /* 0x0000000264027209 */ /* 0x000fe20007810000 */
[----:B------:R-:W-:Y:S03]  /*d050*/  STL [R1+0xb4], R211 ;  /* 0x0000b4d301007387 */ /* 0x000fe60000100800 */
[----:B------:R-:W-:Y:S01]  /*d060*/  FMNMX.FTZ R2, R35, R2, !PT ;  /* 0x0000000223027209 */ /* 0x000fe20007810000 */
[----:B------:R-:W-:Y:S04]  /*d070*/  STL [R1+0xb0], R210 ;  /* 0x0000b0d201007387 */ /* 0x000fe80000100800 */
[----:B------:R-:W-:Y:S01]  /*d080*/  STL [R1+0xac], R209 ;  /* 0x0000acd101007387 */ /* 0x000fe20000100800 */
[----:B------:R-:W-:-:S03]  /*d090*/  FMNMX.FTZ R2, R34, R2, !PT ;  /* 0x0000000222027209 */ /* 0x000fc60007810000 */
[----:B------:R-:W-:Y:S04]  /*d0a0*/  STL [R1+0xa8], R208 ;  /* 0x0000a8d001007387 */ /* 0x000fe80000100800 */
[----:B------:R-:W-:Y:S04]  /*d0b0*/  STL [R1+0xa4], R207 ;  /* 0x0000a4cf01007387 */ /* 0x000fe80000100800 */
[----:B------:R-:W-:Y:S01]  /*d0c0*/  STL [R1+0xa0], R204 ;  /* 0x0000a0cc01007387 */ /* 0x000fe20000100800 */
[----:B------:R-:W-:-:S03]  /*d0d0*/  FMNMX.FTZ R2, R224, R2, !PT ;  /* 0x00000002e0027209 */ /* 0x000fc60007810000 */
[----:B------:R-:W-:Y:S04]  /*d0e0*/  STL [R1+0xd0], R218 ;  /* 0x0000d0da01007387 */ /* 0x000fe80000100800 */
[----:B------:R-:W2:Y:S04]  /*d0f0*/  LDL.LU R216, [R1+0x4] ;  /* 0x0000040001d87983 */ /* 0x000ea80000300800 */
[----:B------:R-:W-:Y:S04]  /*d100*/  STL [R1+0xdc], R243 ;  /* 0x0000dcf301007387 */ /* 0x000fe80000100800 */
[----:B------:R1:W-:Y:S01]  /*d110*/  STL [R1+0xd8], R249 ;  /* 0x0000d8f901007387 */ /* 0x0003e20000100800 */
[----:B------:R-:W-:-:S04]  /*d120*/  FMNMX.FTZ R2, R225, R2, !PT ;  /* 0x00000002e1027209 */ /* 0x000fc80007810000 */
[----:B------:R-:W-:-:S04]  /*d130*/  FMNMX.FTZ R2, R92, R2, !PT ;  /* 0x000000025c027209 */ /* 0x000fc80007810000 */
[----:B------:R-:W-:Y:S01]  /*d140*/  FMNMX.FTZ R2, R93, R2, !PT ;  /* 0x000000025d027209 */ /* 0x000fe20007810000 */
[----:B-1----:R-:W3:Y:S03]  /*d150*/  LDL.LU R249, [R1+0x14] ;  /* 0x0000140001f97983 */ /* 0x002ee60000300800 */
[----:B------:R-:W-:-:S04]  /*d160*/  FMNMX.FTZ R2, R172, R2, !PT ;  /* 0x00000002ac027209 */ /* 0x000fc80007810000 */
[----:B------:R-:W-:-:S04]  /*d170*/  FMNMX.FTZ R2, R173, R2, !PT ;  /* 0x00000002ad027209 */ /* 0x000fc80007810000 */
[----:B------:R-:W-:-:S04]  /*d180*/  FMNMX.FTZ R2, R105, R2, !PT ;  /* 0x0000000269027209 */ /* 0x000fc80007810000 */
[----:B------:R-:W-:Y:S01]  /*d190*/  FMNMX.FTZ R2, R107, R2, !PT ;  /* 0x000000026b027209 */ /* 0x000fe20007810000 */
[----:B------:R1:W-:Y:S03]  /*d1a0*/  STL [R1+0xd4], R246 ;  /* 0x0000d4f601007387 */ /* 0x0003e60000100800 */
[----:B------:R-:W-:Y:S02]  /*d1b0*/  FMNMX.FTZ R2, R246, R2, !PT ;  /* 0x00000002f6027209 */ /* 0x000fe40007810000 */
[----:B-1----:R-:W4:Y:S01]  /*d1c0*/  LDL.LU R246, [R1+0x1c] ;  /* 0x00001c0001f67983 */ /* 0x002f220000300800 */
[----:B------:R-:W-:-:S04]  /*d1d0*/  SHF.R.U32.HI R3, RZ, 0x8, R3 ;  /* 0x00000008ff037819 */ /* 0x000fc80000011603 */
[----:B------:R-:W-:Y:S02]  /*d1e0*/  PRMT R16, R7, 0x5410, R3 ;  /* 0x0000541007107816 */ /* 0x000fe40000000003 */
[----:B------:R-:W-:-:S04]  /*d1f0*/  FMNMX.FTZ R3, R133, R49, !PT ;  /* 0x0000003185037209 */ /* 0x000fc80007810000 */
        /* <DEDUP_REMOVED lines=28> */
[----:B------:R-:W-:Y:S01]  /*d3c0*/  FMNMX.FTZ R0, R96, R0, !PT ;  /* 0x0000000060007209 */ /* 0x000fe20007810000 */
[----:B------:R-:W-:-:S03]  /*d3d0*/  IMAD.MOV.U32 R72, RZ, RZ, R63 ;  /* 0x000000ffff487224 */ /* 0x000fc600078e003f */
[----:B------:R-:W-:-:S04]  /*d3e0*/  FMNMX.FTZ R0, R174, R0, !PT ;  /* 0x00000000ae007209 */ /* 0x000fc80007810000 */
[----:B------:R-:W-:-:S04]  /*d3f0*/  FMNMX.FTZ R0, R175, R0, !PT ;  /* 0x00000000af007209 */ /* 0x000fc80007810000 */
[----:B------:R-:W-:-:S04]  /*d400*/  FMNMX.FTZ R0, R108, R0, !PT ;  /* 0x000000006c007209 */ /* 0x000fc80007810000 */
[----:B------:R-:W-:Y:S01]  /*d410*/  FMNMX.FTZ R0, R109, R0, !PT ;  /* 0x000000006d007209 */ /* 0x000fe20007810000 */
[----:B------:R-:W-:Y:S01]  /*d420*/  IMAD.MOV.U32 R125, RZ, RZ, R53 ;  /* 0x000000ffff7d7224 */ /* 0x000fe200078e0035 */
[----:B------:R-:W-:Y:S01]  /*d430*/  FMNMX.FTZ R2, R245, R2, !PT ;  /* 0x00000002f5027209 */ /* 0x000fe20007810000 */
[----:B------:R-:W-:Y:S01]  /*d440*/  IMAD.MOV.U32 R46, RZ, RZ, R62 ;  /* 0x000000ffff2e7224 */ /* 0x000fe200078e003e */
[----:B------:R-:W-:Y:S01]  /*d450*/  FMNMX.FTZ R0, R217, R0, !PT ;  /* 0x00000000d9007209 */ /* 0x000fe20007810000 */
[----:B------:R-:W-:Y:S01]  /*d460*/  FMUL.FTZ R4, R106, UR14 ;  /* 0x0000000e6a047c20 */ /* 0x000fe20008410000 */
[----:B------:R-:W-:Y:S01]  /*d470*/  FMNMX.FTZ R2, R244, R2, !PT ;  /* 0x00000002f4027209 */ /* 0x000fe20007810000 */
[----:B------:R-:W4:Y:S03]  /*d480*/  LDL R53, [R1+0x9c] ;  /* 0x00009c0001357983 */ /* 0x000f260000100800 */
[----:B------:R-:W-:-:S04]  /*d490*/  FMNMX.FTZ R2, R240, R2, !PT ;  /* 0x00000002f0027209 */ /* 0x000fc80007810000 */
[----:B------:R-:W-:-:S04]  /*d4a0*/  FMNMX.FTZ R2, R232, R2, !PT ;  /* 0x00000002e8027209 */ /* 0x000fc80007810000 */
[----:B------:R-:W-:-:S04]  /*d4b0*/  FMNMX.FTZ R2, R231, R2, !PT ;  /* 0x00000002e7027209 */ /* 0x000fc80007810000 */
[----:B------:R-:W-:Y:S02]  /*d4c0*/  FMNMX.FTZ R2, R221, R2, !PT ;  /* 0x00000002dd027209 */ /* 0x000fe40007810000 */
[----:B------:R-:W-:Y:S02]  /*d4d0*/  FSETP.NEU.FTZ.AND P1, PT, R106, -INF , PT ;  /* 0xff8000006a00780b */ /* 0x000fe40003f3d000 */
[----:B------:R-:W-:Y:S02]  /*d4e0*/  FMNMX.FTZ R2, R219, R2, !PT ;  /* 0x00000002db027209 */ /* 0x000fe40007810000 */
[----:B------:R-:W-:Y:S02]  /*d4f0*/  FSEL R4, R4, RZ, P1 ;  /* 0x000000ff04047208 */ /* 0x000fe40000800000 */
[----:B------:R-:W-:-:S04]  /*d500*/  FMNMX.FTZ R2, R196, R2, !PT ;  /* 0x00000002c4027209 */ /* 0x000fc80007810000 */
[----:B------:R-:W-:-:S04]  /*d510*/  FMNMX.FTZ R5, R195, R2, !PT ;  /* 0x00000002c3057209 */ /* 0x000fc80007810000 */
[----:B------:R-:W-:Y:S02]  /*d520*/  FMNMX.FTZ R5, R194, R5, !PT ;  /* 0x00000005c2057209 */ /* 0x000fe40007810000 */
[----:B------:R-:W-:-:S04]  /*d530*/  SHF.R.U32.HI R6, RZ, 0x8, R15 ;  /* 0x00000008ff067819 */ /* 0x000fc8000001160f */
[----:B------:R-:W-:Y:S02]  /*d540*/  PRMT R18, R18, 0x5410, R6 ;  /* 0x0000541012127816 */ /* 0x000fe40000000006 */
[----:B------:R-:W-:-:S04]  /*d550*/  LOP3.LUT R6, R11, 0xff, RZ, 0xc0, !PT ;  /* 0x000000ff0b067812 */ /* 0x000fc800078ec0ff */
[----:B------:R-:W-:Y:S01]  /*d560*/  PRMT R21, R6, 0x5410, R12 ;  /* 0x0000541006157816 */ /* 0x000fe2000000000c */
[----:B------:R-:W-:-:S04]  /*d570*/  FFMA.FTZ R6, R134, UR14, -R4 ;  /* 0x0000000e86067c23 */ /* 0x000fc80008010804 */
[----:B------:R1:W-:Y:S02]  /*d580*/  MUFU.EX2 R134, R6 ;  /* 0x0000000600867308 */ /* 0x0003e40000000800 */
[----:B-1----:R-:W-:-:S06]  /*d590*/  FFMA.FTZ R6, R44, UR14, -R4 ;  /* 0x0000000e2c067c23 */ /* 0x002fcc0008010804 */
[----:B------:R-:W1:Y:S01]  /*d5a0*/  MUFU.EX2 R30, R6 ;  /* 0x00000006001e7308 */ /* 0x000e620000000800 */
[----:B--2---:R-:W-:-:S04]  /*d5b0*/  FMNMX.FTZ R0, R216, R0, !PT ;  /* 0x00000000d8007209 */ /* 0x004fc80007810000 */
[----:B------:R-:W-:Y:S02]  /*d5c0*/  FMNMX.FTZ R0, R47, R0, !PT ;  /* 0x000000002f007209 */ /* 0x000fe40007810000 */
[----:B---3--:R-:W-:-:S04]  /*d5d0*/  FMNMX.FTZ R3, R249, R3, !PT ;  /* 0x00000003f9037209 */ /* 0x008fc80007810000 */
[----:B------:R-:W-:-:S04]  /*d5e0*/  FMNMX.FTZ R3, R112, R3, !PT ;  /* 0x0000000370037209 */ /* 0x000fc80007810000 */
[----:B------:R-:W-:-:S04]  /*d5f0*/  FMNMX.FTZ R3, R72, R3, !PT ;  /* 0x0000000348037209 */ /* 0x000fc80007810000 */
[----:B------:R-:W-:-:S04]  /*d600*/  FMNMX.FTZ R3, R74, R3, !PT ;  /* 0x000000034a037209 */ /* 0x000fc80007810000 */
[----:B------:R-:W-:-:S04]  /*d610*/  FMNMX.FTZ R3, R50, R3, !PT ;  /* 0x0000000332037209 */ /* 0x000fc80007810000 */
[----:B------:R-:W-:-:S04]  /*d620*/  FMNMX.FTZ R3, R27, R3, !PT ;  /* 0x000000031b037209 */ /* 0x000fc80007810000 */
[----:B------:R-:W-:-:S04]  /*d630*/  FMNMX.FTZ R3, R125, R3, !PT ;  /* 0x000000037d037209 */ /* 0x000fc80007810000 */
[----:B------:R-:W-:Y:S02]  /*d640*/  FMNMX.FTZ R3, R118, R3, !PT ;  /* 0x0000000376037209 */ /* 0x000fe40007810000 */
[----:B------:R-:W-:-:S04]  /*d650*/  FMNMX.FTZ R0, R252, R0, !PT ;  /* 0x00000000fc007209 */ /* 0x000fc80007810000 */
[----:B------:R-:W-:Y:S02]  /*d660*/  FMNMX.FTZ R0, R248, R0, !PT ;  /* 0x00000000f8007209 */ /* 0x000fe40007810000 */
[----:B----4-:R-:W-:-:S04]  /*d670*/  FMNMX.FTZ R3, R246, R3, !PT ;  /* 0x00000003f6037209 */ /* 0x010fc80007810000 */
        /* <DEDUP_REMOVED lines=9> */
[----:B------:R-:W-:Y:S01]  /*d710*/  FMNMX.FTZ R2, R200, R0, !PT ;  /* 0x00000000c8027209 */ /* 0x000fe20007810000 */
[----:B------:R-:W-:Y:S01]  /*d720*/  FFMA.FTZ R0, R45, UR14, -R4 ;  /* 0x0000000e2d007c23 */ /* 0x000fe20008010804 */
[----:B------:R-:W-:Y:S02]  /*d730*/  FMNMX.FTZ R3, R191, R3, !PT ;  /* 0x00000003bf037209 */ /* 0x000fe40007810000 */
[----:B------:R-:W-:Y:S01]  /*d740*/  FMNMX.FTZ R8, R199, R2, !PT ;  /* 0x00000002c7087209 */ /* 0x000fe20007810000 */
[----:B------:R2:W-:Y:S01]  /*d750*/  MUFU.EX2 R243, R0 ;  /* 0x0000000000f37308 */ /* 0x0005e20000000800 */
[----:B------:R-:W-:-:S02]  /*d760*/  FMNMX.FTZ R2, R190, R3, !PT ;  /* 0x00000003be027209 */ /* 0x000fc40007810000 */
[----:B------:R-:W-:Y:S02]  /*d770*/  LOP3.LUT R3, R14, 0xffff, RZ, 0xc0, !PT ;  /* 0x0000ffff0e037812 */ /* 0x000fe400078ec0ff */
[----:B--2---:R-:W-:Y:S02]  /*d780*/  FMNMX.FTZ R0, R193, R5, !PT ;  /* 0x00000005c1007209 */ /* 0x004fe40007810000 */
[----:B------:R-:W-:Y:S02]  /*d790*/  FMNMX.FTZ R5, R198, R8, !PT ;  /* 0x00000008c6057209 */ /* 0x000fe40007810000 */
[----:B------:R-:W2:Y:S04]  /*d7a0*/  SHFL.BFLY PT, R8, R2, 0x2, 0x1f ;  /* 0x0c401f0002087f89 */ /* 0x000ea800000e0000 */
[----:B------:R-:W3:Y:S01]  /*d7b0*/  SHFL.BFLY PT, R9, R0, 0x2, 0x1f ;  /* 0x0c401f0000097f89 */ /* 0x000ee200000e0000 */
[----:B------:R-:W-:-:S03]  /*d7c0*/  SHF.R.U32.HI R7, RZ, 0x8, R3 ;  /* 0x00000008ff077819 */ /* 0x000fc60000011603 */
[----:B------:R-:W4:Y:S01]  /*d7d0*/  SHFL.BFLY PT, R10, R5, 0x2, 0x1f ;  /* 0x0c401f00050a7f89 */ /* 0x000f2200000e0000 */
[----:B------:R-:W-:-:S04]  /*d7e0*/  LOP3.LUT R3, R14, 0xff, RZ, 0xc0, !PT ;  /* 0x000000ff0e037812 */ /* 0x000fc800078ec0ff */
[----:B------:R-:W-:Y:S02]  /*d7f0*/  PRMT R15, R3, 0x5410, R7 ;  /* 0x00005410030f7816 */ /* 0x000fe40000000007 */
[--C-:B------:R-:W-:Y:S02]  /*d800*/  SHF.R.U32.HI R3, RZ, 0x10, R14.reuse ;  /* 0x00000010ff037819 */ /* 0x100fe4000001160e */
[----:B------:R-:W-:Y:S02]  /*d810*/  SHF.R.U32.HI R7, RZ, 0x18, R14 ;  /* 0x00000018ff077819 */ /* 0x000fe4000001160e */
[----:B------:R-:W-:Y:S01]  /*d820*/  LOP3.LUT R3, R3, 0xff, RZ, 0xc0, !PT ;  /* 0x000000ff03037812 */ /* 0x000fe200078ec0ff */
[----:B------:R-:W-:-:S03]  /*d830*/  FFMA.FTZ R6, R65, UR14, -R4 ;  /* 0x0000000e41067c23 */ /* 0x000fc60008010804 */
[----:B------:R-:W-:Y:S02]  /*d840*/  PRMT R14, R3, 0x5410, R7 ;  /* 0x00005410030e7816 */ /* 0x000fe40000000007 */
[----:B--2---:R-:W-:Y:S01]  /*d850*/  FMNMX.FTZ R3, R2, R8, !PT ;  /* 0x0000000802037209 */ /* 0x004fe20007810000 */
[----:B------:R2:W-:Y:S01]  /*d860*/  MUFU.EX2 R73, R6 ;  /* 0x0000000600497308 */ /* 0x0005e20000000800 */
[----:B---3--:R-:W-:-:S03]  /*d870*/  FMNMX.FTZ R2, R0, R9, !PT ;  /* 0x0000000900027209 */ /* 0x008fc60007810000 */
[----:B------:R-:W3:Y:S01]  /*d880*/  SHFL.BFLY PT, R11, R3, 0x1, 0x1f ;  /* 0x0c201f00030b7f89 */ /* 0x000ee200000e0000 */
[----:B----4-:R-:W-:-:S03]  /*d890*/  FMNMX.FTZ R0, R5, R10, !PT ;  /* 0x0000000a05007209 */ /* 0x010fc60007810000 */
[----:B------:R-:W4:Y:S01]  /*d8a0*/  SHFL.BFLY PT, R10, R2, 0x1, 0x1f ;  /* 0x0c201f00020a7f89 */ /* 0x000f2200000e0000 */
[--C-:B------:R-:W-:Y:S01]  /*d8b0*/  FFMA.FTZ R5, R60, UR14, -R4.reuse ;  /* 0x0000000e3c057c23 */ /* 0x100fe20008010804 */
[--C-:B--2---:R-:W-:Y:S02]  /*d8c0*/  FFMA.FTZ R6, R135, UR14, -R4.reuse ;  /* 0x0000000e87067c23 */ /* 0x104fe40008010804 */
[----:B------:R-:W2:Y:S02]  /*d8d0*/  SHFL.BFLY PT, R12, R0, 0x1, 0x1f ;  /* 0x0c201f00000c7f89 */ /* 0x000ea400000e0000 */
[----:B------:R1:W-:Y:S08]  /*d8e0*/  MUFU.EX2 R210, R6 ;  /* 0x0000000600d27308 */ /* 0x0003f00000000800 */
[----:B------:R3:W-:Y:S01]  /*d8f0*/  MUFU.EX2 R218, R5 ;  /* 0x0000000500da7308 */ /* 0x0007e20000000800 */
[----:B-1----:R-:W-:-:S07]  /*d900*/  FFMA.FTZ R6, R139, UR14, -R4 ;  /* 0x0000000e8b067c23 */ /* 0x002fce0008010804 */
[----:B------:R1:W-:Y:S01]  /*d910*/  MUFU.EX2 R204, R6 ;  /* 0x0000000600cc7308 */ /* 0x0003e20000000800 */
[----:B---3--:R-:W-:-:S04]  /*d920*/  LOP3.LUT R5, R13, 0xffff, RZ, 0xc0, !PT ;  /* 0x0000ffff0d057812 */ /* 0x008fc800078ec0ff */
[----:B------:R-:W-:Y:S02]  /*d930*/  SHF.R.U32.HI R7, RZ, 0x8, R5 ;  /* 0x00000008ff077819 */ /* 0x000fe40000011605 */
[--C-:B------:R-:W-:Y:S02]  /*d940*/  SHF.R.U32.HI R8, RZ, 0x18, R13.reuse ;  /* 0x00000018ff087819 */ /* 0x100fe4000001160d */
[----:B-1----:R-:W-:-:S04]  /*d950*/  SHF.R.U32.HI R6, RZ, 0x10, R13 ;  /* 0x00000010ff067819 */ /* 0x002fc8000001160d */
[----:B------:R-:W-:Y:S01]  /*d960*/  LOP3.LUT R5, R6, 0xff, RZ, 0xc0, !PT ;  /* 0x000000ff06057812 */ /* 0x000fe200078ec0ff */
[----:B------:R-:W-:-:S04]  /*d970*/  FFMA.FTZ R6, R61, UR14, -R4 ;  /* 0x0000000e3d067c23 */ /* 0x000fc80008010804 */
[----:B------:R1:W-:Y:S01]  /*d980*/  MUFU.EX2 R69, R6 ;  /* 0x0000000600457308 */ /* 0x0003e20000000800 */
[----:B------:R-:W-:Y:S02]  /*d990*/  FMNMX.FTZ R104, R3, R11, !PT ;  /* 0x0000000b03687209 */ /* 0x000fe40007810000 */
[----:B----4-:R-:W-:Y:S01]  /*d9a0*/  FMNMX.FTZ R95, R2, R10, !PT ;  /* 0x0000000a025f7209 */ /* 0x010fe20007810000 */
[----:B------:R-:W-:Y:S01]  /*d9b0*/  FFMA.FTZ R2, R177, UR14, -R4 ;  /* 0x0000000eb1027c23 */ /* 0x000fe20008010804 */
[----:B------:R-:W-:Y:S02]  /*d9c0*/  FSEL R3, R106, RZ, P1 ;  /* 0x000000ff6a037208 */ /* 0x000fe40000800000 */
[----:B------:R-:W-:Y:S02]  /*d9d0*/  FSETP.NEU.FTZ.AND P1, PT, R104, -INF , PT ;  /* 0xff8000006800780b */ /* 0x000fe40003f3d000 */
[----:B-1----:R-:W-:Y:S01]  /*d9e0*/  PRMT R6, R5, 0x5410, R8 ;  /* 0x0000541005067816 */ /* 0x002fe20000000008 */
[----:B------:R-:W-:-:S04]  /*d9f0*/  FFMA.FTZ R5, R176, UR14, -R4 ;  /* 0x0000000eb0057c23 */ /* 0x000fc80008010804 */
[----:B------:R-:W1:Y:S01]  /*da00*/  MUFU.EX2 R31, R5 ;  /* 0x00000005001f7308 */ /* 0x000e620000000800 */
[----:B--2---:R-:W-:Y:S01]  /*da10*/  FMNMX.FTZ R94, R0, R12, !PT ;  /* 0x0000000c005e7209 */ /* 0x004fe20007810000 */
[----:B------:R-:W-:Y:S01]  /*da20*/  FADD.FTZ R33, R138, -R3 ;  /* 0x800000038a217221 */ /* 0x000fe20000010000 */
[----:B------:R-:W-:Y:S01]  /*da30*/  FMUL.FTZ R3, R104, UR14 ;  /* 0x0000000e68037c20 */ /* 0x000fe20008410000 */
[----:B------:R-:W-:-:S04]  /*da40*/  FSETP.NEU.FTZ.AND P2, PT, R95, -INF , PT ;  /* 0xff8000005f00780b */ /* 0x000fc80003f5d000 */
[----:B------:R2:W3:Y:S01]  /*da50*/  MUFU.EX2 R0, R2 ;  /* 0x0000000200007308 */ /* 0x0004e20000000800 */
[----:B------:R-:W-:Y:S01]  /*da60*/  IMAD.MOV.U32 R139, RZ, RZ, R30 ;  /* 0x000000ffff8b7224 */ /* 0x000fe200078e001e */
[----:B------:R-:W-:Y:S02]  /*da70*/  FSEL R3, R3, RZ, P1 ;  /* 0x000000ff03037208 */ /* 0x000fe40000800000 */
[----:B--2---:R-:W-:Y:S02]  /*da80*/  FSEL R2, R104, RZ, P1 ;  /* 0x000000ff68027208 */ /* 0x004fe40000800000 */
[----:B------:R-:W-:-:S03]  /*da90*/  FSETP.NEU.FTZ.AND P1, PT, R94, -INF , PT ;  /* 0xff8000005e00780b */ /* 0x000fc60003f3d000 */
[----:B------:R-:W-:Y:S01]  /*daa0*/  FADD.FTZ R30, R137, -R2 ;  /* 0x80000002891e7221 */ /* 0x000fe20000010000 */
[----:B------:R-:W-:Y:S01]  /*dab0*/  FSEL R2, R95, RZ, P2 ;  /* 0x000000ff5f027208 */ /* 0x000fe20001000000 */
[----:B-1----:R-:W-:-:S04]  /*dac0*/  IMAD.MOV.U32 R177, RZ, RZ, R31 ;  /* 0x000000ffffb17224 */ /* 0x002fc800078e001f */
[----:B------:R-:W-:Y:S01]  /*dad0*/  FADD.FTZ R31, R136, -R2 ;  /* 0x80000002881f7221 */ /* 0x000fe20000010000 */
[----:B------:R-:W-:Y:S01]  /*dae0*/  FSEL R2, R94, RZ, P1 ;  /* 0x000000ff5e027208 */ /* 0x000fe20000800000 */
[----:B---3--:R1:W-:Y:S04]  /*daf0*/  STL [R1+0x98], R0 ;  /* 0x0000980001007387 */ /* 0x0083e80000100800 */
[----:B------:R-:W-:Y:S01]  /*db00*/  FADD.FTZ R32, R133, -R2 ;  /* 0x8000000285207221 */ /* 0x000fe20000010000 */
[----:B------:R-:W-:Y:S02]  /*db10*/  PRMT R133, R132, 0x7054, R132 ;  /* 0x0000705484857816 */ /* 0x000fe40000000084 */
[----:B------:R-:W2:Y:S01]  /*db20*/  LDL.LU R132, [R1+0x98] ;  /* 0x0000980001847983 */ /* 0x000ea20000300800 */
[----:B-1----:R-:W-:-:S04]  /*db30*/  FFMA.FTZ R0, R56, UR14, -R4 ;  /* 0x0000000e38007c23 */ /* 0x002fc80008010804 */
[----:B------:R1:W-:Y:S02]  /*db40*/  MUFU.EX2 R119, R0 ;  /* 0x0000000000777308 */ /* 0x0003e40000000800 */
[----:B-1----:R-:W-:-:S06]  /*db50*/  FFMA.FTZ R0, R57, UR14, -R4 ;  /* 0x0000000e39007c23 */ /* 0x002fcc0008010804 */
[----:B------:R1:W-:Y:S02]  /*db60*/  MUFU.EX2 R127, R0 ;  /* 0x00000000007f7308 */ /* 0x0003e40000000800 */
[----:B-1----:R-:W-:-:S06]  /*db70*/  FFMA.FTZ R0, R178, UR14, -R3 ;  /* 0x0000000eb2007c23 */ /* 0x002fcc0008010803 */
[----:B------:R1:W-:Y:S01]  /*db80*/  MUFU.EX2 R209, R0 ;  /* 0x0000000000d17308 */ /* 0x0003e20000000800 */
[--C-:B------:R-:W-:Y:S01]  /*db90*/  FFMA.FTZ R5, R59, UR14, -R3.reuse ;  /* 0x0000000e3b057c23 */ /* 0x100fe20008010803 */
[----:B-1----:R-:W-:-:S06]  /*dba0*/  FFMA.FTZ R0, R179, UR14, -R3 ;  /* 0x0000000eb3007c23 */ /* 0x002fcc0008010803 */
[----:B------:R1:W3:Y:S08]  /*dbb0*/  MUFU.EX2 R44, R0 ;  /* 0x00000000002c7308 */ /* 0x0002f00000000800 */
[----:B------:R4:W-:Y:S01]  /*dbc0*/  MUFU.EX2 R126, R5 ;  /* 0x00000005007e7308 */ /* 0x0009e20000000800 */
[----:B-1----:R-:W-:-:S07]  /*dbd0*/  FFMA.FTZ R0, R58, UR14, -R3 ;  /* 0x0000000e3a007c23 */ /* 0x002fce0008010803 */
[----:B------:R1:W3:Y:S01]  /*dbe0*/  MUFU.EX2 R124, R0 ;  /* 0x00000000007c7308 */ /* 0x0002e20000000800 */
[----:B----4-:R-:W-:-:S07]  /*dbf0*/  FFMA.FTZ R5, R64, UR14, -R3 ;  /* 0x0000000e40057c23 */ /* 0x010fce0008010803 */
[----:B------:R4:W-:Y:S01]  /*dc00*/  MUFU.EX2 R215, R5 ;  /* 0x0000000500d77308 */ /* 0x0009e20000000800 */
[----:B-1----:R-:W-:Y:S01]  /*dc10*/  HSET2.LE.AND R0, R16, R133, PT ;  /* 0x0000008510007233 */ /* 0x002fe20003803000 */
[----:B----4-:R-:W-:-:S06]  /*dc20*/  FFMA.FTZ R5, R78, UR14, -R3 ;  /* 0x0000000e4e057c23 */ /* 0x010fcc0008010803 */
[----:B------:R1:W4:Y:S02]  /*dc30*/  MUFU.EX2 R213, R5 ;  /* 0x0000000500d57308 */ /* 0x0003240000000800 */
[----:B-1----:R-:W-:-:S06]  /*dc40*/  FFMA.FTZ R5, R79, UR14, -R3 ;  /* 0x0000000e4f057c23 */ /* 0x002fcc0008010803 */
[----:B------:R1:W-:Y:S02]  /*dc50*/  MUFU.EX2 R178, R5 ;  /* 0x0000000500b27308 */ /* 0x0003e40000000800 */
[----:B-1----:R-:W-:-:S06]  /*dc60*/  FFMA.FTZ R5, R88, UR14, -R3 ;  /* 0x0000000e58057c23 */ /* 0x002fcc0008010803 */
[----:B------:R1:W4:Y:S02]  /*dc70*/  MUFU.EX2 R75, R5 ;  /* 0x00000005004b7308 */ /* 0x0003240000000800 */
[----:B-1----:R-:W-:Y:S01]  /*dc80*/  FFMA.FTZ R5, R180, UR14, -R3 ;  /* 0x0000000eb4057c23 */ /* 0x002fe20008010803 */
[----:B------:R-:W-:-:S05]  /*dc90*/  IMAD.MOV.U32 R180, RZ, RZ, R69 ;  /* 0x000000ffffb47224 */ /* 0x000fca00078e0045 */
[----:B------:R1:W-:Y:S02]  /*dca0*/  MUFU.EX2 R85, R5 ;  /* 0x0000000500557308 */ /* 0x0003e40000000800 */
[----:B-1----:R-:W-:-:S06]  /*dcb0*/  FFMA.FTZ R5, R181, UR14, -R3 ;  /* 0x0000000eb5057c23 */ /* 0x002fcc0008010803 */
[----:B------:R1:W4:Y:S01]  /*dcc0*/  MUFU.EX2 R115, R5 ;  /* 0x0000000500737308 */ /* 0x0003220000000800 */
[----:B------:R-:W-:Y:S01]  /*dcd0*/  LOP3.LUT R9, R13, 0xff, RZ, 0xc0, !PT ;  /* 0x000000ff0d097812 */ /* 0x000fe200078ec0ff */
[----:B-1----:R-:W-:-:S06]  /*dce0*/  FFMA.FTZ R5, R182, UR14, -R3 ;  /* 0x0000000eb6057c23 */ /* 0x002fcc0008010803 */
[----:B------:R1:W-:Y:S01]  /*dcf0*/  MUFU.EX2 R16, R5 ;  /* 0x0000000500107308 */ /* 0x0003e20000000800 */
[----:B------:R-:W-:Y:S01]  /*dd00*/  PRMT R7, R9, 0x5410, R7 ;  /* 0x0000541009077816 */ /* 0x000fe20000000007 */
[----:B------:R-:W-:Y:S01]  /*dd10*/  IMAD.WIDE.U32 R78, R53, -0x326172a9, RZ ;  /* 0xcd9e8d57354e7825 */ /* 0x000fe200078e00ff */
[----:B--2---:R-:W-:-:S04]  /*dd20*/  F2FP.BF16.F32.PACK_AB R2, R132, R177 ;  /* 0x000000b18402723e */ /* 0x004fc800000010ff */
[----:B------:R-:W-:Y:S02]  /*dd30*/  LOP3.LUT R60, R0, R2, RZ, 0xc0, !PT ;  /* 0x00000002003c7212 */ /* 0x000fe400078ec0ff */
[----:B------:R-:W-:Y:S02]  /*dd40*/  HSET2.LE.AND R0, R17, R133, PT ;  /* 0x0000008511007233 */ /* 0x000fe40003803000 */
[----:B---3--:R-:W-:-:S04]  /*dd50*/  F2FP.BF16.F32.PACK_AB R2, R44, R209 ;  /* 0x000000d12c02723e */ /* 0x008fc800000010ff */
[----:B------:R-:W-:Y:S02]  /*dd60*/  LOP3.LUT R61, R0, R2, RZ, 0xc0, !PT ;  /* 0x00000002003d7212 */ /* 0x000fe400078ec0ff */
[----:B------:R-:W-:Y:S02]  /*dd70*/  HSET2.LE.AND R0, R20, R133, PT ;  /* 0x0000008514007233 */ /* 0x000fe40003803000 */
[----:B------:R-:W-:-:S04]  /*dd80*/  F2FP.BF16.F32.PACK_AB R2, R127, R119 ;  /* 0x000000777f02723e */ /* 0x000fc800000010ff */
        /* <DEDUP_REMOVED lines=8> */
[----:B----4-:R-:W-:-:S04]  /*de10*/  F2FP.BF16.F32.PACK_AB R2, R213, R215 ;  /* 0x000000d7d502723e */ /* 0x010fc800000010ff */
[----:B------:R-:W-:Y:S02]  /*de20*/  LOP3.LUT R23, R0, R2, RZ, 0xc0, !PT ;  /* 0x0000000200177212 */ /* 0x000fe400078ec0ff */
[----:B------:R-:W-:Y:S02]  /*de30*/  HSET2.LE.AND R0, R26, R133, PT ;  /* 0x000000851a007233 */ /* 0x000fe40003803000 */
[----:B------:R-:W-:-:S04]  /*de40*/  F2FP.BF16.F32.PACK_AB R2, R180, R218 ;  /* 0x000000dab402723e */ /* 0x000fc800000010ff */
[----:B------:R-:W-:Y:S02]  /*de50*/  LOP3.LUT R58, R0, R2, RZ, 0xc0, !PT ;  /* 0x00000002003a7212 */ /* 0x000fe400078ec0ff */
[----:B------:R-:W-:Y:S02]  /*de60*/  HSET2.LE.AND R0, R21, R133, PT ;  /* 0x0000008515007233 */ /* 0x000fe40003803000 */
[----:B------:R-:W-:Y:S01]  /*de70*/  F2FP.BF16.F32.PACK_AB R2, R75, R178 ;  /* 0x000000b24b02723e */ /* 0x000fe200000010ff */
[----:B-1----:R-:W-:-:S03]  /*de80*/  FFMA.FTZ R5, R183, UR14, -R3 ;  /* 0x0000000eb7057c23 */ /* 0x002fc60008010803 */
[----:B------:R-:W-:Y:S02]  /*de90*/  LOP3.LUT R59, R0, R2, RZ, 0xc0, !PT ;  /* 0x00000002003b7212 */ /* 0x000fe400078ec0ff */
[----:B------:R-:W-:Y:S01]  /*dea0*/  HSET2.LE.AND R0, R15, R133, PT ;  /* 0x000000850f007233 */ /* 0x000fe20003803000 */
[----:B------:R1:W2:Y:S01]  /*deb0*/  MUFU.EX2 R176, R5 ;  /* 0x0000000500b07308 */ /* 0x0002a20000000800 */
[----:B------:R-:W-:-:S04]  /*dec0*/  F2FP.BF16.F32.PACK_AB R2, R134, R243 ;  /* 0x000000f38602723e */ /* 0x000fc800000010ff */
[----:B------:R-:W-:Y:S02]  /*ded0*/  LOP3.LUT R20, R0, R2, RZ, 0xc0, !PT ;  /* 0x0000000200147212 */ /* 0x000fe400078ec0ff */
[----:B------:R-:W-:Y:S02]  /*dee0*/  HSET2.LE.AND R0, R14, R133, PT ;  /* 0x000000850e007233 */ /* 0x000fe40003803000 */
[----:B------:R-:W-:-:S04]  /*def0*/  F2FP.BF16.F32.PACK_AB R2, R115, R85 ;  /* 0x000000557302723e */ /* 0x000fc800000010ff */
[----:B------:R-:W-:Y:S02]  /*df00*/  LOP3.LUT R21, R0, R2, RZ, 0xc0, !PT ;  /* 0x0000000200157212 */ /* 0x000fe400078ec0ff */
[--C-:B------:R-:W-:Y:S02]  /*df10*/  HSET2.LE.AND R0, R7, R133.reuse, PT ;  /* 0x0000008507007233 */ /* 0x100fe40003803000 */
[----:B------:R-:W-:Y:S02]  /*df20*/  F2FP.BF16.F32.PACK_AB R2, R204, R210 ;  /* 0x000000d2cc02723e */ /* 0x000fe400000010ff */
[----:B-1----:R-:W-:Y:S02]  /*df30*/  LOP3.LUT R5, R79, R52, RZ, 0x3c, !PT ;  /* 0x000000344f057212 */ /* 0x002fe400078e3cff */
[----:B------:R-:W-:Y:S02]  /*df40*/  LOP3.LUT R56, R0, R2, RZ, 0xc0, !PT ;  /* 0x0000000200387212 */ /* 0x000fe400078ec0ff */
[----:B------:R-:W-:Y:S01]  /*df50*/  HSET2.LE.AND R0, R6, R133, PT ;  /* 0x0000008506007233 */ /* 0x000fe20003803000 */
[----:B------:R-:W-:Y:S01]  /*df60*/  IMAD.WIDE.U32 R64, R5, -0x2daee0ad, RZ ;  /* 0xd2511f5305407825 */ /* 0x000fe200078e00ff */
[----:B--2---:R-:W-:-:S04]  /*df70*/  F2FP.BF16.F32.PACK_AB R2, R176, R16 ;  /* 0x00000010b002723e */ /* 0x004fc800000010ff */
[----:B------:R-:W-:Y:S02]  /*df80*/  LOP3.LUT R57, R0, R2, RZ, 0xc0, !PT ;  /* 0x0000000200397212 */ /* 0x000fe400078ec0ff */
[----:B------:R-:W-:-:S05]  /*df90*/  LOP3.LUT R0, R65, R86, R19, 0x96, !PT ;  /* 0x0000005641007212 */ /* 0x000fca00078e9613 */
[----:B------:R-:W-:Y:S01]  /*dfa0*/  IMAD.WIDE.U32 R52, R0, -0x326172a9, RZ ;  /* 0xcd9e8d5700347825 */ /* 0x000fe200078e00ff */
[----:B------:R-:W-:-:S05]  /*dfb0*/  LOP3.LUT R0, R25, R78, R77, 0x96, !PT ;  /* 0x0000004e19007212 */ /* 0x000fca00078e964d */
[----:B------:R-:W-:Y:S01]  /*dfc0*/  IMAD.WIDE.U32 R6, R0, -0x2daee0ad, RZ ;  /* 0xd2511f5300067825 */ /* 0x000fe200078e00ff */
[----:B------:R-:W-:-:S04]  /*dfd0*/  LOP3.LUT R2, R53, R24, R184, 0x96, !PT ;  /* 0x0000001835027212 */ /* 0x000fc800078e96b8 */
[----:B------:R-:W-:Y:S01]  /*dfe0*/  LOP3.LUT R0, R7, R64, R185, 0x96, !PT ;  /* 0x0000004007007212 */ /* 0x000fe200078e96b9 */
[----:B------:R-:W-:-:S04]  /*dff0*/  IMAD.WIDE.U32 R10, R2, -0x2daee0ad, RZ ;  /* 0xd2511f53020a7825 */ /* 0x000fc800078e00ff */
[----:B------:R-:W-:Y:S01]  /*e000*/  IMAD.WIDE.U32 R8, R0, -0x326172a9, RZ ;  /* 0xcd9e8d5700087825 */ /* 0x000fe200078e00ff */
[----:B------:R-:W-:-:S04]  /*e010*/  LOP3.LUT R2, R11, R6, R238, 0x96, !PT ;  /* 0x000000060b027212 */ /* 0x000fc800078e96ee */
[----:B------:R-:W-:-:S05]  /*e020*/  LOP3.LUT R0, R9, R52, R229, 0x96, !PT ;  /* 0x0000003409007212 */ /* 0x000fca00078e96e5 */
[----:B------:R-:W-:-:S05]  /*e030*/  IMAD.WIDE.U32 R6, R0, -0x2daee0ad, RZ ;  /* 0xd2511f5300067825 */ /* 0x000fca00078e00ff */
[----:B------:R-:W-:Y:S01]  /*e040*/  LOP3.LUT R5, R7, R10, R237, 0x96, !PT ;  /* 0x0000000a07057212 */ /* 0x000fe200078e96ed */
[----:B------:R-:W-:-:S05]  /*e050*/  IMAD.WIDE.U32 R10, R2, -0x326172a9, RZ ;  /* 0xcd9e8d57020a7825 */ /* 0x000fca00078e00ff */
[----:B------:R-:W-:-:S05]  /*e060*/  LOP3.LUT R0, R11, R8, R236, 0x96, !PT ;  /* 0x000000080b007212 */ /* 0x000fca00078e96ec */
[----:B------:R-:W-:-:S05]  /*e070*/  IMAD.WIDE.U32 R12, R0, -0x2daee0ad, RZ ;  /* 0xd2511f53000c7825 */ /* 0x000fca00078e00ff */
[----:B------:R-:W-:-:S05]  /*e080*/  LOP3.LUT R0, R13, R6, R234, 0x96, !PT ;  /* 0x000000060d007212 */ /* 0x000fca00078e96ea */
[----:B------:R-:W-:-:S03]  /*e090*/  IMAD.WIDE.U32 R6, R0, -0x326172a9, RZ ;  /* 0xcd9e8d5700067825 */ /* 0x000fc600078e00ff */
[----:B------:R-:W-:Y:S01]  /*e0a0*/  LOP3.LUT R0, R6, 0xffff, RZ, 0xc0, !PT ;  /* 0x0000ffff06007812 */ /* 0x000fe200078ec0ff */
[----:B------:R-:W-:-:S03]  /*e0b0*/  IMAD.WIDE.U32 R8, R5, -0x326172a9, RZ ;  /* 0xcd9e8d5705087825 */ /* 0x000fc600078e00ff */
[----:B------:R-:W-:Y:S02]  /*e0c0*/  SHF.R.U32.HI R2, RZ, 0x8, R0 ;  /* 0x00000008ff027819 */ /* 0x000fe40000011600 */
[----:B------:R-:W-:Y:S02]  /*e0d0*/  LOP3.LUT R0, R6, 0xff, RZ, 0xc0, !PT ;  /* 0x000000ff06007812 */ /* 0x000fe400078ec0ff */
[----:B------:R-:W-:Y:S02]  /*e0e0*/  LOP3.LUT R8, R7, R8, R188, 0x96, !PT ;  /* 0x0000000807087212 */ /* 0x000fe400078e96bc */
[----:B------:R-:W-:Y:S01]  /*e0f0*/  PRMT R7, R0, 0x5410, R2 ;  /* 0x0000541000077816 */ /* 0x000fe20000000002 */
[----:B------:R-:W-:-:S05]  /*e100*/  FMUL.FTZ R2, R95, UR14 ;  /* 0x0000000e5f027c20 */ /* 0x000fca0008410000 */
[----:B------:R-:W-:-:S05]  /*e110*/  FSEL R2, R2, RZ, P2 ;  /* 0x000000ff02027208 */ /* 0x000fca0001000000 */
[--C-:B------:R-:W-:Y:S01]  /*e120*/  FFMA.FTZ R5, R42, UR14, -R2.reuse ;  /* 0x0000000e2a057c23 */ /* 0x100fe20008010802 */
[----:B------:R-:W-:-:S03]  /*e130*/  FFMA.FTZ R0, R41, UR14, -R2 ;  /* 0x0000000e29007c23 */ /* 0x000fc60008010802 */
[----:B------:R-:W-:Y:S08]  /*e140*/  MUFU.EX2 R138, R5 ;  /* 0x00000005008a7308 */ /* 0x000ff00000000800 */
[----:B------:R1:W2:Y:S02]  /*e150*/  MUFU.EX2 R212, R0 ;  /* 0x0000000000d47308 */ /* 0x0002a40000000800 */
[----:B-1----:R-:W-:-:S02]  /*e160*/  HSET2.LE.AND R0, R7, R133, PT ;  /* 0x0000008507007233 */ /* 0x002fc40003803000 */
[----:B--2---:R-:W-:-:S04]  /*e170*/  F2FP.BF16.F32.PACK_AB R5, R212, R138 ;  /* 0x0000008ad405723e */ /* 0x004fc800000010ff */
[----:B------:R-:W-:Y:S02]  /*e180*/  LOP3.LUT R26, R0, R5, RZ, 0xc0, !PT ;  /* 0x00000005001a7212 */ /* 0x000fe400078ec0ff */
[--C-:B------:R-:W-:Y:S02]  /*e190*/  SHF.R.U32.HI R0, RZ, 0x10, R6.reuse ;  /* 0x00000010ff007819 */ /* 0x100fe40000011606 */
[----:B------:R-:W-:Y:S02]  /*e1a0*/  SHF.R.U32.HI R6, RZ, 0x18, R6 ;  /* 0x00000018ff067819 */ /* 0x000fe40000011606 */
[----:B------:R-:W-:-:S04]  /*e1b0*/  LOP3.LUT R0, R0, 0xff, RZ, 0xc0, !PT ;  /* 0x000000ff00007812 */ /* 0x000fc800078ec0ff */
[----:B------:R-:W-:Y:S01]  /*e1c0*/  PRMT R7, R0, 0x5410, R6 ;  /* 0x0000541000077816 */ /* 0x000fe20000000006 */
[----:B------:R-:W-:-:S05]  /*e1d0*/  FMUL.FTZ R0, R94, UR14 ;  /* 0x0000000e5e007c20 */ /* 0x000fca0008410000 */
[----:B------:R-:W-:-:S05]  /*e1e0*/  FSEL R0, R0, RZ, P1 ;  /* 0x000000ff00007208 */ /* 0x000fca0000800000 */
[--C-:B------:R-:W-:Y:S01]  /*e1f0*/  FFMA.FTZ R6, R43, UR14, -R0.reuse ;  /* 0x0000000e2b067c23 */ /* 0x100fe20008010800 */
[----:B------:R-:W-:-:S03]  /*e200*/  FFMA.FTZ R5, R40, UR14, -R0 ;  /* 0x0000000e28057c23 */ /* 0x000fc60008010800 */
[----:B------:R-:W-:Y:S08]  /*e210*/  MUFU.EX2 R137, R6 ;  /* 0x0000000600897308 */ /* 0x000ff00000000800 */
[----:B------:R1:W2:Y:S01]  /*e220*/  MUFU.EX2 R211, R5 ;  /* 0x0000000500d37308 */ /* 0x0002a20000000800 */
[----:B------:R-:W-:Y:S01]  /*e230*/  LOP3.LUT R10, R9, R10, R235, 0x96, !PT ;  /* 0x0000000a090a7212 */ /* 0x000fe200078e96eb */
[----:B------:R-:W-:Y:S01]  /*e240*/  IMAD.MOV.U32 R179, RZ, RZ, R27 ;  /* 0x000000ffffb37224 */ /* 0x000fe200078e001b */
[----:B-1----:R-:W-:-:S02]  /*e250*/  HSET2.LE.AND R5, R7, R133, PT ;  /* 0x0000008507057233 */ /* 0x002fc40003803000 */
[----:B--2---:R-:W-:-:S04]  /*e260*/  F2FP.BF16.F32.PACK_AB R6, R211, R137 ;  /* 0x00000089d306723e */ /* 0x004fc800000010ff */
[----:B------:R-:W-:Y:S01]  /*e270*/  LOP3.LUT R27, R5, R6, RZ, 0xc0, !PT ;  /* 0x00000006051b7212 */ /* 0x000fe200078ec0ff */
[----:B------:R-:W-:-:S05]  /*e280*/  IMAD.WIDE.U32 R6, R10, -0x2daee0ad, RZ ;  /* 0xd2511f530a067825 */ /* 0x000fca00078e00ff */
[----:B------:R-:W-:Y:S02]  /*e290*/  LOP3.LUT R5, R7, R12, R51, 0x96, !PT ;  /* 0x0000000c07057212 */ /* 0x000fe400078e9633 */
[----:B------:R-:W-:-:S04]  /*e2a0*/  LOP3.LUT R7, R6, 0xffff, RZ, 0xc0, !PT ;  /* 0x0000ffff06077812 */ /* 0x000fc800078ec0ff */
[----:B------:R-:W-:Y:S02]  /*e2b0*/  SHF.R.U32.HI R9, RZ, 0x8, R7 ;  /* 0x00000008ff097819 */ /* 0x000fe40000011607 */
[----:B------:R-:W-:Y:S01]  /*e2c0*/  LOP3.LUT R7, R6, 0xff, RZ, 0xc0, !PT ;  /* 0x000000ff06077812 */ /* 0x000fe200078ec0ff */
[----:B------:R-:W-:-:S03]  /*e2d0*/  FFMA.FTZ R10, R38, UR14, -R2 ;  /* 0x0000000e260a7c23 */ /* 0x000fc60008010802 */
[----:B------:R-:W-:Y:S01]  /*e2e0*/  PRMT R7, R7, 0x5410, R9 ;  /* 0x0000541007077816 */ /* 0x000fe20000000009 */
[----:B------:R-:W-:Y:S01]  /*e2f0*/  FFMA.FTZ R9, R37, UR14, -R2 ;  /* 0x0000000e25097c23 */ /* 0x000fe20008010802 */
[----:B------:R-:W-:Y:S08]  /*e300*/  MUFU.EX2 R183, R10 ;  /* 0x0000000a00b77308 */ /* 0x000ff00000000800 */
[----:B------:R-:W1:Y:S01]  /*e310*/  MUFU.EX2 R40, R9 ;  /* 0x0000000900287308 */ /* 0x000e620000000800 */
[----:B------:R-:W-:Y:S01]  /*e320*/  HSET2.LE.AND R7, R7, R133, PT ;  /* 0x0000008507077233 */ /* 0x000fe20003803000 */
[----:B------:R-:W-:Y:S01]  /*e330*/  IMAD.MOV.U32 R45, RZ, RZ, R50 ;  /* 0x000000ffff2d7224 */ /* 0x000fe200078e0032 */
[----:B-1----:R-:W-:-:S04]  /*e340*/  F2FP.BF16.F32.PACK_AB R9, R40, R183 ;  /* 0x000000b72809723e */ /* 0x002fc800000010ff */
[----:B------:R-:W-:Y:S02]  /*e350*/  LOP3.LUT R50, R7, R9, RZ, 0xc0, !PT ;  /* 0x0000000907327212 */ /* 0x000fe400078ec0ff */
[--C-:B------:R-:W-:Y:S02]  /*e360*/  SHF.R.U32.HI R9, RZ, 0x10, R6.reuse ;  /* 0x00000010ff097819 */ /* 0x100fe40000011606 */
[----:B------:R-:W-:Y:S02]  /*e370*/  SHF.R.U32.HI R7, RZ, 0x18, R6 ;  /* 0x00000018ff077819 */ /* 0x000fe40000011606 */
[----:B------:R-:W-:Y:S01]  /*e380*/  LOP3.LUT R6, R9, 0xff, RZ, 0xc0, !PT ;  /* 0x000000ff09067812 */ /* 0x000fe200078ec0ff */
[----:B------:R-:W-:-:S03]  /*e390*/  FFMA.FTZ R9, R39, UR14, -R0 ;  /* 0x0000000e27097c23 */ /* 0x000fc60008010800 */
[----:B------:R-:W-:Y:S01]  /*e3a0*/  PRMT R6, R6, 0x5410, R7 ;  /* 0x0000541006067816 */ /* 0x000fe20000000007 */
[----:B------:R-:W-:Y:S01]  /*e3b0*/  FFMA.FTZ R7, R36, UR14, -R0 ;  /* 0x0000000e24077c23 */ /* 0x000fe20008010800 */
[----:B------:R-:W-:Y:S08]  /*e3c0*/  MUFU.EX2 R117, R9 ;  /* 0x0000000900757308 */ /* 0x000ff00000000800 */
[----:B------:R-:W1:Y:S01]  /*e3d0*/  MUFU.EX2 R15, R7 ;  /* 0x00000007000f7308 */ /* 0x000e620000000800 */
[----:B------:R-:W-:-:S02]  /*e3e0*/  HSET2.LE.AND R6, R6, R133, PT ;  /* 0x0000008506067233 */ /* 0x000fc40003803000 */
[----:B-1----:R-:W-:-:S04]  /*e3f0*/  F2FP.BF16.F32.PACK_AB R7, R15, R117 ;  /* 0x000000750f07723e */ /* 0x002fc800000010ff */
[----:B------:R-:W-:Y:S02]  /*e400*/  LOP3.LUT R51, R6, R7, RZ, 0xc0, !PT ;  /* 0x0000000706337212 */ /* 0x000fe400078ec0ff */
        /* <DEDUP_REMOVED lines=53> */
[----:B------:R-:W-:Y:S01]  /*e760*/  LOP3.LUT R5, R69, R8, R236, 0x96, !PT ;  /* 0x0000000845057212 */ /* 0x000fe200078e96ec */
[----:B------:R-:W-:-:S04]  /*e770*/  IMAD.WIDE.U32 R6, R6, -0x2daee0ad, RZ ;  /* 0xd2511f5306067825 */ /* 0x000fc800078e00ff */
[----:B------:R-:W-:Y:S01]  /*e780*/  IMAD.WIDE.U32 R70, R5, -0x2daee0ad, RZ ;  /* 0xd2511f5305467825 */ /* 0x000fe200078e00ff */
[----:B------:R-:W-:-:S04]  /*e790*/  LOP3.LUT R10, R7, R10, R237, 0x96, !PT ;  /* 0x0000000a070a7212 */ /* 0x000fc800078e96ed */
[----:B------:R-:W-:-:S05]  /*e7a0*/  LOP3.LUT R6, R71, R6, R234, 0x96, !PT ;  /* 0x0000000647067212 */ /* 0x000fca00078e96ea */
[----:B------:R-:W-:-:S03]  /*e7b0*/  IMAD.WIDE.U32 R6, R6, -0x326172a9, RZ ;  /* 0xcd9e8d5706067825 */ /* 0x000fc600078e00ff */
        /* <DEDUP_REMOVED lines=9> */
[----:B------:R-:W-:Y:S01]  /*e850*/  IMAD.WIDE.U32 R54, R10, -0x326172a9, RZ ;  /* 0xcd9e8d570a367825 */ /* 0x000fe200078e00ff */
[----:B-1----:R-:W-:-:S04]  /*e860*/  F2FP.BF16.F32.PACK_AB R8, R17, R182 ;  /* 0x000000b61108723e */ /* 0x002fc800000010ff */
[----:B------:R-:W-:Y:S02]  /*e870*/  LOP3.LUT R18, R5, R8, RZ, 0xc0, !PT ;  /* 0x0000000805127212 */ /* 0x000fe400078ec0ff */
[----:B------:R-:W-:Y:S02]  /*e880*/  SHF.R.U32.HI R8, RZ, 0x10, R6 ;  /* 0x00000010ff087819 */ /* 0x000fe40000011606 */
[----:B------:R-:W-:Y:S02]  /*e890*/  LOP3.LUT R5, R7, R54, R188, 0x96, !PT ;  /* 0x0000003607057212 */ /* 0x000fe400078e96bc */
[----:B------:R-:W-:Y:S02]  /*e8a0*/  SHF.R.U32.HI R7, RZ, 0x18, R6 ;  /* 0x00000018ff077819 */ /* 0x000fe40000011606 */
[----:B------:R-:W-:Y:S01]  /*e8b0*/  LOP3.LUT R6, R8, 0xff, RZ, 0xc0, !PT ;  /* 0x000000ff08067812 */ /* 0x000fe200078ec0ff */
[----:B------:R-:W-:-:S03]  /*e8c0*/  FFMA.FTZ R8, R98, UR14, -R0 ;  /* 0x0000000e62087c23 */ /* 0x000fc60008010800 */
[----:B------:R-:W-:Y:S01]  /*e8d0*/  PRMT R6, R6, 0x5410, R7 ;  /* 0x0000541006067816 */ /* 0x000fe20000000007 */
[----:B------:R-:W-:Y:S01]  /*e8e0*/  FFMA.FTZ R7, R99, UR14, -R0 ;  /* 0x0000000e63077c23 */ /* 0x000fe20008010800 */
[----:B------:R-:W-:Y:S02]  /*e8f0*/  IMAD.MOV.U32 R98, RZ, RZ, R218 ;  /* 0x000000ffff627224 */ /* 0x000fe400078e00da */
        /* <DEDUP_REMOVED lines=27> */
[----:B------:R-:W-:-:S02]  /*eab0*/  IMAD.MOV.U32 R102, RZ, RZ, R17 ;  /* 0x000000ffff667224 */ /* 0x000fc400078e0011 */
[----:B------:R-:W-:Y:S02]  /*eac0*/  IMAD.MOV.U32 R101, RZ, RZ, R9 ;  /* 0x000000ffff657224 */ /* 0x000fe400078e0009 */
[----:B------:R-:W2:Y:S01]  /*ead0*/  LDSM.16.MT88.4 R8, [R205+0x4000] ;  /* 0x00400000cd08783b */ /* 0x000ea20000004200 */
[----:B-1----:R-:W-:-:S04]  /*eae0*/  F2FP.BF16.F32.PACK_AB R6, R181, R88 ;  /* 0x00000058b506723e */ /* 0x002fc800000010ff */
[----:B------:R-:W-:Y:S01]  /*eaf0*/  LOP3.LUT R17, R5, R6, RZ, 0xc0, !PT ;  /* 0x0000000605117212 */ /* 0x000fe200078ec0ff */
[----:B------:R-:W-:-:S04]  /*eb00*/  FMUL.FTZ R5, R33, UR14 ;  /* 0x0000000e21057c20 */ /* 0x000fc80008410000 */
[----:B------:R1:W3:Y:S02]  /*eb10*/  MUFU.EX2 R71, R5 ;  /* 0x0000000500477308 */ /* 0x0002e40000000800 */
[----:B-1----:R-:W-:-:S06]  /*eb20*/  FMUL.FTZ R5, R30, UR14 ;  /* 0x0000000e1e057c20 */ /* 0x002fcc0008410000 */
[----:B------:R1:W4:Y:S02]  /*eb30*/  MUFU.EX2 R69, R5 ;  /* 0x0000000500457308 */ /* 0x0003240000000800 */
[----:B-1----:R-:W-:-:S06]  /*eb40*/  FMUL.FTZ R5, R31, UR14 ;  /* 0x0000000e1f057c20 */ /* 0x002fcc0008410000 */
[----:B------:R1:W2:Y:S02]  /*eb50*/  MUFU.EX2 R65, R5 ;  /* 0x0000000500417308 */ /* 0x0002a40000000800 */
[----:B-1----:R-:W-:-:S06]  /*eb60*/  FMUL.FTZ R5, R32, UR14 ;  /* 0x0000000e20057c20 */ /* 0x002fcc0008410000 */
[----:B------:R-:W1:Y:S01]  /*eb70*/  MUFU.EX2 R54, R5 ;  /* 0x0000000500367308 */ /* 0x000e620000000800 */
[-C--:B---3--:R-:W-:Y:S01]  /*eb80*/  FMUL.FTZ R160, R160, R71.reuse ;  /* 0x00000047a0a07220 */ /* 0x088fe20000410000 */
[----:B------:R-:W-:Y:S01]  /*eb90*/  FMUL.FTZ R161, R161, R71 ;  /* 0x00000047a1a17220 */ /* 0x000fe20000410000 */
[-C--:B----4-:R-:W-:Y:S01]  /*eba0*/  FMUL.FTZ R162, R162, R69.reuse ;  /* 0x00000045a2a27220 */ /* 0x090fe20000410000 */
[----:B------:R-:W-:Y:S01]  /*ebb0*/  FMUL.FTZ R163, R163, R69 ;  /* 0x00000045a3a37220 */ /* 0x000fe20000410000 */
[-C--:B--2---:R-:W-:Y:S01]  /*ebc0*/  FMUL.FTZ R168, R168, R65.reuse ;  /* 0x00000041a8a87220 */ /* 0x084fe20000410000 */
[----:B------:R-:W-:Y:S01]  /*ebd0*/  FMUL.FTZ R169, R169, R65 ;  /* 0x00000041a9a97220 */ /* 0x000fe20000410000 */
[-C--:B------:R-:W-:Y:S01]  /*ebe0*/  FMUL.FTZ R148, R148, R71.reuse ;  /* 0x0000004794947220 */ /* 0x080fe20000410000 */
[----:B------:R-:W-:Y:S01]  /*ebf0*/  FMUL.FTZ R149, R149, R71 ;  /* 0x0000004795957220 */ /* 0x000fe20000410000 */
[-C--:B------:R-:W-:Y:S01]  /*ec00*/  FMUL.FTZ R150, R150, R69.reuse ;  /* 0x0000004596967220 */ /* 0x080fe20000410000 */
[----:B------:R-:W-:Y:S01]  /*ec10*/  FMUL.FTZ R151, R151, R69 ;  /* 0x0000004597977220 */ /* 0x000fe20000410000 */
[-C--:B------:R-:W-:Y:S01]  /*ec20*/  FMUL.FTZ R164, R164, R65.reuse ;  /* 0x00000041a4a47220 */ /* 0x080fe20000410000 */
[----:B------:R-:W-:Y:S01]  /*ec30*/  FMUL.FTZ R165, R165, R65 ;  /* 0x00000041a5a57220 */ /* 0x000fe20000410000 */
[-C--:B-1----:R-:W-:Y:S01]  /*ec40*/  FMUL.FTZ R170, R170, R54.reuse ;  /* 0x00000036aaaa7220 */ /* 0x082fe20000410000 */
[-C--:B------:R-:W-:Y:S01]  /*ec50*/  FMUL.FTZ R171, R171, R54.reuse ;  /* 0x00000036abab7220 */ /* 0x080fe20000410000 */
[-C--:B------:R-:W-:Y:S01]  /*ec60*/  FMUL.FTZ R166, R166, R54.reuse ;  /* 0x00000036a6a67220 */ /* 0x080fe20000410000 */
[----:B------:R-:W-:Y:S01]  /*ec70*/  FMUL.FTZ R167, R167, R54 ;  /* 0x00000036a7a77220 */ /* 0x000fe20000410000 */
[----:B------:R-:W-:Y:S01]  /*ec80*/  IMAD.MOV.U32 R100, RZ, RZ, R45 ;  /* 0x000000ffff647224 */ /* 0x000fe200078e002d */
[----:B------:R-:W-:Y:S01]  /*ec90*/  HMMA.16816.F32.BF16 R148, R20, R10, R148 ;  /* 0x0000000a1494723c */ /* 0x000fe20000041894 */
[----:B------:R-:W-:-:S02]  /*eca0*/  IMAD.MOV.U32 R41, RZ, RZ, R47 ;  /* 0x000000ffff297224 */ /* 0x000fc400078e002f */
[----:B------:R-:W-:Y:S02]  /*ecb0*/  IMAD.MOV.U32 R43, RZ, RZ, R46 ;  /* 0x000000ffff2b7224 */ /* 0x000fe400078e002e */
[----:B------:R-:W-:Y:S01]  /*ecc0*/  IMAD.MOV.U32 R103, RZ, RZ, R44 ;  /* 0x000000ffff677224 */ /* 0x000fe200078e002c */
[-C--:B------:R-:W-:Y:S06]  /*ecd0*/  HMMA.16816.F32.BF16 R36, R24, R8.reuse, R168 ;  /* 0x000000081824723c */ /* 0x080fec00000418a8 */
[----:B------:R-:W-:Y:S06]  /*ece0*/  HMMA.16816.F32.BF16 R44, R20, R8, R160 ;  /* 0x00000008142c723c */ /* 0x000fec00000418a0 */
[----:B------:R-:W-:Y:S01]  /*ecf0*/  HMMA.16816.F32.BF16 R32, R24, R10, R164 ;  /* 0x0000000a1820723c */ /* 0x000fe200000418a4 */
[----:B------:R-:W1:Y:S01]  /*ed00*/  LDSM.16.MT88.4 R8, [R206+0x4000] ;  /* 0x00400000ce08783b */ /* 0x000e620000004200 */
[-C--:B------:R-:W-:Y:S01]  /*ed10*/  FMUL.FTZ R144, R144, R71.reuse ;  /* 0x0000004790907220 */ /* 0x080fe20000410000 */
[----:B------:R-:W-:Y:S01]  /*ed20*/  FMUL.FTZ R145, R145, R71 ;  /* 0x0000004791917220 */ /* 0x000fe20000410000 */
[-C--:B------:R-:W-:Y:S01]  /*ed30*/  FMUL.FTZ R146, R146, R69.reuse ;  /* 0x0000004592927220 */ /* 0x080fe20000410000 */
[----:B------:R-:W-:Y:S01]  /*ed40*/  FMUL.FTZ R147, R147, R69 ;  /* 0x0000004593937220 */ /* 0x000fe20000410000 */
        /* <DEDUP_REMOVED lines=8> */
[-C--:B------:R-:W-:Y:S01]  /*edd0*/  FMUL.FTZ R140, R140, R71.reuse ;  /* 0x000000478c8c7220 */ /* 0x080fe20000410000 */
[----:B------:R-:W-:Y:S01]  /*ede0*/  FMUL.FTZ R141, R141, R71 ;  /* 0x000000478d8d7220 */ /* 0x000fe20000410000 */
[-C--:B------:R-:W-:Y:S01]  /*edf0*/  FMUL.FTZ R142, R142, R69.reuse ;  /* 0x000000458e8e7220 */ /* 0x080fe20000410000 */
[----:B------:R-:W-:Y:S01]  /*ee00*/  FMUL.FTZ R143, R143, R69 ;  /* 0x000000458f8f7220 */ /* 0x000fe20000410000 */
[----:B------:R-:W-:Y:S01]  /*ee10*/  MOV R89, R43 ;  /* 0x0000002b00597202 */ /* 0x000fe20000000f00 */
[----:B------:R-:W-:-:S02]  /*ee20*/  IMAD.MOV.U32 R160, RZ, RZ, R41 ;  /* 0x000000ffffa07224 */ /* 0x000fc400078e0029 */
[----:B------:R-:W-:Y:S02]  /*ee30*/  IMAD.MOV.U32 R171, RZ, RZ, R42 ;  /* 0x000000ffffab7224 */ /* 0x000fe400078e002a */
[----:B------:R-:W-:Y:S02]  /*ee40*/  IMAD.MOV.U32 R169, RZ, RZ, R40 ;  /* 0x000000ffffa97224 */ /* 0x000fe400078e0028 */
[----:B------:R-:W-:Y:S02]  /*ee50*/  IMAD.MOV.U32 R161, RZ, RZ, R13 ;  /* 0x000000ffffa17224 */ /* 0x000fe400078e000d */
[----:B------:R-:W-:Y:S01]  /*ee60*/  IMAD.MOV.U32 R90, RZ, RZ, R14 ;  /* 0x000000ffff5a7224 */ /* 0x000fe200078e000e */
[-C--:B-1----:R-:W-:Y:S06]  /*ee70*/  HMMA.16816.F32.BF16 R40, R20, R8.reuse, R144 ;  /* 0x000000081428723c */ /* 0x082fec0000041890 */
[----:B------:R-:W-:Y:S01]  /*ee80*/  HMMA.16816.F32.BF16 R28, R24, R8, R156 ;  /* 0x00000008181c723c */ /* 0x000fe2000004189c */
[----:B------:R-:W-:-:S05]  /*ee90*/  IMAD.MOV.U32 R146, RZ, RZ, R15 ;  /* 0x000000ffff927224 */ /* 0x000fca00078e000f */
[-C--:B------:R-:W-:Y:S06]  /*eea0*/  HMMA.16816.F32.BF16 R24, R24, R10.reuse, R152 ;  /* 0x0000000a1818723c */ /* 0x080fec0000041898 */
[----:B------:R-:W-:Y:S01]  /*eeb0*/  HMMA.16816.F32.BF16 R12, R20, R10, R140 ;  /* 0x0000000a140c723c */ /* 0x000fe2000004188c */
[----:B------:R-:W1:Y:S05]  /*eec0*/  LDSM.16.MT88.4 R8, [R205+0x4400] ;  /* 0x00440000cd08783b */ /* 0x000e6a0000004200 */
[-C--:B-1----:R-:W-:Y:S06]  /*eed0*/  HMMA.16816.F32.BF16 R44, R56, R8.reuse, R44 ;  /* 0x00000008382c723c */ /* 0x082fec000004182c */
[C---:B------:R-:W-:Y:S06]  /*eee0*/  HMMA.16816.F32.BF16 R36, R48.reuse, R8, R36 ;  /* 0x000000083024723c */ /* 0x040fec0000041824 */
[-C--:B------:R-:W-:Y:S06]  /*eef0*/  HMMA.16816.F32.BF16 R32, R48, R10.reuse, R32 ;  /* 0x0000000a3020723c */ /* 0x080fec0000041820 */
[C---:B------:R-:W-:Y:S01]  /*ef00*/  HMMA.16816.F32.BF16 R20, R56.reuse, R10, R148 ;  /* 0x0000000a3814723c */ /* 0x040fe20000041894 */
[----:B------:R-:W1:Y:S05]  /*ef10*/  LDSM.16.MT88.4 R8, [R206+0x4400] ;  /* 0x00440000ce08783b */ /* 0x000e6a0000004200 */
[-C--:B-1----:R-:W-:Y:S06]  /*ef20*/  HMMA.16816.F32.BF16 R40, R56, R8.reuse, R40 ;  /* 0x000000083828723c */ /* 0x082fec0000041828 */
[C---:B------:R-:W-:Y:S06]  /*ef30*/  HMMA.16816.F32.BF16 R28, R48.reuse, R8, R28 ;  /* 0x00000008301c723c */ /* 0x040fec000004181c */
[-C--:B------:R-:W-:Y:S06]  /*ef40*/  HMMA.16816.F32.BF16 R24, R48, R10.reuse, R24 ;  /* 0x0000000a3018723c */ /* 0x080fec0000041818 */
[----:B------:R-:W-:Y:S01]  /*ef50*/  HMMA.16816.F32.BF16 R12, R56, R10, R12 ;  /* 0x0000000a380c723c */ /* 0x000fe2000004180c */
[----:B------:R-:W1:Y:S01]  /*ef60*/  LDSM.16.MT88.4 R8, [R205+0x4800] ;  /* 0x00480000cd08783b */ /* 0x000e620000004200 */
[----:B------:R-:W-:-:S02]  /*ef70*/  IMAD.MOV.U32 R167, RZ, RZ, R75 ;  /* 0x000000ffffa77224 */ /* 0x000fc400078e004b */
[----:B------:R-:W-:Y:S02]  /*ef80*/  IMAD.MOV.U32 R147, RZ, RZ, R74 ;  /* 0x000000ffff937224 */ /* 0x000fe400078e004a */
[----:B------:R-:W-:Y:S02]  /*ef90*/  IMAD.MOV.U32 R145, RZ, RZ, R73 ;  /* 0x000000ffff917224 */ /* 0x000fe400078e0049 */
[----:B------:R-:W-:Y:S01]  /*efa0*/  IMAD.MOV.U32 R91, RZ, RZ, R72 ;  /* 0x000000ffff5b7224 */ /* 0x000fe200078e0048 */
[----:B------:R-:W-:Y:S01]  /*efb0*/  LOP3.LUT R6, R55, R68, R235, 0x96, !PT ;  /* 0x0000004437067212 */ /* 0x000fe200078e96eb */
[----:B------:R-:W-:Y:S01]  /*efc0*/  FFMA.FTZ R5, R224, UR14, -R2 ;  /* 0x0000000ee0057c23 */ /* 0x000fe20008010802 */
[-C--:B-1----:R-:W-:Y:S06]  /*efd0*/  HMMA.16816.F32.BF16 R72, R60, R8.reuse, R44 ;  /* 0x000000083c48723c */ /* 0x082fec000004182c */
[C---:B------:R-:W-:Y:S06]  /*efe0*/  HMMA.16816.F32.BF16 R36, R16.reuse, R8, R36 ;  /* 0x000000081024723c */ /* 0x040fec0000041824 */
[-C--:B------:R-:W-:Y:S06]  /*eff0*/  HMMA.16816.F32.BF16 R32, R16, R10.reuse, R32 ;  /* 0x0000000a1020723c */ /* 0x080fec0000041820 */
[----:B------:R-:W-:Y:S01]  /*f000*/  HMMA.16816.F32.BF16 R56, R60, R10, R20 ;  /* 0x0000000a3c38723c */ /* 0x000fe20000041814 */
[----:B------:R-:W1:Y:S01]  /*f010*/  LDSM.16.MT88.4 R8, [R206+0x4800] ;  /* 0x00480000ce08783b */ /* 0x000e620000004200 */
[----:B------:R2:W-:Y:S01]  /*f020*/  MUFU.EX2 R162, R5 ;  /* 0x0000000500a27308 */ /* 0x0005e20000000800 */
[----:B------:R-:W-:-:S02]  /*f030*/  VIADD R144, R223, 0x646e171e ;  /* 0x646e171edf907836 */ /* 0x000fc40000000000 */
[----:B------:R-:W-:Y:S01]  /*f040*/  IMAD.WIDE.U32 R6, R6, -0x2daee0ad, RZ ;  /* 0xd2511f5306067825 */ /* 0x000fe200078e00ff */
[----:B------:R-:W3:Y:S03]  /*f050*/  LDSM.16.MT88.4 R20, [R205+0x4c00] ;  /* 0x004c0000cd14783b */ /* 0x000ee60000004200 */
[----:B--2---:R-:W-:-:S04]  /*f060*/  FFMA.FTZ R5, R225, UR14, -R2 ;  /* 0x0000000ee1057c23 */ /* 0x004fc80008010802 */
[----:B------:R2:W-:Y:S02]  /*f070*/  MUFU.EX2 R166, R5 ;  /* 0x0000000500a67308 */ /* 0x0005e40000000800 */
[----:B--2---:R-:W-:Y:S01]  /*f080*/  LOP3.LUT R5, R7, R70, R144, 0x96, !PT ;  /* 0x0000004607057212 */ /* 0x004fe200078e9690 */
[----:B-1----:R-:W-:Y:S01]  /*f090*/  HMMA.16816.F32.BF16 R48, R60, R8, R40 ;  /* 0x000000083c30723c */ /* 0x002fe20000041828 */
[----:B------:R-:W-:-:S05]  /*f0a0*/  LOP3.LUT R7, R6, 0xffff, RZ, 0xc0, !PT ;  /* 0x0000ffff06077812 */ /* 0x000fca00078ec0ff */
[C---:B------:R-:W-:Y:S06]  /*f0b0*/  HMMA.16816.F32.BF16 R28, R16.reuse, R8, R28 ;  /* 0x00000008101c723c */ /* 0x040fec000004181c */
[----:B------:R-:W-:Y:S01]  /*f0c0*/  HMMA.16816.F32.BF16 R24, R16, R10, R24 ;  /* 0x0000000a1018723c */ /* 0x000fe20000041818 */
[----:B------:R-:W-:-:S05]  /*f0d0*/  SHF.R.U32.HI R9, RZ, 0x18, R6 ;  /* 0x00000018ff097819 */ /* 0x000fca0000011606 */
[----:B------:R-:W-:Y:S01]  /*f0e0*/  HMMA.16816.F32.BF16 R40, R60, R10, R12 ;  /* 0x0000000a3c28723c */ /* 0x000fe2000004180c */
[----:B------:R-:W-:Y:S01]  /*f0f0*/  FFMA.FTZ R8, R92, UR14, -R2 ;  /* 0x0000000e5c087c23 */ /* 0x000fe20008010802 */
[----:B------:R-:W1:Y:S05]  /*f100*/  LDSM.16.MT88.4 R16, [R206+0x4c00] ;  /* 0x004c0000ce10783b */ /* 0x000e6a0000004200 */
[----:B------:R-:W-:Y:S02]  /*f110*/  LOP3.LUT R11, R6, 0xff, RZ, 0xc0, !PT ;  /* 0x000000ff060b7812 */ /* 0x000fe400078ec0ff */
[----:B------:R-:W-:Y:S02]  /*f120*/  SHF.R.U32.HI R10, RZ, 0x10, R6 ;  /* 0x00000010ff0a7819 */ /* 0x000fe40000011606 */
[----:B------:R-:W-:-:S04]  /*f130*/  SHF.R.U32.HI R6, RZ, 0x8, R7 ;  /* 0x00000008ff067819 */ /* 0x000fc80000011607 */
[----:B------:R-:W-:Y:S02]  /*f140*/  PRMT R12, R11, 0x5410, R6 ;  /* 0x000054100b0c7816 */ /* 0x000fe40000000006 */
[----:B------:R-:W-:-:S04]  /*f150*/  LOP3.LUT R6, R10, 0xff, RZ, 0xc0, !PT ;  /* 0x000000ff0a067812 */ /* 0x000fc800078ec0ff */
[----:B------:R-:W-:Y:S02]  /*f160*/  PRMT R11, R6, 0x5410, R9 ;  /* 0x00005410060b7816 */ /* 0x000fe40000000009 */
[----:B------:R-:W-:Y:S01]  /*f170*/  LOP3.LUT R6, R5, 0xffff, RZ, 0xc0, !PT ;  /* 0x0000ffff05067812 */ /* 0x000fe200078ec0ff */
[----:B------:R2:W-:Y:S01]  /*f180*/  MUFU.EX2 R158, R8 ;  /* 0x00000008009e7308 */ /* 0x0005e20000000800 */
[----:B------:R-:W-:-:S07]  /*f190*/  FFMA.FTZ R7, R93, UR14, -R2 ;  /* 0x0000000e5d077c23 */ /* 0x000fce0008010802 */
[----:B------:R4:W3:Y:S01]  /*f1a0*/  MUFU.EX2 R142, R7 ;  /* 0x00000007008e7308 */ /* 0x0008e20000000800 */
[----:B--2---:R-:W-:Y:S01]  /*f1b0*/  SHF.R.U32.HI R8, RZ, 0x8, R6 ;  /* 0x00000008ff087819 */ /* 0x004fe20000011606 */
[----:B------:R-:W-:-:S06]  /*f1c0*/  FFMA.FTZ R6, R97, UR14, -R0 ;  /* 0x0000000e61067c23 */ /* 0x000fcc0008010800 */
[----:B------:R2:W-:Y:S01]  /*f1d0*/  MUFU.EX2 R157, R6 ;  /* 0x00000006009d7308 */ /* 0x0005e20000000800 */
[----:B----4-:R-:W-:Y:S01]  /*f1e0*/  FFMA.FTZ R7, R226, UR14, -R0 ;  /* 0x0000000ee2077c23 */ /* 0x010fe20008010800 */
[----:B------:R-:W-:-:S06]  /*f1f0*/  LOP3.LUT R10, R5, 0xff, RZ, 0xc0, !PT ;  /* 0x000000ff050a7812 */ /* 0x000fcc00078ec0ff */
[----:B------:R4:W-:Y:S01]  /*f200*/  MUFU.EX2 R163, R7 ;  /* 0x0000000700a37308 */ /* 0x0009e20000000800 */
[----:B------:R-:W-:Y:S01]  /*f210*/  SHF.R.U32.HI R9, RZ, 0x18, R5 ;  /* 0x00000018ff097819 */ /* 0x000fe20000011605 */
[----:B--2---:R-:W-:-:S06]  /*f220*/  FFMA.FTZ R6, R96, UR14, -R0 ;  /* 0x0000000e60067c23 */ /* 0x004fcc0008010800 */
[----:B------:R3:W2:Y:S01]  /*f230*/  MUFU.EX2 R141, R6 ;  /* 0x00000006008d7308 */ /* 0x0006a20000000800 */
[----:B----4-:R-:W-:-:S04]  /*f240*/  SHF.R.U32.HI R7, RZ, 0x10, R5 ;  /* 0x00000010ff077819 */ /* 0x010fc80000011605 */
[----:B------:R-:W-:Y:S01]  /*f250*/  LOP3.LUT R5, R7, 0xff, RZ, 0xc0, !PT ;  /* 0x000000ff07057812 */ /* 0x000fe200078ec0ff */
[----:B------:R-:W-:-:S03]  /*f260*/  FFMA.FTZ R7, R227, UR14, -R0 ;  /* 0x0000000ee3077c23 */ /* 0x000fc60008010800 */
[----:B------:R-:W-:Y:S02]  /*f270*/  PRMT R9, R5, 0x5410, R9 ;  /* 0x0000541005097816 */ /* 0x000fe40000000009 */
[--C-:B------:R-:W-:Y:S01]  /*f280*/  HSET2.LE.AND R5, R12, R133.reuse, PT ;  /* 0x000000850c057233 */ /* 0x100fe20003803000 */
[----:B------:R-:W4:Y:S01]  /*f290*/  MUFU.EX2 R165, R7 ;  /* 0x0000000700a57308 */ /* 0x000f220000000800 */
[----:B---3--:R-:W-:Y:S02]  /*f2a0*/  F2FP.BF16.F32.PACK_AB R6, R142, R158 ;  /* 0x0000009e8e06723e */ /* 0x008fe400000010ff */
[----:B------:R-:W-:Y:S02]  /*f2b0*/  PRMT R8, R10, 0x5410, R8 ;  /* 0x000054100a087816 */ /* 0x000fe40000000008 */
[----:B------:R-:W-:Y:S02]  /*f2c0*/  LOP3.LUT R10, R5, R6, RZ, 0xc0, !PT ;  /* 0x00000006050a7212 */ /* 0x000fe400078ec0ff */
[----:B------:R-:W-:-:S02]  /*f2d0*/  HSET2.LE.AND R5, R11, R133, PT ;  /* 0x000000850b057233 */ /* 0x000fc40003803000 */
[----:B--2---:R-:W-:-:S04]  /*f2e0*/  F2FP.BF16.F32.PACK_AB R6, R141, R157 ;  /* 0x0000009d8d06723e */ /* 0x004fc800000010ff */
[----:B------:R-:W-:Y:S02]  /*f2f0*/  LOP3.LUT R11, R5, R6, RZ, 0xc0, !PT ;  /* 0x00000006050b7212 */ /* 0x000fe400078ec0ff */
[----:B------:R-:W-:Y:S02]  /*f300*/  HSET2.LE.AND R5, R8, R133, PT ;  /* 0x0000008508057233 */ /* 0x000fe40003803000 */
[----:B------:R-:W-:-:S04]  /*f310*/  F2FP.BF16.F32.PACK_AB R6, R166, R162 ;  /* 0x000000a2a606723e */ /* 0x000fc800000010ff */
[----:B------:R-:W-:Y:S02]  /*f320*/  LOP3.LUT R8, R5, R6, RZ, 0xc0, !PT ;  /* 0x0000000605087212 */ /* 0x000fe400078ec0ff */
[----:B------:R-:W-:Y:S02]  /*f330*/  HSET2.LE.AND R5, R9, R133, PT ;  /* 0x0000008509057233 */ /* 0x000fe40003803000 */
[----:B----4-:R-:W-:-:S04]  /*f340*/  F2FP.BF16.F32.PACK_AB R6, R165, R163 ;  /* 0x000000a3a506723e */ /* 0x010fc800000010ff */
[----:B------:R-:W-:Y:S01]  /*f350*/  LOP3.LUT R9, R5, R6, RZ, 0xc0, !PT ;  /* 0x0000000605097212 */ /* 0x000fe200078ec0ff */
[----:B------:R-:W-:Y:S01]  /*f360*/  FFMA.FTZ R5, R128, UR14, -R4 ;  /* 0x0000000e80057c23 */ /* 0x000fe20008010804 */
[----:B------:R-:W-:-:S03]  /*f370*/  LOP3.LUT R6, R81, R82, R235, 0x96, !PT ;  /* 0x0000005251067212 */ /* 0x000fc600078e96eb */
[----:B------:R2:W-:Y:S02]  /*f380*/  MUFU.EX2 R170, R5 ;  /* 0x0000000500aa7308 */ /* 0x0005e40000000800 */
[----:B------:R-:W-:Y:S01]  /*f390*/  IMAD.WIDE.U32 R6, R6, -0x2daee0ad, RZ ;  /* 0xd2511f5306067825 */ /* 0x000fe200078e00ff */
[----:B------:R-:W-:Y:S03]  /*f3a0*/  HMMA.16816.F32.BF16 R44, R8, R20, R36 ;  /* 0x00000014082c723c */ /* 0x000fe60000041824 */
[----:B--2---:R-:W-:-:S04]  /*f3b0*/  FFMA.FTZ R5, R129, UR14, -R4 ;  /* 0x0000000e81057c23 */ /* 0x004fc80008010804 */
[----:B------:R2:W-:Y:S01]  /*f3c0*/  MUFU.EX2 R168, R5 ;  /* 0x0000000500a87308 */ /* 0x0005e20000000800 */
[C---:B------:R-:W-:Y:S06]  /*f3d0*/  HMMA.16816.F32.BF16 R36, R8.reuse, R22, R32 ;  /* 0x000000160824723c */ /* 0x040fec0000041820 */
[----:B-1----:R-:W-:Y:S01]  /*f3e0*/  HMMA.16816.F32.BF16 R32, R8, R16, R28 ;  /* 0x000000100820723c */ /* 0x002fe2000004181c */
[----:B--2---:R-:W-:-:S04]  /*f3f0*/  FFMA.FTZ R5, R120, UR14, -R4 ;  /* 0x0000000e78057c23 */ /* 0x004fc80008010804 */
[----:B------:R1:W-:Y:S01]  /*f400*/  MUFU.EX2 R164, R5 ;  /* 0x0000000500a47308 */ /* 0x0003e20000000800 */
[----:B------:R-:W-:Y:S07]  /*f410*/  HMMA.16816.F32.BF16 R24, R8, R18, R24 ;  /* 0x000000120818723c */ /* 0x000fee0000041818 */
[----:B------:R-:W-:Y:S02]  /*f420*/  LOP3.LUT R11, R6, 0xff, RZ, 0xc0, !PT ;  /* 0x000000ff060b7812 */ /* 0x000fe400078ec0ff */
[----:B------:R-:W-:-:S02]  /*f430*/  SHF.R.U32.HI R10, RZ, 0x10, R6 ;  /* 0x00000010ff0a7819 */ /* 0x000fc40000011606 */
[----:B------:R-:W-:Y:S02]  /*f440*/  SHF.R.U32.HI R9, RZ, 0x18, R6 ;  /* 0x00000018ff097819 */ /* 0x000fe40000011606 */
[----:B-1----:R-:W-:Y:S02]  /*f450*/  LOP3.LUT R5, R7, R84, R144, 0x96, !PT ;  /* 0x0000005407057212 */ /* 0x002fe400078e9690 */
[----:B------:R-:W-:-:S04]  /*f460*/  LOP3.LUT R7, R6, 0xffff, RZ, 0xc0, !PT ;  /* 0x0000ffff06077812 */ /* 0x000fc800078ec0ff */
[----:B------:R-:W-:Y:S01]  /*f470*/  SHF.R.U32.HI R6, RZ, 0x8, R7 ;  /* 0x00000008ff067819 */ /* 0x000fe20000011607 */
[----:B------:R-:W-:Y:S01]  /*f480*/  FFMA.FTZ R8, R121, UR14, -R4 ;  /* 0x0000000e79087c23 */ /* 0x000fe20008010804 */
[----:B------:R-:W-:Y:S02]  /*f490*/  FFMA.FTZ R7, R122, UR14, -R3 ;  /* 0x0000000e7a077c23 */ /* 0x000fe40008010803 */
[----:B------:R-:W-:Y:S02]  /*f4a0*/  PRMT R12, R11, 0x5410, R6 ;  /* 0x000054100b0c7816 */ /* 0x000fe40000000006 */
[----:B------:R-:W-:Y:S01]  /*f4b0*/  LOP3.LUT R6, R10, 0xff, RZ, 0xc0, !PT ;  /* 0x000000ff0a067812 */ /* 0x000fe200078ec0ff */
[----:B------:R1:W2:Y:S03]  /*f4c0*/  MUFU.EX2 R156, R8 ;  /* 0x00000008009c7308 */ /* 0x0002a60000000800 */
[----:B------:R-:W-:-:S02]  /*f4d0*/  PRMT R11, R6, 0x5410, R9 ;  /* 0x00005410060b7816 */ /* 0x000fc40000000009 */
[----:B------:R-:W-:-:S03]  /*f4e0*/  LOP3.LUT R6, R5, 0xffff, RZ, 0xc0, !PT ;  /* 0x0000ffff05067812 */ /* 0x000fc600078ec0ff */
[----:B------:R3:W-:Y:S01]  /*f4f0*/  MUFU.EX2 R159, R7 ;  /* 0x00000007009f7308 */ /* 0x0007e20000000800 */
[----:B------:R-:W-:Y:S01]  /*f500*/  IMAD.MOV.U32 R153, RZ, RZ, R161 ;  /* 0x000000ffff997224 */ /* 0x000fe200078e00a1 */
[----:B------:R-:W-:Y:S02]  /*f510*/  LOP3.LUT R10, R5, 0xff, RZ, 0xc0, !PT ;  /* 0x000000ff050a7812 */ /* 0x000fe400078ec0ff */
[----:B------:R-:W-:Y:S02]  /*f520*/  SHF.R.U32.HI R9, RZ, 0x18, R5 ;  /* 0x00000018ff097819 */ /* 0x000fe40000011605 */
[----:B-1----:R-:W-:Y:S01]  /*f530*/  SHF.R.U32.HI R8, RZ, 0x8, R6 ;  /* 0x00000008ff087819 */ /* 0x002fe20000011606 */
[--C-:B------:R-:W-:Y:S01]  /*f540*/  FFMA.FTZ R6, R130, UR14, -R3.reuse ;  /* 0x0000000e82067c23 */ /* 0x100fe20008010803 */
[----:B---3--:R-:W-:-:S04]  /*f550*/  FFMA.FTZ R7, R123, UR14, -R3 ;  /* 0x0000000e7b077c23 */ /* 0x008fc80008010803 */
[----:B------:R1:W3:Y:S01]  /*f560*/  MUFU.EX2 R143, R7 ;  /* 0x00000007008f7308 */ /* 0x0002e20000000800 */
[----:B------:R-:W-:-:S07]  /*f570*/  IMAD.MOV.U32 R152, RZ, RZ, R167 ;  /* 0x000000ffff987224 */ /* 0x000fce00078e00a7 */
[----:B------:R4:W-:Y:S01]  /*f580*/  MUFU.EX2 R161, R6 ;  /* 0x0000000600a17308 */ /* 0x0009e20000000800 */
[----:B-1----:R-:W-:-:S04]  /*f590*/  SHF.R.U32.HI R7, RZ, 0x10, R5 ;  /* 0x00000010ff077819 */ /* 0x002fc80000011605 */
[----:B------:R-:W-:Y:S01]  /*f5a0*/  LOP3.LUT R5, R7, 0xff, RZ, 0xc0, !PT ;  /* 0x000000ff07057812 */ /* 0x000fe200078ec0ff */
[----:B----4-:R-:W-:-:S03]  /*f5b0*/  FFMA.FTZ R6, R131, UR14, -R3 ;  /* 0x0000000e83067c23 */ /* 0x010fc60008010803 */
[----:B------:R-:W-:Y:S02]  /*f5c0*/  PRMT R7, R5, 0x5410, R9 ;  /* 0x0000541005077816 */ /* 0x000fe40000000009 */
[----:B------:R-:W-:Y:S01]  /*f5d0*/  HSET2.LE.AND R5, R12, R133, PT ;  /* 0x000000850c057233 */ /* 0x000fe20003803000 */
[----:B------:R2:W1:Y:S01]  /*f5e0*/  MUFU.EX2 R167, R6 ;  /* 0x0000000600a77308 */ /* 0x0004620000000800 */
[----:B------:R-:W-:Y:S02]  /*f5f0*/  PRMT R8, R10, 0x5410, R8 ;  /* 0x000054100a087816 */ /* 0x000fe40000000008 */
[----:B--2---:R-:W-:-:S04]  /*f600*/  F2FP.BF16.F32.PACK_AB R6, R156, R164 ;  /* 0x000000a49c06723e */ /* 0x004fc800000010ff */
[----:B------:R-:W-:Y:S02]  /*f610*/  LOP3.LUT R10, R5, R6, RZ, 0xc0, !PT ;  /* 0x00000006050a7212 */ /* 0x000fe400078ec0ff */
[----:B------:R-:W-:Y:S02]  /*f620*/  HSET2.LE.AND R5, R11, R133, PT ;  /* 0x000000850b057233 */ /* 0x000fe40003803000 */
[----:B---3--:R-:W-:-:S04]  /*f630*/  F2FP.BF16.F32.PACK_AB R6, R143, R159 ;  /* 0x0000009f8f06723e */ /* 0x008fc800000010ff */
[----:B------:R-:W-:Y:S02]  /*f640*/  LOP3.LUT R11, R5, R6, RZ, 0xc0, !PT ;  /* 0x00000006050b7212 */ /* 0x000fe400078ec0ff */
[----:B------:R-:W-:Y:S02]  /*f650*/  HSET2.LE.AND R5, R8, R133, PT ;  /* 0x0000008508057233 */ /* 0x000fe40003803000 */
[----:B------:R-:W-:Y:S01]  /*f660*/  F2FP.BF16.F32.PACK_AB R6, R168, R170 ;  /* 0x000000aaa806723e */ /* 0x000fe200000010ff */
[----:B------:R-:W-:-:S03]  /*f670*/  UIADD3 UR4, UR6, 0x2, URZ ;  /* 0x0000000206047890 */ /* 0x000fc6000fffe03f */
[----:B------:R-:W-:Y:S02]  /*f680*/  LOP3.LUT R8, R5, R6, RZ, 0xc0, !PT ;  /* 0x0000000605087212 */ /* 0x000fe400078ec0ff */
[----:B------:R-:W-:Y:S02]  /*f690*/  HSET2.LE.AND R5, R7, R133, PT ;  /* 0x0000008507057233 */ /* 0x000fe40003803000 */
[----:B-1----:R-:W-:-:S04]  /*f6a0*/  F2FP.BF16.F32.PACK_AB R6, R167, R161 ;  /* 0x000000a1a706723e */ /* 0x002fc800000010ff */
[----:B------:R-:W-:Y:S02]  /*f6b0*/  LOP3.LUT R9, R5, R6, RZ, 0xc0, !PT ;  /* 0x0000000605097212 */ /* 0x000fe400078ec0ff */
[----:B------:R-:W-:-:S05]  /*f6c0*/  LOP3.LUT R5, R87, UR4, R223, 0x96, !PT ;  /* 0x0000000457057c12 */ /* 0x000fca000f8e96df */
[----:B------:R-:W-:Y:S01]  /*f6d0*/  IMAD.WIDE.U32 R12, R5, -0x326172a9, RZ ;  /* 0xcd9e8d57050c7825 */ /* 0x000fe200078e00ff */
[----:B------:R-:W-:Y:S04]  /*f6e0*/  HMMA.16816.F32.BF16 R60, R8, R20, R72 ;  /* 0x00000014083c723c */ /* 0x000fe80000041848 */
[----:B------:R-:W-:Y:S02]  /*f6f0*/  LOP3.LUT R6, R13, R78, R77, 0x96, !PT ;  /* 0x0000004e0d067212 */ /* 0x000fe400078e964d */
[----:B------:R-:W-:Y:S01]  /*f700*/  LOP3.LUT R5, R53, R12, R184, 0x96, !PT ;  /* 0x0000000c35057212 */ /* 0x000fe200078e96b8 */
[----:B------:R-:W-:Y:S02]  /*f710*/  IMAD.MOV.U32 R68, RZ, RZ, R145 ;  /* 0x000000ffff447224 */ /* 0x000fe400078e0091 */
[----:B------:R-:W-:-:S02]  /*f720*/  IMAD.MOV.U32 R55, RZ, RZ, R146 ;  /* 0x000000ffff377224 */ /* 0x000fc400078e0092 */
[----:B------:R-:W-:Y:S02]  /*f730*/  IMAD.MOV.U32 R70, RZ, RZ, R147 ;  /* 0x000000ffff467224 */ /* 0x000fe400078e0093 */
[----:B------:R-:W-:Y:S01]  /*f740*/  IMAD.MOV.U32 R28, RZ, RZ, R179 ;  /* 0x000000ffff1c7224 */ /* 0x000fe200078e00b3 */
[----:B------:R-:W-:Y:S01]  /*f750*/  HMMA.16816.F32.BF16 R120, R8, R16, R48 ;  /* 0x000000100878723c */ /* 0x000fe20000041830 */
[----:B------:R-:W-:Y:S01]  /*f760*/  IMAD.MOV.U32 R147, RZ, RZ, R127 ;  /* 0x000000ffff937224 */ /* 0x000fe200078e007f */
[----:B------:R-:W1:Y:S01]  /*f770*/  LDSM.16.MT88.4 R48, [R205+0x5000] ;  /* 0x00500000cd30783b */ /* 0x000e620000004200 */
[----:B------:R-:W-:Y:S02]  /*f780*/  IMAD.MOV.U32 R144, RZ, RZ, R126 ;  /* 0x000000ffff907224 */ /* 0x000fe400078e007e */
[----:B------:R-:W-:Y:S02]  /*f790*/  IMAD.MOV.U32 R84, RZ, RZ, R125 ;  /* 0x000000ffff547224 */ /* 0x000fe400078e007d */
[----:B------:R-:W-:-:S02]  /*f7a0*/  IMAD.MOV.U32 R145, RZ, RZ, R124 ;  /* 0x000000ffff917224 */ /* 0x000fc400078e007c */
[----:B------:R-:W-:Y:S01]  /*f7b0*/  IMAD.MOV.U32 R146, RZ, RZ, R119 ;  /* 0x000000ffff927224 */ /* 0x000fe200078e0077 */
[C---:B------:R-:W-:Y:S01]  /*f7c0*/  HMMA.16816.F32.BF16 R124, R8.reuse, R18, R40 ;  /* 0x00000012087c723c */ /* 0x040fe20000041828 */
[----:B------:R-:W-:Y:S02]  /*f7d0*/  IMAD.MOV.U32 R179, RZ, RZ, R118 ;  /* 0x000000ffffb37224 */ /* 0x000fe400078e0076 */
[----:B------:R-:W-:Y:S02]  /*f7e0*/  IMAD.MOV.U32 R82, RZ, RZ, R117 ;  /* 0x000000ffff527224 */ /* 0x000fe400078e0075 */
[----:B------:R-:W-:Y:S02]  /*f7f0*/  IMAD.MOV.U32 R128, RZ, RZ, R116 ;  /* 0x000000ffff807224 */ /* 0x000fe400078e0074 */
[----:B------:R-:W-:Y:S01]  /*f800*/  HMMA.16816.F32.BF16 R116, R8, R22, R56 ;  /* 0x000000160874723c */ /* 0x000fe20000041838 */
[----:B------:R-:W-:Y:S01]  /*f810*/  IMAD.WIDE.U32 R6, R6, -0x2daee0ad, RZ ;  /* 0xd2511f5306067825 */ /* 0x000fe200078e00ff */
[----:B------:R-:W2:Y:S05]  /*f820*/  LDSM.16.MT88.4 R56, [R206+0x5000] ;  /* 0x00500000ce38783b */ /* 0x000eaa0000004200 */
        /* <DEDUP_REMOVED lines=11> */
[----:B------:R-:W-:-:S04]  /*f8e0*/  FFMA.FTZ R5, R173, UR14, -R2 ;  /* 0x0000000ead057c23 */ /* 0x000fc80008010802 */
[----:B------:R-:W-:Y:S01]  /*f8f0*/  IMAD.WIDE.U32 R6, R6, -0x326172a9, RZ ;  /* 0xcd9e8d5706067825 */ /* 0x000fe200078e00ff */
[----:B------:R3:W-:Y:S03]  /*f900*/  MUFU.EX2 R130, R5 ;  /* 0x0000000500827308 */ /* 0x0007e60000000800 */
[--C-:B------:R-:W-:Y:S01]  /*f910*/  FFMA.FTZ R8, R105, UR14, -R2.reuse ;  /* 0x0000000e69087c23 */ /* 0x100fe20008010802 */
[----:B------:R-:W-:Y:S01]  /*f920*/  FFMA.FTZ R9, R172, UR14, -R2 ;  /* 0x0000000eac097c23 */ /* 0x000fe20008010802 */
[----:B------:R-:W-:-:S03]  /*f930*/  IMAD.WIDE.U32 R14, R10, -0x326172a9, RZ ;  /* 0xcd9e8d570a0e7825 */ /* 0x000fc600078e00ff */
[----:B------:R4:W-:Y:S01]  /*f940*/  MUFU.EX2 R81, R8 ;  /* 0x0000000800517308 */ /* 0x0009e20000000800 */
[----:B---3--:R-:W-:-:S07]  /*f950*/  LOP3.LUT R5, R6, 0xffff, RZ, 0xc0, !PT ;  /* 0x0000ffff06057812 */ /* 0x008fce00078ec0ff */
[----:B------:R3:W-:Y:S01]  /*f960*/  MUFU.EX2 R140, R9 ;  /* 0x00000009008c7308 */ /* 0x0007e20000000800 */
[----:B------:R-:W-:Y:S01]  /*f970*/  IMAD.MOV.U32 R92, RZ, RZ, R171 ;  /* 0x000000ffff5c7224 */ /* 0x000fe200078e00ab */
[----:B----4-:R-:W-:Y:S02]  /*f980*/  SHF.R.U32.HI R8, RZ, 0x8, R5 ;  /* 0x00000008ff087819 */ /* 0x010fe40000011605 */
[----:B------:R-:W-:-:S04]  /*f990*/  LOP3.LUT R5, R6, 0xff, RZ, 0xc0, !PT ;  /* 0x000000ff06057812 */ /* 0x000fc800078ec0ff */
[----:B------:R-:W-:Y:S01]  /*f9a0*/  PRMT R17, R5, 0x5410, R8 ;  /* 0x0000541005117816 */ /* 0x000fe20000000008 */
[----:B---3--:R-:W-:Y:S01]  /*f9b0*/  FFMA.FTZ R9, R107, UR14, -R2 ;  /* 0x0000000e6b097c23 */ /* 0x008fe20008010802 */
[----:B------:R-:W-:-:S03]  /*f9c0*/  SHF.R.U32.HI R5, RZ, 0x10, R6 ;  /* 0x00000010ff057819 */ /* 0x000fc60000011606 */
[----:B------:R3:W4:Y:S01]  /*f9d0*/  MUFU.EX2 R171, R9 ;  /* 0x0000000900ab7308 */ /* 0x0007220000000800 */
[----:B------:R-:W-:Y:S01]  /*f9e0*/  LOP3.LUT R5, R5, 0xff, RZ, 0xc0, !PT ;  /* 0x000000ff05057812 */ /* 0x000fe200078ec0ff */
[----:B------:R-:W-:Y:S01]  /*f9f0*/  FFMA.FTZ R8, R108, UR14, -R0 ;  /* 0x0000000e6c087c23 */ /* 0x000fe20008010800 */
[----:B------:R-:W-:-:S05]  /*fa00*/  IMAD.MOV.U32 R93, RZ, RZ, R160 ;  /* 0x000000ffff5d7224 */ /* 0x000fca00078e00a0 */
[----:B------:R1:W-:Y:S01]  /*fa10*/  MUFU.EX2 R148, R8 ;  /* 0x0000000800947308 */ /* 0x0003e20000000800 */
[----:B---3--:R-:W-:Y:S02]  /*fa20*/  SHF.R.U32.HI R9, RZ, 0x18, R6 ;  /* 0x00000018ff097819 */ /* 0x008fe40000011606 */
[----:B------:R-:W-:Y:S01]  /*fa30*/  LOP3.LUT R6, R7, R14, R188, 0x96, !PT ;  /* 0x0000000e07067212 */ /* 0x000fe200078e96bc */
[----:B------:R-:W-:Y:S01]  /*fa40*/  FFMA.FTZ R7, R109, UR14, -R0 ;  /* 0x0000000e6d077c23 */ /* 0x000fe20008010800 */
[----:B------:R-:W-:Y:S02]  /*fa50*/  PRMT R11, R5, 0x5410, R9 ;  /* 0x00005410050b7816 */ /* 0x000fe40000000009 */
[C---:B------:R-:W-:Y:S01]  /*fa60*/  LOP3.LUT R5, R6.reuse, 0xffff, RZ, 0xc0, !PT ;  /* 0x0000ffff06057812 */ /* 0x040fe200078ec0ff */
[----:B------:R3:W2:Y:S01]  /*fa70*/  MUFU.EX2 R160, R7 ;  /* 0x0000000700a07308 */ /* 0x0006a20000000800 */
[----:B------:R-:W-:Y:S02]  /*fa80*/  LOP3.LUT R10, R6, 0xff, RZ, 0xc0, !PT ;  /* 0x000000ff060a7812 */ /* 0x000fe400078ec0ff */
[----:B------:R-:W-:-:S02]  /*fa90*/  SHF.R.U32.HI R9, RZ, 0x18, R6 ;  /* 0x00000018ff097819 */ /* 0x000fc40000011606 */
[----:B-1----:R-:W-:Y:S02]  /*faa0*/  SHF.R.U32.HI R8, RZ, 0x8, R5 ;  /* 0x00000008ff087819 */ /* 0x002fe40000011605 */
[----:B---3--:R-:W-:Y:S01]  /*fab0*/  SHF.R.U32.HI R7, RZ, 0x10, R6 ;  /* 0x00000010ff077819 */ /* 0x008fe20000011606 */
[----:B------:R-:W-:-:S03]  /*fac0*/  FFMA.FTZ R6, R174, UR14, -R0 ;  /* 0x0000000eae067c23 */ /* 0x000fc60008010800 */
[----:B------:R-:W-:Y:S01]  /*fad0*/  LOP3.LUT R5, R7, 0xff, RZ, 0xc0, !PT ;  /* 0x000000ff07057812 */ /* 0x000fe200078ec0ff */
[----:B------:R1:W-:Y:S03]  /*fae0*/  MUFU.EX2 R174, R6 ;  /* 0x0000000600ae7308 */ /* 0x0003e60000000800 */
[----:B------:R-:W-:Y:S02]  /*faf0*/  PRMT R7, R5, 0x5410, R9 ;  /* 0x0000541005077816 */ /* 0x000fe40000000009 */
[----:B------:R-:W-:Y:S02]  /*fb00*/  HSET2.LE.AND R5, R17, R133, PT ;  /* 0x0000008511057233 */ /* 0x000fe40003803000 */
[----:B------:R-:W-:Y:S01]  /*fb10*/  PRMT R8, R10, 0x5410, R8 ;  /* 0x000054100a087816 */ /* 0x000fe20000000008 */
[----:B-1----:R-:W-:-:S04]  /*fb20*/  FFMA.FTZ R6, R175, UR14, -R0 ;  /* 0x0000000eaf067c23 */ /* 0x002fc80008010800 */
[----:B------:R4:W1:Y:S02]  /*fb30*/  MUFU.EX2 R129, R6 ;  /* 0x0000000600817308 */ /* 0x0008640000000800 */
[----:B----4-:R-:W-:-:S04]  /*fb40*/  F2FP.BF16.F32.PACK_AB R6, R171, R81 ;  /* 0x00000051ab06723e */ /* 0x010fc800000010ff */
[----:B------:R-:W-:Y:S02]  /*fb50*/  LOP3.LUT R10, R5, R6, RZ, 0xc0, !PT ;  /* 0x00000006050a7212 */ /* 0x000fe400078ec0ff */
[----:B------:R-:W-:Y:S02]  /*fb60*/  HSET2.LE.AND R5, R11, R133, PT ;  /* 0x000000850b057233 */ /* 0x000fe40003803000 */
[----:B--2---:R-:W-:-:S04]  /*fb70*/  F2FP.BF16.F32.PACK_AB R6, R160, R148 ;  /* 0x00000094a006723e */ /* 0x004fc800000010ff */
        /* <DEDUP_REMOVED lines=8> */
[----:B------:R-:W-:Y:S01]  /*fc00*/  LOP3.LUT R6, R87, UR6, R223, 0x96, !PT ;  /* 0x0000000657067c12 */ /* 0x000fe2000f8e96df */
[----:B------:R-:W-:Y:S01]  /*fc10*/  IMAD.MOV.U32 R74, RZ, RZ, R110 ;  /* 0x000000ffff4a7224 */ /* 0x000fe200078e006e */
[----:B------:R-:W-:Y:S01]  /*fc20*/  MOV R225, R113 ;  /* 0x0000007100e17202 */ /* 0x000fe20000000f00 */
[----:B------:R-:W-:Y:S02]  /*fc30*/  IMAD.MOV.U32 R150, RZ, RZ, R169 ;  /* 0x000000ffff967224 */ /* 0x000fe400078e00a9 */
[----:B------:R-:W-:Y:S01]  /*fc40*/  IMAD.WIDE.U32 R6, R6, -0x326172a9, RZ ;  /* 0xcd9e8d5706067825 */ /* 0x000fe200078e00ff */
[----:B------:R-:W-:-:S03]  /*fc50*/  LOP3.LUT R5, R13, R74, R77, 0x96, !PT ;  /* 0x0000004a0d057212 */ /* 0x000fc600078e964d */
        /* <DEDUP_REMOVED lines=10> */
[----:B------:R-:W-:Y:S02]  /*fd00*/  IMAD.MOV.U32 R224, RZ, RZ, R112 ;  /* 0x000000ffffe07224 */ /* 0x000fe400078e0070 */
[----:B------:R-:W-:-:S03]  /*fd10*/  IMAD.MOV.U32 R75, RZ, RZ, R111 ;  /* 0x000000ffff4b7224 */ /* 0x000fc600078e006f */
[C---:B------:R-:W-:Y:S06]  /*fd20*/  HMMA.16816.F32.BF16 R112, R8.reuse, R56, R32 ;  /* 0x000000380870723c */ /* 0x040fec0000041820 */
[----:B------:R-:W-:Y:S07]  /*fd30*/  HMMA.16816.F32.BF16 R108, R8, R58, R24 ;  /* 0x0000003a086c723c */ /* 0x000fee0000041818 */
[----:B------:R-:W-:-:S02]  /*fd40*/  LOP3.LUT R8, R7, R74, R77, 0x96, !PT ;  /* 0x0000004a07087212 */ /* 0x000fc400078e964d */
[----:B------:R-:W2:Y:S01]  /*fd50*/  LDL.LU R74, [R1+0x34] ;  /* 0x00003400014a7983 */ /* 0x000ea20000300800 */
[----:B------:R-:W-:-:S03]  /*fd60*/  IMAD.MOV.U32 R73, RZ, RZ, R243 ;  /* 0x000000ffff497224 */ /* 0x000fc600078e00f3 */
[----:B------:R-:W3:Y:S01]  /*fd70*/  LDL.LU R243, [R1+0xdc] ;  /* 0x0000dc0001f37983 */ /* 0x000ee20000300800 */
[----:B--2---:R-:W-:-:S03]  /*fd80*/  FFMA.FTZ R42, R74, R71, R73 ;  /* 0x000000474a2a7223 */ /* 0x004fc60000010049 */
[----:B------:R-:W2:Y:S02]  /*fd90*/  LDL.LU R74, [R1+0x38] ;  /* 0x00003800014a7983 */ /* 0x000ea40000300800 */
[----:B--2---:R-:W-:Y:S02]  /*fda0*/  FFMA.FTZ R41, R74, R69, R85 ;  /* 0x000000454a297223 */ /* 0x004fe40000010055 */
[----:B------:R-:W2:Y:S01]  /*fdb0*/  LDL.LU R74, [R1+0x3c] ;  /* 0x00003c00014a7983 */ /* 0x000ea20000300800 */
[----:B------:R-:W-:Y:S02]  /*fdc0*/  MOV R37, R249 ;  /* 0x000000f900257202 */ /* 0x000fe40000000f00 */
[----:B------:R-:W-:Y:S02]  /*fdd0*/  LOP3.LUT R7, R7, R78, R77, 0x96, !PT ;  /* 0x0000004e07077212 */ /* 0x000fe400078e964d */
[-CC-:B------:R-:W-:Y:S02]  /*fde0*/  LOP3.LUT R14, R67, R6.reuse, R184.reuse, 0x96, !PT ;  /* 0x00000006430e7212 */ /* 0x180fe400078e96b8 */
[----:B------:R-:W-:Y:S01]  /*fdf0*/  LOP3.LUT R13, R53, R6, R184, 0x96, !PT ;  /* 0x00000006350d7212 */ /* 0x000fe200078e96b8 */
[----:B------:R-:W-:Y:S01]  /*fe00*/  IMAD.WIDE.U32 R6, R7, -0x2daee0ad, RZ ;  /* 0xd2511f5307067825 */ /* 0x000fe200078e00ff */
[----:B------:R-:W-:-:S02]  /*fe10*/  LOP3.LUT R31, R15, R16, R235, 0x96, !PT ;  /* 0x000000100f1f7212 */ /* 0x000fc400078e96eb */
[----:B------:R-:W-:Y:S01]  /*fe20*/  LOP3.LUT R12, R67, R12, R184, 0x96, !PT ;  /* 0x0000000c430c7212 */ /* 0x000fe200078e96b8 */
[----:B------:R-:W-:Y:S01]  /*fe30*/  IMAD.WIDE.U32 R10, R5, -0x2daee0ad, RZ ;  /* 0xd2511f53050a7825 */ /* 0x000fe200078e00ff */
[----:B------:R-:W-:-:S03]  /*fe40*/  LOP3.LUT R7, R7, R64, R185, 0x96, !PT ;  /* 0x0000004007077212 */ /* 0x000fc600078e96b9 */
[----:B------:R-:W-:-:S04]  /*fe50*/  IMAD.WIDE.U32 R8, R8, -0x2daee0ad, RZ ;  /* 0xd2511f5308087825 */ /* 0x000fc800078e00ff */
[----:B------:R-:W-:-:S04]  /*fe60*/  IMAD.WIDE.U32 R14, R14, -0x2daee0ad, RZ ;  /* 0xd2511f530e0e7825 */ /* 0x000fc800078e00ff */
[----:B------:R-:W-:Y:S01]  /*fe70*/  IMAD.WIDE.U32 R16, R13, -0x2daee0ad, RZ ;  /* 0xd2511f530d107825 */ /* 0x000fe200078e00ff */
[-CC-:B------:R-:W-:Y:S02]  /*fe80*/  LOP3.LUT R5, R11, R76.reuse, R185.reuse, 0x96, !PT ;  /* 0x0000004c0b057212 */ /* 0x180fe400078e96b9 */
[----:B------:R-:W-:Y:S01]  /*fe90*/  LOP3.LUT R9, R9, R76, R185, 0x96, !PT ;  /* 0x0000004c09097212 */ /* 0x000fe200078e96b9 */
[----:B------:R-:W-:Y:S01]  /*fea0*/  IMAD.WIDE.U32 R20, R12, -0x2daee0ad, RZ ;  /* 0xd2511f530c147825 */ /* 0x000fe200078e00ff */
[--C-:B------:R-:W-:Y:S02]  /*feb0*/  LOP3.LUT R12, R15, R8, R238.reuse, 0x96, !PT ;  /* 0x000000080f0c7212 */ /* 0x100fe400078e96ee */
[--C-:B------:R-:W-:Y:S01]  /*fec0*/  LOP3.LUT R15, R17, R6, R238.reuse, 0x96, !PT ;  /* 0x00000006110f7212 */ /* 0x100fe200078e96ee */
[----:B------:R-:W-:Y:S01]  /*fed0*/  IMAD.WIDE.U32 R6, R7, -0x326172a9, RZ ;  /* 0xcd9e8d5707067825 */ /* 0x000fe200078e00ff */
[----:B------:R-:W-:-:S03]  /*fee0*/  LOP3.LUT R18, R21, R10, R238, 0x96, !PT ;  /* 0x0000000a15127212 */ /* 0x000fc600078e96ee */
[----:B------:R-:W-:Y:S01]  /*fef0*/  IMAD.WIDE.U32 R10, R5, -0x326172a9, RZ ;  /* 0xcd9e8d57050a7825 */ /* 0x000fe200078e00ff */
[----:B------:R-:W-:-:S03]  /*ff00*/  LOP3.LUT R7, R7, R52, R229, 0x96, !PT ;  /* 0x0000003407077212 */ /* 0x000fc600078e96e5 */
[----:B------:R-:W-:-:S04]  /*ff10*/  IMAD.WIDE.U32 R8, R9, -0x326172a9, RZ ;  /* 0xcd9e8d5709087825 */ /* 0x000fc800078e00ff */
[----:B------:R-:W-:-:S04]  /*ff20*/  IMAD.WIDE.U32 R12, R12, -0x326172a9, RZ ;  /* 0xcd9e8d570c0c7825 */ /* 0x000fc800078e00ff */
[----:B------:R-:W-:-:S04]  /*ff30*/  IMAD.WIDE.U32 R22, R15, -0x326172a9, RZ ;  /* 0xcd9e8d570f167825 */ /* 0x000fc800078e00ff */
[----:B--2---:R-:W-:Y:S02]  /*ff40*/  FFMA.FTZ R40, R74, R65, R83 ;  /* 0x000000414a287223 */ /* 0x004fe40000010053 */
[----:B------:R-:W2:Y:S04]  /*ff50*/  LDL.LU R74, [R1+0x40] ;  /* 0x00004000014a7983 */ /* 0x000ea80000300800 */
[----:B------:R-:W4:Y:S04]  /*ff60*/  LDL.LU R172, [R1+0x8] ;  /* 0x0000080001ac7983 */ /* 0x000f280000300800 */
[----:B------:R-:W4:Y:S01]  /*ff70*/  LDL.LU R249, [R1+0xd8] ;  /* 0x0000d80001f97983 */ /* 0x000f220000300800 */
[----:B------:R-:W-:Y:S01]  /*ff80*/  IMAD.WIDE.U32 R18, R18, -0x326172a9, RZ ;  /* 0xcd9e8d5712127825 */ /* 0x000fe200078e00ff */
[----:B------:R-:W-:-:S02]  /*ff90*/  LOP3.LUT R5, R11, R66, R229, 0x96, !PT ;  /* 0x000000420b057212 */ /* 0x000fc400078e96e5 */
[--C-:B------:R-:W-:Y:S02]  /*ffa0*/  LOP3.LUT R15, R13, R8, R236.reuse, 0x96, !PT ;  /* 0x000000080d0f7212 */ /* 0x100fe400078e96ec */
[----:B------:R-:W-:Y:S02]  /*ffb0*/  LOP3.LUT R9, R9, R66, R229, 0x96, !PT ;  /* 0x0000004209097212 */ /* 0x000fe400078e96e5 */
[--C-:B------:R-:W-:Y:S01]  /*ffc0*/  LOP3.LUT R13, R23, R6, R236.reuse, 0x96, !PT ;  /* 0x00000006170d7212 */ /* 0x100fe200078e96ec */
        /* <DEDUP_REMOVED lines=8> */
[----:B------:R-:W-:-:S04]  /*10050*/  IMAD.WIDE.U32 R14, R5, -0x326172a9, RZ ;  /* 0xcd9e8d57050e7825 */ /* 0x000fc800078e00ff */
[----:B---3--:R-:W-:Y:S01]  /*10060*/  FFMA.FTZ R5, R243, UR14, -R4 ;  /* 0x0000000ef3057c23 */ /* 0x008fe20008010804 */
[----:B------:R-:W-:Y:S02]  /*10070*/  IMAD.MOV.U32 R72, RZ, RZ, R128 ;  /* 0x000000ffff487224 */ /* 0x000fe400078e0080 */
[----:B------:R-:W-:Y:S02]  /*10080*/  IMAD.MOV.U32 R128, RZ, RZ, R225 ;  /* 0x000000ffff807224 */ /* 0x000fe400078e00e1 */
[----:B------:R-:W-:Y:S02]  /*10090*/  IMAD.MOV.U32 R225, RZ, RZ, R224 ;  /* 0x000000ffffe17224 */ /* 0x000fe400078e00e0 */
[----:B------:R1:W-:Y:S01]  /*100a0*/  MUFU.EX2 R224, R5 ;  /* 0x0000000500e07308 */ /* 0x0003e20000000800 */
[----:B------:R-:W-:-:S04]  /*100b0*/  IMAD.WIDE.U32 R24, R17, -0x2daee0ad, RZ ;  /* 0xd2511f5311187825 */ /* 0x000fc800078e00ff */
[----:B------:R-:W-:Y:S01]  /*100c0*/  IMAD.WIDE.U32 R78, R13, -0x2daee0ad, RZ ;  /* 0xd2511f530d4e7825 */ /* 0x000fe200078e00ff */
[----:B------:R-:W-:-:S03]  /*100d0*/  LOP3.LUT R10, R25, R10, R234, 0x96, !PT ;  /* 0x0000000a190a7212 */ /* 0x000fc600078e96ea */
[----:B-1----:R-:W-:-:S04]  /*100e0*/  FFMA.FTZ R5, R242, UR14, -R4 ;  /* 0x0000000ef2057c23 */ /* 0x002fc80008010804 */
[----:B------:R1:W-:Y:S01]  /*100f0*/  MUFU.EX2 R53, R5 ;  /* 0x0000000500357308 */ /* 0x0003e20000000800 */
[----:B------:R-:W-:Y:S01]  /*10100*/  LOP3.LUT R13, R79, R6, R234, 0x96, !PT ;  /* 0x000000064f0d7212 */ /* 0x000fe200078e96ea */
[----:B------:R-:W-:-:S04]  /*10110*/  IMAD.WIDE.U32 R6, R11, -0x326172a9, RZ ;  /* 0xcd9e8d570b067825 */ /* 0x000fc800078e00ff */
[----:B------:R-:W-:-:S04]  /*10120*/  IMAD.WIDE.U32 R16, R9, -0x326172a9, RZ ;  /* 0xcd9e8d5709107825 */ /* 0x000fc800078e00ff */
[----:B-1----:R-:W-:-:S04]  /*10130*/  FFMA.FTZ R5, R201, UR14, -R4 ;  /* 0x0000000ec9057c23 */ /* 0x002fc80008010804 */
[----:B------:R1:W3:Y:S01]  /*10140*/  MUFU.EX2 R64, R5 ;  /* 0x0000000500407308 */ /* 0x0002e20000000800 */
[----:B------:R-:W-:Y:S01]  /*10150*/  IMAD.WIDE.U32 R10, R10, -0x326172a9, RZ ;  /* 0xcd9e8d570a0a7825 */ /* 0x000fe200078e00ff */
[--C-:B------:R-:W-:Y:S02]  /*10160*/  LOP3.LUT R17, R17, R12, R235.reuse, 0x96, !PT ;  /* 0x0000000c11117212 */ /* 0x100fe400078e96eb */
[----:B------:R-:W-:Y:S02]  /*10170*/  LOP3.LUT R18, R7, R18, R235, 0x96, !PT ;  /* 0x0000001207127212 */ /* 0x000fe400078e96eb */
[----:B------:R-:W-:Y:S01]  /*10180*/  LOP3.LUT R12, R11, R6, R188, 0x96, !PT ;  /* 0x000000060b0c7212 */ /* 0x000fe200078e96bc */
[----:B------:R-:W-:-:S04]  /*10190*/  IMAD.WIDE.U32 R6, R13, -0x326172a9, RZ ;  /* 0xcd9e8d570d067825 */ /* 0x000fc800078e00ff */
[----:B-1----:R-:W-:-:S04]  /*101a0*/  FFMA.FTZ R5, R203, UR14, -R4 ;  /* 0x0000000ecb057c23 */ /* 0x002fc80008010804 */
[----:B------:R1:W3:Y:S01]  /*101b0*/  MUFU.EX2 R243, R5 ;  /* 0x0000000500f37308 */ /* 0x0002e20000000800 */
[----:B------:R-:W-:Y:S01]  /*101c0*/  LOP3.LUT R8, R21, R8, R234, 0x96, !PT ;  /* 0x0000000815087212 */ /* 0x000fe200078e96ea */
[----:B------:R-:W-:Y:S01]  /*101d0*/  IMAD.MOV.U32 R131, RZ, RZ, R84 ;  /* 0x000000ffff837224 */ /* 0x000fe200078e0054 */
[----:B------:R-:W-:Y:S01]  /*101e0*/  LOP3.LUT R45, R6, 0xffff, RZ, 0xc0, !PT ;  /* 0x0000ffff062d7812 */ /* 0x000fe200078ec0ff */
[----:B------:R-:W-:Y:S01]  /*101f0*/  IMAD.MOV.U32 R84, RZ, RZ, R29 ;  /* 0x000000ffff547224 */ /* 0x000fe200078e001d */
[----:B------:R-:W-:Y:S01]  /*10200*/  LOP3.LUT R29, R7, R14, R188, 0x96, !PT ;  /* 0x0000000e071d7212 */ /* 0x000fe200078e96bc */
[----:B------:R-:W-:Y:S01]  /*10210*/  IMAD.WIDE.U32 R8, R8, -0x326172a9, RZ ;  /* 0xcd9e8d5708087825 */ /* 0x000fe200078e00ff */
[----:B------:R-:W-:-:S03]  /*10220*/  LOP3.LUT R52, R6, 0xff, RZ, 0xc0, !PT ;  /* 0x000000ff06347812 */ /* 0x000fc600078ec0ff */
[----:B-1----:R-:W-:-:S04]  /*10230*/  FFMA.FTZ R5, R247, UR14, -R4 ;  /* 0x0000000ef7057c23 */ /* 0x002fc80008010804 */
[----:B------:R1:W-:Y:S01]  /*10240*/  MUFU.EX2 R242, R5 ;  /* 0x0000000500f27308 */ /* 0x0003e20000000800 */
[--C-:B------:R-:W-:Y:S01]  /*10250*/  SHF.R.U32.HI R46, RZ, 0x10, R6.reuse ;  /* 0x00000010ff2e7819 */ /* 0x100fe20000011606 */
[----:B------:R-:W-:Y:S01]  /*10260*/  VIADD R44, R223, 0x646e171e ;  /* 0x646e171edf2c7836 */ /* 0x000fe20000000000 */
[----:B------:R-:W-:Y:S01]  /*10270*/  SHF.R.U32.HI R47, RZ, 0x18, R6 ;  /* 0x00000018ff2f7819 */ /* 0x000fe20000011606 */
[----:B------:R-:W-:Y:S01]  /*10280*/  IMAD.WIDE.U32 R6, R18, -0x2daee0ad, RZ ;  /* 0xd2511f5312067825 */ /* 0x000fe200078e00ff */
[----:B------:R-:W-:-:S03]  /*10290*/  LOP3.LUT R105, R15, R22, R235, 0x96, !PT ;  /* 0x000000160f697212 */ /* 0x000fc600078e96eb */
[----:B------:R-:W-:Y:S02]  /*102a0*/  IMAD.MOV.U32 R73, RZ, RZ, R131 ;  /* 0x000000ffff497224 */ /* 0x000fe400078e0083 */
[----:B-1----:R-:W-:-:S04]  /*102b0*/  FFMA.FTZ R5, R250, UR14, -R4 ;  /* 0x0000000efa057c23 */ /* 0x002fc80008010804 */
[----:B------:R1:W-:Y:S01]  /*102c0*/  MUFU.EX2 R247, R5 ;  /* 0x0000000500f77308 */ /* 0x0003e20000000800 */
[----:B------:R-:W-:Y:S01]  /*102d0*/  IMAD.MOV.U32 R75, RZ, RZ, R28 ;  /* 0x000000ffff4b7224 */ /* 0x000fe200078e001c */
[C---:B------:R-:W-:Y:S01]  /*102e0*/  LOP3.LUT R11, R10.reuse, 0xffff, RZ, 0xc0, !PT ;  /* 0x0000ffff0a0b7812 */ /* 0x040fe200078ec0ff */
[----:B------:R-:W-:Y:S01]  /*102f0*/  IMAD.MOV.U32 R131, RZ, RZ, R226 ;  /* 0x000000ffff837224 */ /* 0x000fe200078e00e2 */
[----:B------:R-:W-:Y:S02]  /*10300*/  LOP3.LUT R21, R10, 0xff, RZ, 0xc0, !PT ;  /* 0x000000ff0a157812 */ /* 0x000fe400078ec0ff */
[--C-:B------:R-:W-:Y:S02]  /*10310*/  SHF.R.U32.HI R14, RZ, 0x10, R10.reuse ;  /* 0x00000010ff0e7819 */ /* 0x100fe4000001160a */
[----:B------:R-:W-:Y:S02]  /*10320*/  SHF.R.U32.HI R22, RZ, 0x18, R10 ;  /* 0x00000018ff167819 */ /* 0x000fe4000001160a */
[----:B------:R-:W-:-:S02]  /*10330*/  LOP3.LUT R10, R8, 0xffff, RZ, 0xc0, !PT ;  /* 0x0000ffff080a7812 */ /* 0x000fc400078ec0ff */
[----:B------:R-:W-:Y:S01]  /*10340*/  LOP3.LUT R13, R8, 0xff, RZ, 0xc0, !PT ;  /* 0x000000ff080d7812 */ /* 0x000fe200078ec0ff */
[----:B-1----:R-:W-:Y:S01]  /*10350*/  FFMA.FTZ R5, R228, UR14, -R4 ;  /* 0x0000000ee4057c23 */ /* 0x002fe20008010804 */
[--C-:B------:R-:W-:Y:S02]  /*10360*/  SHF.R.U32.HI R26, RZ, 0x10, R8.reuse ;  /* 0x00000010ff1a7819 */ /* 0x100fe40000011608 */
[----:B------:R-:W-:Y:S01]  /*10370*/  SHF.R.U32.HI R27, RZ, 0x18, R8 ;  /* 0x00000018ff1b7819 */ /* 0x000fe20000011608 */
[----:B------:R1:W-:Y:S01]  /*10380*/  MUFU.EX2 R226, R5 ;  /* 0x0000000500e27308 */ /* 0x0003e20000000800 */
[----:B------:R-:W-:Y:S01]  /*10390*/  LOP3.LUT R8, R7, R24, R44, 0x96, !PT ;  /* 0x0000001807087212 */ /* 0x000fe200078e962c */
[----:B------:R-:W-:Y:S01]  /*103a0*/  IMAD.MOV.U32 R175, RZ, RZ, R72 ;  /* 0x000000ffffaf7224 */ /* 0x000fe200078e0048 */
[C---:B------:R-:W-:Y:S02]  /*103b0*/  LOP3.LUT R19, R6.reuse, 0xffff, RZ, 0xc0, !PT ;  /* 0x0000ffff06137812 */ /* 0x040fe400078ec0ff */
[----:B------:R-:W-:-:S02]  /*103c0*/  LOP3.LUT R25, R6, 0xff, RZ, 0xc0, !PT ;  /* 0x000000ff06197812 */ /* 0x000fc400078ec0ff */
[--C-:B------:R-:W-:Y:S02]  /*103d0*/  SHF.R.U32.HI R24, RZ, 0x10, R6.reuse ;  /* 0x00000010ff187819 */ /* 0x100fe40000011606 */
[----:B------:R-:W-:Y:S01]  /*103e0*/  SHF.R.U32.HI R23, RZ, 0x18, R6 ;  /* 0x00000018ff177819 */ /* 0x000fe20000011606 */
[----:B------:R-:W-:-:S04]  /*103f0*/  IMAD.WIDE.U32 R6, R17, -0x2daee0ad, RZ ;  /* 0xd2511f5311067825 */ /* 0x000fc800078e00ff */
[----:B-1----:R-:W-:Y:S01]  /*10400*/  FFMA.FTZ R5, R230, UR14, -R4 ;  /* 0x0000000ee6057c23 */ /* 0x002fe20008010804 */
[----:B------:R-:W-:Y:S02]  /*10410*/  IMAD.MOV.U32 R72, RZ, RZ, R73 ;  /* 0x000000ffff487224 */ /* 0x000fe400078e0049 */
[----:B------:R-:W-:Y:S02]  /*10420*/  IMAD.MOV.U32 R73, RZ, RZ, R70 ;  /* 0x000000ffff497224 */ /* 0x000fe400078e0046 */
[----:B------:R-:W-:Y:S02]  /*10430*/  IMAD.MOV.U32 R107, RZ, RZ, R84 ;  /* 0x000000ffff6b7224 */ /* 0x000fe400078e0054 */
[----:B------:R-:W-:Y:S01]  /*10440*/  IMAD.MOV.U32 R70, RZ, RZ, R55 ;  /* 0x000000ffff467224 */ /* 0x000fe200078e0037 */
[----:B------:R-:W-:Y:S01]  /*10450*/  LOP3.LUT R38, R7, R20, R44, 0x96, !PT ;  /* 0x0000001407267212 */ /* 0x000fe200078e962c */
[----:B------:R-:W-:Y:S01]  /*10460*/  IMAD.MOV.U32 R84, RZ, RZ, R92 ;  /* 0x000000ffff547224 */ /* 0x000fe200078e005c */
[----:B------:R-:W-:Y:S01]  /*10470*/  SHF.R.U32.HI R92, RZ, 0x18, R6 ;  /* 0x00000018ff5c7819 */ /* 0x000fe20000011606 */
[----:B------:R-:W-:Y:S01]  /*10480*/  IMAD.MOV.U32 R55, RZ, RZ, R90 ;  /* 0x000000ffff377224 */ /* 0x000fe200078e005a */
[----:B------:R-:W-:-:S02]  /*10490*/  LOP3.LUT R90, R6, 0xffff, RZ, 0xc0, !PT ;  /* 0x0000ffff065a7812 */ /* 0x000fc400078ec0ff */
[----:B------:R-:W-:Y:S01]  /*104a0*/  LOP3.LUT R28, R9, R16, R188, 0x96, !PT ;  /* 0x00000010091c7212 */ /* 0x000fe200078e96bc */
[----:B------:R-:W-:-:S04]  /*104b0*/  FFMA.FTZ R9, R241, UR14, -R4 ;  /* 0x0000000ef1097c23 */ /* 0x000fc80008010804 */
[----:B------:R-:W-:Y:S01]  /*104c0*/  MUFU.EX2 R201, R9 ;  /* 0x0000000900c97308 */ /* 0x000fe20000000800 */
[----:B--2---:R-:W-:Y:S01]  /*104d0*/  FFMA.FTZ R43, R74, R54, R80 ;  /* 0x000000364a2b7223 */ /* 0x004fe20000010050 */
[----:B------:R-:W-:Y:S02]  /*104e0*/  IMAD.MOV.U32 R74, RZ, RZ, R75 ;  /* 0x000000ffff4a7224 */ /* 0x000fe400078e004b */
[----:B------:R-:W-:-:S04]  /*104f0*/  IMAD.MOV.U32 R75, RZ, RZ, R227 ;  /* 0x000000ffff4b7224 */ /* 0x000fc800078e00e3 */
[----:B------:R4:W-:Y:S01]  /*10500*/  MUFU.EX2 R227, R5 ;  /* 0x0000000500e37308 */ /* 0x0009e20000000800 */
[----:B------:R-:W-:Y:S02]  /*10510*/  IMAD.MOV.U32 R173, RZ, RZ, R74 ;  /* 0x000000ffffad7224 */ /* 0x000fe400078e004a */
[----:B------:R-:W-:Y:S01]  /*10520*/  IMAD.MOV.U32 R74, RZ, RZ, R91 ;  /* 0x000000ffff4a7224 */ /* 0x000fe200078e005b */
[----:B------:R-:W-:Y:S01]  /*10530*/  SHF.R.U32.HI R91, RZ, 0x10, R6 ;  /* 0x00000010ff5b7819 */ /* 0x000fe20000011606 */
[----:B----4-:R-:W-:Y:S01]  /*10540*/  FFMA.FTZ R5, R172, UR14, -R4 ;  /* 0x0000000eac057c23 */ /* 0x010fe20008010804 */
[----:B------:R-:W-:Y:S01]  /*10550*/  IMAD.MOV.U32 R172, RZ, RZ, R93 ;  /* 0x000000ffffac7224 */ /* 0x000fe200078e005d */
[----:B------:R-:W-:Y:S01]  /*10560*/  LOP3.LUT R93, R6, 0xff, RZ, 0xc0, !PT ;  /* 0x000000ff065d7812 */ /* 0x000fe200078ec0ff */
[----:B------:R-:W-:Y:S01]  /*10570*/  IMAD.WIDE.U32 R6, R31, -0x2daee0ad, RZ ;  /* 0xd2511f531f067825 */ /* 0x000fe200078e00ff */
[----:B------:R1:W-:Y:S02]  /*10580*/  MUFU.EX2 R203, R5 ;  /* 0x0000000500cb7308 */ /* 0x0003e40000000800 */
[----:B------:R-:W-:-:S02]  /*10590*/  LOP3.LUT R15, R6, 0xffff, RZ, 0xc0, !PT ;  /* 0x0000ffff060f7812 */ /* 0x000fc400078ec0ff */
[----:B------:R-:W-:Y:S02]  /*105a0*/  LOP3.LUT R18, R6, 0xff, RZ, 0xc0, !PT ;  /* 0x000000ff06127812 */ /* 0x000fe400078ec0ff */
[--C-:B------:R-:W-:Y:S02]  /*105b0*/  SHF.R.U32.HI R17, RZ, 0x10, R6.reuse ;  /* 0x00000010ff117819 */ /* 0x100fe40000011606 */
[----:B------:R-:W-:Y:S02]  /*105c0*/  SHF.R.U32.HI R16, RZ, 0x18, R6 ;  /* 0x00000018ff107819 */ /* 0x000fe40000011606 */
[----:B------:R-:W-:Y:S01]  /*105d0*/  SHF.R.U32.HI R6, RZ, 0x8, R11 ;  /* 0x00000008ff067819 */ /* 0x000fe2000001160b */
[----:B-1----:R-:W-:Y:S01]  /*105e0*/  FFMA.FTZ R5, R175, UR14, -R4 ;  /* 0x0000000eaf057c23 */ /* 0x002fe20008010804 */
[----:B------:R-:W-:Y:S02]  /*105f0*/  IMAD.MOV.U32 R175, RZ, RZ, R73 ;  /* 0x000000ffffaf7224 */ /* 0x000fe400078e0049 */
[----:B------:R-:W-:-:S02]  /*10600*/  IMAD.MOV.U32 R73, RZ, RZ, R74 ;  /* 0x000000ffff497224 */ /* 0x000fc400078e004a */
[----:B------:R-:W-:Y:S02]  /*10610*/  IMAD.MOV.U32 R74, RZ, RZ, R75 ;  /* 0x000000ffff4a7224 */ /* 0x000fe400078e004b */
[----:B------:R-:W-:Y:S02]  /*10620*/  IMAD.MOV.U32 R75, RZ, RZ, R131 ;  /* 0x000000ffff4b7224 */ /* 0x000fe400078e0083 */
[----:B------:R-:W-:Y:S02]  /*10630*/  IMAD.MOV.U32 R131, RZ, RZ, R128 ;  /* 0x000000ffff837224 */ /* 0x000fe400078e0080 */
[----:B------:R-:W-:Y:S02]  /*10640*/  IMAD.MOV.U32 R128, RZ, RZ, R225 ;  /* 0x000000ffff807224 */ /* 0x000fe400078e00e1 */
[----:B------:R1:W-:Y:S01]  /*10650*/  MUFU.EX2 R225, R5 ;  /* 0x0000000500e17308 */ /* 0x0003e20000000800 */
[----:B------:R-:W-:Y:S02]  /*10660*/  PRMT R21, R21, 0x5410, R6 ;  /* 0x0000541015157816 */ /* 0x000fe40000000006 */
[----:B------:R-:W-:Y:S01]  /*10670*/  SHF.R.U32.HI R6, RZ, 0x8, R10 ;  /* 0x00000008ff067819 */ /* 0x000fe2000001160a */
[----:B------:R-:W-:-:S03]  /*10680*/  FFMA.FTZ R9, R249, UR14, -R4 ;  /* 0x0000000ef9097c23 */ /* 0x000fc60008010804 */
[----:B------:R-:W-:Y:S01]  /*10690*/  PRMT R83, R13, 0x5410, R6 ;  /* 0x000054100d537816 */ /* 0x000fe20000000006 */
[--C-:B------:R-:W-:Y:S01]  /*106a0*/  FFMA.FTZ R6, R251, UR14, -R4.reuse ;  /* 0x0000000efb067c23 */ /* 0x100fe20008010804 */
[----:B------:R-:W-:Y:S01]  /*106b0*/  FFMA.FTZ R13, R187, UR14, -R4 ;  /* 0x0000000ebb0d7c23 */ /* 0x000fe20008010804 */
[----:B-1----:R-:W-:Y:S01]  /*106c0*/  LOP3.LUT R5, R7, R30, R44, 0x96, !PT ;  /* 0x0000001e07057212 */ /* 0x002fe200078e962c */
[----:B------:R-:W-:-:S04]  /*106d0*/  FFMA.FTZ R7, R189, UR14, -R4 ;  /* 0x0000000ebd077c23 */ /* 0x000fc80008010804 */
[----:B------:R1:W-:Y:S01]  /*106e0*/  MUFU.EX2 R189, R7 ;  /* 0x0000000700bd7308 */ /* 0x0003e20000000800 */
[----:B------:R-:W-:Y:S01]  /*106f0*/  LOP3.LUT R11, R12, 0xff, RZ, 0xc0, !PT ;  /* 0x000000ff0c0b7812 */ /* 0x000fe200078ec0ff */
[----:B------:R-:W-:Y:S02]  /*10700*/  IMAD.MOV.U32 R39, RZ, RZ, R128 ;  /* 0x000000ffff277224 */ /* 0x000fe400078e0080 */
[----:B------:R-:W-:-:S04]  /*10710*/  IMAD.MOV.U32 R44, RZ, RZ, R73 ;  /* 0x000000ffff2c7224 */ /* 0x000fc800078e0049 */
[----:B------:R2:W-:Y:S01]  /*10720*/  MUFU.EX2 R184, R6 ;  /* 0x0000000600b87308 */ /* 0x0005e20000000800 */
[----:B-1----:R-:W-:Y:S01]  /*10730*/  LOP3.LUT R7, R14, 0xff, RZ, 0xc0, !PT ;  /* 0x000000ff0e077812 */ /* 0x002fe200078ec0ff */
[----:B------:R-:W-:Y:S01]  /*10740*/  FFMA.FTZ R14, R186, UR14, -R4 ;  /* 0x0000000eba0e7c23 */ /* 0x000fe20008010804 */
[----:B------:R-:W-:-:S04]  /*10750*/  LOP3.LUT R4, R12, 0xffff, RZ, 0xc0, !PT ;  /* 0x0000ffff0c047812 */ /* 0x000fc800078ec0ff */
[----:B--2---:R-:W-:-:S04]  /*10760*/  SHF.R.U32.HI R6, RZ, 0x8, R4 ;  /* 0x00000008ff067819 */ /* 0x004fc80000011604 */
[----:B------:R-:W-:Y:S01]  /*10770*/  PRMT R11, R11, 0x5410, R6 ;  /* 0x000054100b0b7816 */ /* 0x000fe20000000006 */
[----:B------:R-:W-:Y:S01]  /*10780*/  FFMA.FTZ R6, R37, UR14, -R3 ;  /* 0x0000000e25067c23 */ /* 0x000fe20008010803 */
[----:B------:R-:W-:Y:S02]  /*10790*/  IMAD.MOV.U32 R37, RZ, RZ, R39 ;  /* 0x000000ffff257224 */ /* 0x000fe400078e0027 */
[----:B------:R-:W-:Y:S02]  /*107a0*/  IMAD.MOV.U32 R39, RZ, RZ, R44 ;  /* 0x000000ffff277224 */ /* 0x000fe400078e002c */
[----:B------:R-:W-:Y:S02]  /*107b0*/  IMAD.MOV.U32 R44, RZ, RZ, R175 ;  /* 0x000000ffff2c7224 */ /* 0x000fe400078e00af */
[----:B------:R-:W-:Y:S02]  /*107c0*/  IMAD.MOV.U32 R175, RZ, RZ, R107 ;  /* 0x000000ffffaf7224 */ /* 0x000fe400078e006b */
[----:B------:R-:W-:-:S02]  /*107d0*/  IMAD.MOV.U32 R107, RZ, RZ, R173 ;  /* 0x000000ffff6b7224 */ /* 0x000fc400078e00ad */
[----:B------:R-:W-:Y:S02]  /*107e0*/  IMAD.MOV.U32 R173, RZ, RZ, R72 ;  /* 0x000000ffffad7224 */ /* 0x000fe400078e0048 */
[----:B------:R-:W-:Y:S02]  /*107f0*/  IMAD.MOV.U32 R36, RZ, RZ, R39 ;  /* 0x000000ffff247224 */ /* 0x000fe400078e0027 */
[----:B------:R-:W-:Y:S02]  /*10800*/  IMAD.MOV.U32 R39, RZ, RZ, R175 ;  /* 0x000000ffff277224 */ /* 0x000fe400078e00af */
[----:B------:R-:W-:Y:S02]  /*10810*/  IMAD.MOV.U32 R175, RZ, RZ, R173 ;  /* 0x000000ffffaf7224 */ /* 0x000fe400078e00ad */
[----:B------:R-:W-:Y:S02]  /*10820*/  IMAD.MOV.U32 R173, RZ, RZ, R246 ;  /* 0x000000ffffad7224 */ /* 0x000fe400078e00f6 */
[----:B------:R-:W2:Y:S01]  /*10830*/  LDL.LU R246, [R1+0xd4] ;  /* 0x0000d40001f67983 */ /* 0x000ea20000300800 */
[----:B------:R-:W-:Y:S01]  /*10840*/  IMAD.MOV.U32 R72, RZ, RZ, R179 ;  /* 0x000000ffff487224 */ /* 0x000fe200078e00b3 */
[----:B------:R-:W-:Y:S01]  /*10850*/  SHF.R.U32.HI R10, RZ, 0x10, R12 ;  /* 0x00000010ff0a7819 */ /* 0x000fe2000001160c */
[----:B------:R1:W-:Y:S03]  /*10860*/  MUFU.EX2 R179, R6 ;  /* 0x0000000600b37308 */ /* 0x0003e60000000800 */
[----:B------:R-:W-:-:S05]  /*10870*/  LOP3.LUT R4, R10, 0xff, RZ, 0xc0, !PT ;  /* 0x000000ff0a047812 */ /* 0x000fca00078ec0ff */
[----:B------:R4:W-:Y:S01]  /*10880*/  MUFU.EX2 R188, R9 ;  /* 0x0000000900bc7308 */ /* 0x0009e20000000800 */
[----:B-1----:R-:W-:Y:S01]  /*10890*/  FFMA.FTZ R6, R37, UR14, -R3 ;  /* 0x0000000e25067c23 */ /* 0x002fe20008010803 */
[----:B------:R-:W-:Y:S02]  /*108a0*/  IMAD.MOV.U32 R37, RZ, RZ, R44 ;  /* 0x000000ffff257224 */ /* 0x000fe400078e002c */
[----:B------:R-:W-:Y:S02]  /*108b0*/  IMAD.MOV.U32 R44, RZ, RZ, R107 ;  /* 0x000000ffff2c7224 */ /* 0x000fe400078e006b */
[----:B------:R-:W-:Y:S02]  /*108c0*/  IMAD.MOV.U32 R107, RZ, RZ, R72 ;  /* 0x000000ffff6b7224 */ /* 0x000fe400078e0048 */
[----:B------:R-:W-:Y:S01]  /*108d0*/  IMAD.MOV.U32 R72, RZ, RZ, R178 ;  /* 0x000000ffff487224 */ /* 0x000fe200078e00b2 */
[----:B----4-:R-:W-:Y:S01]  /*108e0*/  SHF.R.U32.HI R9, RZ, 0x18, R12 ;  /* 0x00000018ff097819 */ /* 0x010fe2000001160c */
[----:B------:R1:W4:Y:S03]  /*108f0*/  MUFU.EX2 R178, R6 ;  /* 0x0000000600b27308 */ /* 0x0003260000000800 */
[----:B------:R-:W-:-:S02]  /*10900*/  PRMT R10, R4, 0x5410, R9 ;  /* 0x00005410040a7816 */ /* 0x000fc40000000009 */
[----:B------:R-:W-:-:S04]  /*10910*/  SHF.R.U32.HI R4, RZ, 0x8, R19 ;  /* 0x00000008ff047819 */ /* 0x000fc80000011613 */
[----:B------:R-:W-:Y:S01]  /*10920*/  PRMT R25, R25, 0x5410, R4 ;  /* 0x0000541019197816 */ /* 0x000fe20000000004 */
[----:B-1----:R-:W-:Y:S01]  /*10930*/  FFMA.FTZ R6, R36, UR14, -R3 ;  /* 0x0000000e24067c23 */ /* 0x002fe20008010803 */
[----:B------:R-:W-:Y:S02]  /*10940*/  IMAD.MOV.U32 R36, RZ, RZ, R37 ;  /* 0x000000ffff247224 */ /* 0x000fe400078e0025 */
[----:B------:R-:W-:Y:S02]  /*10950*/  IMAD.MOV.U32 R37, RZ, RZ, R39 ;  /* 0x000000ffff257224 */ /* 0x000fe400078e0027 */
[----:B------:R-:W-:Y:S02]  /*10960*/  IMAD.MOV.U32 R39, RZ, RZ, R44 ;  /* 0x000000ffff277224 */ /* 0x000fe400078e002c */
[----:B------:R-:W-:Y:S02]  /*10970*/  IMAD.MOV.U32 R44, RZ, RZ, R175 ;  /* 0x000000ffff2c7224 */ /* 0x000fe400078e00af */
[----:B------:R-:W-:Y:S01]  /*10980*/  IMAD.MOV.U32 R175, RZ, RZ, R107 ;  /* 0x000000ffffaf7224 */ /* 0x000fe200078e006b */
[----:B------:R-:W-:Y:S01]  /*10990*/  LOP3.LUT R4, R24, 0xff, RZ, 0xc0, !PT ;  /* 0x000000ff18047812 */ /* 0x000fe200078ec0ff */
[----:B------:R-:W-:-:S02]  /*109a0*/  IMAD.MOV.U32 R107, RZ, RZ, R173 ;  /* 0x000000ffff6b7224 */ /* 0x000fc400078e00ad */
[----:B------:R-:W-:Y:S02]  /*109b0*/  IMAD.MOV.U32 R173, RZ, RZ, R75 ;  /* 0x000000ffffad7224 */ /* 0x000fe400078e004b */
[----:B------:R-:W-:Y:S02]  /*109c0*/  IMAD.MOV.U32 R75, RZ, RZ, R131 ;  /* 0x000000ffff4b7224 */ /* 0x000fe400078e0083 */
[----:B------:R-:W-:Y:S01]  /*109d0*/  IMAD.MOV.U32 R131, RZ, RZ, R177 ;  /* 0x000000ffff837224 */ /* 0x000fe200078e00b1 */
[----:B------:R-:W-:Y:S01]  /*109e0*/  PRMT R33, R4, 0x5410, R23 ;  /* 0x0000541004217816 */ /* 0x000fe20000000017 */
[----:B------:R1:W-:Y:S01]  /*109f0*/  MUFU.EX2 R177, R6 ;  /* 0x0000000600b17308 */ /* 0x0003e20000000800 */
[----:B------:R-:W-:-:S04]  /*10a00*/  SHF.R.U32.HI R4, RZ, 0x8, R15 ;  /* 0x00000008ff047819 */ /* 0x000fc8000001160f */
[----:B------:R-:W-:Y:S02]  /*10a10*/  PRMT R35, R18, 0x5410, R4 ;  /* 0x0000541012237816 */ /* 0x000fe40000000004 */
[----:B------:R-:W-:Y:S01]  /*10a20*/  LOP3.LUT R4, R17, 0xff, RZ, 0xc0, !PT ;  /* 0x000000ff11047812 */ /* 0x000fe200078ec0ff */
[----:B-1----:R-:W-:Y:S01]  /*10a30*/  FFMA.FTZ R6, R36, UR14, -R3 ;  /* 0x0000000e24067c23 */ /* 0x002fe20008010803 */
[----:B------:R-:W-:Y:S02]  /*10a40*/  IMAD.MOV.U32 R36, RZ, RZ, R37 ;  /* 0x000000ffff247224 */ /* 0x000fe400078e0025 */
[----:B------:R-:W-:Y:S02]  /*10a50*/  IMAD.MOV.U32 R37, RZ, RZ, R39 ;  /* 0x000000ffff257224 */ /* 0x000fe400078e0027 */
[----:B------:R-:W-:Y:S02]  /*10a60*/  IMAD.MOV.U32 R39, RZ, RZ, R44 ;  /* 0x000000ffff277224 */ /* 0x000fe400078e002c */
[----:B------:R-:W-:-:S02]  /*10a70*/  IMAD.MOV.U32 R44, RZ, RZ, R175 ;  /* 0x000000ffff2c7224 */ /* 0x000fc400078e00af */
[----:B------:R-:W-:Y:S02]  /*10a80*/  IMAD.MOV.U32 R175, RZ, RZ, R107 ;  /* 0x000000ffffaf7224 */ /* 0x000fe400078e006b */
[----:B------:R-:W-:Y:S02]  /*10a90*/  IMAD.MOV.U32 R107, RZ, RZ, R173 ;  /* 0x000000ffff6b7224 */ /* 0x000fe400078e00ad */
[----:B------:R-:W-:Y:S01]  /*10aa0*/  IMAD.MOV.U32 R173, RZ, RZ, R131 ;  /* 0x000000ffffad7224 */ /* 0x000fe200078e0083 */
[----:B------:R-:W-:Y:S01]  /*10ab0*/  PRMT R22, R7, 0x5410, R22 ;  /* 0x0000541007167816 */ /* 0x000fe20000000016 */
[----:B------:R-:W-:Y:S01]  /*10ac0*/  IMAD.MOV.U32 R131, RZ, RZ, R70 ;  /* 0x000000ffff837224 */ /* 0x000fe200078e0046 */
[----:B------:R-:W-:Y:S01]  /*10ad0*/  LOP3.LUT R7, R26, 0xff, RZ, 0xc0, !PT ;  /* 0x000000ff1a077812 */ /* 0x000fe200078ec0ff */
[----:B------:R-:W-:Y:S01]  /*10ae0*/  IMAD.MOV.U32 R70, RZ, RZ, R55 ;  /* 0x000000ffff467224 */ /* 0x000fe200078e0037 */
[----:B------:R-:W-:Y:S01]  /*10af0*/  PRMT R34, R4, 0x5410, R16 ;  /* 0x0000541004227816 */ /* 0x000fe20000000010 */
[----:B------:R-:W-:Y:S01]  /*10b00*/  IMAD.MOV.U32 R55, RZ, RZ, R176 ;  /* 0x000000ffff377224 */ /* 0x000fe200078e00b0 */
[----:B------:R-:W-:Y:S01]  /*10b10*/  LOP3.LUT R4, R8, 0xffff, RZ, 0xc0, !PT ;  /* 0x0000ffff08047812 */ /* 0x000fe200078ec0ff */
[----:B------:R1:W4:Y:S01]  /*10b20*/  MUFU.EX2 R176, R6 ;  /* 0x0000000600b07308 */ /* 0x0003220000000800 */
[----:B------:R-:W-:Y:S01]  /*10b30*/  IMAD.MOV.U32 R128, RZ, RZ, R82 ;  /* 0x000000ffff807224 */ /* 0x000fe200078e0052 */
[----:B------:R-:W-:-:S02]  /*10b40*/  PRMT R82, R7, 0x5410, R27 ;  /* 0x0000541007527816 */ /* 0x000fc4000000001b */
[----:B------:R-:W-:Y:S01]  /*10b50*/  SHF.R.U32.HI R7, RZ, 0x8, R4 ;  /* 0x00000008ff077819 */ /* 0x000fe20000011604 */
[----:B------:R-:W-:Y:S01]  /*10b60*/  IMAD.MOV.U32 R32, RZ, RZ, R37 ;  /* 0x000000ffff207224 */ /* 0x000fe200078e0025 */
[----:B------:R-:W-:Y:S01]  /*10b70*/  LOP3.LUT R9, R8, 0xff, RZ, 0xc0, !PT ;  /* 0x000000ff08097812 */ /* 0x000fe200078ec0ff */
[----:B------:R-:W-:Y:S02]  /*10b80*/  IMAD.MOV.U32 R37, RZ, RZ, R44 ;  /* 0x000000ffff257224 */ /* 0x000fe400078e002c */
[----:B------:R-:W-:Y:S01]  /*10b90*/  IMAD.MOV.U32 R44, RZ, RZ, R107 ;  /* 0x000000ffff2c7224 */ /* 0x000fe200078e006b */
[----:B-1----:R-:W-:-:S04]  /*10ba0*/  SHF.R.U32.HI R6, RZ, 0x10, R8 ;  /* 0x00000010ff067819 */ /* 0x002fc80000011608 */
[----:B------:R-:W-:Y:S01]  /*10bb0*/  LOP3.LUT R4, R6, 0xff, RZ, 0xc0, !PT ;  /* 0x000000ff06047812 */ /* 0x000fe200078ec0ff */
[----:B------:R-:W-:Y:S01]  /*10bc0*/  FFMA.FTZ R6, R36, UR14, -R3 ;  /* 0x0000000e24067c23 */ /* 0x000fe20008010803 */
[----:B------:R-:W-:Y:S01]  /*10bd0*/  MOV R36, R39 ;  /* 0x0000002700247202 */ /* 0x000fe20000000f00 */
[----:B------:R-:W-:Y:S01]  /*10be0*/  IMAD.MOV.U32 R107, RZ, RZ, R173 ;  /* 0x000000ffff6b7224 */ /* 0x000fe200078e00ad */
[----:B------:R-:W-:Y:S01]  /*10bf0*/  SHF.R.U32.HI R8, RZ, 0x18, R8 ;  /* 0x00000018ff087819 */ /* 0x000fe20000011608 */
[----:B------:R-:W-:Y:S01]  /*10c00*/  IMAD.MOV.U32 R39, RZ, RZ, R175 ;  /* 0x000000ffff277224 */ /* 0x000fe200078e00af */
[----:B------:R1:W-:Y:S01]  /*10c10*/  MUFU.EX2 R173, R6 ;  /* 0x0000000600ad7308 */ /* 0x0003e20000000800 */
[----:B------:R-:W-:Y:S01]  /*10c20*/  IMAD.MOV.U32 R175, RZ, RZ, R172 ;  /* 0x000000ffffaf7224 */ /* 0x000fe200078e00ac */
[----:B------:R-:W-:Y:S02]  /*10c30*/  PRMT R30, R4, 0x5410, R8 ;  /* 0x00005410041e7816 */ /* 0x000fe40000000008 */
[----:B------:R-:W-:Y:S01]  /*10c40*/  LOP3.LUT R4, R5, 0xffff, RZ, 0xc0, !PT ;  /* 0x0000ffff05047812 */ /* 0x000fe200078ec0ff */
[----:B------:R-:W-:-:S02]  /*10c50*/  IMAD.MOV.U32 R172, RZ, RZ, R84 ;  /* 0x000000ffffac7224 */ /* 0x000fc400078e0054 */
[----:B------:R-:W-:Y:S02]  /*10c60*/  IMAD.MOV.U32 R84, RZ, RZ, R150 ;  /* 0x000000ffff547224 */ /* 0x000fe400078e0096 */
[----:B-1----:R-:W-:Y:S01]  /*10c70*/  FFMA.FTZ R6, R32, UR14, -R3 ;  /* 0x0000000e20067c23 */ /* 0x002fe20008010803 */
[----:B------:R-:W-:Y:S02]  /*10c80*/  IMAD.MOV.U32 R32, RZ, RZ, R36 ;  /* 0x000000ffff207224 */ /* 0x000fe400078e0024 */
[----:B------:R-:W-:Y:S02]  /*10c90*/  IMAD.MOV.U32 R36, RZ, RZ, R37 ;  /* 0x000000ffff247224 */ /* 0x000fe400078e0025 */
[----:B------:R-:W-:Y:S02]  /*10ca0*/  IMAD.MOV.U32 R37, RZ, RZ, R39 ;  /* 0x000000ffff257224 */ /* 0x000fe400078e0027 */
[----:B------:R-:W-:Y:S02]  /*10cb0*/  IMAD.MOV.U32 R39, RZ, RZ, R44 ;  /* 0x000000ffff277224 */ /* 0x000fe400078e002c */
[----:B------:R-:W-:-:S02]  /*10cc0*/  IMAD.MOV.U32 R44, RZ, RZ, R175 ;  /* 0x000000ffff2c7224 */ /* 0x000fc400078e00af */
[----:B------:R1:W-:Y:S01]  /*10cd0*/  MUFU.EX2 R175, R6 ;  /* 0x0000000600af7308 */ /* 0x0003e20000000800 */
[----:B------:R-:W-:Y:S01]  /*10ce0*/  IMAD.MOV.U32 R87, RZ, RZ, R36 ;  /* 0x000000ffff577224 */ /* 0x000fe200078e0024 */
[----:B------:R-:W-:Y:S01]  /*10cf0*/  PRMT R31, R9, 0x5410, R7 ;  /* 0x00005410091f7816 */ /* 0x000fe20000000007 */
[----:B------:R-:W-:Y:S02]  /*10d00*/  IMAD.MOV.U32 R150, RZ, RZ, R152 ;  /* 0x000000ffff967224 */ /* 0x000fe400078e0098 */
[----:B------:R-:W-:Y:S02]  /*10d10*/  IMAD.MOV.U32 R36, RZ, RZ, R37 ;  /* 0x000000ffff247224 */ /* 0x000fe400078e0025 */
[----:B------:R-:W-:Y:S01]  /*10d20*/  FFMA.FTZ R7, R32, UR14, -R3 ;  /* 0x0000000e20077c23 */ /* 0x000fe20008010803 */
[----:B------:R-:W-:Y:S02]  /*10d30*/  IMAD.MOV.U32 R37, RZ, RZ, R39 ;  /* 0x000000ffff257224 */ /* 0x000fe400078e0027 */
[----:B------:R-:W-:-:S02]  /*10d40*/  IMAD.MOV.U32 R39, RZ, RZ, R44 ;  /* 0x000000ffff277224 */ /* 0x000fc400078e002c */
[----:B------:R-:W-:Y:S01]  /*10d50*/  IMAD.MOV.U32 R44, RZ, RZ, R172 ;  /* 0x000000ffff2c7224 */ /* 0x000fe200078e00ac */
[----:B-1----:R-:W-:Y:S02]  /*10d60*/  SHF.R.U32.HI R6, RZ, 0x8, R4 ;  /* 0x00000008ff067819 */ /* 0x002fe40000011604 */
[----:B------:R-:W-:Y:S01]  /*10d70*/  LOP3.LUT R4, R5, 0xff, RZ, 0xc0, !PT ;  /* 0x000000ff05047812 */ /* 0x000fe200078ec0ff */
[----:B------:R-:W-:-:S03]  /*10d80*/  IMAD.MOV.U32 R172, RZ, RZ, R150 ;  /* 0x000000ffffac7224 */ /* 0x000fc600078e0096 */
        /* <DEDUP_REMOVED lines=8> */
[----:B------:R-:W-:Y:S01]  /*10e10*/  IMAD.MOV.U32 R39, RZ, RZ, R44 ;  /* 0x000000ffff277224 */ /* 0x000fe200078e002c */
[----:B------:R-:W-:Y:S01]  /*10e20*/  SHF.R.U32.HI R6, RZ, 0x10, R5 ;  /* 0x00000010ff067819 */ /* 0x000fe20000011605 */
[----:B------:R-:W-:Y:S02]  /*10e30*/  IMAD.MOV.U32 R44, RZ, RZ, R150 ;  /* 0x000000ffff2c7224 */ /* 0x000fe400078e0096 */
[----:B------:R-:W-:Y:S02]  /*10e40*/  IMAD.MOV.U32 R150, RZ, RZ, R151 ;  /* 0x000000ffff967224 */ /* 0x000fe400078e0097 */
[----:B------:R-:W-:Y:S02]  /*10e50*/  IMAD.MOV.U32 R151, RZ, RZ, R144 ;  /* 0x000000ffff977224 */ /* 0x000fe400078e0090 */
[----:B------:R-:W-:-:S02]  /*10e60*/  IMAD.MOV.U32 R144, RZ, RZ, R182 ;  /* 0x000000ffff907224 */ /* 0x000fc400078e00b6 */
[----:B------:R1:W-:Y:S01]  /*10e70*/  MUFU.EX2 R182, R4 ;  /* 0x0000000400b67308 */ /* 0x0003e20000000800 */
[----:B------:R-:W-:Y:S01]  /*10e80*/  SHF.R.U32.HI R5, RZ, 0x18, R5 ;  /* 0x00000018ff057819 */ /* 0x000fe20000011605 */
[----:B------:R-:W-:Y:S02]  /*10e90*/  IMAD.MOV.U32 R73, RZ, RZ, R183 ;  /* 0x000000ffff497224 */ /* 0x000fe400078e00b7 */
[----:B---3--:R-:W-:Y:S02]  /*10ea0*/  IMAD.MOV.U32 R249, RZ, RZ, R64 ;  /* 0x000000fffff97224 */ /* 0x008fe400078e0040 */
[----:B------:R-:W-:Y:S02]  /*10eb0*/  IMAD.MOV.U32 R86, RZ, RZ, R74 ;  /* 0x000000ffff567224 */ /* 0x000fe400078e004a */
[----:B------:R-:W-:Y:S01]  /*10ec0*/  IMAD.MOV.U32 R186, RZ, RZ, R53 ;  /* 0x000000ffffba7224 */ /* 0x000fe200078e0035 */
[----:B-1----:R-:W-:Y:S01]  /*10ed0*/  LOP3.LUT R4, R6, 0xff, RZ, 0xc0, !PT ;  /* 0x000000ff06047812 */ /* 0x002fe200078ec0ff */
[----:B------:R-:W-:Y:S01]  /*10ee0*/  FFMA.FTZ R6, R87, UR14, -R3 ;  /* 0x0000000e57067c23 */ /* 0x000fe20008010803 */
[----:B------:R-:W-:-:S02]  /*10ef0*/  IMAD.MOV.U32 R87, RZ, RZ, R36 ;  /* 0x000000ffff577224 */ /* 0x000fc400078e0024 */
[----:B------:R-:W-:Y:S02]  /*10f00*/  IMAD.MOV.U32 R36, RZ, RZ, R37 ;  /* 0x000000ffff247224 */ /* 0x000fe400078e0025 */
[----:B------:R-:W-:Y:S01]  /*10f10*/  IMAD.MOV.U32 R37, RZ, RZ, R39 ;  /* 0x000000ffff257224 */ /* 0x000fe200078e0027 */
[----:B------:R-:W-:Y:S01]  /*10f20*/  PRMT R19, R4, 0x5410, R5 ;  /* 0x0000541004137816 */ /* 0x000fe20000000005 */
[----:B------:R-:W-:Y:S01]  /*10f30*/  FFMA.FTZ R4, R87, UR14, -R3 ;  /* 0x0000000e57047c23 */ /* 0x000fe20008010803 */
[----:B------:R-:W-:Y:S01]  /*10f40*/  IMAD.MOV.U32 R64, RZ, RZ, R134 ;  /* 0x000000ffff407224 */ /* 0x000fe200078e0086 */
[----:B------:R-:W-:Y:S01]  /*10f50*/  MOV R39, R72 ;  /* 0x0000004800277202 */ /* 0x000fe20000000f00 */
[----:B------:R-:W-:Y:S02]  /*10f60*/  IMAD.MOV.U32 R87, RZ, RZ, R37 ;  /* 0x000000ffff577224 */ /* 0x000fe400078e0025 */
[----:B------:R-:W-:Y:S02]  /*10f70*/  IMAD.MOV.U32 R53, RZ, RZ, R107 ;  /* 0x000000ffff357224 */ /* 0x000fe400078e006b */
[----:B------:R-:W-:-:S02]  /*10f80*/  IMAD.MOV.U32 R66, RZ, RZ, R131 ;  /* 0x000000ffff427224 */ /* 0x000fc400078e0083 */
[----:B------:R-:W-:Y:S01]  /*10f90*/  FFMA.FTZ R5, R245, UR14, -R2 ;  /* 0x0000000ef5057c23 */ /* 0x000fe20008010802 */
[----:B------:R-:W-:Y:S02]  /*10fa0*/  IMAD.MOV.U32 R72, RZ, RZ, R73 ;  /* 0x000000ffff487224 */ /* 0x000fe400078e0049 */
[----:B------:R-:W-:Y:S02]  /*10fb0*/  IMAD.MOV.U32 R73, RZ, RZ, R128 ;  /* 0x000000ffff497224 */ /* 0x000fe400078e0080 */
[----:B------:R-:W-:Y:S02]  /*10fc0*/  IMAD.MOV.U32 R128, RZ, RZ, R180 ;  /* 0x000000ffff807224 */ /* 0x000fe400078e00b4 */
[----:B------:R-:W-:Y:S01]  /*10fd0*/  IMAD.MOV.U32 R69, RZ, RZ, R87 ;  /* 0x000000ffff457224 */ /* 0x000fe200078e0057 */
[----:B------:R-:W-:Y:S01]  /*10fe0*/  MUFU.EX2 R180, R6 ;  /* 0x0000000600b47308 */ /* 0x000fe20000000800 */
[----:B------:R-:W-:Y:S02]  /*10ff0*/  IMAD.MOV.U32 R67, RZ, RZ, R70 ;  /* 0x000000ffff437224 */ /* 0x000fe400078e0046 */
[----:B------:R-:W-:-:S02]  /*11000*/  IMAD.MOV.U32 R251, RZ, RZ, R64 ;  /* 0x000000fffffb7224 */ /* 0x000fc400078e0040 */
[----:B------:R-:W-:Y:S02]  /*11010*/  IMAD.MOV.U32 R241, RZ, RZ, R86 ;  /* 0x000000fffff17224 */ /* 0x000fe400078e0056 */
[----:B------:R-:W-:Y:S02]  /*11020*/  IMAD.MOV.U32 R228, RZ, RZ, R53 ;  /* 0x000000ffffe47224 */ /* 0x000fe400078e0035 */
[----:B------:R-:W-:Y:S02]  /*11030*/  IMAD.MOV.U32 R230, RZ, RZ, R66 ;  /* 0x000000ffffe67224 */ /* 0x000fe400078e0042 */
[----:B------:R-:W-:Y:S01]  /*11040*/  IMAD.MOV.U32 R20, RZ, RZ, R139 ;  /* 0x000000ffff147224 */ /* 0x000fe200078e008b */
[----:B------:R1:W-:Y:S01]  /*11050*/  MUFU.EX2 R183, R14 ;  /* 0x0000000e00b77308 */ /* 0x0003e20000000800 */
[----:B------:R-:W-:Y:S02]  /*11060*/  IMAD.MOV.U32 R37, RZ, RZ, R72 ;  /* 0x000000ffff257224 */ /* 0x000fe400078e0048 */
[----:B------:R-:W-:-:S02]  /*11070*/  IMAD.MOV.U32 R85, RZ, RZ, R36 ;  /* 0x000000ffff557224 */ /* 0x000fc400078e0024 */
[----:B------:R-:W-:Y:S02]  /*11080*/  IMAD.MOV.U32 R71, RZ, RZ, R174 ;  /* 0x000000ffff477224 */ /* 0x000fe400078e00ae */
[----:B------:R-:W-:Y:S01]  /*11090*/  FADD.FTZ R15, R241, R41 ;  /* 0x00000029f10f7221 */ /* 0x000fe20000010000 */
[----:B------:R-:W-:Y:S01]  /*110a0*/  IMAD.MOV.U32 R70, RZ, RZ, R153 ;  /* 0x000000ffff467224 */ /* 0x000fe200078e0099 */
[----:B------:R3:W-:Y:S01]  /*110b0*/  MUFU.EX2 R134, R5 ;  /* 0x0000000500867308 */ /* 0x0007e20000000800 */
[----:B------:R-:W-:Y:S02]  /*110c0*/  IMAD.MOV.U32 R53, RZ, RZ, R67 ;  /* 0x000000ffff357224 */ /* 0x000fe400078e0043 */
[----:B------:R-:W-:Y:S02]  /*110d0*/  IMAD.MOV.U32 R66, RZ, RZ, R44 ;  /* 0x000000ffff427224 */ /* 0x000fe400078e002c */
[----:B------:R-:W-:Y:S01]  /*110e0*/  FFMA.FTZ R72, R197, UR14, -R3 ;  /* 0x0000000ec5487c23 */ /* 0x000fe20008010803 */
[----:B------:R-:W-:-:S02]  /*110f0*/  IMAD.MOV.U32 R153, RZ, RZ, R88 ;  /* 0x000000ffff997224 */ /* 0x000fc400078e0058 */
[----:B------:R-:W-:Y:S01]  /*11100*/  FFMA.FTZ R74, R192, UR14, -R3 ;  /* 0x0000000ec04a7c23 */ /* 0x000fe20008010803 */
[----:B------:R-:W-:Y:S02]  /*11110*/  IMAD.MOV.U32 R67, RZ, RZ, R39 ;  /* 0x000000ffff437224 */ /* 0x000fe400078e0027 */
[----:B-1----:R-:W-:Y:S01]  /*11120*/  FADD.FTZ R14, R251, R42 ;  /* 0x0000002afb0e7221 */ /* 0x002fe20000010000 */
[----:B------:R-:W-:Y:S01]  /*11130*/  IMAD.MOV.U32 R251, RZ, RZ, R20 ;  /* 0x000000fffffb7224 */ /* 0x000fe200078e0014 */
[----:B------:R1:W-:Y:S01]  /*11140*/  MUFU.EX2 R185, R13 ;  /* 0x0000000d00b97308 */ /* 0x0003e20000000800 */
[----:B------:R-:W-:Y:S02]  /*11150*/  IMAD.MOV.U32 R241, RZ, RZ, R230 ;  /* 0x000000fffff17224 */ /* 0x000fe400078e00e6 */
[----:B------:R-:W-:Y:S01]  /*11160*/  FFMA.FTZ R75, R75, UR14, -R3 ;  /* 0x0000000e4b4b7c23 */ /* 0x000fe20008010803 */
[----:B------:R-:W-:Y:S02]  /*11170*/  IMAD.MOV.U32 R147, RZ, RZ, R181 ;  /* 0x000000ffff937224 */ /* 0x000fe400078e00b5 */
[--C-:B------:R-:W-:Y:S01]  /*11180*/  FFMA.FTZ R89, R89, UR14, -R3.reuse ;  /* 0x0000000e59597c23 */ /* 0x100fe20008010803 */
[--C-:B---3--:R-:W-:Y:S01]  /*11190*/  FFMA.FTZ R5, R69, UR14, -R0.reuse ;  /* 0x0000000e45057c23 */ /* 0x108fe20008010800 */
[--C-:B------:R-:W-:Y:S01]  /*111a0*/  FFMA.FTZ R87, R191, UR14, -R3.reuse ;  /* 0x0000000ebf577c23 */ /* 0x100fe20008010803 */
[----:B------:R-:W-:Y:S01]  /*111b0*/  FFMA.FTZ R88, R190, UR14, -R3 ;  /* 0x0000000ebe587c23 */ /* 0x000fe20008010803 */
[----:B------:R-:W-:Y:S01]  /*111c0*/  FFMA.FTZ R12, R85, UR14, -R0 ;  /* 0x0000000e550c7c23 */ /* 0x000fe20008010800 */
[----:B------:R-:W-:Y:S01]  /*111d0*/  IMAD.MOV.U32 R250, RZ, RZ, R71 ;  /* 0x000000fffffa7224 */ /* 0x000fe200078e0047 */
[----:B------:R-:W-:Y:S01]  /*111e0*/  MOV R20, R228 ;  /* 0x000000e400147202 */ /* 0x000fe20000000f00 */
[----:B------:R-:W-:Y:S01]  /*111f0*/  IMAD.MOV.U32 R64, RZ, RZ, R37 ;  /* 0x000000ffff407224 */ /* 0x000fe200078e0025 */
[----:B------:R3:W4:Y:S01]  /*11200*/  MUFU.EX2 R181, R7 ;  /* 0x0000000700b57308 */ /* 0x0007220000000800 */
[----:B------:R-:W-:-:S02]  /*11210*/  IMAD.MOV.U32 R65, RZ, RZ, R84 ;  /* 0x000000ffff417224 */ /* 0x000fc400078e0054 */
[----:B------:R-:W-:Y:S01]  /*11220*/  FFMA.FTZ R3, R240, UR14, -R2 ;  /* 0x0000000ef0037c23 */ /* 0x000fe20008010802 */
[----:B------:R-:W-:Y:S02]  /*11230*/  IMAD.MOV.U32 R54, RZ, RZ, R81 ;  /* 0x000000ffff367224 */ /* 0x000fe400078e0051 */
[----:B-1----:R-:W-:Y:S01]  /*11240*/  FFMA.FTZ R13, R252, UR14, -R0 ;  /* 0x0000000efc0d7c23 */ /* 0x002fe20008010800 */
[----:B------:R-:W-:Y:S02]  /*11250*/  IMAD.MOV.U32 R230, RZ, RZ, R129 ;  /* 0x000000ffffe67224 */ /* 0x000fe400078e0081 */
[----:B--2---:R-:W-:Y:S01]  /*11260*/  FFMA.FTZ R6, R246, UR14, -R2 ;  /* 0x0000000ef6067c23 */ /* 0x004fe20008010802 */
[----:B------:R1:W-:Y:S01]  /*11270*/  MUFU.EX2 R174, R4 ;  /* 0x0000000400ae7308 */ /* 0x0003e20000000800 */
[--C-:B------:R-:W-:Y:S01]  /*11280*/  FFMA.FTZ R37, R248, UR14, -R0.reuse ;  /* 0x0000000ef8257c23 */ /* 0x100fe20008010800 */
[--C-:B------:R-:W-:Y:S01]  /*11290*/  FFMA.FTZ R39, R239, UR14, -R0.reuse ;  /* 0x0000000eef277c23 */ /* 0x100fe20008010800 */
[--C-:B------:R-:W-:Y:S01]  /*112a0*/  FFMA.FTZ R44, R233, UR14, -R0.reuse ;  /* 0x0000000ee92c7c23 */ /* 0x100fe20008010800 */
[--C-:B------:R-:W-:Y:S01]  /*112b0*/  FFMA.FTZ R71, R220, UR14, -R0.reuse ;  /* 0x0000000edc477c23 */ /* 0x100fe20008010800 */
[--C-:B------:R-:W-:Y:S01]  /*112c0*/  FFMA.FTZ R81, R202, UR14, -R0.reuse ;  /* 0x0000000eca517c23 */ /* 0x100fe20008010800 */
[--C-:B------:R-:W-:Y:S01]  /*112d0*/  FFMA.FTZ R84, R200, UR14, -R0.reuse ;  /* 0x0000000ec8547c23 */ /* 0x100fe20008010800 */
[--C-:B------:R-:W-:Y:S01]  /*112e0*/  FFMA.FTZ R85, R199, UR14, -R0.reuse ;  /* 0x0000000ec7557c23 */ /* 0x100fe20008010800 */
[----:B------:R2:W4:Y:S01]  /*112f0*/  MUFU.EX2 R131, R6 ;  /* 0x0000000600837308 */ /* 0x0005220000000800 */
[----:B------:R-:W-:Y:S01]  /*11300*/  FFMA.FTZ R86, R198, UR14, -R0 ;  /* 0x0000000ec6567c23 */ /* 0x000fe20008010800 */
[----:B------:R-:W-:-:S02]  /*11310*/  IMAD.MOV.U32 R228, RZ, RZ, R130 ;  /* 0x000000ffffe47224 */ /* 0x000fc400078e0082 */
[--C-:B---3--:R-:W-:Y:S01]  /*11320*/  FFMA.FTZ R7, R232, UR14, -R2.reuse ;  /* 0x0000000ee8077c23 */ /* 0x108fe20008010802 */
[--C-:B------:R-:W-:Y:S01]  /*11330*/  FFMA.FTZ R16, R231, UR14, -R2.reuse ;  /* 0x0000000ee7107c23 */ /* 0x100fe20008010802 */
[--C-:B------:R-:W-:Y:S01]  /*11340*/  FFMA.FTZ R18, R221, UR14, -R2.reuse ;  /* 0x0000000edd127c23 */ /* 0x100fe20008010802 */
[--C-:B------:R-:W-:Y:S01]  /*11350*/  FFMA.FTZ R36, R219, UR14, -R2.reuse ;  /* 0x0000000edb247c23 */ /* 0x100fe20008010802 */
[--C-:B------:R-:W-:Y:S01]  /*11360*/  FFMA.FTZ R76, R196, UR14, -R2.reuse ;  /* 0x0000000ec44c7c23 */ /* 0x100fe20008010802 */
[--C-:B------:R-:W-:Y:S01]  /*11370*/  FFMA.FTZ R77, R195, UR14, -R2.reuse ;  /* 0x0000000ec34d7c23 */ /* 0x100fe20008010802 */
[--C-:B-1----:R-:W-:Y:S01]  /*11380*/  FFMA.FTZ R4, R244, UR14, -R2.reuse ;  /* 0x0000000ef4047c23 */ /* 0x102fe20008010802 */
[--C-:B------:R-:W-:Y:S01]  /*11390*/  FFMA.FTZ R79, R194, UR14, -R2.reuse ;  /* 0x0000000ec24f7c23 */ /* 0x100fe20008010802 */
[----:B------:R-:W-:Y:S01]  /*113a0*/  FFMA.FTZ R80, R193, UR14, -R2 ;  /* 0x0000000ec1507c23 */ /* 0x000fe20008010802 */
[----:B------:R1:W-:Y:S01]  /*113b0*/  MUFU.EX2 R130, R5 ;  /* 0x0000000500827308 */ /* 0x0003e20000000800 */
[----:B------:R-:W-:Y:S01]  /*113c0*/  IMAD.MOV.U32 R24, RZ, RZ, R66 ;  /* 0x000000ffff187224 */ /* 0x000fe200078e0042 */
[----:B------:R-:W-:Y:S01]  /*113d0*/  F2FP.BF16.F32.PACK_AB R2, R186, R224 ;  /* 0x000000e0ba02723e */ /* 0x000fe200000010ff */
[----:B------:R-:W-:-:S02]  /*113e0*/  IMAD.MOV.U32 R27, RZ, RZ, R67 ;  /* 0x000000ffff1b7224 */ /* 0x000fc400078e0043 */
[----:B--2---:R-:W-:Y:S01]  /*113f0*/  FFMA.FTZ R6, R216, UR14, -R0 ;  /* 0x0000000ed8067c23 */ /* 0x004fe20008010800 */
[----:B------:R-:W-:Y:S01]  /*11400*/  HSET2.LE.AND R0, R11, R133, PT ;  /* 0x000000850b007233 */ /* 0x000fe20003803000 */
[----:B------:R-:W-:Y:S02]  /*11410*/  IMAD.MOV.U32 R69, RZ, RZ, R172 ;  /* 0x000000ffff457224 */ /* 0x000fe400078e00ac */
[----:B------:R-:W-:Y:S01]  /*11420*/  IMAD.MOV.U32 R187, RZ, RZ, R241 ;  /* 0x000000ffffbb7224 */ /* 0x000fe200078e00f1 */
[----:B------:R2:W-:Y:S01]  /*11430*/  MUFU.EX2 R172, R3 ;  /* 0x0000000300ac7308 */ /* 0x0005e20000000800 */
[----:B------:R-:W-:Y:S02]  /*11440*/  IMAD.MOV.U32 R26, RZ, RZ, R64 ;  /* 0x000000ffff1a7224 */ /* 0x000fe400078e0040 */
[----:B------:R-:W-:Y:S02]  /*11450*/  IMAD.MOV.U32 R241, RZ, RZ, R54 ;  /* 0x000000fffff17224 */ /* 0x000fe400078e0036 */
[----:B-1----:R-:W-:Y:S01]  /*11460*/  FADD.FTZ R5, R251, R14 ;  /* 0x0000000efb057221 */ /* 0x002fe20000010000 */
[----:B------:R-:W-:-:S02]  /*11470*/  IMAD.MOV.U32 R251, RZ, RZ, R230 ;  /* 0x000000fffffb7224 */ /* 0x000fc400078e00e6 */
[----:B------:R4:W-:Y:S01]  /*11480*/  MUFU.EX2 R139, R4 ;  /* 0x00000004008b7308 */ /* 0x0009e20000000800 */
[----:B------:R-:W-:Y:S01]  /*11490*/  IMAD.MOV.U32 R230, RZ, RZ, R73 ;  /* 0x000000ffffe67224 */ /* 0x000fe200078e0049 */
[----:B------:R-:W-:Y:S01]  /*114a0*/  LOP3.LUT R8, R0, R2, RZ, 0xc0, !PT ;  /* 0x0000000200087212 */ /* 0x000fe200078ec0ff */
[----:B------:R-:W-:Y:S02]  /*114b0*/  IMAD.MOV.U32 R54, RZ, RZ, R128 ;  /* 0x000000ffff367224 */ /* 0x000fe400078e0080 */
[----:B------:R-:W-:Y:S01]  /*114c0*/  IMAD.MOV.U32 R190, RZ, RZ, R24 ;  /* 0x000000ffffbe7224 */ /* 0x000fe200078e0018 */
[--C-:B------:R-:W-:Y:S01]  /*114d0*/  HSET2.LE.AND R0, R21, R133.reuse, PT ;  /* 0x0000008515007233 */ /* 0x100fe20003803000 */
[----:B------:R-:W-:Y:S01]  /*114e0*/  IMAD.MOV.U32 R24, RZ, RZ, R27 ;  /* 0x000000ffff187224 */ /* 0x000fe200078e001b */
[----:B--2---:R-:W-:Y:S01]  /*114f0*/  HSET2.LE.AND R3, R10, R133, PT ;  /* 0x000000850a037233 */ /* 0x004fe20003803000 */
[----:B------:R-:W-:Y:S01]  /*11500*/  IMAD.MOV.U32 R27, RZ, RZ, R26 ;  /* 0x000000ffff1b7224 */ /* 0x000fe200078e001a */
[----:B------:R-:W-:Y:S01]  /*11510*/  F2FP.BF16.F32.PACK_AB R2, R243, R249 ;  /* 0x000000f9f302723e */ /* 0x000fe200000010ff */
[----:B------:R-:W-:-:S02]  /*11520*/  IMAD.MOV.U32 R26, RZ, RZ, R230 ;  /* 0x000000ffff1a7224 */ /* 0x000fc400078e00e6 */
[----:B------:R-:W-:Y:S01]  /*11530*/  IMAD.MOV.U32 R230, RZ, RZ, R54 ;  /* 0x000000ffffe67224 */ /* 0x000fe200078e0036 */
[----:B----4-:R-:W-:Y:S01]  /*11540*/  F2FP.BF16.F32.PACK_AB R4, R178, R179 ;  /* 0x000000b3b204723e */ /* 0x010fe200000010ff */
[----:B------:R-:W-:Y:S01]  /*11550*/  IMAD.MOV.U32 R246, RZ, RZ, R24 ;  /* 0x000000fffff67224 */ /* 0x000fe200078e0018 */
[----:B------:R-:W-:Y:S01]  /*11560*/  LOP3.LUT R10, R0, R2, RZ, 0xc0, !PT ;  /* 0x00000002000a7212 */ /* 0x000fe200078ec0ff */
[----:B------:R-:W-:Y:S01]  /*11570*/  IMAD.MOV.U32 R197, RZ, RZ, R20 ;  /* 0x000000ffffc57224 */ /* 0x000fe200078e0014 */
[----:B------:R-:W-:Y:S01]  /*11580*/  LOP3.LUT R9, R3, R4, RZ, 0xc0, !PT ;  /* 0x0000000403097212 */ /* 0x000fe200078ec0ff */
[----:B------:R-:W-:Y:S01]  /*11590*/  IMAD.MOV.U32 R24, RZ, RZ, R27 ;  /* 0x000000ffff187224 */ /* 0x000fe200078e001b */
[----:B------:R-:W-:Y:S01]  /*115a0*/  HSET2.LE.AND R3, R22, R133, PT ;  /* 0x0000008516037233 */ /* 0x000fe20003803000 */
[----:B------:R-:W-:Y:S01]  /*115b0*/  IMAD.MOV.U32 R27, RZ, RZ, R26 ;  /* 0x000000ffff1b7224 */ /* 0x000fe200078e001a */
[----:B------:R-:W-:Y:S01]  /*115c0*/  F2FP.BF16.F32.PACK_AB R4, R176, R177 ;  /* 0x000000b1b004723e */ /* 0x000fe200000010ff */
[----:B------:R-:W1:Y:S01]  /*115d0*/  LDSM.16.MT88.4 R20, [R205+0x5400] ;  /* 0x00540000cd14783b */ /* 0x000e620000004200 */
[----:B------:R-:W-:Y:S01]  /*115e0*/  FADD.FTZ R0, R136, R43 ;  /* 0x0000002b88007221 */ /* 0x000fe20000010000 */
[----:B------:R-:W-:Y:S01]  /*115f0*/  IMAD.MOV.U32 R26, RZ, RZ, R230 ;  /* 0x000000ffff1a7224 */ /* 0x000fe200078e00e6 */
[----:B------:R-:W-:Y:S01]  /*11600*/  LOP3.LUT R11, R3, R4, RZ, 0xc0, !PT ;  /* 0x00000004030b7212 */ /* 0x000fe200078ec0ff */
[----:B------:R-:W-:-:S02]  /*11610*/  IMAD.MOV.U32 R240, RZ, RZ, R24 ;  /* 0x000000fffff07224 */ /* 0x000fc400078e0018 */
[----:B------:R-:W-:Y:S01]  /*11620*/  FADD.FTZ R73, R137, R0 ;  /* 0x0000000089497221 */ /* 0x000fe20000010000 */
[----:B------:R-:W-:Y:S01]  /*11630*/  HSET2.LE.AND R0, R25, R133, PT ;  /* 0x0000008519007233 */ /* 0x000fe20003803000 */
[----:B------:R-:W-:Y:S02]  /*11640*/  IMAD.MOV.U32 R244, RZ, RZ, R27 ;  /* 0x000000fffff47224 */ /* 0x000fe400078e001b */
[----:B------:R-:W-:Y:S02]  /*11650*/  IMAD.MOV.U32 R245, RZ, RZ, R26 ;  /* 0x000000fffff57224 */ /* 0x000fe400078e001a */
[----:B------:R-:W2:Y:S01]  /*11660*/  LDSM.16.MT88.4 R24, [R206+0x5400] ;  /* 0x00540000ce18783b */ /* 0x000ea20000004200 */
[----:B------:R-:W-:Y:S02]  /*11670*/  IMAD.MOV.U32 R191, RZ, RZ, R69 ;  /* 0x000000ffffbf7224 */ /* 0x000fe400078e0045 */
[----:B------:R-:W-:Y:S01]  /*11680*/  FADD.FTZ R17, R135, R40 ;  /* 0x0000002887117221 */ /* 0x000fe20000010000 */
[----:B------:R-:W-:Y:S01]  /*11690*/  IMAD.MOV.U32 R69, RZ, RZ, R214 ;  /* 0x000000ffff457224 */ /* 0x000fe200078e00d6 */
[----:B------:R3:W4:Y:S01]  /*116a0*/  MUFU.EX2 R129, R6 ;  /* 0x0000000600817308 */ /* 0x0007220000000800 */
[----:B------:R-:W-:Y:S01]  /*116b0*/  HMMA.16816.F32.BF16 R40, R8, R50, R116 ;  /* 0x000000320828723c */ /* 0x000fe20000041874 */
[----:B------:R-:W-:Y:S01]  /*116c0*/  F2FP.BF16.F32.PACK_AB R2, R227, R226 ;  /* 0x000000e2e302723e */ /* 0x000fe200000010ff */
[----:B------:R-:W-:-:S02]  /*116d0*/  IMAD.MOV.U32 R54, RZ, RZ, R69 ;  /* 0x000000ffff367224 */ /* 0x000fc400078e0045 */
[----:B------:R-:W-:Y:S01]  /*116e0*/  FADD.FTZ R3, R138, R17 ;  /* 0x000000118a037221 */ /* 0x000fe20000010000 */
[----:B------:R-:W-:Y:S02]  /*116f0*/  IMAD.MOV.U32 R107, RZ, RZ, R55 ;  /* 0x000000ffff6b7224 */ /* 0x000fe400078e0037 */
[----:B------:R4:W-:Y:S01]  /*11700*/  MUFU.EX2 R128, R12 ;  /* 0x0000000c00807308 */ /* 0x0009e20000000800 */
[----:B------:R-:W-:Y:S01]  /*11710*/  IMAD.MOV.U32 R69, RZ, RZ, R53 ;  /* 0x000000ffff457224 */ /* 0x000fe200078e0035 */
[----:B------:R-:W-:Y:S01]  /*11720*/  LOP3.LUT R14, R0, R2, RZ, 0xc0, !PT ;  /* 0x00000002000e7212 */ /* 0x000fe200078ec0ff */
[----:B------:R-:W-:-:S05]  /*11730*/  FADD.FTZ R4, R215, R15 ;  /* 0x0000000fd7047221 */ /* 0x000fca0000010000 */
[----:B------:R1:W2:Y:S01]  /*11740*/  MUFU.EX2 R117, R13 ;  /* 0x0000000d00757308 */ /* 0x0002a20000000800 */
[----:B------:R-:W-:Y:S01]  /*11750*/  HSET2.LE.AND R0, R33, R133, PT ;  /* 0x0000008521007233 */ /* 0x000fe20003803000 */
[----:B------:R-:W-:Y:S01]  /*11760*/  IMAD.MOV.U32 R230, RZ, RZ, R54 ;  /* 0x000000ffffe67224 */ /* 0x000fe200078e0036 */
[----:B------:R-:W-:Y:S01]  /*11770*/  F2FP.BF16.F32.PACK_AB R2, R182, R181 ;  /* 0x000000b5b602723e */ /* 0x000fe200000010ff */
[----:B------:R-:W-:Y:S02]  /*11780*/  IMAD.MOV.U32 R53, RZ, RZ, R107 ;  /* 0x000000ffff357224 */ /* 0x000fe400078e006b */
[----:B------:R-:W-:Y:S01]  /*11790*/  FADD.FTZ R68, R68, R5 ;  /* 0x0000000544447221 */ /* 0x000fe20000010000 */
[----:B------:R-:W-:Y:S02]  /*117a0*/  IMAD.MOV.U32 R54, RZ, RZ, R69 ;  /* 0x000000ffff367224 */ /* 0x000fe400078e0045 */
[----:B------:R-:W-:Y:S01]  /*117b0*/  FADD.FTZ R69, R212, R3 ;  /* 0x00000003d4457221 */ /* 0x000fe20000010000 */
[----:B------:R-:W-:-:S02]  /*117c0*/  IMAD.MOV.U32 R107, RZ, RZ, R70 ;  /* 0x000000ffff6b7224 */ /* 0x000fc400078e0046 */
[----:B------:R-:W-:Y:S01]  /*117d0*/  FADD.FTZ R70, R213, R4 ;  /* 0x00000004d5467221 */ /* 0x000fe20000010000 */
[--C-:B------:R-:W-:Y:S02]  /*117e0*/  HSET2.LE.AND R3, R31, R133.reuse, PT ;  /* 0x000000851f037233 */ /* 0x100fe40003803000 */
[--C-:B------:R-:W-:Y:S02]  /*117f0*/  HSET2.LE.AND R5, R30, R133.reuse, PT ;  /* 0x000000851e057233 */ /* 0x100fe40003803000 */
[----:B------:R-:W-:Y:S02]  /*11800*/  F2FP.BF16.F32.PACK_AB R4, R247, R242 ;  /* 0x000000f2f704723e */ /* 0x000fe400000010ff */
[----:B---3--:R-:W-:Y:S02]  /*11810*/  F2FP.BF16.F32.PACK_AB R6, R175, R173 ;  /* 0x000000adaf06723e */ /* 0x008fe400000010ff */
[----:B------:R-:W-:Y:S02]  /*11820*/  LOP3.LUT R15, R0, R2, RZ, 0xc0, !PT ;  /* 0x00000002000f7212 */ /* 0x000fe400078ec0ff */
[----:B------:R-:W-:-:S02]  /*11830*/  HSET2.LE.AND R0, R32, R133, PT ;  /* 0x0000008520007233 */ /* 0x000fc40003803000 */
[----:B------:R-:W-:Y:S01]  /*11840*/  F2FP.BF16.F32.PACK_AB R2, R134, R131 ;  /* 0x000000838602723e */ /* 0x000fe200000010ff */
[----:B------:R3:W-:Y:S01]  /*11850*/  MUFU.EX2 R135, R7 ;  /* 0x0000000700877308 */ /* 0x0007e20000000800 */
[----:B----4-:R-:W-:Y:S02]  /*11860*/  LOP3.LUT R12, R3, R4, RZ, 0xc0, !PT ;  /* 0x00000004030c7212 */ /* 0x010fe400078ec0ff */
[----:B-1----:R-:W-:Y:S02]  /*11870*/  LOP3.LUT R13, R5, R6, RZ, 0xc0, !PT ;  /* 0x00000006050d7212 */ /* 0x002fe400078ec0ff */
[--C-:B------:R-:W-:Y:S02]  /*11880*/  HSET2.LE.AND R6, R35, R133.reuse, PT ;  /* 0x0000008523067233 */ /* 0x100fe40003803000 */
[----:B------:R-:W-:Y:S01]  /*11890*/  HSET2.LE.AND R3, R19, R133, PT ;  /* 0x0000008513037233 */ /* 0x000fe20003803000 */
[----:B------:R1:W4:Y:S01]  /*118a0*/  MUFU.EX2 R118, R16 ;  /* 0x0000001000767308 */ /* 0x0003220000000800 */
[----:B------:R-:W-:-:S02]  /*118b0*/  F2FP.BF16.F32.PACK_AB R5, R129, R130 ;  /* 0x000000828105723e */ /* 0x000fc400000010ff */
[----:B------:R-:W-:Y:S02]  /*118c0*/  LOP3.LUT R4, R0, R2, RZ, 0xc0, !PT ;  /* 0x0000000200047212 */ /* 0x000fe400078ec0ff */
[----:B--2---:R-:W-:Y:S02]  /*118d0*/  F2FP.BF16.F32.PACK_AB R17, R117, R128 ;  /* 0x000000807511723e */ /* 0x004fe400000010ff */
[----:B------:R-:W-:Y:S02]  /*118e0*/  LOP3.LUT R0, R28, 0xffff, RZ, 0xc0, !PT ;  /* 0x0000ffff1c007812 */ /* 0x000fe400078ec0ff */
[----:B---3--:R-:W-:Y:S01]  /*118f0*/  F2FP.BF16.F32.PACK_AB R7, R172, R139 ;  /* 0x0000008bac07723e */ /* 0x008fe200000010ff */
[----:B------:R-:W-:Y:S01]  /*11900*/  IMAD.MOV.U32 R192, RZ, RZ, R65 ;  /* 0x000000ffffc07224 */ /* 0x000fe200078e0041 */
[----:B------:R-:W-:Y:S01]  /*11910*/  SHF.R.U32.HI R2, RZ, 0x10, R28 ;  /* 0x00000010ff027819 */ /* 0x000fe2000001161c */
[----:B------:R-:W-:Y:S01]  /*11920*/  HMMA.16816.F32.BF16 R64, R8, R48, R60 ;  /* 0x000000300840723c */ /* 0x000fe2000004183c */
[----:B------:R-:W-:-:S02]  /*11930*/  LOP3.LUT R5, R3, R5, RZ, 0xc0, !PT ;  /* 0x0000000503057212 */ /* 0x000fc400078ec0ff */
[----:B-1----:R-:W-:-:S03]  /*11940*/  HSET2.LE.AND R16, R34, R133, PT ;  /* 0x0000008522107233 */ /* 0x002fc60003803000 */
[C---:B------:R-:W-:Y:S01]  /*11950*/  HMMA.16816.F32.BF16 R60, R8.reuse, R56, R120 ;  /* 0x00000038083c723c */ /* 0x040fe20000041878 */
[----:B------:R-:W-:Y:S02]  /*11960*/  LOP3.LUT R6, R6, R7, RZ, 0xc0, !PT ;  /* 0x0000000706067212 */ /* 0x000fe400078ec0ff */
[----:B------:R-:W-:Y:S02]  /*11970*/  SHF.R.U32.HI R3, RZ, 0x8, R0 ;  /* 0x00000008ff037819 */ /* 0x000fe40000011600 */
[----:B------:R-:W-:Y:S01]  /*11980*/  LOP3.LUT R7, R16, R17, RZ, 0xc0, !PT ;  /* 0x0000001110077212 */ /* 0x000fe200078ec0ff */
[----:B------:R-:W-:Y:S01]  /*11990*/  HMMA.16816.F32.BF16 R32, R8, R58, R124 ;  /* 0x0000003a0820723c */ /* 0x000fe2000004187c */
[----:B------:R-:W-:Y:S01]  /*119a0*/  LOP3.LUT R0, R2, 0xff, RZ, 0xc0, !PT ;  /* 0x000000ff02007812 */ /* 0x000fe200078ec0ff */
[----:B------:R-:W-:Y:S02]  /*119b0*/  IMAD.MOV.U32 R219, RZ, RZ, R107 ;  /* 0x000000ffffdb7224 */ /* 0x000fe400078e006b */
[----:B------:R1:W-:Y:S03]  /*119c0*/  MUFU.EX2 R107, R36 ;  /* 0x00000024006b7308 */ /* 0x0003e60000000800 */
[----:B------:R-:W-:-:S02]  /*119d0*/  SHF.R.U32.HI R10, RZ, 0x18, R28 ;  /* 0x00000018ff0a7819 */ /* 0x000fc4000001161c */
[----:B------:R-:W-:Y:S01]  /*119e0*/  LOP3.LUT R11, R28, 0xff, RZ, 0xc0, !PT ;  /* 0x000000ff1c0b7812 */ /* 0x000fe200078ec0ff */
[----:B------:R-:W-:Y:S01]  /*119f0*/  HMMA.16816.F32.BF16 R56, R4, R20, R96 ;  /* 0x000000140438723c */ /* 0x000fe20000041860 */
[----:B------:R-:W-:Y:S01]  /*11a00*/  SHF.R.U32.HI R9, RZ, 0x8, R45 ;  /* 0x00000008ff097819 */ /* 0x000fe2000001162d */
[----:B------:R2:W-:Y:S01]  /*11a10*/  MUFU.EX2 R98, R37 ;  /* 0x0000002500627308 */ /* 0x0005e20000000800 */
[----:B------:R-:W-:Y:S01]  /*11a20*/  SHF.R.U32.HI R2, RZ, 0x10, R29 ;  /* 0x00000010ff027819 */ /* 0x000fe2000001161d */
[----:B------:R-:W-:Y:S01]  /*11a30*/  IMAD.MOV.U32 R55, RZ, RZ, R217 ;  /* 0x000000ffff377224 */ /* 0x000fe200078e00d9 */
[----:B------:R-:W-:Y:S02]  /*11a40*/  LOP3.LUT R8, R46, 0xff, RZ, 0xc0, !PT ;  /* 0x000000ff2e087812 */ /* 0x000fe400078ec0ff */
[----:B-1----:R-:W-:Y:S02]  /*11a50*/  PRMT R36, R0, 0x5410, R10 ;  /* 0x0000541000247816 */ /* 0x002fe4000000000a */
[----:B------:R-:W-:-:S02]  /*11a60*/  LOP3.LUT R0, R29, 0xffff, RZ, 0xc0, !PT ;  /* 0x0000ffff1d007812 */ /* 0x000fc400078ec0ff */
[----:B------:R-:W-:Y:S01]  /*11a70*/  PRMT R19, R52, 0x5410, R9 ;  /* 0x0000541034137816 */ /* 0x000fe20000000009 */
[----:B------:R-:W-:Y:S01]  /*11a80*/  IMAD.MOV.U32 R232, RZ, RZ, R230 ;  /* 0x000000ffffe87224 */ /* 0x000fe200078e00e6 */
[----:B------:R-:W-:Y:S02]  /*11a90*/  SHF.R.U32.HI R9, RZ, 0x18, R29 ;  /* 0x00000018ff097819 */ /* 0x000fe4000001161d */
[----:B--2---:R-:W-:Y:S02]  /*11aa0*/  PRMT R37, R11, 0x5410, R3 ;  /* 0x000054100b257816 */ /* 0x004fe40000000003 */
[----:B------:R-:W-:Y:S01]  /*11ab0*/  SHF.R.U32.HI R3, RZ, 0x8, R0 ;  /* 0x00000008ff037819 */ /* 0x000fe20000011600 */
[----:B------:R-:W-:Y:S01]  /*11ac0*/  IMAD.MOV.U32 R196, RZ, RZ, R211 ;  /* 0x000000ffffc47224 */ /* 0x000fe200078e00d3 */
[----:B------:R-:W-:Y:S01]  /*11ad0*/  LOP3.LUT R0, R2, 0xff, RZ, 0xc0, !PT ;  /* 0x000000ff02007812 */ /* 0x000fe200078ec0ff */
[----:B------:R1:W-:Y:S01]  /*11ae0*/  MUFU.EX2 R116, R18 ;  /* 0x0000001200747308 */ /* 0x0003e20000000800 */
[----:B------:R-:W-:Y:S01]  /*11af0*/  IMAD.MOV.U32 R231, RZ, RZ, R54 ;  /* 0x000000ffffe77224 */ /* 0x000fe200078e0036 */
[----:B------:R-:W-:Y:S01]  /*11b00*/  MOV R221, R53 ;  /* 0x0000003500dd7202 */ /* 0x000fe20000000f00 */
[----:B------:R-:W-:Y:S01]  /*11b10*/  IMAD.MOV.U32 R230, RZ, RZ, R55 ;  /* 0x000000ffffe67224 */ /* 0x000fe200078e0037 */
[C---:B------:R-:W-:Y:S04]  /*11b20*/  HMMA.16816.F32.BF16 R48, R4.reuse, R24, R112 ;  /* 0x000000180430723c */ /* 0x040fe80000041870 */
[----:B------:R2:W-:Y:S02]  /*11b30*/  MUFU.EX2 R96, R44 ;  /* 0x0000002c00607308 */ /* 0x0005e40000000800 */
[----:B------:R-:W-:Y:S01]  /*11b40*/  HMMA.16816.F32.BF16 R52, R4, R22, R100 ;  /* 0x000000160434723c */ /* 0x000fe20000041864 */
[----:B-1----:R-:W-:-:S02]  /*11b50*/  PRMT R18, R8, 0x5410, R47 ;  /* 0x0000541008127816 */ /* 0x002fc4000000002f */
[----:B------:R-:W-:-:S03]  /*11b60*/  LOP3.LUT R8, R29, 0xff, RZ, 0xc0, !PT ;  /* 0x000000ff1d087812 */ /* 0x000fc600078ec0ff */
[----:B------:R-:W1:Y:S01]  /*11b70*/  MUFU.EX2 R97, R39 ;  /* 0x0000002700617308 */ /* 0x000e620000000800 */
[----:B------:R-:W-:Y:S01]  /*11b80*/  FADD.FTZ R2, R208, R69 ;  /* 0x00000045d0027221 */ /* 0x000fe20000010000 */
[----:B------:R-:W3:Y:S01]  /*11b90*/  LDSM.16.MT88.4 R28, [R205+0x5800] ;  /* 0x00580000cd1c783b */ /* 0x000ee20000004200 */
[----:B--2---:R-:W-:Y:S07]  /*11ba0*/  HMMA.16816.F32.BF16 R44, R4, R26, R108 ;  /* 0x0000001a042c723c */ /* 0x004fee000004186c */
[----:B------:R-:W-:Y:S01]  /*11bb0*/  PRMT R5, R0, 0x5410, R9 ;  /* 0x0000541000057816 */ /* 0x000fe20000000009 */
[----:B------:R-:W-:Y:S01]  /*11bc0*/  FADD.FTZ R0, R196, R73 ;  /* 0x00000049c4007221 */ /* 0x000fe20000010000 */
[----:B------:R-:W-:Y:S01]  /*11bd0*/  IMAD.MOV.U32 R196, RZ, RZ, R219 ;  /* 0x000000ffffc47224 */ /* 0x000fe200078e00db */
[----:B------:R-:W-:Y:S01]  /*11be0*/  PRMT R7, R8, 0x5410, R3 ;  /* 0x0000541008077816 */ /* 0x000fe20000000003 */
[----:B------:R-:W-:Y:S01]  /*11bf0*/  FADD.FTZ R4, R210, R68 ;  /* 0x00000044d2047221 */ /* 0x000fe20000010000 */
[----:B------:R2:W1:Y:S01]  /*11c00*/  MUFU.EX2 R39, R71 ;  /* 0x0000004700277308 */ /* 0x0004620000000800 */
[----:B------:R-:W-:Y:S01]  /*11c10*/  FADD.FTZ R3, R196, R70 ;  /* 0x00000046c4037221 */ /* 0x000fe20000010000 */
[----:B------:R-:W-:-:S02]  /*11c20*/  IMAD.MOV.U32 R219, RZ, RZ, R221 ;  /* 0x000000ffffdb7224 */ /* 0x000fc400078e00dd */
[----:B------:R-:W-:Y:S02]  /*11c30*/  IMAD.MOV.U32 R221, RZ, RZ, R231 ;  /* 0x000000ffffdd7224 */ /* 0x000fe400078e00e7 */
[----:B------:R-:W-:Y:S02]  /*11c40*/  IMAD.MOV.U32 R231, RZ, RZ, R232 ;  /* 0x000000ffffe77224 */ /* 0x000fe400078e00e8 */
[----:B------:R-:W-:Y:S02]  /*11c50*/  IMAD.MOV.U32 R196, RZ, RZ, R219 ;  /* 0x000000ffffc47224 */ /* 0x000fe400078e00db */
[----:B------:R-:W-:Y:S01]  /*11c60*/  FADD.FTZ R0, R207, R0 ;  /* 0x00000000cf007221 */ /* 0x000fe20000010000 */
[----:B------:R-:W-:Y:S01]  /*11c70*/  IMAD.MOV.U32 R219, RZ, RZ, R221 ;  /* 0x000000ffffdb7224 */ /* 0x000fe200078e00dd */
[----:B--2---:R-:W-:Y:S01]  /*11c80*/  HMMA.16816.F32.BF16 R68, R12, R22, R40 ;  /* 0x000000160c44723c */ /* 0x004fe20000041828 */
[----:B------:R-:W2:Y:S01]  /*11c90*/  LDSM.16.MT88.4 R40, [R206+0x5800] ;  /* 0x00580000ce28783b */ /* 0x000ea20000004200 */
[----:B------:R-:W-:-:S02]  /*11ca0*/  IMAD.MOV.U32 R221, RZ, RZ, R231 ;  /* 0x000000ffffdd7224 */ /* 0x000fc400078e00e7 */
[----:B------:R-:W-:Y:S02]  /*11cb0*/  IMAD.MOV.U32 R232, RZ, RZ, R246 ;  /* 0x000000ffffe87224 */ /* 0x000fe400078e00f6 */
[----:B------:R-:W-:Y:S02]  /*11cc0*/  IMAD.MOV.U32 R246, RZ, RZ, R190 ;  /* 0x000000fffff67224 */ /* 0x000fe400078e00be */
[----:B------:R-:W-:Y:S01]  /*11cd0*/  FADD.FTZ R10, R221, R0 ;  /* 0x00000000dd0a7221 */ /* 0x000fe20000010000 */
[----:B------:R-:W-:Y:S01]  /*11ce0*/  FADD.FTZ R11, R219, R2 ;  /* 0x00000002db0b7221 */ /* 0x000fe20000010000 */
[----:B------:R-:W-:Y:S01]  /*11cf0*/  HSET2.LE.AND R0, R7, R133, PT ;  /* 0x0000008507007233 */ /* 0x000fe20003803000 */
[----:B------:R-:W-:Y:S01]  /*11d00*/  MUFU.EX2 R72, R72 ;  /* 0x0000004800487308 */ /* 0x000fe20000000800 */
[----:B----4-:R-:W-:Y:S01]  /*11d10*/  F2FP.BF16.F32.PACK_AB R2, R118, R135 ;  /* 0x000000877602723e */ /* 0x010fe200000010ff */
[----:B------:R-:W-:Y:S01]  /*11d20*/  FADD.FTZ R17, R204, R4 ;  /* 0x00000004cc117221 */ /* 0x000fe20000010000 */
[----:B------:R-:W-:-:S05]  /*11d30*/  IMAD.MOV.U32 R231, RZ, RZ, R246 ;  /* 0x000000ffffe77224 */ /* 0x000fca00078e00f6 */
[----:B------:R-:W4:Y:S01]  /*11d40*/  MUFU.EX2 R74, R74 ;  /* 0x0000004a004a7308 */ /* 0x000f220000000800 */
[----:B------:R-:W-:Y:S01]  /*11d50*/  LOP3.LUT R4, R0, R2, RZ, 0xc0, !PT ;  /* 0x0000000200047212 */ /* 0x000fe200078ec0ff */
[----:B------:R-:W-:Y:S01]  /*11d60*/  FADD.FTZ R0, R231, R17 ;  /* 0x00000011e7007221 */ /* 0x000fe20000010000 */
[----:B------:R-:W-:Y:S01]  /*11d70*/  HMMA.16816.F32.BF16 R64, R12, R20, R64 ;  /* 0x000000140c40723c */ /* 0x000fe20000041840 */
[----:B------:R-:W-:Y:S01]  /*11d80*/  FADD.FTZ R16, R196, R3 ;  /* 0x00000003c4107221 */ /* 0x000fe20000010000 */
[----:B------:R-:W-:Y:S01]  /*11d90*/  HSET2.LE.AND R3, R5, R133, PT ;  /* 0x0000008505037233 */ /* 0x000fe20003803000 */
[----:B------:R-:W-:Y:S01]  /*11da0*/  IMAD.MOV.U32 R190, RZ, RZ, R191 ;  /* 0x000000ffffbe7224 */ /* 0x000fe200078e00bf */
[----:B------:R-:W-:-:S03]  /*11db0*/  F2FP.BF16.F32.PACK_AB R2, R189, R201 ;  /* 0x000000c9bd02723e */ /* 0x000fc600000010ff */
[----:B------:R-:W-:Y:S01]  /*11dc0*/  FADD.FTZ R20, R245, R0 ;  /* 0x00000000f5147221 */ /* 0x000fe20000010000 */
[--C-:B------:R-:W-:Y:S01]  /*11dd0*/  HSET2.LE.AND R0, R83, R133.reuse, PT ;  /* 0x0000008553007233 */ /* 0x100fe20003803000 */
[----:B------:R-:W-:Y:S01]  /*11de0*/  IMAD.MOV.U32 R191, RZ, RZ, R192 ;  /* 0x000000ffffbf7224 */ /* 0x000fe200078e00c0 */
[----:B-1----:R-:W-:Y:S02]  /*11df0*/  F2FP.BF16.F32.PACK_AB R5, R97, R98 ;  /* 0x000000626105723e */ /* 0x002fe400000010ff */
[--C-:B------:R-:W-:Y:S01]  /*11e00*/  HSET2.LE.AND R6, R19, R133.reuse, PT ;  /* 0x0000008513067233 */ /* 0x100fe20003803000 */
[----:B------:R-:W-:Y:S01]  /*11e10*/  FADD.FTZ R19, R244, R10 ;  /* 0x0000000af4137221 */ /* 0x000fe20000010000 */
[----:B------:R-:W-:Y:S01]  /*11e20*/  HSET2.LE.AND R8, R18, R133, PT ;  /* 0x0000008512087233 */ /* 0x000fe20003803000 */
[----:B------:R-:W-:Y:S01]  /*11e30*/  IMAD.MOV.U32 R246, RZ, RZ, R190 ;  /* 0x000000fffff67224 */ /* 0x000fe200078e00be */
[----:B------:R-:W-:Y:S02]  /*11e40*/  F2FP.BF16.F32.PACK_AB R7, R107, R116 ;  /* 0x000000746b07723e */ /* 0x000fe400000010ff */
[----:B------:R-:W-:Y:S01]  /*11e50*/  LOP3.LUT R10, R0, R2, RZ, 0xc0, !PT ;  /* 0x00000002000a7212 */ /* 0x000fe200078ec0ff */
[----:B------:R-:W-:Y:S01]  /*11e60*/  IMAD.MOV.U32 R190, RZ, RZ, R191 ;  /* 0x000000ffffbe7224 */ /* 0x000fe200078e00bf */
[----:B------:R-:W-:-:S02]  /*11e70*/  F2FP.BF16.F32.PACK_AB R9, R39, R96 ;  /* 0x000000602709723e */ /* 0x000fc400000010ff */
[----:B------:R-:W-:Y:S01]  /*11e80*/  LOP3.LUT R5, R3, R5, RZ, 0xc0, !PT ;  /* 0x0000000503057212 */ /* 0x000fe200078ec0ff */
[----:B------:R-:W-:Y:S01]  /*11e90*/  FADD.FTZ R3, R240, R11 ;  /* 0x0000000bf0037221 */ /* 0x000fe20000010000 */
[----:B------:R-:W-:Y:S02]  /*11ea0*/  HSET2.LE.AND R0, R82, R133, PT ;  /* 0x0000008552007233 */ /* 0x000fe40003803000 */
[----:B----4-:R-:W-:Y:S01]  /*11eb0*/  F2FP.BF16.F32.PACK_AB R2, R74, R72 ;  /* 0x000000484a02723e */ /* 0x010fe200000010ff */
[----:B------:R-:W-:Y:S01]  /*11ec0*/  HMMA.16816.F32.BF16 R60, R12, R24, R60 ;  /* 0x000000180c3c723c */ /* 0x000fe2000004183c */
[----:B------:R-:W-:Y:S02]  /*11ed0*/  LOP3.LUT R6, R6, R7, RZ, 0xc0, !PT ;  /* 0x0000000706067212 */ /* 0x000fe400078ec0ff */
[----:B------:R-:W-:Y:S02]  /*11ee0*/  LOP3.LUT R7, R8, R9, RZ, 0xc0, !PT ;  /* 0x0000000908077212 */ /* 0x000fe400078ec0ff */
[----:B------:R-:W-:-:S02]  /*11ef0*/  LOP3.LUT R11, R0, R2, RZ, 0xc0, !PT ;  /* 0x00000002000b7212 */ /* 0x000fc400078ec0ff */
[----:B------:R-:W-:Y:S01]  /*11f00*/  FADD.FTZ R24, R190, R3 ;  /* 0x00000003be187221 */ /* 0x000fe20000010000 */
[----:B------:R-:W-:-:S04]  /*11f10*/  IMAD.WIDE.U32 R2, R105, -0x2daee0ad, RZ ;  /* 0xd2511f5369027825 */ /* 0x000fc800078e00ff */
[----:B------:R-:W-:Y:S01]  /*11f20*/  FADD.FTZ R8, R232, R16 ;  /* 0x00000010e8087221 */ /* 0x000fe20000010000 */
[C---:B---3--:R-:W-:Y:S01]  /*11f30*/  HMMA.16816.F32.BF16 R56, R4.reuse, R28, R56 ;  /* 0x0000001c0438723c */ /* 0x048fe20000041838 */
[----:B------:R-:W-:Y:S01]  /*11f40*/  F2FP.BF16.F32.PACK_AB R9, R225, R203 ;  /* 0x000000cbe109723e */ /* 0x000fe200000010ff */
[----:B------:R-:W-:Y:S02]  /*11f50*/  VIADD R190, R223, 0x646e171e ;  /* 0x646e171edfbe7836 */ /* 0x000fe40000000000 */
[----:B------:R-:W-:Y:S01]  /*11f60*/  FADD.FTZ R25, R246, R8 ;  /* 0x00000008f6197221 */ /* 0x000fe20000010000 */
[----:B------:R-:W-:Y:S01]  /*11f70*/  LOP3.LUT R0, R2, 0xffff, RZ, 0xc0, !PT ;  /* 0x0000ffff02007812 */ /* 0x000fe200078ec0ff */
[----:B------:R-:W-:Y:S01]  /*11f80*/  HMMA.16816.F32.BF16 R52, R4, R30, R52 ;  /* 0x0000001e0434723c */ /* 0x000fe20000041834 */
[----:B------:R-:W-:-:S05]  /*11f90*/  HSET2.LE.AND R8, R37, R133, PT ;  /* 0x0000008525087233 */ /* 0x000fca0003803000 */
[C---:B--2---:R-:W-:Y:S06]  /*11fa0*/  HMMA.16816.F32.BF16 R48, R4.reuse, R40, R48 ;  /* 0x000000280430723c */ /* 0x044fec0000041830 */
[----:B------:R-:W-:Y:S01]  /*11fb0*/  HMMA.16816.F32.BF16 R44, R4, R42, R44 ;  /* 0x0000002a042c723c */ /* 0x000fe2000004182c */
[----:B------:R-:W-:-:S05]  /*11fc0*/  LOP3.LUT R8, R8, R9, RZ, 0xc0, !PT ;  /* 0x0000000908087212 */ /* 0x000fca00078ec0ff */
[----:B------:R-:W-:Y:S01]  /*11fd0*/  HMMA.16816.F32.BF16 R32, R12, R26, R32 ;  /* 0x0000001a0c20723c */ /* 0x000fe20000041820 */
[----:B------:R-:W-:Y:S02]  /*11fe0*/  SHF.R.U32.HI R4, RZ, 0x10, R2 ;  /* 0x00000010ff047819 */ /* 0x000fe40000011602 */
[----:B------:R-:W-:-:S04]  /*11ff0*/  SHF.R.U32.HI R5, RZ, 0x8, R0 ;  /* 0x00000008ff057819 */ /* 0x000fc80000011600 */
[----:B------:R-:W-:Y:S02]  /*12000*/  HSET2.LE.AND R12, R36, R133, PT ;  /* 0x00000085240c7233 */ /* 0x000fe40003803000 */
[----:B------:R-:W-:Y:S02]  /*12010*/  F2FP.BF16.F32.PACK_AB R13, R174, R180 ;  /* 0x000000b4ae0d723e */ /* 0x000fe400000010ff */
[----:B------:R-:W-:Y:S02]  /*12020*/  LOP3.LUT R7, R2, 0xff, RZ, 0xc0, !PT ;  /* 0x000000ff02077812 */ /* 0x000fe400078ec0ff */
[----:B------:R-:W-:Y:S02]  /*12030*/  SHF.R.U32.HI R6, RZ, 0x18, R2 ;  /* 0x00000018ff067819 */ /* 0x000fe40000011602 */
[----:B------:R-:W-:Y:S01]  /*12040*/  LOP3.LUT R0, R4, 0xff, RZ, 0xc0, !PT ;  /* 0x000000ff04007812 */ /* 0x000fe200078ec0ff */
[----:B------:R-:W-:Y:S01]  /*12050*/  MUFU.EX2 R76, R76 ;  /* 0x0000004c004c7308 */ /* 0x000fe20000000800 */
[----:B------:R-:W-:-:S02]  /*12060*/  LOP3.LUT R2, R3, R78, R190, 0x96, !PT ;  /* 0x0000004e03027212 */ /* 0x000fc400078e96be */
[----:B------:R-:W-:Y:S02]  /*12070*/  LOP3.LUT R9, R12, R13, RZ, 0xc0, !PT ;  /* 0x0000000d0c097212 */ /* 0x000fe400078ec0ff */
[----:B------:R-:W-:-:S03]  /*12080*/  LOP3.LUT R12, R91, 0xff, RZ, 0xc0, !PT ;  /* 0x000000ff5b0c7812 */ /* 0x000fc600078ec0ff */
[----:B------:R-:W1:Y:S01]  /*12090*/  MUFU.EX2 R77, R77 ;  /* 0x0000004d004d7308 */ /* 0x000e620000000800 */
[----:B------:R-:W-:Y:S02]  /*120a0*/  PRMT R16, R0, 0x5410, R6 ;  /* 0x0000541000107816 */ /* 0x000fe40000000006 */
[----:B------:R-:W-:Y:S02]  /*120b0*/  LOP3.LUT R0, R2, 0xffff, RZ, 0xc0, !PT ;  /* 0x0000ffff02007812 */ /* 0x000fe400078ec0ff */
[----:B------:R-:W-:Y:S02]  /*120c0*/  SHF.R.U32.HI R13, RZ, 0x8, R90 ;  /* 0x00000008ff0d7819 */ /* 0x000fe4000001165a */
[----:B------:R-:W-:Y:S02]  /*120d0*/  PRMT R15, R12, 0x5410, R92 ;  /* 0x000054100c0f7816 */ /* 0x000fe4000000005c */
[----:B------:R-:W-:Y:S02]  /*120e0*/  PRMT R17, R7, 0x5410, R5 ;  /* 0x0000541007117816 */ /* 0x000fe40000000005 */
[----:B------:R-:W-:Y:S01]  /*120f0*/  LOP3.LUT R3, R38, 0xffff, RZ, 0xc0, !PT ;  /* 0x0000ffff26037812 */ /* 0x000fe200078ec0ff */
[----:B------:R-:W-:Y:S01]  /*12100*/  IMAD.MOV.U32 R192, RZ, RZ, R197 ;  /* 0x000000ffffc07224 */ /* 0x000fe200078e00c5 */
[----:B------:R-:W-:-:S02]  /*12110*/  SHF.R.U32.HI R4, RZ, 0x10, R38 ;  /* 0x00000010ff047819 */ /* 0x000fc40000011626 */
[----:B------:R-:W-:Y:S02]  /*12120*/  LOP3.LUT R14, R2, 0xff, RZ, 0xc0, !PT ;  /* 0x000000ff020e7812 */ /* 0x000fe400078ec0ff */
[--C-:B------:R-:W-:Y:S02]  /*12130*/  SHF.R.U32.HI R5, RZ, 0x10, R2.reuse ;  /* 0x00000010ff057819 */ /* 0x100fe40000011602 */
[----:B------:R-:W-:Y:S01]  /*12140*/  SHF.R.U32.HI R12, RZ, 0x18, R2 ;  /* 0x00000018ff0c7819 */ /* 0x000fe20000011602 */
[----:B------:R-:W-:Y:S01]  /*12150*/  IMAD.MOV.U32 R197, RZ, RZ, R187 ;  /* 0x000000ffffc57224 */ /* 0x000fe200078e00bb */
[----:B------:R-:W-:Y:S01]  /*12160*/  SHF.R.U32.HI R2, RZ, 0x8, R0 ;  /* 0x00000008ff027819 */ /* 0x000fe20000011600 */
[----:B------:R-:W-:Y:S01]  /*12170*/  IMAD.MOV.U32 R187, RZ, RZ, R209 ;  /* 0x000000ffffbb7224 */ /* 0x000fe200078e00d1 */
[----:B------:R-:W-:Y:S01]  /*12180*/  PRMT R18, R93, 0x5410, R13 ;  /* 0x000054105d127816 */ /* 0x000fe2000000000d */
[----:B------:R-:W-:Y:S01]  /*12190*/  MUFU.EX2 R79, R79 ;  /* 0x0000004f004f7308 */ /* 0x000fe20000000800 */
[----:B------:R-:W-:-:S02]  /*121a0*/  SHF.R.U32.HI R6, RZ, 0x8, R3 ;  /* 0x00000008ff067819 */ /* 0x000fc40000011603 */
[----:B------:R-:W-:Y:S02]  /*121b0*/  SHF.R.U32.HI R13, RZ, 0x18, R38 ;  /* 0x00000018ff0d7819 */ /* 0x000fe40000011626 */
[----:B------:R-:W-:Y:S01]  /*121c0*/  LOP3.LUT R3, R4, 0xff, RZ, 0xc0, !PT ;  /* 0x000000ff04037812 */ /* 0x000fe200078ec0ff */
[----:B------:R-:W-:Y:S01]  /*121d0*/  IMAD.MOV.U32 R191, RZ, RZ, R197 ;  /* 0x000000ffffbf7224 */ /* 0x000fe200078e00c5 */
[----:B------:R-:W-:Y:S01]  /*121e0*/  LOP3.LUT R0, R5, 0xff, RZ, 0xc0, !PT ;  /* 0x000000ff05007812 */ /* 0x000fe200078ec0ff */
[----:B------:R-:W2:Y:S01]  /*121f0*/  MUFU.EX2 R80, R80 ;  /* 0x0000005000507308 */ /* 0x000ea20000000800 */
[----:B------:R-:W-:Y:S01]  /*12200*/  PRMT R2, R14, 0x5410, R2 ;  /* 0x000054100e027816 */ /* 0x000fe20000000002 */
[----:B------:R-:W-:Y:S01]  /*12210*/  IMAD.MOV.U32 R197, RZ, RZ, R187 ;  /* 0x000000ffffc57224 */ /* 0x000fe200078e00bb */
[----:B------:R-:W-:Y:S01]  /*12220*/  PRMT R4, R3, 0x5410, R13 ;  /* 0x0000541003047816 */ /* 0x000fe2000000000d */
[----:B------:R-:W-:Y:S01]  /*12230*/  IMAD.MOV.U32 R187, RZ, RZ, R230 ;  /* 0x000000ffffbb7224 */ /* 0x000fe200078e00e6 */
[----:B------:R-:W-:-:S03]  /*12240*/  LOP3.LUT R7, R38, 0xff, RZ, 0xc0, !PT ;  /* 0x000000ff26077812 */ /* 0x000fc600078ec0ff */
[----:B------:R-:W-:Y:S01]  /*12250*/  MUFU.EX2 R81, R81 ;  /* 0x0000005100517308 */ /* 0x000fe20000000800 */
[----:B------:R-:W-:Y:S01]  /*12260*/  PRMT R3, R0, 0x5410, R12 ;  /* 0x0000541000037816 */ /* 0x000fe2000000000c */
[----:B------:R-:W-:Y:S01]  /*12270*/  IMAD.MOV.U32 R152, RZ, RZ, R218 ;  /* 0x000000ffff987224 */ /* 0x000fe200078e00da */
[----:B------:R-:W-:-:S05]  /*12280*/  HSET2.LE.AND R0, R2, R133, PT ;  /* 0x0000008502007233 */ /* 0x000fca0003803000 */
[----:B------:R-:W3:Y:S01]  /*12290*/  MUFU.EX2 R84, R84 ;  /* 0x0000005400547308 */ /* 0x000ee20000000800 */
[----:B------:R-:W-:Y:S01]  /*122a0*/  IMAD.MOV.U32 R230, RZ, RZ, R153 ;  /* 0x000000ffffe67224 */ /* 0x000fe200078e0099 */
[----:B-1----:R-:W-:Y:S01]  /*122b0*/  F2FP.BF16.F32.PACK_AB R2, R77, R76 ;  /* 0x0000004c4d02723e */ /* 0x002fe200000010ff */
[----:B------:R-:W-:-:S05]  /*122c0*/  IMAD.MOV.U32 R232, RZ, RZ, R187 ;  /* 0x000000ffffe87224 */ /* 0x000fca00078e00bb */
[----:B------:R-:W-:Y:S01]  /*122d0*/  MUFU.EX2 R85, R85 ;  /* 0x0000005500557308 */ /* 0x000fe20000000800 */
[----:B------:R-:W-:Y:S01]  /*122e0*/  PRMT R7, R7, 0x5410, R6 ;  /* 0x0000541007077816 */ /* 0x000fe20000000006 */
[----:B------:R-:W-:-:S06]  /*122f0*/  FADD.FTZ R12, R191, R19 ;  /* 0x00000013bf0c7221 */ /* 0x000fcc0000010000 */
[----:B------:R-:W1:Y:S01]  /*12300*/  MUFU.EX2 R86, R86 ;  /* 0x0000005600567308 */ /* 0x000e620000000800 */
[----:B------:R-:W-:Y:S02]  /*12310*/  IMAD.MOV.U32 R231, RZ, RZ, R197 ;  /* 0x000000ffffe77224 */ /* 0x000fe400078e00c5 */
[----:B------:R-:W-:Y:S01]  /*12320*/  FADD.FTZ R14, R192, R20 ;  /* 0x00000014c00e7221 */ /* 0x000fe20000010000 */
[----:B------:R-:W-:Y:S01]  /*12330*/  IMAD.MOV.U32 R191, RZ, RZ, R152 ;  /* 0x000000ffffbf7224 */ /* 0x000fe200078e0098 */
[----:B------:R-:W-:Y:S01]  /*12340*/  LOP3.LUT R152, R0, R2, RZ, 0xc0, !PT ;  /* 0x0000000200987212 */ /* 0x000fe200078ec0ff */
[----:B------:R-:W-:Y:S02]  /*12350*/  IMAD.MOV.U32 R240, RZ, RZ, R230 ;  /* 0x000000fffff07224 */ /* 0x000fe400078e00e6 */
[----:B------:R-:W-:Y:S01]  /*12360*/  FADD.FTZ R2, R232, R24 ;  /* 0x00000018e8027221 */ /* 0x000fe20000010000 */
[----:B------:R-:W-:Y:S01]  /*12370*/  IMAD.MOV.U32 R153, RZ, RZ, R132 ;  /* 0x000000ffff997224 */ /* 0x000fe200078e0084 */
[----:B------:R-:W-:Y:S01]  /*12380*/  MUFU.EX2 R87, R87 ;  /* 0x0000005700577308 */ /* 0x000fe20000000800 */
[--C-:B------:R-:W-:Y:S01]  /*12390*/  HSET2.LE.AND R6, R16, R133.reuse, PT ;  /* 0x0000008510067233 */ /* 0x100fe20003803000 */
[----:B------:R-:W-:Y:S01]  /*123a0*/  FADD.FTZ R0, R231, R25 ;  /* 0x00000019e7007221 */ /* 0x000fe20000010000 */
[----:B------:R-:W-:Y:S01]  /*123b0*/  HSET2.LE.AND R16, R7, R133, PT ;  /* 0x0000008507107233 */ /* 0x000fe20003803000 */
[----:B------:R-:W-:-:S04]  /*123c0*/  FADD.FTZ R7, R240, R12 ;  /* 0x0000000cf0077221 */ /* 0x000fc80000010000 */
[----:B------:R-:W4:Y:S01]  /*123d0*/  MUFU.EX2 R88, R88 ;  /* 0x0000005800587308 */ /* 0x000f220000000800 */
[----:B------:R-:W-:Y:S01]  /*123e0*/  HSET2.LE.AND R5, R17, R133, PT ;  /* 0x0000008511057233 */ /* 0x000fe20003803000 */
[----:B------:R-:W-:Y:S01]  /*123f0*/  FADD.FTZ R12, R155, R2 ;  /* 0x000000029b0c7221 */ /* 0x000fe20000010000 */
[----:B------:R-:W-:Y:S01]  /*12400*/  MOV R190, R144 ;  /* 0x0000009000be7202 */ /* 0x000fe20000000f00 */
[----:B------:R-:W-:Y:S01]  /*12410*/  FADD.FTZ R17, R153, R14 ;  /* 0x0000000e99117221 */ /* 0x000fe20000010000 */
[----:B--2---:R-:W-:-:S03]  /*12420*/  F2FP.BF16.F32.PACK_AB R2, R80, R79 ;  /* 0x0000004f5002723e */ /* 0x004fc600000010ff */
[----:B------:R-:W-:Y:S01]  /*12430*/  MUFU.EX2 R75, R75 ;  /* 0x0000004b004b7308 */ /* 0x000fe20000000800 */
[--C-:B------:R-:W-:Y:S01]  /*12440*/  HSET2.LE.AND R3, R3, R133.reuse, PT ;  /* 0x0000008503037233 */ /* 0x100fe20003803000 */
[----:B------:R-:W-:Y:S01]  /*12450*/  FADD.FTZ R14, R154, R0 ;  /* 0x000000009a0e7221 */ /* 0x000fe20000010000 */
[--C-:B------:R-:W-:Y:S01]  /*12460*/  HSET2.LE.AND R13, R18, R133.reuse, PT ;  /* 0x00000085120d7233 */ /* 0x100fe20003803000 */
[----:B------:R-:W-:Y:S02]  /*12470*/  IMAD.MOV.U32 R244, RZ, RZ, R147 ;  /* 0x000000fffff47224 */ /* 0x000fe400078e0093 */
[----:B------:R-:W-:Y:S02]  /*12480*/  IMAD.MOV.U32 R246, RZ, RZ, R145 ;  /* 0x000000fffff67224 */ /* 0x000fe400078e0091 */
[----:B------:R-:W-:Y:S01]  /*12490*/  IMAD.MOV.U32 R245, RZ, RZ, R146 ;  /* 0x000000fffff57224 */ /* 0x000fe200078e0092 */
[----:B------:R-:W2:Y:S01]  /*124a0*/  MUFU.EX2 R19, R89 ;  /* 0x0000005900137308 */ /* 0x000ea20000000800 */
[----:B---3--:R-:W-:Y:S01]  /*124b0*/  F2FP.BF16.F32.PACK_AB R0, R84, R81 ;  /* 0x000000515400723e */ /* 0x008fe200000010ff */
[----:B------:R-:W-:Y:S01]  /*124c0*/  IMAD.MOV.U32 R187, RZ, RZ, R149 ;  /* 0x000000ffffbb7224 */ /* 0x000fe200078e0095 */
[--C-:B------:R-:W-:Y:S01]  /*124d0*/  HSET2.LE.AND R18, R4, R133.reuse, PT ;  /* 0x0000008504127233 */ /* 0x100fe20003803000 */
[----:B------:R-:W-:Y:S01]  /*124e0*/  IMAD.MOV.U32 R197, RZ, RZ, R150 ;  /* 0x000000ffffc57224 */ /* 0x000fe200078e0096 */
[----:B-1----:R-:W-:Y:S01]  /*124f0*/  F2FP.BF16.F32.PACK_AB R4, R86, R85 ;  /* 0x000000555604723e */ /* 0x002fe200000010ff */
[----:B------:R-:W-:Y:S01]  /*12500*/  IMAD.MOV.U32 R192, RZ, RZ, R151 ;  /* 0x000000ffffc07224 */ /* 0x000fe200078e0097 */
[----:B------:R-:W-:Y:S01]  /*12510*/  LOP3.LUT R154, R5, R2, RZ, 0xc0, !PT ;  /* 0x00000002059a7212 */ /* 0x000fe200078ec0ff */
[----:B------:R-:W-:Y:S01]  /*12520*/  FADD.FTZ R2, R190, R12 ;  /* 0x0000000cbe027221 */ /* 0x000fe20000010000 */
[----:B------:R-:W-:Y:S01]  /*12530*/  LOP3.LUT R153, R3, R0, RZ, 0xc0, !PT ;  /* 0x0000000003997212 */ /* 0x000fe200078ec0ff */
[----:B------:R-:W-:Y:S01]  /*12540*/  FADD.FTZ R0, R244, R7 ;  /* 0x00000007f4007221 */ /* 0x000fe20000010000 */
[----:B------:R-:W-:Y:S01]  /*12550*/  LOP3.LUT R155, R6, R4, RZ, 0xc0, !PT ;  /* 0x00000004069b7212 */ /* 0x000fe200078ec0ff */
[----:B------:R-:W-:Y:S01]  /*12560*/  FADD.FTZ R3, R246, R14 ;  /* 0x0000000ef6037221 */ /* 0x000fe20000010000 */
[----:B------:R-:W-:Y:S01]  /*12570*/  FADD.FTZ R6, R187, R2 ;  /* 0x00000002bb067221 */ /* 0x000fe20000010000 */
[----:B------:R-:W-:Y:S01]  /*12580*/  FADD.FTZ R4, R245, R17 ;  /* 0x00000011f5047221 */ /* 0x000fe20000010000 */
[----:B------:R-:W-:Y:S01]  /*12590*/  F2FP.BF16.F32.PACK_AB R2, R183, R185 ;  /* 0x000000b9b702723e */ /* 0x000fe200000010ff */
[----:B------:R-:W-:Y:S01]  /*125a0*/  FADD.FTZ R5, R191, R0 ;  /* 0x00000000bf057221 */ /* 0x000fe20000010000 */
[----:B------:R-:W-:Y:S01]  /*125b0*/  HSET2.LE.AND R15, R15, R133, PT ;  /* 0x000000850f0f7233 */ /* 0x000fe20003803000 */
[----:B------:R-:W-:Y:S01]  /*125c0*/  FADD.FTZ R7, R197, R3 ;  /* 0x00000003c5077221 */ /* 0x000fe20000010000 */
[----:B----4-:R-:W-:Y:S01]  /*125d0*/  F2FP.BF16.F32.PACK_AB R0, R88, R87 ;  /* 0x000000575800723e */ /* 0x010fe200000010ff */
[----:B------:R-:W-:-:S02]  /*125e0*/  IMAD.MOV.U32 R190, RZ, RZ, R142 ;  /* 0x000000ffffbe7224 */ /* 0x000fc400078e008e */
[----:B------:R-:W-:Y:S01]  /*125f0*/  FADD.FTZ R4, R192, R4 ;  /* 0x00000004c0047221 */ /* 0x000fe20000010000 */
[----:B------:R-:W-:Y:S01]  /*12600*/  IMAD.MOV.U32 R239, RZ, RZ, R169 ;  /* 0x000000ffffef7224 */ /* 0x000fe200078e00a9 */
[----:B------:R-:W-:Y:S01]  /*12610*/  F2FP.BF16.F32.PACK_AB R3, R184, R188 ;  /* 0x000000bcb803723e */ /* 0x000fe200000010ff */
[----:B------:R-:W-:Y:S01]  /*12620*/  IMAD.MOV.U32 R248, RZ, RZ, R170 ;  /* 0x000000fffff87224 */ /* 0x000fe200078e00aa */
[----:B------:R-:W-:Y:S01]  /*12630*/  LOP3.LUT R142, R13, R2, RZ, 0xc0, !PT ;  /* 0x000000020d8e7212 */ /* 0x000fe200078ec0ff */
[----:B------:R-:W-:Y:S01]  /*12640*/  IMAD.MOV.U32 R246, RZ, RZ, R143 ;  /* 0x000000fffff67224 */ /* 0x000fe200078e008f */
[----:B--2---:R-:W-:Y:S01]  /*12650*/  F2FP.BF16.F32.PACK_AB R2, R19, R75 ;  /* 0x0000004b1302723e */ /* 0x004fe200000010ff */
[----:B------:R-:W-:Y:S01]  /*12660*/  IMAD.MOV.U32 R252, RZ, RZ, R161 ;  /* 0x000000fffffc7224 */ /* 0x000fe200078e00a1 */
[----:B------:R-:W-:Y:S01]  /*12670*/  LOP3.LUT R143, R15, R0, RZ, 0xc0, !PT ;  /* 0x000000000f8f7212 */ /* 0x000fe200078ec0ff */
[----:B------:R-:W-:Y:S02]  /*12680*/  IMAD.MOV.U32 R193, RZ, RZ, R162 ;  /* 0x000000ffffc17224 */ /* 0x000fe400078e00a2 */
[----:B------:R-:W-:Y:S01]  /*12690*/  FADD.FTZ R0, R239, R5 ;  /* 0x00000005ef007221 */ /* 0x000fe20000010000 */
[----:B------:R-:W-:Y:S01]  /*126a0*/  IMAD.MOV.U32 R192, RZ, RZ, R140 ;  /* 0x000000ffffc07224 */ /* 0x000fe200078e008c */
[----:B------:R-:W-:Y:S01]  /*126b0*/  LOP3.LUT R140, R16, R3, RZ, 0xc0, !PT ;  /* 0x00000003108c7212 */ /* 0x000fe200078ec0ff */
[----:B------:R-:W-:-:S02]  /*126c0*/  IMAD.MOV.U32 R194, RZ, RZ, R163 ;  /* 0x000000ffffc27224 */ /* 0x000fc400078e00a3 */
[----:B------:R-:W-:Y:S01]  /*126d0*/  FADD.FTZ R4, R248, R4 ;  /* 0x00000004f8047221 */ /* 0x000fe20000010000 */
[----:B------:R-:W-:Y:S01]  /*126e0*/  IMAD.MOV.U32 R191, RZ, RZ, R141 ;  /* 0x000000ffffbf7224 */ /* 0x000fe200078e008d */
[----:B------:R-:W-:Y:S01]  /*126f0*/  LOP3.LUT R141, R18, R2, RZ, 0xc0, !PT ;  /* 0x00000002128d7212 */ /* 0x000fe200078ec0ff */
        /* <DEDUP_REMOVED lines=72> */
[----:B------:R-:W1:Y:S01]  /*12b80*/  LDSM.16.MT88.4 R148, [R205+0x5c00] ;  /* 0x005c0000cd94783b */ /* 0x000e620000004200 */
        /* <DEDUP_REMOVED lines=11> */
[----:B------:R-:W-:Y:S01]  /*12c40*/  FADD.FTZ R4, R184, R4 ;  /* 0x00000004b8047221 */ /* 0x000fe20000010000 */
[----:B------:R-:W-:Y:S01]  /*12c50*/  FADD.FTZ R3, R19, R3 ;  /* 0x0000000313037221 */ /* 0x000fe20000010000 */
[----:B------:R-:W-:Y:S01]  /*12c60*/  FADD.FTZ R2, R77, R2 ;  /* 0x000000024d027221 */ /* 0x000fe20000010000 */
[----:B------:R3:W5:Y:S01]  /*12c70*/  LDL.LU R217, [R1+0xcc] ;  /* 0x0000cc0001d97983 */ /* 0x0007620000300800 */
[----:B------:R-:W-:Y:S01]  /*12c80*/  FADD.FTZ R0, R84, R0 ;  /* 0x0000000054007221 */ /* 0x000fe20000010000 */
[----:B------:R-:W-:Y:S01]  /*12c90*/  FADD.FTZ R4, R185, R4 ;  /* 0x00000004b9047221 */ /* 0x000fe20000010000 */
[----:B------:R-:W-:Y:S01]  /*12ca0*/  HMMA.16816.F32.BF16 R64, R8, R28, R64 ;  /* 0x0000001c0840723c */ /* 0x000fe20000041840 */
[----:B------:R3:W5:Y:S01]  /*12cb0*/  LDL.LU R216, [R1+0xc8] ;  /* 0x0000c80001d87983 */ /* 0x0007620000300800 */
[----:B------:R-:W-:Y:S01]  /*12cc0*/  FADD.FTZ R3, R87, R3 ;  /* 0x0000000357037221 */ /* 0x000fe20000010000 */
[----:B------:R-:W4:Y:S02]  /*12cd0*/  LDC.U8 R132, c[0x0][0x388] ;  /* 0x0000e200ff847b82 */ /* 0x000f240000000000 */
[----:B------:R3:W5:Y:S01]  /*12ce0*/  LDL.LU R215, [R1+0xc4] ;  /* 0x0000c40001d77983 */ /* 0x0007620000300800 */
[----:B------:R-:W-:-:S03]  /*12cf0*/  FADD.FTZ R2, R79, R2 ;  /* 0x000000024f027221 */ /* 0x000fc60000010000 */
[----:B------:R3:W5:Y:S01]  /*12d00*/  LDL.LU R214, [R1+0xc0] ;  /* 0x0000c00001d67983 */ /* 0x0007620000300800 */
[----:B------:R-:W-:-:S03]  /*12d10*/  FADD.FTZ R0, R85, R0 ;  /* 0x0000000055007221 */ /* 0x000fc60000010000 */
[----:B------:R3:W5:Y:S01]  /*12d20*/  LDL.LU R213, [R1+0xbc] ;  /* 0x0000bc0001d57983 */ /* 0x0007620000300800 */
[C---:B------:R-:W-:Y:S01]  /*12d30*/  HMMA.16816.F32.BF16 R28, R8.reuse, R30, R68 ;  /* 0x0000001e081c723c */ /* 0x040fe20000041844 */
[----:B------:R-:W-:Y:S02]  /*12d40*/  FADD.FTZ R4, R183, R4 ;  /* 0x00000004b7047221 */ /* 0x000fe40000010000 */
[----:B------:R3:W5:Y:S01]  /*12d50*/  LDL.LU R212, [R1+0xb8] ;  /* 0x0000b80001d47983 */ /* 0x0007620000300800 */
[----:B------:R-:W-:Y:S02]  /*12d60*/  FADD.FTZ R3, R88, R3 ;  /* 0x0000000358037221 */ /* 0x000fe40000010000 */
[----:B------:R-:W-:Y:S01]  /*12d70*/  HMMA.16816.F32.BF16 R144, R8, R40, R60 ;  /* 0x000000280890723c */ /* 0x000fe2000004183c */
[----:B------:R3:W5:Y:S01]  /*12d80*/  LDL.LU R211, [R1+0xb4] ;  /* 0x0000b40001d37983 */ /* 0x0007620000300800 */
[----:B------:R-:W-:-:S03]  /*12d90*/  FADD.FTZ R2, R80, R2 ;  /* 0x0000000250027221 */ /* 0x000fc60000010000 */
[----:B------:R3:W5:Y:S01]  /*12da0*/  LDL.LU R210, [R1+0xb0] ;  /* 0x0000b00001d27983 */ /* 0x0007620000300800 */
[----:B------:R-:W-:Y:S01]  /*12db0*/  HMMA.16816.F32.BF16 R8, R8, R42, R32 ;  /* 0x0000002a0808723c */ /* 0x000fe20000041820 */
[----:B------:R-:W-:Y:S02]  /*12dc0*/  FADD.FTZ R0, R86, R0 ;  /* 0x0000000056007221 */ /* 0x000fe40000010000 */
        /* <DEDUP_REMOVED lines=8> */
[----:B-1----:R-:W-:Y:S01]  /*12e50*/  HMMA.16816.F32.BF16 R168, R152, R148, R56 ;  /* 0x0000009498a8723c */ /* 0x002fe20000041838 */
[----:B------:R-:W-:Y:S01]  /*12e60*/  @UP0 UIADD3 UR16, UR16, -0x3, URZ ;  /* 0xfffffffd10100890 */ /* 0x000fe2000fffe03f */
[----:B------:R-:W-:-:S04]  /*12e70*/  IMAD.MOV.U32 R137, RZ, RZ, R104 ;  /* 0x000000ffff897224 */ /* 0x000fc800078e0068 */
[----:B------:R-:W-:Y:S01]  /*12e80*/  HMMA.16816.F32.BF16 R164, R152, R150, R52 ;  /* 0x0000009698a4723c */ /* 0x000fe20000041834 */
[----:B------:R-:W-:-:S05]  /*12e90*/  IMAD.MOV.U32 R138, RZ, RZ, R106 ;  /* 0x000000ffff8a7224 */ /* 0x000fca00078e006a */
[----:B------:R-:W-:Y:S01]  /*12ea0*/  HMMA.16816.F32.BF16 R160, R140, R148, R64 ;  /* 0x000000948ca0723c */ /* 0x000fe20000041840 */
[----:B------:R-:W-:Y:S02]  /*12eb0*/  IMAD.MOV.U32 R133, RZ, RZ, R94 ;  /* 0x000000ffff857224 */ /* 0x000fe400078e005e */
[----:B------:R-:W-:-:S03]  /*12ec0*/  IMAD.MOV.U32 R136, RZ, RZ, R95 ;  /* 0x000000ffff887224 */ /* 0x000fc600078e005f */
[----:B--2---:R-:W-:Y:S01]  /*12ed0*/  HMMA.16816.F32.BF16 R156, R152, R20, R48 ;  /* 0x00000014989c723c */ /* 0x004fe20000041830 */
[----:B------:R-:W-:-:S05]  /*12ee0*/  @P0 IMAD.MOV.U32 R137, RZ, RZ, R104 ;  /* 0x000000ffff890224 */ /* 0x000fca00078e0068 */
[----:B------:R-:W-:Y:S01]  /*12ef0*/  HMMA.16816.F32.BF16 R148, R140, R150, R28 ;  /* 0x000000968c94723c */ /* 0x000fe2000004181c */
[----:B------:R-:W-:-:S05]  /*12f00*/  @P0 IMAD.MOV.U32 R138, RZ, RZ, R106 ;  /* 0x000000ffff8a0224 */ /* 0x000fca00078e006a */
[----:B------:R-:W-:Y:S01]  /*12f10*/  HMMA.16816.F32.BF16 R144, R140, R20, R144 ;  /* 0x000000148c90723c */ /* 0x000fe20000041890 */
[----:B------:R-:W-:Y:S02]  /*12f20*/  @P0 IMAD.MOV.U32 R133, RZ, RZ, R94 ;  /* 0x000000ffff850224 */ /* 0x000fe400078e005e */
[----:B------:R-:W-:-:S03]  /*12f30*/  @P0 IMAD.MOV.U32 R136, RZ, RZ, R95 ;  /* 0x000000ffff880224 */ /* 0x000fc600078e005f */
[-C--:B------:R-:W-:Y:S06]  /*12f40*/  HMMA.16816.F32.BF16 R152, R152, R22.reuse, R44 ;  /* 0x000000169898723c */ /* 0x080fec000004182c */
[----:B------:R-:W-:Y:S01]  /*12f50*/  HMMA.16816.F32.BF16 R140, R140, R22, R8 ;  /* 0x000000168c8c723c */ /* 0x000fe20000041808 */
[----:B------:R-:W-:-:S08]  /*12f60*/  NOP ;  /* 0x0000000000007918 */ /* 0x000fd00000000000 */
[----:B---34-:R-:W-:-:S15]  /*12f70*/  @P0 BRA `(.L_x_221) ;  /* 0x0000000000040947 */ /* 0x018fde0003800000 */
.L_x_217:
[----:B------:R-:W-:-:S12]  /*12f80*/  UIADD3 UR16, UR15, -0x1, URZ ;  /* 0xffffffff0f107890 */ /* 0x000fd8000fffe03f */
.L_x_221:
[----:B------:R-:W-:-:S13]  /*12f90*/  ISETP.LE.AND P0, PT, RZ, UR16, PT ;  /* 0x00000010ff007c0c */ /* 0x000fda000bf03270 */
[----:B------:R-:W-:Y:S05]  /*12fa0*/  @!P0 BRA `(.L_x_222) ;  /* 0x0000007000d88947 */ /* 0x000fea0003800000 */
[----:B------:R-:W2:Y:S01]  /*12fb0*/  LDL.64 R4, [R1+0x70] ;  /* 0x0000700001047983 */ /* 0x000ea20000100a00 */
[----:B------:R-:W-:Y:S01]  /*12fc0*/  ULDC UR4, c[0x0][0x2d0] ;  /* 0x0000b40000047ab9 */ /* 0x000fe20000000800 */
[----:B------:R-:W-:Y:S02]  /*12fd0*/  UIMAD.WIDE.U32 UR20, UR8, 0x60, URZ ;  /* 0x00000060081478a5 */ /* 0x000fe4000f8e003f */
[----:B------:R-:W3:Y:S01]  /*12fe0*/  LDL.LU R2, [R1+0x20] ;  /* 0x0000200001027983 */ /* 0x000ee20000300800 */
[----:B------:R-:W-:Y:S01]  /*12ff0*/  UIMAD.WIDE.U32 UR30, UR10, 0x60, URZ ;  /* 0x000000600a1e78a5 */ /* 0x000fe2000f8e003f */
[----:B------:R-:W-:Y:S01]  /*13000*/  PRMT R219, R132, 0x7054, R132 ;  /* 0x0000705484db7816 */ /* 0x000fe20000000084 */
[----:B------:R-:W-:Y:S01]  /*13010*/  UIMAD UR18, UR11, 0x60, URZ ;  /* 0x000000600b1278a4 */ /* 0x000fe2000f8e023f */
[----:B------:R-:W4:Y:S01]  /*13020*/  LDL.LU R0, [R1+0x88] ;  /* 0x0000880001007983 */ /* 0x000f220000300800 */
[----:B------:R-:W-:Y:S01]  /*13030*/  USHF.L.U64.HI UR14, UR8, 0x6, UR9 ;  /* 0x00000006080e7899 */ /* 0x000fe20008010209 */
[----:B------:R-:W-:Y:S01]  /*13040*/  MOV R132, R137 ;  /* 0x0000008900847202 */ /* 0x000fe20000000f00 */
[----:B------:R-:W-:Y:S01]  /*13050*/  USHF.L.U32 UR15, UR8, 0x6, URZ ;  /* 0x00000006080f7899 */ /* 0x000fe2000800063f */
[----:B-----5:R-:W-:Y:S01]  /*13060*/  MOV R3, R138 ;  /* 0x0000008a00037202 */ /* 0x020fe20000000f00 */
[----:B------:R-:W-:Y:S01]  /*13070*/  IMAD.MOV.U32 R135, RZ, RZ, R133 ;  /* 0x000000ffff877224 */ /* 0x000fe200078e0085 */
[----:B------:R-:W-:Y:S01]  /*13080*/  MOV R134, R136 ;  /* 0x0000008800867202 */ /* 0x000fe20000000f00 */
[----:B------:R-:W-:-:S02]  /*13090*/  USHF.L.U64.HI UR8, UR10, 0x6, UR11 ;  /* 0x000000060a087899 */ /* 0x000fc4000801020b */
[----:B------:R-:W-:Y:S01]  /*130a0*/  UIADD3 UR18, UR18, UR31, URZ ;  /* 0x0000001f12127290 */ /* 0x000fe2000fffe03f */
[----:B------:R-:W-:Y:S01]  /*130b0*/  ULDC.64 UR6, c[0x0][0x248] ;  /* 0x0000920000067ab9 */ /* 0x000fe20000000a00 */
[----:B--2---:R-:W-:Y:S01]  /*130c0*/  ISETP.GE.AND P0, PT, R4, UR4, PT ;  /* 0x0000000404007c0c */ /* 0x004fe2000bf06270 */
[----:B------:R-:W-:Y:S02]  /*130d0*/  UIMAD UR4, UR9, 0x60, URZ ;  /* 0x00000060090478a4 */ /* 0x000fe4000f8e023f */
[----:B------:R-:W-:Y:S02]  /*130e0*/  USHF.L.U32 UR9, UR10, 0x6, URZ ;  /* 0x000000060a097899 */ /* 0x000fe4000800063f */
[----:B------:R-:W-:Y:S01]  /*130f0*/  UIADD3 UR11, UR4, UR21, URZ ;  /* 0x00000015040b7290 */ /* 0x000fe2000fffe03f */
[----:B----4-:R-:W-:Y:S02]  /*13100*/  IMAD.WIDE.U32 R224, R0, -0x2daee0ad, RZ ;  /* 0xd2511f5300e07825 */ /* 0x010fe400078e00ff */
[----:B------:R-:W-:-:S05]  /*13110*/  ULDC UR4, c[0x0][0x2ec] ;  /* 0x0000bb0000047ab9 */ /* 0x000fca0000000800 */
[----:B------:R-:W1:Y:S08]  /*13120*/  @!P0 LDC.64 R4, c[0x0][0x220] ;  /* 0x00008800ff048b82 */ /* 0x000e700000000a00 */
[----:B------:R-:W2:Y:S08]  /*13130*/  @!P0 LDC.64 R8, c[0x0][0x220] ;  /* 0x00008800ff088b82 */ /* 0x000eb00000000a00 */
[----:B------:R-:W4:Y:S01]  /*13140*/  @!P0 LDC.64 R6, c[0x0][0x220] ;  /* 0x00008800ff068b82 */ /* 0x000f220000000a00 */
[----:B-1----:R1:W-:Y:S04]  /*13150*/  @!P0 STL.64 [R1+0x68], R4 ;  /* 0x0000680401008387 */ /* 0x0023e80000100a00 */
[----:B--2---:R-:W-:Y:S04]  /*13160*/  @!P0 STL.64 [R1+0x60], R8 ;  /* 0x0000600801008387 */ /* 0x004fe80000100a00 */
[----:B----4-:R2:W-:Y:S01]  /*13170*/  @!P0 STL.64 [R1+0x58], R6 ;  /* 0x0000580601008387 */ /* 0x0105e20000100a00 */
[----:B-1----:R-:W1:Y:S01]  /*13180*/  @!P0 LDC.64 R4, c[0x0][0x220] ;  /* 0x00008800ff048b82 */ /* 0x002e620000000a00 */
[----:B--2---:R-:W-:-:S05]  /*13190*/  IMAD.WIDE.U32 R6, R218, -0x326172a9, RZ ;  /* 0xcd9e8d57da067825 */ /* 0x004fca00078e00ff */
[----:B---3--:R-:W-:Y:S01]  /*131a0*/  LOP3.LUT R230, R7, R2, RZ, 0x3c, !PT ;  /* 0x0000000207e67212 */ /* 0x008fe200078e3cff */
[----:B-1----:R1:W-:Y:S04]  /*131b0*/  @!P0 STL.64 [R1+0x50], R4 ;  /* 0x0000500401008387 */ /* 0x0023e80000100a00 */
[----:B------:R2:W-:Y:S01]  /*131c0*/  STL.64 [R1+0x8], R6 ;  /* 0x0000080601007387 */ /* 0x0005e20000100a00 */
[----:B-1----:R-:W-:-:S05]  /*131d0*/  IADD3 R4, R218, 0x4, RZ ;  /* 0x00000004da047810 */ /* 0x002fca0007ffe0ff */
[----:B------:R-:W-:-:S05]  /*131e0*/  IMAD.WIDE.U32 R4, R4, -0x326172a9, RZ ;  /* 0xcd9e8d5704047825 */ /* 0x000fca00078e00ff */
[----:B------:R1:W-:Y:S01]  /*131f0*/  STL.64 [R1], R4 ;  /* 0x0000000401007387 */ /* 0x0003e20000100a00 */
[----:B------:R-:W-:-:S03]  /*13200*/  LOP3.LUT R232, R5, R2, RZ, 0x3c, !PT ;  /* 0x0000000205e87212 */ /* 0x000fc600078e3cff */
[----:B--2---:R-:W2:Y:S04]  /*13210*/  LDL.LU.64 R6, [R1+0x28] ;  /* 0x0000280001067983 */ /* 0x004ea80000300a00 */
[----:B-1----:R-:W2:Y:S01]  /*13220*/  LDL.LU.64 R4, [R1+0x90] ;  /* 0x0000900001047983 */ /* 0x002ea20000300a00 */
[----:B------:R-:W-:-:S04]  /*13230*/  IMAD.WIDE.U32 R230, R230, -0x2daee0ad, RZ ;  /* 0xd2511f53e6e67825 */ /* 0x000fc800078e00ff */
[----:B------:R-:W-:-:S04]  /*13240*/  IMAD.WIDE.U32 R232, R232, -0x2daee0ad, RZ ;  /* 0xd2511f53e8e87825 */ /* 0x000fc800078e00ff */
[----:B--2---:R-:W-:-:S05]  /*13250*/  IMAD.MOV.U32 R5, RZ, RZ, R7 ;  /* 0x000000ffff057224 */ /* 0x004fca00078e0007 */
[----:B------:R1:W-:Y:S01]  /*13260*/  STL.64 [R1+0x48], R4 ;  /* 0x0000480401007387 */ /* 0x0003e20000100a00 */
[----:B------:R-:W-:Y:S05]  /*13270*/  BRA `(.L_x_223) ;  /* 0x0000000000dc7947 */ /* 0x000fea0003800000 */
.L_x_225:
        /* <DEDUP_REMOVED lines=17> */
[----:B--2---:R-:W-:Y:S04]  /*13390*/  LEA R0, P2, R0, R242, 0x7 ;  /* 0x000000f200007211 */ /* 0x004fe800078438ff */
[----:B------:R-:W-:Y:S02]  /*133a0*/  @!P0 IADD3 R136, P3, R0, UR26, RZ ;  /* 0x0000001a00888c10 */ /* 0x000fe4000ff7e0ff */
[----:B---3--:R-:W-:Y:S02]  /*133b0*/  LEA.HI.X R2, R137, R241, R2, 0x7, P2 ;  /* 0x000000f189027211 */ /* 0x008fe400010f3c02 */
[----:B-1----:R-:W-:Y:S02]  /*133c0*/  @!P0 LEA R174, P2, R136, R174, 0x1 ;  /* 0x000000ae88ae8211 */ /* 0x002fe400078408ff */
[----:B------:R-:W-:Y:S04]  /*133d0*/  @!P0 IADD3.X R137, R2, UR25, RZ, P3, !PT ;  /* 0x0000001902898c10 */ /* 0x000fe80009ffe4ff */
[----:B------:R-:W-:Y:S02]  /*133e0*/  @!P0 LEA.HI.X R175, R136, R175, R137, 0x1, P2 ;  /* 0x000000af88af8211 */ /* 0x000fe400010f0c89 */
[C---:B-----5:R-:W-:Y:S04]  /*133f0*/  @!P0 LEA R136, P2, R0.reuse, R172, 0x1 ;  /* 0x000000ac00888211 */ /* 0x060fe800078408ff */
[C---:B------:R-:W-:Y:S02]  /*13400*/  @!P0 LEA.HI.X R137, R0.reuse, R173, R2, 0x1, P2 ;  /* 0x000000ad00898211 */ /* 0x040fe400010f0c02 */
[----:B------:R-:W-:Y:S03]  /*13410*/  @!P0 IADD3 R173, P3, R0, UR9, RZ ;  /* 0x0000000900ad8c10 */ /* 0x000fe6000ff7e0ff */
[----:B------:R-:W-:Y:S01]  /*13420*/  @!PT LDS RZ, [RZ] ;  /* 0x00000000fffff984 */ /* 0x000fe20000000800 */
[----:B------:R-:W-:Y:S01]  /*13430*/  @!PT LDS RZ, [RZ] ;  /* 0x00000000fffff984 */ /* 0x000fe20000000800 */
[----:B------:R-:W-:Y:S01]  /*13440*/  @!PT LDS RZ, [RZ] ;  /* 0x00000000fffff984 */ /* 0x000fe20000000800 */
[----:B------:R1:W-:Y:S01]  /*13450*/  @!P0 LDGSTS.E.BYPASS.LTC128B.128 [R217+0x2000], desc[UR22][R136.64] ;  /* 0x0200000088d98fae */ /* 0x0003e2000b901d56 */
[C---:B----4-:R-:W-:Y:S03]  /*13460*/  @!P0 LEA R172, P2, R173.reuse, R178, 0x1 ;  /* 0x000000b2adac8211 */ /* 0x050fe600078408ff */
[----:B------:R2:W-:Y:S04]  /*13470*/  @P0 STS.128 [R217+0x2800], RZ ;  /* 0x002800ffd9000388 */ /* 0x0005e80000000c00 */
[----:B------:R-:W-:Y:S01]  /*13480*/  @!PT LDS RZ, [RZ] ;  /* 0x00000000fffff984 */ /* 0x000fe20000000800 */
[----:B------:R-:W-:Y:S01]  /*13490*/  @!PT LDS RZ, [RZ] ;  /* 0x00000000fffff984 */ /* 0x000fe20000000800 */
[----:B------:R-:W-:Y:S01]  /*134a0*/  @!PT LDS RZ, [RZ] ;  /* 0x00000000fffff984 */ /* 0x000fe20000000800 */
[----:B------:R2:W-:Y:S04]  /*134b0*/  @!P0 LDGSTS.E.BYPASS.LTC128B.128 [R217+0x2800], desc[UR22][R174.64] ;  /* 0x02800000aed98fae */ /* 0x0005e8000b901d56 */
[----:B------:R2:W-:Y:S01]  /*134c0*/  @P0 STS.128 [R217+0x3000], RZ ;  /* 0x003000ffd9000388 */ /* 0x0005e20000000c00 */
[----:B-1----:R-:W-:Y:S02]  /*134d0*/  @!P0 IADD3.X R136, R2, UR8, RZ, P3, !PT ;  /* 0x0000000802888c10 */ /* 0x002fe40009ffe4ff */
[----:B------:R-:W-:Y:S02]  /*134e0*/  @!P0 IADD3 R0, P3, R0, UR30, RZ ;  /* 0x0000001e00008c10 */ /* 0x000fe4000ff7e0ff */
[----:B------:R-:W-:Y:S02]  /*134f0*/  @!P0 LEA.HI.X R173, R173, R179, R136, 0x1, P2 ;  /* 0x000000b3adad8211 */ /* 0x000fe400010f0c88 */
[----:B------:R-:W1:Y:S01]  /*13500*/  @!P0 LDC.64 R136, c[0x0][0x218] ;  /* 0x00008600ff888b82 */ /* 0x000e620000000a00 */
[----:B------:R-:W-:Y:S02]  /*13510*/  @!P0 IADD3.X R2, R2, UR18, RZ, P3, !PT ;  /* 0x0000001202028c10 */ /* 0x000fe40009ffe4ff */
[----:B------:R-:W-:Y:S01]  /*13520*/  @!PT LDS RZ, [RZ] ;  /* 0x00000000fffff984 */ /* 0x000fe20000000800 */
[----:B------:R-:W-:Y:S01]  /*13530*/  @!PT LDS RZ, [RZ] ;  /* 0x00000000fffff984 */ /* 0x000fe20000000800 */
[----:B------:R-:W-:Y:S01]  /*13540*/  @!PT LDS RZ, [RZ] ;  /* 0x00000000fffff984 */ /* 0x000fe20000000800 */
[----:B------:R2:W-:Y:S04]  /*13550*/  @!P0 LDGSTS.E.BYPASS.LTC128B.128 [R217+0x3000], desc[UR22][R172.64] ;  /* 0x03000000acd98fae */ /* 0x0005e8000b901d56 */
[----:B------:R2:W-:Y:S01]  /*13560*/  @P0 STS.128 [R217+0x3800], RZ ;  /* 0x003800ffd9000388 */ /* 0x0005e20000000c00 */
[C---:B-1----:R-:W-:Y:S04]  /*13570*/  @!P0 LEA R136, P2, R0.reuse, R136, 0x1 ;  /* 0x0000008800888211 */ /* 0x042fe800078408ff */
[----:B------:R-:W-:Y:S05]  /*13580*/  @!P0 LEA.HI.X R137, R0, R137, R2, 0x1, P2 ;  /* 0x0000008900898211 */ /* 0x000fea00010f0c02 */
[----:B------:R-:W-:Y:S01]  /*13590*/  @!PT LDS RZ, [RZ] ;  /* 0x00000000fffff984 */ /* 0x000fe20000000800 */
[----:B------:R-:W-:Y:S01]  /*135a0*/  @!PT LDS RZ, [RZ] ;  /* 0x00000000fffff984 */ /* 0x000fe20000000800 */
[----:B------:R-:W-:Y:S01]  /*135b0*/  @!PT LDS RZ, [RZ] ;  /* 0x00000000fffff984 */ /* 0x000fe20000000800 */
[----:B------:R2:W-:Y:S04]  /*135c0*/  @!P0 LDGSTS.E.BYPASS.LTC128B.128 [R217+0x3800], desc[UR22][R136.64] ;  /* 0x0380000088d98fae */ /* 0x0005e8000b901d56 */
[----:B------:R-:W0:Y:S01]  /*135d0*/  LDGDEPBAR ;  /* 0x00000000000079af */ /* 0x000e220000000000 */
[----:B------:R-:W-:Y:S05]  /*135e0*/  BRA `(.L_x_224) ;  /* 0x0000000c002c7947 */ /* 0x000fea0003800000 */
.L_x_223:
[----:B------:R-:W2:Y:S01]  /*135f0*/  LDL.64 R12, [R1+0x48] ;  /* 0x00004800010c7983 */ /* 0x000ea20000100a00 */
[----:B------:R-:W-:Y:S04]  /*13600*/  DEPBAR.LE SB0, 0x0 ;  /* 0x000080000000791a */ /* 0x000fe80000000000 */
[----:B------:R-:W3:Y:S01]  /*13610*/  LDL R9, [R1+0x68] ;  /* 0x0000680001097983 */ /* 0x000ee20000100800 */
[----:B------:R-:W-:Y:S01]  /*13620*/  USHF.R.S32.HI UR28, URZ, 0x1f, UR16 ;  /* 0x0000001f3f1c7899 */ /* 0x000fe20008011410 */
[----:B-1----:R-:W-:Y:S01]  /*13630*/  IMAD.U32 R4, RZ, RZ, UR16 ;  /* 0x00000010ff047e24 */ /* 0x002fe2000f8e00ff */
[----:B------:R-:W-:Y:S02]  /*13640*/  UIMAD UR10, UR19, UR16, URZ ;  /* 0x00000010130a72a4 */ /* 0x000fe4000f8e023f */
[----:B----4-:R-:W4:Y:S01]  /*13650*/  LDL R19, [R1+0x6c] ;  /* 0x00006c0001137983 */ /* 0x010f220000100800 */
[----:B------:R-:W-:Y:S01]  /*13660*/  VIADD R218, R222, 0x3c6ef372 ;  /* 0x3c6ef372deda7836 */ /* 0x000fe20000000000 */
[----:B------:R-:W-:Y:S03]  /*13670*/  UIMAD UR10, UR28, UR24, UR10 ;  /* 0x000000181c0a72a4 */ /* 0x000fe6000f8e020a */
[----:B-----5:R-:W5:Y:S01]  /*13680*/  LDL R10, [R1+0x60] ;  /* 0x00006000010a7983 */ /* 0x020f620000100800 */
[----:B------:R-:W-:Y:S04]  /*13690*/  USHF.L.U32 UR28, UR16, 0x2, URZ ;  /* 0x00000002101c7899 */ /* 0x000fe8000800063f */
[----:B------:R-:W5:Y:S05]  /*136a0*/  LDL R18, [R1+0x64] ;  /* 0x0000640001127983 */ /* 0x000f6a0000100800 */
[----:B------:R-:W5:Y:S05]  /*136b0*/  LDL R8, [R1+0x58] ;  /* 0x0000580001087983 */ /* 0x000f6a0000100800 */
[----:B------:R-:W5:Y:S05]  /*136c0*/  LDL R17, [R1+0x5c] ;  /* 0x00005c0001117983 */ /* 0x000f6a0000100800 */
[----:B------:R-:W5:Y:S05]  /*136d0*/  LDL R6, [R1+0x50] ;  /* 0x0000500001067983 */ /* 0x000f6a0000100800 */
[----:B------:R-:W5:Y:S01]  /*136e0*/  LDL R16, [R1+0x54] ;  /* 0x0000540001107983 */ /* 0x000f620000100800 */
[----:B------:R-:W-:Y:S06]  /*136f0*/  BAR.SYNC.DEFER_BLOCKING 0x0 ;  /* 0x0000000000007b1d */ /* 0x000fec0000010000 */
[----:B------:R-:W-:Y:S05]  /*13700*/  @P0 STS [R217+0x4000], RZ ;  /* 0x004000ffd9000388 */ /* 0x000fea0000000800 */
[----:B------:R-:W-:Y:S05]  /*13710*/  @P0 STS [R217+0x4004], RZ ;  /* 0x004004ffd9000388 */ /* 0x000fea0000000800 */
[----:B------:R-:W-:Y:S05]  /*13720*/  @P0 STS.64 [R217+0x4008], RZ ;  /* 0x004008ffd9000388 */ /* 0x000fea0000000a00 */
[----:B------:R-:W5:Y:S05]  /*13730*/  LDL.64 R244, [R1+0x8] ;  /* 0x0000080001f47983 */ /* 0x000f6a0000100a00 */
[----:B------:R-:W5:Y:S01]  /*13740*/  LDL.64 R226, [R1] ;  /* 0x0000000001e27983 */ /* 0x000f620000100a00 */
[----:B--2---:R-:W-:Y:S04]  /*13750*/  IMAD.WIDE.U32 R4, R4, UR24, R12 ;  /* 0x0000001804047c25 */ /* 0x004fe8000f8e000c */
[----:B------:R-:W-:Y:S01]  /*13760*/  VIADD R0, R5, UR10 ;  /* 0x0000000a05007c36 */ /* 0x000fe20008000000 */
[C---:B---3--:R-:W-:Y:S02]  /*13770*/  @!P0 LEA R12, P4, R4.reuse, R9, 0x1 ;  /* 0x00000009040c8211 */ /* 0x048fe400078808ff */
[C---:B------:R-:W-:Y:S02]  /*13780*/  @!P0 IADD3 R2, P3, R4.reuse, UR27, RZ ;  /* 0x0000001b04028c10 */ /* 0x040fe4000ff7e0ff */
[----:B----4-:R-:W-:Y:S02]  /*13790*/  @!P0 LEA.HI.X R13, R4, R19, R0, 0x1, P4 ;  /* 0x00000013040d8211 */ /* 0x010fe400020f0c00 */
[----:B------:R-:W-:Y:S02]  /*137a0*/  @!P0 IADD3.X R9, R0, UR17, RZ, P3, !PT ;  /* 0x0000001100098c10 */ /* 0x000fe40009ffe4ff */
[----:B-----5:R-:W-:Y:S01]  /*137b0*/  @!P0 LEA R10, P3, R2, R10, 0x1 ;  /* 0x0000000a020a8211 */ /* 0x020fe200078608ff */
[----:B------:R-:W-:Y:S01]  /*137c0*/  @!PT LDS RZ, [RZ] ;  /* 0x00000000fffff984 */ /* 0x000fe20000000800 */
[----:B------:R-:W-:Y:S01]  /*137d0*/  @!PT LDS RZ, [RZ] ;  /* 0x00000000fffff984 */ /* 0x000fe20000000800 */
[----:B------:R-:W-:Y:S01]  /*137e0*/  @!PT LDS RZ, [RZ] ;  /* 0x00000000fffff984 */ /* 0x000fe20000000800 */
[----:B------:R-:W-:Y:S01]  /*137f0*/  @!P0 LDGSTS.E.BYPASS.LTC128B.128 [R217+0x4000], desc[UR22][R12.64] ;  /* 0x040000000cd98fae */ /* 0x000fe2000b901d56 */
[----:B------:R-:W-:Y:S02]  /*13800*/  @!P0 IADD3 R5, P2, R4, UR15, RZ ;  /* 0x0000000f04058c10 */ /* 0x000fe4000ff5e0ff */
[----:B------:R-:W-:Y:S02]  /*13810*/  @!P0 LEA.HI.X R11, R2, R18, R9, 0x1, P3 ;  /* 0x00000012020b8211 */ /* 0x000fe400018f0c09 */
[----:B------:R-:W-:Y:S01]  /*13820*/  @P0 STS.128 [R217+0x4800], RZ ;  /* 0x004800ffd9000388 */ /* 0x000fe20000000c00 */
[----:B------:R-:W-:Y:S02]  /*13830*/  @!P0 IADD3.X R14, R0, UR14, RZ, P2, !PT ;  /* 0x0000000e000e8c10 */ /* 0x000fe400097fe4ff */
[C---:B------:R-:W-:Y:S02]  /*13840*/  @!P0 LEA R8, P2, R5.reuse, R8, 0x1 ;  /* 0x0000000805088211 */ /* 0x040fe400078408ff */
[----:B------:R-:W-:Y:S01]  /*13850*/  @!PT LDS RZ, [RZ] ;  /* 0x00000000fffff984 */ /* 0x000fe20000000800 */
[----:B------:R-:W-:Y:S01]  /*13860*/  @!PT LDS RZ, [RZ] ;  /* 0x00000000fffff984 */ /* 0x000fe20000000800 */
[----:B------:R-:W-:Y:S01]  /*13870*/  @!PT LDS RZ, [RZ] ;  /* 0x00000000fffff984 */ /* 0x000fe20000000800 */
[----:B------:R-:W-:Y:S01]  /*13880*/  @!P0 LDGSTS.E.BYPASS.LTC128B.128 [R217+0x4800], desc[UR22][R10.64] ;  /* 0x048000000ad98fae */ /* 0x000fe2000b901d56 */
[----:B------:R-:W-:Y:S02]  /*13890*/  @!P0 IADD3 R7, P1, R4, UR20, RZ ;  /* 0x0000001404078c10 */ /* 0x000fe4000ff3e0ff */
[----:B------:R-:W-:Y:S02]  /*138a0*/  @!P0 LEA.HI.X R9, R5, R17, R14, 0x1, P2 ;  /* 0x0000001105098211 */ /* 0x000fe400010f0c0e */
[----:B------:R-:W-:Y:S01]  /*138b0*/  @P0 STS.128 [R217+0x5000], RZ ;  /* 0x005000ffd9000388 */ /* 0x000fe20000000c00 */
[----:B------:R-:W-:Y:S01]  /*138c0*/  @!P0 IADD3.X R15, R0, UR11, RZ, P1, !PT ;  /* 0x0000000b000f8c10 */ /* 0x000fe20008ffe4ff */
[----:B------:R-:W-:Y:S01]  /*138d0*/  VIADD R0, R223, 0xbb67ae85 ;  /* 0xbb67ae85df007836 */ /* 0x000fe20000000000 */
[C---:B------:R-:W-:Y:S02]  /*138e0*/  @!P0 LEA R6, P1, R7.reuse, R6, 0x1 ;  /* 0x0000000607068211 */ /* 0x040fe400078208ff */
[----:B------:R-:W-:Y:S01]  /*138f0*/  @!PT LDS RZ, [RZ] ;  /* 0x00000000fffff984 */ /* 0x000fe20000000800 */
[----:B------:R-:W-:Y:S01]  /*13900*/  @!PT LDS RZ, [RZ] ;  /* 0x00000000fffff984 */ /* 0x000fe20000000800 */
[----:B------:R-:W-:Y:S01]  /*13910*/  @!PT LDS RZ, [RZ] ;  /* 0x00000000fffff984 */ /* 0x000fe20000000800 */
[----:B------:R-:W-:Y:S02]  /*13920*/  @!P0 LDGSTS.E.BYPASS.LTC128B.128 [R217+0x5000], desc[UR22][R8.64] ;  /* 0x0500000008d98fae */ /* 0x000fe4000b901d56 */
[----:B------:R-:W-:Y:S03]  /*13930*/  @!P0 LEA.HI.X R7, R7, R16, R15, 0x1, P1 ;  /* 0x0000001007078211 */ /* 0x000fe600008f0c0f */
[----:B------:R-:W-:Y:S01]  /*13940*/  @P0 STS.128 [R217+0x5800], RZ ;  /* 0x005800ffd9000388 */ /* 0x000fe20000000c00 */
[----:B------:R-:W-:Y:S04]  /*13950*/  ISETP.LT.AND P1, PT, RZ, UR16, PT ;  /* 0x00000010ff007c0c */ /* 0x000fe8000bf21270 */
[----:B------:R-:W-:Y:S01]  /*13960*/  @!PT LDS RZ, [RZ] ;  /* 0x00000000fffff984 */ /* 0x000fe20000000800 */
[----:B------:R-:W-:Y:S01]  /*13970*/  @!PT LDS RZ, [RZ] ;  /* 0x00000000fffff984 */ /* 0x000fe20000000800 */
[----:B------:R-:W-:Y:S01]  /*13980*/  @!PT LDS RZ, [RZ] ;  /* 0x00000000fffff984 */ /* 0x000fe20000000800 */
[----:B------:R1:W-:Y:S05]  /*13990*/  @!P0 LDGSTS.E.BYPASS.LTC128B.128 [R217+0x5800], desc[UR22][R6.64] ;  /* 0x0580000006d98fae */ /* 0x0003ea000b901d56 */
[----:B------:R-:W-:Y:S05]  /*139a0*/  LDSM.16.M88.4 R128, [R207] ;  /* 0x00000000cf80783b */ /* 0x000fea0000000200 */
[----:B------:R-:W1:Y:S05]  /*139b0*/  LDSM.16.M88.4 R16, [R204+0x2000] ;  /* 0x00200000cc10783b */ /* 0x000e6a0000000200 */
[----:B------:R-:W2:Y:S05]  /*139c0*/  LDSM.16.M88.4 R124, [R207+0x1000] ;  /* 0x00100000cf7c783b */ /* 0x000eaa0000000200 */
[----:B------:R-:W3:Y:S05]  /*139d0*/  LDSM.16.M88.4 R32, [R204+0x2400] ;  /* 0x00240000cc20783b */ /* 0x000eea0000000200 */
[----:B------:R-:W0:Y:S05]  /*139e0*/  LDGDEPBAR ;  /* 0x00000000000079af */ /* 0x000e2a0000000000 */
[----:B------:R-:W4:Y:S05]  /*139f0*/  LDSM.16.M88.4 R48, [R204+0x2800] ;  /* 0x00280000cc30783b */ /* 0x000f2a0000000200 */
[----:B------:R-:W5:Y:S05]  /*13a00*/  LDSM.16.M88.4 R64, [R204+0x2c00] ;  /* 0x002c0000cc40783b */ /* 0x000f6a0000000200 */
[----:B------:R-:W5:Y:S05]  /*13a10*/  LDSM.16.M88.4 R80, [R204+0x3000] ;  /* 0x00300000cc50783b */ /* 0x000f6a0000000200 */
[----:B------:R-:W5:Y:S05]  /*13a20*/  LDSM.16.M88.4 R96, [R204+0x3400] ;  /* 0x00340000cc60783b */ /* 0x000f6a0000000200 */
[----:B------:R-:W5:Y:S01]  /*13a30*/  LDSM.16.M88.4 R112, [R204+0x3800] ;  /* 0x00380000cc70783b */ /* 0x000f620000000200 */
[-C--:B-1----:R-:W-:Y:S04]  /*13a40*/  HMMA.16816.F32.BF16 R4, R128, R16.reuse, RZ ;  /* 0x000000108004723c */ /* 0x082fe800000418ff */
[----:B------:R-:W1:Y:S02]  /*13a50*/  LDSM.16.M88.4 R136, [R204+0x3c00] ;  /* 0x003c0000cc88783b */ /* 0x000e640000000200 */
[C---:B--2---:R-:W-:Y:S03]  /*13a60*/  HMMA.16816.F32.BF16 R8, R124.reuse, R16, RZ ;  /* 0x000000107c08723c */ /* 0x044fe600000418ff */
[----:B------:R-:W-:Y:S03]  /*13a70*/  LDSM.16.M88.4 R172, [R208] ;  /* 0x00000000d0ac783b */ /* 0x000fe60000000200 */
[-C--:B------:R-:W-:Y:S02]  /*13a80*/  HMMA.16816.F32.BF16 R12, R124, R18.reuse, RZ ;  /* 0x000000127c0c723c */ /* 0x080fe400000418ff */
[----:B------:R-:W2:Y:S04]  /*13a90*/  LDSM.16.M88.4 R176, [R209] ;  /* 0x00000000d1b0783b */ /* 0x000ea80000000200 */
[C---:B------:R-:W-:Y:S01]  /*13aa0*/  HMMA.16816.F32.BF16 R16, R128.reuse, R18, RZ ;  /* 0x000000128010723c */ /* 0x040fe200000418ff */
[----:B------:R-:W2:Y:S05]  /*13ab0*/  LDSM.16.M88.4 R180, [R208+0x1000] ;  /* 0x00100000d0b4783b */ /* 0x000eaa0000000200 */
[-C--:B---3--:R-:W-:Y:S01]  /*13ac0*/  HMMA.16816.F32.BF16 R20, R128, R32.reuse, RZ ;  /* 0x000000208014723c */ /* 0x088fe200000418ff */
[----:B------:R-:W3:Y:S05]  /*13ad0*/  LDSM.16.M88.4 R184, [R216] ;  /* 0x00000000d8b8783b */ /* 0x000eea0000000200 */
[C---:B------:R-:W-:Y:S01]  /*13ae0*/  HMMA.16816.F32.BF16 R24, R124.reuse, R32, RZ ;  /* 0x000000207c18723c */ /* 0x040fe200000418ff */
[----:B------:R-:W3:Y:S05]  /*13af0*/  LDSM.16.M88.4 R188, [R215] ;  /* 0x00000000d7bc783b */ /* 0x000eea0000000200 */
[-C--:B------:R-:W-:Y:S01]  /*13b00*/  HMMA.16816.F32.BF16 R28, R124, R34.reuse, RZ ;  /* 0x000000227c1c723c */ /* 0x080fe200000418ff */
[----:B------:R-:W3:Y:S05]  /*13b10*/  LDSM.16.M88.4 R192, [R214] ;  /* 0x00000000d6c0783b */ /* 0x000eea0000000200 */
[C---:B------:R-:W-:Y:S01]  /*13b20*/  HMMA.16816.F32.BF16 R32, R128.reuse, R34, RZ ;  /* 0x000000228020723c */ /* 0x040fe200000418ff */
[----:B------:R-:W3:Y:S05]  /*13b30*/  LDSM.16.M88.4 R196, [R213] ;  /* 0x00000000d5c4783b */ /* 0x000eea0000000200 */
[-C--:B----4-:R-:W-:Y:S01]  /*13b40*/  HMMA.16816.F32.BF16 R36, R128, R48.reuse, RZ ;  /* 0x000000308024723c */ /* 0x090fe200000418ff */
[----:B------:R-:W4:Y:S05]  /*13b50*/  LDSM.16.M88.4 R200, [R212] ;  /* 0x00000000d4c8783b */ /* 0x000f2a0000000200 */
[C---:B------:R-:W-:Y:S06]  /*13b60*/  HMMA.16816.F32.BF16 R40, R124.reuse, R48, RZ ;  /* 0x000000307c28723c */ /* 0x040fec00000418ff */
[-C--:B------:R-:W-:Y:S06]  /*13b70*/  HMMA.16816.F32.BF16 R44, R124, R50.reuse, RZ ;  /* 0x000000327c2c723c */ /* 0x080fec00000418ff */
[C---:B------:R-:W-:Y:S06]  /*13b80*/  HMMA.16816.F32.BF16 R48, R128.reuse, R50, RZ ;  /* 0x000000328030723c */ /* 0x040fec00000418ff */
[-C--:B-----5:R-:W-:Y:S06]  /*13b90*/  HMMA.16816.F32.BF16 R52, R128, R64.reuse, RZ ;  /* 0x000000408034723c */ /* 0x0a0fec00000418ff */
[C---:B------:R-:W-:Y:S06]  /*13ba0*/  HMMA.16816.F32.BF16 R56, R124.reuse, R64, RZ ;  /* 0x000000407c38723c */ /* 0x040fec00000418ff */
[-C--:B------:R-:W-:Y:S06]  /*13bb0*/  HMMA.16816.F32.BF16 R60, R124, R66.reuse, RZ ;  /* 0x000000427c3c723c */ /* 0x080fec00000418ff */
        /* <DEDUP_REMOVED lines=13> */
[-C--:B-1----:R-:W-:Y:S06]  /*13c90*/  HMMA.16816.F32.BF16 R116, R128, R136.reuse, RZ ;  /* 0x000000888074723c */ /* 0x082fec00000418ff */
[C---:B------:R-:W-:Y:S06]  /*13ca0*/  HMMA.16816.F32.BF16 R120, R124.reuse, R136, RZ ;  /* 0x000000887c78723c */ /* 0x040fec00000418ff */
[-C--:B------:R-:W-:Y:S06]  /*13cb0*/  HMMA.16816.F32.BF16 R124, R124, R138.reuse, RZ ;  /* 0x0000008a7c7c723c */ /* 0x080fec00000418ff */
[----:B------:R-:W-:Y:S01]  /*13cc0*/  HMMA.16816.F32.BF16 R128, R128, R138, RZ ;  /* 0x0000008a8080723c */ /* 0x000fe200000418ff */
[----:B------:R-:W1:Y:S05]  /*13cd0*/  LDSM.16.M88.4 R136, [R211] ;  /* 0x00000000d388783b */ /* 0x000e6a0000000200 */
[-C--:B--2---:R-:W-:Y:S06]  /*13ce0*/  HMMA.16816.F32.BF16 R4, R172, R176.reuse, R4 ;  /* 0x000000b0ac04723c */ /* 0x084fec0000041804 */
[C---:B------:R-:W-:Y:S06]  /*13cf0*/  HMMA.16816.F32.BF16 R8, R180.reuse, R176, R8 ;  /* 0x000000b0b408723c */ /* 0x040fec0000041808 */
[-C--:B------:R-:W-:Y:S06]  /*13d00*/  HMMA.16816.F32.BF16 R12, R180, R178.reuse, R12 ;  /* 0x000000b2b40c723c */ /* 0x080fec000004180c */
[C---:B------:R-:W-:Y:S01]  /*13d10*/  HMMA.16816.F32.BF16 R16, R172.reuse, R178, R16 ;  /* 0x000000b2ac10723c */ /* 0x040fe20000041810 */
[----:B------:R-:W2:Y:S01]  /*13d20*/  LDSM.16.M88.4 R176, [R210] ;  /* 0x00000000d2b0783b */ /* 0x000ea20000000200 */
[----:B------:R-:W-:Y:S04]  /*13d30*/  DEPBAR.LE SB0, 0x0 ;  /* 0x000080000000791a */ /* 0x000fe80000000000 */
[-C--:B---3--:R-:W-:Y:S01]  /*13d40*/  HMMA.16816.F32.BF16 R20, R172, R184.reuse, R20 ;  /* 0x000000b8ac14723c */ /* 0x088fe20000041814 */
[----:B------:R-:W-:Y:S05]  /*13d50*/  BAR.SYNC.DEFER_BLOCKING 0x0 ;  /* 0x0000000000007b1d */ /* 0x000fea0000010000 */
[C---:B------:R-:W-:Y:S06]  /*13d60*/  HMMA.16816.F32.BF16 R24, R180.reuse, R184, R24 ;  /* 0x000000b8b418723c */ /* 0x040fec0000041818 */
[-C--:B------:R-:W-:Y:S05]  /*13d70*/  HMMA.16816.F32.BF16 R28, R180, R186.reuse, R28 ;  /* 0x000000bab41c723c */ /* 0x080fea000004181c */
[----:B------:R-:W-:Y:S01]  /*13d80*/  LOP3.LUT R184, R225, UR28, R223, 0x96, !PT ;  /* 0x0000001ce1b87c12 */ /* 0x000fe2000f8e96df */
[C---:B------:R-:W-:Y:S05]  /*13d90*/  HMMA.16816.F32.BF16 R32, R172.reuse, R186, R32 ;  /* 0x000000baac20723c */ /* 0x040fea0000041820 */
[----:B------:R-:W-:Y:S01]  /*13da0*/  IMAD.WIDE.U32 R184, R184, -0x326172a9, RZ ;  /* 0xcd9e8d57b8b87825 */ /* 0x000fe200078e00ff */
[-C--:B------:R-:W-:Y:S05]  /*13db0*/  HMMA.16816.F32.BF16 R36, R172, R188.reuse, R36 ;  /* 0x000000bcac24723c */ /* 0x080fea0000041824 */
[----:B------:R-:W-:Y:S01]  /*13dc0*/  LOP3.LUT R186, R231, R224, R0, 0x96, !PT ;  /* 0x000000e0e7ba7212 */ /* 0x000fe200078e9600 */
[C---:B------:R-:W-:Y:S05]  /*13dd0*/  HMMA.16816.F32.BF16 R40, R180.reuse, R188, R40 ;  /* 0x000000bcb428723c */ /* 0x040fea0000041828 */
[----:B------:R-:W-:Y:S01]  /*13de0*/  IMAD.WIDE.U32 R186, R186, -0x326172a9, RZ ;  /* 0xcd9e8d57baba7825 */ /* 0x000fe200078e00ff */
[-C--:B------:R-:W-:Y:S05]  /*13df0*/  HMMA.16816.F32.BF16 R44, R180, R190.reuse, R44 ;  /* 0x000000beb42c723c */ /* 0x080fea000004182c */
[----:B------:R-:W-:Y:S01]  /*13e00*/  LOP3.LUT R2, R187, R184, R218, 0x96, !PT ;  /* 0x000000b8bb027212 */ /* 0x000fe200078e96da */
[C---:B------:R-:W-:Y:S05]  /*13e10*/  HMMA.16816.F32.BF16 R48, R172.reuse, R190, R48 ;  /* 0x000000beac30723c */ /* 0x040fea0000041830 */
[----:B------:R-:W-:Y:S01]  /*13e20*/  IMAD.WIDE.U32 R220, R2, -0x2daee0ad, RZ ;  /* 0xd2511f5302dc7825 */ /* 0x000fe200078e00ff */
[-C--:B------:R-:W-:Y:S06]  /*13e30*/  HMMA.16816.F32.BF16 R52, R172, R192.reuse, R52 ;  /* 0x000000c0ac34723c */ /* 0x080fec0000041834 */
[C---:B------:R-:W-:Y:S06]  /*13e40*/  HMMA.16816.F32.BF16 R56, R180.reuse, R192, R56 ;  /* 0x000000c0b438723c */ /* 0x040fec0000041838 */
[-C--:B------:R-:W-:Y:S05]  /*13e50*/  HMMA.16816.F32.BF16 R60, R180, R194.reuse, R60 ;  /* 0x000000c2b43c723c */ /* 0x080fea000004183c */
[----:B------:R-:W-:Y:S01]  /*13e60*/  LOP3.LUT R192, R233, R224, R0, 0x96, !PT ;  /* 0x000000e0e9c07212 */ /* 0x000fe200078e9600 */
[C---:B------:R-:W-:Y:S05]  /*13e70*/  HMMA.16816.F32.BF16 R64, R172.reuse, R194, R64 ;  /* 0x000000c2ac40723c */ /* 0x040fea0000041840 */
[----:B------:R-:W-:Y:S01]  /*13e80*/  IMAD.WIDE.U32 R192, R192, -0x326172a9, RZ ;  /* 0xcd9e8d57c0c07825 */ /* 0x000fe200078e00ff */
[-C--:B------:R-:W-:Y:S05]  /*13e90*/  HMMA.16816.F32.BF16 R68, R172, R196.reuse, R68 ;  /* 0x000000c4ac44723c */ /* 0x080fea0000041844 */
[----:B------:R-:W-:Y:S01]  /*13ea0*/  LOP3.LUT R133, R193, R184, R218, 0x96, !PT ;  /* 0x000000b8c1857212 */ /* 0x000fe200078e96da */
[C---:B------:R-:W-:Y:S06]  /*13eb0*/  HMMA.16816.F32.BF16 R72, R180.reuse, R196, R72 ;  /* 0x000000c4b448723c */ /* 0x040fec0000041848 */
[-C--:B------:R-:W-:Y:S06]  /*13ec0*/  HMMA.16816.F32.BF16 R76, R180, R198.reuse, R76 ;  /* 0x000000c6b44c723c */ /* 0x080fec000004184c */
[C---:B------:R-:W-:Y:S06]  /*13ed0*/  HMMA.16816.F32.BF16 R80, R172.reuse, R198, R80 ;  /* 0x000000c6ac50723c */ /* 0x040fec0000041850 */
[-C--:B----4-:R-:W-:Y:S05]  /*13ee0*/  HMMA.16816.F32.BF16 R84, R172, R200.reuse, R84 ;  /* 0x000000c8ac54723c */ /* 0x090fea0000041854 */
[----:B------:R-:W-:Y:S01]  /*13ef0*/  VIADD R199, R222, 0x9e3779b9 ;  /* 0x9e3779b9dec77836 */ /* 0x000fe20000000000 */
[C---:B------:R-:W-:Y:S05]  /*13f00*/  HMMA.16816.F32.BF16 R88, R180.reuse, R200, R88 ;  /* 0x000000c8b458723c */ /* 0x040fea0000041858 */
[----:B------:R-:W-:Y:S01]  /*13f10*/  VIADD R198, R223, 0x76cf5d0a ;  /* 0x76cf5d0adfc67836 */ /* 0x000fe20000000000 */
[-C--:B------:R-:W-:Y:S05]  /*13f20*/  HMMA.16816.F32.BF16 R92, R180, R202.reuse, R92 ;  /* 0x000000cab45c723c */ /* 0x080fea000004185c */
[----:B------:R-:W-:Y:S01]  /*13f30*/  IMAD.WIDE.U32 R200, R133, -0x2daee0ad, RZ ;  /* 0xd2511f5385c87825 */ /* 0x000fe200078e00ff */
[C---:B------:R-:W-:Y:S05]  /*13f40*/  HMMA.16816.F32.BF16 R96, R172.reuse, R202, R96 ;  /* 0x000000caac60723c */ /* 0x040fea0000041860 */
[C-C-:B------:R-:W-:Y:S01]  /*13f50*/  LOP3.LUT R0, R185.reuse, R244, R199.reuse, 0x96, !PT ;  /* 0x000000f4b9007212 */ /* 0x140fe200078e96c7 */
[-C--:B-1----:R-:W-:Y:S05]  /*13f60*/  HMMA.16816.F32.BF16 R100, R172, R136.reuse, R100 ;  /* 0x00000088ac64723c */ /* 0x082fea0000041864 */
[----:B------:R-:W-:Y:S01]  /*13f70*/  LOP3.LUT R188, R185, R226, R199, 0x96, !PT ;  /* 0x000000e2b9bc7212 */ /* 0x000fe200078e96c7 */
[----:B------:R-:W-:Y:S01]  /*13f80*/  IMAD.WIDE.U32 R184, R0, -0x2daee0ad, RZ ;  /* 0xd2511f5300b87825 */ /* 0x000fe200078e00ff */
[C---:B------:R-:W-:Y:S04]  /*13f90*/  HMMA.16816.F32.BF16 R104, R180.reuse, R136, R104 ;  /* 0x00000088b468723c */ /* 0x040fe80000041868 */
[----:B------:R-:W-:Y:S01]  /*13fa0*/  IMAD.WIDE.U32 R188, R188, -0x2daee0ad, RZ ;  /* 0xd2511f53bcbc7825 */ /* 0x000fe200078e00ff */
[--C-:B------:R-:W-:Y:S01]  /*13fb0*/  LOP3.LUT R185, R185, R230, R198.reuse, 0x96, !PT ;  /* 0x000000e6b9b97212 */ /* 0x100fe200078e96c6 */
[-C--:B------:R-:W-:Y:S05]  /*13fc0*/  HMMA.16816.F32.BF16 R108, R180, R138.reuse, R108 ;  /* 0x0000008ab46c723c */ /* 0x080fea000004186c */
[----:B------:R-:W-:Y:S01]  /*13fd0*/  LOP3.LUT R189, R189, R232, R198, 0x96, !PT ;  /* 0x000000e8bdbd7212 */ /* 0x000fe200078e96c6 */
[C---:B------:R-:W-:Y:S05]  /*13fe0*/  HMMA.16816.F32.BF16 R112, R172.reuse, R138, R112 ;  /* 0x0000008aac70723c */ /* 0x040fea0000041870 */
[--C-:B------:R-:W-:Y:S01]  /*13ff0*/  LOP3.LUT R194, R221, R184, R238.reuse, 0x96, !PT ;  /* 0x000000b8ddc27212 */ /* 0x100fe200078e96ee */
[----:B------:R-:W-:Y:S01]  /*14000*/  IMAD.WIDE.U32 R184, R185, -0x326172a9, RZ ;  /* 0xcd9e8d57b9b87825 */ /* 0x000fe200078e00ff */
[----:B------:R-:W-:Y:S01]  /*14010*/  LOP3.LUT R190, R201, R188, R238, 0x96, !PT ;  /* 0x000000bcc9be7212 */ /* 0x000fe200078e96ee */
[-C--:B--2---:R-:W-:Y:S03]  /*14020*/  HMMA.16816.F32.BF16 R116, R172, R176.reuse, R116 ;  /* 0x000000b0ac74723c */ /* 0x084fe60000041874 */
[----:B------:R-:W-:Y:S01]  /*14030*/  IMAD.WIDE.U32 R188, R189, -0x326172a9, RZ ;  /* 0xcd9e8d57bdbc7825 */ /* 0x000fe200078e00ff */
[--C-:B------:R-:W-:Y:S02]  /*14040*/  LOP3.LUT R0, R185, R186, R229.reuse, 0x96, !PT ;  /* 0x000000bab9007212 */ /* 0x100fe400078e96e5 */
[C---:B------:R-:W-:Y:S05]  /*14050*/  HMMA.16816.F32.BF16 R120, R180.reuse, R176, R120 ;  /* 0x000000b0b478723c */ /* 0x040fea0000041878 */
[----:B------:R-:W-:Y:S01]  /*14060*/  IMAD.WIDE.U32 R194, R194, -0x326172a9, RZ ;  /* 0xcd9e8d57c2c27825 */ /* 0x000fe200078e00ff */
[----:B------:R-:W-:Y:S01]  /*14070*/  LOP3.LUT R185, R189, R192, R229, 0x96, !PT ;  /* 0x000000c0bdb97212 */ /* 0x000fe200078e96e5 */
[-C--:B------:R-:W-:Y:S04]  /*14080*/  HMMA.16816.F32.BF16 R124, R180, R178.reuse, R124 ;  /* 0x000000b2b47c723c */ /* 0x080fe8000004187c */
[----:B------:R-:W-:Y:S01]  /*14090*/  IMAD.WIDE.U32 R190, R190, -0x326172a9, RZ ;  /* 0xcd9e8d57bebe7825 */ /* 0x000fe200078e00ff */
[--C-:B------:R-:W-:Y:S01]  /*140a0*/  LOP3.LUT R189, R195, R184, R236.reuse, 0x96, !PT ;  /* 0x000000b8c3bd7212 */ /* 0x100fe200078e96ec */
[----:B------:R-:W-:Y:S05]  /*140b0*/  HMMA.16816.F32.BF16 R128, R172, R178, R128 ;  /* 0x000000b2ac80723c */ /* 0x000fea0000041880 */
[----:B------:R-:W-:Y:S01]  /*140c0*/  IMAD.WIDE.U32 R184, R185, -0x2daee0ad, RZ ;  /* 0xd2511f53b9b87825 */ /* 0x000fe200078e00ff */
[----:B------:R-:W-:Y:S05]  /*140d0*/  LOP3.LUT R196, R191, R188, R236, 0x96, !PT ;  /* 0x000000bcbfc47212 */ /* 0x000fea00078e96ec */
[----:B------:R-:W-:Y:S01]  /*140e0*/  IMAD.WIDE.U32 R136, R0, -0x2daee0ad, RZ ;  /* 0xd2511f5300887825 */ /* 0x000fe200078e00ff */
[--C-:B------:R-:W-:Y:S03]  /*140f0*/  LOP3.LUT R2, R185, R200, R237.reuse, 0x96, !PT ;  /* 0x000000c8b9027212 */ /* 0x100fe600078e96ed */
[----:B------:R-:W-:Y:S01]  /*14100*/  IMAD.WIDE.U32 R196, R196, -0x2daee0ad, RZ ;  /* 0xd2511f53c4c47825 */ /* 0x000fe200078e00ff */
[----:B------:R-:W-:Y:S03]  /*14110*/  LOP3.LUT R0, R137, R220, R237, 0x96, !PT ;  /* 0x000000dc89007212 */ /* 0x000fe600078e96ed */
[----:B------:R-:W-:Y:S01]  /*14120*/  IMAD.WIDE.U32 R188, R189, -0x2daee0ad, RZ ;  /* 0xd2511f53bdbc7825 */ /* 0x000fe200078e00ff */
[--C-:B------:R-:W-:Y:S03]  /*14130*/  LOP3.LUT R133, R197, R184, R234.reuse, 0x96, !PT ;  /* 0x000000b8c5857212 */ /* 0x100fe600078e96ea */
[----:B------:R-:W-:Y:S01]  /*14140*/  IMAD.WIDE.U32 R138, R2, -0x326172a9, RZ ;  /* 0xcd9e8d57028a7825 */ /* 0x000fe200078e00ff */
[----:B------:R-:W-:Y:S03]  /*14150*/  LOP3.LUT R136, R189, R136, R234, 0x96, !PT ;  /* 0x00000088bd887212 */ /* 0x000fe600078e96ea */
[----:B------:R-:W-:Y:S01]  /*14160*/  IMAD.WIDE.U32 R184, R0, -0x326172a9, RZ ;  /* 0xcd9e8d5700b87825 */ /* 0x000fe200078e00ff */
[--C-:B------:R-:W-:Y:S03]  /*14170*/  LOP3.LUT R201, R139, R190, R235.reuse, 0x96, !PT ;  /* 0x000000be8bc97212 */ /* 0x100fe600078e96eb */
[----:B------:R-:W-:Y:S01]  /*14180*/  VIADD R189, R222, 0xb54cda56 ;  /* 0xb54cda56debd7836 */ /* 0x000fe20000000000 */
[----:B------:R-:W-:Y:S01]  /*14190*/  LOP3.LUT R194, R185, R194, R235, 0x96, !PT ;  /* 0x000000c2b9c27212 */ /* 0x000fe200078e96eb */
[----:B------:R-:W-:Y:S04]  /*141a0*/  IMAD.WIDE.U32 R190, R133, -0x326172a9, RZ ;  /* 0xcd9e8d5785be7825 */ /* 0x000fe800078e00ff */
[----:B------:R-:W-:Y:S01]  /*141b0*/  IMAD.WIDE.U32 R136, R136, -0x326172a9, RZ ;  /* 0xcd9e8d5788887825 */ /* 0x000fe200078e00ff */
[--C-:B------:R-:W-:Y:S02]  /*141c0*/  LOP3.LUT R176, R191, R138, R189.reuse, 0x96, !PT ;  /* 0x0000008abfb07212 */ /* 0x100fe400078e96bd */
[----:B------:R-:W-:Y:S01]  /*141d0*/  LOP3.LUT R181, R190, 0xffff, RZ, 0xc0, !PT ;  /* 0x0000ffffbeb57812 */ /* 0x000fe200078ec0ff */
[----:B------:R-:W-:Y:S01]  /*141e0*/  VIADD R180, R223, 0x646e171e ;  /* 0x646e171edfb47836 */ /* 0x000fe20000000000 */
[----:B------:R-:W-:Y:S01]  /*141f0*/  LOP3.LUT R184, R137, R184, R189, 0x96, !PT ;  /* 0x000000b889b87212 */ /* 0x000fe200078e96bd */
[----:B------:R-:W-:Y:S01]  /*14200*/  IMAD.WIDE.U32 R138, R194, -0x2daee0ad, RZ ;  /* 0xd2511f53c28a7825 */ /* 0x000fe200078e00ff */
[C---:B------:R-:W-:Y:S02]  /*14210*/  LOP3.LUT R195, R136.reuse, 0xffff, RZ, 0xc0, !PT ;  /* 0x0000ffff88c37812 */ /* 0x040fe400078ec0ff */
[--C-:B------:R-:W-:Y:S02]  /*14220*/  SHF.R.U32.HI R200, RZ, 0x10, R136.reuse ;  /* 0x00000010ffc87819 */ /* 0x100fe40000011688 */
[----:B------:R-:W-:Y:S02]  /*14230*/  LOP3.LUT R203, R136, 0xff, RZ, 0xc0, !PT ;  /* 0x000000ff88cb7812 */ /* 0x000fe400078ec0ff */
[----:B------:R-:W-:Y:S02]  /*14240*/  SHF.R.U32.HI R202, RZ, 0x18, R136 ;  /* 0x00000018ffca7819 */ /* 0x000fe40000011688 */
[--C-:B------:R-:W-:Y:S02]  /*14250*/  SHF.R.U32.HI R182, RZ, 0x10, R190.reuse ;  /* 0x00000010ffb67819 */ /* 0x100fe400000116be */
[----:B------:R-:W-:Y:S02]  /*14260*/  LOP3.LUT R185, R190, 0xff, RZ, 0xc0, !PT ;  /* 0x000000ffbeb97812 */ /* 0x000fe400078ec0ff */
[----:B------:R-:W-:Y:S02]  /*14270*/  SHF.R.U32.HI R183, RZ, 0x18, R190 ;  /* 0x00000018ffb77819 */ /* 0x000fe400000116be */
[----:B------:R-:W-:Y:S01]  /*14280*/  LOP3.LUT R133, R139, R188, R180, 0x96, !PT ;  /* 0x000000bc8b857212 */ /* 0x000fe200078e96b4 */
[----:B------:R-:W-:Y:S06]  /*14290*/  @P1 BRA `(.L_x_225) ;  /* 0xffffffec00f81947 */ /* 0x000fec000383ffff */
.L_x_224:
[----:B------:R-:W-:Y:S01]  /*142a0*/  LOP3.LUT R0, R184, 0xffff, RZ, 0xc0, !PT ;  /* 0x0000ffffb8007812 */ /* 0x000fe200078ec0ff */
[----:B------:R-:W-:Y:S01]  /*142b0*/  STL [R1+0xd4], R205 ;  /* 0x0000d4cd01007387 */ /* 0x000fe20000100800 */
[----:B------:R-:W-:Y:S01]  /*142c0*/  LOP3.LUT R2, R182, 0xff, RZ, 0xc0, !PT ;  /* 0x000000ffb6027812 */ /* 0x000fe200078ec0ff */
[----:B--2---:R-:W-:Y:S01]  /*142d0*/  IMAD.WIDE.U32 R136, R201, -0x2daee0ad, RZ ;  /* 0xd2511f53c9887825 */ /* 0x004fe200078e00ff */
[----:B------:R-:W-:Y:S01]  /*142e0*/  LOP3.LUT R172, R184, 0xff, RZ, 0xc0, !PT ;  /* 0x000000ffb8ac7812 */ /* 0x000fe200078ec0ff */
[----:B------:R1:W-:Y:S01]  /*142f0*/  STL [R1+0xd0], R206 ;  /* 0x0000d0ce01007387 */ /* 0x0003e20000100800 */
[----:B------:R-:W-:Y:S01]  /*14300*/  SHF.R.U32.HI R0, RZ, 0x8, R0 ;  /* 0x00000008ff007819 */ /* 0x000fe20000011600 */
[----:B------:R-:W-:Y:S01]  /*14310*/  UIADD3 UR10, UR28, 0x1, URZ ;  /* 0x000000011c0a7890 */ /* 0x000fe2000fffe03f */
[C---:B------:R-:W-:Y:S01]  /*14320*/  LOP3.LUT R178, R136.reuse, 0xffff, RZ, 0xc0, !PT ;  /* 0x0000ffff88b27812 */ /* 0x040fe200078ec0ff */
[----:B------:R-:W-:Y:S01]  /*14330*/  STL [R1+0xcc], R217 ;  /* 0x0000ccd901007387 */ /* 0x000fe20000100800 */
[----:B------:R-:W-:Y:S01]  /*14340*/  LOP3.LUT R179, R136, 0xff, RZ, 0xc0, !PT ;  /* 0x000000ff88b37812 */ /* 0x000fe200078ec0ff */
[----:B------:R-:W-:Y:S01]  /*14350*/  UIADD3 UR16, UR16, -0x1, URZ ;  /* 0xffffffff10107890 */ /* 0x000fe2000fffe03f */
[--C-:B------:R-:W-:Y:S01]  /*14360*/  SHF.R.U32.HI R188, RZ, 0x10, R136.reuse ;  /* 0x00000010ffbc7819 */ /* 0x100fe20000011688 */
[----:B------:R-:W-:Y:S01]  /*14370*/  STL [R1+0xc8], R216 ;  /* 0x0000c8d801007387 */ /* 0x000fe20000100800 */
[----:B------:R-:W-:Y:S02]  /*14380*/  SHF.R.U32.HI R190, RZ, 0x18, R136 ;  /* 0x00000018ffbe7819 */ /* 0x000fe40000011688 */
[----:B------:R-:W-:Y:S01]  /*14390*/  SHF.R.U32.HI R136, RZ, 0x8, R181 ;  /* 0x00000008ff887819 */ /* 0x000fe200000116b5 */
[----:B------:R-:W-:Y:S01]  /*143a0*/  STL [R1+0xc4], R215 ;  /* 0x0000c4d701007387 */ /* 0x000fe20000100800 */
[----:B------:R-:W-:Y:S02]  /*143b0*/  PRMT R228, R2, 0x5410, R183 ;  /* 0x0000541002e47816 */ /* 0x000fe400000000b7 */
[----:B------:R-:W-:Y:S01]  /*143c0*/  SHF.R.U32.HI R2, RZ, 0x10, R184 ;  /* 0x00000010ff027819 */ /* 0x000fe200000116b8 */
[----:B------:R-:W-:Y:S01]  /*143d0*/  STL [R1+0xc0], R214 ;  /* 0x0000c0d601007387 */ /* 0x000fe20000100800 */
[C---:B------:R-:W-:Y:S02]  /*143e0*/  LOP3.LUT R173, R138.reuse, 0xffff, RZ, 0xc0, !PT ;  /* 0x0000ffff8aad7812 */ /* 0x040fe400078ec0ff */
[--C-:B------:R-:W-:Y:S01]  /*143f0*/  SHF.R.U32.HI R174, RZ, 0x10, R138.reuse ;  /* 0x00000010ffae7819 */ /* 0x100fe2000001168a */
[----:B------:R-:W-:Y:S01]  /*14400*/  STL [R1+0xbc], R213 ;  /* 0x0000bcd501007387 */ /* 0x000fe20000100800 */
[----:B------:R-:W-:Y:S02]  /*14410*/  LOP3.LUT R177, R138, 0xff, RZ, 0xc0, !PT ;  /* 0x000000ff8ab17812 */ /* 0x000fe400078ec0ff */
[----:B------:R-:W-:Y:S01]  /*14420*/  SHF.R.U32.HI R175, RZ, 0x18, R138 ;  /* 0x00000018ffaf7819 */ /* 0x000fe2000001168a */
[----:B------:R-:W-:Y:S01]  /*14430*/  STL [R1+0xb8], R212 ;  /* 0x0000b8d401007387 */ /* 0x000fe20000100800 */
[----:B------:R-:W-:Y:S02]  /*14440*/  LOP3.LUT R138, R137, R196, R180, 0x96, !PT ;  /* 0x000000c4898a7212 */ /* 0x000fe400078e96b4 */
[----:B------:R-:W-:Y:S01]  /*14450*/  SHF.R.U32.HI R139, RZ, 0x8, R195 ;  /* 0x00000008ff8b7819 */ /* 0x000fe200000116c3 */
[----:B------:R-:W-:Y:S01]  /*14460*/  STL [R1+0xb4], R211 ;  /* 0x0000b4d301007387 */ /* 0x000fe20000100800 */
[----:B------:R-:W-:Y:S02]  /*14470*/  LOP3.LUT R137, R200, 0xff, RZ, 0xc0, !PT ;  /* 0x000000ffc8897812 */ /* 0x000fe400078ec0ff */
[----:B------:R-:W-:Y:S01]  /*14480*/  PRMT R220, R203, 0x5410, R139 ;  /* 0x00005410cbdc7816 */ /* 0x000fe2000000008b */
[----:B------:R2:W-:Y:S01]  /*14490*/  STL [R1+0xb0], R210 ;  /* 0x0000b0d201007387 */ /* 0x0005e20000100800 */
[----:B------:R-:W-:Y:S02]  /*144a0*/  PRMT R221, R137, 0x5410, R202 ;  /* 0x0000541089dd7816 */ /* 0x000fe400000000ca */
[----:B------:R-:W-:Y:S01]  /*144b0*/  SHF.R.U32.HI R137, RZ, 0x10, R176 ;  /* 0x00000010ff897819 */ /* 0x000fe200000116b0 */
[----:B------:R3:W-:Y:S01]  /*144c0*/  STL [R1+0xac], R209 ;  /* 0x0000acd101007387 */ /* 0x0007e20000100800 */
[----:B------:R-:W-:Y:S02]  /*144d0*/  LOP3.LUT R139, R176, 0xff, RZ, 0xc0, !PT ;  /* 0x000000ffb08b7812 */ /* 0x000fe400078ec0ff */
[----:B------:R-:W-:Y:S01]  /*144e0*/  LOP3.LUT R137, R137, 0xff, RZ, 0xc0, !PT ;  /* 0x000000ff89897812 */ /* 0x000fe200078ec0ff */
[----:B------:R4:W-:Y:S01]  /*144f0*/  STL [R1+0xa8], R208 ;  /* 0x0000a8d001007387 */ /* 0x0009e20000100800 */
[----:B------:R-:W-:Y:S02]  /*14500*/  LOP3.LUT R174, R174, 0xff, RZ, 0xc0, !PT ;  /* 0x000000ffaeae7812 */ /* 0x000fe400078ec0ff */
[----:B------:R-:W-:Y:S01]  /*14510*/  SHF.R.U32.HI R184, RZ, 0x18, R184 ;  /* 0x00000018ffb87819 */ /* 0x000fe200000116b8 */
[----:B------:R-:W-:Y:S01]  /*14520*/  STL [R1+0xa4], R207 ;  /* 0x0000a4cf01007387 */ /* 0x000fe20000100800 */
[----:B------:R-:W-:Y:S02]  /*14530*/  SHF.R.U32.HI R173, RZ, 0x8, R173 ;  /* 0x00000008ffad7819 */ /* 0x000fe400000116ad */
[----:B------:R-:W-:Y:S01]  /*14540*/  LOP3.LUT R188, R188, 0xff, RZ, 0xc0, !PT ;  /* 0x000000ffbcbc7812 */ /* 0x000fe200078ec0ff */
[----:B------:R-:W-:Y:S01]  /*14550*/  STL [R1+0xa0], R204 ;  /* 0x0000a0cc01007387 */ /* 0x000fe20000100800 */
[----:B-1----:R-:W-:Y:S02]  /*14560*/  PRMT R206, R177, 0x5410, R173 ;  /* 0x00005410b1ce7816 */ /* 0x002fe400000000ad */
[----:B------:R-:W-:Y:S02]  /*14570*/  LOP3.LUT R173, R133, 0xff, RZ, 0xc0, !PT ;  /* 0x000000ff85ad7812 */ /* 0x000fe400078ec0ff */
[----:B------:R-:W-:Y:S02]  /*14580*/  SHF.R.U32.HI R177, RZ, 0x18, R138 ;  /* 0x00000018ffb17819 */ /* 0x000fe4000001168a */
[----:B------:R-:W-:Y:S02]  /*14590*/  PRMT R239, R188, 0x5410, R190 ;  /* 0x00005410bcef7816 */ /* 0x000fe400000000be */
[----:B--2---:R-:W-:Y:S01]  /*145a0*/  PRMT R210, R174, 0x5410, R175 ;  /* 0x00005410aed27816 */ /* 0x004fe200000000af */
[----:B---3--:R-:W-:Y:S01]  /*145b0*/  IMAD.MOV.U32 R209, RZ, RZ, R227 ;  /* 0x000000ffffd17224 */ /* 0x008fe200078e00e3 */
[----:B------:R-:W-:Y:S02]  /*145c0*/  PRMT R227, R185, 0x5410, R136 ;  /* 0x00005410b9e37816 */ /* 0x000fe40000000088 */
[----:B------:R-:W-:Y:S01]  /*145d0*/  FMNMX.FTZ R136, R4, R3, !PT ;  /* 0x0000000304887209 */ /* 0x000fe20007810000 */
[----:B----4-:R-:W-:Y:S01]  /*145e0*/  IMAD.MOV.U32 R208, RZ, RZ, R226 ;  /* 0x000000ffffd07224 */ /* 0x010fe200078e00e2 */
[----:B------:R-:W-:Y:S01]  /*145f0*/  PRMT R226, R172, 0x5410, R0 ;  /* 0x00005410ace27816 */ /* 0x000fe20000000000 */
[----:B------:R-:W-:Y:S01]  /*14600*/  STL [R1+0xdc], R227 ;  /* 0x0000dce301007387 */ /* 0x000fe20000100800 */
[----:B------:R-:W-:Y:S02]  /*14610*/  LOP3.LUT R0, R176, 0xffff, RZ, 0xc0, !PT ;  /* 0x0000ffffb0007812 */ /* 0x000fe400078ec0ff */
[----:B------:R-:W-:Y:S01]  /*14620*/  LOP3.LUT R172, R2, 0xff, RZ, 0xc0, !PT ;  /* 0x000000ff02ac7812 */ /* 0x000fe200078ec0ff */
[----:B------:R-:W-:Y:S01]  /*14630*/  STL [R1+0xd8], R228 ;  /* 0x0000d8e401007387 */ /* 0x000fe20000100800 */
[----:B------:R-:W-:Y:S02]  /*14640*/  SHF.R.U32.HI R2, RZ, 0x8, R0 ;  /* 0x00000008ff027819 */ /* 0x000fe40000011600 */
        /* <DEDUP_REMOVED lines=8> */
[----:B------:R-:W-:Y:S02]  /*146d0*/  SHF.R.U32.HI R176, RZ, 0x18, R176 ;  /* 0x00000018ffb07819 */ /* 0x000fe400000116b0 */
[----:B------:R-:W-:Y:S02]  /*146e0*/  PRMT R240, R139, 0x5410, R2 ;  /* 0x000054108bf07816 */ /* 0x000fe40000000002 */
[----:B------:R-:W-:Y:S02]  /*146f0*/  SHF.R.U32.HI R2, RZ, 0x8, R178 ;  /* 0x00000008ff027819 */ /* 0x000fe400000116b2 */
[----:B------:R-:W-:Y:S02]  /*14700*/  FMNMX.FTZ R136, R21, R136, !PT ;  /* 0x0000008815887209 */ /* 0x000fe40007810000 */
[----:B------:R-:W-:Y:S02]  /*14710*/  FMNMX.FTZ R0, R22, R0, !PT ;  /* 0x0000000016007209 */ /* 0x000fe40007810000 */
[----:B------:R-:W-:Y:S02]  /*14720*/  PRMT R212, R137, 0x5410, R176 ;  /* 0x0000541089d47816 */ /* 0x000fe400000000b0 */
[----:B------:R-:W-:Y:S02]  /*14730*/  PRMT R205, R179, 0x5410, R2 ;  /* 0x00005410b3cd7816 */ /* 0x000fe40000000002 */
[----:B------:R-:W-:Y:S02]  /*14740*/  FMNMX.FTZ R137, R32, R136, !PT ;  /* 0x0000008820897209 */ /* 0x000fe40007810000 */
[----:B------:R-:W-:Y:S01]  /*14750*/  FMNMX.FTZ R2, R23, R0, !PT ;  /* 0x0000000017027209 */ /* 0x000fe20007810000 */
[----:B------:R-:W-:Y:S01]  /*14760*/  STL [R1+0xe0], R205 ;  /* 0x0000e0cd01007387 */ /* 0x000fe20000100800 */
[----:B------:R-:W-:Y:S02]  /*14770*/  FMNMX.FTZ R0, R8, R134, !PT ;  /* 0x0000008608007209 */ /* 0x000fe40007810000 */
[----:B------:R-:W-:Y:S01]  /*14780*/  FMNMX.FTZ R139, R10, R135, !PT ;  /* 0x000000870a8b7209 */ /* 0x000fe20007810000 */
[----:B------:R-:W-:Y:S01]  /*14790*/  STL [R1+0xe4], R239 ;  /* 0x0000e4ef01007387 */ /* 0x000fe20000100800 */
        /* <DEDUP_REMOVED lines=97> */
[----:B------:R-:W1:Y:S01]  /*14db0*/  SHFL.BFLY PT, R175, R2, 0x2, 0x1f ;  /* 0x0c401f0002af7f89 */ /* 0x000e6200000e0000 */
        /* <DEDUP_REMOVED lines=10> */
[----:B------:R-:W2:Y:S01]  /*14e60*/  SHFL.BFLY PT, R174, R137, 0x2, 0x1f ;  /* 0x0c401f0089ae7f89 */ /* 0x000ea200000e0000 */
[----:B------:R-:W-:Y:S02]  /*14e70*/  FMNMX.FTZ R136, R121, R136, !PT ;  /* 0x0000008879887209 */ /* 0x000fe40007810000 */
[----:B------:R-:W-:Y:S02]  /*14e80*/  PRMT R251, R172, 0x5410, R184 ;  /* 0x00005410acfb7816 */ /* 0x000fe400000000b8 */
[----:B------:R-:W-:Y:S02]  /*14e90*/  FMNMX.FTZ R0, R123, R0, !PT ;  /* 0x000000007b007209 */ /* 0x000fe40007810000 */
[--C-:B------:R-:W-:Y:S02]  /*14ea0*/  SHF.R.U32.HI R172, RZ, 0x10, R133.reuse ;  /* 0x00000010ffac7819 */ /* 0x100fe40000011685 */
[----:B------:R-:W-:Y:S02]  /*14eb0*/  LOP3.LUT R139, R133, 0xffff, RZ, 0xc0, !PT ;  /* 0x0000ffff858b7812 */ /* 0x000fe400078ec0ff */
[----:B------:R-:W-:Y:S02]  /*14ec0*/  FMNMX.FTZ R136, R124, R136, !PT ;  /* 0x000000887c887209 */ /* 0x000fe40007810000 */
[----:B------:R-:W-:Y:S02]  /*14ed0*/  FMNMX.FTZ R0, R126, R0, !PT ;  /* 0x000000007e007209 */ /* 0x000fe40007810000 */
[----:B------:R-:W-:Y:S02]  /*14ee0*/  SHF.R.U32.HI R133, RZ, 0x18, R133 ;  /* 0x00000018ff857819 */ /* 0x000fe40000011685 */
[----:B------:R-:W-:Y:S02]  /*14ef0*/  LOP3.LUT R172, R172, 0xff, RZ, 0xc0, !PT ;  /* 0x000000ffacac7812 */ /* 0x000fe400078ec0ff */
[----:B------:R-:W-:Y:S02]  /*14f00*/  SHF.R.U32.HI R139, RZ, 0x8, R139 ;  /* 0x00000008ff8b7819 */ /* 0x000fe4000001168b */
[----:B------:R-:W-:Y:S02]  /*14f10*/  FMNMX.FTZ R136, R125, R136, !PT ;  /* 0x000000887d887209 */ /* 0x000fe40007810000 */
[----:B------:R-:W-:Y:S02]  /*14f20*/  FMNMX.FTZ R0, R127, R0, !PT ;  /* 0x000000007f007209 */ /* 0x000fe40007810000 */
[----:B------:R-:W-:Y:S02]  /*14f30*/  PRMT R241, R172, 0x5410, R133 ;  /* 0x00005410acf17816 */ /* 0x000fe40000000085 */
[----:B------:R-:W-:Y:S02]  /*14f40*/  PRMT R203, R173, 0x5410, R139 ;  /* 0x00005410adcb7816 */ /* 0x000fe4000000008b */
[----:B-1----:R-:W-:Y:S01]  /*14f50*/  FMNMX.FTZ R133, R2, R175, !PT ;  /* 0x000000af02857209 */ /* 0x002fe20007810000 */
[----:B------:R-:W1:Y:S01]  /*14f60*/  SHFL.BFLY PT, R173, R136, 0x2, 0x1f ;  /* 0x0c401f0088ad7f89 */ /* 0x000e6200000e0000 */
[----:B------:R-:W-:Y:S01]  /*14f70*/  LOP3.LUT R139, R225, UR10, R223, 0x96, !PT ;  /* 0x0000000ae18b7c12 */ /* 0x000fe2000f8e96df */
[----:B------:R-:W-:Y:S01]  /*14f80*/  UIADD3 UR10, UR28, 0x2, URZ ;  /* 0x000000021c0a7890 */ /* 0x000fe2000fffe03f */
[----:B------:R-:W-:Y:S05]  /*14f90*/  SHF.R.U32.HI R172, RZ, 0x10, R138 ;  /* 0x00000010ffac7819 */ /* 0x000fea000001168a */
[----:B------:R-:W3:Y:S01]  /*14fa0*/  SHFL.BFLY PT, R2, R0, 0x2, 0x1f ;  /* 0x0c401f0000027f89 */ /* 0x000ee200000e0000 */
[----:B--2---:R-:W-:Y:S01]  /*14fb0*/  FMNMX.FTZ R137, R137, R174, !PT ;  /* 0x000000ae89897209 */ /* 0x004fe20007810000 */
[----:B------:R-:W-:Y:S01]  /*14fc0*/  IMAD.WIDE.U32 R182, R139, -0x326172a9, RZ ;  /* 0xcd9e8d578bb67825 */ /* 0x000fe200078e00ff */
[C---:B------:R-:W-:Y:S05]  /*14fd0*/  LOP3.LUT R174, R138.reuse, 0xffff, RZ, 0xc0, !PT ;  /* 0x0000ffff8aae7812 */ /* 0x040fea00078ec0ff */
[----:B------:R-:W2:Y:S01]  /*14fe0*/  SHFL.BFLY PT, R175, R133, 0x1, 0x1f ;  /* 0x0c201f0085af7f89 */ /* 0x000ea200000e0000 */
[----:B------:R-:W-:Y:S01]  /*14ff0*/  LOP3.LUT R178, R138, 0xff, RZ, 0xc0, !PT ;  /* 0x000000ff8ab27812 */ /* 0x000fe200078ec0ff */
[----:B------:R-:W-:Y:S01]  /*15000*/  UIADD3 UR28, UR28, 0x3, URZ ;  /* 0x000000031c1c7890 */ /* 0x000fe2000fffe03f */
[----:B------:R-:W-:Y:S05]  /*15010*/  LOP3.LUT R138, R172, 0xff, RZ, 0xc0, !PT ;  /* 0x000000ffac8a7812 */ /* 0x000fea00078ec0ff */
[----:B------:R-:W4:Y:S01]  /*15020*/  SHFL.BFLY PT, R176, R137, 0x1, 0x1f ;  /* 0x0c201f0089b07f89 */ /* 0x000f2200000e0000 */
[----:B------:R-:W-:Y:S02]  /*15030*/  LOP3.LUT R139, R183, R208, R199, 0x96, !PT ;  /* 0x000000d0b78b7212 */ /* 0x000fe400078e96c7 */
[----:B------:R-:W-:Y:S02]  /*15040*/  LOP3.LUT R172, R193, R182, R218, 0x96, !PT ;  /* 0x000000b6c1ac7212 */ /* 0x000fe400078e96da */
[----:B------:R-:W-:Y:S02]  /*15050*/  SHF.R.U32.HI R174, RZ, 0x8, R174 ;  /* 0x00000008ffae7819 */ /* 0x000fe400000116ae */
[----:B------:R-:W-:Y:S01]  /*15060*/  PRMT R202, R138, 0x5410, R177 ;  /* 0x000054108aca7816 */ /* 0x000fe200000000b1 */
[----:B------:R-:W-:Y:S01]  /*15070*/  IMAD.WIDE.U32 R138, R139, -0x2daee0ad, RZ ;  /* 0xd2511f538b8a7825 */ /* 0x000fe200078e00ff */
[----:B------:R-:W-:Y:S02]  /*15080*/  PRMT R201, R178, 0x5410, R174 ;  /* 0x00005410b2c97816 */ /* 0x000fe400000000ae */
[----:B------:R-:W-:Y:S01]  /*15090*/  LOP3.LUT R194, R183, R244, R199, 0x96, !PT ;  /* 0x000000f4b7c27212 */ /* 0x000fe200078e96c7 */
[----:B------:R-:W-:Y:S01]  /*150a0*/  IMAD.WIDE.U32 R178, R172, -0x2daee0ad, RZ ;  /* 0xd2511f53acb27825 */ /* 0x000fe200078e00ff */
[----:B-1----:R-:W-:Y:S02]  /*150b0*/  FMNMX.FTZ R136, R136, R173, !PT ;  /* 0x000000ad88887209 */ /* 0x002fe40007810000 */
[----:B------:R-:W-:Y:S02]  /*150c0*/  LOP3.LUT R174, R139, R232, R198, 0x96, !PT ;  /* 0x000000e88bae7212 */ /* 0x000fe400078e96c6 */
[----:B---3--:R-:W-:Y:S02]  /*150d0*/  FMNMX.FTZ R0, R0, R2, !PT ;  /* 0x0000000200007209 */ /* 0x008fe40007810000 */
[----:B------:R-:W-:Y:S02]  /*150e0*/  LOP3.LUT R172, R179, R138, R238, 0x96, !PT ;  /* 0x0000008ab3ac7212 */ /* 0x000fe400078e96ee */
[----:B--2---:R-:W-:Y:S01]  /*150f0*/  FMNMX.FTZ R138, R133, R175, !PT ;  /* 0x000000af858a7209 */ /* 0x004fe20007810000 */
[----:B------:R-:W-:Y:S01]  /*15100*/  SHFL.BFLY PT, R2, R0, 0x1, 0x1f ;  /* 0x0c201f0000027f89 */ /* 0x000fe200000e0000 */
[----:B------:R-:W-:Y:S01]  /*15110*/  IMAD.WIDE.U32 R174, R174, -0x326172a9, RZ ;  /* 0xcd9e8d57aeae7825 */ /* 0x000fe200078e00ff */
[----:B----4-:R-:W-:Y:S06]  /*15120*/  FMNMX.FTZ R137, R137, R176, !PT ;  /* 0x000000b089897209 */ /* 0x010fec0007810000 */
[----:B------:R-:W1:Y:S01]  /*15130*/  SHFL.BFLY PT, R133, R136, 0x1, 0x1f ;  /* 0x0c201f0088857f89 */ /* 0x000e6200000e0000 */
[----:B------:R-:W-:Y:S01]  /*15140*/  IMAD.WIDE.U32 R172, R172, -0x326172a9, RZ ;  /* 0xcd9e8d57acac7825 */ /* 0x000fe200078e00ff */
[----:B------:R-:W-:Y:S02]  /*15150*/  LOP3.LUT R175, R175, R192, R229, 0x96, !PT ;  /* 0x000000c0afaf7212 */ /* 0x000fe400078e96e5 */
[----:B------:R-:W-:Y:S02]  /*15160*/  FSETP.NEU.FTZ.AND P3, PT, R138, -INF , PT ;  /* 0xff8000008a00780b */ /* 0x000fe40003f7d000 */
[----:B------:R-:W-:Y:S01]  /*15170*/  LOP3.LUT R173, R173, R174, R236, 0x96, !PT ;  /* 0x000000aeadad7212 */ /* 0x000fe200078e96ec */
[----:B------:R-:W-:Y:S01]  /*15180*/  IMAD.WIDE.U32 R174, R175, -0x2daee0ad, RZ ;  /* 0xd2511f53afae7825 */ /* 0x000fe200078e00ff */
[----:B------:R-:W-:Y:S02]  /*15190*/  LOP3.LUT R191, R187, R182, R218, 0x96, !PT ;  /* 0x000000b6bbbf7212 */ /* 0x000fe400078e96da */
[----:B------:R-:W-:Y:S02]  /*151a0*/  FSETP.NEU.FTZ.AND P2, PT, R137, -INF , PT ;  /* 0xff8000008900780b */ /* 0x000fe40003f5d000 */
[----:B------:R-:W-:Y:S05]  /*151b0*/  LOP3.LUT R176, R175, R178, R237, 0x96, !PT ;  /* 0x000000b2afb07212 */ /* 0x000fea00078e96ed */
[----:B------:R-:W-:Y:S05]  /*151c0*/  IMAD.WIDE.U32 R176, R176, -0x326172a9, RZ ;  /* 0xcd9e8d57b0b07825 */ /* 0x000fea00078e00ff */
[----:B------:R-:W-:Y:S01]  /*151d0*/  LOP3.LUT R139, R177, R172, R235, 0x96, !PT ;  /* 0x000000acb18b7212 */ /* 0x000fe200078e96eb */
[----:B------:R-:W-:Y:S01]  /*151e0*/  IMAD.WIDE.U32 R172, R173, -0x2daee0ad, RZ ;  /* 0xd2511f53adac7825 */ /* 0x000fe200078e00ff */
[----:B-1----:R-:W-:Y:S02]  /*151f0*/  FMNMX.FTZ R136, R136, R133, !PT ;  /* 0x0000008588887209 */ /* 0x002fe40007810000 */
[----:B------:R-:W-:Y:S01]  /*15200*/  FMNMX.FTZ R133, R0, R2, !PT ;  /* 0x0000000200857209 */ /* 0x000fe20007810000 */
[----:B------:R-:W-:Y:S01]  /*15210*/  FMUL.FTZ R2, R138, UR4 ;  /* 0x000000048a027c20 */ /* 0x000fe20008410000 */
[----:B------:R-:W-:Y:S01]  /*15220*/  LOP3.LUT R174, R173, R174, R234, 0x96, !PT ;  /* 0x000000aeadae7212 */ /* 0x000fe200078e96ea */
[----:B------:R-:W-:Y:S03]  /*15230*/  FMUL.FTZ R0, R137, UR4 ;  /* 0x0000000489007c20 */ /* 0x000fe60008410000 */
[----:B------:R-:W-:Y:S02]  /*15240*/  FSEL R2, R2, RZ, P3 ;  /* 0x000000ff02027208 */ /* 0x000fe40001800000 */
[----:B------:R-:W-:Y:S02]  /*15250*/  FSETP.NEU.FTZ.AND P3, PT, R136, -INF , PT ;  /* 0xff8000008800780b */ /* 0x000fe40003f7d000 */
[----:B------:R-:W-:Y:S01]  /*15260*/  FSEL R0, R0, RZ, P2 ;  /* 0x000000ff00007208 */ /* 0x000fe20001000000 */
        /* <DEDUP_REMOVED lines=35> */
[----:B------:R-:W-:Y:S01]  /*154a0*/  FMUL.FTZ R2, R136, UR4 ;  /* 0x0000000488027c20 */ /* 0x000fe20008410000 */
[----:B------:R-:W-:Y:S01]  /*154b0*/  FFMA.FTZ R64, R50, UR4, -R0 ;  /* 0x0000000432407c23 */ /* 0x000fe20008010800 */
[----:B------:R-:W-:Y:S02]  /*154c0*/  IMAD.MOV.U32 R17, RZ, RZ, R206 ;  /* 0x000000ffff117224 */ /* 0x000fe400078e00ce */
[----:B------:R-:W-:Y:S01]  /*154d0*/  FFMA.FTZ R36, R34, UR4, -R0 ;  /* 0x0000000422247c23 */ /* 0x000fe20008010800 */
[----:B------:R-:W-:Y:S01]  /*154e0*/  IMAD.MOV.U32 R116, RZ, RZ, R244 ;  /* 0x000000ffff747224 */ /* 0x000fe200078e00f4 */
[----:B------:R-:W-:Y:S01]  /*154f0*/  FSEL R2, R2, RZ, P3 ;  /* 0x000000ff02027208 */ /* 0x000fe20001800000 */
[----:B------:R-:W-:Y:S02]  /*15500*/  IMAD.MOV.U32 R117, RZ, RZ, R245 ;  /* 0x000000ffff757224 */ /* 0x000fe400078e00f5 */
[----:B------:R-:W-:Y:S01]  /*15510*/  MUFU.EX2 R185, R185 ;  /* 0x000000b900b97308 */ /* 0x000fe20000000800 */
[--C-:B------:R-:W-:Y:S01]  /*15520*/  FFMA.FTZ R248, R98, UR4, -R0.reuse ;  /* 0x0000000462f87c23 */ /* 0x100fe20008010800 */
[----:B------:R-:W-:Y:S01]  /*15530*/  FFMA.FTZ R213, R114, UR4, -R0 ;  /* 0x0000000472d57c23 */ /* 0x000fe20008010800 */
[----:B------:R-:W-:Y:S01]  /*15540*/  FFMA.FTZ R50, R40, UR4, -R2 ;  /* 0x0000000428327c23 */ /* 0x000fe20008010802 */
[----:B------:R-:W-:Y:S02]  /*15550*/  IMAD.MOV.U32 R40, RZ, RZ, R112 ;  /* 0x000000ffff287224 */ /* 0x000fe400078e0070 */
[----:B------:R-:W-:Y:S01]  /*15560*/  FFMA.FTZ R112, R73, UR4, -R2 ;  /* 0x0000000449707c23 */ /* 0x000fe20008010802 */
[--C-:B------:R-:W-:Y:S01]  /*15570*/  FFMA.FTZ R227, R115, UR4, -R0.reuse ;  /* 0x0000000473e37c23 */ /* 0x100fe20008010800 */
[----:B------:R-:W2:Y:S02]  /*15580*/  LDL.LU R73, [R1+0x34] ;  /* 0x0000340001497983 */ /* 0x000ea40000300800 */
        /* <DEDUP_REMOVED lines=30> */
[----:B------:R-:W-:Y:S01]  /*15770*/  FFMA.FTZ R69, R131, UR4, -R0 ;  /* 0x0000000483457c23 */ /* 0x000fe20008010800 */
[C---:B------:R-:W-:Y:S03]  /*15780*/  FMUL.FTZ R0, R133.reuse, UR4 ;  /* 0x0000000485007c20 */ /* 0x040fe60008410000 */
[----:B------:R-:W-:Y:S01]  /*15790*/  MUFU.EX2 R200, R200 ;  /* 0x000000c800c87308 */ /* 0x000fe20000000800 */
[----:B------:R-:W-:Y:S01]  /*157a0*/  FSETP.NEU.FTZ.AND P2, PT, R133, -INF , PT ;  /* 0xff8000008500780b */ /* 0x000fe20003f5d000 */
[----:B------:R-:W-:Y:S02]  /*157b0*/  IMAD.MOV.U32 R113, RZ, RZ, R4 ;  /* 0x000000ffff717224 */ /* 0x000fe400078e0004 */
[--C-:B------:R-:W-:Y:S01]  /*157c0*/  FFMA.FTZ R103, R72, UR4, -R2.reuse ;  /* 0x0000000448677c23 */ /* 0x100fe20008010802 */
[----:B------:R-:W-:Y:S01]  /*157d0*/  IMAD.WIDE.U32 R4, R174, -0x326172a9, RZ ;  /* 0xcd9e8d57ae047825 */ /* 0x000fe200078e00ff */
[----:B------:R-:W-:Y:S03]  /*157e0*/  FSEL R0, R0, RZ, P2 ;  /* 0x000000ff00007208 */ /* 0x000fe60001000000 */
[----:B------:R-:W-:Y:S01]  /*157f0*/  FFMA.FTZ R32, R8, UR4, -R2 ;  /* 0x0000000408207c23 */ /* 0x000fe20008010802 */
[----:B------:R-:W-:Y:S01]  /*15800*/  MUFU.EX2 R247, R247 ;  /* 0x000000f700f77308 */ /* 0x000fe20000000800 */
[----:B------:R-:W-:Y:S02]  /*15810*/  IMAD.MOV.U32 R72, RZ, RZ, R240 ;  /* 0x000000ffff487224 */ /* 0x000fe400078e00f0 */
[----:B------:R-:W-:Y:S01]  /*15820*/  FFMA.FTZ R240, R92, UR4, -R2 ;  /* 0x000000045cf07c23 */ /* 0x000fe20008010802 */
[----:B------:R-:W-:Y:S02]  /*15830*/  IMAD.MOV.U32 R38, RZ, RZ, R246 ;  /* 0x000000ffff267224 */ /* 0x000fe400078e00f6 */
[----:B------:R-:W-:Y:S01]  /*15840*/  FFMA.FTZ R246, R110, UR4, -R0 ;  /* 0x000000046ef67c23 */ /* 0x000fe20008010800 */
[----:B------:R-:W-:Y:S01]  /*15850*/  IMAD.MOV.U32 R70, RZ, RZ, R208 ;  /* 0x000000ffff467224 */ /* 0x000fe200078e00d0 */
[----:B------:R-:W-:Y:S01]  /*15860*/  LOP3.LUT R7, R5, R176, R189, 0x96, !PT ;  /* 0x000000b005077212 */ /* 0x000fe200078e96bd */
[----:B------:R-:W-:Y:S01]  /*15870*/  IMAD.MOV.U32 R92, RZ, RZ, R116 ;  /* 0x000000ffff5c7224 */ /* 0x000fe200078e0074 */
[----:B------:R-:W-:Y:S01]  /*15880*/  MUFU.EX2 R103, R103 ;  /* 0x0000006700677308 */ /* 0x000fe20000000800 */
[----:B------:R-:W-:Y:S02]  /*15890*/  IMAD.MOV.U32 R110, RZ, RZ, R251 ;  /* 0x000000ffff6e7224 */ /* 0x000fe400078e00fb */
[----:B------:R-:W-:Y:S01]  /*158a0*/  FFMA.FTZ R208, R125, UR4, -R2 ;  /* 0x000000047dd07c23 */ /* 0x000fe20008010802 */
[----:B------:R-:W-:Y:S02]  /*158b0*/  IMAD.MOV.U32 R39, RZ, RZ, R212 ;  /* 0x000000ffff277224 */ /* 0x000fe400078e00d4 */
[--C-:B------:R-:W-:Y:S01]  /*158c0*/  FFMA.FTZ R116, R94, UR4, -R0.reuse ;  /* 0x000000045e747c23 */ /* 0x100fe20008010800 */
[----:B------:R-:W-:Y:S02]  /*158d0*/  IMAD.MOV.U32 R71, RZ, RZ, R209 ;  /* 0x000000ffff477224 */ /* 0x000fe400078e00d1 */
[----:B------:R-:W-:Y:S01]  /*158e0*/  FFMA.FTZ R251, R111, UR4, -R0 ;  /* 0x000000046ffb7c23 */ /* 0x000fe20008010800 */
[--C-:B------:R-:W-:Y:S01]  /*158f0*/  FFMA.FTZ R176, R93, UR4, -R2.reuse ;  /* 0x000000045db07c23 */ /* 0x100fe20008010802 */
[----:B------:R-:W-:Y:S01]  /*15900*/  MUFU.EX2 R240, R240 ;  /* 0x000000f000f07308 */ /* 0x000fe20000000800 */
[--C-:B------:R-:W-:Y:S01]  /*15910*/  FFMA.FTZ R174, R88, UR4, -R2.reuse ;  /* 0x0000000458ae7c23 */ /* 0x100fe20008010802 */
[--C-:B------:R-:W-:Y:S01]  /*15920*/  FFMA.FTZ R131, R89, UR4, -R2.reuse ;  /* 0x0000000459837c23 */ /* 0x100fe20008010802 */
[--C-:B------:R-:W-:Y:S01]  /*15930*/  FFMA.FTZ R212, R109, UR4, -R2.reuse ;  /* 0x000000046dd47c23 */ /* 0x100fe20008010802 */
[--C-:B------:R-:W-:Y:S01]  /*15940*/  FFMA.FTZ R209, R124, UR4, -R2.reuse ;  /* 0x000000047cd17c23 */ /* 0x100fe20008010802 */
[----:B------:R-:W-:Y:S02]  /*15950*/  IMAD.MOV.U32 R66, RZ, RZ, R217 ;  /* 0x000000ffff427224 */ /* 0x000fe400078e00d9 */
[----:B------:R-:W-:Y:S01]  /*15960*/  FFMA.FTZ R53, R44, UR4, -R2 ;  /* 0x000000042c357c23 */ /* 0x000fe20008010802 */
[----:B------:R-:W-:Y:S02]  /*15970*/  IMAD.MOV.U32 R125, RZ, RZ, R204 ;  /* 0x000000ffff7d7224 */ /* 0x000fe400078e00cc */
[----:B------:R-:W-:Y:S01]  /*15980*/  MUFU.EX2 R116, R116 ;  /* 0x0000007400747308 */ /* 0x000fe20000000800 */
[----:B------:R-:W-:Y:S02]  /*15990*/  IMAD.MOV.U32 R94, RZ, RZ, R207 ;  /* 0x000000ffff5e7224 */ /* 0x000fe400078e00cf */
[----:B------:R-:W-:Y:S01]  /*159a0*/  FFMA.FTZ R54, R45, UR4, -R2 ;  /* 0x000000042d367c23 */ /* 0x000fe20008010802 */
[----:B------:R-:W-:Y:S02]  /*159b0*/  IMAD.MOV.U32 R111, RZ, RZ, R210 ;  /* 0x000000ffff6f7224 */ /* 0x000fe400078e00d2 */
[--C-:B------:R-:W-:Y:S01]  /*159c0*/  FFMA.FTZ R8, R120, UR4, -R2.reuse ;  /* 0x0000000478087c23 */ /* 0x100fe20008010802 */
[----:B------:R-:W-:Y:S02]  /*159d0*/  IMAD.MOV.U32 R88, RZ, RZ, R113 ;  /* 0x000000ffff587224 */ /* 0x000fe400078e0071 */
[----:B------:R-:W-:Y:S01]  /*159e0*/  FFMA.FTZ R82, R57, UR4, -R2 ;  /* 0x0000000439527c23 */ /* 0x000fe20008010802 */
[----:B------:R-:W-:Y:S01]  /*159f0*/  IMAD.MOV.U32 R89, RZ, RZ, R20 ;  /* 0x000000ffff597224 */ /* 0x000fe200078e0014 */
[----:B------:R-:W-:Y:S01]  /*15a00*/  MUFU.EX2 R131, R131 ;  /* 0x0000008300837308 */ /* 0x000fe20000000800 */
[----:B------:R-:W-:Y:S02]  /*15a10*/  IMAD.MOV.U32 R6, RZ, RZ, R17 ;  /* 0x000000ffff067224 */ /* 0x000fe400078e0011 */
[--C-:B------:R-:W-:Y:S01]  /*15a20*/  FFMA.FTZ R129, R76, UR4, -R2.reuse ;  /* 0x000000044c817c23 */ /* 0x100fe20008010802 */
[--C-:B------:R-:W-:Y:S01]  /*15a30*/  FFMA.FTZ R128, R77, UR4, -R2.reuse ;  /* 0x000000044d807c23 */ /* 0x100fe20008010802 */
[----:B------:R-:W-:Y:S02]  /*15a40*/  IMAD.MOV.U32 R93, RZ, RZ, R117 ;  /* 0x000000ffff5d7224 */ /* 0x000fe400078e0075 */
[----:B------:R-:W-:Y:S01]  /*15a50*/  FFMA.FTZ R130, R104, UR4, -R2 ;  /* 0x0000000468827c23 */ /* 0x000fe20008010802 */
        /* <DEDUP_REMOVED lines=33> */
[----:B------:R-:W-:Y:S03]  /*15c70*/  LOP3.LUT R0, R7, 0xffff, RZ, 0xc0, !PT ;  /* 0x0000ffff07007812 */ /* 0x000fe600078ec0ff */
[----:B------:R-:W-:Y:S01]  /*15c80*/  MUFU.EX2 R58, R178 ;  /* 0x000000b2003a7308 */ /* 0x000fe20000000800 */
[----:B------:R-:W-:Y:S01]  /*15c90*/  FFMA.FTZ R23, R9, UR4, -R2 ;  /* 0x0000000409177c23 */ /* 0x000fe20008010802 */
[----:B------:R-:W-:Y:S02]  /*15ca0*/  IMAD.MOV.U32 R67, RZ, RZ, R242 ;  /* 0x000000ffff437224 */ /* 0x000fe400078e00f2 */
[--C-:B------:R-:W-:Y:S01]  /*15cb0*/  FFMA.FTZ R21, R13, UR4, -R2.reuse ;  /* 0x000000040d157c23 */ /* 0x100fe20008010802 */
[--C-:B------:R-:W-:Y:S01]  /*15cc0*/  FFMA.FTZ R22, R12, UR4, -R2.reuse ;  /* 0x000000040c167c23 */ /* 0x100fe20008010802 */
[--C-:B------:R-:W-:Y:S01]  /*15cd0*/  FFMA.FTZ R25, R25, UR4, -R2.reuse ;  /* 0x0000000419197c23 */ /* 0x100fe20008010802 */
[--C-:B------:R-:W-:Y:S01]  /*15ce0*/  FFMA.FTZ R51, R41, UR4, -R2.reuse ;  /* 0x0000000429337c23 */ /* 0x100fe20008010802 */
[--C-:B------:R-:W-:Y:S02]  /*15cf0*/  FFMA.FTZ R55, R56, UR4, -R2.reuse ;  /* 0x0000000438377c23 */ /* 0x100fe40008010802 */
        /* <DEDUP_REMOVED lines=9> */
[----:B------:R-:W-:Y:S01]  /*15d90*/  FFMA.FTZ R9, R108, UR4, -R2 ;  /* 0x000000046c097c23 */ /* 0x000fe20008010802 */
[----:B------:R-:W-:Y:S01]  /*15da0*/  SHF.R.U32.HI R2, RZ, 0x8, R0 ;  /* 0x00000008ff027819 */ /* 0x000fe20000011600 */
[----:B------:R-:W-:Y:S01]  /*15db0*/  IMAD.MOV.U32 R126, RZ, RZ, R100 ;  /* 0x000000ffff7e7224 */ /* 0x000fe200078e0064 */
[----:B------:R-:W-:Y:S01]  /*15dc0*/  LOP3.LUT R0, R7, 0xff, RZ, 0xc0, !PT ;  /* 0x000000ff07007812 */ /* 0x000fe200078ec0ff */
[----:B------:R-:W-:Y:S01]  /*15dd0*/  IMAD.MOV.U32 R107, RZ, RZ, R9 ;  /* 0x000000ffff6b7224 */ /* 0x000fe200078e0009 */
[----:B------:R-:W-:Y:S01]  /*15de0*/  LOP3.LUT R12, R4, 0xff, RZ, 0xc0, !PT ;  /* 0x000000ff040c7812 */ /* 0x000fe200078ec0ff */
[----:B------:R-:W-:Y:S03]  /*15df0*/  IMAD.MOV.U32 R100, RZ, RZ, R16 ;  /* 0x000000ffff647224 */ /* 0x000fe600078e0010 */
[----:B------:R-:W-:Y:S01]  /*15e00*/  MUFU.EX2 R48, R32 ;  /* 0x0000002000307308 */ /* 0x000fe20000000800 */
[----:B------:R-:W-:Y:S01]  /*15e10*/  PRMT R60, R0, 0x5410, R2 ;  /* 0x00005410003c7816 */ /* 0x000fe20000000002 */
[----:B------:R-:W-:Y:S01]  /*15e20*/  IMAD.MOV.U32 R127, RZ, RZ, R6 ;  /* 0x000000ffff7f7224 */ /* 0x000fe200078e0006 */
[--C-:B------:R-:W-:Y:S01]  /*15e30*/  SHF.R.U32.HI R0, RZ, 0x10, R7.reuse ;  /* 0x00000010ff007819 */ /* 0x100fe20000011607 */
[----:B------:R-:W-:Y:S01]  /*15e40*/  IMAD.MOV.U32 R79, RZ, RZ, R38 ;  /* 0x000000ffff4f7224 */ /* 0x000fe200078e0026 */
[----:B------:R-:W-:Y:S01]  /*15e50*/  SHF.R.U32.HI R7, RZ, 0x18, R7 ;  /* 0x00000018ff077819 */ /* 0x000fe20000011607 */
[----:B------:R-:W-:Y:S01]  /*15e60*/  IMAD.MOV.U32 R38, RZ, RZ, R68 ;  /* 0x000000ffff267224 */ /* 0x000fe200078e0044 */
[----:B------:R-:W-:Y:S03]  /*15e70*/  LOP3.LUT R0, R0, 0xff, RZ, 0xc0, !PT ;  /* 0x000000ff00007812 */ /* 0x000fe600078ec0ff */
[----:B------:R-:W-:Y:S01]  /*15e80*/  MUFU.EX2 R105, R21 ;  /* 0x0000001500697308 */ /* 0x000fe20000000800 */
[----:B------:R-:W-:Y:S01]  /*15e90*/  LOP3.LUT R9, R4, 0xffff, RZ, 0xc0, !PT ;  /* 0x0000ffff04097812 */ /* 0x000fe200078ec0ff */
[----:B------:R-:W-:Y:S01]  /*15ea0*/  IMAD.MOV.U32 R90, RZ, RZ, R70 ;  /* 0x000000ffff5a7224 */ /* 0x000fe200078e0046 */
[----:B------:R-:W-:Y:S01]  /*15eb0*/  PRMT R61, R0, 0x5410, R7 ;  /* 0x00005410003d7816 */ /* 0x000fe20000000007 */
[----:B------:R-:W-:Y:S01]  /*15ec0*/  FADD.FTZ R0, -R138, R3 ;  /* 0x000000038a007221 */ /* 0x000fe20000010100 */
[--C-:B------:R-:W-:Y:S01]  /*15ed0*/  SHF.R.U32.HI R11, RZ, 0x10, R4.reuse ;  /* 0x00000010ff0b7819 */ /* 0x100fe20000011604 */
[----:B------:R-:W-:Y:S01]  /*15ee0*/  IMAD.MOV.U32 R91, RZ, RZ, R71 ;  /* 0x000000ffff5b7224 */ /* 0x000fe200078e0047 */
[----:B------:R-:W-:Y:S03]  /*15ef0*/  SHF.R.U32.HI R10, RZ, 0x18, R4 ;  /* 0x00000018ff0a7819 */ /* 0x000fe60000011604 */
[----:B------:R-:W-:Y:S01]  /*15f00*/  MUFU.EX2 R175, R26 ;  /* 0x0000001a00af7308 */ /* 0x000fe20000000800 */
[----:B------:R-:W-:Y:S04]  /*15f10*/  IMAD.WIDE.U32 R4, R139, -0x2daee0ad, RZ ;  /* 0xd2511f538b047825 */ /* 0x000fe800078e00ff */
[----:B------:R-:W-:Y:S01]  /*15f20*/  FMUL.FTZ R2, R0, UR4 ;  /* 0x0000000400027c20 */ /* 0x000fe20008410000 */
[--C-:B------:R-:W-:Y:S01]  /*15f30*/  HSET2.LE.AND R60, R60, R219.reuse, PT ;  /* 0x000000db3c3c7233 */ /* 0x100fe20003803000 */
[----:B------:R-:W-:Y:S01]  /*15f40*/  IMAD.MOV.U32 R95, RZ, RZ, R8 ;  /* 0x000000ffff5f7224 */ /* 0x000fe200078e0008 */
[C---:B------:R-:W-:Y:S01]  /*15f50*/  LOP3.LUT R16, R4.reuse, 0xff, RZ, 0xc0, !PT ;  /* 0x000000ff04107812 */ /* 0x040fe200078ec0ff */
[----:B------:R-:W-:Y:S01]  /*15f60*/  IMAD.MOV.U32 R119, RZ, RZ, R66 ;  /* 0x000000ffff777224 */ /* 0x000fe200078e0042 */
[----:B------:R1:W3:Y:S01]  /*15f70*/  MUFU.EX2 R3, R2 ;  /* 0x0000000200037308 */ /* 0x0002e20000000800 */
[----:B------:R-:W-:Y:S01]  /*15f80*/  LOP3.LUT R13, R4, 0xffff, RZ, 0xc0, !PT ;  /* 0x0000ffff040d7812 */ /* 0x000fe200078ec0ff */
[----:B------:R-:W-:Y:S01]  /*15f90*/  FADD.FTZ R0, -R137, R132 ;  /* 0x0000008489007221 */ /* 0x000fe20000010100 */
[--C-:B------:R-:W-:Y:S01]  /*15fa0*/  SHF.R.U32.HI R15, RZ, 0x10, R4.reuse ;  /* 0x00000010ff0f7819 */ /* 0x100fe20000011604 */
[----:B------:R-:W-:Y:S01]  /*15fb0*/  IMAD.MOV.U32 R139, RZ, RZ, R69 ;  /* 0x000000ffff8b7224 */ /* 0x000fe200078e0045 */
[----:B------:R-:W-:Y:S01]  /*15fc0*/  SHF.R.U32.HI R14, RZ, 0x18, R4 ;  /* 0x00000018ff0e7819 */ /* 0x000fe20000011604 */
[----:B------:R-:W-:Y:S01]  /*15fd0*/  IMAD.MOV.U32 R122, RZ, RZ, R98 ;  /* 0x000000ffff7a7224 */ /* 0x000fe200078e0062 */
[----:B------:R-:W-:Y:S03]  /*15fe0*/  SHF.R.U32.HI R4, RZ, 0x8, R9 ;  /* 0x00000008ff047819 */ /* 0x000fe60000011609 */
[----:B------:R-:W-:Y:S01]  /*15ff0*/  MUFU.EX2 R98, R181 ;  /* 0x000000b500627308 */ /* 0x000fe20000000800 */
[----:B------:R-:W-:Y:S01]  /*16000*/  LOP3.LUT R6, R5, R172, R180, 0x96, !PT ;  /* 0x000000ac05067212 */ /* 0x000fe200078e96b4 */
[----:B------:R-:W-:Y:S01]  /*16010*/  IMAD.MOV.U32 R172, RZ, RZ, R127 ;  /* 0x000000ffffac7224 */ /* 0x000fe200078e007f */
[----:B------:R-:W-:Y:S01]  /*16020*/  PRMT R62, R12, 0x5410, R4 ;  /* 0x000054100c3e7816 */ /* 0x000fe20000000004 */
[----:B------:R-:W-:Y:S01]  /*16030*/  IMAD.MOV.U32 R127, RZ, RZ, R122 ;  /* 0x000000ffff7f7224 */ /* 0x000fe200078e007a */
[----:B------:R-:W-:Y:S01]  /*16040*/  LOP3.LUT R4, R11, 0xff, RZ, 0xc0, !PT ;  /* 0x000000ff0b047812 */ /* 0x000fe200078ec0ff */
[----:B------:R-:W-:Y:S01]  /*16050*/  IMAD.MOV.U32 R122, RZ, RZ, R110 ;  /* 0x000000ffff7a7224 */ /* 0x000fe200078e006e */
[----:B------:R-:W-:Y:S03]  /*16060*/  LOP3.LUT R5, R6, 0xff, RZ, 0xc0, !PT ;  /* 0x000000ff06057812 */ /* 0x000fe600078ec0ff */
[----:B------:R-:W-:Y:S01]  /*16070*/  MUFU.EX2 R181, R23 ;  /* 0x0000001700b57308 */ /* 0x000fe20000000800 */
[----:B------:R-:W-:Y:S01]  /*16080*/  PRMT R63, R4, 0x5410, R10 ;  /* 0x00005410043f7816 */ /* 0x000fe2000000000a */
[----:B-1----:R-:W-:Y:S01]  /*16090*/  FMUL.FTZ R2, R0, UR4 ;  /* 0x0000000400027c20 */ /* 0x002fe20008410000 */
[----:B------:R-:W-:Y:S01]  /*160a0*/  LOP3.LUT R4, R6, 0xffff, RZ, 0xc0, !PT ;  /* 0x0000ffff06047812 */ /* 0x000fe200078ec0ff */
[----:B------:R-:W-:Y:S01]  /*160b0*/  FADD.FTZ R0, -R136, R134 ;  /* 0x0000008688007221 */ /* 0x000fe20000010100 */
[C---:B---3--:R-:W-:Y:S01]  /*160c0*/  FMUL.FTZ R20, R3.reuse, R144 ;  /* 0x0000009003147220 */ /* 0x048fe20000410000 */
[C---:B------:R-:W-:Y:S01]  /*160d0*/  FMUL.FTZ R21, R3.reuse, R145 ;  /* 0x0000009103157220 */ /* 0x040fe20000410000 */
[----:B------:R-:W-:Y:S03]  /*160e0*/  SHF.R.U32.HI R4, RZ, 0x8, R4 ;  /* 0x00000008ff047819 */ /* 0x000fe60000011604 */
[----:B------:R1:W-:Y:S01]  /*160f0*/  MUFU.EX2 R134, R17 ;  /* 0x0000001100867308 */ /* 0x0003e20000000800 */
[C---:B------:R-:W-:Y:S01]  /*16100*/  FMUL.FTZ R32, R3.reuse, R140 ;  /* 0x0000008c03207220 */ /* 0x040fe20000410000 */
[----:B------:R-:W-:Y:S01]  /*16110*/  FMUL.FTZ R33, R3, R141 ;  /* 0x0000008d03217220 */ /* 0x000fe20000410000 */
[----:B------:R-:W-:Y:S01]  /*16120*/  PRMT R68, R5, 0x5410, R4 ;  /* 0x0000541005447816 */ /* 0x000fe20000000004 */
[C---:B------:R-:W-:Y:S01]  /*16130*/  FMUL.FTZ R5, R3.reuse, R161 ;  /* 0x000000a103057220 */ /* 0x040fe20000410000 */
[--C-:B------:R-:W-:Y:S01]  /*16140*/  SHF.R.U32.HI R4, RZ, 0x10, R6.reuse ;  /* 0x00000010ff047819 */ /* 0x100fe20000011606 */
[----:B------:R-:W-:Y:S01]  /*16150*/  IMAD.MOV.U32 R110, RZ, RZ, R89 ;  /* 0x000000ffff6e7224 */ /* 0x000fe200078e0059 */
[----:B------:R-:W-:Y:S03]  /*16160*/  SHF.R.U32.HI R6, RZ, 0x18, R6 ;  /* 0x00000018ff067819 */ /* 0x000fe60000011606 */
[----:B------:R3:W4:Y:S01]  /*16170*/  MUFU.EX2 R8, R2 ;  /* 0x0000000200087308 */ /* 0x0007220000000800 */
[----:B------:R-:W-:Y:S01]  /*16180*/  LOP3.LUT R4, R4, 0xff, RZ, 0xc0, !PT ;  /* 0x000000ff04047812 */ /* 0x000fe200078ec0ff */
[----:B------:R-:W-:Y:S01]  /*16190*/  IMAD.MOV.U32 R89, RZ, RZ, R88 ;  /* 0x000000ffff597224 */ /* 0x000fe200078e0058 */
[--C-:B------:R-:W-:Y:S01]  /*161a0*/  HSET2.LE.AND R62, R62, R219.reuse, PT ;  /* 0x000000db3e3e7233 */ /* 0x100fe20003803000 */
[----:B------:R-:W-:Y:S01]  /*161b0*/  IMAD.MOV.U32 R88, RZ, RZ, R72 ;  /* 0x000000ffff587224 */ /* 0x000fe200078e0048 */
[----:B------:R-:W-:Y:S01]  /*161c0*/  PRMT R69, R4, 0x5410, R6 ;  /* 0x0000541004457816 */ /* 0x000fe20000000006 */
[----:B------:R-:W-:Y:S01]  /*161d0*/  IMAD.MOV.U32 R11, RZ, RZ, R105 ;  /* 0x000000ffff0b7224 */ /* 0x000fe200078e0069 */
[----:B------:R-:W-:Y:S03]  /*161e0*/  SHF.R.U32.HI R4, RZ, 0x8, R13 ;  /* 0x00000008ff047819 */ /* 0x000fe6000001160d */
[----:B------:R-:W-:Y:S01]  /*161f0*/  MUFU.EX2 R108, R22 ;  /* 0x00000016006c7308 */ /* 0x000fe20000000800 */
[C---:B-1----:R-:W-:Y:S01]  /*16200*/  FMUL.FTZ R17, R3.reuse, R149 ;  /* 0x0000009503117220 */ /* 0x042fe20000410000 */
[----:B------:R-:W-:Y:S01]  /*16210*/  IMAD.MOV.U32 R105, RZ, RZ, R119 ;  /* 0x000000ffff697224 */ /* 0x000fe200078e0077 */
[----:B------:R-:W-:Y:S01]  /*16220*/  PRMT R70, R16, 0x5410, R4 ;  /* 0x0000541010467816 */ /* 0x000fe20000000004 */
[----:B------:R-:W-:Y:S01]  /*16230*/  FMUL.FTZ R16, R3, R148 ;  /* 0x0000009403107220 */ /* 0x000fe20000410000 */
[----:B------:R-:W-:Y:S01]  /*16240*/  LOP3.LUT R4, R15, 0xff, RZ, 0xc0, !PT ;  /* 0x000000ff0f047812 */ /* 0x000fe200078ec0ff */
[----:B------:R-:W-:Y:S01]  /*16250*/  IMAD.MOV.U32 R119, RZ, RZ, R100 ;  /* 0x000000ffff777224 */ /* 0x000fe200078e0064 */
[--C-:B------:R-:W-:Y:S03]  /*16260*/  HSET2.LE.AND R61, R61, R219.reuse, PT ;  /* 0x000000db3d3d7233 */ /* 0x100fe60003803000 */
[----:B------:R1:W-:Y:S01]  /*16270*/  MUFU.EX2 R102, R18 ;  /* 0x0000001200667308 */ /* 0x0003e20000000800 */
[----:B------:R-:W-:Y:S01]  /*16280*/  PRMT R71, R4, 0x5410, R14 ;  /* 0x0000541004477816 */ /* 0x000fe2000000000e */
[----:B------:R-:W-:Y:S01]  /*16290*/  FMUL.FTZ R4, R3, R160 ;  /* 0x000000a003047220 */ /* 0x000fe20000410000 */
[----:B---3--:R-:W-:Y:S01]  /*162a0*/  FMUL.FTZ R2, R0, UR4 ;  /* 0x0000000400027c20 */ /* 0x008fe20008410000 */
[C---:B----4-:R-:W-:Y:S01]  /*162b0*/  FMUL.FTZ R6, R8.reuse, R162 ;  /* 0x000000a208067220 */ /* 0x050fe20000410000 */
[C---:B------:R-:W-:Y:S01]  /*162c0*/  FMUL.FTZ R7, R8.reuse, R163 ;  /* 0x000000a308077220 */ /* 0x040fe20000410000 */
[----:B------:R-:W-:Y:S01]  /*162d0*/  FMUL.FTZ R23, R8, R147 ;  /* 0x0000009308177220 */ /* 0x000fe20000410000 */
[----:B------:R-:W-:Y:S03]  /*162e0*/  IMAD.MOV.U32 R132, RZ, RZ, R122 ;  /* 0x000000ffff847224 */ /* 0x000fe600078e007a */
[----:B------:R3:W4:Y:S01]  /*162f0*/  MUFU.EX2 R42, R35 ;  /* 0x00000023002a7308 */ /* 0x0007220000000800 */
[--C-:B------:R-:W-:Y:S01]  /*16300*/  HSET2.LE.AND R63, R63, R219.reuse, PT ;  /* 0x000000db3f3f7233 */ /* 0x100fe20003803000 */
[----:B------:R-:W-:Y:S01]  /*16310*/  FADD.FTZ R0, -R133, R135 ;  /* 0x0000008785007221 */ /* 0x000fe20000010100 */
[--C-:B------:R-:W-:Y:S01]  /*16320*/  HSET2.LE.AND R68, R68, R219.reuse, PT ;  /* 0x000000db44447233 */ /* 0x100fe20003803000 */
[----:B------:R-:W-:Y:S01]  /*16330*/  IMAD.MOV.U32 R122, RZ, RZ, R110 ;  /* 0x000000ffff7a7224 */ /* 0x000fe200078e006e */
[--C-:B------:R-:W-:Y:S01]  /*16340*/  HSET2.LE.AND R69, R69, R219.reuse, PT ;  /* 0x000000db45457233 */ /* 0x100fe20003803000 */
[----:B------:R-:W-:Y:S01]  /*16350*/  FMUL.FTZ R0, R0, UR4 ;  /* 0x0000000400007c20 */ /* 0x000fe20008410000 */
[--C-:B------:R-:W-:Y:S03]  /*16360*/  HSET2.LE.AND R71, R71, R219.reuse, PT ;  /* 0x000000db47477233 */ /* 0x100fe60003803000 */
[----:B------:R-:W2:Y:S01]  /*16370*/  MUFU.EX2 R2, R2 ;  /* 0x0000000200027308 */ /* 0x000ea20000000800 */
[--C-:B------:R-:W-:Y:S01]  /*16380*/  HSET2.LE.AND R70, R70, R219.reuse, PT ;  /* 0x000000db46467233 */ /* 0x100fe20003803000 */
[----:B------:R-:W-:Y:S02]  /*16390*/  IMAD.MOV.U32 R110, RZ, RZ, R88 ;  /* 0x000000ffff6e7224 */ /* 0x000fe400078e0058 */
[C---:B-1----:R-:W-:Y:S01]  /*163a0*/  FMUL.FTZ R18, R8.reuse, R150 ;  /* 0x0000009608127220 */ /* 0x042fe20000410000 */
[----:B------:R-:W-:Y:S02]  /*163b0*/  IMAD.MOV.U32 R88, RZ, RZ, R211 ;  /* 0x000000ffff587224 */ /* 0x000fe400078e00d3 */
[C---:B------:R-:W-:Y:S01]  /*163c0*/  FMUL.FTZ R22, R8.reuse, R146 ;  /* 0x0000009208167220 */ /* 0x040fe20000410000 */
[----:B------:R-:W-:Y:S02]  /*163d0*/  IMAD.MOV.U32 R41, RZ, RZ, R67 ;  /* 0x000000ffff297224 */ /* 0x000fe400078e0043 */
[----:B------:R-:W1:Y:S01]  /*163e0*/  MUFU.EX2 R135, R182 ;  /* 0x000000b600877308 */ /* 0x000e620000000800 */
[----:B------:R-:W-:Y:S02]  /*163f0*/  IMAD.MOV.U32 R26, RZ, RZ, R43 ;  /* 0x000000ffff1a7224 */ /* 0x000fe400078e002b */
[----:B---3--:R-:W-:Y:S01]  /*16400*/  FMUL.FTZ R35, R8, R143 ;  /* 0x0000008f08237220 */ /* 0x008fe20000410000 */
[----:B----4-:R-:W-:Y:S02]  /*16410*/  IMAD.MOV.U32 R10, RZ, RZ, R42 ;  /* 0x000000ffff0a7224 */ /* 0x010fe400078e002a */
[----:B------:R-:W-:Y:S02]  /*16420*/  IMAD.MOV.U32 R149, RZ, RZ, R26 ;  /* 0x000000ffff957224 */ /* 0x000fe400078e001a */
[----:B------:R-:W-:Y:S02]  /*16430*/  IMAD.WIDE.U32 R42, R191, -0x2daee0ad, RZ ;  /* 0xd2511f53bf2a7825 */ /* 0x000fe400078e00ff */
[----:B------:R3:W-:Y:S02]  /*16440*/  MUFU.EX2 R182, R19 ;  /* 0x0000001300b67308 */ /* 0x0007e40000000800 */
[C---:B--2---:R-:W-:Y:S01]  /*16450*/  FMUL.FTZ R12, R2.reuse, R164 ;  /* 0x000000a4020c7220 */ /* 0x044fe20000410000 */
[----:B------:R-:W-:Y:S01]  /*16460*/  FMUL.FTZ R13, R2, R165 ;  /* 0x000000a5020d7220 */ /* 0x000fe20000410000 */
[----:B------:R-:W-:Y:S02]  /*16470*/  IMAD.MOV.U32 R148, RZ, RZ, R10 ;  /* 0x000000ffff947224 */ /* 0x000fe400078e000a */
[----:B------:R-:W-:Y:S04]  /*16480*/  IMAD.MOV.U32 R161, RZ, RZ, R11 ;  /* 0x000000ffffa17224 */ /* 0x000fe800078e000b */
[----:B------:R2:W-:Y:S01]  /*16490*/  MUFU.EX2 R123, R34 ;  /* 0x00000022007b7308 */ /* 0x0005e20000000800 */
[----:B------:R-:W-:Y:S02]  /*164a0*/  IMAD.MOV.U32 R145, RZ, RZ, R148 ;  /* 0x000000ffff917224 */ /* 0x000fe400078e0094 */
[----:B------:R-:W-:Y:S01]  /*164b0*/  IMAD.MOV.U32 R148, RZ, RZ, R39 ;  /* 0x000000ffff947224 */ /* 0x000fe200078e0027 */
[--C-:B------:R-:W-:Y:S01]  /*164c0*/  HSET2.LE.AND R39, R221, R219.reuse, PT ;  /* 0x000000dbdd277233 */ /* 0x100fe20003803000 */
[----:B------:R-:W-:Y:S02]  /*164d0*/  IMAD.MOV.U32 R144, RZ, RZ, R161 ;  /* 0x000000ffff907224 */ /* 0x000fe400078e00a1 */
[----:B------:R-:W-:Y:S03]  /*164e0*/  IMAD.MOV.U32 R221, RZ, RZ, R145 ;  /* 0x000000ffffdd7224 */ /* 0x000fe600078e0091 */
[----:B------:R4:W-:Y:S01]  /*164f0*/  MUFU.EX2 R121, R52 ;  /* 0x0000003400797308 */ /* 0x0009e20000000800 */
[C---:B---3--:R-:W-:Y:S01]  /*16500*/  FMUL.FTZ R19, R8.reuse, R151 ;  /* 0x0000009708137220 */ /* 0x048fe20000410000 */
[----:B------:R-:W-:Y:S08]  /*16510*/  IMAD.MOV.U32 R145, RZ, RZ, R148 ;  /* 0x000000ffff917224 */ /* 0x000ff000078e0094 */
[----:B------:R-:W-:Y:S01]  /*16520*/  MUFU.EX2 R211, R31 ;  /* 0x0000001f00d37308 */ /* 0x000fe20000000800 */
[----:B--2---:R-:W-:Y:S01]  /*16530*/  FMUL.FTZ R34, R8, R142 ;  /* 0x0000008e08227220 */ /* 0x004fe20000410000 */
[----:B------:R-:W-:Y:S08]  /*16540*/  IMAD.MOV.U32 R142, RZ, RZ, R58 ;  /* 0x000000ffff8e7224 */ /* 0x000ff000078e003a */
[----:B------:R-:W2:Y:S01]  /*16550*/  MUFU.EX2 R0, R0 ;  /* 0x0000000000007308 */ /* 0x000ea20000000800 */
[----:B----4-:R-:W-:Y:S02]  /*16560*/  IMAD.MOV.U32 R52, RZ, RZ, R172 ;  /* 0x000000ffff347224 */ /* 0x010fe400078e00ac */
[----:B------:R-:W-:Y:S02]  /*16570*/  IMAD.MOV.U32 R172, RZ, RZ, R127 ;  /* 0x000000ffffac7224 */ /* 0x000fe400078e007f */
[----:B------:R-:W-:Y:S02]  /*16580*/  IMAD.MOV.U32 R127, RZ, RZ, R40 ;  /* 0x000000ffff7f7224 */ /* 0x000fe400078e0028 */
[----:B------:R-:W-:Y:S03]  /*16590*/  IMAD.MOV.U32 R160, RZ, RZ, R52 ;  /* 0x000000ffffa07224 */ /* 0x000fe600078e0034 */
[----:B------:R-:W-:Y:S01]  /*165a0*/  MUFU.EX2 R75, R37 ;  /* 0x00000025004b7308 */ /* 0x000fe20000000800 */
[----:B------:R-:W-:Y:S02]  /*165b0*/  IMAD.MOV.U32 R52, RZ, RZ, R139 ;  /* 0x000000ffff347224 */ /* 0x000fe400078e008b */
[----:B------:R-:W-:Y:S01]  /*165c0*/  IMAD.MOV.U32 R139, RZ, RZ, R38 ;  /* 0x000000ffff8b7224 */ /* 0x000fe200078e0026 */
[----:B-1----:R-:W-:Y:S06]  /*165d0*/  F2FP.BF16.F32.PACK_AB R38, R98, R135 ;  /* 0x000000876226723e */ /* 0x002fec00000010ff */
[----:B------:R-:W1:Y:S01]  /*165e0*/  MUFU.EX2 R66, R177 ;  /* 0x000000b100427308 */ /* 0x000e620000000800 */
[C---:B--2---:R-:W-:Y:S01]  /*165f0*/  FMUL.FTZ R31, R0.reuse, R155 ;  /* 0x0000009b001f7220 */ /* 0x044fe20000410000 */
[----:B------:R-:W-:Y:S02]  /*16600*/  IMAD.MOV.U32 R155, RZ, RZ, R149 ;  /* 0x000000ffff9b7224 */ /* 0x000fe400078e0095 */
[C---:B------:R-:W-:Y:S01]  /*16610*/  FMUL.FTZ R10, R0.reuse, R170 ;  /* 0x000000aa000a7220 */ /* 0x040fe20000410000 */
[----:B------:R-:W-:Y:S02]  /*16620*/  IMAD.MOV.U32 R149, RZ, RZ, R132 ;  /* 0x000000ffff957224 */ /* 0x000fe400078e0084 */
[C---:B------:R-:W-:Y:S01]  /*16630*/  FMUL.FTZ R11, R0.reuse, R171 ;  /* 0x000000ab000b7220 */ /* 0x040fe20000410000 */
[----:B------:R-:W-:Y:S02]  /*16640*/  IMAD.MOV.U32 R132, RZ, RZ, R172 ;  /* 0x000000ffff847224 */ /* 0x000fe400078e00ac */
[C---:B------:R-:W-:Y:S01]  /*16650*/  FMUL.FTZ R14, R0.reuse, R166 ;  /* 0x000000a6000e7220 */ /* 0x040fe20000410000 */
[----:B------:R-:W2:Y:S01]  /*16660*/  MUFU.EX2 R59, R36 ;  /* 0x00000024003b7308 */ /* 0x000ea20000000800 */
[----:B------:R-:W-:Y:S02]  /*16670*/  IMAD.MOV.U32 R172, RZ, RZ, R41 ;  /* 0x000000ffffac7224 */ /* 0x000fe400078e0029 */
[C---:B------:R-:W-:Y:S01]  /*16680*/  FMUL.FTZ R15, R0.reuse, R167 ;  /* 0x000000a7000f7220 */ /* 0x040fe20000410000 */
[----:B------:R-:W-:Y:S01]  /*16690*/  FFMA.FTZ R73, R3, R73, R183 ;  /* 0x0000004903497223 */ /* 0x000fe200000100b7 */
[----:B------:R-:W-:Y:S01]  /*166a0*/  FMUL.FTZ R26, R0, R158 ;  /* 0x0000009e001a7220 */ /* 0x000fe20000410000 */
[----:B------:R-:W3:Y:S01]  /*166b0*/  LDL.LU R3, [R1+0x38] ;  /* 0x0000380001037983 */ /* 0x000ee20000300800 */
[----:B------:R-:W-:Y:S03]  /*166c0*/  IMAD.MOV.U32 R146, RZ, RZ, R149 ;  /* 0x000000ffff927224 */ /* 0x000fe600078e0095 */
[----:B------:R-:W-:Y:S01]  /*166d0*/  MUFU.EX2 R67, R173 ;  /* 0x000000ad00437308 */ /* 0x000fe20000000800 */
[----:B-1----:R-:W-:Y:S09]  /*166e0*/  IMAD.MOV.U32 R143, RZ, RZ, R66 ;  /* 0x000000ffff8f7224 */ /* 0x002ff200078e0042 */
[----:B------:R1:W-:Y:S01]  /*166f0*/  MUFU.EX2 R106, R25 ;  /* 0x00000019006a7308 */ /* 0x0003e20000000800 */
[----:B--2---:R-:W-:Y:S09]  /*16700*/  IMAD.MOV.U32 R147, RZ, RZ, R59 ;  /* 0x000000ffff937224 */ /* 0x004ff200078e003b */
[----:B------:R2:W-:Y:S10]  /*16710*/  MUFU.EX2 R177, R24 ;  /* 0x0000001800b17308 */ /* 0x0005f40000000800 */
[----:B------:R4:W4:Y:S01]  /*16720*/  MUFU.EX2 R173, R28 ;  /* 0x0000001c00ad7308 */ /* 0x0009220000000800 */
[C---:B-1----:R-:W-:Y:S09]  /*16730*/  FMUL.FTZ R25, R2.reuse, R157 ;  /* 0x0000009d02197220 */ /* 0x042ff20000410000 */
[----:B------:R1:W1:Y:S01]  /*16740*/  MUFU.EX2 R37, R29 ;  /* 0x0000001d00257308 */ /* 0x0002620000000800 */
[C---:B--2---:R-:W-:Y:S09]  /*16750*/  FMUL.FTZ R24, R2.reuse, R156 ;  /* 0x0000009c02187220 */ /* 0x044ff20000410000 */
[----:B------:R2:W-:Y:S01]  /*16760*/  MUFU.EX2 R49, R27 ;  /* 0x0000001b00317308 */ /* 0x0005e20000000800 */
[C---:B----4-:R-:W-:Y:S01]  /*16770*/  FMUL.FTZ R28, R2.reuse, R152 ;  /* 0x00000098021c7220 */ /* 0x050fe20000410000 */
[----:B------:R-:W-:Y:S02]  /*16780*/  IMAD.MOV.U32 R161, RZ, RZ, R173 ;  /* 0x000000ffffa17224 */ /* 0x000fe400078e00ad */
[----:B------:R-:W-:Y:S06]  /*16790*/  IMAD.MOV.U32 R173, RZ, RZ, R99 ;  /* 0x000000ffffad7224 */ /* 0x000fec00078e0063 */
[----:B------:R4:W3:Y:S01]  /*167a0*/  MUFU.EX2 R140, R30 ;  /* 0x0000001e008c7308 */ /* 0x0008e20000000800 */
[----:B-1----:R-:W-:Y:S01]  /*167b0*/  FMUL.FTZ R29, R2, R153 ;  /* 0x00000099021d7220 */ /* 0x002fe20000410000 */
[----:B------:R-:W-:Y:S02]  /*167c0*/  IMAD.MOV.U32 R148, RZ, RZ, R37 ;  /* 0x000000ffff947224 */ /* 0x000fe400078e0025 */
[----:B------:R-:W-:Y:S02]  /*167d0*/  IMAD.MOV.U32 R153, RZ, RZ, R142 ;  /* 0x000000ffff997224 */ /* 0x000fe400078e008e */
[----:B------:R-:W-:Y:S02]  /*167e0*/  IMAD.MOV.U32 R142, RZ, RZ, R147 ;  /* 0x000000ffff8e7224 */ /* 0x000fe400078e0093 */
[----:B------:R-:W-:Y:S02]  /*167f0*/  IMAD.MOV.U32 R147, RZ, RZ, R106 ;  /* 0x000000ffff937224 */ /* 0x000fe400078e006a */
[C---:B--2---:R-:W-:Y:S01]  /*16800*/  FMUL.FTZ R27, R0.reuse, R159 ;  /* 0x0000009f001b7220 */ /* 0x044fe20000410000 */
[----:B------:R-:W-:Y:S01]  /*16810*/  IMAD.MOV.U32 R106, RZ, RZ, R239 ;  /* 0x000000ffff6a7224 */ /* 0x000fe200078e00ef */
[----:B------:R-:W-:Y:S01]  /*16820*/  MUFU.EX2 R141, R44 ;  /* 0x0000002c008d7308 */ /* 0x000fe20000000800 */
[----:B----4-:R-:W-:Y:S01]  /*16830*/  FMUL.FTZ R30, R0, R154 ;  /* 0x0000009a001e7220 */ /* 0x010fe20000410000 */
[----:B------:R-:W-:Y:S08]  /*16840*/  IMAD.MOV.U32 R154, RZ, RZ, R147 ;  /* 0x000000ffff9a7224 */ /* 0x000ff000078e0093 */
[----:B------:R-:W-:Y:S01]  /*16850*/  MUFU.EX2 R167, R46 ;  /* 0x0000002e00a77308 */ /* 0x000fe20000000800 */
[----:B------:R-:W-:Y:S02]  /*16860*/  IMAD.MOV.U32 R147, RZ, RZ, R148 ;  /* 0x000000ffff937224 */ /* 0x000fe400078e0094 */
[----:B------:R-:W-:Y:S02]  /*16870*/  IMAD.MOV.U32 R148, RZ, RZ, R111 ;  /* 0x000000ffff947224 */ /* 0x000fe400078e006f */
[----:B------:R-:W-:Y:S02]  /*16880*/  IMAD.MOV.U32 R111, RZ, RZ, R79 ;  /* 0x000000ffff6f7224 */ /* 0x000fe400078e004f */
[----:B------:R-:W-:Y:S03]  /*16890*/  IMAD.MOV.U32 R79, RZ, RZ, R228 ;  /* 0x000000ffff4f7224 */ /* 0x000fe600078e00e4 */
[----:B------:R-:W-:Y:S10]  /*168a0*/  MUFU.EX2 R150, R45 ;  /* 0x0000002d00967308 */ /* 0x000ff40000000800 */
[----:B------:R-:W-:Y:S10]  /*168b0*/  MUFU.EX2 R162, R51 ;  /* 0x0000003300a27308 */ /* 0x000ff40000000800 */
[----:B------:R-:W-:Y:S10]  /*168c0*/  MUFU.EX2 R149, R50 ;  /* 0x0000003200957308 */ /* 0x000ff40000000800 */
[----:B------:R1:W-:Y:S10]  /*168d0*/  MUFU.EX2 R166, R53 ;  /* 0x0000003500a67308 */ /* 0x0003f40000000800 */
[----:B------:R-:W-:Y:S10]  /*168e0*/  MUFU.EX2 R191, R184 ;  /* 0x000000b800bf7308 */ /* 0x000ff40000000800 */
[----:B------:R-:W-:Y:S01]  /*168f0*/  MUFU.EX2 R170, R64 ;  /* 0x0000004000aa7308 */ /* 0x000fe20000000800 */
[--C-:B-1----:R-:W-:Y:S01]  /*16900*/  HSET2.LE.AND R53, R202, R219.reuse, PT ;  /* 0x000000dbca357233 */ /* 0x102fe20003803000 */
[----:B------:R-:W-:Y:S08]  /*16910*/  IMAD.MOV.U32 R202, RZ, RZ, R155 ;  /* 0x000000ffffca7224 */ /* 0x000ff000078e009b */
[----:B------:R-:W1:Y:S10]  /*16920*/  MUFU.EX2 R184, R65 ;  /* 0x0000004100b87308 */ /* 0x000e740000000800 */
[----:B------:R2:W-:Y:S10]  /*16930*/  MUFU.EX2 R165, R55 ;  /* 0x0000003700a57308 */ /* 0x0005f40000000800 */
[----:B------:R-:W-:Y:S10]  /*16940*/  MUFU.EX2 R151, R80 ;  /* 0x0000005000977308 */ /* 0x000ff40000000800 */
[----:B------:R-:W4:Y:S10]  /*16950*/  MUFU.EX2 R163, R81 ;  /* 0x0000005100a37308 */ /* 0x000f340000000800 */
[----:B------:R-:W-:Y:S10]  /*16960*/  MUFU.EX2 R164, R82 ;  /* 0x0000005200a47308 */ /* 0x000ff40000000800 */
        /* <DEDUP_REMOVED lines=16> */
[----:B------:R-:W-:Y:S01]  /*16a70*/  MUFU.EX2 R124, R124 ;  /* 0x0000007c007c7308 */ /* 0x000fe20000000800 */
[----:B---3--:R-:W-:Y:S01]  /*16a80*/  FFMA.FTZ R72, R8, R3, R56 ;  /* 0x0000000308487223 */ /* 0x008fe20000010038 */
[----:B------:R-:W-:Y:S01]  /*16a90*/  IMAD.WIDE.U32 R8, R194, -0x2daee0ad, RZ ;  /* 0xd2511f53c2087825 */ /* 0x000fe200078e00ff */
[----:B------:R-:W3:Y:S03]  /*16aa0*/  LDL.LU R3, [R1+0x3c] ;  /* 0x00003c0001037983 */ /* 0x000ee60000300800 */
[----:B------:R-:W-:Y:S01]  /*16ab0*/  IMAD.MOV.U32 R194, RZ, RZ, R146 ;  /* 0x000000ffffc27224 */ /* 0x000fe200078e0092 */
[----:B------:R-:W-:Y:S01]  /*16ac0*/  LOP3.LUT R40, R9, R230, R198, 0x96, !PT ;  /* 0x000000e609287212 */ /* 0x000fe200078e96c6 */
[C---:B------:R-:W-:Y:S01]  /*16ad0*/  FMUL.FTZ R9, R2.reuse, R169 ;  /* 0x000000a902097220 */ /* 0x040fe20000410000 */
[----:B------:R-:W-:Y:S01]  /*16ae0*/  LOP3.LUT R36, R43, R8, R238, 0x96, !PT ;  /* 0x000000082b247212 */ /* 0x000fe200078e96ee */
[----:B------:R-:W-:Y:S01]  /*16af0*/  FMUL.FTZ R8, R2, R168 ;  /* 0x000000a802087220 */ /* 0x000fe20000410000 */
[----:B------:R-:W-:Y:S01]  /*16b00*/  IMAD.MOV.U32 R146, RZ, RZ, R67 ;  /* 0x000000ffff927224 */ /* 0x000fe200078e0043 */
[----:B------:R1:W-:Y:S01]  /*16b10*/  MUFU.EX2 R168, R47 ;  /* 0x0000002f00a87308 */ /* 0x0003e20000000800 */
[----:B------:R-:W-:Y:S04]  /*16b20*/  IMAD.WIDE.U32 R40, R40, -0x326172a9, RZ ;  /* 0xcd9e8d5728287825 */ /* 0x000fe800078e00ff */
[----:B------:R-:W-:Y:S05]  /*16b30*/  IMAD.WIDE.U32 R36, R36, -0x326172a9, RZ ;  /* 0xcd9e8d5724247825 */ /* 0x000fea00078e00ff */
[----:B------:R4:W4:Y:S01]  /*16b40*/  MUFU.EX2 R169, R54 ;  /* 0x0000003600a97308 */ /* 0x0009220000000800 */
[----:B------:R-:W-:Y:S02]  /*16b50*/  IMAD.MOV.U32 R157, RZ, RZ, R146 ;  /* 0x000000ffff9d7224 */ /* 0x000fe400078e0092 */
[----:B------:R-:W-:Y:S02]  /*16b60*/  IMAD.MOV.U32 R146, RZ, RZ, R140 ;  /* 0x000000ffff927224 */ /* 0x000fe400078e008c */
[----:B------:R-:W-:Y:S02]  /*16b70*/  IMAD.MOV.U32 R140, RZ, RZ, R161 ;  /* 0x000000ffff8c7224 */ /* 0x000fe400078e00a1 */
[----:B------:R-:W-:Y:S02]  /*16b80*/  IMAD.MOV.U32 R161, RZ, RZ, R78 ;  /* 0x000000ffffa17224 */ /* 0x000fe400078e004e */
[----:B------:R-:W-:Y:S02]  /*16b90*/  IMAD.MOV.U32 R78, RZ, RZ, R227 ;  /* 0x000000ffff4e7224 */ /* 0x000fe400078e00e3 */
[----:B---3--:R-:W-:Y:S01]  /*16ba0*/  FFMA.FTZ R100, R2, R3, R48 ;  /* 0x0000000302647223 */ /* 0x008fe20000010030 */
[--C-:B------:R-:W-:Y:S01]  /*16bb0*/  HSET2.LE.AND R2, R220, R219.reuse, PT ;  /* 0x000000dbdc027233 */ /* 0x100fe20003803000 */
[----:B------:R-:W3:Y:S04]  /*16bc0*/  LDL.LU R3, [R1+0x40] ;  /* 0x0000400001037983 */ /* 0x000ee80000300800 */
[----:B------:R-:W-:Y:S01]  /*16bd0*/  LOP3.LUT R38, R2, R38, RZ, 0xc0, !PT ;  /* 0x0000002602267212 */ /* 0x000fe200078ec0ff */
[----:B------:R-:W2:Y:S01]  /*16be0*/  LDL.LU R239, [R1+0xe4] ;  /* 0x0000e40001ef7983 */ /* 0x000ea20000300800 */
[----:B------:R-:W-:Y:S01]  /*16bf0*/  LOP3.LUT R2, R41, R186, R229, 0x96, !PT ;  /* 0x000000ba29027212 */ /* 0x000fe200078e96e5 */
[----:B---3--:R-:W-:Y:S01]  /*16c00*/  FFMA.FTZ R99, R0, R3, R74 ;  /* 0x0000000300637223 */ /* 0x008fe2000001004a */
[----:B------:R-:W-:Y:S03]  /*16c10*/  F2FP.BF16.F32.PACK_AB R0, R155, R121 ;  /* 0x000000799b00723e */ /* 0x000fe600000010ff */
[----:B------:R-:W-:Y:S01]  /*16c20*/  IMAD.WIDE.U32 R2, R2, -0x2daee0ad, RZ ;  /* 0xd2511f5302027825 */ /* 0x000fe200078e00ff */
[----:B------:R-:W-:Y:S04]  /*16c30*/  LOP3.LUT R39, R39, R0, RZ, 0xc0, !PT ;  /* 0x0000000027277212 */ /* 0x000fe800078ec0ff */
[----:B------:R-:W-:Y:S02]  /*16c40*/  LOP3.LUT R41, R3, R42, R237, 0x96, !PT ;  /* 0x0000002a03297212 */ /* 0x000fe400078e96ed */
[----:B------:R-:W-:Y:S02]  /*16c50*/  LOP3.LUT R42, R37, R40, R236, 0x96, !PT ;  /* 0x00000028252a7212 */ /* 0x000fe400078e96ec */
[--C-:B------:R-:W-:Y:S01]  /*16c60*/  HSET2.LE.AND R37, R194, R219.reuse, PT ;  /* 0x000000dbc2257233 */ /* 0x100fe20003803000 */
[----:B------:R-:W-:Y:S01]  /*16c70*/  IMAD.WIDE.U32 R40, R41, -0x326172a9, RZ ;  /* 0xcd9e8d5729287825 */ /* 0x000fe200078e00ff */
[--C-:B--2---:R-:W-:Y:S03]  /*16c80*/  HSET2.LE.AND R55, R239, R219.reuse, PT ;  /* 0x000000dbef377233 */ /* 0x104fe60003803000 */
[----:B------:R-:W-:Y:S01]  /*16c90*/  IMAD.WIDE.U32 R42, R42, -0x2daee0ad, RZ ;  /* 0xd2511f532a2a7825 */ /* 0x000fe200078e00ff */
[----:B------:R-:W-:Y:S03]  /*16ca0*/  LOP3.LUT R36, R41, R36, R235, 0x96, !PT ;  /* 0x0000002429247212 */ /* 0x000fe600078e96eb */
[----:B------:R-:W-:Y:S01]  /*16cb0*/  IMAD.MOV.U32 R194, RZ, RZ, R147 ;  /* 0x000000ffffc27224 */ /* 0x000fe200078e0093 */
[----:B------:R-:W-:Y:S01]  /*16cc0*/  LOP3.LUT R2, R43, R2, R234, 0x96, !PT ;  /* 0x000000022b027212 */ /* 0x000fe200078e96ea */
[----:B------:R-:W-:Y:S02]  /*16cd0*/  IMAD.MOV.U32 R147, RZ, RZ, R140 ;  /* 0x000000ffff937224 */ /* 0x000fe400078e008c */
[----:B------:R-:W-:Y:S02]  /*16ce0*/  IMAD.MOV.U32 R140, RZ, RZ, R148 ;  /* 0x000000ffff8c7224 */ /* 0x000fe400078e0094 */
[----:B------:R-:W-:Y:S03]  /*16cf0*/  IMAD.WIDE.U32 R2, R2, -0x326172a9, RZ ;  /* 0xcd9e8d5702027825 */ /* 0x000fe600078e00ff */
[--C-:B------:R-:W-:Y:S01]  /*16d00*/  HSET2.LE.AND R51, R140, R219.reuse, PT ;  /* 0x000000db8c337233 */ /* 0x100fe20003803000 */
[----:B------:R-:W-:Y:S01]  /*16d10*/  IMAD.MOV.U32 R140, RZ, RZ, R139 ;  /* 0x000000ffff8c7224 */ /* 0x000fe200078e008b */
[C---:B------:R-:W-:Y:S01]  /*16d20*/  LOP3.LUT R0, R2.reuse, 0xffff, RZ, 0xc0, !PT ;  /* 0x0000ffff02007812 */ /* 0x040fe200078ec0ff */
[----:B------:R-:W-:Y:S01]  /*16d30*/  IMAD.MOV.U32 R139, RZ, RZ, R95 ;  /* 0x000000ffff8b7224 */ /* 0x000fe200078e005f */
[----:B------:R-:W-:Y:S01]  /*16d40*/  LOP3.LUT R40, R3, R40, R189, 0x96, !PT ;  /* 0x0000002803287212 */ /* 0x000fe200078e96bd */
[----:B------:R-:W-:Y:S01]  /*16d50*/  IMAD.MOV.U32 R95, RZ, RZ, R78 ;  /* 0x000000ffff5f7224 */ /* 0x000fe200078e004e */
[----:B------:R-:W-:Y:S02]  /*16d60*/  LOP3.LUT R3, R2, 0xff, RZ, 0xc0, !PT ;  /* 0x000000ff02037812 */ /* 0x000fe400078ec0ff */
[----:B------:R-:W-:Y:S02]  /*16d70*/  SHF.R.U32.HI R0, RZ, 0x8, R0 ;  /* 0x00000008ff007819 */ /* 0x000fe40000011600 */
[----:B------:R-:W-:Y:S02]  /*16d80*/  LOP3.LUT R41, R40, 0xff, RZ, 0xc0, !PT ;  /* 0x000000ff28297812 */ /* 0x000fe400078ec0ff */
[----:B------:R-:W-:Y:S02]  /*16d90*/  PRMT R58, R3, 0x5410, R0 ;  /* 0x00005410033a7816 */ /* 0x000fe40000000000 */
[--C-:B------:R-:W-:Y:S02]  /*16da0*/  SHF.R.U32.HI R0, RZ, 0x10, R2.reuse ;  /* 0x00000010ff007819 */ /* 0x100fe40000011602 */
[----:B------:R-:W-:Y:S02]  /*16db0*/  SHF.R.U32.HI R2, RZ, 0x18, R2 ;  /* 0x00000018ff027819 */ /* 0x000fe40000011602 */
[----:B------:R-:W-:Y:S02]  /*16dc0*/  LOP3.LUT R0, R0, 0xff, RZ, 0xc0, !PT ;  /* 0x000000ff00007812 */ /* 0x000fe400078ec0ff */
[--C-:B------:R-:W-:Y:S02]  /*16dd0*/  HSET2.LE.AND R58, R58, R219.reuse, PT ;  /* 0x000000db3a3a7233 */ /* 0x100fe40003803000 */
[----:B------:R-:W-:Y:S01]  /*16de0*/  PRMT R59, R0, 0x5410, R2 ;  /* 0x00005410003b7816 */ /* 0x000fe20000000002 */
[----:B------:R-:W-:Y:S01]  /*16df0*/  IMAD.WIDE.U32 R2, R36, -0x2daee0ad, RZ ;  /* 0xd2511f5324027825 */ /* 0x000fe200078e00ff */
[--C-:B------:R-:W-:Y:S03]  /*16e00*/  HSET2.LE.AND R36, R226, R219.reuse, PT ;  /* 0x000000dbe2247233 */ /* 0x100fe60003803000 */
[--C-:B------:R-:W-:Y:S01]  /*16e10*/  HSET2.LE.AND R59, R59, R219.reuse, PT ;  /* 0x000000db3b3b7233 */ /* 0x100fe20003803000 */
[----:B------:R-:W-:Y:S01]  /*16e20*/  IMAD.MOV.U32 R226, RZ, RZ, R143 ;  /* 0x000000ffffe27224 */ /* 0x000fe200078e008f */
[C---:B------:R-:W-:Y:S01]  /*16e30*/  LOP3.LUT R0, R2.reuse, 0xffff, RZ, 0xc0, !PT ;  /* 0x0000ffff02007812 */ /* 0x040fe200078ec0ff */
[----:B------:R-:W-:Y:S01]  /*16e40*/  IMAD.MOV.U32 R143, RZ, RZ, R110 ;  /* 0x000000ffff8f7224 */ /* 0x000fe200078e006e */
[----:B------:R-:W-:Y:S01]  /*16e50*/  LOP3.LUT R42, R3, R42, R180, 0x96, !PT ;  /* 0x0000002a032a7212 */ /* 0x000fe200078e96b4 */
[----:B------:R-:W-:Y:S01]  /*16e60*/  IMAD.MOV.U32 R110, RZ, RZ, R205 ;  /* 0x000000ffff6e7224 */ /* 0x000fe200078e00cd */
[----:B------:R-:W-:Y:S01]  /*16e70*/  LOP3.LUT R3, R2, 0xff, RZ, 0xc0, !PT ;  /* 0x000000ff02037812 */ /* 0x000fe200078ec0ff */
[----:B------:R-:W2:Y:S01]  /*16e80*/  LDL.LU R205, [R1+0xe0] ;  /* 0x0000e00001cd7983 */ /* 0x000ea20000300800 */
[----:B------:R-:W-:Y:S02]  /*16e90*/  SHF.R.U32.HI R0, RZ, 0x8, R0 ;  /* 0x00000008ff007819 */ /* 0x000fe40000011600 */
[--C-:B------:R-:W-:Y:S01]  /*16ea0*/  HSET2.LE.AND R44, R143, R219.reuse, PT ;  /* 0x000000db8f2c7233 */ /* 0x100fe20003803000 */
[----:B------:R-:W3:Y:S01]  /*16eb0*/  LDL.LU R227, [R1+0xdc] ;  /* 0x0000dc0001e37983 */ /* 0x000ee20000300800 */
[----:B------:R-:W-:Y:S01]  /*16ec0*/  PRMT R66, R3, 0x5410, R0 ;  /* 0x0000541003427816 */ /* 0x000fe20000000000 */
[----:B------:R-:W-:Y:S01]  /*16ed0*/  IMAD.MOV.U32 R143, RZ, RZ, R145 ;  /* 0x000000ffff8f7224 */ /* 0x000fe200078e0091 */
[--C-:B------:R-:W-:Y:S01]  /*16ee0*/  SHF.R.U32.HI R0, RZ, 0x10, R2.reuse ;  /* 0x00000010ff007819 */ /* 0x100fe20000011602 */
[----:B------:R-:W1:Y:S01]  /*16ef0*/  LDL.LU R228, [R1+0xd8] ;  /* 0x0000d80001e47983 */ /* 0x000e620000300800 */
[----:B------:R-:W-:Y:S01]  /*16f00*/  SHF.R.U32.HI R3, RZ, 0x18, R2 ;  /* 0x00000018ff037819 */ /* 0x000fe20000011602 */
[----:B------:R-:W-:Y:S01]  /*16f10*/  IMAD.MOV.U32 R145, RZ, RZ, R160 ;  /* 0x000000ffff917224 */ /* 0x000fe200078e00a0 */
[----:B------:R-:W-:Y:S02]  /*16f20*/  LOP3.LUT R2, R0, 0xff, RZ, 0xc0, !PT ;  /* 0x000000ff00027812 */ /* 0x000fe400078ec0ff */
[C---:B------:R-:W-:Y:S01]  /*16f30*/  F2FP.BF16.F32.PACK_AB R0, R179.reuse, R183 ;  /* 0x000000b7b300723e */ /* 0x040fe200000010ff */
[----:B------:R-:W-:Y:S01]  /*16f40*/  FADD.FTZ R179, R179, R73 ;  /* 0x00000049b3b37221 */ /* 0x000fe20000010000 */
[----:B------:R-:W-:Y:S01]  /*16f50*/  PRMT R67, R2, 0x5410, R3 ;  /* 0x0000541002437816 */ /* 0x000fe20000000003 */
[----:B------:R-:W4:Y:S01]  /*16f60*/  MUFU.EX2 R183, R85 ;  /* 0x0000005500b77308 */ /* 0x000f220000000800 */
[----:B------:R-:W-:Y:S02]  /*16f70*/  LOP3.LUT R36, R36, R0, RZ, 0xc0, !PT ;  /* 0x0000000024247212 */ /* 0x000fe400078ec0ff */
[----:B------:R-:W-:Y:S02]  /*16f80*/  LOP3.LUT R0, R40, 0xffff, RZ, 0xc0, !PT ;  /* 0x0000ffff28007812 */ /* 0x000fe400078ec0ff */
[----:B------:R-:W-:Y:S02]  /*16f90*/  F2FP.BF16.F32.PACK_AB R2, R181, R48 ;  /* 0x00000030b502723e */ /* 0x000fe400000010ff */
[----:B------:R-:W-:Y:S02]  /*16fa0*/  SHF.R.U32.HI R3, RZ, 0x8, R0 ;  /* 0x00000008ff037819 */ /* 0x000fe40000011600 */
[--C-:B------:R-:W-:Y:S01]  /*16fb0*/  HSET2.LE.AND R48, R203, R219.reuse, PT ;  /* 0x000000dbcb307233 */ /* 0x100fe20003803000 */
[----:B------:R-:W-:Y:S01]  /*16fc0*/  IMAD.MOV.U32 R203, RZ, RZ, R49 ;  /* 0x000000ffffcb7224 */ /* 0x000fe200078e0031 */
[----:B------:R-:W-:Y:S02]  /*16fd0*/  F2FP.BF16.F32.PACK_AB R0, R75, R56 ;  /* 0x000000384b00723e */ /* 0x000fe400000010ff */
[----:B------:R-:W-:Y:S01]  /*16fe0*/  LOP3.LUT R44, R44, R2, RZ, 0xc0, !PT ;  /* 0x000000022c2c7212 */ /* 0x000fe200078ec0ff */
[----:B------:R-:W-:Y:S01]  /*16ff0*/  IMAD.MOV.U32 R239, RZ, RZ, R203 ;  /* 0x000000ffffef7224 */ /* 0x000fe200078e00cb */
[----:B------:R-:W-:Y:S02]  /*17000*/  F2FP.BF16.F32.PACK_AB R2, R144, R108 ;  /* 0x0000006c9002723e */ /* 0x000fe400000010ff */
[--C-:B------:R-:W-:Y:S02]  /*17010*/  HSET2.LE.AND R49, R241, R219.reuse, PT ;  /* 0x000000dbf1317233 */ /* 0x100fe40003803000 */
[----:B------:R-:W-:Y:S02]  /*17020*/  LOP3.LUT R37, R37, R0, RZ, 0xc0, !PT ;  /* 0x0000000025257212 */ /* 0x000fe400078ec0ff */
[--C-:B------:R-:W-:Y:S02]  /*17030*/  HSET2.LE.AND R45, R143, R219.reuse, PT ;  /* 0x000000db8f2d7233 */ /* 0x100fe40003803000 */
[----:B------:R-:W-:Y:S02]  /*17040*/  F2FP.BF16.F32.PACK_AB R0, R182, R74 ;  /* 0x0000004ab600723e */ /* 0x000fe400000010ff */
[----:B------:R-:W-:Y:S02]  /*17050*/  PRMT R56, R41, 0x5410, R3 ;  /* 0x0000541029387816 */ /* 0x000fe40000000003 */
[----:B------:R-:W-:Y:S02]  /*17060*/  LOP3.LUT R45, R45, R0, RZ, 0xc0, !PT ;  /* 0x000000002d2d7212 */ /* 0x000fe400078ec0ff */
[----:B------:R-:W-:Y:S02]  /*17070*/  F2FP.BF16.F32.PACK_AB R0, R226, R153 ;  /* 0x00000099e200723e */ /* 0x000fe400000010ff */
[----:B------:R-:W-:Y:S02]  /*17080*/  F2FP.BF16.F32.PACK_AB R3, R134, R102 ;  /* 0x000000668603723e */ /* 0x000fe400000010ff */
[----:B------:R-:W-:Y:S02]  /*17090*/  SHF.R.U32.HI R41, RZ, 0x18, R40 ;  /* 0x00000018ff297819 */ /* 0x000fe40000011628 */
[--C-:B------:R-:W-:Y:S02]  /*170a0*/  HSET2.LE.AND R56, R56, R219.reuse, PT ;  /* 0x000000db38387233 */ /* 0x100fe40003803000 */
[--C-:B------:R-:W-:Y:S02]  /*170b0*/  HSET2.LE.AND R66, R66, R219.reuse, PT ;  /* 0x000000db42427233 */ /* 0x100fe40003803000 */
[--C-:B------:R-:W-:Y:S01]  /*170c0*/  HSET2.LE.AND R67, R67, R219.reuse, PT ;  /* 0x000000db43437233 */ /* 0x100fe20003803000 */
[----:B--2---:R-:W-:Y:S02]  /*170d0*/  IMAD.MOV.U32 R160, RZ, RZ, R205 ;  /* 0x000000ffffa07224 */ /* 0x004fe400078e00cd */
[----:B------:R-:W2:Y:S01]  /*170e0*/  LDL.LU R205, [R1+0xd4] ;  /* 0x0000d40001cd7983 */ /* 0x000ea20000300800 */
[--C-:B---3--:R-:W-:Y:S01]  /*170f0*/  HSET2.LE.AND R46, R227, R219.reuse, PT ;  /* 0x000000dbe32e7233 */ /* 0x108fe20003803000 */
[----:B------:R-:W-:Y:S02]  /*17100*/  IMAD.MOV.U32 R227, RZ, RZ, R146 ;  /* 0x000000ffffe37224 */ /* 0x000fe400078e0092 */
[----:B------:R-:W-:Y:S01]  /*17110*/  IMAD.MOV.U32 R146, RZ, RZ, R145 ;  /* 0x000000ffff927224 */ /* 0x000fe200078e0091 */
[--C-:B-1----:R-:W-:Y:S01]  /*17120*/  HSET2.LE.AND R47, R228, R219.reuse, PT ;  /* 0x000000dbe42f7233 */ /* 0x102fe20003803000 */
[----:B------:R-:W-:Y:S01]  /*17130*/  IMAD.MOV.U32 R145, RZ, RZ, R161 ;  /* 0x000000ffff917224 */ /* 0x000fe200078e00a1 */
[----:B------:R-:W-:Y:S01]  /*17140*/  LOP3.LUT R46, R46, R2, RZ, 0xc0, !PT ;  /* 0x000000022e2e7212 */ /* 0x000fe200078ec0ff */
[----:B------:R-:W-:Y:S01]  /*17150*/  IMAD.MOV.U32 R148, RZ, RZ, R160 ;  /* 0x000000ffff947224 */ /* 0x000fe200078e00a0 */
[----:B------:R-:W-:Y:S01]  /*17160*/  F2FP.BF16.F32.PACK_AB R2, R221, R142 ;  /* 0x0000008edd02723e */ /* 0x000fe200000010ff */
[----:B------:R-:W-:Y:S01]  /*17170*/  IMAD.MOV.U32 R161, RZ, RZ, R173 ;  /* 0x000000ffffa17224 */ /* 0x000fe200078e00ad */
[--C-:B------:R-:W-:Y:S01]  /*17180*/  HSET2.LE.AND R50, R146, R219.reuse, PT ;  /* 0x000000db92327233 */ /* 0x100fe20003803000 */
        /* <DEDUP_REMOVED lines=10> */
[----:B------:R-:W-:Y:S01]  /*17230*/  IMAD.MOV.U32 R161, RZ, RZ, R160 ;  /* 0x000000ffffa17224 */ /* 0x000fe200078e00a0 */
[--C-:B----4-:R-:W-:Y:S01]  /*17240*/  HSET2.LE.AND R54, R145, R219.reuse, PT ;  /* 0x000000db91367233 */ /* 0x110fe20003803000 */
[----:B------:R-:W-:Y:S01]  /*17250*/  IMAD.MOV.U32 R160, RZ, RZ, R173 ;  /* 0x000000ffffa07224 */ /* 0x000fe200078e00ad */
[----:B------:R-:W-:Y:S01]  /*17260*/  LOP3.LUT R49, R49, R2, RZ, 0xc0, !PT ;  /* 0x0000000231317212 */ /* 0x000fe200078ec0ff */
[----:B------:R-:W-:Y:S01]  /*17270*/  IMAD.MOV.U32 R228, RZ, RZ, R147 ;  /* 0x000000ffffe47224 */ /* 0x000fe200078e0093 */
[----:B------:R-:W-:Y:S01]  /*17280*/  SHF.R.U32.HI R3, RZ, 0x10, R40 ;  /* 0x00000010ff037819 */ /* 0x000fe20000011628 */
[----:B------:R-:W-:Y:S01]  /*17290*/  IMAD.MOV.U32 R152, RZ, RZ, R160 ;  /* 0x000000ffff987224 */ /* 0x000fe200078e00a0 */
[----:B------:R-:W-:Y:S01]  /*172a0*/  LOP3.LUT R48, R48, R0, RZ, 0xc0, !PT ;  /* 0x0000000030307212 */ /* 0x000fe200078ec0ff */
[----:B------:R1:W3:Y:S01]  /*172b0*/  MUFU.EX2 R160, R57 ;  /* 0x0000003900a07308 */ /* 0x0002e20000000800 */
[----:B------:R-:W-:Y:S01]  /*172c0*/  F2FP.BF16.F32.PACK_AB R2, R194, R228 ;  /* 0x000000e4c202723e */ /* 0x000fe200000010ff */
[----:B------:R-:W-:Y:S01]  /*172d0*/  IMAD.MOV.U32 R132, RZ, RZ, R206 ;  /* 0x000000ffff847224 */ /* 0x000fe200078e00ce */
[----:B------:R-:W-:Y:S01]  /*172e0*/  LOP3.LUT R40, R3, 0xff, RZ, 0xc0, !PT ;  /* 0x000000ff03287812 */ /* 0x000fe200078ec0ff */
[----:B------:R-:W4:Y:S01]  /*172f0*/  LDL.LU R206, [R1+0xd0] ;  /* 0x0000d00001ce7983 */ /* 0x000f220000300800 */
[----:B------:R-:W-:Y:S01]  /*17300*/  F2FP.BF16.F32.PACK_AB R0, R203, R175 ;  /* 0x000000afcb00723e */ /* 0x000fe200000010ff */
[----:B------:R-:W-:Y:S01]  /*17310*/  IMAD.MOV.U32 R143, RZ, RZ, R148 ;  /* 0x000000ffff8f7224 */ /* 0x000fe200078e0094 */
[----:B------:R-:W-:Y:S01]  /*17320*/  LOP3.LUT R54, R54, R2, RZ, 0xc0, !PT ;  /* 0x0000000236367212 */ /* 0x000fe200078ec0ff */
[----:B------:R1:W5:Y:S01]  /*17330*/  LDL.LU R217, [R1+0xcc] ;  /* 0x0000cc0001d97983 */ /* 0x0003620000300800 */
[----:B------:R-:W-:Y:S01]  /*17340*/  F2FP.BF16.F32.PACK_AB R2, R184, R170 ;  /* 0x000000aab802723e */ /* 0x000fe200000010ff */
[----:B------:R-:W-:Y:S01]  /*17350*/  IMAD.MOV.U32 R173, RZ, RZ, R52 ;  /* 0x000000ffffad7224 */ /* 0x000fe200078e0034 */
[--C-:B------:R-:W-:Y:S01]  /*17360*/  HSET2.LE.AND R52, R201, R219.reuse, PT ;  /* 0x000000dbc9347233 */ /* 0x100fe20003803000 */
[----:B------:R-:W-:Y:S01]  /*17370*/  MUFU.EX2 R148, R96 ;  /* 0x0000006000947308 */ /* 0x000fe20000000800 */
[----:B------:R-:W-:Y:S01]  /*17380*/  F2FP.BF16.F32.PACK_AB R3, R154, R177 ;  /* 0x000000b19a03723e */ /* 0x000fe200000010ff */
[----:B------:R-:W-:Y:S01]  /*17390*/  IMAD.MOV.U32 R156, RZ, RZ, R161 ;  /* 0x000000ffff9c7224 */ /* 0x000fe200078e00a1 */
[----:B------:R-:W-:Y:S01]  /*173a0*/  PRMT R40, R40, 0x5410, R41 ;  /* 0x0000541028287816 */ /* 0x000fe20000000029 */
[----:B------:R-:W-:Y:S01]  /*173b0*/  IMAD.MOV.U32 R220, RZ, RZ, R173 ;  /* 0x000000ffffdc7224 */ /* 0x000fe200078e00ad */
[----:B------:R-:W-:Y:S01]  /*173c0*/  LOP3.LUT R53, R53, R0, RZ, 0xc0, !PT ;  /* 0x0000000035357212 */ /* 0x000fe200078ec0ff */
[----:B------:R-:W-:Y:S01]  /*173d0*/  IMAD.MOV.U32 R173, RZ, RZ, R107 ;  /* 0x000000ffffad7224 */ /* 0x000fe200078e006b */
[----:B------:R-:W-:Y:S03]  /*173e0*/  F2FP.BF16.F32.PACK_AB R0, R185, R191 ;  /* 0x000000bfb900723e */ /* 0x000fe600000010ff */
[----:B------:R-:W3:Y:S01]  /*173f0*/  MUFU.EX2 R161, R97 ;  /* 0x0000006100a17308 */ /* 0x000ee20000000800 */
[----:B------:R-:W-:Y:S01]  /*17400*/  LOP3.LUT R59, R59, R2, RZ, 0xc0, !PT ;  /* 0x000000023b3b7212 */ /* 0x000fe200078ec0ff */
[----:B------:R-:W-:Y:S01]  /*17410*/  IMAD.MOV.U32 R201, RZ, RZ, R111 ;  /* 0x000000ffffc97224 */ /* 0x000fe200078e006f */
[----:B------:R-:W-:Y:S01]  /*17420*/  F2FP.BF16.F32.PACK_AB R2, R162, R149 ;  /* 0x00000095a202723e */ /* 0x000fe200000010ff */
[----:B------:R-:W-:Y:S01]  /*17430*/  IMAD.MOV.U32 R111, RZ, RZ, R79 ;  /* 0x000000ffff6f7224 */ /* 0x000fe200078e004f */
[----:B------:R-:W-:Y:S01]  /*17440*/  LOP3.LUT R52, R52, R3, RZ, 0xc0, !PT ;  /* 0x0000000334347212 */ /* 0x000fe200078ec0ff */
[----:B------:R-:W-:Y:S01]  /*17450*/  IMAD.MOV.U32 R155, RZ, RZ, R143 ;  /* 0x000000ffff9b7224 */ /* 0x000fe200078e008f */
[----:B------:R-:W-:Y:S03]  /*17460*/  F2FP.BF16.F32.PACK_AB R3, R211, R227 ;  /* 0x000000e3d303723e */ /* 0x000fe600000010ff */
[----:B------:R-:W-:Y:S01]  /*17470*/  MUFU.EX2 R145, R77 ;  /* 0x0000004d00917308 */ /* 0x000fe20000000800 */
[----:B------:R-:W-:Y:S01]  /*17480*/  LOP3.LUT R58, R58, R0, RZ, 0xc0, !PT ;  /* 0x000000003a3a7212 */ /* 0x000fe200078ec0ff */
[----:B------:R-:W-:Y:S01]  /*17490*/  IMAD.MOV.U32 R203, RZ, RZ, R142 ;  /* 0x000000ffffcb7224 */ /* 0x000fe200078e008e */
[--C-:B-1----:R-:W-:Y:S01]  /*174a0*/  HSET2.LE.AND R57, R40, R219.reuse, PT ;  /* 0x000000db28397233 */ /* 0x102fe20003803000 */
[----:B------:R-:W-:Y:S01]  /*174b0*/  IMAD.MOV.U32 R107, RZ, RZ, R94 ;  /* 0x000000ffff6b7224 */ /* 0x000fe200078e005e */
[----:B------:R-:W-:Y:S01]  /*174c0*/  F2FP.BF16.F32.PACK_AB R0, R163, R151 ;  /* 0x00000097a300723e */ /* 0x000fe200000010ff */
[----:B------:R-:W-:Y:S01]  /*174d0*/  IMAD.MOV.U32 R94, RZ, RZ, R105 ;  /* 0x000000ffff5e7224 */ /* 0x000fe200078e0069 */
[----:B------:R-:W-:Y:S03]  /*174e0*/  LOP3.LUT R60, R60, R2, RZ, 0xc0, !PT ;  /* 0x000000023c3c7212 */ /* 0x000fe600078ec0ff */
[----:B------:R-:W-:Y:S01]  /*174f0*/  MUFU.EX2 R146, R83 ;  /* 0x0000005300927308 */ /* 0x000fe20000000800 */
[----:B------:R-:W-:Y:S01]  /*17500*/  F2FP.BF16.F32.PACK_AB R2, R169, R166 ;  /* 0x000000a6a902723e */ /* 0x000fe200000010ff */
[----:B------:R-:W-:Y:S01]  /*17510*/  FADD.FTZ R105, R75, R72 ;  /* 0x000000484b697221 */ /* 0x000fe20000010000 */
[----:B------:R-:W-:Y:S01]  /*17520*/  LOP3.LUT R55, R55, R3, RZ, 0xc0, !PT ;  /* 0x0000000337377212 */ /* 0x000fe200078ec0ff */
[----:B------:R-:W-:Y:S01]  /*17530*/  IMAD.MOV.U32 R143, RZ, RZ, R140 ;  /* 0x000000ffff8f7224 */ /* 0x000fe200078e008c */
[----:B------:R-:W-:Y:S01]  /*17540*/  F2FP.BF16.F32.PACK_AB R3, R190, R188 ;  /* 0x000000bcbe03723e */ /* 0x000fe200000010ff */
[----:B------:R-:W-:Y:S01]  /*17550*/  IMAD.MOV.U32 R140, RZ, RZ, R139 ;  /* 0x000000ffff8c7224 */ /* 0x000fe200078e008b */
[----:B------:R-:W-:Y:S03]  /*17560*/  LOP3.LUT R57, R57, R0, RZ, 0xc0, !PT ;  /* 0x0000000039397212 */ /* 0x000fe600078ec0ff */
[----:B------:R-:W1:Y:S01]  /*17570*/  MUFU.EX2 R147, R87 ;  /* 0x0000005700937308 */ /* 0x000e620000000800 */
[----:B------:R-:W-:Y:S01]  /*17580*/  LOP3.LUT R0, R42, 0xffff, RZ, 0xc0, !PT ;  /* 0x0000ffff2a007812 */ /* 0x000fe200078ec0ff */
[----:B------:R-:W-:Y:S01]  /*17590*/  IMAD.MOV.U32 R139, RZ, RZ, R95 ;  /* 0x000000ffff8b7224 */ /* 0x000fe200078e005f */
[----:B------:R-:W-:Y:S02]  /*175a0*/  LOP3.LUT R62, R62, R2, RZ, 0xc0, !PT ;  /* 0x000000023e3e7212 */ /* 0x000fe400078ec0ff */
[----:B------:R-:W-:Y:S02]  /*175b0*/  F2FP.BF16.F32.PACK_AB R2, R196, R195 ;  /* 0x000000c3c402723e */ /* 0x000fe400000010ff */
[----:B------:R-:W-:Y:S02]  /*175c0*/  LOP3.LUT R56, R56, R3, RZ, 0xc0, !PT ;  /* 0x0000000338387212 */ /* 0x000fe400078ec0ff */
[----:B------:R-:W-:Y:S02]  /*175d0*/  SHF.R.U32.HI R3, RZ, 0x8, R0 ;  /* 0x00000008ff037819 */ /* 0x000fe40000011600 */
[----:B------:R-:W-:Y:S02]  /*175e0*/  LOP3.LUT R40, R42, 0xff, RZ, 0xc0, !PT ;  /* 0x000000ff2a287812 */ /* 0x000fe400078ec0ff */
[----:B------:R-:W-:Y:S02]  /*175f0*/  F2FP.BF16.F32.PACK_AB R0, R150, R141 ;  /* 0x0000008d9600723e */ /* 0x000fe400000010ff */
[----:B------:R-:W-:Y:S02]  /*17600*/  LOP3.LUT R66, R66, R2, RZ, 0xc0, !PT ;  /* 0x0000000242427212 */ /* 0x000fe400078ec0ff */
[--C-:B------:R-:W-:Y:S02]  /*17610*/  SHF.R.U32.HI R2, RZ, 0x10, R42.reuse ;  /* 0x00000010ff027819 */ /* 0x100fe4000001162a */
[----:B------:R-:W-:Y:S02]  /*17620*/  PRMT R40, R40, 0x5410, R3 ;  /* 0x0000541028287816 */ /* 0x000fe40000000003 */
[----:B------:R-:W-:Y:S02]  /*17630*/  LOP3.LUT R61, R61, R0, RZ, 0xc0, !PT ;  /* 0x000000003d3d7212 */ /* 0x000fe400078ec0ff */
[----:B------:R-:W-:Y:S02]  /*17640*/  F2FP.BF16.F32.PACK_AB R0, R168, R167 ;  /* 0x000000a7a800723e */ /* 0x000fe400000010ff */
[----:B------:R-:W-:Y:S02]  /*17650*/  LOP3.LUT R3, R2, 0xff, RZ, 0xc0, !PT ;  /* 0x000000ff02037812 */ /* 0x000fe400078ec0ff */
[----:B------:R-:W-:Y:S02]  /*17660*/  F2FP.BF16.F32.PACK_AB R2, R164, R165 ;  /* 0x000000a5a402723e */ /* 0x000fe400000010ff */
[----:B------:R-:W-:Y:S02]  /*17670*/  LOP3.LUT R63, R63, R0, RZ, 0xc0, !PT ;  /* 0x000000003f3f7212 */ /* 0x000fe400078ec0ff */
[----:B------:R-:W-:Y:S02]  /*17680*/  F2FP.BF16.F32.PACK_AB R0, R183, R171 ;  /* 0x000000abb700723e */ /* 0x000fe400000010ff */
[----:B------:R-:W-:Y:S02]  /*17690*/  SHF.R.U32.HI R42, RZ, 0x18, R42 ;  /* 0x00000018ff2a7819 */ /* 0x000fe4000001162a */
[----:B------:R-:W-:Y:S02]  /*176a0*/  LOP3.LUT R68, R68, R2, RZ, 0xc0, !PT ;  /* 0x0000000244447212 */ /* 0x000fe400078ec0ff */
[----:B---3--:R-:W-:Y:S02]  /*176b0*/  F2FP.BF16.F32.PACK_AB R2, R159, R160 ;  /* 0x000000a09f02723e */ /* 0x008fe400000010ff */
[----:B------:R-:W-:Y:S02]  /*176c0*/  LOP3.LUT R67, R67, R0, RZ, 0xc0, !PT ;  /* 0x0000000043437212 */ /* 0x000fe400078ec0ff */
[--C-:B------:R-:W-:Y:S02]  /*176d0*/  HSET2.LE.AND R64, R40, R219.reuse, PT ;  /* 0x000000db28407233 */ /* 0x100fe40003803000 */
[----:B------:R-:W-:Y:S02]  /*176e0*/  PRMT R3, R3, 0x5410, R42 ;  /* 0x0000541003037816 */ /* 0x000fe4000000002a */
[----:B------:R-:W-:Y:S02]  /*176f0*/  F2FP.BF16.F32.PACK_AB R0, R200, R197 ;  /* 0x000000c5c800723e */ /* 0x000fe400000010ff */
[----:B------:R-:W-:Y:S02]  /*17700*/  LOP3.LUT R69, R69, R2, RZ, 0xc0, !PT ;  /* 0x0000000245457212 */ /* 0x000fe400078ec0ff */
[----:B------:R-:W-:Y:S02]  /*17710*/  LOP3.LUT R2, R225, UR10, R223, 0x96, !PT ;  /* 0x0000000ae1027c12 */ /* 0x000fe4000f8e96df */
[----:B------:R-:W-:Y:S02]  /*17720*/  LOP3.LUT R64, R64, R0, RZ, 0xc0, !PT ;  /* 0x0000000040407212 */ /* 0x000fe400078ec0ff */
[--C-:B------:R-:W-:Y:S01]  /*17730*/  HSET2.LE.AND R65, R3, R219.reuse, PT ;  /* 0x000000db03417233 */ /* 0x100fe20003803000 */
[----:B------:R-:W-:Y:S01]  /*17740*/  IMAD.WIDE.U32 R40, R2, -0x326172a9, RZ ;  /* 0xcd9e8d5702287825 */ /* 0x000fe200078e00ff */
[----:B------:R-:W-:Y:S02]  /*17750*/  F2FP.BF16.F32.PACK_AB R0, R161, R148 ;  /* 0x00000094a100723e */ /* 0x000fe400000010ff */
[----:B-1----:R-:W-:Y:S02]  /*17760*/  F2FP.BF16.F32.PACK_AB R3, R147, R158 ;  /* 0x0000009e9303723e */ /* 0x002fe400000010ff */
[----:B------:R-:W-:Y:S02]  /*17770*/  LOP3.LUT R65, R65, R0, RZ, 0xc0, !PT ;  /* 0x0000000041417212 */ /* 0x000fe400078ec0ff */
[----:B------:R-:W-:Y:S02]  /*17780*/  F2FP.BF16.F32.PACK_AB R0, R146, R145 ;  /* 0x000000919200723e */ /* 0x000fe400000010ff */
[--C-:B------:R-:W-:Y:S02]  /*17790*/  LOP3.LUT R2, R41, R90, R199.reuse, 0x96, !PT ;  /* 0x0000005a29027212 */ /* 0x100fe400078e96c7 */
[----:B------:R-:W-:Y:S02]  /*177a0*/  LOP3.LUT R71, R71, R0, RZ, 0xc0, !PT ;  /* 0x0000000047477212 */ /* 0x000fe400078ec0ff */
[----:B------:R-:W-:Y:S01]  /*177b0*/  LOP3.LUT R70, R70, R3, RZ, 0xc0, !PT ;  /* 0x0000000346467212 */ /* 0x000fe200078ec0ff */
[----:B------:R-:W-:Y:S01]  /*177c0*/  IMAD.WIDE.U32 R2, R2, -0x2daee0ad, RZ ;  /* 0xd2511f5302027825 */ /* 0x000fe200078e00ff */
[--C-:B------:R-:W-:Y:S02]  /*177d0*/  LOP3.LUT R0, R193, R40, R218.reuse, 0x96, !PT ;  /* 0x00000028c1007212 */ /* 0x100fe400078e96da */
[----:B------:R-:W-:Y:S02]  /*177e0*/  LOP3.LUT R77, R41, R92, R199, 0x96, !PT ;  /* 0x0000005c294d7212 */ /* 0x000fe400078e96c7 */
[----:B------:R-:W-:Y:S01]  /*177f0*/  LOP3.LUT R78, R187, R40, R218, 0x96, !PT ;  /* 0x00000028bb4e7212 */ /* 0x000fe200078e96da */
[----:B------:R-:W-:Y:S01]  /*17800*/  IMAD.WIDE.U32 R40, R0, -0x2daee0ad, RZ ;  /* 0xd2511f5300287825 */ /* 0x000fe200078e00ff */
[----:B------:R-:W-:Y:S03]  /*17810*/  LOP3.LUT R3, R3, R232, R198, 0x96, !PT ;  /* 0x000000e803037212 */ /* 0x000fe600078e96c6 */
[----:B------:R-:W-:Y:S01]  /*17820*/  IMAD.WIDE.U32 R78, R78, -0x2daee0ad, RZ ;  /* 0xd2511f534e4e7825 */ /* 0x000fe200078e00ff */
[----:B------:R-:W-:Y:S03]  /*17830*/  LOP3.LUT R42, R41, R2, R238, 0x96, !PT ;  /* 0x00000002292a7212 */ /* 0x000fe600078e96ee */
[----:B------:R-:W-:Y:S04]  /*17840*/  IMAD.WIDE.U32 R2, R3, -0x326172a9, RZ ;  /* 0xcd9e8d5703027825 */ /* 0x000fe800078e00ff */
[----:B------:R-:W-:Y:S01]  /*17850*/  IMAD.WIDE.U32 R42, R42, -0x326172a9, RZ ;  /* 0xcd9e8d572a2a7825 */ /* 0x000fe200078e00ff */
[----:B------:R-:W-:Y:S04]  /*17860*/  LOP3.LUT R3, R3, R192, R229, 0x96, !PT ;  /* 0x000000c003037212 */ /* 0x000fe800078e96e5 */
[----:B------:R-:W-:Y:S01]  /*17870*/  LOP3.LUT R43, R43, R2, R236, 0x96, !PT ;  /* 0x000000022b2b7212 */ /* 0x000fe200078e96ec */
[----:B------:R-:W-:Y:S05]  /*17880*/  IMAD.WIDE.U32 R2, R3, -0x2daee0ad, RZ ;  /* 0xd2511f5303027825 */ /* 0x000fea00078e00ff */
[----:B------:R-:W-:Y:S05]  /*17890*/  LOP3.LUT R40, R3, R40, R237, 0x96, !PT ;  /* 0x0000002803287212 */ /* 0x000fea00078e96ed */
[----:B------:R-:W-:Y:S05]  /*178a0*/  IMAD.WIDE.U32 R40, R40, -0x326172a9, RZ ;  /* 0xcd9e8d5728287825 */ /* 0x000fea00078e00ff */
[----:B------:R-:W-:Y:S01]  /*178b0*/  LOP3.LUT R41, R41, R42, R235, 0x96, !PT ;  /* 0x0000002a29297212 */ /* 0x000fe200078e96eb */
[----:B------:R-:W-:Y:S05]  /*178c0*/  IMAD.WIDE.U32 R42, R43, -0x2daee0ad, RZ ;  /* 0xd2511f532b2a7825 */ /* 0x000fea00078e00ff */
[----:B------:R-:W-:Y:S05]  /*178d0*/  LOP3.LUT R2, R43, R2, R234, 0x96, !PT ;  /* 0x000000022b027212 */ /* 0x000fea00078e96ea */
[----:B------:R-:W-:Y:S05]  /*178e0*/  IMAD.WIDE.U32 R2, R2, -0x326172a9, RZ ;  /* 0xcd9e8d5702027825 */ /* 0x000fea00078e00ff */
[----:B------:R-:W-:Y:S02]  /*178f0*/  LOP3.LUT R0, R3, R40, R189, 0x96, !PT ;  /* 0x0000002803007212 */ /* 0x000fe400078e96bd */
[C---:B------:R-:W-:Y:S02]  /*17900*/  LOP3.LUT R73, R2.reuse, 0xffff, RZ, 0xc0, !PT ;  /* 0x0000ffff02497812 */ /* 0x040fe400078ec0ff */
[----:B------:R-:W-:Y:S02]  /*17910*/  LOP3.LUT R76, R2, 0xff, RZ, 0xc0, !PT ;  /* 0x000000ff024c7812 */ /* 0x000fe400078ec0ff */
[--C-:B------:R-:W-:Y:S02]  /*17920*/  SHF.R.U32.HI R75, RZ, 0x10, R2.reuse ;  /* 0x00000010ff4b7819 */ /* 0x100fe40000011602 */
[----:B------:R-:W-:Y:S01]  /*17930*/  SHF.R.U32.HI R74, RZ, 0x18, R2 ;  /* 0x00000018ff4a7819 */ /* 0x000fe20000011602 */
[----:B------:R-:W-:Y:S05]  /*17940*/  IMAD.WIDE.U32 R2, R41, -0x2daee0ad, RZ ;  /* 0xd2511f5329027825 */ /* 0x000fea00078e00ff */
[----:B------:R-:W-:Y:S02]  /*17950*/  LOP3.LUT R41, R3, R42, R180, 0x96, !PT ;  /* 0x0000002a03297212 */ /* 0x000fe400078e96b4 */
[C---:B------:R-:W-:Y:S02]  /*17960*/  LOP3.LUT R40, R2.reuse, 0xffff, RZ, 0xc0, !PT ;  /* 0x0000ffff02287812 */ /* 0x040fe400078ec0ff */
[----:B------:R-:W-:Y:S02]  /*17970*/  LOP3.LUT R72, R2, 0xff, RZ, 0xc0, !PT ;  /* 0x000000ff02487812 */ /* 0x000fe400078ec0ff */
[--C-:B------:R-:W-:Y:S02]  /*17980*/  SHF.R.U32.HI R43, RZ, 0x10, R2.reuse ;  /* 0x00000010ff2b7819 */ /* 0x100fe40000011602 */
[----:B------:R-:W-:Y:S02]  /*17990*/  SHF.R.U32.HI R42, RZ, 0x18, R2 ;  /* 0x00000018ff2a7819 */ /* 0x000fe40000011602 */
[C---:B------:R-:W-:Y:S04]  /*179a0*/  LOP3.LUT R2, R0.reuse, 0xffff, RZ, 0xc0, !PT ;  /* 0x0000ffff00027812 */ /* 0x040fe800078ec0ff */
[----:B------:R-:W-:Y:S02]  /*179b0*/  SHF.R.U32.HI R3, RZ, 0x8, R2 ;  /* 0x00000008ff037819 */ /* 0x000fe40000011602 */
[----:B------:R-:W-:Y:S04]  /*179c0*/  LOP3.LUT R2, R0, 0xff, RZ, 0xc0, !PT ;  /* 0x000000ff00027812 */ /* 0x000fe800078ec0ff */
[----:B------:R-:W-:Y:S02]  /*179d0*/  PRMT R86, R2, 0x5410, R3 ;  /* 0x0000541002567816 */ /* 0x000fe40000000003 */
[--C-:B------:R-:W-:Y:S02]  /*179e0*/  SHF.R.U32.HI R3, RZ, 0x10, R0.reuse ;  /* 0x00000010ff037819 */ /* 0x100fe40000011600 */
[----:B------:R-:W-:Y:S02]  /*179f0*/  SHF.R.U32.HI R2, RZ, 0x18, R0 ;  /* 0x00000018ff027819 */ /* 0x000fe40000011600 */
[----:B------:R-:W-:Y:S04]  /*17a00*/  LOP3.LUT R0, R3, 0xff, RZ, 0xc0, !PT ;  /* 0x000000ff03007812 */ /* 0x000fe800078ec0ff */
[----:B------:R-:W-:Y:S01]  /*17a10*/  PRMT R87, R0, 0x5410, R2 ;  /* 0x0000541000577816 */ /* 0x000fe20000000002 */
[----:B------:R-:W-:Y:S01]  /*17a20*/  IMAD.WIDE.U32 R2, R77, -0x2daee0ad, RZ ;  /* 0xd2511f534d027825 */ /* 0x000fe200078e00ff */
[----:B------:R-:W-:Y:S04]  /*17a30*/  SHF.R.U32.HI R0, RZ, 0x8, R73 ;  /* 0x00000008ff007819 */ /* 0x000fe80000011649 */
[----:B------:R-:W-:Y:S02]  /*17a40*/  PRMT R85, R76, 0x5410, R0 ;  /* 0x000054104c557816 */ /* 0x000fe40000000000 */
[----:B------:R-:W-:Y:S04]  /*17a50*/  LOP3.LUT R0, R75, 0xff, RZ, 0xc0, !PT ;  /* 0x000000ff4b007812 */ /* 0x000fe800078ec0ff */
[----:B------:R-:W-:Y:S02]  /*17a60*/  PRMT R84, R0, 0x5410, R74 ;  /* 0x0000541000547816 */ /* 0x000fe4000000004a */
[----:B------:R-:W-:Y:S04]  /*17a70*/  SHF.R.U32.HI R0, RZ, 0x8, R40 ;  /* 0x00000008ff007819 */ /* 0x000fe80000011628 */
[----:B------:R-:W-:Y:S02]  /*17a80*/  PRMT R97, R72, 0x5410, R0 ;  /* 0x0000541048617816 */ /* 0x000fe40000000000 */
[----:B------:R-:W-:Y:S02]  /*17a90*/  LOP3.LUT R0, R43, 0xff, RZ, 0xc0, !PT ;  /* 0x000000ff2b007812 */ /* 0x000fe400078ec0ff */
[----:B------:R-:W-:Y:S02]  /*17aa0*/  LOP3.LUT R72, R79, R2, R238, 0x96, !PT ;  /* 0x000000024f487212 */ /* 0x000fe400078e96ee */
[----:B------:R-:W-:Y:S02]  /*17ab0*/  PRMT R96, R0, 0x5410, R42 ;  /* 0x0000541000607816 */ /* 0x000fe4000000002a */
[----:B------:R-:W-:Y:S01]  /*17ac0*/  LOP3.LUT R42, R3, R230, R198, 0x96, !PT ;  /* 0x000000e6032a7212 */ /* 0x000fe200078e96c6 */
[----:B------:R-:W-:Y:S04]  /*17ad0*/  IMAD.WIDE.U32 R72, R72, -0x326172a9, RZ ;  /* 0xcd9e8d5748487825 */ /* 0x000fe800078e00ff */
[----:B------:R-:W-:Y:S05]  /*17ae0*/  IMAD.WIDE.U32 R42, R42, -0x326172a9, RZ ;  /* 0xcd9e8d572a2a7825 */ /* 0x000fea00078e00ff */
[----:B------:R-:W-:Y:S02]  /*17af0*/  LOP3.LUT R2, R43, R186, R229, 0x96, !PT ;  /* 0x000000ba2b027212 */ /* 0x000fe400078e96e5 */
[----:B------:R-:W-:Y:S01]  /*17b00*/  LOP3.LUT R74, R73, R42, R236, 0x96, !PT ;  /* 0x0000002a494a7212 */ /* 0x000fe200078e96ec */
[----:B------:R-:W-:Y:S02]  /*17b10*/  IMAD.MOV.U32 R73, RZ, RZ, R93 ;  /* 0x000000ffff497224 */ /* 0x000fe400078e005d */
[----:B------:R-:W-:Y:S04]  /*17b20*/  IMAD.WIDE.U32 R2, R2, -0x2daee0ad, RZ ;  /* 0xd2511f5302027825 */ /* 0x000fe800078e00ff */
[----:B------:R-:W-:Y:S01]  /*17b30*/  IMAD.WIDE.U32 R74, R74, -0x2daee0ad, RZ ;  /* 0xd2511f534a4a7825 */ /* 0x000fe200078e00ff */
[----:B------:R-:W-:Y:S04]  /*17b40*/  LOP3.LUT R43, R3, R78, R237, 0x96, !PT ;  /* 0x0000004e032b7212 */ /* 0x000fe800078e96ed */
[----:B------:R-:W-:Y:S01]  /*17b50*/  LOP3.LUT R2, R75, R2, R234, 0x96, !PT ;  /* 0x000000024b027212 */ /* 0x000fe200078e96ea */
[----:B------:R-:W-:Y:S04]  /*17b60*/  IMAD.WIDE.U32 R42, R43, -0x326172a9, RZ ;  /* 0xcd9e8d572b2a7825 */ /* 0x000fe800078e00ff */
[----:B------:R-:W-:Y:S01]  /*17b70*/  IMAD.WIDE.U32 R2, R2, -0x326172a9, RZ ;  /* 0xcd9e8d5702027825 */ /* 0x000fe200078e00ff */
[----:B------:R-:W-:Y:S02]  /*17b80*/  LOP3.LUT R72, R43, R72, R235, 0x96, !PT ;  /* 0x000000482b487212 */ /* 0x000fe400078e96eb */
[C---:B------:R-:W-:Y:S02]  /*17b90*/  LOP3.LUT R0, R2.reuse, 0xffff, RZ, 0xc0, !PT ;  /* 0x0000ffff02007812 */ /* 0x040fe400078ec0ff */
[----:B------:R-:W-:Y:S02]  /*17ba0*/  LOP3.LUT R40, R3, R42, R189, 0x96, !PT ;  /* 0x0000002a03287212 */ /* 0x000fe400078e96bd */
[----:B------:R-:W-:Y:S02]  /*17bb0*/  SHF.R.U32.HI R3, RZ, 0x8, R0 ;  /* 0x00000008ff037819 */ /* 0x000fe40000011600 */
[----:B------:R-:W-:Y:S04]  /*17bc0*/  LOP3.LUT R0, R2, 0xff, RZ, 0xc0, !PT ;  /* 0x000000ff02007812 */ /* 0x000fe800078ec0ff */
[----:B------:R-:W-:Y:S02]  /*17bd0*/  PRMT R79, R0, 0x5410, R3 ;  /* 0x00005410004f7816 */ /* 0x000fe40000000003 */
[--C-:B------:R-:W-:Y:S02]  /*17be0*/  SHF.R.U32.HI R0, RZ, 0x10, R2.reuse ;  /* 0x00000010ff007819 */ /* 0x100fe40000011602 */
[----:B------:R-:W-:Y:S02]  /*17bf0*/  SHF.R.U32.HI R2, RZ, 0x18, R2 ;  /* 0x00000018ff027819 */ /* 0x000fe40000011602 */
[----:B------:R-:W-:Y:S04]  /*17c00*/  LOP3.LUT R0, R0, 0xff, RZ, 0xc0, !PT ;  /* 0x000000ff00007812 */ /* 0x000fe800078ec0ff */
[----:B------:R-:W-:Y:S01]  /*17c10*/  PRMT R78, R0, 0x5410, R2 ;  /* 0x00005410004e7816 */ /* 0x000fe20000000002 */
[----:B------:R-:W-:Y:S04]  /*17c20*/  IMAD.WIDE.U32 R2, R72, -0x2daee0ad, RZ ;  /* 0xd2511f5348027825 */ /* 0x000fe800078e00ff */
[----:B------:R-:W-:Y:S01]  /*17c30*/  IMAD.MOV.U32 R72, RZ, RZ, R92 ;  /* 0x000000ffff487224 */ /* 0x000fe200078e005c */
[----:B------:R-:W-:Y:S02]  /*17c40*/  LOP3.LUT R0, R3, R74, R180, 0x96, !PT ;  /* 0x0000004a03007212 */ /* 0x000fe400078e96b4 */
[C---:B------:R-:W-:Y:S04]  /*17c50*/  LOP3.LUT R3, R2.reuse, 0xffff, RZ, 0xc0, !PT ;  /* 0x0000ffff02037812 */ /* 0x040fe800078ec0ff */
[----:B------:R-:W-:Y:S02]  /*17c60*/  SHF.R.U32.HI R42, RZ, 0x8, R3 ;  /* 0x00000008ff2a7819 */ /* 0x000fe40000011603 */
[----:B------:R-:W-:Y:S04]  /*17c70*/  LOP3.LUT R3, R2, 0xff, RZ, 0xc0, !PT ;  /* 0x000000ff02037812 */ /* 0x000fe800078ec0ff */
[----:B------:R-:W-:Y:S02]  /*17c80*/  PRMT R82, R3, 0x5410, R42 ;  /* 0x0000541003527816 */ /* 0x000fe4000000002a */
[--C-:B------:R-:W-:Y:S02]  /*17c90*/  SHF.R.U32.HI R42, RZ, 0x10, R2.reuse ;  /* 0x00000010ff2a7819 */ /* 0x100fe40000011602 */
[----:B------:R-:W-:Y:S02]  /*17ca0*/  SHF.R.U32.HI R3, RZ, 0x18, R2 ;  /* 0x00000018ff037819 */ /* 0x000fe40000011602 */
[----:B------:R-:W-:Y:S04]  /*17cb0*/  LOP3.LUT R2, R42, 0xff, RZ, 0xc0, !PT ;  /* 0x000000ff2a027812 */ /* 0x000fe800078ec0ff */
[----:B------:R-:W-:Y:S02]  /*17cc0*/  PRMT R81, R2, 0x5410, R3 ;  /* 0x0000541002517816 */ /* 0x000fe40000000003 */
        /* <DEDUP_REMOVED lines=24> */
[----:B------:R-:W-:Y:S05]  /*17e50*/  LOP3.LUT R0, R225, UR28, R223, 0x96, !PT ;  /* 0x0000001ce1007c12 */ /* 0x000fea000f8e96df */
[----:B------:R-:W-:Y:S05]  /*17e60*/  IMAD.WIDE.U32 R74, R0, -0x326172a9, RZ ;  /* 0xcd9e8d57004a7825 */ /* 0x000fea00078e00ff */
[----:B------:R-:W-:Y:S02]  /*17e70*/  LOP3.LUT R2, R75, R72, R199, 0x96, !PT ;  /* 0x000000484b027212 */ /* 0x000fe400078e96c7 */
[----:B------:R-:W-:Y:S01]  /*17e80*/  LOP3.LUT R0, R187, R74, R218, 0x96, !PT ;  /* 0x0000004abb007212 */ /* 0x000fe200078e96da */
[----:B------:R-:W-:Y:S02]  /*17e90*/  IMAD.MOV.U32 R187, RZ, RZ, R241 ;  /* 0x000000ffffbb7224 */ /* 0x000fe400078e00f1 */
[----:B------:R-:W-:Y:S04]  /*17ea0*/  IMAD.WIDE.U32 R2, R2, -0x2daee0ad, RZ ;  /* 0xd2511f5302027825 */ /* 0x000fe800078e00ff */
[----:B------:R-:W-:Y:S01]  /*17eb0*/  IMAD.WIDE.U32 R72, R0, -0x2daee0ad, RZ ;  /* 0xd2511f5300487825 */ /* 0x000fe200078e00ff */
[----:B------:R-:W-:Y:S03]  /*17ec0*/  LOP3.LUT R40, R3, R230, R198, 0x96, !PT ;  /* 0x000000e603287212 */ /* 0x000fe600078e96c6 */
[----:B------:R-:W-:Y:S01]  /*17ed0*/  IMAD.MOV.U32 R241, RZ, RZ, R155 ;  /* 0x000000fffff17224 */ /* 0x000fe200078e009b */
[----:B------:R-:W-:Y:S01]  /*17ee0*/  LOP3.LUT R42, R73, R2, R238, 0x96, !PT ;  /* 0x00000002492a7212 */ /* 0x000fe200078e96ee */
[----:B------:R-:W-:Y:S04]  /*17ef0*/  IMAD.WIDE.U32 R40, R40, -0x326172a9, RZ ;  /* 0xcd9e8d5728287825 */ /* 0x000fe800078e00ff */
[----:B------:R-:W-:Y:S01]  /*17f00*/  IMAD.WIDE.U32 R42, R42, -0x326172a9, RZ ;  /* 0xcd9e8d572a2a7825 */ /* 0x000fe200078e00ff */
[----:B------:R-:W-:Y:S03]  /*17f10*/  LOP3.LUT R3, R41, R186, R229, 0x96, !PT ;  /* 0x000000ba29037212 */ /* 0x000fe600078e96e5 */
[----:B------:R-:W-:Y:S02]  /*17f20*/  IMAD.MOV.U32 R155, RZ, RZ, R140 ;  /* 0x000000ffff9b7224 */ /* 0x000fe400078e008c */
        /* <DEDUP_REMOVED lines=9> */
[----:B------:R-:W-:Y:S02]  /*17fc0*/  IMAD.MOV.U32 R220, RZ, RZ, R152 ;  /* 0x000000ffffdc7224 */ /* 0x000fe400078e0098 */
[----:B------:R-:W-:Y:S02]  /*17fd0*/  IMAD.MOV.U32 R152, RZ, RZ, R156 ;  /* 0x000000ffff987224 */ /* 0x000fe400078e009c */
[----:B------:R-:W-:Y:S04]  /*17fe0*/  IMAD.WIDE.U32 R2, R2, -0x326172a9, RZ ;  /* 0xcd9e8d5702027825 */ /* 0x000fe800078e00ff */
[----:B------:R-:W-:Y:S01]  /*17ff0*/  IMAD.MOV.U32 R156, RZ, RZ, R94 ;  /* 0x000000ffff9c7224 */ /* 0x000fe200078e005e */
[C---:B------:R-:W-:Y:S01]  /*18000*/  LOP3.LUT R0, R2.reuse, 0xffff, RZ, 0xc0, !PT ;  /* 0x0000ffff02007812 */ /* 0x040fe200078ec0ff */
[----:B------:R-:W-:Y:S01]  /*18010*/  IMAD.MOV.U32 R186, RZ, RZ, R201 ;  /* 0x000000ffffba7224 */ /* 0x000fe200078e00c9 */
[----:B------:R-:W-:Y:S01]  /*18020*/  LOP3.LUT R40, R3, R40, R189, 0x96, !PT ;  /* 0x0000002803287212 */ /* 0x000fe200078e96bd */
[----:B------:R-:W-:Y:S01]  /*18030*/  IMAD.MOV.U32 R201, RZ, RZ, R143 ;  /* 0x000000ffffc97224 */ /* 0x000fe200078e008f */
[----:B------:R-:W-:Y:S01]  /*18040*/  SHF.R.U32.HI R3, RZ, 0x8, R0 ;  /* 0x00000008ff037819 */ /* 0x000fe20000011600 */
[----:B------:R-:W-:Y:S01]  /*18050*/  IMAD.MOV.U32 R73, RZ, RZ, R91 ;  /* 0x000000ffff497224 */ /* 0x000fe200078e005b */
        /* <DEDUP_REMOVED lines=8> */
[----:B------:R-:W-:Y:S01]  /*180e0*/  LOP3.LUT R0, R3, R72, R180, 0x96, !PT ;  /* 0x0000004803007212 */ /* 0x000fe200078e96b4 */
[----:B------:R-:W-:Y:S01]  /*180f0*/  IMAD.MOV.U32 R72, RZ, RZ, R90 ;  /* 0x000000ffff487224 */ /* 0x000fe200078e005a */
[C---:B------:R-:W-:Y:S01]  /*18100*/  LOP3.LUT R3, R2.reuse, 0xffff, RZ, 0xc0, !PT ;  /* 0x0000ffff02037812 */ /* 0x040fe200078ec0ff */
[----:B------:R-:W-:Y:S03]  /*18110*/  IMAD.MOV.U32 R202, RZ, RZ, R98 ;  /* 0x000000ffffca7224 */ /* 0x000fe600078e0062 */
[----:B------:R-:W-:Y:S02]  /*18120*/  SHF.R.U32.HI R41, RZ, 0x8, R3 ;  /* 0x00000008ff297819 */ /* 0x000fe40000011603 */
[----:B------:R-:W-:Y:S04]  /*18130*/  LOP3.LUT R3, R2, 0xff, RZ, 0xc0, !PT ;  /* 0x000000ff02037812 */ /* 0x000fe800078ec0ff */
[----:B------:R-:W-:Y:S02]  /*18140*/  PRMT R142, R3, 0x5410, R41 ;  /* 0x00005410038e7816 */ /* 0x000fe40000000029 */
[--C-:B------:R-:W-:Y:S02]  /*18150*/  SHF.R.U32.HI R41, RZ, 0x10, R2.reuse ;  /* 0x00000010ff297819 */ /* 0x100fe40000011602 */
[----:B------:R-:W-:Y:S02]  /*18160*/  SHF.R.U32.HI R3, RZ, 0x18, R2 ;  /* 0x00000018ff037819 */ /* 0x000fe40000011602 */
[----:B------:R-:W-:Y:S02]  /*18170*/  LOP3.LUT R2, R41, 0xff, RZ, 0xc0, !PT ;  /* 0x000000ff29027812 */ /* 0x000fe400078ec0ff */
[--C-:B------:R-:W-:Y:S02]  /*18180*/  HSET2.LE.AND R142, R142, R219.reuse, PT ;  /* 0x000000db8e8e7233 */ /* 0x100fe40003803000 */
[----:B------:R-:W-:Y:S02]  /*18190*/  PRMT R143, R2, 0x5410, R3 ;  /* 0x00005410028f7816 */ /* 0x000fe40000000003 */
[C---:B------:R-:W-:Y:S03]  /*181a0*/  LOP3.LUT R2, R40.reuse, 0xffff, RZ, 0xc0, !PT ;  /* 0x0000ffff28027812 */ /* 0x040fe600078ec0ff */
[--C-:B------:R-:W-:Y:S02]  /*181b0*/  HSET2.LE.AND R143, R143, R219.reuse, PT ;  /* 0x000000db8f8f7233 */ /* 0x100fe40003803000 */
        /* <DEDUP_REMOVED lines=16> */
[----:B------:R-:W-:Y:S01]  /*182c0*/  LOP3.LUT R2, R75, R72, R199, 0x96, !PT ;  /* 0x000000484b027212 */ /* 0x000fe200078e96c7 */
[----:B------:R-:W-:Y:S01]  /*182d0*/  IMAD.MOV.U32 R199, RZ, RZ, R42 ;  /* 0x000000ffffc77224 */ /* 0x000fe200078e002a */
        /* <DEDUP_REMOVED lines=19> */
[----:B------:R-:W-:Y:S01]  /*18410*/  LOP3.LUT R42, R3, R42, R235, 0x96, !PT ;  /* 0x0000002a032a7212 */ /* 0x000fe200078e96eb */
[----:B------:R-:W-:Y:S02]  /*18420*/  MUFU.EX2 R110, R110 ;  /* 0x0000006e006e7308 */ /* 0x000fe40000000800 */
[----:B------:R-:W-:Y:S01]  /*18430*/  IMAD.MOV.U32 R193, RZ, RZ, R152 ;  /* 0x000000ffffc17224 */ /* 0x000fe200078e0098 */
[----:B------:R-:W-:Y:S01]  /*18440*/  LOP3.LUT R2, R73, R2, R189, 0x96, !PT ;  /* 0x0000000249027212 */ /* 0x000fe200078e96bd */
[----:B------:R-:W-:Y:S03]  /*18450*/  IMAD.WIDE.U32 R74, R42, -0x2daee0ad, RZ ;  /* 0xd2511f532a4a7825 */ /* 0x000fe600078e00ff */
[C---:B------:R-:W-:Y:S01]  /*18460*/  LOP3.LUT R3, R2.reuse, 0xffff, RZ, 0xc0, !PT ;  /* 0x0000ffff02037812 */ /* 0x040fe200078ec0ff */
[----:B------:R-:W-:Y:S01]  /*18470*/  IMAD.MOV.U32 R189, RZ, RZ, R89 ;  /* 0x000000ffffbd7224 */ /* 0x000fe200078e0059 */
[----:B------:R-:W-:Y:S01]  /*18480*/  LOP3.LUT R0, R75, R40, R180, 0x96, !PT ;  /* 0x000000284b007212 */ /* 0x000fe200078e96b4 */
[----:B------:R-:W-:Y:S01]  /*18490*/  IMAD.MOV.U32 R180, RZ, RZ, R218 ;  /* 0x000000ffffb47224 */ /* 0x000fe200078e00da */
[----:B------:R-:W-:Y:S01]  /*184a0*/  SHF.R.U32.HI R40, RZ, 0x8, R3 ;  /* 0x00000008ff287819 */ /* 0x000fe20000011603 */
[----:B------:R-:W-:Y:S01]  /*184b0*/  IMAD.MOV.U32 R218, RZ, RZ, R186 ;  /* 0x000000ffffda7224 */ /* 0x000fe200078e00ba */
[----:B------:R-:W-:Y:S01]  /*184c0*/  LOP3.LUT R3, R2, 0xff, RZ, 0xc0, !PT ;  /* 0x000000ff02037812 */ /* 0x000fe200078ec0ff */
[----:B------:R-:W-:Y:S02]  /*184d0*/  IMAD.MOV.U32 R186, RZ, RZ, R187 ;  /* 0x000000ffffba7224 */ /* 0x000fe400078e00bb */
[----:B------:R-:W-:Y:S01]  /*184e0*/  IMAD.MOV.U32 R187, RZ, RZ, R134 ;  /* 0x000000ffffbb7224 */ /* 0x000fe200078e0086 */
[----:B------:R-:W-:Y:S01]  /*184f0*/  PRMT R89, R3, 0x5410, R40 ;  /* 0x0000541003597816 */ /* 0x000fe20000000028 */
[----:B------:R-:W-:Y:S01]  /*18500*/  IMAD.MOV.U32 R134, RZ, RZ, R172 ;  /* 0x000000ffff867224 */ /* 0x000fe200078e00ac */
[--C-:B------:R-:W-:Y:S01]  /*18510*/  SHF.R.U32.HI R40, RZ, 0x10, R2.reuse ;  /* 0x00000010ff287819 */ /* 0x100fe20000011602 */
[----:B------:R-:W-:Y:S01]  /*18520*/  IMAD.MOV.U32 R172, RZ, RZ, R139 ;  /* 0x000000ffffac7224 */ /* 0x000fe200078e008b */
[----:B------:R-:W-:Y:S01]  /*18530*/  SHF.R.U32.HI R3, RZ, 0x18, R2 ;  /* 0x00000018ff037819 */ /* 0x000fe20000011602 */
[----:B------:R-:W-:Y:S01]  /*18540*/  IMAD.MOV.U32 R139, RZ, RZ, R107 ;  /* 0x000000ffff8b7224 */ /* 0x000fe200078e006b */
[----:B------:R-:W-:Y:S01]  /*18550*/  LOP3.LUT R2, R40, 0xff, RZ, 0xc0, !PT ;  /* 0x000000ff28027812 */ /* 0x000fe200078ec0ff */
[----:B------:R-:W-:Y:S01]  /*18560*/  IMAD.MOV.U32 R192, RZ, RZ, R202 ;  /* 0x000000ffffc07224 */ /* 0x000fe200078e00ca */
[----:B--2---:R-:W1:Y:S01]  /*18570*/  LDSM.16.MT88.4 R40, [R205+0x4000] ;  /* 0x00400000cd28783b */ /* 0x004e620000004200 */
[----:B------:R-:W-:Y:S01]  /*18580*/  IMAD.MOV.U32 R202, RZ, RZ, R201 ;  /* 0x000000ffffca7224 */ /* 0x000fe200078e00c9 */
[----:B------:R-:W-:Y:S01]  /*18590*/  MUFU.EX2 R172, R172 ;  /* 0x000000ac00ac7308 */ /* 0x000fe20000000800 */
[----:B------:R-:W-:Y:S01]  /*185a0*/  IMAD.MOV.U32 R201, RZ, RZ, R153 ;  /* 0x000000ffffc97224 */ /* 0x000fe200078e0099 */
[----:B------:R-:W-:Y:S01]  /*185b0*/  PRMT R88, R2, 0x5410, R3 ;  /* 0x0000541002587816 */ /* 0x000fe20000000003 */
[----:B------:R-:W-:Y:S01]  /*185c0*/  IMAD.MOV.U32 R107, RZ, RZ, R125 ;  /* 0x000000ffff6b7224 */ /* 0x000fe200078e007d */
[C---:B------:R-:W-:Y:S06]  /*185d0*/  LOP3.LUT R2, R0.reuse, 0xffff, RZ, 0xc0, !PT ;  /* 0x0000ffff00027812 */ /* 0x040fec00078ec0ff */
[----:B------:R-:W-:Y:S01]  /*185e0*/  MUFU.EX2 R125, R101 ;  /* 0x00000065007d7308 */ /* 0x000fe20000000800 */
[----:B------:R-:W-:Y:S02]  /*185f0*/  SHF.R.U32.HI R3, RZ, 0x8, R2 ;  /* 0x00000008ff037819 */ /* 0x000fe40000011602 */
[----:B------:R-:W-:Y:S04]  /*18600*/  LOP3.LUT R2, R0, 0xff, RZ, 0xc0, !PT ;  /* 0x000000ff00027812 */ /* 0x000fe800078ec0ff */
[----:B------:R-:W-:Y:S03]  /*18610*/  PRMT R152, R2, 0x5410, R3 ;  /* 0x0000541002987816 */ /* 0x000fe60000000003 */
[----:B------:R-:W-:Y:S01]  /*18620*/  MUFU.EX2 R139, R139 ;  /* 0x0000008b008b7308 */ /* 0x000fe20000000800 */
[--C-:B------:R-:W-:Y:S02]  /*18630*/  SHF.R.U32.HI R3, RZ, 0x10, R0.reuse ;  /* 0x00000010ff037819 */ /* 0x100fe40000011600 */
[----:B------:R-:W-:Y:S02]  /*18640*/  SHF.R.U32.HI R2, RZ, 0x18, R0 ;  /* 0x00000018ff027819 */ /* 0x000fe40000011600 */
[--C-:B------:R-:W-:Y:S02]  /*18650*/  HSET2.LE.AND R152, R152, R219.reuse, PT ;  /* 0x000000db98987233 */ /* 0x100fe40003803000 */
[----:B------:R-:W-:Y:S01]  /*18660*/  LOP3.LUT R0, R3, 0xff, RZ, 0xc0, !PT ;  /* 0x000000ff03007812 */ /* 0x000fe200078ec0ff */
[----:B------:R-:W-:Y:S02]  /*18670*/  IMAD.MOV.U32 R3, RZ, RZ, R189 ;  /* 0x000000ffff037224 */ /* 0x000fe400078e00bd */
[----:B------:R-:W-:Y:S01]  /*18680*/  IMAD.MOV.U32 R189, RZ, RZ, R199 ;  /* 0x000000ffffbd7224 */ /* 0x000fe200078e00c7 */
[----:B------:R-:W-:Y:S01]  /*18690*/  PRMT R153, R0, 0x5410, R2 ;  /* 0x0000541000997816 */ /* 0x000fe20000000002 */
[----:B------:R2:W-:Y:S01]  /*186a0*/  MUFU.EX2 R101, R3 ;  /* 0x0000000300657308 */ /* 0x0005e20000000800 */
[----:B------:R-:W-:Y:S02]  /*186b0*/  IMAD.MOV.U32 R2, RZ, RZ, R218 ;  /* 0x000000ffff027224 */ /* 0x000fe400078e00da */
[----:B------:R-:W-:Y:S01]  /*186c0*/  IMAD.MOV.U32 R218, RZ, RZ, R187 ;  /* 0x000000ffffda7224 */ /* 0x000fe200078e00bb */
[--C-:B------:R-:W-:Y:S01]  /*186d0*/  HSET2.LE.AND R153, R153, R219.reuse, PT ;  /* 0x000000db99997233 */ /* 0x100fe20003803000 */
[----:B------:R-:W-:Y:S02]  /*186e0*/  IMAD.MOV.U32 R199, RZ, RZ, R157 ;  /* 0x000000ffffc77224 */ /* 0x000fe400078e009d */
[----:B------:R-:W-:Y:S02]  /*186f0*/  IMAD.MOV.U32 R157, RZ, RZ, R132 ;  /* 0x000000ffff9d7224 */ /* 0x000fe400078e0084 */
[----:B------:R-:W-:Y:S01]  /*18700*/  IMAD.MOV.U32 R132, RZ, RZ, R111 ;  /* 0x000000ffff847224 */ /* 0x000fe200078e006f */
[-C--:B-1----:R-:W-:Y:S01]  /*18710*/  HMMA.16816.F32.BF16 R4, R36, R40.reuse, R4 ;  /* 0x000000282404723c */ /* 0x082fe20000041804 */
[----:B------:R-:W1:Y:S04]  /*18720*/  MUFU.EX2 R111, R243 ;  /* 0x000000f3006f7308 */ /* 0x000e680000000800 */
[----:B------:R-:W-:Y:S01]  /*18730*/  IMAD.MOV.U32 R187, RZ, RZ, R157 ;  /* 0x000000ffffbb7224 */ /* 0x000fe200078e009d */
[C---:B------:R-:W-:Y:S05]  /*18740*/  HMMA.16816.F32.BF16 R8, R44.reuse, R40, R8 ;  /* 0x000000282c08723c */ /* 0x040fea0000041808 */
[----:B------:R-:W-:Y:S01]  /*18750*/  MUFU.EX2 R132, R132 ;  /* 0x0000008400847308 */ /* 0x000fe20000000800 */
[----:B--2---:R-:W-:Y:S01]  /*18760*/  IMAD.MOV.U32 R3, RZ, RZ, R189 ;  /* 0x000000ffff037224 */ /* 0x004fe200078e00bd */
[-C--:B------:R-:W-:Y:S04]  /*18770*/  HMMA.16816.F32.BF16 R12, R44, R42.reuse, R12 ;  /* 0x0000002a2c0c723c */ /* 0x080fe8000004180c */
[----:B------:R-:W-:Y:S02]  /*18780*/  IMAD.MOV.U32 R189, RZ, RZ, R102 ;  /* 0x000000ffffbd7224 */ /* 0x000fe400078e0066 */
[C---:B------:R-:W-:Y:S01]  /*18790*/  HMMA.16816.F32.BF16 R16, R36.reuse, R42, R16 ;  /* 0x0000002a2410723c */ /* 0x040fe20000041810 */
[----:B----4-:R-:W2:Y:S01]  /*187a0*/  LDSM.16.MT88.4 R40, [R206+0x4000] ;  /* 0x00400000ce28783b */ /* 0x010ea20000004200 */
[----:B------:R-:W-:Y:S03]  /*187b0*/  MUFU.EX2 R102, R245 ;  /* 0x000000f500667308 */ /* 0x000fe60000000800 */
[----:B------:R-:W-:Y:S02]  /*187c0*/  IMAD.MOV.U32 R157, RZ, RZ, R134 ;  /* 0x000000ffff9d7224 */ /* 0x000fe400078e0086 */
[----:B------:R-:W-:Y:S05]  /*187d0*/  IMAD.MOV.U32 R134, RZ, RZ, R107 ;  /* 0x000000ffff867224 */ /* 0x000fea00078e006b */
[----:B------:R-:W-:Y:S01]  /*187e0*/  MUFU.EX2 R107, R244 ;  /* 0x000000f4006b7308 */ /* 0x000fe20000000800 */
[----:B------:R-:W-:Y:S09]  /*187f0*/  IMAD.MOV.U32 R0, RZ, RZ, R121 ;  /* 0x000000ffff007224 */ /* 0x000ff200078e0079 */
[----:B------:R-:W-:Y:S10]  /*18800*/  MUFU.EX2 R134, R134 ;  /* 0x0000008600867308 */ /* 0x000ff40000000800 */
[----:B------:R-:W-:Y:S10]  /*18810*/  MUFU.EX2 R121, R128 ;  /* 0x0000008000797308 */ /* 0x000ff40000000800 */
[----:B------:R-:W-:Y:S01]  /*18820*/  MUFU.EX2 R157, R157 ;  /* 0x0000009d009d7308 */ /* 0x000fe20000000800 */
[-C--:B--2---:R-:W-:Y:S06]  /*18830*/  HMMA.16816.F32.BF16 R20, R36, R40.reuse, R20 ;  /* 0x000000282414723c */ /* 0x084fec0000041814 */
[C---:B------:R-:W-:Y:S06]  /*18840*/  HMMA.16816.F32.BF16 R24, R44.reuse, R40, R24 ;  /* 0x000000282c18723c */ /* 0x040fec0000041818 */
[-C--:B------:R-:W-:Y:S05]  /*18850*/  HMMA.16816.F32.BF16 R28, R44, R42.reuse, R28 ;  /* 0x0000002a2c1c723c */ /* 0x080fea000004181c */
[----:B------:R-:W-:Y:S01]  /*18860*/  IMAD.MOV.U32 R41, RZ, RZ, R180 ;  /* 0x000000ffff297224 */ /* 0x000fe200078e00b4 */
[----:B------:R-:W-:Y:S01]  /*18870*/  HMMA.16816.F32.BF16 R32, R36, R42, R32 ;  /* 0x0000002a2420723c */ /* 0x000fe20000041820 */
[----:B------:R-:W2:Y:S02]  /*18880*/  LDSM.16.MT88.4 R36, [R205+0x4400] ;  /* 0x00440000cd24783b */ /* 0x000ea40000004200 */
[----:B------:R3:W-:Y:S02]  /*18890*/  MUFU.EX2 R128, R41 ;  /* 0x0000002900807308 */ /* 0x0007e40000000800 */
[----:B------:R-:W-:Y:S08]  /*188a0*/  IMAD.MOV.U32 R180, RZ, RZ, R108 ;  /* 0x000000ffffb47224 */ /* 0x000ff000078e006c */
[----:B------:R-:W4:Y:S10]  /*188b0*/  MUFU.EX2 R108, R112 ;  /* 0x00000070006c7308 */ /* 0x000f340000000800 */
[----:B------:R-:W4:Y:S01]  /*188c0*/  MUFU.EX2 R112, R129 ;  /* 0x0000008100707308 */ /* 0x000f220000000800 */
[----:B---3--:R-:W-:Y:S02]  /*188d0*/  IMAD.MOV.U32 R41, RZ, RZ, R0 ;  /* 0x000000ffff297224 */ /* 0x008fe400078e0000 */
[----:B------:R-:W-:Y:S02]  /*188e0*/  IMAD.MOV.U32 R0, RZ, RZ, R180 ;  /* 0x000000ffff007224 */ /* 0x000fe400078e00b4 */
[----:B------:R-:W-:Y:S02]  /*188f0*/  IMAD.MOV.U32 R180, RZ, RZ, R189 ;  /* 0x000000ffffb47224 */ /* 0x000fe400078e00bd */
[----:B------:R-:W-:Y:S03]  /*18900*/  IMAD.MOV.U32 R189, RZ, RZ, R192 ;  /* 0x000000ffffbd7224 */ /* 0x000fe600078e00c0 */
[----:B------:R-:W3:Y:S01]  /*18910*/  MUFU.EX2 R129, R248 ;  /* 0x000000f800817308 */ /* 0x000ee20000000800 */
[----:B------:R-:W-:Y:S02]  /*18920*/  IMAD.MOV.U32 R192, RZ, RZ, R193 ;  /* 0x000000ffffc07224 */ /* 0x000fe400078e00c1 */
[----:B------:R-:W-:Y:S02]  /*18930*/  IMAD.MOV.U32 R193, RZ, RZ, R198 ;  /* 0x000000ffffc17224 */ /* 0x000fe400078e00c6 */
[----:B------:R-:W-:Y:S02]  /*18940*/  IMAD.MOV.U32 R198, RZ, RZ, R144 ;  /* 0x000000ffffc67224 */ /* 0x000fe400078e0090 */
[----:B------:R-:W-:Y:S03]  /*18950*/  IMAD.MOV.U32 R40, RZ, RZ, R41 ;  /* 0x000000ffff287224 */ /* 0x000fe600078e0029 */
[----:B------:R1:W3:Y:S01]  /*18960*/  MUFU.EX2 R144, R216 ;  /* 0x000000d800907308 */ /* 0x0002e20000000800 */
[----:B------:R-:W-:Y:S02]  /*18970*/  IMAD.MOV.U32 R41, RZ, RZ, R0 ;  /* 0x000000ffff297224 */ /* 0x000fe400078e0000 */
[----:B------:R-:W-:Y:S02]  /*18980*/  IMAD.MOV.U32 R0, RZ, RZ, R180 ;  /* 0x000000ffff007224 */ /* 0x000fe400078e00b4 */
[----:B------:R-:W-:Y:S01]  /*18990*/  IMAD.MOV.U32 R180, RZ, RZ, R189 ;  /* 0x000000ffffb47224 */ /* 0x000fe200078e00bd */
[-C--:B--2---:R-:W-:Y:S05]  /*189a0*/  HMMA.16816.F32.BF16 R4, R48, R36.reuse, R4 ;  /* 0x000000243004723c */ /* 0x084fea0000041804 */
[----:B------:R-:W-:Y:S01]  /*189b0*/  IMAD.MOV.U32 R189, RZ, RZ, R193 ;  /* 0x000000ffffbd7224 */ /* 0x000fe200078e00c1 */
[C---:B------:R-:W-:Y:S01]  /*189c0*/  HMMA.16816.F32.BF16 R8, R52.reuse, R36, R8 ;  /* 0x000000243408723c */ /* 0x040fe20000041808 */
[----:B-1----:R2:W5:Y:S05]  /*189d0*/  LDL.LU R216, [R1+0xc8] ;  /* 0x0000c80001d87983 */ /* 0x00256a0000300800 */
[-C--:B------:R-:W-:Y:S05]  /*189e0*/  HMMA.16816.F32.BF16 R12, R52, R38.reuse, R12 ;  /* 0x00000026340c723c */ /* 0x080fea000004180c */
[----:B------:R-:W-:Y:S01]  /*189f0*/  IMAD.MOV.U32 R193, RZ, RZ, R198 ;  /* 0x000000ffffc17224 */ /* 0x000fe200078e00c6 */
[C---:B------:R-:W-:Y:S01]  /*18a00*/  HMMA.16816.F32.BF16 R16, R48.reuse, R38, R16 ;  /* 0x000000263010723c */ /* 0x040fe20000041810 */
[----:B------:R-:W1:Y:S04]  /*18a10*/  LDSM.16.MT88.4 R36, [R206+0x4400] ;  /* 0x00440000ce24783b */ /* 0x000e680000004200 */
[----:B------:R-:W-:Y:S02]  /*18a20*/  IMAD.MOV.U32 R45, RZ, RZ, R40 ;  /* 0x000000ffff2d7224 */ /* 0x000fe400078e0028 */
[----:B------:R-:W-:Y:S04]  /*18a30*/  IMAD.MOV.U32 R40, RZ, RZ, R180 ;  /* 0x000000ffff287224 */ /* 0x000fe800078e00b4 */
[----:B------:R-:W-:Y:S02]  /*18a40*/  IMAD.MOV.U32 R180, RZ, RZ, R193 ;  /* 0x000000ffffb47224 */ /* 0x000fe400078e00c1 */
[----:B------:R-:W-:Y:S02]  /*18a50*/  IMAD.MOV.U32 R44, RZ, RZ, R45 ;  /* 0x000000ffff2c7224 */ /* 0x000fe400078e002d */
[----:B------:R-:W-:Y:S02]  /*18a60*/  IMAD.MOV.U32 R198, RZ, RZ, R135 ;  /* 0x000000ffffc67224 */ /* 0x000fe400078e0087 */
[----:B------:R-:W-:Y:S02]  /*18a70*/  IMAD.MOV.U32 R43, RZ, RZ, R44 ;  /* 0x000000ffff2b7224 */ /* 0x000fe400078e002c */
[----:B------:R-:W-:Y:S02]  /*18a80*/  IMAD.MOV.U32 R135, RZ, RZ, R127 ;  /* 0x000000ffff877224 */ /* 0x000fe400078e007f */
[----:B------:R-:W-:Y:S02]  /*18a90*/  IMAD.MOV.U32 R42, RZ, RZ, R43 ;  /* 0x000000ffff2a7224 */ /* 0x000fe400078e002b */
[----:B------:R-:W-:Y:S02]  /*18aa0*/  IMAD.MOV.U32 R127, RZ, RZ, R126 ;  /* 0x000000ffff7f7224 */ /* 0x000fe400078e007e */
[----:B------:R4:W2:Y:S01]  /*18ab0*/  MUFU.EX2 R126, R215 ;  /* 0x000000d7007e7308 */ /* 0x0008a20000000800 */
[----:B------:R-:W-:Y:S02]  /*18ac0*/  IMAD.MOV.U32 R46, RZ, RZ, R41 ;  /* 0x000000ffff2e7224 */ /* 0x000fe400078e0029 */
[----:B------:R-:W-:Y:S02]  /*18ad0*/  IMAD.MOV.U32 R41, RZ, RZ, R189 ;  /* 0x000000ffff297224 */ /* 0x000fe400078e00bd */
[----:B------:R-:W-:Y:S02]  /*18ae0*/  IMAD.MOV.U32 R189, RZ, RZ, R135 ;  /* 0x000000ffffbd7224 */ /* 0x000fe400078e0087 */
[----:B------:R-:W-:Y:S03]  /*18af0*/  IMAD.MOV.U32 R45, RZ, RZ, R46 ;  /* 0x000000ffff2d7224 */ /* 0x000fe600078e002e */
[----:B------:R-:W-:Y:S01]  /*18b00*/  MUFU.EX2 R135, R115 ;  /* 0x0000007300877308 */ /* 0x000fe20000000800 */
[----:B------:R-:W-:Y:S02]  /*18b10*/  IMAD.MOV.U32 R193, RZ, RZ, R127 ;  /* 0x000000ffffc17224 */ /* 0x000fe400078e007f */
[----:B------:R-:W-:Y:S02]  /*18b20*/  IMAD.MOV.U32 R44, RZ, RZ, R45 ;  /* 0x000000ffff2c7224 */ /* 0x000fe400078e002d */
[----:B------:R-:W-:Y:S02]  /*18b30*/  IMAD.MOV.U32 R47, RZ, RZ, R0 ;  /* 0x000000ffff2f7224 */ /* 0x000fe400078e0000 */
[----:B------:R-:W-:Y:S01]  /*18b40*/  IMAD.MOV.U32 R0, RZ, RZ, R198 ;  /* 0x000000ffff007224 */ /* 0x000fe200078e00c6 */
[-C--:B-1----:R-:W-:Y:S01]  /*18b50*/  HMMA.16816.F32.BF16 R20, R48, R36.reuse, R20 ;  /* 0x000000243014723c */ /* 0x082fe20000041814 */
[----:B----4-:R4:W5:Y:S01]  /*18b60*/  LDL.LU R215, [R1+0xc4] ;  /* 0x0000c40001d77983 */ /* 0x0109620000300800 */
[----:B------:R-:W-:Y:S01]  /*18b70*/  MUFU.EX2 R127, R249 ;  /* 0x000000f9007f7308 */ /* 0x000fe20000000800 */
[----:B------:R-:W-:Y:S02]  /*18b80*/  IMAD.MOV.U32 R46, RZ, RZ, R47 ;  /* 0x000000ffff2e7224 */ /* 0x000fe400078e002f */
[----:B------:R-:W-:Y:S01]  /*18b90*/  IMAD.MOV.U32 R47, RZ, RZ, R40 ;  /* 0x000000ffff2f7224 */ /* 0x000fe200078e0028 */
[C---:B------:R-:W-:Y:S06]  /*18ba0*/  HMMA.16816.F32.BF16 R24, R52.reuse, R36, R24 ;  /* 0x000000243418723c */ /* 0x040fec0000041818 */
[----:B------:R-:W-:Y:S01]  /*18bb0*/  MUFU.EX2 R115, R174 ;  /* 0x000000ae00737308 */ /* 0x000fe20000000800 */
[----:B------:R-:W-:Y:S01]  /*18bc0*/  IMAD.MOV.U32 R40, RZ, RZ, R41 ;  /* 0x000000ffff287224 */ /* 0x000fe200078e0029 */
[-C--:B------:R-:W-:Y:S03]  /*18bd0*/  HMMA.16816.F32.BF16 R28, R52, R38.reuse, R28 ;  /* 0x00000026341c723c */ /* 0x080fe6000004181c */
[----:B------:R-:W-:Y:S03]  /*18be0*/  IMAD.MOV.U32 R41, RZ, RZ, R0 ;  /* 0x000000ffff297224 */ /* 0x000fe600078e0000 */
[----:B------:R-:W-:Y:S01]  /*18bf0*/  HMMA.16816.F32.BF16 R32, R48, R38, R32 ;  /* 0x000000263020723c */ /* 0x000fe20000041820 */
[----:B------:R-:W1:Y:S04]  /*18c00*/  LDSM.16.MT88.4 R36, [R205+0x4800] ;  /* 0x00480000cd24783b */ /* 0x000e680000004200 */
[----:B------:R-:W-:Y:S01]  /*18c10*/  FADD.FTZ R52, R182, R99 ;  /* 0x00000063b6347221 */ /* 0x000fe20000010000 */
[----:B------:R-:W-:Y:S01]  /*18c20*/  FADD.FTZ R53, R181, R100 ;  /* 0x00000064b5357221 */ /* 0x000fe20000010000 */
[----:B------:R-:W-:Y:S01]  /*18c30*/  IMAD.MOV.U32 R55, RZ, RZ, R44 ;  /* 0x000000ffff377224 */ /* 0x000fe200078e002c */
[--C-:B------:R-:W-:Y:S02]  /*18c40*/  HSET2.LE.AND R49, R87, R219.reuse, PT ;  /* 0x000000db57317233 */ /* 0x100fe40003803000 */
[----:B------:R-:W-:Y:S01]  /*18c50*/  MUFU.EX2 R87, R212 ;  /* 0x000000d400577308 */ /* 0x000fe20000000800 */
[----:B------:R-:W-:Y:S01]  /*18c60*/  IMAD.MOV.U32 R0, RZ, RZ, R2 ;  /* 0x000000ffff007224 */ /* 0x000fe200078e0002 */
[--C-:B------:R-:W-:Y:S01]  /*18c70*/  HSET2.LE.AND R44, R77, R219.reuse, PT ;  /* 0x000000db4d2c7233 */ /* 0x100fe20003803000 */
        /* <DEDUP_REMOVED lines=9> */
[----:B------:R-:W-:Y:S01]  /*18d10*/  MUFU.EX2 R84, R246 ;  /* 0x000000f600547308 */ /* 0x000fe20000000800 */
[----:B------:R-:W-:Y:S02]  /*18d20*/  IMAD.MOV.U32 R156, RZ, RZ, R173 ;  /* 0x000000ffff9c7224 */ /* 0x000fe400078e00ad */
[----:B------:R-:W-:Y:S02]  /*18d30*/  IMAD.MOV.U32 R47, RZ, RZ, R40 ;  /* 0x000000ffff2f7224 */ /* 0x000fe400078e0028 */
[----:B------:R-:W-:Y:S02]  /*18d40*/  IMAD.MOV.U32 R40, RZ, RZ, R41 ;  /* 0x000000ffff287224 */ /* 0x000fe400078e0029 */
[----:B------:R-:W-:Y:S03]  /*18d50*/  IMAD.MOV.U32 R41, RZ, RZ, R0 ;  /* 0x000000ffff297224 */ /* 0x000fe600078e0000 */
[----:B------:R3:W-:Y:S01]  /*18d60*/  MUFU.EX2 R173, R214 ;  /* 0x000000d600ad7308 */ /* 0x0007e20000000800 */
[----:B------:R-:W-:Y:S02]  /*18d70*/  IMAD.MOV.U32 R0, RZ, RZ, R2 ;  /* 0x000000ffff007224 */ /* 0x000fe400078e0002 */
[----:B------:R-:W-:Y:S02]  /*18d80*/  IMAD.MOV.U32 R43, RZ, RZ, R41 ;  /* 0x000000ffff2b7224 */ /* 0x000fe400078e0029 */
[----:B------:R-:W-:Y:S02]  /*18d90*/  IMAD.MOV.U32 R2, RZ, RZ, R3 ;  /* 0x000000ffff027224 */ /* 0x000fe400078e0003 */
[----:B------:R-:W-:Y:S03]  /*18da0*/  IMAD.MOV.U32 R243, RZ, RZ, R43 ;  /* 0x000000fffff37224 */ /* 0x000fe600078e002b */
[----:B------:R-:W-:Y:S01]  /*18db0*/  MUFU.EX2 R77, R187 ;  /* 0x000000bb004d7308 */ /* 0x000fe20000000800 */
[----:B------:R-:W-:Y:S01]  /*18dc0*/  IMAD.MOV.U32 R41, RZ, RZ, R2 ;  /* 0x000000ffff297224 */ /* 0x000fe200078e0002 */
[----:B------:R-:W-:Y:S01]  /*18dd0*/  F2FP.BF16.F32.PACK_AB R2, R125, R111 ;  /* 0x0000006f7d02723e */ /* 0x000fe200000010ff */
[-C--:B-1----:R-:W-:Y:S05]  /*18de0*/  HMMA.16816.F32.BF16 R4, R56, R36.reuse, R4 ;  /* 0x000000243804723c */ /* 0x082fea0000041804 */
[----:B------:R-:W-:Y:S01]  /*18df0*/  IMAD.MOV.U32 R3, RZ, RZ, R156 ;  /* 0x000000ffff037224 */ /* 0x000fe200078e009c */
[C---:B------:R-:W-:Y:S01]  /*18e00*/  HMMA.16816.F32.BF16 R8, R60.reuse, R36, R8 ;  /* 0x000000243c08723c */ /* 0x040fe20000041808 */
[----:B---3--:R4:W5:Y:S01]  /*18e10*/  LDL.LU R214, [R1+0xc0] ;  /* 0x0000c00001d67983 */ /* 0x0089620000300800 */
[----:B------:R1:W-:Y:S03]  /*18e20*/  MUFU.EX2 R156, R213 ;  /* 0x000000d5009c7308 */ /* 0x0003e60000000800 */
[----:B------:R-:W-:Y:S01]  /*18e30*/  IMAD.MOV.U32 R198, RZ, RZ, R123 ;  /* 0x000000ffffc67224 */ /* 0x000fe200078e007b */
[-C--:B------:R-:W-:Y:S06]  /*18e40*/  HMMA.16816.F32.BF16 R12, R60, R38.reuse, R12 ;  /* 0x000000263c0c723c */ /* 0x080fec000004180c */
[----:B------:R-:W3:Y:S01]  /*18e50*/  MUFU.EX2 R123, R250 ;  /* 0x000000fa007b7308 */ /* 0x000ee20000000800 */
[C---:B------:R-:W-:Y:S01]  /*18e60*/  HMMA.16816.F32.BF16 R16, R56.reuse, R38, R16 ;  /* 0x000000263810723c */ /* 0x040fe20000041810 */
[----:B------:R-:W2:Y:S08]  /*18e70*/  LDSM.16.MT88.4 R36, [R206+0x4800] ;  /* 0x00480000ce24783b */ /* 0x000eb00000004200 */
[----:B-1----:R4:W5:Y:S04]  /*18e80*/  LDL.LU R213, [R1+0xbc] ;  /* 0x0000bc0001d57983 */ /* 0x0029680000300800 */
[----:B------:R4:W5:Y:S01]  /*18e90*/  LDL.LU R212, [R1+0xb8] ;  /* 0x0000b80001d47983 */ /* 0x0009620000300800 */
[-C--:B--2---:R-:W-:Y:S06]  /*18ea0*/  HMMA.16816.F32.BF16 R20, R56, R36.reuse, R20 ;  /* 0x000000243814723c */ /* 0x084fec0000041814 */
[C---:B------:R-:W-:Y:S06]  /*18eb0*/  HMMA.16816.F32.BF16 R24, R60.reuse, R36, R24 ;  /* 0x000000243c18723c */ /* 0x040fec0000041818 */
[-C--:B------:R-:W-:Y:S06]  /*18ec0*/  HMMA.16816.F32.BF16 R28, R60, R38.reuse, R28 ;  /* 0x000000263c1c723c */ /* 0x080fec000004181c */
[----:B------:R-:W-:Y:S01]  /*18ed0*/  HMMA.16816.F32.BF16 R32, R56, R38, R32 ;  /* 0x000000263820723c */ /* 0x000fe20000041820 */
[----:B------:R-:W1:Y:S04]  /*18ee0*/  LDSM.16.MT88.4 R36, [R205+0x4c00] ;  /* 0x004c0000cd24783b */ /* 0x000e680000004200 */
[----:B------:R-:W-:Y:S01]  /*18ef0*/  IMAD.MOV.U32 R60, RZ, RZ, R3 ;  /* 0x000000ffff3c7224 */ /* 0x000fe200078e0003 */
[----:B------:R-:W-:Y:S01]  /*18f00*/  F2FP.BF16.F32.PACK_AB R3, R108, R103 ;  /* 0x000000676c03723e */ /* 0x000fe200000010ff */
[----:B------:R-:W-:Y:S01]  /*18f10*/  IMAD.MOV.U32 R61, RZ, RZ, R40 ;  /* 0x000000ffff3d7224 */ /* 0x000fe200078e0028 */
[--C-:B------:R-:W-:Y:S01]  /*18f20*/  HSET2.LE.AND R59, R81, R219.reuse, PT ;  /* 0x000000db513b7233 */ /* 0x100fe20003803000 */
[----:B------:R2:W-:Y:S02]  /*18f30*/  MUFU.EX2 R99, R60 ;  /* 0x0000003c00637308 */ /* 0x0005e40000000800 */
[----:B------:R-:W-:Y:S01]  /*18f40*/  IMAD.MOV.U32 R62, RZ, RZ, R47 ;  /* 0x000000ffff3e7224 */ /* 0x000fe200078e002f */
[--C-:B------:R-:W-:Y:S01]  /*18f50*/  HSET2.LE.AND R47, R78, R219.reuse, PT ;  /* 0x000000db4e2f7233 */ /* 0x100fe20003803000 */
[----:B------:R-:W-:Y:S01]  /*18f60*/  IMAD.MOV.U32 R40, RZ, RZ, R0 ;  /* 0x000000ffff287224 */ /* 0x000fe200078e0000 */
[----:B------:R-:W-:Y:S01]  /*18f70*/  F2FP.BF16.F32.PACK_AB R0, R119, R110 ;  /* 0x0000006e7700723e */ /* 0x000fe200000010ff */
[----:B------:R-:W-:Y:S01]  /*18f80*/  IMAD.MOV.U32 R244, RZ, RZ, R61 ;  /* 0x000000fffff47224 */ /* 0x000fe200078e003d */
[----:B------:R-:W-:Y:S01]  /*18f90*/  LOP3.LUT R48, R48, R3, RZ, 0xc0, !PT ;  /* 0x0000000330307212 */ /* 0x000fe200078ec0ff */
[----:B------:R-:W-:Y:S01]  /*18fa0*/  IMAD.MOV.U32 R245, RZ, RZ, R62 ;  /* 0x000000fffff57224 */ /* 0x000fe200078e003e */
[----:B------:R-:W-:Y:S01]  /*18fb0*/  LOP3.LUT R47, R47, R2, RZ, 0xc0, !PT ;  /* 0x000000022f2f7212 */ /* 0x000fe200078ec0ff */
[----:B------:R-:W-:Y:S01]  /*18fc0*/  IMAD.MOV.U32 R62, RZ, RZ, R54 ;  /* 0x000000ffff3e7224 */ /* 0x000fe200078e0036 */
[----:B------:R-:W-:Y:S01]  /*18fd0*/  F2FP.BF16.F32.PACK_AB R2, R107, R102 ;  /* 0x000000666b02723e */ /* 0x000fe200000010ff */
[----:B------:R-:W-:Y:S01]  /*18fe0*/  IMAD.MOV.U32 R61, RZ, RZ, R55 ;  /* 0x000000ffff3d7224 */ /* 0x000fe200078e0037 */
[----:B------:R-:W-:Y:S01]  /*18ff0*/  MUFU.EX2 R81, R243 ;  /* 0x000000f300517308 */ /* 0x000fe20000000800 */
[----:B------:R-:W-:Y:S01]  /*19000*/  IMAD.MOV.U32 R55, RZ, RZ, R40 ;  /* 0x000000ffff377224 */ /* 0x000fe200078e0028 */
[----:B------:R-:W-:Y:S01]  /*19010*/  LOP3.LUT R45, R45, R2, RZ, 0xc0, !PT ;  /* 0x000000022d2d7212 */ /* 0x000fe200078ec0ff */
[----:B------:R-:W-:Y:S01]  /*19020*/  IMAD.MOV.U32 R54, RZ, RZ, R41 ;  /* 0x000000ffff367224 */ /* 0x000fe200078e0029 */
[----:B------:R-:W-:Y:S01]  /*19030*/  F2FP.BF16.F32.PACK_AB R2, R121, R112 ;  /* 0x000000707902723e */ /* 0x000fe200000010ff */
[----:B--2---:R-:W-:Y:S01]  /*19040*/  IMAD.MOV.U32 R60, RZ, RZ, R42 ;  /* 0x000000ffff3c7224 */ /* 0x004fe200078e002a */
[--C-:B------:R-:W-:Y:S01]  /*19050*/  HSET2.LE.AND R58, R82, R219.reuse, PT ;  /* 0x000000db523a7233 */ /* 0x100fe20003803000 */
[----:B------:R-:W2:Y:S01]  /*19060*/  LDSM.16.MT88.4 R40, [R206+0x4c00] ;  /* 0x004c0000ce28783b */ /* 0x000ea20000004200 */
[----:B------:R-:W-:Y:S01]  /*19070*/  IMAD.MOV.U32 R63, RZ, RZ, R46 ;  /* 0x000000ffff3f7224 */ /* 0x000fe200078e002e */
[--C-:B------:R-:W-:Y:S01]  /*19080*/  HSET2.LE.AND R46, R79, R219.reuse, PT ;  /* 0x000000db4f2e7233 */ /* 0x100fe20003803000 */
[----:B------:R3:W-:Y:S01]  /*19090*/  MUFU.EX2 R85, R54 ;  /* 0x0000003600557308 */ /* 0x0007e20000000800 */
[----:B------:R-:W-:Y:S02]  /*190a0*/  LOP3.LUT R50, R50, R2, RZ, 0xc0, !PT ;  /* 0x0000000232327212 */ /* 0x000fe400078ec0ff */
[----:B------:R-:W-:Y:S02]  /*190b0*/  F2FP.BF16.F32.PACK_AB R2, R247, R129 ;  /* 0x00000081f702723e */ /* 0x000fe400000010ff */
[----:B------:R-:W-:Y:S02]  /*190c0*/  LOP3.LUT R46, R46, R0, RZ, 0xc0, !PT ;  /* 0x000000002e2e7212 */ /* 0x000fe400078ec0ff */
[----:B------:R-:W-:Y:S03]  /*190d0*/  F2FP.BF16.F32.PACK_AB R0, R106, R101 ;  /* 0x000000656a00723e */ /* 0x000fe600000010ff */
[----:B------:R4:W-:Y:S01]  /*190e0*/  MUFU.EX2 R82, R192 ;  /* 0x000000c000527308 */ /* 0x0009e20000000800 */
[-C--:B-1----:R-:W-:Y:S05]  /*190f0*/  HMMA.16816.F32.BF16 R4, R64, R36.reuse, R4 ;  /* 0x000000244004723c */ /* 0x082fea0000041804 */
[----:B------:R-:W-:Y:S01]  /*19100*/  LOP3.LUT R44, R44, R0, RZ, 0xc0, !PT ;  /* 0x000000002c2c7212 */ /* 0x000fe200078ec0ff */
[C---:B------:R-:W-:Y:S03]  /*19110*/  HMMA.16816.F32.BF16 R8, R68.reuse, R36, R8 ;  /* 0x000000244408723c */ /* 0x040fe60000041808 */
[----:B------:R-:W-:Y:S02]  /*19120*/  MUFU.EX2 R78, R193 ;  /* 0x000000c1004e7308 */ /* 0x000fe40000000800 */
[----:B------:R-:W-:Y:S01]  /*19130*/  F2FP.BF16.F32.PACK_AB R0, R109, R104 ;  /* 0x000000686d00723e */ /* 0x000fe200000010ff */
[-C--:B------:R-:W-:Y:S07]  /*19140*/  HMMA.16816.F32.BF16 R12, R68, R38.reuse, R12 ;  /* 0x00000026440c723c */ /* 0x080fee000004180c */
[----:B------:R-:W-:Y:S01]  /*19150*/  MUFU.EX2 R86, R245 ;  /* 0x000000f500567308 */ /* 0x000fe20000000800 */
[----:B------:R-:W-:Y:S01]  /*19160*/  LOP3.LUT R49, R49, R0, RZ, 0xc0, !PT ;  /* 0x0000000031317212 */ /* 0x000fe200078ec0ff */
[C---:B------:R-:W-:Y:S01]  /*19170*/  HMMA.16816.F32.BF16 R16, R64.reuse, R38, R16 ;  /* 0x000000264010723c */ /* 0x040fe20000041810 */
[----:B------:R-:W1:Y:S03]  /*19180*/  LDSM.16.MT88.4 R36, [R205+0x5000] ;  /* 0x00500000cd24783b */ /* 0x000e660000004200 */
[----:B------:R-:W-:Y:S01]  /*19190*/  LOP3.LUT R59, R59, R2, RZ, 0xc0, !PT ;  /* 0x000000023b3b7212 */ /* 0x000fe200078ec0ff */
[----:B---3--:R-:W-:Y:S01]  /*191a0*/  IMAD.MOV.U32 R54, RZ, RZ, R55 ;  /* 0x000000ffff367224 */ /* 0x008fe200078e0037 */
[----:B------:R-:W-:Y:S01]  /*191b0*/  F2FP.BF16.F32.PACK_AB R0, R144, R128 ;  /* 0x000000809000723e */ /* 0x000fe200000010ff */
[----:B------:R-:W-:Y:S01]  /*191c0*/  IMAD.MOV.U32 R55, RZ, RZ, R180 ;  /* 0x000000ffff377224 */ /* 0x000fe200078e00b4 */
[-C--:B--2---:R-:W-:Y:S03]  /*191d0*/  HMMA.16816.F32.BF16 R20, R64, R40.reuse, R20 ;  /* 0x000000284014723c */ /* 0x084fe60000041814 */
[----:B------:R-:W-:Y:S01]  /*191e0*/  LOP3.LUT R2, R72, 0xffff, RZ, 0xc0, !PT ;  /* 0x0000ffff48027812 */ /* 0x000fe200078ec0ff */
[----:B------:R-:W-:Y:S01]  /*191f0*/  IMAD.MOV.U32 R180, RZ, RZ, R189 ;  /* 0x000000ffffb47224 */ /* 0x000fe200078e00bd */
[----:B------:R-:W-:Y:S01]  /*19200*/  LOP3.LUT R58, R58, R0, RZ, 0xc0, !PT ;  /* 0x000000003a3a7212 */ /* 0x000fe200078ec0ff */
[C---:B------:R-:W-:Y:S05]  /*19210*/  HMMA.16816.F32.BF16 R24, R68.reuse, R40, R24 ;  /* 0x000000284418723c */ /* 0x040fea0000041818 */
[----:B------:R-:W-:Y:S01]  /*19220*/  F2FP.BF16.F32.PACK_AB R3, R118, R117 ;  /* 0x000000757603723e */ /* 0x000fe200000010ff */
[-C--:B------:R-:W-:Y:S01]  /*19230*/  HMMA.16816.F32.BF16 R28, R68, R42.reuse, R28 ;  /* 0x0000002a441c723c */ /* 0x080fe2000004181c */
[----:B------:R-:W-:Y:S04]  /*19240*/  MUFU.EX2 R71, R210 ;  /* 0x000000d200477308 */ /* 0x000fe80000000800 */
[----:B------:R-:W-:Y:S01]  /*19250*/  LOP3.LUT R0, R72, 0xff, RZ, 0xc0, !PT ;  /* 0x000000ff48007812 */ /* 0x000fe200078ec0ff */
[----:B------:R-:W-:Y:S05]  /*19260*/  HMMA.16816.F32.BF16 R32, R64, R42, R32 ;  /* 0x0000002a4020723c */ /* 0x000fea0000041820 */
[----:B------:R-:W-:Y:S01]  /*19270*/  SHF.R.U32.HI R2, RZ, 0x8, R2 ;  /* 0x00000008ff027819 */ /* 0x000fe20000011602 */
[----:B------:R-:W-:Y:S01]  /*19280*/  IMAD.MOV.U32 R189, RZ, RZ, R218 ;  /* 0x000000ffffbd7224 */ /* 0x000fe200078e00da */
[----:B------:R-:W-:Y:S01]  /*19290*/  LOP3.LUT R51, R51, R3, RZ, 0xc0, !PT ;  /* 0x0000000333337212 */ /* 0x000fe200078ec0ff */
[----:B------:R-:W-:Y:S03]  /*192a0*/  IMAD.MOV.U32 R218, RZ, RZ, R199 ;  /* 0x000000ffffda7224 */ /* 0x000fe600078e00c7 */
[--C-:B------:R-:W-:Y:S01]  /*192b0*/  HSET2.LE.AND R56, R80, R219.reuse, PT ;  /* 0x000000db50387233 */ /* 0x100fe20003803000 */
[----:B------:R-:W-:Y:S01]  /*192c0*/  IMAD.MOV.U32 R199, RZ, RZ, R186 ;  /* 0x000000ffffc77224 */ /* 0x000fe200078e00ba */
[-C--:B-1----:R-:W-:Y:S01]  /*192d0*/  HMMA.16816.F32.BF16 R4, R44, R36.reuse, R4 ;  /* 0x000000242c04723c */ /* 0x082fe20000041804 */
[----:B------:R-:W-:Y:S04]  /*192e0*/  MUFU.EX2 R80, R180 ;  /* 0x000000b400507308 */ /* 0x000fe80000000800 */
[----:B------:R-:W-:Y:S01]  /*192f0*/  F2FP.BF16.F32.PACK_AB R3, R126, R122 ;  /* 0x0000007a7e03723e */ /* 0x000fe200000010ff */
[C---:B------:R-:W-:Y:S05]  /*19300*/  HMMA.16816.F32.BF16 R8, R48.reuse, R36, R8 ;  /* 0x000000243008723c */ /* 0x040fea0000041808 */
[----:B------:R-:W-:Y:S01]  /*19310*/  PRMT R76, R0, 0x5410, R2 ;  /* 0x00005410004c7816 */ /* 0x000fe20000000002 */
[-C--:B------:R-:W-:Y:S05]  /*19320*/  HMMA.16816.F32.BF16 R12, R48, R38.reuse, R12 ;  /* 0x00000026300c723c */ /* 0x080fea000004180c */
[----:B------:R-:W-:Y:S01]  /*19330*/  SHF.R.U32.HI R0, RZ, 0x10, R72 ;  /* 0x00000010ff007819 */ /* 0x000fe20000011648 */
[C---:B------:R-:W-:Y:S05]  /*19340*/  HMMA.16816.F32.BF16 R16, R44.reuse, R38, R16 ;  /* 0x000000262c10723c */ /* 0x040fea0000041810 */
[----:B------:R-:W-:Y:S01]  /*19350*/  LOP3.LUT R56, R56, R3, RZ, 0xc0, !PT ;  /* 0x0000000338387212 */ /* 0x000fe200078ec0ff */
[----:B------:R-:W-:Y:S01]  /*19360*/  IMAD.MOV.U32 R186, RZ, RZ, R154 ;  /* 0x000000ffffba7224 */ /* 0x000fe200078e009a */
[----:B------:R-:W-:Y:S01]  /*19370*/  SHF.R.U32.HI R3, RZ, 0x18, R72 ;  /* 0x00000018ff037819 */ /* 0x000fe20000011648 */
[----:B----4-:R-:W-:Y:S03]  /*19380*/  IMAD.MOV.U32 R192, RZ, RZ, R202 ;  /* 0x000000ffffc07224 */ /* 0x010fe600078e00ca */
[----:B------:R-:W-:Y:S01]  /*19390*/  LOP3.LUT R2, R0, 0xff, RZ, 0xc0, !PT ;  /* 0x000000ff00027812 */ /* 0x000fe200078ec0ff */
[----:B------:R-:W-:Y:S01]  /*193a0*/  IMAD.MOV.U32 R202, RZ, RZ, R155 ;  /* 0x000000ffffca7224 */ /* 0x000fe200078e009b */
[--C-:B------:R-:W-:Y:S01]  /*193b0*/  HSET2.LE.AND R57, R83, R219.reuse, PT ;  /* 0x000000db53397233 */ /* 0x100fe20003803000 */
[----:B------:R-:W-:Y:S01]  /*193c0*/  FADD.FTZ R72, R244, R179 ;  /* 0x000000b3f4487221 */ /* 0x000fe20000010000 */
[----:B------:R-:W-:Y:S01]  /*193d0*/  F2FP.BF16.F32.PACK_AB R0, R127, R123 ;  /* 0x0000007b7f00723e */ /* 0x000fe200000010ff */
[----:B------:R-:W1:Y:S01]  /*193e0*/  MUFU.EX2 R83, R251 ;  /* 0x000000fb00537308 */ /* 0x000e620000000800 */
[----:B------:R-:W-:Y:S01]  /*193f0*/  PRMT R73, R2, 0x5410, R3 ;  /* 0x0000541002497816 */ /* 0x000fe20000000003 */
[----:B------:R-:W-:Y:S01]  /*19400*/  FADD.FTZ R3, R60, R105 ;  /* 0x000000693c037221 */ /* 0x000fe20000010000 */
[----:B------:R-:W-:Y:S01]  /*19410*/  LOP3.LUT R2, R74, 0xffff, RZ, 0xc0, !PT ;  /* 0x0000ffff4a027812 */ /* 0x000fe200078ec0ff */
[----:B------:R-:W-:Y:S01]  /*19420*/  FADD.FTZ R72, R63, R72 ;  /* 0x000000483f487221 */ /* 0x000fe20000010000 */
[----:B------:R-:W-:Y:S01]  /*19430*/  LOP3.LUT R57, R57, R0, RZ, 0xc0, !PT ;  /* 0x0000000039397212 */ /* 0x000fe200078ec0ff */
[----:B------:R-:W-:Y:S01]  /*19440*/  FADD.FTZ R69, R54, R3 ;  /* 0x0000000336457221 */ /* 0x000fe20000010000 */
[----:B------:R-:W-:Y:S03]  /*19450*/  SHF.R.U32.HI R2, RZ, 0x8, R2 ;  /* 0x00000008ff027819 */ /* 0x000fe60000011602 */
[----:B------:R-:W-:Y:S01]  /*19460*/  MUFU.EX2 R75, R202 ;  /* 0x000000ca004b7308 */ /* 0x000fe20000000800 */
[----:B------:R-:W-:Y:S02]  /*19470*/  LOP3.LUT R0, R74, 0xff, RZ, 0xc0, !PT ;  /* 0x000000ff4a007812 */ /* 0x000fe400078ec0ff */
[--C-:B------:R-:W-:Y:S02]  /*19480*/  HSET2.LE.AND R63, R96, R219.reuse, PT ;  /* 0x000000db603f7233 */ /* 0x100fe40003803000 */
[----:B------:R-:W-:Y:S02]  /*19490*/  PRMT R154, R0, 0x5410, R2 ;  /* 0x00005410009a7816 */ /* 0x000fe40000000002 */
[--C-:B------:R-:W-:Y:S03]  /*194a0*/  SHF.R.U32.HI R0, RZ, 0x10, R74.reuse ;  /* 0x00000010ff007819 */ /* 0x100fe6000001164a */
[----:B------:R-:W2:Y:S01]  /*194b0*/  MUFU.EX2 R79, R192 ;  /* 0x000000c0004f7308 */ /* 0x000ea20000000800 */
[----:B------:R-:W-:Y:S02]  /*194c0*/  SHF.R.U32.HI R2, RZ, 0x18, R74 ;  /* 0x00000018ff027819 */ /* 0x000fe4000001164a */
[----:B------:R-:W-:Y:S02]  /*194d0*/  LOP3.LUT R0, R0, 0xff, RZ, 0xc0, !PT ;  /* 0x000000ff00007812 */ /* 0x000fe400078ec0ff */
[--C-:B------:R-:W-:Y:S02]  /*194e0*/  HSET2.LE.AND R60, R93, R219.reuse, PT ;  /* 0x000000db5d3c7233 */ /* 0x100fe40003803000 */
[----:B------:R-:W-:Y:S01]  /*194f0*/  PRMT R155, R0, 0x5410, R2 ;  /* 0x00005410009b7816 */ /* 0x000fe20000000002 */
[----:B------:R-:W-:Y:S01]  /*19500*/  FADD.FTZ R2, R61, R53 ;  /* 0x000000353d027221 */ /* 0x000fe20000010000 */
[----:B------:R-:W-:Y:S01]  /*19510*/  FADD.FTZ R0, R62, R52 ;  /* 0x000000343e007221 */ /* 0x000fe20000010000 */
[--C-:B------:R-:W-:Y:S01]  /*19520*/  HSET2.LE.AND R62, R97, R219.reuse, PT ;  /* 0x000000db613e7233 */ /* 0x100fe20003803000 */
[----:B------:R-:W3:Y:S01]  /*19530*/  MUFU.EX2 R74, R241 ;  /* 0x000000f1004a7308 */ /* 0x000ee20000000800 */
[----:B------:R-:W-:Y:S01]  /*19540*/  FADD.FTZ R68, R55, R2 ;  /* 0x0000000237447221 */ /* 0x000fe20000010000 */
[----:B------:R-:W-:Y:S01]  /*19550*/  F2FP.BF16.F32.PACK_AB R2, R135, R116 ;  /* 0x000000748702723e */ /* 0x000fe200000010ff */
[----:B------:R-:W4:Y:S01]  /*19560*/  LDSM.16.MT88.4 R52, [R206+0x5000] ;  /* 0x00500000ce34783b */ /* 0x000f220000004200 */
[----:B------:R-:W-:Y:S01]  /*19570*/  FADD.FTZ R41, R189, R0 ;  /* 0x00000000bd297221 */ /* 0x000fe20000010000 */
[----:B------:R-:W-:Y:S02]  /*19580*/  F2FP.BF16.F32.PACK_AB R40, R113, R114 ;  /* 0x000000727128723e */ /* 0x000fe400000010ff */
[----:B------:R-:W-:Y:S01]  /*19590*/  LOP3.LUT R63, R63, R2, RZ, 0xc0, !PT ;  /* 0x000000023f3f7212 */ /* 0x000fe200078ec0ff */
[----:B------:R-:W-:Y:S01]  /*195a0*/  FADD.FTZ R36, R175, R41 ;  /* 0x00000029af247221 */ /* 0x000fe20000010000 */
[--C-:B------:R-:W-:Y:S01]  /*195b0*/  HSET2.LE.AND R61, R92, R219.reuse, PT ;  /* 0x000000db5c3d7233 */ /* 0x100fe20003803000 */
[----:B------:R-:W-:Y:S01]  /*195c0*/  FADD.FTZ R2, R198, R69 ;  /* 0x00000045c6027221 */ /* 0x000fe20000010000 */
[--C-:B------:R-:W-:Y:S01]  /*195d0*/  HSET2.LE.AND R65, R90, R219.reuse, PT ;  /* 0x000000db5a417233 */ /* 0x100fe20003803000 */
[----:B------:R-:W-:Y:S01]  /*195e0*/  FADD.FTZ R37, R239, R36 ;  /* 0x00000024ef257221 */ /* 0x000fe20000010000 */
[----:B------:R-:W-:Y:S01]  /*195f0*/  F2FP.BF16.F32.PACK_AB R36, R252, R134 ;  /* 0x00000086fc24723e */ /* 0x000fe200000010ff */
[----:B------:R-:W-:Y:S01]  /*19600*/  FADD.FTZ R69, R199, R2 ;  /* 0x00000002c7457221 */ /* 0x000fe20000010000 */
[----:B------:R-:W-:Y:S02]  /*19610*/  LOP3.LUT R61, R61, R40, RZ, 0xc0, !PT ;  /* 0x000000283d3d7212 */ /* 0x000fe400078ec0ff */
[----:B------:R-:W1:Y:S01]  /*19620*/  LDSM.16.MT88.4 R40, [R205+0x5400] ;  /* 0x00540000cd28783b */ /* 0x000e620000004200 */
[----:B------:R-:W-:Y:S02]  /*19630*/  LOP3.LUT R65, R65, R36, RZ, 0xc0, !PT ;  /* 0x0000002441417212 */ /* 0x000fe400078ec0ff */
[----:B------:R-:W-:Y:S02]  /*19640*/  F2FP.BF16.F32.PACK_AB R3, R131, R115 ;  /* 0x000000738303723e */ /* 0x000fe400000010ff */
[----:B------:R-:W-:Y:S02]  /*19650*/  F2FP.BF16.F32.PACK_AB R0, R176, R240 ;  /* 0x000000f0b000723e */ /* 0x000fe400000010ff */
[----:B------:R-:W-:Y:S01]  /*19660*/  LOP3.LUT R60, R60, R3, RZ, 0xc0, !PT ;  /* 0x000000033c3c7212 */ /* 0x000fe200078ec0ff */
[----:B------:R-:W-:Y:S01]  /*19670*/  FADD.FTZ R3, R178, R72 ;  /* 0x00000048b2037221 */ /* 0x000fe20000010000 */
[----:B------:R-:W-:Y:S01]  /*19680*/  LOP3.LUT R62, R62, R0, RZ, 0xc0, !PT ;  /* 0x000000003e3e7212 */ /* 0x000fe200078ec0ff */
[----:B------:R-:W-:Y:S01]  /*19690*/  FADD.FTZ R0, R177, R68 ;  /* 0x00000044b1007221 */ /* 0x000fe20000010000 */
[----:B------:R-:W-:Y:S01]  /*196a0*/  F2FP.BF16.F32.PACK_AB R2, R172, R156 ;  /* 0x0000009cac02723e */ /* 0x000fe200000010ff */
[----:B------:R-:W-:Y:S01]  /*196b0*/  FADD.FTZ R70, R218, R3 ;  /* 0x00000003da467221 */ /* 0x000fe20000010000 */
[----:B------:R-:W-:Y:S01]  /*196c0*/  F2FP.BF16.F32.PACK_AB R3, R139, R132 ;  /* 0x000000848b03723e */ /* 0x000fe200000010ff */
[----:B------:R-:W-:Y:S01]  /*196d0*/  FADD.FTZ R68, R186, R0 ;  /* 0x00000000ba447221 */ /* 0x000fe20000010000 */
[--C-:B------:R-:W-:Y:S01]  /*196e0*/  HSET2.LE.AND R64, R91, R219.reuse, PT ;  /* 0x000000db5b407233 */ /* 0x100fe20003803000 */
[----:B------:R-:W-:Y:S01]  /*196f0*/  MUFU.EX2 R72, R220 ;  /* 0x000000dc00487308 */ /* 0x000fe20000000800 */
[--C-:B------:R-:W-:Y:S02]  /*19700*/  HSET2.LE.AND R67, R94, R219.reuse, PT ;  /* 0x000000db5e437233 */ /* 0x100fe40003803000 */
[--C-:B------:R-:W-:Y:S02]  /*19710*/  HSET2.LE.AND R66, R95, R219.reuse, PT ;  /* 0x000000db5f427233 */ /* 0x100fe40003803000 */
[----:B------:R-:W-:Y:S01]  /*19720*/  LOP3.LUT R64, R64, R3, RZ, 0xc0, !PT ;  /* 0x0000000340407212 */ /* 0x000fe200078ec0ff */
[----:B------:R-:W-:Y:S01]  /*19730*/  FADD.FTZ R3, R227, R37 ;  /* 0x00000025e3037221 */ /* 0x000fe20000010000 */
[----:B------:R-:W-:Y:S01]  /*19740*/  LOP3.LUT R67, R67, R2, RZ, 0xc0, !PT ;  /* 0x0000000243437212 */ /* 0x000fe200078ec0ff */
[----:B------:R-:W2:Y:S01]  /*19750*/  LDSM.16.MT88.4 R36, [R206+0x5400] ;  /* 0x00540000ce24783b */ /* 0x000ea20000004200 */
[----:B------:R-:W-:Y:S01]  /*19760*/  FADD.FTZ R2, R201, R70 ;  /* 0x00000046c9027221 */ /* 0x000fe20000010000 */
[-C--:B----4-:R-:W-:Y:S01]  /*19770*/  HMMA.16816.F32.BF16 R20, R44, R52.reuse, R20 ;  /* 0x000000342c14723c */ /* 0x090fe20000041814 */
[----:B------:R4:W-:Y:S02]  /*19780*/  MUFU.EX2 R70, R209 ;  /* 0x000000d100467308 */ /* 0x0009e40000000800 */
[----:B------:R-:W-:Y:S02]  /*19790*/  F2FP.BF16.F32.PACK_AB R0, R173, R157 ;  /* 0x0000009dad00723e */ /* 0x000fe400000010ff */
[--C-:B------:R-:W-:Y:S01]  /*197a0*/  HSET2.LE.AND R155, R155, R219.reuse, PT ;  /* 0x000000db9b9b7233 */ /* 0x100fe20003803000 */
[C---:B------:R-:W-:Y:S05]  /*197b0*/  HMMA.16816.F32.BF16 R24, R48.reuse, R52, R24 ;  /* 0x000000343018723c */ /* 0x040fea0000041818 */
[----:B------:R-:W-:Y:S01]  /*197c0*/  LOP3.LUT R66, R66, R0, RZ, 0xc0, !PT ;  /* 0x0000000042427212 */ /* 0x000fe200078ec0ff */
[-C--:B------:R-:W-:Y:S05]  /*197d0*/  HMMA.16816.F32.BF16 R28, R48, R54.reuse, R28 ;  /* 0x00000036301c723c */ /* 0x080fea000004181c */
[----:B------:R-:W-:Y:S01]  /*197e0*/  FADD.FTZ R0, R203, R69 ;  /* 0x00000045cb007221 */ /* 0x000fe20000010000 */
[----:B------:R-:W-:Y:S01]  /*197f0*/  HMMA.16816.F32.BF16 R32, R44, R54, R32 ;  /* 0x000000362c20723c */ /* 0x000fe20000041820 */
[----:B------:R-:W-:Y:S04]  /*19800*/  MUFU.EX2 R55, R204 ;  /* 0x000000cc00377308 */ /* 0x000fe80000000800 */
[----:B------:R-:W-:Y:S01]  /*19810*/  FADD.FTZ R69, R226, R2 ;  /* 0x00000002e2457221 */ /* 0x000fe20000010000 */
[-C--:B-1----:R-:W-:Y:S05]  /*19820*/  HMMA.16816.F32.BF16 R4, R56, R40.reuse, R4 ;  /* 0x000000283804723c */ /* 0x082fea0000041804 */
[--C-:B------:R-:W-:Y:S01]  /*19830*/  HSET2.LE.AND R49, R88, R219.reuse, PT ;  /* 0x000000db58317233 */ /* 0x100fe20003803000 */
[C---:B------:R-:W-:Y:S05]  /*19840*/  HMMA.16816.F32.BF16 R8, R60.reuse, R40, R8 ;  /* 0x000000283c08723c */ /* 0x040fea0000041808 */
[----:B------:R-:W-:Y:S01]  /*19850*/  F2FP.BF16.F32.PACK_AB R2, R124, R120 ;  /* 0x000000787c02723e */ /* 0x000fe200000010ff */
[-C--:B------:R-:W-:Y:S05]  /*19860*/  HMMA.16816.F32.BF16 R12, R60, R42.reuse, R12 ;  /* 0x0000002a3c0c723c */ /* 0x080fea000004180c */
[----:B------:R-:W-:Y:S01]  /*19870*/  FADD.FTZ R52, R228, R68 ;  /* 0x00000044e4347221 */ /* 0x000fe20000010000 */
[C---:B------:R-:W-:Y:S05]  /*19880*/  HMMA.16816.F32.BF16 R16, R56.reuse, R42, R16 ;  /* 0x0000002a3810723c */ /* 0x040fea0000041810 */
[----:B------:R-:W-:Y:S01]  /*19890*/  FADD.FTZ R68, R221, R0 ;  /* 0x00000000dd447221 */ /* 0x000fe20000010000 */
[-C--:B--2---:R-:W-:Y:S05]  /*198a0*/  HMMA.16816.F32.BF16 R20, R56, R36.reuse, R20 ;  /* 0x000000243814723c */ /* 0x084fea0000041814 */
[--C-:B------:R-:W-:Y:S01]  /*198b0*/  HSET2.LE.AND R48, R89, R219.reuse, PT ;  /* 0x000000db59307233 */ /* 0x100fe20003803000 */
[C---:B------:R-:W-:Y:S05]  /*198c0*/  HMMA.16816.F32.BF16 R24, R60.reuse, R36, R24 ;  /* 0x000000243c18723c */ /* 0x040fea0000041818 */
[----:B------:R-:W-:Y:S01]  /*198d0*/  F2FP.BF16.F32.PACK_AB R0, R242, R130 ;  /* 0x00000082f200723e */ /* 0x000fe200000010ff */
[-C--:B------:R-:W-:Y:S05]  /*198e0*/  HMMA.16816.F32.BF16 R28, R60, R38.reuse, R28 ;  /* 0x000000263c1c723c */ /* 0x080fea000004181c */
[----:B------:R-:W-:Y:S01]  /*198f0*/  LOP3.LUT R49, R49, R2, RZ, 0xc0, !PT ;  /* 0x0000000231317212 */ /* 0x000fe200078ec0ff */
[----:B------:R-:W-:Y:S05]  /*19900*/  HMMA.16816.F32.BF16 R32, R56, R38, R32 ;  /* 0x000000263820723c */ /* 0x000fea0000041820 */
[----:B------:R-:W-:Y:S01]  /*19910*/  F2FP.BF16.F32.PACK_AB R44, R83, R84 ;  /* 0x00000054532c723e */ /* 0x000fe200000010ff */
[----:B------:R-:W-:Y:S01]  /*19920*/  FADD.FTZ R2, R188, R69 ;  /* 0x00000045bc027221 */ /* 0x000fe20000010000 */
[----:B------:R-:W-:Y:S01]  /*19930*/  LOP3.LUT R48, R48, R0, RZ, 0xc0, !PT ;  /* 0x0000000030307212 */ /* 0x000fe200078ec0ff */
[----:B------:R1:W-:Y:S03]  /*19940*/  MUFU.EX2 R69, R208 ;  /* 0x000000d000457308 */ /* 0x0003e60000000800 */
[----:B------:R-:W-:Y:S01]  /*19950*/  FADD.FTZ R0, R151, R68 ;  /* 0x0000004497007221 */ /* 0x000fe20000010000 */
[----:B------:R-:W-:Y:S01]  /*19960*/  FADD.FTZ R53, R194, R52 ;  /* 0x00000034c2357221 */ /* 0x000fe20000010000 */
[----:B------:R-:W-:Y:S01]  /*19970*/  FADD.FTZ R52, R211, R3 ;  /* 0x00000003d3347221 */ /* 0x000fe20000010000 */
[--C-:B------:R-:W-:Y:S01]  /*19980*/  HSET2.LE.AND R51, R73, R219.reuse, PT ;  /* 0x000000db49337233 */ /* 0x100fe20003803000 */
[----:B------:R2:W5:Y:S03]  /*19990*/  LDL.LU R211, [R1+0xb4] ;  /* 0x0000b40001d37983 */ /* 0x0005660000300800 */
[----:B------:R3:W2:Y:S01]  /*199a0*/  MUFU.EX2 R68, R207 ;  /* 0x000000cf00447308 */ /* 0x0006a20000000800 */
[--C-:B------:R-:W-:Y:S01]  /*199b0*/  HSET2.LE.AND R50, R76, R219.reuse, PT ;  /* 0x000000db4c327233 */ /* 0x100fe20003803000 */
[----:B------:R-:W-:Y:S01]  /*199c0*/  FADD.FTZ R40, R149, R53 ;  /* 0x0000003595287221 */ /* 0x000fe20000010000 */
[----:B------:R2:W5:Y:S01]  /*199d0*/  LDL.LU R210, [R1+0xb0] ;  /* 0x0000b00001d27983 */ /* 0x0005620000300800 */
[----:B------:R-:W-:Y:S01]  /*199e0*/  LOP3.LUT R51, R51, R44, RZ, 0xc0, !PT ;  /* 0x0000002c33337212 */ /* 0x000fe200078ec0ff */
[----:B------:R-:W-:Y:S01]  /*199f0*/  FADD.FTZ R53, R190, R2 ;  /* 0x00000002be357221 */ /* 0x000fe20000010000 */
[----:B------:R-:W-:Y:S01]  /*19a00*/  F2FP.BF16.F32.PACK_AB R3, R87, R99 ;  /* 0x000000635703723e */ /* 0x000fe200000010ff */
[----:B----4-:R4:W5:Y:S01]  /*19a10*/  LDL.LU R209, [R1+0xac] ;  /* 0x0000ac0001d17983 */ /* 0x0109620000300800 */
[----:B------:R-:W-:Y:S01]  /*19a20*/  FADD.FTZ R41, R162, R40 ;  /* 0x00000028a2297221 */ /* 0x000fe20000010000 */
[--C-:B------:R-:W-:Y:S01]  /*19a30*/  HSET2.LE.AND R40, R98, R219.reuse, PT ;  /* 0x000000db62287233 */ /* 0x100fe20003803000 */
[----:B------:R-:W-:Y:S01]  /*19a40*/  FADD.FTZ R36, R191, R53 ;  /* 0x00000035bf247221 */ /* 0x000fe20000010000 */
[----:B-1----:R4:W5:Y:S01]  /*19a50*/  LDL.LU R208, [R1+0xa8] ;  /* 0x0000a80001d07983 */ /* 0x0029620000300800 */
[----:B------:R-:W-:Y:S01]  /*19a60*/  LOP3.LUT R50, R50, R3, RZ, 0xc0, !PT ;  /* 0x0000000332327212 */ /* 0x000fe200078ec0ff */
[----:B------:R-:W-:Y:S01]  /*19a70*/  FADD.FTZ R3, R141, R52 ;  /* 0x000000348d037221 */ /* 0x000fe20000010000 */
[----:B------:R-:W-:Y:S01]  /*19a80*/  F2FP.BF16.F32.PACK_AB R2, R81, R82 ;  /* 0x000000525102723e */ /* 0x000fe200000010ff */
[----:B------:R-:W1:Y:S01]  /*19a90*/  LDSM.16.MT88.4 R44, [R205+0x5800] ;  /* 0x00580000cd2c783b */ /* 0x000e620000004200 */
[----:B------:R-:W-:Y:S01]  /*19aa0*/  F2FP.BF16.F32.PACK_AB R141, R77, R78 ;  /* 0x0000004e4d8d723e */ /* 0x000fe200000010ff */
[----:B------:R-:W-:Y:S01]  /*19ab0*/  FADD.FTZ R52, R163, R0 ;  /* 0x00000000a3347221 */ /* 0x000fe20000010000 */
[----:B------:R-:W-:Y:S01]  /*19ac0*/  LOP3.LUT R143, R143, R2, RZ, 0xc0, !PT ;  /* 0x000000028f8f7212 */ /* 0x000fe200078ec0ff */
[----:B------:R-:W-:Y:S01]  /*19ad0*/  FADD.FTZ R2, R166, R41 ;  /* 0x00000029a6027221 */ /* 0x000fe20000010000 */
[----:B------:R-:W-:Y:S01]  /*19ae0*/  LOP3.LUT R141, R40, R141, RZ, 0xc0, !PT ;  /* 0x0000008d288d7212 */ /* 0x000fe200078ec0ff */
[----:B------:R-:W-:Y:S01]  /*19af0*/  FADD.FTZ R54, R150, R3 ;  /* 0x0000000396367221 */ /* 0x000fe20000010000 */
[----:B------:R-:W-:Y:S01]  /*19b00*/  F2FP.BF16.F32.PACK_AB R0, R85, R86 ;  /* 0x000000565500723e */ /* 0x000fe200000010ff */
[----:B---3--:R4:W5:Y:S01]  /*19b10*/  LDL.LU R207, [R1+0xa4] ;  /* 0x0000a40001cf7983 */ /* 0x0089620000300800 */
[----:B------:R-:W-:Y:S01]  /*19b20*/  F2FP.BF16.F32.PACK_AB R3, R79, R80 ;  /* 0x000000504f03723e */ /* 0x000fe200000010ff */
[----:B------:R-:W-:Y:S01]  /*19b30*/  FADD.FTZ R37, R185, R36 ;  /* 0x00000024b9257221 */ /* 0x000fe20000010000 */
[----:B------:R-:W-:Y:S01]  /*19b40*/  LOP3.LUT R142, R142, R0, RZ, 0xc0, !PT ;  /* 0x000000008e8e7212 */ /* 0x000fe200078ec0ff */
[----:B------:R4:W5:Y:S01]  /*19b50*/  LDL.LU R204, [R1+0xa0] ;  /* 0x0000a00001cc7983 */ /* 0x0009620000300800 */
[----:B------:R-:W-:Y:S01]  /*19b60*/  FADD.FTZ R0, R167, R54 ;  /* 0x00000036a7007221 */ /* 0x000fe20000010000 */
[----:B------:R-:W-:Y:S01]  /*19b70*/  LOP3.LUT R140, R140, R3, RZ, 0xc0, !PT ;  /* 0x000000038c8c7212 */ /* 0x000fe200078ec0ff */
[----:B------:R-:W-:Y:S01]  /*19b80*/  FADD.FTZ R3, R170, R52 ;  /* 0x00000034aa037221 */ /* 0x000fe20000010000 */
[----:B------:R-:W3:Y:S01]  /*19b90*/  LDSM.16.MT88.4 R40, [R206+0x5800] ;  /* 0x00580000ce28783b */ /* 0x000ee20000004200 */
[----:B------:R-:W-:Y:S01]  /*19ba0*/  FADD.FTZ R53, R168, R0 ;  /* 0x00000000a8357221 */ /* 0x000fe20000010000 */
[----:B------:R-:W-:Y:S01]  /*19bb0*/  F2FP.BF16.F32.PACK_AB R0, R74, R75 ;  /* 0x0000004b4a00723e */ /* 0x000fe200000010ff */
[----:B------:R-:W-:Y:S01]  /*19bc0*/  FADD.FTZ R52, R184, R3 ;  /* 0x00000003b8347221 */ /* 0x000fe20000010000 */
[----:B--2---:R-:W-:Y:S01]  /*19bd0*/  F2FP.BF16.F32.PACK_AB R36, R55, R68 ;  /* 0x000000443724723e */ /* 0x004fe200000010ff */
[----:B------:R-:W-:Y:S01]  /*19be0*/  FADD.FTZ R54, R169, R2 ;  /* 0x00000002a9367221 */ /* 0x000fe20000010000 */
[----:B------:R-:W-:Y:S01]  /*19bf0*/  LOP3.LUT R152, R152, R0, RZ, 0xc0, !PT ;  /* 0x0000000098987212 */ /* 0x000fe200078ec0ff */
[----:B------:R-:W-:Y:S01]  /*19c00*/  FADD.FTZ R0, R148, R52 ;  /* 0x0000003494007221 */ /* 0x000fe20000010000 */
[----:B------:R-:W-:Y:S01]  /*19c10*/  LOP3.LUT R155, R155, R36, RZ, 0xc0, !PT ;  /* 0x000000249b9b7212 */ /* 0x000fe200078ec0ff */
[----:B------:R-:W2:Y:S01]  /*19c20*/  LDSM.16.MT88.4 R148, [R205+0x5c00] ;  /* 0x005c0000cd94783b */ /* 0x000ea20000004200 */
[----:B------:R-:W-:Y:S01]  /*19c30*/  FADD.FTZ R36, R197, R37 ;  /* 0x00000025c5247221 */ /* 0x000fe20000010000 */
[----:B------:R-:W-:Y:S01]  /*19c40*/  FADD.FTZ R0, R161, R0 ;  /* 0x00000000a1007221 */ /* 0x000fe20000010000 */
[----:B------:R-:W-:Y:S02]  /*19c50*/  F2FP.BF16.F32.PACK_AB R2, R71, R72 ;  /* 0x000000484702723e */ /* 0x000fe400000010ff */
[----:B------:R-:W-:Y:S01]  /*19c60*/  FADD.FTZ R36, R200, R36 ;  /* 0x00000024c8247221 */ /* 0x000fe20000010000 */
[----:B------:R-:W-:Y:S01]  /*19c70*/  FADD.FTZ R37, R171, R0 ;  /* 0x00000000ab257221 */ /* 0x000fe20000010000 */
[----:B------:R-:W-:Y:S02]  /*19c80*/  F2FP.BF16.F32.PACK_AB R3, R69, R70 ;  /* 0x000000464503723e */ /* 0x000fe400000010ff */
[----:B------:R-:W-:Y:S01]  /*19c90*/  FADD.FTZ R36, R195, R36 ;  /* 0x00000024c3247221 */ /* 0x000fe20000010000 */
[----:B------:R-:W-:Y:S01]  /*19ca0*/  FADD.FTZ R37, R183, R37 ;  /* 0x00000025b7257221 */ /* 0x000fe20000010000 */
[----:B------:R-:W-:Y:S01]  /*19cb0*/  LOP3.LUT R153, R153, R2, RZ, 0xc0, !PT ;  /* 0x0000000299997212 */ /* 0x000fe200078ec0ff */
[----:B------:R-:W-:Y:S01]  /*19cc0*/  FADD.FTZ R2, R165, R54 ;  /* 0x00000036a5027221 */ /* 0x000fe20000010000 */
[----:B------:R-:W-:Y:S01]  /*19cd0*/  FADD.FTZ R36, R196, R36 ;  /* 0x00000024c4247221 */ /* 0x000fe20000010000 */
[----:B------:R-:W-:Y:S01]  /*19ce0*/  HSET2.LE.AND R154, R154, R219, PT ;  /* 0x000000db9a9a7233 */ /* 0x000fe20003803000 */
[-C--:B-1----:R-:W-:Y:S05]  /*19cf0*/  HMMA.16816.F32.BF16 R4, R64, R44.reuse, R4 ;  /* 0x0000002c4004723c */ /* 0x082fea0000041804 */
[----:B------:R-:W-:Y:S01]  /*19d00*/  FADD.FTZ R2, R164, R2 ;  /* 0x00000002a4027221 */ /* 0x000fe20000010000 */
[C---:B------:R-:W-:Y:S05]  /*19d10*/  HMMA.16816.F32.BF16 R8, R48.reuse, R44, R8 ;  /* 0x0000002c3008723c */ /* 0x040fea0000041808 */
[----:B------:R-:W-:Y:S01]  /*19d20*/  FADD.FTZ R0, R158, R2 ;  /* 0x000000029e007221 */ /* 0x000fe20000010000 */
[-C--:B------:R-:W-:Y:S05]  /*19d30*/  HMMA.16816.F32.BF16 R12, R48, R46.reuse, R12 ;  /* 0x0000002e300c723c */ /* 0x080fea000004180c */
[----:B------:R-:W-:Y:S01]  /*19d40*/  FADD.FTZ R45, R102, R37 ;  /* 0x00000025662d7221 */ /* 0x000fe20000010000 */
[C---:B------:R-:W-:Y:S05]  /*19d50*/  HMMA.16816.F32.BF16 R16, R64.reuse, R46, R16 ;  /* 0x0000002e4010723c */ /* 0x040fea0000041810 */
[----:B------:R-:W-:Y:S01]  /*19d60*/  LOP3.LUT R154, R154, R3, RZ, 0xc0, !PT ;  /* 0x000000039a9a7212 */ /* 0x000fe200078ec0ff */
[-C--:B---3--:R-:W-:Y:S05]  /*19d70*/  HMMA.16816.F32.BF16 R20, R64, R40.reuse, R20 ;  /* 0x000000284014723c */ /* 0x088fea0000041814 */
[----:B------:R-:W-:Y:S01]  /*19d80*/  FADD.FTZ R3, R160, R53 ;  /* 0x00000035a0037221 */ /* 0x000fe20000010000 */
[C---:B------:R-:W-:Y:S05]  /*19d90*/  HMMA.16816.F32.BF16 R24, R48.reuse, R40, R24 ;  /* 0x000000283018723c */ /* 0x040fea0000041818 */
[----:B------:R-:W-:Y:S01]  /*19da0*/  FADD.FTZ R3, R159, R3 ;  /* 0x000000039f037221 */ /* 0x000fe20000010000 */
[-C--:B------:R-:W-:Y:S05]  /*19db0*/  HMMA.16816.F32.BF16 R28, R48, R42.reuse, R28 ;  /* 0x0000002a301c723c */ /* 0x080fea000004181c */
[----:B------:R-:W-:Y:S01]  /*19dc0*/  FADD.FTZ R2, R145, R3 ;  /* 0x0000000391027221 */ /* 0x000fe20000010000 */
[----:B------:R-:W-:Y:S01]  /*19dd0*/  FADD.FTZ R3, R147, R0 ;  /* 0x0000000093037221 */ /* 0x000fe20000010000 */
[----:B------:R-:W-:Y:S04]  /*19de0*/  HMMA.16816.F32.BF16 R32, R64, R42, R32 ;  /* 0x0000002a4020723c */ /* 0x000fe80000041820 */
[----:B------:R-:W-:Y:S01]  /*19df0*/  FADD.FTZ R0, R146, R2 ;  /* 0x0000000292007221 */ /* 0x000fe20000010000 */
[----:B------:R-:W-:Y:S01]  /*19e00*/  FADD.FTZ R2, R101, R36 ;  /* 0x0000002465027221 */ /* 0x000fe20000010000 */
[-C--:B--2---:R-:W-:Y:S01]  /*19e10*/  HMMA.16816.F32.BF16 R160, R140, R148.reuse, R4 ;  /* 0x000000948ca0723c */ /* 0x084fe20000041804 */
[----:B------:R-:W1:Y:S04]  /*19e20*/  LDSM.16.MT88.4 R36, [R206+0x5c00] ;  /* 0x005c0000ce24783b */ /* 0x000e680000004200 */
[----:B------:R-:W-:Y:S01]  /*19e30*/  FADD.FTZ R44, R103, R3 ;  /* 0x00000003672c7221 */ /* 0x000fe20000010000 */
[----:B------:R-:W-:Y:S01]  /*19e40*/  FADD.FTZ R3, R104, R0 ;  /* 0x0000000068037221 */ /* 0x000fe20000010000 */
[----:B------:R-:W-:Y:S01]  /*19e50*/  FADD.FTZ R0, R106, R2 ;  /* 0x000000026a007221 */ /* 0x000fe20000010000 */
[----:B------:R-:W-:Y:S01]  /*19e60*/  FADD.FTZ R2, R107, R45 ;  /* 0x0000002d6b027221 */ /* 0x000fe20000010000 */
[C---:B------:R-:W-:Y:S04]  /*19e70*/  HMMA.16816.F32.BF16 R168, R152.reuse, R148, R8 ;  /* 0x0000009498a8723c */ /* 0x040fe80000041808 */
[----:B------:R-:W-:Y:S01]  /*19e80*/  FADD.FTZ R2, R111, R2 ;  /* 0x000000026f027221 */ /* 0x000fe20000010000 */
[----:B------:R-:W-:Y:S01]  /*19e90*/  FADD.FTZ R41, R108, R44 ;  /* 0x0000002c6c297221 */ /* 0x000fe20000010000 */
[----:B------:R-:W-:Y:S01]  /*19ea0*/  FADD.FTZ R40, R109, R3 ;  /* 0x000000036d287221 */ /* 0x000fe20000010000 */
[----:B------:R-:W-:Y:S01]  /*19eb0*/  FADD.FTZ R0, R110, R0 ;  /* 0x000000006e007221 */ /* 0x000fe20000010000 */
[-C--:B------:R-:W-:Y:S03]  /*19ec0*/  HMMA.16816.F32.BF16 R164, R152, R150.reuse, R12 ;  /* 0x0000009698a4723c */ /* 0x080fe6000004180c */
[----:B------:R-:W-:Y:S01]  /*19ed0*/  FADD.FTZ R3, R112, R41 ;  /* 0x0000002970037221 */ /* 0x000fe20000010000 */
[----:B------:R-:W-:Y:S01]  /*19ee0*/  FADD.FTZ R40, R117, R40 ;  /* 0x0000002875287221 */ /* 0x000fe20000010000 */
        /* <DEDUP_REMOVED lines=9> */
[----:B------:R-:W-:Y:S03]  /*19f80*/  FADD.FTZ R3, R126, R41 ;  /* 0x000000297e037221 */ /* 0x000fe60000010000 */
[----:B------:R-:W-:Y:S01]  /*19f90*/  FADD.FTZ R5, R127, R40 ;  /* 0x000000287f057221 */ /* 0x000fe20000010000 */
[----:B------:R-:W-:Y:S01]  /*19fa0*/  FADD.FTZ R3, R128, R3 ;  /* 0x0000000380037221 */ /* 0x000fe20000010000 */
        /* <DEDUP_REMOVED lines=16> */
[-C--:B-1----:R-:W-:Y:S03]  /*1a0b0*/  HMMA.16816.F32.BF16 R144, R140, R36.reuse, R20 ;  /* 0x000000248c90723c */ /* 0x082fe60000041814 */
        /* <DEDUP_REMOVED lines=15> */
[----:B------:R-:W-:Y:S04]  /*1a1b0*/  HMMA.16816.F32.BF16 R140, R140, R38, R32 ;  /* 0x000000268c8c723c */ /* 0x000fe80000041820 */
        /* <DEDUP_REMOVED lines=9> */
[----:B------:R-:W-:Y:S01]  /*1a250*/  FADD.FTZ R0, R68, R3 ;  /* 0x0000000344007221 */ /* 0x000fe20000010000 */
[----:B------:R-:W-:Y:S01]  /*1a260*/  IMAD.MOV.U32 R132, RZ, RZ, R137 ;  /* 0x000000ffff847224 */ /* 0x000fe200078e0089 */
[----:B------:R-:W-:Y:S01]  /*1a270*/  STL [R1+0x34], R5 ;  /* 0x0000340501007387 */ /* 0x000fe20000100800 */
[----:B------:R-:W-:Y:S01]  /*1a280*/  FADD.FTZ R3, R81, R4 ;  /* 0x0000000451037221 */ /* 0x000fe20000010000 */
[----:B------:R-:W-:Y:S01]  /*1a290*/  FADD.FTZ R2, R69, R2 ;  /* 0x0000000245027221 */ /* 0x000fe20000010000 */
[----:B------:R-:W-:Y:S01]  /*1a2a0*/  FADD.FTZ R0, R55, R0 ;  /* 0x0000000037007221 */ /* 0x000fe20000010000 */
[----:B------:R-:W-:Y:S02]  /*1a2b0*/  IMAD.MOV.U32 R134, RZ, RZ, R136 ;  /* 0x000000ffff867224 */ /* 0x000fe400078e0088 */
[----:B------:R1:W-:Y:S04]  /*1a2c0*/  STL [R1+0x38], R3 ;  /* 0x0000380301007387 */ /* 0x0003e80000100800 */
[----:B------:R4:W-:Y:S04]  /*1a2d0*/  STL [R1+0x3c], R2 ;  /* 0x00003c0201007387 */ /* 0x0009e80000100800 */
[----:B------:R4:W-:Y:S01]  /*1a2e0*/  STL [R1+0x40], R0 ;  /* 0x0000400001007387 */ /* 0x0009e20000100800 */
[----:B-1----:R-:W-:Y:S01]  /*1a2f0*/  IMAD.MOV.U32 R3, RZ, RZ, R138 ;  /* 0x000000ffff037224 */ /* 0x002fe200078e008a */
[----:B------:R-:W-:Y:S06]  /*1a300*/  @P1 BRA `(.L_x_223) ;  /* 0xffffff9000b81947 */ /* 0x000fec000383ffff */
.L_x_222:
[----:B------:R-:W4:Y:S01]  /*1a310*/  LDL.LU R6, [R1+0x34] ;  /* 0x0000340001067983 */ /* 0x000f220000300800 */
[----:B------:R-:W-:-:S03]  /*1a320*/  ULDC UR6, c[0x0][0x38c] ;  /* 0x0000e30000067ab9 */ /* 0x000fc60000000800 */
[----:B------:R-:W2:Y:S04]  /*1a330*/  LDL.LU R5, [R1+0x38] ;  /* 0x0000380001057983 */ /* 0x000ea80000300800 */
[----:B------:R-:W3:Y:S04]  /*1a340*/  LDL.LU R7, [R1+0x3c] ;  /* 0x00003c0001077983 */ /* 0x000ee80000300800 */
[----:B-----5:R-:W3:Y:S01]  /*1a350*/  LDL.LU R8, [R1+0x40] ;  /* 0x0000400001087983 */ /* 0x020ee20000300800 */
[----:B------:R-:W1:Y:S01]  /*1a360*/  S2UR UR4, SR_CgaCtaId ;  /* 0x00000000000479c3 */ /* 0x000e620000008800 */
[----:B------:R-:W-:Y:S01]  /*1a370*/  UISETP.NE.AND UP0, UPT, UR12, -0x1, UPT ;  /* 0xffffffff0c00788c */ /* 0x000fe2000bf05270 */
[----:B------:R-:W-:Y:S01]  /*1a380*/  MOV R15, 0x10 ;  /* 0x00000010000f7802 */ /* 0x000fe20000000f00 */
[----:B------:R-:W1:Y:S02]  /*1a390*/  S2R R22, SR_TID.X ;  /* 0x0000000000167919 */ /* 0x000e640000002100 */
[----:B-1----:R-:W-:Y:S01]  /*1a3a0*/  SHF.R.S32.HI R21, RZ, 0x1f, R22 ;  /* 0x0000001fff157819 */ /* 0x002fe20000011416 */
[----:B----4-:R-:W1:Y:S04]  /*1a3b0*/  SHFL.BFLY PT, R2, R6, 0x2, 0x1f ;  /* 0x0c401f0006027f89 */ /* 0x010e6800000e0000 */
[----:B--2---:R-:W2:Y:S04]  /*1a3c0*/  SHFL.BFLY PT, R0, R5, 0x2, 0x1f ;  /* 0x0c401f0005007f89 */ /* 0x004ea800000e0000 */
[----:B---3--:R-:W3:Y:S04]  /*1a3d0*/  SHFL.BFLY PT, R4, R7, 0x2, 0x1f ;  /* 0x0c401f0007047f89 */ /* 0x008ee800000e0000 */
[----:B------:R-:W4:Y:S01]  /*1a3e0*/  SHFL.BFLY PT, R3, R8, 0x2, 0x1f ;  /* 0x0c401f0008037f89 */ /* 0x000f2200000e0000 */
[----:B-1----:R-:W-:Y:S01]  /*1a3f0*/  FADD.FTZ R2, R2, R6 ;  /* 0x0000000602027221 */ /* 0x002fe20000010000 */
[----:B--2---:R-:W-:-:S04]  /*1a400*/  FADD.FTZ R0, R0, R5 ;  /* 0x0000000500007221 */ /* 0x004fc80000010000 */
[----:B------:R-:W1:Y:S01]  /*1a410*/  SHFL.BFLY PT, R5, R2, 0x1, 0x1f ;  /* 0x0c201f0002057f89 */ /* 0x000e6200000e0000 */
[----:B---3--:R-:W-:-:S03]  /*1a420*/  FADD.FTZ R4, R4, R7 ;  /* 0x0000000704047221 */ /* 0x008fc60000010000 */
[----:B------:R-:W2:Y:S01]  /*1a430*/  SHFL.BFLY PT, R6, R0, 0x1, 0x1f ;  /* 0x0c201f0000067f89 */ /* 0x000ea200000e0000 */
[----:B----4-:R-:W-:-:S03]  /*1a440*/  FADD.FTZ R3, R3, R8 ;  /* 0x0000000803037221 */ /* 0x010fc60000010000 */
[----:B------:R-:W3:Y:S01]  /*1a450*/  SHFL.BFLY PT, R7, R4, 0x1, 0x1f ;  /* 0x0c201f0004077f89 */ /* 0x000ee200000e0000 */
[----:B-1----:R-:W-:Y:S01]  /*1a460*/  FADD.FTZ R17, R2, R5 ;  /* 0x0000000502117221 */ /* 0x002fe20000010000 */
[----:B------:R-:W-:Y:S02]  /*1a470*/  MOV R2, 0x3f800000 ;  /* 0x3f80000000027802 */ /* 0x000fe40000000f00 */
[----:B------:R-:W1:Y:S01]  /*1a480*/  SHFL.BFLY PT, R5, R3, 0x1, 0x1f ;  /* 0x0c201f0003057f89 */ /* 0x000e6200000e0000 */
[----:B--2---:R-:W-:Y:S01]  /*1a490*/  FADD.FTZ R18, R0, R6 ;  /* 0x0000000600127221 */ /* 0x004fe20000010000 */
[----:B------:R-:W-:Y:S02]  /*1a4a0*/  FSETP.NE.FTZ.AND P4, PT, R17, RZ, PT ;  /* 0x000000ff1100720b */ /* 0x000fe40003f95000 */
[----:B------:R-:W-:Y:S01]  /*1a4b0*/  MOV R0, 0x3f800000 ;  /* 0x3f80000000007802 */ /* 0x000fe20000000f00 */
[----:B---3--:R-:W-:Y:S01]  /*1a4c0*/  FADD.FTZ R19, R4, R7 ;  /* 0x0000000704137221 */ /* 0x008fe20000010000 */
[----:B------:R-:W-:Y:S01]  /*1a4d0*/  FSETP.NE.FTZ.AND P3, PT, R18, RZ, PT ;  /* 0x000000ff1200720b */ /* 0x000fe20003f75000 */
[----:B------:R-:W-:Y:S01]  /*1a4e0*/  IMAD.MOV.U32 R4, RZ, RZ, 0x3f800000 ;  /* 0x3f800000ff047424 */ /* 0x000fe200078e00ff */
[----:B------:R-:W-:-:S02]  /*1a4f0*/  LEA.HI R7, R21, R22, RZ, 0x2 ;  /* 0x0000001615077211 */ /* 0x000fc400078f10ff */
[----:B------:R-:W-:Y:S02]  /*1a500*/  FSETP.NE.FTZ.AND P2, PT, R19, RZ, PT ;  /* 0x000000ff1300720b */ /* 0x000fe40003f55000 */
[----:B------:R-:W-:Y:S02]  /*1a510*/  SHF.R.S32.HI R26, RZ, 0x2, R7 ;  /* 0x00000002ff1a7819 */ /* 0x000fe40000011407 */
[----:B------:R-:W-:Y:S01]  /*1a520*/  LEA.HI R21, R21, R22, RZ, 0x5 ;  /* 0x0000001615157211 */ /* 0x000fe200078f28ff */
[----:B------:R-:W2:Y:S03]  /*1a530*/  @P4 MUFU.RCP R0, R17 ;  /* 0x0000001100004308 */ /* 0x000ea60000001000 */
[----:B------:R-:W-:Y:S01]  /*1a540*/  SHF.R.S32.HI R16, RZ, 0x5, R21 ;  /* 0x00000005ff107819 */ /* 0x000fe20000011415 */
[----:B-1----:R-:W-:-:S04]  /*1a550*/  FADD.FTZ R20, R3, R5 ;  /* 0x0000000503147221 */ /* 0x002fc80000010000 */
[----:B------:R-:W1:Y:S01]  /*1a560*/  @P3 MUFU.RCP R2, R18 ;  /* 0x0000001200023308 */ /* 0x000e620000001000 */
[----:B------:R-:W-:Y:S02]  /*1a570*/  MOV R5, 0x3f800000 ;  /* 0x3f80000000057802 */ /* 0x000fe40000000f00 */
[----:B------:R-:W-:Y:S02]  /*1a580*/  SHF.R.S32.HI R3, RZ, 0x1f, R26 ;  /* 0x0000001fff037819 */ /* 0x000fe4000001141a */
[----:B------:R-:W-:Y:S02]  /*1a590*/  FSETP.NE.FTZ.AND P1, PT, R20, RZ, PT ;  /* 0x000000ff1400720b */ /* 0x000fe40003f35000 */
[----:B------:R-:W-:Y:S01]  /*1a5a0*/  LEA.HI R3, R3, R26, RZ, 0x3 ;  /* 0x0000001a03037211 */ /* 0x000fe200078f18ff */
[----:B------:R-:W3:Y:S01]  /*1a5b0*/  @P2 MUFU.RCP R4, R19 ;  /* 0x0000001300042308 */ /* 0x000ee20000001000 */
[----:B--2---:R-:W-:Y:S02]  /*1a5c0*/  FMUL.FTZ R0, R0, UR6 ;  /* 0x0000000600007c20 */ /* 0x004fe40008410000 */
[----:B------:R-:W-:-:S02]  /*1a5d0*/  LOP3.LUT R3, R3, 0xfffffff8, RZ, 0xc0, !PT ;  /* 0xfffffff803037812 */ /* 0x000fc400078ec0ff */
[C---:B------:R-:W-:Y:S01]  /*1a5e0*/  FMUL.FTZ R160, R0.reuse, R160 ;  /* 0x000000a000a07220 */ /* 0x040fe20000410000 */
[C---:B------:R-:W-:Y:S01]  /*1a5f0*/  FMUL.FTZ R161, R0.reuse, R161 ;  /* 0x000000a100a17220 */ /* 0x040fe20000410000 */
[----:B------:R-:W-:Y:S01]  /*1a600*/  FMUL.FTZ R148, R0, R148 ;  /* 0x0000009400947220 */ /* 0x000fe20000410000 */
[----:B------:R-:W-:Y:S02]  /*1a610*/  IMAD.IADD R3, R26, 0x1, -R3 ;  /* 0x000000011a037824 */ /* 0x000fe400078e0a03 */
[----:B-1----:R-:W-:Y:S01]  /*1a620*/  FMUL.FTZ R2, R2, UR6 ;  /* 0x0000000602027c20 */ /* 0x002fe20008410000 */
[----:B------:R-:W1:Y:S01]  /*1a630*/  @P1 MUFU.RCP R5, R20 ;  /* 0x0000001400051308 */ /* 0x000e620000001000 */
[C---:B------:R-:W-:Y:S01]  /*1a640*/  FMUL.FTZ R149, R0.reuse, R149 ;  /* 0x0000009500957220 */ /* 0x040fe20000410000 */
[C---:B------:R-:W-:Y:S01]  /*1a650*/  FMUL.FTZ R144, R0.reuse, R144 ;  /* 0x0000009000907220 */ /* 0x040fe20000410000 */
[C---:B------:R-:W-:Y:S01]  /*1a660*/  FMUL.FTZ R9, R0.reuse, R145 ;  /* 0x0000009100097220 */ /* 0x040fe20000410000 */
[C---:B------:R-:W-:Y:S01]  /*1a670*/  FMUL.FTZ R140, R0.reuse, R140 ;  /* 0x0000008c008c7220 */ /* 0x040fe20000410000 */
[----:B------:R-:W-:Y:S01]  /*1a680*/  FMUL.FTZ R141, R0, R141 ;  /* 0x0000008d008d7220 */ /* 0x000fe20000410000 */
[----:B------:R-:W-:Y:S01]  /*1a690*/  FMUL.FTZ R162, R2, R162 ;  /* 0x000000a202a27220 */ /* 0x000fe20000410000 */
[----:B---3--:R-:W-:Y:S01]  /*1a6a0*/  FMUL.FTZ R0, R4, UR6 ;  /* 0x0000000604007c20 */ /* 0x008fe20008410000 */
[C---:B------:R-:W-:Y:S01]  /*1a6b0*/  FMUL.FTZ R6, R2.reuse, R163 ;  /* 0x000000a302067220 */ /* 0x040fe20000410000 */
[C---:B------:R-:W-:Y:S01]  /*1a6c0*/  FMUL.FTZ R150, R2.reuse, R150 ;  /* 0x0000009602967220 */ /* 0x040fe20000410000 */
[C---:B------:R-:W-:Y:S01]  /*1a6d0*/  FMUL.FTZ R151, R2.reuse, R151 ;  /* 0x0000009702977220 */ /* 0x040fe20000410000 */
[C---:B------:R-:W-:Y:S01]  /*1a6e0*/  FMUL.FTZ R146, R2.reuse, R146 ;  /* 0x0000009202927220 */ /* 0x040fe20000410000 */
[C---:B------:R-:W-:Y:S01]  /*1a6f0*/  FMUL.FTZ R147, R2.reuse, R147 ;  /* 0x0000009302937220 */ /* 0x040fe20000410000 */
[C---:B------:R-:W-:Y:S01]  /*1a700*/  FMUL.FTZ R142, R2.reuse, R142 ;  /* 0x0000008e028e7220 */ /* 0x040fe20000410000 */
[----:B------:R-:W-:Y:S01]  /*1a710*/  FMUL.FTZ R143, R2, R143 ;  /* 0x0000008f028f7220 */ /* 0x000fe20000410000 */
[----:B------:R-:W-:Y:S01]  /*1a720*/  LOP3.LUT R4, R7, 0xfffffffc, RZ, 0xc0, !PT ;  /* 0xfffffffc07047812 */ /* 0x000fe200078ec0ff */
[C---:B------:R-:W-:Y:S01]  /*1a730*/  FMUL.FTZ R168, R0.reuse, R168 ;  /* 0x000000a800a87220 */ /* 0x040fe20000410000 */
[----:B------:R-:W-:Y:S01]  /*1a740*/  LEA.HI R2, R3, R3, RZ, 0x1 ;  /* 0x0000000303027211 */ /* 0x000fe200078f08ff */
[C---:B------:R-:W-:Y:S01]  /*1a750*/  FMUL.FTZ R169, R0.reuse, R169 ;  /* 0x000000a900a97220 */ /* 0x040fe20000410000 */
[C---:B------:R-:W-:Y:S01]  /*1a760*/  FMUL.FTZ R164, R0.reuse, R164 ;  /* 0x000000a400a47220 */ /* 0x040fe20000410000 */
[C---:B------:R-:W-:Y:S01]  /*1a770*/  FMUL.FTZ R11, R0.reuse, R165 ;  /* 0x000000a5000b7220 */ /* 0x040fe20000410000 */
[C---:B------:R-:W-:Y:S01]  /*1a780*/  FMUL.FTZ R156, R0.reuse, R156 ;  /* 0x0000009c009c7220 */ /* 0x040fe20000410000 */
[C---:B------:R-:W-:Y:S01]  /*1a790*/  FMUL.FTZ R157, R0.reuse, R157 ;  /* 0x0000009d009d7220 */ /* 0x040fe20000410000 */
[C---:B------:R-:W-:Y:S01]  /*1a7a0*/  FMUL.FTZ R152, R0.reuse, R152 ;  /* 0x0000009800987220 */ /* 0x040fe20000410000 */
[----:B------:R-:W-:Y:S01]  /*1a7b0*/  FMUL.FTZ R13, R0, R153 ;  /* 0x00000099000d7220 */ /* 0x000fe20000410000 */
[----:B-1----:R-:W-:Y:S01]  /*1a7c0*/  FMUL.FTZ R0, R5, UR6 ;  /* 0x0000000605007c20 */ /* 0x002fe20008410000 */
[----:B------:R-:W-:Y:S01]  /*1a7d0*/  IADD3 R5, -R4, R22, RZ ;  /* 0x0000001604057210 */ /* 0x000fe20007ffe1ff */
[----:B------:R-:W-:Y:S01]  /*1a7e0*/  UMOV UR6, 0x400 ;  /* 0x0000040000067882 */ /* 0x000fe20000000000 */
[----:B------:R-:W-:Y:S01]  /*1a7f0*/  LOP3.LUT R4, R2, 0x3fffffe, RZ, 0xc0, !PT ;  /* 0x03fffffe02047812 */ /* 0x000fe200078ec0ff */
[----:B------:R-:W-:Y:S01]  /*1a800*/  ULEA UR4, UR4, UR6, 0x18 ;  /* 0x0000000604047291 */ /* 0x000fe2000f8ec03f */
[----:B------:R-:W-:Y:S01]  /*1a810*/  SHF.R.S32.HI R8, RZ, 0x1, R2 ;  /* 0x00000001ff087819 */ /* 0x000fe20000011402 */
[C---:B------:R-:W-:Y:S01]  /*1a820*/  FMUL.FTZ R170, R0.reuse, R170 ;  /* 0x000000aa00aa7220 */ /* 0x040fe20000410000 */
[----:B------:R-:W-:Y:S01]  /*1a830*/  FMUL.FTZ R14, R0, R171 ;  /* 0x000000ab000e7220 */ /* 0x000fe20000410000 */
[----:B------:R-:W-:Y:S01]  /*1a840*/  IMAD.IADD R4, R3, 0x1, -R4 ;  /* 0x0000000103047824 */ /* 0x000fe200078e0a04 */
[----:B------:R-:W-:Y:S01]  /*1a850*/  LEA R3, R16, R5, 0x8 ;  /* 0x0000000510037211 */ /* 0x000fe200078e40ff */
[----:B------:R-:W-:Y:S01]  /*1a860*/  FMUL.FTZ R166, R0, R166 ;  /* 0x000000a600a67220 */ /* 0x000fe20000410000 */
[----:B------:R-:W-:Y:S01]  /*1a870*/  SHF.L.U32 R2, R8, 0x6, RZ ;  /* 0x0000000608027819 */ /* 0x000fe200000006ff */
[C---:B------:R-:W-:Y:S01]  /*1a880*/  FMUL.FTZ R10, R0.reuse, R167 ;  /* 0x000000a7000a7220 */ /* 0x040fe20000410000 */
[----:B------:R-:W-:Y:S01]  /*1a890*/  FMUL.FTZ R158, R0, R158 ;  /* 0x0000009e009e7220 */ /* 0x000fe20000410000 */
[----:B------:R-:W-:Y:S01]  /*1a8a0*/  IMAD R3, R4, 0x10, R3 ;  /* 0x0000001004037824 */ /* 0x000fe200078e0203 */
[----:B------:R-:W-:Y:S01]  /*1a8b0*/  LOP3.LUT R2, R2, 0xc0, RZ, 0xc0, !PT ;  /* 0x000000c002027812 */ /* 0x000fe200078ec0ff */
[----:B------:R-:W-:Y:S01]  /*1a8c0*/  FMUL.FTZ R159, R0, R159 ;  /* 0x0000009f009f7220 */ /* 0x000fe20000410000 */
[----:B------:R-:W-:Y:S01]  /*1a8d0*/  LOP3.LUT R4, R8, 0x1, RZ, 0xc0, !PT ;  /* 0x0000000108047812 */ /* 0x000fe200078ec0ff */
[----:B------:R-:W-:Y:S01]  /*1a8e0*/  FMUL.FTZ R154, R0, R154 ;  /* 0x0000009a009a7220 */ /* 0x000fe20000410000 */
[----:B------:R-:W-:Y:S01]  /*1a8f0*/  LEA.HI R2, R2, R2, RZ, 0x1d ;  /* 0x0000000202027211 */ /* 0x000fe200078fe8ff */
[----:B------:R-:W-:Y:S01]  /*1a900*/  FMUL.FTZ R12, R0, R155 ;  /* 0x0000009b000c7220 */ /* 0x000fe20000410000 */
[----:B------:R-:W-:Y:S01]  /*1a910*/  ISETP.NE.U32.AND P0, PT, R4, 0x1, PT ;  /* 0x000000010400780c */ /* 0x000fe20003f05070 */
[----:B------:R-:W-:Y:S01]  /*1a920*/  @UP0 ULDC.64 UR6, c[0x0][0x298] ;  /* 0x0000a60000060ab9 */ /* 0x000fe20000000a00 */
[----:B------:R-:W-:Y:S01]  /*1a930*/  LEA R2, R3, R2, 0x1 ;  /* 0x0000000203027211 */ /* 0x000fe200078e08ff */
[----:B------:R-:W-:Y:S01]  /*1a940*/  @UP0 UIMAD.WIDE.U32 UR10, UR12, UR6, URZ ;  /* 0x000000060c0a02a5 */ /* 0x000fe2000f8e003f */
[----:B------:R-:W-:-:S02]  /*1a950*/  SEL R15, R15, 0xfffffff0, P0 ;  /* 0xfffffff00f0f7807 */ /* 0x000fc40000000000 */
[----:B------:R-:W-:Y:S02]  /*1a960*/  PLOP3.LUT P0, PT, PT, PT, UP0, 0x80, 0x0 ;  /* 0x000000000000781c */ /* 0x000fe40003f0f008 */
[----:B------:R-:W-:Y:S02]  /*1a970*/  LOP3.LUT P5, RZ, R8, 0x2, RZ, 0xc0, !PT ;  /* 0x0000000208ff7812 */ /* 0x000fe400078ac0ff */
[----:B------:R-:W-:Y:S01]  /*1a980*/  LEA R0, R2, UR4, 0x1 ;  /* 0x0000000402007c11 */ /* 0x000fe2000f8e08ff */
[----:B------:R-:W-:Y:S01]  /*1a990*/  @UP0 UIMAD UR4, UR12, UR7, UR11 ;  /* 0x000000070c0402a4 */ /* 0x000fe2000f8e020b */
[----:B------:R-:W-:Y:S02]  /*1a9a0*/  F2FP.BF16.F32.PACK_AB R7, R161, R160 ;  /* 0x000000a0a107723e */ /* 0x000fe400000010ff */
[----:B------:R-:W-:Y:S01]  /*1a9b0*/  F2FP.BF16.F32.PACK_AB R6, R6, R162 ;  /* 0x000000a20606723e */ /* 0x000fe200000010ff */
[----:B------:R-:W-:Y:S01]  /*1a9c0*/  IMAD.IADD R3, R0, 0x1, R15 ;  /* 0x0000000100037824 */ /* 0x000fe200078e020f */
[----:B------:R-:W-:Y:S01]  /*1a9d0*/  F2FP.BF16.F32.PACK_AB R4, R149, R148 ;  /* 0x000000949504723e */ /* 0x000fe200000010ff */
[----:B------:R1:W-:Y:S01]  /*1a9e0*/  STS [R0], R7 ;  /* 0x0000000700007388 */ /* 0x0003e20000000800 */
[----:B------:R-:W-:-:S02]  /*1a9f0*/  F2FP.BF16.F32.PACK_AB R2, R151, R150 ;  /* 0x000000969702723e */ /* 0x000fc400000010ff */
[----:B------:R-:W-:Y:S01]  /*1aa00*/  F2FP.BF16.F32.PACK_AB R5, R169, R168 ;  /* 0x000000a8a905723e */ /* 0x000fe200000010ff */
[----:B------:R2:W-:Y:S01]  /*1aa10*/  STS [R0+0x200], R6 ;  /* 0x0002000600007388 */ /* 0x0005e20000000800 */
[----:B------:R-:W-:Y:S02]  /*1aa20*/  F2FP.BF16.F32.PACK_AB R14, R14, R170 ;  /* 0x000000aa0e0e723e */ /* 0x000fe400000010ff */
[----:B------:R-:W-:Y:S01]  /*1aa30*/  F2FP.BF16.F32.PACK_AB R11, R11, R164 ;  /* 0x000000a40b0b723e */ /* 0x000fe200000010ff */
[----:B------:R3:W-:Y:S01]  /*1aa40*/  STS [R3], R4 ;  /* 0x0000000403007388 */ /* 0x0007e20000000800 */
[----:B------:R-:W-:Y:S02]  /*1aa50*/  F2FP.BF16.F32.PACK_AB R10, R10, R166 ;  /* 0x000000a60a0a723e */ /* 0x000fe400000010ff */
[----:B------:R-:W-:Y:S01]  /*1aa60*/  F2FP.BF16.F32.PACK_AB R9, R9, R144 ;  /* 0x000000900909723e */ /* 0x000fe200000010ff */
[----:B------:R4:W-:Y:S01]  /*1aa70*/  STS [R3+0x200], R2 ;  /* 0x0002000203007388 */ /* 0x0009e20000000800 */
[----:B------:R-:W-:-:S02]  /*1aa80*/  F2FP.BF16.F32.PACK_AB R8, R147, R146 ;  /* 0x000000929308723e */ /* 0x000fc400000010ff */
[----:B------:R-:W-:Y:S01]  /*1aa90*/  F2FP.BF16.F32.PACK_AB R13, R13, R152 ;  /* 0x000000980d0d723e */ /* 0x000fe200000010ff */
[----:B------:R4:W-:Y:S01]  /*1aaa0*/  STS [R0+0x1000], R5 ;  /* 0x0010000500007388 */ /* 0x0009e20000000800 */
[----:B------:R-:W-:Y:S02]  /*1aab0*/  F2FP.BF16.F32.PACK_AB R12, R12, R154 ;  /* 0x0000009a0c0c723e */ /* 0x000fe400000010ff */
[----:B-1----:R-:W-:Y:S02]  /*1aac0*/  F2FP.BF16.F32.PACK_AB R7, R157, R156 ;  /* 0x0000009c9d07723e */ /* 0x002fe400000010ff */
[----:B--2---:R-:W-:Y:S02]  /*1aad0*/  F2FP.BF16.F32.PACK_AB R6, R159, R158 ;  /* 0x0000009e9f06723e */ /* 0x004fe400000010ff */
[----:B---3--:R-:W-:Y:S02]  /*1aae0*/  F2FP.BF16.F32.PACK_AB R4, R143, R142 ;  /* 0x0000008e8f04723e */ /* 0x008fe400000010ff */
[----:B----4-:R-:W-:-:S02]  /*1aaf0*/  IADD3 R2, R0, 0x20, RZ ;  /* 0x0000002000027810 */ /* 0x010fc40007ffe0ff */
[----:B------:R-:W-:Y:S02]  /*1ab00*/  @P5 IADD3 R2, R0, -0x20, RZ ;  /* 0xffffffe000025810 */ /* 0x000fe40007ffe0ff */
[----:B------:R-:W-:Y:S01]  /*1ab10*/  F2FP.BF16.F32.PACK_AB R5, R141, R140 ;  /* 0x0000008c8d05723e */ /* 0x000fe200000010ff */
[----:B------:R-:W-:Y:S06]  /*1ab20*/  @P0 BRA `(.L_x_226) ;  /* 0x00000000001c0947 */ /* 0x000fec0003800000 */
[----:B------:R-:W1:Y:S01]  /*1ab30*/  S2UR UR8, SR_CTAID.Y ;  /* 0x00000000000879c3 */ /* 0x000e620000002600 */
[----:B------:R-:W-:Y:S01]  /*1ab40*/  ULDC.64 UR6, c[0x0][0x290] ;  /* 0x0000a40000067ab9 */ /* 0x000fe20000000a00 */
[----:B-1----:R-:W-:Y:S02]  /*1ab50*/  USHF.R.S32.HI UR4, URZ, 0x1f, UR8 ;  /* 0x0000001f3f047899 */ /* 0x002fe40008011408 */
[----:B------:R-:W-:Y:S02]  /*1ab60*/  UIMAD.WIDE.U32 UR10, UR8, UR6, URZ ;  /* 0x00000006080a72a5 */ /* 0x000fe4000f8e003f */
[----:B------:R-:W-:-:S04]  /*1ab70*/  UIMAD UR4, UR4, UR6, URZ ;  /* 0x00000006040472a4 */ /* 0x000fc8000f8e023f */
[----:B------:R-:W-:-:S04]  /*1ab80*/  UIMAD UR4, UR8, UR7, UR4 ;  /* 0x00000007080472a4 */ /* 0x000fc8000f8e0204 */
[----:B------:R-:W-:-:S12]  /*1ab90*/  UIADD3 UR4, UR11, UR4, URZ ;  /* 0x000000040b047290 */ /* 0x000fd8000fffe03f */
.L_x_226:
[----:B------:R-:W-:Y:S01]  /*1aba0*/  ULDC.U8 UR6, c[0x0][0x3d9] ;  /* 0x0000f64000067ab9 */ /* 0x000fe20000000000 */
[----:B------:R1:W-:Y:S01]  /*1abb0*/  STS [R0+0x1200], R14 ;  /* 0x0012000e00007388 */ /* 0x0003e20000000800 */
[----:B------:R-:W-:Y:S01]  /*1abc0*/  ISETP.NE.AND P0, PT, RZ, UR6, PT ;  /* 0x00000006ff007c0c */ /* 0x000fe2000bf05270 */
[----:B------:R-:W-:Y:S02]  /*1abd0*/  ULDC.U8 UR8, c[0x0][0x3d8] ;  /* 0x0000f60000087ab9 */ /* 0x000fe40000000000 */
[----:B------:R2:W-:Y:S01]  /*1abe0*/  STS [R3+0x1000], R11 ;  /* 0x0010000b03007388 */ /* 0x0005e20000000800 */
[----:B------:R-:W-:-:S03]  /*1abf0*/  ISETP.NE.AND P6, PT, RZ, UR8, PT ;  /* 0x00000008ff007c0c */ /* 0x000fc6000bfc5270 */
[----:B------:R3:W-:Y:S01]  /*1ac00*/  STS [R3+0x1200], R10 ;  /* 0x0012000a03007388 */ /* 0x0007e20000000800 */
[----:B------:R-:W-:-:S03]  /*1ac10*/  ISETP.EQ.AND P6, PT, RZ, UR6, P6 ;  /* 0x00000006ff007c0c */ /* 0x000fc6000b7c2270 */
[----:B------:R-:W-:Y:S04]  /*1ac20*/  STS [R2], R9 ;  /* 0x0000000902007388 */ /* 0x000fe80000000800 */
[----:B------:R4:W-:Y:S01]  /*1ac30*/  STS [R2+0x200], R8 ;  /* 0x0002000802007388 */ /* 0x0009e20000000800 */
[----:B------:R-:W4:Y:S05]  /*1ac40*/  S2R R32, SR_CTAID.Z ;  /* 0x0000000000207919 */ /* 0x000f2a0000002700 */
[----:B------:R-:W-:Y:S01]  /*1ac50*/  @!P6 PLOP3.LUT P5, PT, PT, PT, PT, 0x8, 0x0 ;  /* 0x000000000000e81c */ /* 0x000fe20003fae170 */
[----:B------:R-:W4:Y:S01]  /*1ac60*/  S2R R24, SR_CTAID.X ;  /* 0x0000000000187919 */ /* 0x000f220000002500 */
[----:B-1----:R-:W-:Y:S01]  /*1ac70*/  IMAD.IADD R0, R15, 0x1, R2 ;  /* 0x000000010f007824 */ /* 0x002fe200078e0202 */
[----:B------:R-:W1:Y:S01]  /*1ac80*/  S2R R27, SR_TID.X ;  /* 0x00000000001b7919 */ /* 0x000e620000002100 */
[----:B--2---:R-:W2:Y:S03]  /*1ac90*/  @P4 LDC R11, c[0x0][0x2e8] ;  /* 0x0000ba00ff0b4b82 */ /* 0x004ea60000000800 */
[----:B------:R5:W-:Y:S04]  /*1aca0*/  STS [R0], R5 ;  /* 0x0000000500007388 */ /* 0x000be80000000800 */
[----:B------:R1:W-:Y:S01]  /*1acb0*/  STS [R0+0x200], R4 ;  /* 0x0002000400007388 */ /* 0x0003e20000000800 */
[----:B---3--:R-:W3:Y:S03]  /*1acc0*/  @P3 LDC R10, c[0x0][0x2e8] ;  /* 0x0000ba00ff0a3b82 */ /* 0x008ee60000000800 */
[----:B------:R1:W-:Y:S04]  /*1acd0*/  STS [R2+0x1000], R7 ;  /* 0x0010000702007388 */ /* 0x0003e80000000800 */
[----:B------:R1:W-:Y:S01]  /*1ace0*/  STS [R2+0x1200], R6 ;  /* 0x0012000602007388 */ /* 0x0003e20000000800 */
[----:B----4-:R-:W4:Y:S03]  /*1acf0*/  S2R R8, SR_CTAID.Y ;  /* 0x0000000000087919 */ /* 0x010f260000002600 */
[----:B------:R-:W-:Y:S04]  /*1ad00*/  STS [R0+0x1000], R13 ;  /* 0x0010000d00007388 */ /* 0x000fe80000000800 */
[----:B------:R4:W-:Y:S01]  /*1ad10*/  STS [R0+0x1200], R12 ;  /* 0x0012000c00007388 */ /* 0x0009e20000000800 */
[----:B-----5:R2:W2:Y:S01]  /*1ad20*/  @P4 MUFU.LG2 R5, R17 ;  /* 0x0000001100054308 */ /* 0x0204a20000000c00 */
[----:B-1----:R-:W-:-:S07]  /*1ad30*/  @P0 IMAD.MOV.U32 R4, RZ, RZ, 0x1 ;  /* 0x00000001ff040424 */ /* 0x002fce00078e00ff */
[----:B------:R1:W1:Y:S01]  /*1ad40*/  @P3 MUFU.LG2 R7, R18 ;  /* 0x0000001200073308 */ /* 0x0002620000000c00 */
[----:B------:R-:W4:Y:S08]  /*1ad50*/  @P0 LDC.64 R2, c[0x0][0x2c0] ;  /* 0x0000b000ff020b82 */ /* 0x000f300000000a00 */
[----:B------:R-:W1:Y:S01]  /*1ad60*/  @P0 LDC R6, c[0x0][0x2c0] ;  /* 0x0000b000ff060b82 */ /* 0x000e620000000800 */
[----:B----4-:R-:W-:Y:S01]  /*1ad70*/  @P0 IMAD R0, R3, R2, RZ ;  /* 0x0000000203000224 */ /* 0x010fe200078e02ff */
[----:B------:R-:W-:Y:S01]  /*1ad80*/  @!P6 CS2R R2, SRZ ;  /* 0x000000000002e805 */ /* 0x000fe2000001ff00 */
[----:B--23--:R-:W-:Y:S06]  /*1ad90*/  @!P6 BRA `(.L_x_227) ;  /* 0x000000000020e947 */ /* 0x00cfec0003800000 */
[----:B------:R-:W2:Y:S01]  /*1ada0*/  S2UR UR6, SR_CTAID.Y ;  /* 0x00000000000679c3 */ /* 0x000ea20000002600 */
[----:B------:R-:W-:Y:S01]  /*1adb0*/  ULDC UR7, c[0x0][0x2c4] ;  /* 0x0000b10000077ab9 */ /* 0x000fe20000000800 */
[----:B------:R-:W-:Y:S01]  /*1adc0*/  PLOP3.LUT P5, PT, PT, PT, PT, 0x80, 0x0 ;  /* 0x000000000000781c */ /* 0x000fe20003faf070 */
[----:B--2---:R-:W-:-:S04]  /*1add0*/  UIMAD UR6, UR6, UR7, URZ ;  /* 0x00000007060672a4 */ /* 0x004fc8000f8e023f */
[----:B------:R-:W-:-:S04]  /*1ade0*/  USEL UR12, UR6, UR12, !UP0 ;  /* 0x0000000c060c7287 */ /* 0x000fc8000c000000 */
[----:B------:R-:W-:Y:S02]  /*1adf0*/  USHF.R.S32.HI UR6, URZ, 0x1f, UR12 ;  /* 0x0000001f3f067899 */ /* 0x000fe4000801140c */
[----:B------:R-:W-:-:S04]  /*1ae00*/  IMAD.U32 R2, RZ, RZ, UR12 ;  /* 0x0000000cff027e24 */ /* 0x000fc8000f8e00ff */
[----:B------:R-:W-:Y:S02]  /*1ae10*/  MOV R3, UR6 ;  /* 0x0000000600037c02 */ /* 0x000fe40008000f00 */
.L_x_227:
[----:B------:R-:W-:Y:S05]  /*1ae20*/  @P0 BRA `(.L_x_228) ;  /* 0x0000000000180947 */ /* 0x000fea0003800000 */
[----:B------:R-:W2:Y:S01]  /*1ae30*/  LDC R0, c[0x0][0x2c4] ;  /* 0x0000b100ff007b82 */ /* 0x000ea20000000800 */
[----:B------:R-:W-:Y:S02]  /*1ae40*/  ISETP.NE.AND P0, PT, RZ, UR8, PT ;  /* 0x00000008ff007c0c */ /* 0x000fe4000bf05270 */
[----:B-1----:R-:W-:-:S05]  /*1ae50*/  MOV R6, 0x1 ;  /* 0x0000000100067802 */ /* 0x002fca0000000f00 */
[----:B------:R-:W1:Y:S08]  /*1ae60*/  LDC R4, c[0x0][0x270] ;  /* 0x00009c00ff047b82 */ /* 0x000e700000000800 */
[----:B--2---:R-:W1:Y:S02]  /*1ae70*/  @P0 LDC R0, c[0x0][0x2e4] ;  /* 0x0000b900ff000b82 */ /* 0x004e640000000800 */
[----:B-1----:R-:W-:-:S07]  /*1ae80*/  IMAD R4, R0, R4, RZ ;  /* 0x0000000400047224 */ /* 0x002fce00078e02ff */
.L_x_228:
[----:B------:R-:W-:Y:S01]  /*1ae90*/  BAR.SYNC.DEFER_BLOCKING 0x0 ;  /* 0x0000000000007b1d */ /* 0x000fe20000010000 */
[----:B------:R-:W-:Y:S01]  /*1aea0*/  LOP3.LUT R9, R21, 0xffffffe0, RZ, 0xc0, !PT ;  /* 0xffffffe015097812 */ /* 0x000fe200078ec0ff */
[----:B------:R-:W-:Y:S02]  /*1aeb0*/  IMAD R4, R8, R4, RZ ;  /* 0x0000000408047224 */ /* 0x000fe400078e02ff */
[----:B------:R-:W-:Y:S01]  /*1aec0*/  @P4 FMUL.FTZ R8, R5, 0.69314718246459960938 ;  /* 0x3f31721805084820 */ /* 0x000fe20000410000 */
[----:B-1----:R-:W-:Y:S01]  /*1aed0*/  @P3 FMUL.FTZ R7, R7, 0.69314718246459960938 ;  /* 0x3f31721807073820 */ /* 0x002fe20000410000 */
[----:B------:R-:W-:Y:S02]  /*1aee0*/  IADD3 R9, -R9, R22, RZ ;  /* 0x0000001609097210 */ /* 0x000fe40007ffe1ff */
[----:B------:R-:W1:Y:S01]  /*1aef0*/  @P2 LDC R15, c[0x0][0x2e8] ;  /* 0x0000ba00ff0f2b82 */ /* 0x000e620000000800 */
[----:B------:R-:W2:Y:S01]  /*1af00*/  @P2 MUFU.LG2 R13, R19 ;  /* 0x00000013000d2308 */ /* 0x000ea20000000c00 */
[----:B------:R-:W-:Y:S01]  /*1af10*/  SEL R5, R4, RZ, !P5 ;  /* 0x000000ff04057207 */ /* 0x000fe20006800000 */
[----:B------:R-:W-:Y:S01]  /*1af20*/  IMAD R4, R24, R6, RZ ;  /* 0x0000000618047224 */ /* 0x000fe200078e02ff */
[----:B------:R-:W-:Y:S01]  /*1af30*/  LOP3.LUT P0, RZ, R9, 0x3, RZ, 0xc0, !PT ;  /* 0x0000000309ff7812 */ /* 0x000fe2000780c0ff */
[----:B------:R-:W-:Y:S01]  /*1af40*/  BSSY B0, `(.L_x_229) ;  /* 0x0000048000007945 */ /* 0x000fe20003800000 */
[----:B------:R-:W-:Y:S01]  /*1af50*/  MOV R23, 0x7f800000 ;  /* 0x7f80000000177802 */ /* 0x000fe20000000f00 */
[----:B------:R-:W-:Y:S01]  /*1af60*/  @P3 FFMA.FTZ R23, R137, R10, R7 ;  /* 0x0000000a89173223 */ /* 0x000fe20000010007 */
[----:B------:R-:W3:Y:S01]  /*1af70*/  @P1 LDC R14, c[0x0][0x2e8] ;  /* 0x0000ba00ff0e1b82 */ /* 0x000ee20000000800 */
[----:B------:R-:W4:Y:S01]  /*1af80*/  @P1 MUFU.LG2 R12, R20 ;  /* 0x00000014000c1308 */ /* 0x000f220000000c00 */
[----:B------:R-:W-:Y:S01]  /*1af90*/  IMAD R0, R32, R0, R5 ;  /* 0x0000000020007224 */ /* 0x000fe200078e0205 */
[----:B------:R-:W-:Y:S01]  /*1afa0*/  SHF.R.S32.HI R25, RZ, 0x1f, R27 ;  /* 0x0000001fff197819 */ /* 0x000fe2000001141b */
[----:B------:R-:W-:Y:S01]  /*1afb0*/  IMAD.SHL.U32 R7, R4, 0x80, RZ ;  /* 0x0000008004077824 */ /* 0x000fe200078e00ff */
[----:B------:R-:W-:Y:S01]  /*1afc0*/  MOV R22, 0x7f800000 ;  /* 0x7f80000000167802 */ /* 0x000fe20000000f00 */
[----:B------:R-:W-:Y:S01]  /*1afd0*/  @P4 FFMA.FTZ R22, R138, R11, R8 ;  /* 0x0000000b8a164223 */ /* 0x000fe20000010008 */
[----:B------:R-:W-:-:S02]  /*1afe0*/  LEA.HI R25, R25, R27, RZ, 0x2 ;  /* 0x0000001b19197211 */ /* 0x000fc400078f10ff */
[--C-:B------:R-:W-:Y:S01]  /*1aff0*/  IADD3 R10, P4, P3, R7, R2, R0.reuse ;  /* 0x00000002070a7210 */ /* 0x100fe20007b9e000 */
[----:B------:R1:W3:Y:S01]  /*1b000*/  LDS.128 R28, [R217+0x1800] ;  /* 0x00180000d91c7984 */ /* 0x0002e20000000c00 */
[----:B--2---:R-:W-:Y:S01]  /*1b010*/  @P2 FMUL.FTZ R5, R13, 0.69314718246459960938 ;  /* 0x3f3172180d052820 */ /* 0x004fe20000410000 */
[----:B------:R-:W-:Y:S02]  /*1b020*/  SHF.R.S32.HI R9, RZ, 0x1f, R7 ;  /* 0x0000001fff097819 */ /* 0x000fe40000011407 */
[----:B------:R-:W-:Y:S02]  /*1b030*/  SHF.R.S32.HI R0, RZ, 0x1f, R0 ;  /* 0x0000001fff007819 */ /* 0x000fe40000011400 */
[----:B------:R-:W-:Y:S01]  /*1b040*/  MOV R21, 0x7f800000 ;  /* 0x7f80000000157802 */ /* 0x000fe20000000f00 */
[----:B----4-:R-:W-:Y:S01]  /*1b050*/  @P1 FMUL.FTZ R4, R12, 0.69314718246459960938 ;  /* 0x3f3172180c041820 */ /* 0x010fe20000410000 */
[----:B------:R-:W-:Y:S02]  /*1b060*/  IMAD.MOV.U32 R20, RZ, RZ, 0x7f800000 ;  /* 0x7f800000ff147424 */ /* 0x000fe400078e00ff */
[----:B-1----:R-:W-:Y:S01]  /*1b070*/  @P2 FFMA.FTZ R20, R136, R15, R5 ;  /* 0x0000000f88142223 */ /* 0x002fe20000010005 */
[----:B------:R-:W-:-:S02]  /*1b080*/  LOP3.LUT R24, R25, 0xfffffffc, RZ, 0xc0, !PT ;  /* 0xfffffffc19187812 */ /* 0x000fc400078ec0ff */
[----:B------:R-:W-:Y:S01]  /*1b090*/  IADD3.X R9, R9, R3, R0, P4, P3 ;  /* 0x0000000309097210 */ /* 0x000fe200027e6400 */
[----:B---3--:R-:W-:Y:S01]  /*1b0a0*/  @P1 FFMA.FTZ R21, R133, R14, R4 ;  /* 0x0000000e85151223 */ /* 0x008fe20000010004 */
[----:B------:R-:W-:Y:S06]  /*1b0b0*/  @P0 BRA `(.L_x_230) ;  /* 0x0000000000c00947 */ /* 0x000fec0003800000 */
        /* <DEDUP_REMOVED lines=31> */
[----:B------:R-:W-:Y:S02]  /*1b2b0*/  @!P5 LEA.HI.X.SX32 R2, R2, R9, 0x1, P2 ;  /* 0x000000090202d211 */ /* 0x000fe400010f0eff */
[----:B------:R-:W-:-:S05]  /*1b2c0*/  @!P3 IADD3 R10, P0, R5, R10, RZ ;  /* 0x0000000a050ab210 */ /* 0x000fca0007f1e0ff */
        /* <DEDUP_REMOVED lines=15> */
.L_x_230:
[----:B------:R-:W-:Y:S05]  /*1b3c0*/  BSYNC B0 ;  /* 0x0000000000007941 */ /* 0x000fea0003800000 */
.L_x_229:
[----:B-1----:R-:W2:Y:S01]  /*1b3d0*/  LDL.LU.64 R8, [R1+0x70] ;  /* 0x0000700001087983 */ /* 0x002ea20000300a00 */
[----:B------:R-:W-:Y:S01]  /*1b3e0*/  SHF.R.S32.HI R2, RZ, 0x2, R25 ;  /* 0x00000002ff027819 */ /* 0x000fe20000011419 */
[----:B------:R-:W-:Y:S01]  /*1b3f0*/  IMAD.IADD R3, R27, 0x1, -R24 ;  /* 0x000000011b037824 */ /* 0x000fe200078e0a18 */
[----:B------:R-:W-:Y:S01]  /*1b400*/  ULDC UR6, c[0x0][0x2d0] ;  /* 0x0000b40000067ab9 */ /* 0x000fe20000000800 */
[----:B------:R1:W3:Y:S01]  /*1b410*/  LDS.128 R12, [R217] ;  /* 0x00000000d90c7984 */ /* 0x0002e20000000c00 */
[----:B------:R-:W-:Y:S01]  /*1b420*/  SHF.R.S32.HI R6, RZ, 0x1f, R32 ;  /* 0x0000001fff067819 */ /* 0x000fe20000011420 */
[C---:B------:R-:W-:Y:S01]  /*1b430*/  VIADD R0, R2.reuse, 0x20 ;  /* 0x0000002002007836 */ /* 0x040fe20000000000 */
[----:B------:R-:W-:Y:S01]  /*1b440*/  BSSY B0, `(.L_x_231) ;  /* 0x000001f000007945 */ /* 0x000fe20003800000 */
[----:B------:R-:W-:Y:S02]  /*1b450*/  IMAD.SHL.U32 R3, R3, 0x8, RZ ;  /* 0x0000000803037824 */ /* 0x000fe400078e00ff */
[----:B------:R-:W-:-:S03]  /*1b460*/  VIADD R5, R2, 0x40 ;  /* 0x0000004002057836 */ /* 0x000fc60000000000 */
[----:B------:R-:W-:Y:S02]  /*1b470*/  SHF.R.S32.HI R3, RZ, 0x1f, R3 ;  /* 0x0000001fff037819 */ /* 0x000fe40000011403 */
[C---:B--2---:R-:W-:Y:S01]  /*1b480*/  ISETP.GE.AND P4, PT, R8.reuse, UR6, PT ;  /* 0x0000000608007c0c */ /* 0x044fe2000bf86270 */
[----:B------:R-:W-:Y:S01]  /*1b490*/  ULDC.64 UR6, c[0x0][0x2a0] ;  /* 0x0000a80000067ab9 */ /* 0x000fe20000000a00 */
[----:B------:R-:W-:Y:S02]  /*1b4a0*/  IADD3 R4, P0, R8, UR10, RZ ;  /* 0x0000000a08047c10 */ /* 0x000fe4000ff1e0ff */
[----:B------:R-:W-:Y:S02]  /*1b4b0*/  ISETP.GE.OR P3, PT, R26, UR5, P4 ;  /* 0x000000051a007c0c */ /* 0x000fe4000a766670 */
[----:B------:R-:W-:Y:S01]  /*1b4c0*/  ISETP.GE.OR P2, PT, R0, UR5, P4 ;  /* 0x0000000500007c0c */ /* 0x000fe2000a746670 */
        /* <DEDUP_REMOVED lines=22> */
.L_x_232:
[----:B------:R-:W-:Y:S05]  /*1b630*/  BSYNC B0 ;  /* 0x0000000000007941 */ /* 0x000fea0003800000 */
.L_x_231:
        /* <DEDUP_REMOVED lines=16> */
.L_x_234:
[----:B------:R-:W-:Y:S05]  /*1b740*/  BSYNC B0 ;  /* 0x0000000000007941 */ /* 0x000fea0003800000 */
.L_x_233:
        /* <DEDUP_REMOVED lines=16> */
.L_x_236:
[----:B------:R-:W-:Y:S05]  /*1b850*/  BSYNC B0 ;  /* 0x0000000000007941 */ /* 0x000fea0003800000 */
.L_x_235:
        /* <DEDUP_REMOVED lines=15> */
.L_x_187:
[----:B------:R-:W-:Y:S01]  /*1b950*/  UISETP.NE.AND UP3, UPT, UR12, -0x1, UPT ;  /* 0xffffffff0c00788c */ /* 0x000fe2000bf65270 */
[----:B------:R-:W-:Y:S01]  /*1b960*/  LEA.HI R2, R17, R107, RZ, 0x2 ;  /* 0x0000006b11027211 */ /* 0x000fe200078f10ff */
[----:B------:R-:W-:Y:S01]  /*1b970*/  ULDC.U8 UR14, c[0x0][0x3d9] ;  /* 0x0000f640000e7ab9 */ /* 0x000fe20000000000 */
[----:B------:R-:W-:Y:S01]  /*1b980*/  UIADD3 UR24, -UR19, UR24, URZ ;  /* 0x0000001813187290 */ /* 0x000fe2000fffe13f */
[----:B------:R-:W-:Y:S01]  /*1b990*/  BSSY B0, `(.L_x_237) ;  /* 0x0000052000007945 */ /* 0x000fe20003800000 */
[----:B------:R-:W-:Y:S01]  /*1b9a0*/  UISETP.NE.AND UP2, UPT, UR14, URZ, UPT ;  /* 0x0000003f0e00728c */ /* 0x000fe2000bf45270 */
[----:B------:R-:W-:Y:S02]  /*1b9b0*/  LOP3.LUT R0, R2, 0xfffffffc, RZ, 0xc0, !PT ;  /* 0xfffffffc02007812 */ /* 0x000fe400078ec0ff */
[----:B------:R-:W-:-:S03]  /*1b9c0*/  SHF.R.S32.HI R2, RZ, 0x2, R2 ;  /* 0x00000002ff027819 */ /* 0x000fc60000011402 */
[----:B------:R-:W-:Y:S01]  /*1b9d0*/  @!UP3 USHF.R.S32.HI UR6, URZ, 0x1f, UR28 ;  /* 0x0000001f3f06b899 */ /* 0x000fe2000801141c */
[----:B------:R-:W-:Y:S01]  /*1b9e0*/  IMAD.IADD R0, R107, 0x1, -R0 ;  /* 0x000000016b007824 */ /* 0x000fe200078e0a00 */
[----:B------:R-:W-:Y:S01]  /*1b9f0*/  @UP3 ULDC.64 UR10, c[0x0][0x298] ;  /* 0x0000a600000a3ab9 */ /* 0x000fe20000000a00 */
[----:B------:R-:W-:Y:S01]  /*1ba00*/  @!UP3 ULDC.64 UR8, c[0x0][0x290] ;  /* 0x0000a4000008bab9 */ /* 0x000fe20000000a00 */
[----:B------:R-:W-:Y:S01]  /*1ba10*/  @UP3 UIMAD.WIDE.U32 UR16, UR12, UR10, URZ ;  /* 0x0000000a0c1032a5 */ /* 0x000fe2000f8e003f */
[----:B------:R-:W-:Y:S01]  /*1ba20*/  IMAD.SHL.U32 R4, R0, 0x8, RZ ;  /* 0x0000000800047824 */ /* 0x000fe200078e00ff */
[----:B------:R-:W-:Y:S01]  /*1ba30*/  @!UP3 UIMAD UR10, UR6, UR8, URZ ;  /* 0x00000008060ab2a4 */ /* 0x000fe2000f8e023f */
[C---:B------:R-:W-:Y:S01]  /*1ba40*/  VIADD R14, R2.reuse, 0x20 ;  /* 0x00000020020e7836 */ /* 0x040fe20000000000 */
[----:B------:R-:W-:Y:S01]  /*1ba50*/  @!UP3 UIMAD.WIDE.U32 UR20, UR28, UR8, URZ ;  /* 0x000000081c14b2a5 */ /* 0x000fe2000f8e003f */
[C---:B------:R-:W-:Y:S01]  /*1ba60*/  VIADD R15, R2.reuse, 0x40 ;  /* 0x00000040020f7836 */ /* 0x040fe20000000000 */
[----:B------:R-:W-:Y:S01]  /*1ba70*/  @!UP3 UIMAD UR10, UR28, UR9, UR10 ;  /* 0x000000091c0ab2a4 */ /* 0x000fe2000f8e020a */
[C---:B------:R-:W-:Y:S01]  /*1ba80*/  VIADD R16, R2.reuse, 0x60 ;  /* 0x0000006002107836 */ /* 0x040fe20000000000 */
[----:B------:R-:W-:Y:S01]  /*1ba90*/  @UP2 ULDC.64 UR6, c[0x0][0x2c0] ;  /* 0x0000b00000062ab9 */ /* 0x000fe20000000a00 */
[----:B------:R-:W-:Y:S01]  /*1baa0*/  ULDC.U8 UR9, c[0x0][0x3d8] ;  /* 0x0000f60000097ab9 */ /* 0x000fe20000000000 */
[----:B------:R-:W-:Y:S01]  /*1bab0*/  USHF.R.S32.HI UR8, URZ, 0x1f, UR4 ;  /* 0x0000001f3f087899 */ /* 0x000fe20008011404 */
[----:B------:R-:W-:Y:S01]  /*1bac0*/  ISETP.GE.AND P4, PT, R2, UR24, PT ;  /* 0x0000001802007c0c */ /* 0x000fe2000bf86270 */
[----:B------:R-:W-:Y:S01]  /*1bad0*/  @UP2 UIMAD UR15, UR7, UR6, URZ ;  /* 0x00000006070f22a4 */ /* 0x000fe2000f8e023f */
[----:B------:R-:W-:Y:S01]  /*1bae0*/  ISETP.GE.AND P3, PT, R14, UR24, PT ;  /* 0x000000180e007c0c */ /* 0x000fe2000bf66270 */
[----:B------:R-:W-:Y:S01]  /*1baf0*/  UISETP.NE.AND UP0, UPT, UR9, URZ, !UP2 ;  /* 0x0000003f0900728c */ /* 0x000fe2000d705270 */
[----:B------:R-:W-:Y:S01]  /*1bb00*/  ISETP.GE.AND P2, PT, R15, UR24, PT ;  /* 0x000000180f007c0c */ /* 0x000fe2000bf46270 */
[----:B------:R-:W-:Y:S01]  /*1bb10*/  ULDC.64 UR6, c[0x0][0x2a0] ;  /* 0x0000a80000067ab9 */ /* 0x000fe20000000a00 */
[----:B------:R-:W-:Y:S01]  /*1bb20*/  UISETP.NE.AND UP1, UPT, UR9, URZ, UPT ;  /* 0x0000003f0900728c */ /* 0x000fe2000bf25270 */
[----:B------:R-:W-:Y:S01]  /*1bb30*/  IMAD.U32 R3, RZ, RZ, UR6 ;  /* 0x00000006ff037e24 */ /* 0x000fe2000f8e00ff */
[----:B------:R-:W-:Y:S01]  /*1bb40*/  UIMAD UR8, UR8, UR6, URZ ;  /* 0x00000006080872a4 */ /* 0x000fe2000f8e023f */
[----:B------:R-:W-:Y:S01]  /*1bb50*/  ISETP.GE.AND P1, PT, R16, UR24, PT ;  /* 0x0000001810007c0c */ /* 0x000fe2000bf26270 */
[----:B------:R-:W-:Y:S01]  /*1bb60*/  UISETP.EQ.AND UP1, UPT, UR14, URZ, UP1 ;  /* 0x0000003f0e00728c */ /* 0x000fe20008f22270 */
[C---:B------:R-:W-:Y:S01]  /*1bb70*/  ISETP.NE.OR P4, PT, R0.reuse, RZ, P4 ;  /* 0x000000ff0000720c */ /* 0x040fe20002785670 */
[----:B------:R-:W-:Y:S01]  /*1bb80*/  UIMAD UR7, UR4, UR7, UR8 ;  /* 0x00000007040772a4 */ /* 0x000fe2000f8e0208 */
[C---:B------:R-:W-:Y:S01]  /*1bb90*/  ISETP.NE.OR P3, PT, R0.reuse, RZ, P3 ;  /* 0x000000ff0000720c */ /* 0x040fe20001f65670 */
[----:B------:R-:W-:Y:S01]  /*1bba0*/  @UP2 UMOV UR14, 0x1 ;  /* 0x00000001000e2882 */ /* 0x000fe20000000000 */
[----:B------:R-:W-:Y:S01]  /*1bbb0*/  @!UP2 ULDC UR8, c[0x0][0x2c4] ;  /* 0x0000b1000008aab9 */ /* 0x000fe20000000800 */
[----:B------:R-:W-:Y:S01]  /*1bbc0*/  @UP0 ULDC UR8, c[0x0][0x2e4] ;  /* 0x0000b90000080ab9 */ /* 0x000fe20000000800 */
[----:B------:R-:W-:Y:S01]  /*1bbd0*/  UISETP.NE.OR UP0, UPT, UR12, -0x1, !UP1 ;  /* 0xffffffff0c00788c */ /* 0x000fe2000cf05670 */
[C---:B------:R-:W-:Y:S01]  /*1bbe0*/  ISETP.NE.OR P2, PT, R0.reuse, RZ, P2 ;  /* 0x000000ff0000720c */ /* 0x040fe20001745670 */
[----:B------:R-:W-:Y:S01]  /*1bbf0*/  @!UP2 UIMAD UR14, UR8, UR5, URZ ;  /* 0x00000005080ea2a4 */ /* 0x000fe2000f8e023f */
[----:B------:R-:W-:Y:S01]  /*1bc00*/  ISETP.NE.OR P1, PT, R0, RZ, P1 ;  /* 0x000000ff0000720c */ /* 0x000fe20000f25670 */
[----:B------:R-:W-:Y:S01]  /*1bc10*/  @UP3 UIMAD UR11, UR12, UR11, UR17 ;  /* 0x0000000b0c0b32a4 */ /* 0x000fe2000f8e0211 */
[----:B------:R-:W-:Y:S01]  /*1bc20*/  ULDC UR6, c[0x0][0x2d0] ;  /* 0x0000b40000067ab9 */ /* 0x000fe20000000800 */
[----:B------:R-:W-:Y:S01]  /*1bc30*/  @!UP3 UIADD3 UR11, UR21, UR10, URZ ;  /* 0x0000000a150bb290 */ /* 0x000fe2000fffe03f */
[C---:B------:R-:W-:Y:S01]  /*1bc40*/  ISETP.GE.AND P5, PT, R4.reuse, UR6, PT ;  /* 0x0000000604007c0c */ /* 0x040fe2000bfa6270 */
[----:B------:R-:W-:Y:S01]  /*1bc50*/  @!UP3 UMOV UR16, UR20 ;  /* 0x000000140010bc82 */ /* 0x000fe20008000000 */
[----:B------:R-:W-:Y:S01]  /*1bc60*/  UIMAD UR14, UR28, UR14, URZ ;  /* 0x0000000e1c0e72a4 */ /* 0x000fe2000f8e023f */
[----:B------:R-:W-:Y:S01]  /*1bc70*/  IADD3 R8, P0, R4, UR16, RZ ;  /* 0x0000001004087c10 */ /* 0x000fe2000ff1e0ff */
[----:B------:R-:W-:Y:S01]  /*1bc80*/  @UP1 ULDC UR9, c[0x0][0x2c4] ;  /* 0x0000b10000091ab9 */ /* 0x000fe20000000800 */
[----:B------:R-:W-:Y:S01]  /*1bc90*/  @UP2 ULDC UR17, c[0x0][0x2c0] ;  /* 0x0000b00000112ab9 */ /* 0x000fe20000000800 */
[----:B------:R-:W-:Y:S01]  /*1bca0*/  @!UP0 UIMAD UR12, UR28, UR9, URZ ;  /* 0x000000091c0c82a4 */ /* 0x000fe2000f8e023f */
[----:B------:R-:W-:Y:S01]  /*1bcb0*/  ISETP.GE.OR P6, PT, R2, UR24, P5 ;  /* 0x0000001802007c0c */ /* 0x000fe2000afc6670 */
[----:B------:R-:W-:Y:S01]  /*1bcc0*/  USEL UR14, UR14, URZ, !UP1 ;  /* 0x0000003f0e0e7287 */ /* 0x000fe2000c800000 */
[----:B------:R-:W-:Y:S01]  /*1bcd0*/  LEA.HI.X.SX32 R9, R4, UR11, 0x1, P0 ;  /* 0x0000000b04097c11 */ /* 0x000fe200080f0eff */
[----:B------:R-:W-:Y:S01]  /*1bce0*/  @!UP2 UMOV UR17, 0x1 ;  /* 0x000000010011a882 */ /* 0x000fe20000000000 */
[----:B------:R-:W-:Y:S01]  /*1bcf0*/  @!UP2 UMOV UR15, UR8 ;  /* 0x00000008000fac82 */ /* 0x000fe20008000000 */
[----:B------:R-:W-:Y:S01]  /*1bd00*/  UIMAD UR19, UR19, UR17, URZ ;  /* 0x00000011131372a4 */ /* 0x000fe2000f8e023f */
[----:B------:R-:W-:Y:S01]  /*1bd10*/  IMAD.U32 R4, RZ, RZ, UR13 ;  /* 0x0000000dff047e24 */ /* 0x000fe2000f8e00ff */
[----:B------:R-:W-:Y:S01]  /*1bd20*/  UIMAD UR14, UR4, UR15, UR14 ;  /* 0x0000000f040e72a4 */ /* 0x000fe2000f8e020e */
[----:B------:R-:W-:Y:S01]  /*1bd30*/  IMAD.WIDE.U32 R8, R3, UR4, R8 ;  /* 0x0000000403087c25 */ /* 0x000fe2000f8e0008 */
[----:B------:R-:W-:Y:S01]  /*1bd40*/  @!UP1 UMOV UR26, URZ ;  /* 0x0000003f001a9c82 */ /* 0x000fe20008000000 */
[----:B------:R-:W-:Y:S01]  /*1bd50*/  @!UP1 UMOV UR27, URZ ;  /* 0x0000003f001b9c82 */ /* 0x000fe20008000000 */
[----:B------:R-:W-:Y:S01]  /*1bd60*/  @UP1 UMOV UR26, UR12 ;  /* 0x0000000c001a1c82 */ /* 0x000fe20008000000 */
[----:B------:R-:W-:Y:S01]  /*1bd70*/  @UP1 USHF.R.S32.HI UR27, URZ, 0x1f, UR12 ;  /* 0x0000001f3f1b1899 */ /* 0x000fe2000801140c */
[--C-:B------:R-:W-:Y:S01]  /*1bd80*/  SHF.R.S32.HI R3, RZ, 0x1f, R2.reuse ;  /* 0x0000001fff037819 */ /* 0x100fe20000011402 */
[----:B------:R-:W-:Y:S01]  /*1bd90*/  USHF.R.S32.HI UR4, URZ, 0x1f, UR19 ;  /* 0x0000001f3f047899 */ /* 0x000fe20008011413 */
[----:B------:R-:W-:Y:S01]  /*1bda0*/  VIADD R7, R9, UR7 ;  /* 0x0000000709077c36 */ /* 0x000fe20008000000 */
[----:B------:R-:W-:Y:S01]  /*1bdb0*/  USHF.R.S32.HI UR5, URZ, 0x1f, UR14 ;  /* 0x0000001f3f057899 */ /* 0x000fe2000801140e */
[----:B------:R-:W-:Y:S01]  /*1bdc0*/  ISETP.GE.OR P0, PT, R14, UR24, P5 ;  /* 0x000000180e007c0c */ /* 0x000fe2000af06670 */
[----:B------:R-:W-:Y:S01]  /*1bdd0*/  UIADD3 UR19, UP1, UP0, UR19, UR26, UR14 ;  /* 0x0000001a13137290 */ /* 0x000fe2000f83e00e */
[----:B------:R-:W-:-:S03]  /*1bde0*/  IMAD.WIDE R4, R4, 0x80, R2 ;  /* 0x0000008004047825 */ /* 0x000fc600078e0202 */
[----:B------:R-:W-:Y:S01]  /*1bdf0*/  UIADD3.X UR26, UR4, UR27, UR5, UP1, UP0 ;  /* 0x0000001b041a7290 */ /* 0x000fe20008fe0405 */
[----:B------:R-:W-:Y:S11]  /*1be00*/  @P6 BRA `(.L_x_238) ;  /* 0x0000000000286947 */ /* 0x000ff60003800000 */
        /* <DEDUP_REMOVED lines=10> */
.L_x_238:
[----:B------:R-:W-:Y:S05]  /*1beb0*/  BSYNC B0 ;  /* 0x0000000000007941 */ /* 0x000fea0003800000 */
.L_x_237:
        /* <DEDUP_REMOVED lines=8> */
[----:B--2---:R-:W-:Y:S02]  /*1bf40*/  IMAD R12, R10, UR4, RZ ;  /* 0x000000040a0c7c24 */ /* 0x004fe4000f8e02ff */
        /* <DEDUP_REMOVED lines=8> */
.L_x_240:
[----:B------:R-:W-:Y:S05]  /*1bfd0*/  BSYNC B0 ;  /* 0x0000000000007941 */ /* 0x000fea0003800000 */
.L_x_239:
[----:B------:R-:W-:Y:S04]  /*1bfe0*/  BSSY B0, `(.L_x_241) ;  /* 0x000000f000007945 */ /* 0x000fe80003800000 */
[----:B------:R-:W-:Y:S05]  /*1bff0*/  @P6 BRA `(.L_x_242) ;  /* 0x0000000000346947 */ /* 0x000fea0003800000 */
[----:B------:R-:W-:Y:S01]  /*1c000*/  IADD3 R0, P0, R4, 0x40, RZ ;  /* 0x0000004004007810 */ /* 0x000fe20007f1e0ff */
[----:B------:R-:W-:Y:S01]  /*1c010*/  ULDC.64 UR4, c[0x0][0x298] ;  /* 0x0000a60000047ab9 */ /* 0x000fe20000000a00 */
[----:B------:R-:W-:-:S03]  /*1c020*/  MOV R11, R7 ;  /* 0x00000007000b7202 */ /* 0x000fc60000000f00 */
[----:B------:R-:W-:-:S04]  /*1c030*/  IMAD.X R10, RZ, RZ, R5, P0 ;  /* 0x000000ffff0a7224 */ /* 0x000fc800000e0605 */
[----:B--23--:R-:W-:Y:S02]  /*1c040*/  IMAD R12, R10, UR4, RZ ;  /* 0x000000040a0c7c24 */ /* 0x00cfe4000f8e02ff */
        /* <DEDUP_REMOVED lines=8> */
.L_x_242:
[----:B------:R-:W-:Y:S05]  /*1c0d0*/  BSYNC B0 ;  /* 0x0000000000007941 */ /* 0x000fea0003800000 */
.L_x_241:
        /* <DEDUP_REMOVED lines=14> */
.L_x_244:
[----:B------:R-:W-:Y:S05]  /*1c1c0*/  BSYNC B0 ;  /* 0x0000000000007941 */ /* 0x000fea0003800000 */
.L_x_243:
        /* <DEDUP_REMOVED lines=10> */
.L_x_246:
[----:B------:R-:W-:Y:S05]  /*1c270*/  BSYNC B0 ;  /* 0x0000000000007941 */ /* 0x000fea0003800000 */
.L_x_245:
        /* <DEDUP_REMOVED lines=10> */
.L_x_248:
[----:B------:R-:W-:Y:S05]  /*1c320*/  BSYNC B0 ;  /* 0x0000000000007941 */ /* 0x000fea0003800000 */
.L_x_247:
        /* <DEDUP_REMOVED lines=10> */
.L_x_250:
[----:B------:R-:W-:Y:S05]  /*1c3d0*/  BSYNC B0 ;  /* 0x0000000000007941 */ /* 0x000fea0003800000 */
.L_x_249:
        /* <DEDUP_REMOVED lines=10> */
.L_x_251:
        /* <DEDUP_REMOVED lines=16> */
.L_x_720:


//--------------------- .text._ZN5flash16flash_fwd_kernelI23Flash_fwd_kernel_traitsILi32ELi128ELi128ELi4ELb0ELb0EN7cutlass10bfloat16_tE19Flash_kernel_traitsILi32ELi128ELi128ELi4ES3_EELb1ELb1ELb0ELb0ELb1ELb1ELb0ELb0EEEvNS_16Flash_fwd_paramsE --------------------------
	.section	.text._ZN5flash16flash_fwd_kernelI23Flash_fwd_kernel_traitsILi32ELi128ELi128ELi4ELb0ELb0EN7cutlass10bfloat16_tE19Flash_kernel_traitsILi32ELi128ELi128ELi4ES3_EELb1ELb1ELb0ELb0ELb1ELb1ELb0ELb0EEEvNS_16Flash_fwd_paramsE,"ax",@progbits
	.align	128
        .global         _ZN5flash16flash_fwd_kernelI23Flash_fwd_kernel_traitsILi32ELi128ELi128ELi4ELb0ELb0EN7cutlass10bfloat16_tE19Flash_kernel_traitsILi32ELi128ELi128ELi4ES3_EELb1ELb1ELb0ELb0ELb1ELb1ELb0ELb0EEEvNS_16Flash_fwd_paramsE
        .type           _ZN5flash16flash_fwd_kernelI23Flash_fwd_kernel_traitsILi32ELi128ELi128ELi4ELb0ELb0EN7cutlass10bfloat16_tE19Flash_kernel_traitsILi32ELi128ELi128ELi4ES3_EELb1ELb1ELb0ELb0ELb1ELb1ELb0ELb0EEEvNS_16Flash_fwd_paramsE,@function
        .size           _ZN5flash16flash_fwd_kernelI23Flash_fwd_kernel_traitsILi32ELi128ELi128ELi4ELb0ELb0EN7cutlass10bfloat16_tE19Flash_kernel_traitsILi32ELi128ELi128ELi4ES3_EELb1ELb1ELb0ELb0ELb1ELb1ELb0ELb0EEEvNS_16Flash_fwd_paramsE,(.L_x_721 - _ZN5flash16flash_fwd_kernelI23Flash_fwd_kernel_traitsILi32ELi128ELi128ELi4ELb0ELb0EN7cutlass10bfloat16_tE19Flash_kernel_traitsILi32ELi128ELi128ELi4ES3_EELb1ELb1ELb0ELb0ELb1ELb1ELb0ELb0EEEvNS_16Flash_fwd_paramsE)
        .other          _ZN5flash16flash_fwd_kernelI23Flash_fwd_kernel_traitsILi32ELi128ELi128ELi4ELb0ELb0EN7cutlass10bfloat16_tE19Flash_kernel_traitsILi32ELi128ELi128ELi4ES3_EELb1ELb1ELb0ELb0ELb1ELb1ELb0ELb0EEEvNS_16Flash_fwd_paramsE,@"STO_CUDA_ENTRY STV_DEFAULT"
_ZN5flash16flash_fwd_kernelI23Flash_fwd_kernel_traitsILi32ELi128ELi128ELi4ELb0ELb0EN7cutlass10bfloat16_tE19Flash_kernel_traitsILi32ELi128ELi128ELi4ES3_EELb1ELb1ELb0ELb0ELb1ELb1ELb0ELb0EEEvNS_16Flash_fwd_paramsE:
.text._ZN5flash16flash_fwd_kernelI23Flash_fwd_kernel_traitsILi32ELi128ELi128ELi4ELb0ELb0EN7cutlass10bfloat16_tE19Flash_kernel_traitsILi32ELi128ELi128ELi4ES3_EELb1ELb1ELb0ELb0ELb1ELb1ELb0ELb0EEEvNS_16Flash_fwd_paramsE:
[----:B------:R-:W1:Y:S08]  /*0000*/  LDC R1, c[0x0][0x28] ;  /* 0x00000a00ff017b82 */ /* 0x000e700000000800 */
[----:B------:R-:W2:Y:S01]  /*0010*/  LDC R12, c[0x0][0x3a8] ;  /* 0x0000ea00ff0c7b82 */ /* 0x000ea20000000800 */
[----:B------:R-:W-:Y:S01]  /*0020*/  ULDC.U8 UR4, c[0x0][0x3b4] ;  /* 0x0000ed0000047ab9 */ /* 0x000fe20000000000 */
[----:B------:R-:W-:Y:S01]  /*0030*/  ULDC.64 UR32, c[0x0][0x3a0] ;  /* 0x0000e80000207ab9 */ /* 0x000fe20000000a00 */
[----:B------:R-:W-:Y:S01]  /*0040*/  ISETP.NE.AND P3, PT, RZ, UR4, PT ;  /* 0x00000004ff007c0c */ /* 0x000fe2000bf65270 */
[----:B------:R-:W-:Y:S01]  /*0050*/  IMAD.U32 R2, RZ, RZ, UR32 ;  /* 0x00000020ff027e24 */ /* 0x000fe2000f8e00ff */
[----:B------:R-:W-:Y:S01]  /*0060*/  ULDC.64 UR30, c[0x0][0x208] ;  /* 0x00008200001e7ab9 */ /* 0x000fe20000000a00 */
[----:B------:R-:W-:-:S02]  /*0070*/  IMAD.U32 R3, RZ, RZ, UR33 ;  /* 0x00000021ff037e24 */ /* 0x000fc4000f8e00ff */
[----:B------:R-:W3:Y:S01]  /*0080*/  LDC R13, c[0x0][0x3ac] ;  /* 0x0000eb00ff0d7b82 */ /* 0x000ee20000000800 */
[----:B------:R-:W4:Y:S01]  /*0090*/  S2R R61, SR_CTAID.X ;  /* 0x00000000003d7919 */ /* 0x000f220000002500 */
[----:B------:R-:W-:Y:S01]  /*00a0*/  ULDC UR19, c[0x0][0x2c4] ;  /* 0x0000b10000137ab9 */ /* 0x000fe20000000800 */
[----:B-1----:R-:W-:-:S05]  /*00b0*/  VIADD R1, R1, 0xffffff98 ;  /* 0xffffff9801017836 */ /* 0x002fca0000000000 */
[----:B------:R2:W5:Y:S01]  /*00c0*/  @P3 LDG.E.64 R10, desc[UR30][R2.64] ;  /* 0x0000001e020a3981 */ /* 0x000562000c1e1b00 */
[----:B------:R-:W1:Y:S01]  /*00d0*/  LDC.64 R4, c[0x0][0x308] ;  /* 0x0000c200ff047b82 */ /* 0x000e620000000a00 */
[----:B------:R-:W4:Y:S01]  /*00e0*/  S2R R23, SR_CTAID.Y ;  /* 0x0000000000177919 */ /* 0x000f220000002600 */
[----:B------:R-:W4:Y:S06]  /*00f0*/  S2R R25, SR_CTAID.Z ;  /* 0x0000000000197919 */ /* 0x000f2c0000002700 */
[----:B------:R-:W4:Y:S01]  /*0100*/  LDC.64 R6, c[0x0][0x300] ;  /* 0x0000c000ff067b82 */ /* 0x000f220000000a00 */
[----:B--2---:R-:W-:-:S02]  /*0110*/  @P3 IMAD.MOV.U32 R2, RZ, RZ, R12 ;  /* 0x000000ffff023224 */ /* 0x004fc400078e000c */
[----:B---3--:R-:W-:-:S06]  /*0120*/  @P3 IMAD.MOV.U32 R3, RZ, RZ, R13 ;  /* 0x000000ffff033224 */ /* 0x008fcc00078e000d */
[----:B------:R-:W2:Y:S01]  /*0130*/  @P3 LDG.E.64 R2, desc[UR30][R2.64] ;  /* 0x0000001e02023981 */ /* 0x000ea2000c1e1b00 */
[----:B-1----:R-:W-:Y:S02]  /*0140*/  ISETP.NE.U32.AND P1, PT, R4, RZ, PT ;  /* 0x000000ff0400720c */ /* 0x002fe40003f25070 */
[----:B----4-:R-:W-:Y:S01]  /*0150*/  ISETP.NE.U32.AND P2, PT, R6, RZ, PT ;  /* 0x000000ff0600720c */ /* 0x010fe20003f45070 */
[----:B------:R-:W1:Y:S01]  /*0160*/  S2R R58, SR_TID.X ;  /* 0x00000000003a7919 */ /* 0x000e620000002100 */
[----:B------:R-:W-:Y:S02]  /*0170*/  ISETP.NE.AND.EX P1, PT, R5, RZ, PT, P1 ;  /* 0x000000ff0500720c */ /* 0x000fe40003f25310 */
[----:B------:R-:W-:Y:S02]  /*0180*/  LOP3.LUT R0, R25, R61, R23, 0xfe, !PT ;  /* 0x0000003d19007212 */ /* 0x000fe400078efe17 */
[----:B------:R-:W-:-:S09]  /*0190*/  ISETP.NE.AND.EX P2, PT, R7, RZ, PT, P2 ;  /* 0x000000ff0700720c */ /* 0x000fd20003f45320 */
[----:B------:R-:W3:Y:S08]  /*01a0*/  @P1 LDC.64 R6, c[0x0][0x308] ;  /* 0x0000c200ff061b82 */ /* 0x000ef00000000a00 */
[----:B------:R-:W4:Y:S01]  /*01b0*/  @P2 LDC.64 R8, c[0x0][0x300] ;  /* 0x0000c000ff082b82 */ /* 0x000f220000000a00 */
[----:B-1----:R-:W-:-:S07]  /*01c0*/  LOP3.LUT P4, RZ, R0, R58, RZ, 0xfc, !PT ;  /* 0x0000003a00ff7212 */ /* 0x002fce000788fcff */
[----:B------:R-:W2:Y:S01]  /*01d0*/  @P3 LDC R0, c[0x0][0x3b0] ;  /* 0x0000ec00ff003b82 */ /* 0x000ea20000000800 */
[----:B---3--:R-:W-:-:S07]  /*01e0*/  @P1 IMAD.WIDE R6, R23, 0x4, R6 ;  /* 0x0000000417061825 */ /* 0x008fce00078e0206 */
[----:B------:R-:W1:Y:S01]  /*01f0*/  @!P4 LDC.64 R14, c[0x0][0x3b8] ;  /* 0x0000ee00ff0ecb82 */ /* 0x000e620000000a00 */
[----:B----4-:R-:W-:Y:S01]  /*0200*/  @P2 IMAD.WIDE R8, R23, 0x4, R8 ;  /* 0x0000000417082825 */ /* 0x010fe200078e0208 */
[----:B-----5:R-:W-:-:S03]  /*0210*/  @P3 R2UR UR32, R10 ;  /* 0x000000000a2032ca */ /* 0x020fc600000e0000 */
[----:B------:R-:W-:Y:S01]  /*0220*/  IMAD.MOV.U32 R10, RZ, RZ, RZ ;  /* 0x000000ffff0a7224 */ /* 0x000fe200078e00ff */
[----:B------:R-:W-:-:S09]  /*0230*/  @P3 R2UR UR33, R11 ;  /* 0x000000000b2132ca */ /* 0x000fd200000e0000 */
[----:B------:R-:W-:-:S04]  /*0240*/  IMAD.U32 R4, RZ, RZ, UR32 ;  /* 0x00000020ff047e24 */ /* 0x000fc8000f8e00ff */
[----:B------:R-:W-:-:S05]  /*0250*/  IMAD.U32 R5, RZ, RZ, UR33 ;  /* 0x00000021ff057e24 */ /* 0x000fca000f8e00ff */
[----:B-1----:R1:W-:Y:S01]  /*0260*/  @!P4 STG.E.64 desc[UR30][R14.64], R4 ;  /* 0x000000040e00c986 */ /* 0x0023e2000c101b1e */
[----:B--2---:R-:W-:-:S05]  /*0270*/  @P3 IADD3 R12, P0, R2, R0, RZ ;  /* 0x00000000020c3210 */ /* 0x004fca0007f1e0ff */
[----:B------:R-:W-:Y:S02]  /*0280*/  @P3 IMAD.X R13, RZ, RZ, R3, P0 ;  /* 0x000000ffff0d3224 */ /* 0x000fe400000e0603 */
[----:B------:R-:W-:Y:S02]  /*0290*/  @!P4 IMAD.MOV.U32 R2, RZ, RZ, R12 ;  /* 0x000000ffff02c224 */ /* 0x000fe400078e000c */
[----:B------:R-:W-:-:S05]  /*02a0*/  @!P4 IMAD.MOV.U32 R3, RZ, RZ, R13 ;  /* 0x000000ffff03c224 */ /* 0x000fca00078e000d */
[----:B------:R2:W-:Y:S01]  /*02b0*/  @!P4 STG.E.64 desc[UR30][R14.64+0x8], R2 ;  /* 0x000008020e00c986 */ /* 0x0005e2000c101b1e */
[----:B-1----:R-:W1:Y:S03]  /*02c0*/  @!P1 LDC.64 R4, c[0x0][0x2c8] ;  /* 0x0000b200ff049b82 */ /* 0x002e660000000a00 */
[----:B------:R-:W3:Y:S04]  /*02d0*/  @P2 LDG.E R10, desc[UR30][R8.64] ;  /* 0x0000001e080a2981 */ /* 0x000ee8000c1e1900 */
[----:B------:R-:W3:Y:S01]  /*02e0*/  @P1 LDG.E R6, desc[UR30][R6.64] ;  /* 0x0000001e06061981 */ /* 0x000ee2000c1e1900 */
[----:B------:R-:W-:-:S05]  /*02f0*/  IMAD.SHL.U32 R60, R61, 0x80, RZ ;  /* 0x000000803d3c7824 */ /* 0x000fca00078e00ff */
[----:B------:R-:W-:Y:S01]  /*0300*/  ISETP.GE.AND P0, PT, R60, UR19, PT ;  /* 0x000000133c007c0c */ /* 0x000fe2000bf06270 */
[----:B--2---:R-:W2:Y:S02]  /*0310*/  @!P1 LDC.64 R2, c[0x0][0x318] ;  /* 0x0000c600ff029b82 */ /* 0x004ea40000000a00 */
[----:B--2---:R-:W-:-:S04]  /*0320*/  @!P1 ISETP.NE.U32.AND P2, PT, R2, RZ, PT ;  /* 0x000000ff0200920c */ /* 0x004fc80003f45070 */
[----:B------:R-:W-:-:S04]  /*0330*/  @!P1 ISETP.NE.AND.EX P2, PT, R3, RZ, PT, P2 ;  /* 0x000000ff0300920c */ /* 0x000fc80003f45320 */
[----:B-1----:R-:W-:Y:S01]  /*0340*/  @!P1 SEL R0, R5, RZ, P2 ;  /* 0x000000ff05009207 */ /* 0x002fe20001000000 */
[----:B---3--:R-:W-:-:S03]  /*0350*/  @P1 IMAD.IADD R45, R6, 0x1, -R10 ;  /* 0x00000001062d1824 */ /* 0x008fc600078e0a0a */
[----:B------:R-:W-:Y:S01]  /*0360*/  @!P1 IADD3 R45, R0, R4, -R10 ;  /* 0x00000004002d9210 */ /* 0x000fe20007ffe80a */
[----:B------:R-:W-:Y:S06]  /*0370*/  @P0 EXIT ;  /* 0x000000000000094d */ /* 0x000fec0003800000 */
[----:B------:R-:W-:Y:S01]  /*0380*/  VIADD R0, R60, 0xff ;  /* 0x000000ff3c007836 */ /* 0x000fe20000000000 */
[----:B------:R-:W-:Y:S01]  /*0390*/  ULDC UR18, c[0x0][0x398] ;  /* 0x0000e60000127ab9 */ /* 0x000fe20000000800 */
[C---:B------:R-:W-:Y:S01]  /*03a0*/  VIADD R2, R45.reuse, 0x7f ;  /* 0x0000007f2d027836 */ /* 0x040fe20000000000 */
[----:B------:R-:W-:Y:S01]  /*03b0*/  SHF.R.S32.HI R6, RZ, 0x1f, R58 ;  /* 0x0000001fff067819 */ /* 0x000fe2000001143a */
[----:B------:R-:W-:Y:S01]  /*03c0*/  ULDC UR8, c[0x0][0x270] ;  /* 0x00009c0000087ab9 */ /* 0x000fe20000000800 */
[----:B------:R-:W-:Y:S01]  /*03d0*/  IADD3 R0, R45, -UR19, R0 ;  /* 0x800000132d007c10 */ /* 0x000fe2000fffe000 */
[----:B------:R-:W-:Y:S01]  /*03e0*/  IMAD R5, R23, UR8, R25 ;  /* 0x0000000817057c24 */ /* 0x000fe2000f8e0219 */
[----:B------:R-:W-:-:S03]  /*03f0*/  LEA.HI R14, R6, R58, RZ, 0x5 ;  /* 0x0000003a060e7211 */ /* 0x000fc600078f28ff */
[----:B------:R-:W-:Y:S01]  /*0400*/  VIADD R3, R0, UR18 ;  /* 0x0000001200037c36 */ /* 0x000fe20008000000 */
[----:B------:R-:W-:-:S04]  /*0410*/  SHF.R.S32.HI R0, RZ, 0x1f, R2 ;  /* 0x0000001fff007819 */ /* 0x000fc80000011402 */
[----:B------:R-:W-:Y:S02]  /*0420*/  SHF.R.S32.HI R4, RZ, 0x1f, R3 ;  /* 0x0000001fff047819 */ /* 0x000fe40000011403 */
[----:B------:R-:W-:Y:S02]  /*0430*/  LEA.HI R0, R0, R2, RZ, 0x7 ;  /* 0x0000000200007211 */ /* 0x000fe400078f38ff */
[----:B------:R-:W-:Y:S02]  /*0440*/  LEA.HI R2, R4, R3, RZ, 0x7 ;  /* 0x0000000304027211 */ /* 0x000fe400078f38ff */
[----:B------:R-:W-:Y:S01]  /*0450*/  SHF.R.S32.HI R3, RZ, 0x7, R0 ;  /* 0x00000007ff037819 */ /* 0x000fe20000011400 */
[----:B------:R-:W-:Y:S01]  /*0460*/  IMAD.SHL.U32 R0, R5, 0x20, RZ ;  /* 0x0000002005007824 */ /* 0x000fe200078e00ff */
[----:B------:R-:W-:Y:S02]  /*0470*/  SHF.R.S32.HI R2, RZ, 0x7, R2 ;  /* 0x00000007ff027819 */ /* 0x000fe40000011402 */
[----:B------:R-:W-:-:S02]  /*0480*/  LOP3.LUT R4, R14, 0xffffffe0, RZ, 0xc0, !PT ;  /* 0xffffffe00e047812 */ /* 0x000fc400078ec0ff */
[----:B------:R-:W-:-:S03]  /*0490*/  VIMNMX R228, R3, R2, PT ;  /* 0x0000000203e47248 */ /* 0x000fc60003fe0100 */
[----:B------:R-:W-:Y:S01]  /*04a0*/  IMAD.IADD R46, R58, 0x1, -R4 ;  /* 0x000000013a2e7824 */ /* 0x000fe200078e0a04 */
[----:B------:R-:W-:-:S04]  /*04b0*/  ISETP.GE.AND P2, PT, R228, 0x1, PT ;  /* 0x00000001e400780c */ /* 0x000fc80003f46270 */
[----:B------:R-:W-:Y:S02]  /*04c0*/  IADD3 R249, P1, P0, R0, R12, R46 ;  /* 0x0000000c00f97210 */ /* 0x000fe4000783e02e */
[----:B------:R-:W-:Y:S02]  /*04d0*/  SHF.R.S32.HI R0, RZ, 0x1f, R0 ;  /* 0x0000001fff007819 */ /* 0x000fe40000011400 */
[----:B------:R-:W-:-:S04]  /*04e0*/  SHF.R.S32.HI R2, RZ, 0x1f, R46 ;  /* 0x0000001fff027819 */ /* 0x000fc8000001142e */
[----:B------:R-:W-:Y:S01]  /*04f0*/  IADD3.X R57, R0, R13, R2, P1, P0 ;  /* 0x0000000d00397210 */ /* 0x000fe20000fe0402 */
[----:B------:R-:W-:Y:S06]  /*0500*/  @!P2 BRA `(.L_x_252) ;  /* 0x000001000064a947 */ /* 0x000fec0003800000 */
[----:B------:R-:W1:Y:S01]  /*0510*/  LDC R26, c[0x0][0x278] ;  /* 0x00009e00ff1a7b82 */ /* 0x000e620000000800 */
[CC--:B------:R-:W-:Y:S01]  /*0520*/  LEA.HI R11, R6.reuse, R58.reuse, RZ, 0x2 ;  /* 0x0000003a060b7211 */ /* 0x0c0fe200078f10ff */
[----:B------:R-:W-:Y:S01]  /*0530*/  ULDC.64 UR4, c[0x0][0x228] ;  /* 0x00008a0000047ab9 */ /* 0x000fe20000000a00 */
[CC--:B------:R-:W-:Y:S01]  /*0540*/  LEA.HI R20, R6.reuse, R58.reuse, RZ, 0x3 ;  /* 0x0000003a06147211 */ /* 0x0c0fe200078f18ff */
[----:B------:R-:W-:Y:S01]  /*0550*/  ULDC.64 UR10, c[0x0][0x248] ;  /* 0x00009200000a7ab9 */ /* 0x000fe20000000a00 */
[----:B------:R-:W-:Y:S01]  /*0560*/  LEA.HI R8, R6, R58, RZ, 0x4 ;  /* 0x0000003a06087211 */ /* 0x000fe200078f20ff */
[----:B------:R-:W-:Y:S01]  /*0570*/  ULDC.64 UR8, c[0x0][0x250] ;  /* 0x0000940000087ab9 */ /* 0x000fe20000000a00 */
[----:B------:R-:W-:Y:S01]  /*0580*/  LOP3.LUT R2, R11, 0xfffffffc, RZ, 0xc0, !PT ;  /* 0xfffffffc0b027812 */ /* 0x000fe200078ec0ff */
[----:B------:R-:W2:Y:S01]  /*0590*/  S2UR UR15, SR_CgaCtaId ;  /* 0x00000000000f79c3 */ /* 0x000ea20000008800 */
[----:B------:R-:W-:Y:S01]  /*05a0*/  SHF.R.S32.HI R6, RZ, 0x4, R8 ;  /* 0x00000004ff067819 */ /* 0x000fe20000011408 */
[----:B------:R-:W-:Y:S01]  /*05b0*/  ULDC.64 UR12, c[0x0][0x240] ;  /* 0x00009000000c7ab9 */ /* 0x000fe20000000a00 */
[----:B------:R-:W-:Y:S01]  /*05c0*/  SHF.R.S32.HI R22, RZ, 0x1f, R23 ;  /* 0x0000001fff167819 */ /* 0x000fe20000011417 */
[----:B------:R-:W-:Y:S01]  /*05d0*/  IMAD.IADD R2, R58, 0x1, -R2 ;  /* 0x000000013a027824 */ /* 0x000fe200078e0a02 */
[----:B------:R-:W-:Y:S01]  /*05e0*/  LEA.HI R3, R8, R6, RZ, 0x1 ;  /* 0x0000000608037211 */ /* 0x000fe200078f08ff */
[----:B------:R-:W-:Y:S01]  /*05f0*/  ULDC.64 UR6, c[0x0][0x230] ;  /* 0x00008c0000067ab9 */ /* 0x000fe20000000a00 */
[----:B------:R-:W-:Y:S01]  /*0600*/  SHF.R.S32.HI R59, RZ, 0x5, R14 ;  /* 0x00000005ff3b7819 */ /* 0x000fe2000001140e */
[----:B------:R-:W-:Y:S01]  /*0610*/  IMAD.SHL.U32 R2, R2, 0x8, RZ ;  /* 0x0000000802027824 */ /* 0x000fe200078e00ff */
[----:B------:R-:W-:Y:S01]  /*0620*/  LOP3.LUT R3, R3, 0xfffffffe, RZ, 0xc0, !PT ;  /* 0xfffffffe03037812 */ /* 0x000fe200078ec0ff */
[----:B------:R-:W-:Y:S01]  /*0630*/  USHF.L.U32 UR14, UR12, 0x6, URZ ;  /* 0x000000060c0e7899 */ /* 0x000fe2000800063f */
[----:B------:R-:W-:Y:S01]  /*0640*/  IABS R24, R25 ;  /* 0x0000001900187213 */ /* 0x000fe20000000000 */
[----:B------:R-:W-:Y:S01]  /*0650*/  VIADD R56, R228, 0xffffffff ;  /* 0xffffffffe4387836 */ /* 0x000fe20000000000 */
[----:B------:R-:W-:Y:S01]  /*0660*/  USHF.L.U32 UR17, UR8, 0x6, URZ ;  /* 0x0000000608117899 */ /* 0x000fe2000800063f */
[----:B------:R-:W-:Y:S01]  /*0670*/  IMAD.IADD R17, R6, 0x1, -R3 ;  /* 0x0000000106117824 */ /* 0x000fe200078e0a03 */
[----:B------:R-:W-:Y:S01]  /*0680*/  SHF.R.S32.HI R6, RZ, 0x2, R11 ;  /* 0x00000002ff067819 */ /* 0x000fe2000001140b */
[----:B------:R-:W-:Y:S01]  /*0690*/  USHF.L.U64.HI UR16, UR8, 0x6, UR9 ;  /* 0x0000000608107899 */ /* 0x000fe20008010209 */
[----:B-1----:R-:W-:Y:S01]  /*06a0*/  IABS R0, R26 ;  /* 0x0000001a00007213 */ /* 0x002fe20000000000 */
[----:B------:R-:W-:Y:S01]  /*06b0*/  IMAD R241, R61, 0x8, R59 ;  /* 0x000000083df17824 */ /* 0x000fe200078e023b */
[----:B------:R-:W-:Y:S01]  /*06c0*/  LOP3.LUT R3, R20, 0xfffffff8, RZ, 0xc0, !PT ;  /* 0xfffffff814037812 */ /* 0x000fe200078ec0ff */
[----:B------:R-:W-:Y:S01]  /*06d0*/  UIADD3 UR27, UR32, -0x61c88647, URZ ;  /* 0x9e3779b9201b7890 */ /* 0x000fe2000fffe03f */
[----:B------:R-:W-:Y:S01]  /*06e0*/  LOP3.LUT R237, R57, UR32, RZ, 0x3c, !PT ;  /* 0x0000002039ed7c12 */ /* 0x000fe2000f8e3cff */
[----:B------:R-:W-:Y:S01]  /*06f0*/  IMAD.MOV.U32 R21, RZ, RZ, R0 ;  /* 0x000000ffff157224 */ /* 0x000fe200078e0000 */
[----:B------:R-:W-:Y:S01]  /*0700*/  UIADD3 UR26, UR33, -0x4498517b, URZ ;  /* 0xbb67ae85211a7890 */ /* 0x000fe2000fffe03f */
[----:B------:R-:W-:-:S02]  /*0710*/  IMAD.IADD R3, R58, 0x1, -R3 ;  /* 0x000000013a037824 */ /* 0x000fc400078e0a03 */
[----:B------:R-:W1:Y:S03]  /*0720*/  I2F.RP R0, R21 ;  /* 0x0000001500007306 */ /* 0x000e660000209400 */
[----:B------:R-:W-:-:S05]  /*0730*/  LEA.HI R44, R3, R3, RZ, 0x1 ;  /* 0x00000003032c7211 */ /* 0x000fca00078f08ff */
[----:B-1----:R1:W3:Y:S02]  /*0740*/  MUFU.RCP R4, R0 ;  /* 0x0000000000047308 */ /* 0x0022e40000001000 */
[----:B-1----:R-:W-:Y:S01]  /*0750*/  SHF.R.S32.HI R0, RZ, 0x3, R20 ;  /* 0x00000003ff007819 */ /* 0x002fe20000011414 */
[----:B---3--:R-:W-:-:S04]  /*0760*/  VIADD R4, R4, 0xffffffe ;  /* 0x0ffffffe04047836 */ /* 0x008fc80000000000 */
[----:B------:R-:W-:Y:S01]  /*0770*/  IMAD.SHL.U32 R0, R0, 0x40, RZ ;  /* 0x0000004000007824 */ /* 0x000fe200078e00ff */
[----:B------:R1:W3:Y:S04]  /*0780*/  F2I.FTZ.U32.TRUNC.NTZ R5, R4 ;  /* 0x0000000400057305 */ /* 0x0002e8000021f000 */
[----:B------:R-:W-:-:S04]  /*0790*/  LOP3.LUT R0, R0, 0xc0, RZ, 0xc0, !PT ;  /* 0x000000c000007812 */ /* 0x000fc800078ec0ff */
[----:B------:R-:W-:Y:S02]  /*07a0*/  LOP3.LUT R7, R0, 0x18, R2, 0xf8, !PT ;  /* 0x0000001800077812 */ /* 0x000fe400078ef802 */
[----:B-1----:R-:W-:Y:S02]  /*07b0*/  SHF.R.U32.HI R4, RZ, 0x3, R0 ;  /* 0x00000003ff047819 */ /* 0x002fe40000011600 */
[----:B------:R-:W-:Y:S02]  /*07c0*/  LOP3.LUT R0, R8, 0xfffffff0, RZ, 0xc0, !PT ;  /* 0xfffffff008007812 */ /* 0x000fe400078ec0ff */
[----:B------:R-:W-:Y:S02]  /*07d0*/  LOP3.LUT R9, R7, R4, RZ, 0x3c, !PT ;  /* 0x0000000407097212 */ /* 0x000fe400078e3cff */
[----:B------:R-:W-:Y:S01]  /*07e0*/  LEA.HI R4, R11, R6, RZ, 0x1 ;  /* 0x000000060b047211 */ /* 0x000fe200078f08ff */
[----:B------:R-:W-:-:S03]  /*07f0*/  IMAD.IADD R0, R58, 0x1, -R0 ;  /* 0x000000013a007824 */ /* 0x000fc600078e0a00 */
[----:B------:R-:W-:Y:S01]  /*0800*/  LOP3.LUT R8, R4, 0x7fffffe, RZ, 0xc0, !PT ;  /* 0x07fffffe04087812 */ /* 0x000fe200078ec0ff */
[----:B---3--:R-:W-:Y:S01]  /*0810*/  IMAD.MOV R4, RZ, RZ, -R5 ;  /* 0x000000ffff047224 */ /* 0x008fe200078e0a05 */
[-C--:B------:R-:W-:Y:S02]  /*0820*/  LEA.HI R13, R0, R0.reuse, RZ, 0x1 ;  /* 0x00000000000d7211 */ /* 0x080fe400078f08ff */
[----:B------:R-:W-:Y:S01]  /*0830*/  SHF.R.S32.HI R12, RZ, 0x1f, R0 ;  /* 0x0000001fff0c7819 */ /* 0x000fe20000011400 */
[----:B------:R-:W-:Y:S01]  /*0840*/  IMAD.MOV.U32 R11, RZ, RZ, R4 ;  /* 0x000000ffff0b7224 */ /* 0x000fe200078e0004 */
[----:B------:R-:W-:Y:S01]  /*0850*/  LOP3.LUT R7, R13, 0x7fffffe, RZ, 0xc0, !PT ;  /* 0x07fffffe0d077812 */ /* 0x000fe200078ec0ff */
[----:B------:R-:W-:Y:S01]  /*0860*/  IMAD.IADD R8, R6, 0x1, -R8 ;  /* 0x0000000106087824 */ /* 0x000fe200078e0a08 */
[----:B------:R-:W-:Y:S02]  /*0870*/  LOP3.LUT R4, R44, 0x3fffffe, RZ, 0xc0, !PT ;  /* 0x03fffffe2c047812 */ /* 0x000fe400078ec0ff */
[----:B------:R-:W-:Y:S01]  /*0880*/  LEA.HI R19, R12, R0, RZ, 0x3 ;  /* 0x000000000c137211 */ /* 0x000fe200078f18ff */
[----:B------:R-:W-:Y:S01]  /*0890*/  IMAD.IADD R197, R0, 0x1, -R7 ;  /* 0x0000000100c57824 */ /* 0x000fe200078e0a07 */
[----:B------:R-:W-:Y:S01]  /*08a0*/  SHF.R.S32.HI R7, RZ, 0x1f, R6 ;  /* 0x0000001fff077819 */ /* 0x000fe20000011406 */
[----:B------:R-:W-:Y:S01]  /*08b0*/  IMAD.IADD R18, R3, 0x1, -R4 ;  /* 0x0000000103127824 */ /* 0x000fe200078e0a04 */
[----:B------:R-:W-:Y:S01]  /*08c0*/  SHF.R.S32.HI R3, RZ, 0x1f, R2 ;  /* 0x0000001fff037819 */ /* 0x000fe20000011402 */
[----:B------:R-:W-:Y:S01]  /*08d0*/  IMAD R0, R11, R21, RZ ;  /* 0x000000150b007224 */ /* 0x000fe200078e02ff */
[----:B------:R-:W-:Y:S01]  /*08e0*/  SHF.R.S32.HI R44, RZ, 0x1, R44 ;  /* 0x00000001ff2c7819 */ /* 0x000fe2000001142c */
[----:B------:R-:W-:-:S02]  /*08f0*/  IMAD.MOV.U32 R4, RZ, RZ, RZ ;  /* 0x000000ffff047224 */ /* 0x000fc400078e00ff */
[----:B------:R-:W-:Y:S02]  /*0900*/  IMAD R8, R59, 0x8, R8 ;  /* 0x000000083b087824 */ /* 0x000fe400078e0208 */
[----:B------:R-:W-:Y:S01]  /*0910*/  IMAD.HI.U32 R12, R5, R0, R4 ;  /* 0x00000000050c7227 */ /* 0x000fe200078e0004 */
[----:B------:R-:W-:-:S03]  /*0920*/  IADD3 R0, P0, R6, R10, RZ ;  /* 0x0000000a06007210 */ /* 0x000fc60007f1e0ff */
[----:B------:R-:W-:Y:S01]  /*0930*/  IMAD R5, R22, UR4, RZ ;  /* 0x0000000416057c24 */ /* 0x000fe2000f8e02ff */
[----:B------:R-:W-:Y:S01]  /*0940*/  LEA.HI.X.SX32 R4, R10, R7, 0x1, P0 ;  /* 0x000000070a047211 */ /* 0x000fe200000f0eff */
[----:B------:R-:W-:Y:S02]  /*0950*/  IMAD.U32 R224, R8, 0x20, R9 ;  /* 0x0000002008e07824 */ /* 0x000fe400078e0009 */
[C---:B------:R-:W-:Y:S02]  /*0960*/  IMAD R14, R23.reuse, UR5, R5 ;  /* 0x00000005170e7c24 */ /* 0x040fe4000f8e0205 */
[C---:B------:R-:W-:Y:S02]  /*0970*/  IMAD R5, R4.reuse, UR10, RZ ;  /* 0x0000000a04057c24 */ /* 0x040fe4000f8e02ff */
[----:B------:R-:W-:Y:S02]  /*0980*/  IMAD R4, R4, UR8, RZ ;  /* 0x0000000804047c24 */ /* 0x000fe4000f8e02ff */
[----:B------:R-:W-:Y:S01]  /*0990*/  IMAD.WIDE.U32 R8, R23, UR4, R2 ;  /* 0x0000000417087c25 */ /* 0x000fe2000f8e0002 */
[----:B------:R-:W-:-:S03]  /*09a0*/  ULDC.64 UR4, c[0x0][0x258] ;  /* 0x0000960000047ab9 */ /* 0x000fc60000000a00 */
[C---:B------:R-:W-:Y:S02]  /*09b0*/  IMAD R15, R0.reuse, UR11, R5 ;  /* 0x0000000b000f7c24 */ /* 0x040fe4000f8e0205 */
[C---:B------:R-:W-:Y:S02]  /*09c0*/  IMAD R16, R0.reuse, UR9, R4 ;  /* 0x0000000900107c24 */ /* 0x040fe4000f8e0204 */
[----:B------:R-:W-:-:S04]  /*09d0*/  IMAD.WIDE.U32 R10, R0, UR10, R2 ;  /* 0x0000000a000a7c25 */ /* 0x000fc8000f8e0002 */
[----:B------:R-:W-:Y:S01]  /*09e0*/  IMAD.WIDE.U32 R4, R0, UR8, R2 ;  /* 0x0000000800047c25 */ /* 0x000fe2000f8e0002 */
[----:B------:R-:W-:Y:S02]  /*09f0*/  SHF.R.S32.HI R2, RZ, 0x1f, R25 ;  /* 0x0000001fff027819 */ /* 0x000fe40000011419 */
[----:B------:R-:W-:Y:S01]  /*0a00*/  SHF.R.S32.HI R0, RZ, 0x1f, R13 ;  /* 0x0000001fff007819 */ /* 0x000fe2000001140d */
[----:B------:R-:W-:-:S04]  /*0a10*/  IMAD.HI.U32 R12, R12, R24, RZ ;  /* 0x000000180c0c7227 */ /* 0x000fc800078e00ff */
[----:B------:R-:W-:Y:S01]  /*0a20*/  IMAD.IADD R3, R9, 0x1, R14 ;  /* 0x0000000109037824 */ /* 0x000fe200078e020e */
[----:B------:R-:W-:Y:S01]  /*0a30*/  SHF.R.S32.HI R14, RZ, 0x1, R13 ;  /* 0x00000001ff0e7819 */ /* 0x000fe2000001140d */
[----:B------:R-:W-:Y:S02]  /*0a40*/  IMAD.MOV R9, RZ, RZ, -R12 ;  /* 0x000000ffff097224 */ /* 0x000fe400078e0a0c */
[----:B------:R-:W-:Y:S02]  /*0a50*/  IMAD R13, R2, UR4, RZ ;  /* 0x00000004020d7c24 */ /* 0x000fe4000f8e02ff */
[----:B------:R-:W-:Y:S01]  /*0a60*/  IMAD.MOV.U32 R2, RZ, RZ, R8 ;  /* 0x000000ffff027224 */ /* 0x000fe200078e0008 */
[----:B------:R-:W-:Y:S01]  /*0a70*/  LEA.HI R8, R0, R14, RZ, 0x2 ;  /* 0x0000000e00087211 */ /* 0x000fe200078f10ff */
[----:B------:R-:W-:Y:S02]  /*0a80*/  IMAD R0, R21, R9, R24 ;  /* 0x0000000915007224 */ /* 0x000fe400078e0218 */
[----:B------:R-:W-:Y:S01]  /*0a90*/  IMAD.IADD R9, R5, 0x1, R16 ;  /* 0x0000000105097824 */ /* 0x000fe200078e0210 */
[----:B------:R-:W-:Y:S01]  /*0aa0*/  LOP3.LUT R8, R8, 0xfffffffc, RZ, 0xc0, !PT ;  /* 0xfffffffc08087812 */ /* 0x000fe200078ec0ff */
[----:B------:R-:W-:Y:S01]  /*0ab0*/  IMAD R13, R25, UR5, R13 ;  /* 0x00000005190d7c24 */ /* 0x000fe2000f8e020d */
[----:B------:R-:W-:Y:S01]  /*0ac0*/  ISETP.GT.U32.AND P2, PT, R21, R0, PT ;  /* 0x000000001500720c */ /* 0x000fe20003f44070 */
[----:B------:R-:W-:Y:S01]  /*0ad0*/  IMAD.WIDE.U32 R2, R25, UR4, R2 ;  /* 0x0000000419027c25 */ /* 0x000fe2000f8e0002 */
[----:B------:R-:W-:-:S03]  /*0ae0*/  ULDC.64 UR4, c[0x0][0x238] ;  /* 0x00008e0000047ab9 */ /* 0x000fc60000000a00 */
[----:B------:R-:W-:Y:S02]  /*0af0*/  IMAD.IADD R47, R14, 0x1, -R8 ;  /* 0x000000010e2f7824 */ /* 0x000fe400078e0a08 */
[----:B------:R-:W-:Y:S02]  /*0b00*/  IMAD.MOV.U32 R8, RZ, RZ, R4 ;  /* 0x000000ffff087224 */ /* 0x000fe400078e0004 */
[----:B------:R-:W-:-:S04]  /*0b10*/  IMAD.WIDE R4, R61, 0x80, R6 ;  /* 0x000000803d047825 */ /* 0x000fc800078e0206 */
[----:B------:R-:W-:Y:S02]  /*0b20*/  IMAD.IADD R3, R3, 0x1, R13 ;  /* 0x0000000103037824 */ /* 0x000fe400078e020d */
[----:B------:R-:W-:Y:S02]  /*0b30*/  IMAD R5, R5, UR12, RZ ;  /* 0x0000000c05057c24 */ /* 0x000fe4000f8e02ff */
[----:B------:R-:W-:Y:S02]  /*0b40*/  @!P2 IMAD.IADD R0, R0, 0x1, -R21 ;  /* 0x000000010000a824 */ /* 0x000fe400078e0a15 */
[----:B------:R-:W-:Y:S02]  /*0b50*/  IMAD.IADD R11, R11, 0x1, R15 ;  /* 0x000000010b0b7824 */ /* 0x000fe400078e020f */
[----:B------:R-:W-:Y:S01]  /*0b60*/  IMAD R5, R4, UR13, R5 ;  /* 0x0000000d04057c24 */ /* 0x000fe2000f8e0205 */
[----:B------:R-:W-:Y:S01]  /*0b70*/  ISETP.GE.U32.AND P3, PT, R0, R21, PT ;  /* 0x000000150000720c */ /* 0x000fe20003f66070 */
[----:B------:R-:W-:-:S04]  /*0b80*/  IMAD.WIDE.U32 R2, R4, UR12, R2 ;  /* 0x0000000c04027c25 */ /* 0x000fc8000f8e0002 */
[----:B------:R-:W-:Y:S02]  /*0b90*/  IMAD R4, R22, UR4, RZ ;  /* 0x0000000416047c24 */ /* 0x000fe4000f8e02ff */
[----:B------:R-:W-:Y:S01]  /*0ba0*/  IMAD.WIDE.U32 R6, R23, UR6, R10 ;  /* 0x0000000617067c25 */ /* 0x000fe2000f8e000a */
[----:B------:R-:W-:-:S03]  /*0bb0*/  LOP3.LUT R11, R25, R26, RZ, 0x3c, !PT ;  /* 0x0000001a190b7212 */ /* 0x000fc600078e3cff */
[----:B------:R-:W-:Y:S01]  /*0bc0*/  IMAD R10, R23, UR5, R4 ;  /* 0x00000005170a7c24 */ /* 0x000fe2000f8e0204 */
[----:B------:R-:W-:Y:S01]  /*0bd0*/  ISETP.GE.AND P1, PT, R11, RZ, PT ;  /* 0x000000ff0b00720c */ /* 0x000fe20003f26270 */
[----:B------:R-:W-:Y:S01]  /*0be0*/  IMAD.WIDE.U32 R8, R23, UR4, R8 ;  /* 0x0000000417087c25 */ /* 0x000fe2000f8e0008 */
[----:B------:R-:W-:Y:S01]  /*0bf0*/  ULDC.64 UR4, c[0x0][0x210] ;  /* 0x0000840000047ab9 */ /* 0x000fe20000000a00 */
[----:B------:R-:W-:Y:S02]  /*0c00*/  SHF.R.S32.HI R11, RZ, 0x1f, R56 ;  /* 0x0000001fff0b7819 */ /* 0x000fe40000011438 */
[----:B------:R-:W-:Y:S01]  /*0c10*/  IMAD.IADD R0, R3, 0x1, R5 ;  /* 0x0000000103007824 */ /* 0x000fe200078e0205 */
[----:B------:R-:W-:Y:S01]  /*0c20*/  LEA R4, P0, R2, UR4, 0x1 ;  /* 0x0000000402047c11 */ /* 0x000fe2000f8008ff */
[----:B------:R-:W-:Y:S01]  /*0c30*/  @!P2 VIADD R12, R12, 0x1 ;  /* 0x000000010c0ca836 */ /* 0x000fe20000000000 */
[----:B------:R-:W-:Y:S01]  /*0c40*/  USHF.L.U64.HI UR4, UR12, 0x6, UR13 ;  /* 0x000000060c047899 */ /* 0x000fe2000801020d */
[----:B------:R-:W-:Y:S01]  /*0c50*/  IMAD R13, R22, UR6, RZ ;  /* 0x00000006160d7c24 */ /* 0x000fe2000f8e02ff */
[----:B------:R-:W-:Y:S01]  /*0c60*/  LEA.HI.X R5, R2, UR5, R0, 0x1, P0 ;  /* 0x0000000502057c11 */ /* 0x000fe200080f0c00 */
[----:B------:R-:W-:Y:S01]  /*0c70*/  UMOV UR5, 0x400 ;  /* 0x0000040000057882 */ /* 0x000fe20000000000 */
[----:B------:R-:W-:Y:S01]  /*0c80*/  ISETP.NE.AND P0, PT, R26, RZ, PT ;  /* 0x000000ff1a00720c */ /* 0x000fe20003f05270 */
[----:B------:R-:W-:Y:S01]  /*0c90*/  @P3 VIADD R12, R12, 0x1 ;  /* 0x000000010c0c3836 */ /* 0x000fe20000000000 */
[----:B--2---:R-:W-:Y:S01]  /*0ca0*/  ULEA UR5, UR15, UR5, 0x18 ;  /* 0x000000050f057291 */ /* 0x004fe2000f8ec03f */
[----:B------:R-:W-:Y:S01]  /*0cb0*/  IADD3 R2, P2, R4, UR14, RZ ;  /* 0x0000000e04027c10 */ /* 0x000fe2000ff5e0ff */
[----:B------:R-:W-:Y:S01]  /*0cc0*/  IMAD R13, R23, UR7, R13 ;  /* 0x00000007170d7c24 */ /* 0x000fe2000f8e020d */
[----:B------:R-:W-:Y:S01]  /*0cd0*/  ULDC.64 UR6, c[0x0][0x260] ;  /* 0x0000980000067ab9 */ /* 0x000fe20000000a00 */
[----:B------:R-:W-:Y:S01]  /*0ce0*/  IMAD.MOV.U32 R0, RZ, RZ, R12 ;  /* 0x000000ffff007224 */ /* 0x000fe200078e000c */
[----:B------:R-:W-:Y:S01]  /*0cf0*/  IADD3.X R3, R5, UR4, RZ, P2, !PT ;  /* 0x0000000405037c10 */ /* 0x000fe200097fe4ff */
[----:B------:R-:W-:Y:S01]  /*0d00*/  IMAD.IADD R7, R7, 0x1, R13 ;  /* 0x0000000107077824 */ /* 0x000fe200078e020d */
[----:B------:R-:W-:Y:S01]  /*0d10*/  LEA R224, R224, UR5, 0x1 ;  /* 0x00000005e0e07c11 */ /* 0x000fe2000f8e08ff */
[----:B------:R-:W-:Y:S01]  /*0d20*/  @!P1 IMAD.MOV R0, RZ, RZ, -R0 ;  /* 0x000000ffff009224 */ /* 0x000fe200078e0a00 */
[----:B------:R-:W-:Y:S01]  /*0d30*/  USHF.L.U64.HI UR12, UR10, 0x7, UR11 ;  /* 0x000000070a0c7899 */ /* 0x000fe2000801020b */
[----:B------:R-:W-:Y:S01]  /*0d40*/  IMAD.IADD R9, R9, 0x1, R10 ;  /* 0x0000000109097824 */ /* 0x000fe200078e020a */
[----:B------:R-:W-:Y:S01]  /*0d50*/  @!P0 LOP3.LUT R0, RZ, R26, RZ, 0x33, !PT ;  /* 0x0000001aff008212 */ /* 0x000fe200078e33ff */
[----:B------:R-:W-:Y:S01]  /*0d60*/  @!PT LDS RZ, [RZ] ;  /* 0x00000000fffff984 */ /* 0x000fe20000000800 */
[----:B------:R-:W-:Y:S01]  /*0d70*/  @!PT LDS RZ, [RZ] ;  /* 0x00000000fffff984 */ /* 0x000fe20000000800 */
[----:B------:R-:W-:Y:S01]  /*0d80*/  @!PT LDS RZ, [RZ] ;  /* 0x00000000fffff984 */ /* 0x000fe20000000800 */
[----:B------:R1:W-:Y:S01]  /*0d90*/  LDGSTS.E.BYPASS.LTC128B.128 [R224], desc[UR30][R4.64] ;  /* 0x0000000004e07fae */ /* 0x0003e2000b901d5e */
[----:B------:R-:W-:-:S02]  /*0da0*/  USHF.L.U32 UR13, UR10, 0x7, URZ ;  /* 0x000000070a0d7899 */ /* 0x000fc4000800063f */
[----:B------:R-:W-:Y:S01]  /*0db0*/  USHF.L.U32 UR15, UR10, 0x6, URZ ;  /* 0x000000060a0f7899 */ /* 0x000fe2000800063f */
[----:B------:R-:W-:Y:S01]  /*0dc0*/  IMAD.WIDE.U32 R28, R0, UR6, R6 ;  /* 0x00000006001c7c25 */ /* 0x000fe2000f8e0006 */
[----:B------:R2:W-:Y:S03]  /*0dd0*/  LDGSTS.E.BYPASS.LTC128B.128 [R224+0x800], desc[UR30][R2.64] ;  /* 0x0080000002e07fae */ /* 0x0005e6000b901d5e */
[----:B------:R-:W-:Y:S01]  /*0de0*/  IMAD R7, R56, UR12, RZ ;  /* 0x0000000c38077c24 */ /* 0x000fe2000f8e02ff */
[----:B------:R-:W-:Y:S01]  /*0df0*/  STL.64 [R1+0x20], R28 ;  /* 0x0000201c01007387 */ /* 0x000fe20000100a00 */
[----:B------:R-:W-:Y:S02]  /*0e00*/  IMAD.MOV.U32 R238, RZ, RZ, R28 ;  /* 0x000000ffffee7224 */ /* 0x000fe400078e001c */
[----:B------:R-:W-:Y:S01]  /*0e10*/  IMAD R7, R11, UR13, R7 ;  /* 0x0000000d0b077c24 */ /* 0x000fe2000f8e0207 */
[----:B-1----:R-:W-:-:S05]  /*0e20*/  SHF.R.S32.HI R5, RZ, 0x1f, R0 ;  /* 0x0000001fff057819 */ /* 0x002fca0000011400 */
[----:B------:R-:W-:Y:S01]  /*0e30*/  IMAD R4, R5, UR6, RZ ;  /* 0x0000000605047c24 */ /* 0x000fe2000f8e02ff */
[----:B--2---:R-:W-:-:S03]  /*0e40*/  IADD3 R2, P0, R2, UR14, RZ ;  /* 0x0000000e02027c10 */ /* 0x004fc6000ff1e0ff */
[C---:B------:R-:W-:Y:S01]  /*0e50*/  IMAD R4, R0.reuse, UR7, R4 ;  /* 0x0000000700047c24 */ /* 0x040fe2000f8e0204 */
[----:B------:R-:W-:Y:S01]  /*0e60*/  ULDC.64 UR6, c[0x0][0x268] ;  /* 0x00009a0000067ab9 */ /* 0x000fe20000000a00 */
[----:B------:R-:W-:Y:S01]  /*0e70*/  IADD3.X R3, R3, UR4, RZ, P0, !PT ;  /* 0x0000000403037c10 */ /* 0x000fe200087fe4ff */
[----:B------:R-:W-:Y:S02]  /*0e80*/  IMAD R6, R5, UR6, RZ ;  /* 0x0000000605067c24 */ /* 0x000fe4000f8e02ff */
[----:B------:R-:W-:Y:S02]  /*0e90*/  IMAD.IADD R239, R29, 0x1, R4 ;  /* 0x000000011def7824 */ /* 0x000fe400078e0204 */
[----:B------:R-:W-:Y:S01]  /*0ea0*/  IMAD.WIDE.U32 R12, R0, UR6, R8 ;  /* 0x00000006000c7c25 */ /* 0x000fe2000f8e0008 */
[----:B------:R1:W-:Y:S03]  /*0eb0*/  LDGSTS.E.BYPASS.LTC128B.128 [R224+0x1000], desc[UR30][R2.64] ;  /* 0x0100000002e07fae */ /* 0x0003e6000b901d5e */
[----:B------:R-:W-:Y:S01]  /*0ec0*/  IMAD.WIDE.U32 R4, R56, UR13, R238 ;  /* 0x0000000d38047c25 */ /* 0x000fe2000f8e00ee */
[----:B------:R-:W-:Y:S03]  /*0ed0*/  STL.64 [R1+0x10], R238 ;  /* 0x000010ee01007387 */ /* 0x000fe60000100a00 */
[----:B------:R-:W-:Y:S01]  /*0ee0*/  IMAD R10, R0, UR7, R6 ;  /* 0x00000007000a7c24 */ /* 0x000fe2000f8e0206 */
[----:B------:R-:W-:Y:S01]  /*0ef0*/  ULDC.64 UR6, c[0x0][0x218] ;  /* 0x0000860000067ab9 */ /* 0x000fe20000000a00 */
[----:B------:R-:W-:Y:S01]  /*0f00*/  IMAD R0, R11, UR8, RZ ;  /* 0x000000080b007c24 */ /* 0x000fe2000f8e02ff */
[----:B------:R-:W-:Y:S01]  /*0f10*/  LEA R6, P0, R4, UR6, 0x1 ;  /* 0x0000000604067c11 */ /* 0x000fe2000f8008ff */
[----:B------:R-:W-:Y:S01]  /*0f20*/  IMAD.IADD R7, R5, 0x1, R7 ;  /* 0x0000000105077824 */ /* 0x000fe200078e0207 */
[----:B------:R-:W-:Y:S01]  /*0f30*/  STL.64 [R1+0x18], R12 ;  /* 0x0000180c01007387 */ /* 0x000fe20000100a00 */
[----:B------:R-:W-:-:S03]  /*0f40*/  IMAD.WIDE.U32 R8, R56, UR8, RZ ;  /* 0x0000000838087c25 */ /* 0x000fc6000f8e00ff */
[----:B------:R-:W-:Y:S01]  /*0f50*/  LEA.HI.X R7, R4, UR7, R7, 0x1, P0 ;  /* 0x0000000704077c11 */ /* 0x000fe200080f0c07 */
[----:B------:R-:W-:Y:S02]  /*0f60*/  IMAD R0, R56, UR9, R0 ;  /* 0x0000000938007c24 */ /* 0x000fe4000f8e0200 */
[----:B------:R-:W-:Y:S02]  /*0f70*/  IMAD.IADD R10, R13, 0x1, R10 ;  /* 0x000000010d0a7824 */ /* 0x000fe400078e020a */
[----:B------:R-:W-:Y:S01]  /*0f80*/  IMAD.IADD R0, R9, 0x1, R0 ;  /* 0x0000000109007824 */ /* 0x000fe200078e0200 */
[C---:B------:R-:W-:Y:S02]  /*0f90*/  LEA R9, P0, R8.reuse, R12, 0x7 ;  /* 0x0000000c08097211 */ /* 0x040fe400078038ff */
[----:B------:R2:W-:Y:S02]  /*0fa0*/  STL [R1+0xc], R10 ;  /* 0x00000c0a01007387 */ /* 0x0005e40000100800 */
[----:B------:R-:W-:Y:S01]  /*0fb0*/  LEA.HI.X R8, R8, R10, R0, 0x7, P0 ;  /* 0x0000000a08087211 */ /* 0x000fe200000f3c00 */
[----:B------:R-:W-:Y:S01]  /*0fc0*/  IMAD.SHL.U32 R0, R44, 0x40, RZ ;  /* 0x000000402c007824 */ /* 0x000fe200078e00ff */
[----:B-1----:R-:W-:Y:S01]  /*0fd0*/  IADD3 R2, P1, R2, UR14, RZ ;  /* 0x0000000e02027c10 */ /* 0x002fe2000ff3e0ff */
[----:B------:R-:W-:-:S03]  /*0fe0*/  USHF.L.U64.HI UR14, UR10, 0x6, UR11 ;  /* 0x000000060a0e7899 */ /* 0x000fc6000801020b */
[----:B------:R-:W-:Y:S01]  /*0ff0*/  IADD3.X R3, R3, UR4, RZ, P1, !PT ;  /* 0x0000000403037c10 */ /* 0x000fe20008ffe4ff */
[----:B------:R-:W-:Y:S01]  /*1000*/  ULDC.64 UR10, c[0x0][0x220] ;  /* 0x00008800000a7ab9 */ /* 0x000fe20000000a00 */
[----:B------:R-:W-:Y:S01]  /*1010*/  IADD3 R4, P1, R6, UR15, RZ ;  /* 0x0000000f06047c10 */ /* 0x000fe2000ff3e0ff */
[----:B------:R-:W-:Y:S01]  /*1020*/  UIADD3 UR4, UR5, 0x2000, URZ ;  /* 0x0000200005047890 */ /* 0x000fe2000fffe03f */
[----:B------:R-:W-:Y:S01]  /*1030*/  LOP3.LUT R0, R0, 0xc0, RZ, 0xc0, !PT ;  /* 0x000000c000007812 */ /* 0x000fe200078ec0ff */
[----:B------:R1:W-:Y:S01]  /*1040*/  LDGSTS.E.BYPASS.LTC128B.128 [R224+0x1800], desc[UR30][R2.64] ;  /* 0x0180000002e07fae */ /* 0x0003e2000b901d5e */
[----:B------:R-:W-:-:S03]  /*1050*/  IADD3.X R5, R7, UR14, RZ, P1, !PT ;  /* 0x0000000e07057c10 */ /* 0x000fc60008ffe4ff */
[----:B------:R-:W-:Y:S04]  /*1060*/  LDGSTS.E.BYPASS.LTC128B.128 [R224+0x2000], desc[UR30][R6.64] ;  /* 0x0200000006e07fae */ /* 0x000fe8000b901d5e */
[----:B------:R3:W-:Y:S01]  /*1070*/  LDGSTS.E.BYPASS.LTC128B.128 [R224+0x2800], desc[UR30][R4.64] ;  /* 0x0280000004e07fae */ /* 0x0007e2000b901d5e */
[----:B-1----:R-:W-:-:S04]  /*1080*/  IADD3 R2, P0, R4, UR15, RZ ;  /* 0x0000000f04027c10 */ /* 0x002fc8000ff1e0ff */
[----:B------:R-:W-:Y:S02]  /*1090*/  IADD3.X R3, R5, UR14, RZ, P0, !PT ;  /* 0x0000000e05037c10 */ /* 0x000fe400087fe4ff */
[----:B---3--:R-:W-:-:S03]  /*10a0*/  IADD3 R4, P0, R2, UR15, RZ ;  /* 0x0000000f02047c10 */ /* 0x008fc6000ff1e0ff */
[----:B------:R1:W-:Y:S01]  /*10b0*/  LDGSTS.E.BYPASS.LTC128B.128 [R224+0x3000], desc[UR30][R2.64] ;  /* 0x0300000002e07fae */ /* 0x0003e2000b901d5e */
[----:B------:R-:W-:-:S05]  /*10c0*/  IADD3.X R5, R3, UR14, RZ, P0, !PT ;  /* 0x0000000e03057c10 */ /* 0x000fca00087fe4ff */
[----:B------:R3:W-:Y:S04]  /*10d0*/  LDGSTS.E.BYPASS.LTC128B.128 [R224+0x3800], desc[UR30][R4.64] ;  /* 0x0380000004e07fae */ /* 0x0007e8000b901d5e */
[----:B------:R-:W0:Y:S01]  /*10e0*/  LDGDEPBAR ;  /* 0x00000000000079af */ /* 0x000e220000000000 */
[----:B-1----:R-:W-:Y:S02]  /*10f0*/  LOP3.LUT R3, R0, 0x8, R20, 0xf8, !PT ;  /* 0x0000000800037812 */ /* 0x002fe400078ef814 */
[----:B------:R-:W-:Y:S02]  /*1100*/  SHF.R.U32.HI R0, RZ, 0x3, R0 ;  /* 0x00000003ff007819 */ /* 0x000fe40000011600 */
[----:B------:R-:W-:Y:S02]  /*1110*/  LEA R2, P0, R9, UR10, 0x1 ;  /* 0x0000000a09027c11 */ /* 0x000fe4000f8008ff */
[----:B--2---:R-:W-:Y:S01]  /*1120*/  LOP3.LUT R10, R3, R0, RZ, 0x3c, !PT ;  /* 0x00000000030a7212 */ /* 0x004fe200078e3cff */
[----:B------:R-:W-:Y:S01]  /*1130*/  IMAD.SHL.U32 R0, R47, 0x40, RZ ;  /* 0x000000402f007824 */ /* 0x000fe200078e00ff */
[----:B------:R-:W-:Y:S01]  /*1140*/  LEA.HI.X R3, R9, UR11, R8, 0x1, P0 ;  /* 0x0000000b09037c11 */ /* 0x000fe200080f0c08 */
[----:B------:R-:W-:-:S04]  /*1150*/  DEPBAR.LE SB0, 0x0 ;  /* 0x000080000000791a */ /* 0x000fc80000000000 */
[----:B------:R-:W-:Y:S01]  /*1160*/  BAR.SYNC.DEFER_BLOCKING 0x0 ;  /* 0x0000000000007b1d */ /* 0x000fe20000010000 */
[----:B---3--:R-:W-:Y:S01]  /*1170*/  IMAD.SHL.U32 R4, R19, 0x20, RZ ;  /* 0x0000002013047824 */ /* 0x008fe200078e00ff */
        /* <DEDUP_REMOVED lines=33> */
[----:B--2---:R-:W-:Y:S01]  /*1390*/  LDSM.16.M88.4 R4, [R211+0x1000] ;  /* 0x00100000d304783b */ /* 0x004fe20000000200 */
[----:B------:R-:W-:-:S03]  /*13a0*/  SHF.R.S32.HI R2, RZ, 0x1f, R46 ;  /* 0x0000001fff027819 */ /* 0x000fc6000001142e */
[----:B------:R-:W2:Y:S01]  /*13b0*/  LDSM.16.M88.4 R20, [R3+0x2800] ;  /* 0x002800000314783b */ /* 0x000ea20000000200 */
[----:B------:R-:W-:Y:S01]  /*13c0*/  IMAD.IADD R212, R211, 0x1, R0 ;  /* 0x00000001d3d47824 */ /* 0x000fe200078e0200 */
[----:B------:R-:W-:Y:S01]  /*13d0*/  LEA.HI R2, R2, R46, RZ, 0x2 ;  /* 0x0000002e02027211 */ /* 0x000fe200078f10ff */
[----:B------:R-:W-:Y:S01]  /*13e0*/  @P0 VIADD R213, R210, 0xffffffe0 ;  /* 0xffffffe0d2d50836 */ /* 0x000fe20000000000 */
[----:B------:R-:W3:Y:S02]  /*13f0*/  LDSM.16.M88.4 R12, [R3+0x2c00] ;  /* 0x002c0000030c783b */ /* 0x000ee40000000200 */
[----:B------:R-:W-:Y:S02]  /*1400*/  SHF.R.S32.HI R2, RZ, 0x2, R2 ;  /* 0x00000002ff027819 */ /* 0x000fe40000011402 */
[----:B------:R-:W-:Y:S04]  /*1410*/  LDSM.16.M88.4 R28, [R3+0x2000] ;  /* 0x00200000031c783b */ /* 0x000fe80000000200 */
[----:B------:R-:W-:Y:S04]  /*1420*/  LDSM.16.M88.4 R24, [R3+0x2400] ;  /* 0x002400000318783b */ /* 0x000fe80000000200 */
[----:B-1----:R-:W1:Y:S04]  /*1430*/  LDSM.16.M88.4 R8, [R3+0x3000] ;  /* 0x003000000308783b */ /* 0x002e680000000200 */
[----:B------:R-:W4:Y:S04]  /*1440*/  LDSM.16.M88.4 R32, [R3+0x3400] ;  /* 0x003400000320783b */ /* 0x000f280000000200 */
[----:B------:R-:W5:Y:S04]  /*1450*/  LDSM.16.M88.4 R36, [R3+0x3800] ;  /* 0x003800000324783b */ /* 0x000f680000000200 */
[----:B------:R3:W5:Y:S04]  /*1460*/  LDSM.16.M88.4 R40, [R3+0x3c00] ;  /* 0x003c00000328783b */ /* 0x0007680000000200 */
[----:B------:R-:W0:Y:S01]  /*1470*/  LDGDEPBAR ;  /* 0x00000000000079af */ /* 0x000e220000000000 */
[C---:B--2---:R-:W-:Y:S06]  /*1480*/  HMMA.16816.F32.BF16 R96, R4.reuse, R20, RZ ;  /* 0x000000140460723c */ /* 0x044fec00000418ff */
[----:B------:R-:W-:Y:S01]  /*1490*/  HMMA.16816.F32.BF16 R108, R4, R22, RZ ;  /* 0x00000016046c723c */ /* 0x000fe200000418ff */
[----:B---3--:R-:W-:-:S05]  /*14a0*/  IMAD R3, R59, 0x10, R60 ;  /* 0x000000103b037824 */ /* 0x008fca00078e023c */
[C---:B------:R-:W-:Y:S06]  /*14b0*/  HMMA.16816.F32.BF16 R116, R4.reuse, R12, RZ ;  /* 0x0000000c0474723c */ /* 0x040fec00000418ff */
[----:B------:R-:W-:Y:S06]  /*14c0*/  HMMA.16816.F32.BF16 R140, R4, R14, RZ ;  /* 0x0000000e048c723c */ /* 0x000fec00000418ff */
[C---:B------:R-:W-:Y:S06]  /*14d0*/  HMMA.16816.F32.BF16 R92, R16.reuse, R20, RZ ;  /* 0x00000014105c723c */ /* 0x040fec00000418ff */
[C---:B------:R-:W-:Y:S01]  /*14e0*/  HMMA.16816.F32.BF16 R100, R16.reuse, R22, RZ ;  /* 0x000000161064723c */ /* 0x040fe200000418ff */
[----:B------:R-:W-:Y:S05]  /*14f0*/  LDSM.16.M88.4 R20, [R213] ;  /* 0x00000000d514783b */ /* 0x000fea0000000200 */
[C---:B------:R-:W-:Y:S06]  /*1500*/  HMMA.16816.F32.BF16 R104, R16.reuse, R12, RZ ;  /* 0x0000000c1068723c */ /* 0x040fec00000418ff */
[----:B------:R-:W-:Y:S01]  /*1510*/  HMMA.16816.F32.BF16 R112, R16, R14, RZ ;  /* 0x0000000e1070723c */ /* 0x000fe200000418ff */
[----:B------:R-:W2:Y:S05]  /*1520*/  LDSM.16.M88.4 R12, [R212] ;  /* 0x00000000d40c783b */ /* 0x000eaa0000000200 */
[C---:B-1----:R-:W-:Y:S06]  /*1530*/  HMMA.16816.F32.BF16 R168, R4.reuse, R8, RZ ;  /* 0x0000000804a8723c */ /* 0x042fec00000418ff */
[----:B------:R-:W-:Y:S06]  /*1540*/  HMMA.16816.F32.BF16 R176, R4, R10, RZ ;  /* 0x0000000a04b0723c */ /* 0x000fec00000418ff */
[C---:B------:R-:W-:Y:S06]  /*1550*/  HMMA.16816.F32.BF16 R120, R16.reuse, R8, RZ ;  /* 0x000000081078723c */ /* 0x040fec00000418ff */
[C---:B------:R-:W-:Y:S01]  /*1560*/  HMMA.16816.F32.BF16 R132, R16.reuse, R10, RZ ;  /* 0x0000000a1084723c */ /* 0x040fe200000418ff */
[----:B------:R-:W1:Y:S05]  /*1570*/  LDSM.16.M88.4 R8, [R212+0x1000] ;  /* 0x00100000d408783b */ /* 0x000e6a0000000200 */
[-C--:B------:R-:W-:Y:S06]  /*1580*/  HMMA.16816.F32.BF16 R48, R16, R28.reuse, RZ ;  /* 0x0000001c1030723c */ /* 0x080fec00000418ff */
[C---:B------:R-:W-:Y:S06]  /*1590*/  HMMA.16816.F32.BF16 R52, R4.reuse, R28, RZ ;  /* 0x0000001c0434723c */ /* 0x040fec00000418ff */
[----:B------:R-:W-:Y:S01]  /*15a0*/  HMMA.16816.F32.BF16 R80, R4, R24, RZ ;  /* 0x000000180450723c */ /* 0x000fe200000418ff */
[----:B------:R-:W-:Y:S01]  /*15b0*/  IADD3 R28, R3, 0x1, R2 ;  /* 0x00000001031c7810 */ /* 0x000fe20007ffe002 */
[----:B------:R-:W-:-:S02]  /*15c0*/  IMAD.SHL.U32 R2, R56, 0x4, RZ ;  /* 0x0000000438027824 */ /* 0x000fc400078e00ff */
[----:B------:R-:W-:Y:S02]  /*15d0*/  VIADD R29, R241, 0x4 ;  /* 0x00000004f11d7836 */ /* 0x000fe40000000000 */
[----:B------:R-:W-:Y:S01]  /*15e0*/  HMMA.16816.F32.BF16 R88, R4, R26, RZ ;  /* 0x0000001a0458723c */ /* 0x000fe200000418ff */
[----:B------:R-:W-:-:S05]  /*15f0*/  VIADD R3, R2, 0x1 ;  /* 0x0000000102037836 */ /* 0x000fca0000000000 */
[C---:B------:R-:W-:Y:S06]  /*1600*/  HMMA.16816.F32.BF16 R68, R16.reuse, R24, RZ ;  /* 0x000000181044723c */ /* 0x040fec00000418ff */
[----:B------:R-:W-:Y:S01]  /*1610*/  HMMA.16816.F32.BF16 R84, R16, R26, RZ ;  /* 0x0000001a1054723c */ /* 0x000fe200000418ff */
[----:B------:R-:W3:Y:S05]  /*1620*/  LDSM.16.M88.4 R24, [R213+0x400] ;  /* 0x00040000d518783b */ /* 0x000eea0000000200 */
[-C--:B------:R-:W-:Y:S06]  /*1630*/  HMMA.16816.F32.BF16 R72, R4, R30.reuse, RZ ;  /* 0x0000001e0448723c */ /* 0x080fec00000418ff */
[C---:B------:R-:W-:Y:S06]  /*1640*/  HMMA.16816.F32.BF16 R76, R16.reuse, R30, RZ ;  /* 0x0000001e104c723c */ /* 0x040fec00000418ff */
[C---:B----4-:R-:W-:Y:S06]  /*1650*/  HMMA.16816.F32.BF16 R124, R16.reuse, R32, RZ ;  /* 0x00000020107c723c */ /* 0x050fec00000418ff */
[C---:B------:R-:W-:Y:S06]  /*1660*/  HMMA.16816.F32.BF16 R136, R16.reuse, R34, RZ ;  /* 0x000000221088723c */ /* 0x040fec00000418ff */
[C---:B-----5:R-:W-:Y:S06]  /*1670*/  HMMA.16816.F32.BF16 R152, R16.reuse, R36, RZ ;  /* 0x000000241098723c */ /* 0x060fec00000418ff */
[C---:B------:R-:W-:Y:S06]  /*1680*/  HMMA.16816.F32.BF16 R156, R16.reuse, R38, RZ ;  /* 0x00000026109c723c */ /* 0x040fec00000418ff */
[C---:B------:R-:W-:Y:S06]  /*1690*/  HMMA.16816.F32.BF16 R148, R16.reuse, R40, RZ ;  /* 0x000000281094723c */ /* 0x040fec00000418ff */
[----:B------:R-:W-:Y:S06]  /*16a0*/  HMMA.16816.F32.BF16 R144, R16, R42, RZ ;  /* 0x0000002a1090723c */ /* 0x000fec00000418ff */
[----:B------:R-:W-:Y:S01]  /*16b0*/  HMMA.16816.F32.BF16 R180, R4, R32, RZ ;  /* 0x0000002004b4723c */ /* 0x000fe200000418ff */
[----:B------:R-:W-:-:S04]  /*16c0*/  IMAD.WIDE.U32 R18, R249, -0x2daee0ad, RZ ;  /* 0xd2511f53f9127825 */ /* 0x000fc800078e00ff */
[C---:B------:R-:W-:Y:S01]  /*16d0*/  VIADD R17, R2.reuse, 0x2 ;  /* 0x0000000202117836 */ /* 0x040fe20000000000 */
[C---:B------:R-:W-:Y:S01]  /*16e0*/  LOP3.LUT R16, R19.reuse, UR33, R2, 0x96, !PT ;  /* 0x0000002113107c12 */ /* 0x040fe2000f8e9602 */
[----:B------:R-:W-:Y:S01]  /*16f0*/  VIADD R2, R2, 0x3 ;  /* 0x0000000302027836 */ /* 0x000fe20000000000 */
[C---:B------:R-:W-:Y:S03]  /*1700*/  HMMA.16816.F32.BF16 R188, R4.reuse, R34, RZ ;  /* 0x0000002204bc723c */ /* 0x040fe600000418ff */
[----:B------:R-:W-:Y:S01]  /*1710*/  IMAD.WIDE.U32 R60, R16, -0x326172a9, RZ ;  /* 0xcd9e8d57103c7825 */ /* 0x000fe200078e00ff */
[----:B------:R-:W-:Y:S02]  /*1720*/  LOP3.LUT R2, R19, UR33, R2, 0x96, !PT ;  /* 0x0000002113027c12 */ /* 0x000fe4000f8e9602 */
[----:B------:R-:W-:Y:S03]  /*1730*/  HMMA.16816.F32.BF16 R192, R4, R36, RZ ;  /* 0x0000002404c0723c */ /* 0x000fe600000418ff */
[----:B------:R-:W-:-:S03]  /*1740*/  IMAD.WIDE.U32 R66, R2, -0x326172a9, RZ ;  /* 0xcd9e8d5702427825 */ /* 0x000fc600078e00ff */
[C---:B------:R-:W-:Y:S06]  /*1750*/  HMMA.16816.F32.BF16 R200, R4.reuse, R40, RZ ;  /* 0x0000002804c8723c */ /* 0x040fec00000418ff */
[C---:B------:R-:W-:Y:S06]  /*1760*/  HMMA.16816.F32.BF16 R216, R4.reuse, R38, RZ ;  /* 0x0000002604d8723c */ /* 0x040fec00000418ff */
[----:B------:R-:W-:Y:S06]  /*1770*/  HMMA.16816.F32.BF16 R220, R4, R42, RZ ;  /* 0x0000002a04dc723c */ /* 0x000fec00000418ff */
[----:B--2---:R-:W-:Y:S01]  /*1780*/  HMMA.16816.F32.BF16 R32, R12, R20, R48 ;  /* 0x000000140c20723c */ /* 0x004fe20000041830 */
[C---:B------:R-:W-:Y:S01]  /*1790*/  LOP3.LUT R4, R19.reuse, UR33, R3, 0x96, !PT ;  /* 0x0000002113047c12 */ /* 0x040fe2000f8e9603 */
[----:B------:R-:W-:Y:S01]  /*17a0*/  IMAD.SHL.U32 R5, R58, 0x2, RZ ;  /* 0x000000023a057824 */ /* 0x000fe200078e00ff */
[----:B------:R-:W-:Y:S01]  /*17b0*/  LOP3.LUT R3, R19, UR33, R17, 0x96, !PT ;  /* 0x0000002113037c12 */ /* 0x000fe2000f8e9611 */
[----:B------:R-:W-:-:S02]  /*17c0*/  IMAD.WIDE.U32 R6, R241, -0x326172a9, RZ ;  /* 0xcd9e8d57f1067825 */ /* 0x000fc400078e00ff */
[C---:B-1----:R-:W-:Y:S01]  /*17d0*/  HMMA.16816.F32.BF16 R36, R8.reuse, R20, R52 ;  /* 0x000000140824723c */ /* 0x042fe20000041834 */
[----:B------:R-:W-:Y:S01]  /*17e0*/  LOP3.LUT R5, R5, 0x6, RZ, 0xc0, !PT ;  /* 0x0000000605057812 */ /* 0x000fe200078ec0ff */
[----:B------:R-:W-:Y:S01]  /*17f0*/  IMAD.WIDE.U32 R62, R3, -0x326172a9, RZ ;  /* 0xcd9e8d57033e7825 */ /* 0x000fe200078e00ff */
[--C-:B------:R-:W-:Y:S02]  /*1800*/  LOP3.LUT R206, R61, UR27, R6.reuse, 0x96, !PT ;  /* 0x0000001b3dce7c12 */ /* 0x100fe4000f8e9606 */
[----:B------:R-:W-:Y:S01]  /*1810*/  LOP3.LUT R225, R67, UR27, R6, 0x96, !PT ;  /* 0x0000001b43e17c12 */ /* 0x000fe2000f8e9606 */
[----:B------:R-:W-:Y:S01]  /*1820*/  IMAD.WIDE.U32 R64, R4, -0x326172a9, RZ ;  /* 0xcd9e8d5704407825 */ /* 0x000fe200078e00ff */
[----:B------:R-:W-:Y:S01]  /*1830*/  IADD3 R4, R45, -UR19, R28 ;  /* 0x800000132d047c10 */ /* 0x000fe2000fffe01c */
[----:B------:R-:W-:Y:S01]  /*1840*/  HMMA.16816.F32.BF16 R40, R8, R22, R72 ;  /* 0x000000160828723c */ /* 0x000fe20000041848 */
[--C-:B------:R-:W-:Y:S01]  /*1850*/  LOP3.LUT R246, R63, UR27, R6.reuse, 0x96, !PT ;  /* 0x0000001b3ff67c12 */ /* 0x100fe2000f8e9606 */
[----:B------:R-:W-:Y:S01]  /*1860*/  IMAD.WIDE.U32 R2, R29, -0x326172a9, RZ ;  /* 0xcd9e8d571d027825 */ /* 0x000fe200078e00ff */
[----:B------:R-:W-:-:S02]  /*1870*/  LOP3.LUT R208, R65, UR27, R6, 0x96, !PT ;  /* 0x0000001b41d07c12 */ /* 0x000fc4000f8e9606 */
[-C--:B------:R-:W-:Y:S01]  /*1880*/  LOP3.LUT R7, R7, R237.reuse, RZ, 0x3c, !PT ;  /* 0x000000ed07077212 */ /* 0x080fe200078e3cff */
[----:B------:R-:W-:Y:S01]  /*1890*/  IMAD R5, R56, 0x80, R5 ;  /* 0x0000008038057824 */ /* 0x000fe200078e0205 */
[----:B------:R-:W-:Y:S01]  /*18a0*/  LOP3.LUT R3, R3, R237, RZ, 0x3c, !PT ;  /* 0x000000ed03037212 */ /* 0x000fe200078e3cff */
[----:B------:R-:W-:Y:S01]  /*18b0*/  VIADD R4, R4, UR18 ;  /* 0x0000001204047c36 */ /* 0x000fe20008000000 */
[C---:B------:R-:W-:Y:S01]  /*18c0*/  HMMA.16816.F32.BF16 R28, R12.reuse, R22, R76 ;  /* 0x000000160c1c723c */ /* 0x040fe2000004184c */
[----:B------:R-:W1:Y:S01]  /*18d0*/  LDSM.16.M88.4 R20, [R213+0x800] ;  /* 0x00080000d514783b */ /* 0x000e620000000200 */
[----:B------:R-:W-:Y:S01]  /*18e0*/  VIADD R16, R5, 0x1 ;  /* 0x0000000105107836 */ /* 0x000fe20000000000 */
[--C-:B------:R-:W-:Y:S01]  /*18f0*/  LOP3.LUT R209, R61, UR27, R2.reuse, 0x96, !PT ;  /* 0x0000001b3dd17c12 */ /* 0x100fe2000f8e9602 */
[----:B------:R-:W-:Y:S01]  /*1900*/  IMAD.WIDE.U32 R166, R3, -0x2daee0ad, RZ ;  /* 0xd2511f5303a67825 */ /* 0x000fe200078e00ff */
[--C-:B------:R-:W-:Y:S01]  /*1910*/  LOP3.LUT R245, R65, UR27, R2.reuse, 0x96, !PT ;  /* 0x0000001b41f57c12 */ /* 0x100fe2000f8e9602 */
[----:B---3--:R-:W-:Y:S01]  /*1920*/  HMMA.16816.F32.BF16 R48, R12, R24, R68 ;  /* 0x000000180c30723c */ /* 0x008fe20000041844 */
[--C-:B------:R-:W-:Y:S01]  /*1930*/  LOP3.LUT R247, R63, UR27, R2.reuse, 0x96, !PT ;  /* 0x0000001b3ff77c12 */ /* 0x100fe2000f8e9602 */
[----:B------:R-:W-:Y:S01]  /*1940*/  IMAD.WIDE.U32 R128, R7, -0x2daee0ad, RZ ;  /* 0xd2511f5307807825 */ /* 0x000fe200078e00ff */
[----:B------:R-:W-:-:S02]  /*1950*/  LOP3.LUT R248, R67, UR27, R2, 0x96, !PT ;  /* 0x0000001b43f87c12 */ /* 0x000fc4000f8e9602 */
[C---:B------:R-:W-:Y:S01]  /*1960*/  VIMNMX R6, R4.reuse, R45, PT ;  /* 0x0000002d04067248 */ /* 0x040fe20003fe0100 */
[C---:B------:R-:W-:Y:S01]  /*1970*/  VIADD R7, R5.reuse, 0x8 ;  /* 0x0000000805077836 */ /* 0x040fe20000000000 */
[C-C-:B------:R-:W-:Y:S02]  /*1980*/  VIADDMNMX R3, R4.reuse, 0x8, R45.reuse, PT ;  /* 0x0000000804037846 */ /* 0x140fe4000380012d */
[----:B------:R-:W-:Y:S02]  /*1990*/  VIADDMNMX R2, R4, 0x40, R45, PT ;  /* 0x0000004004027846 */ /* 0x000fe4000380012d */
[CC--:B------:R-:W-:Y:S02]  /*19a0*/  ISETP.GE.AND P2, PT, R16.reuse, R6.reuse, PT ;  /* 0x000000061000720c */ /* 0x0c0fe40003f46270 */
[----:B------:R-:W-:Y:S02]  /*19b0*/  ISETP.GE.AND P5, PT, R16, R3, PT ;  /* 0x000000031000720c */ /* 0x000fe40003fa6270 */
[----:B------:R-:W-:-:S02]  /*19c0*/  ISETP.GE.AND P6, PT, R5, R6, PT ;  /* 0x000000060500720c */ /* 0x000fc40003fc6270 */
[----:B------:R-:W-:Y:S02]  /*19d0*/  ISETP.GE.AND P3, PT, R5, R3, PT ;  /* 0x000000030500720c */ /* 0x000fe40003f66270 */
[----:B------:R-:W-:Y:S02]  /*19e0*/  ISETP.GE.AND P0, PT, R16, R2, PT ;  /* 0x000000021000720c */ /* 0x000fe40003f06270 */
[----:B------:R-:W-:Y:S02]  /*19f0*/  VIADDMNMX R4, R4, 0x48, R45, PT ;  /* 0x0000004804047846 */ /* 0x000fe4000380012d */
[----:B------:R-:W-:Y:S01]  /*1a00*/  FSEL R131, R32, -INF , !P6 ;  /* 0xff80000020837808 */ /* 0x000fe20007000000 */
[----:B------:R-:W-:Y:S01]  /*1a10*/  HMMA.16816.F32.BF16 R44, R12, R26, R84 ;  /* 0x0000001a0c2c723c */ /* 0x000fe20000041854 */
[----:B------:R-:W-:Y:S02]  /*1a20*/  FSEL R163, R33, -INF , !P2 ;  /* 0xff80000021a37808 */ /* 0x000fe40005000000 */
[----:B------:R-:W-:-:S02]  /*1a30*/  FSEL R172, R34, -INF , !P3 ;  /* 0xff80000022ac7808 */ /* 0x000fc40005800000 */
[----:B------:R-:W-:Y:S02]  /*1a40*/  FSEL R215, R35, -INF , !P5 ;  /* 0xff80000023d77808 */ /* 0x000fe40006800000 */
[----:B------:R-:W-:Y:S01]  /*1a50*/  HMMA.16816.F32.BF16 R32, R8, R24, R80 ;  /* 0x000000180820723c */ /* 0x000fe20000041850 */
[----:B------:R-:W-:Y:S02]  /*1a60*/  FSEL R174, R37, -INF , !P0 ;  /* 0xff80000025ae7808 */ /* 0x000fe40004000000 */
[----:B------:R-:W-:Y:S01]  /*1a70*/  ISETP.GE.AND P1, PT, R16, R4, PT ;  /* 0x000000041000720c */ /* 0x000fe20003f26270 */
[C---:B------:R-:W-:Y:S01]  /*1a80*/  VIADD R16, R5.reuse, 0x9 ;  /* 0x0000000905107836 */ /* 0x040fe20000000000 */
[C---:B------:R-:W-:Y:S01]  /*1a90*/  ISETP.GE.AND P5, PT, R5.reuse, R2, PT ;  /* 0x000000020500720c */ /* 0x040fe20003fa6270 */
[----:B-1----:R-:W-:Y:S01]  /*1aa0*/  HMMA.16816.F32.BF16 R56, R12, R20, R92 ;  /* 0x000000140c38723c */ /* 0x002fe2000004185c */
[----:B------:R-:W-:Y:S02]  /*1ab0*/  ISETP.GE.AND P0, PT, R5, R4, PT ;  /* 0x000000040500720c */ /* 0x000fe40003f06270 */
[----:B------:R-:W-:-:S02]  /*1ac0*/  ISETP.GE.AND P2, PT, R7, R2, PT ;  /* 0x000000020700720c */ /* 0x000fc40003f46270 */
[----:B------:R-:W-:Y:S01]  /*1ad0*/  FSEL R173, R36, -INF , !P5 ;  /* 0xff80000024ad7808 */ /* 0x000fe20006800000 */
[C---:B------:R-:W-:Y:S01]  /*1ae0*/  HMMA.16816.F32.BF16 R72, R8.reuse, R20, R96 ;  /* 0x000000140848723c */ /* 0x040fe20000041860 */
[----:B------:R-:W-:Y:S02]  /*1af0*/  FSEL R196, R38, -INF , !P0 ;  /* 0xff80000026c47808 */ /* 0x000fe40004000000 */
[----:B------:R-:W-:Y:S02]  /*1b00*/  FSEL R198, R39, -INF , !P1 ;  /* 0xff80000027c67808 */ /* 0x000fe40004800000 */
[C---:B------:R-:W-:Y:S01]  /*1b10*/  ISETP.GE.AND P4, PT, R7.reuse, R6, PT ;  /* 0x000000060700720c */ /* 0x040fe20003f86270 */
[C---:B------:R-:W-:Y:S01]  /*1b20*/  HMMA.16816.F32.BF16 R36, R8.reuse, R26, R88 ;  /* 0x0000001a0824723c */ /* 0x040fe20000041858 */
[C---:B------:R-:W-:Y:S01]  /*1b30*/  ISETP.GE.AND P6, PT, R7.reuse, R3, PT ;  /* 0x000000030700720c */ /* 0x040fe20003fc6270 */
[----:B------:R-:W-:Y:S01]  /*1b40*/  LDSM.16.M88.4 R24, [R213+0x1000] ;  /* 0x00100000d518783b */ /* 0x000fe20000000200 */
[----:B------:R-:W-:Y:S01]  /*1b50*/  ISETP.GE.AND P3, PT, R7, R4, PT ;  /* 0x000000040700720c */ /* 0x000fe20003f66270 */
[----:B------:R-:W-:Y:S01]  /*1b60*/  VIADD R7, R5, 0x10 ;  /* 0x0000001005077836 */ /* 0x000fe20000000000 */
[----:B------:R-:W-:Y:S01]  /*1b70*/  FSEL R184, R40, -INF , !P2 ;  /* 0xff80000028b87808 */ /* 0x000fe20005000000 */
[----:B------:R-:W-:Y:S01]  /*1b80*/  HMMA.16816.F32.BF16 R68, R8, R22, R108 ;  /* 0x000000160844723c */ /* 0x000fe2000004186c */
[----:B------:R-:W-:-:S02]  /*1b90*/  ISETP.GE.AND P2, PT, R16, R6, PT ;  /* 0x000000061000720c */ /* 0x000fc40003f46270 */
[----:B------:R-:W-:Y:S02]  /*1ba0*/  ISETP.GE.AND P5, PT, R16, R2, PT ;  /* 0x000000021000720c */ /* 0x000fe40003fa6270 */
[----:B------:R-:W-:Y:S01]  /*1bb0*/  FSEL R161, R28, -INF , !P4 ;  /* 0xff8000001ca17808 */ /* 0x000fe20006000000 */
[----:B------:R-:W-:Y:S01]  /*1bc0*/  HMMA.16816.F32.BF16 R52, R12, R22, R100 ;  /* 0x000000160c34723c */ /* 0x000fe20000041864 */
[----:B------:R-:W-:Y:S01]  /*1bd0*/  FSEL R162, R29, -INF , !P2 ;  /* 0xff8000001da27808 */ /* 0x000fe20005000000 */
[----:B------:R-:W1:Y:S01]  /*1be0*/  LDSM.16.M88.4 R20, [R213+0x1400] ;  /* 0x00140000d514783b */ /* 0x000e620000000200 */
[----:B------:R-:W-:Y:S02]  /*1bf0*/  FSEL R204, R42, -INF , !P3 ;  /* 0xff8000002acc7808 */ /* 0x000fe40005800000 */
[----:B------:R-:W-:Y:S02]  /*1c00*/  FSEL R185, R41, -INF , !P5 ;  /* 0xff80000029b97808 */ /* 0x000fe40006800000 */
[----:B------:R-:W-:-:S02]  /*1c10*/  ISETP.GE.AND P1, PT, R7, R6, PT ;  /* 0x000000060700720c */ /* 0x000fc40003f26270 */
[CC--:B------:R-:W-:Y:S02]  /*1c20*/  ISETP.GE.AND P4, PT, R7.reuse, R3.reuse, PT ;  /* 0x000000030700720c */ /* 0x0c0fe40003f86270 */
[C---:B------:R-:W-:Y:S02]  /*1c30*/  ISETP.GE.AND P2, PT, R7.reuse, R2, PT ;  /* 0x000000020700720c */ /* 0x040fe40003f46270 */
[-C--:B------:R-:W-:Y:S01]  /*1c40*/  ISETP.GE.AND P3, PT, R7, R4.reuse, PT ;  /* 0x000000040700720c */ /* 0x080fe20003f66270 */
[----:B------:R-:W-:Y:S01]  /*1c50*/  VIADD R7, R5, 0x11 ;  /* 0x0000001105077836 */ /* 0x000fe20000000000 */
[C---:B------:R-:W-:Y:S02]  /*1c60*/  ISETP.GE.AND P5, PT, R16.reuse, R3, PT ;  /* 0x000000031000720c */ /* 0x040fe40003fa6270 */
[----:B------:R-:W-:Y:S02]  /*1c70*/  ISETP.GE.AND P0, PT, R16, R4, PT ;  /* 0x000000041000720c */ /* 0x000fe40003f06270 */
[----:B------:R-:W-:-:S02]  /*1c80*/  LOP3.LUT R187, R129, UR26, R18, 0x96, !PT ;  /* 0x0000001a81bb7c12 */ /* 0x000fc4000f8e9612 */
[----:B------:R-:W-:Y:S02]  /*1c90*/  LOP3.LUT R186, R167, UR26, R18, 0x96, !PT ;  /* 0x0000001aa7ba7c12 */ /* 0x000fe4000f8e9612 */
[----:B------:R-:W2:Y:S01]  /*1ca0*/  LDSM.16.M88.4 R16, [R213+0xc00] ;  /* 0x000c0000d510783b */ /* 0x000ea20000000200 */
[----:B------:R-:W-:Y:S02]  /*1cb0*/  FSEL R199, R43, -INF , !P0 ;  /* 0xff8000002bc77808 */ /* 0x000fe40004000000 */
[----:B------:R-:W-:Y:S02]  /*1cc0*/  FSEL R165, R30, -INF , !P6 ;  /* 0xff8000001ea57808 */ /* 0x000fe40007000000 */
[----:B------:R-:W-:Y:S02]  /*1cd0*/  FSEL R207, R31, -INF , !P5 ;  /* 0xff8000001fcf7808 */ /* 0x000fe40006800000 */
[----:B------:R-:W-:Y:S02]  /*1ce0*/  FSEL R160, R48, -INF , !P1 ;  /* 0xff80000030a07808 */ /* 0x000fe40004800000 */
[----:B------:R-:W-:-:S02]  /*1cf0*/  ISETP.GE.AND P5, PT, R7, R6, PT ;  /* 0x000000060700720c */ /* 0x000fc40003fa6270 */
[C---:B------:R-:W-:Y:S02]  /*1d00*/  ISETP.GE.AND P0, PT, R7.reuse, R3, PT ;  /* 0x000000030700720c */ /* 0x040fe40003f06270 */
[C---:B------:R-:W-:Y:S02]  /*1d10*/  ISETP.GE.AND P6, PT, R7.reuse, R2, PT ;  /* 0x000000020700720c */ /* 0x040fe40003fc6270 */
[----:B------:R-:W-:Y:S01]  /*1d20*/  ISETP.GE.AND P1, PT, R7, R4, PT ;  /* 0x000000040700720c */ /* 0x000fe20003f26270 */
[----:B------:R-:W-:Y:S01]  /*1d30*/  VIADD R7, R5, 0x18 ;  /* 0x0000001805077836 */ /* 0x000fe20000000000 */
[----:B------:R-:W-:Y:S02]  /*1d40*/  FSEL R164, R49, -INF , !P5 ;  /* 0xff80000031a47808 */ /* 0x000fe40006800000 */
[----:B------:R-:W-:Y:S01]  /*1d50*/  FSEL R214, R50, -INF , !P4 ;  /* 0xff80000032d67808 */ /* 0x000fe20006000000 */
[----:B-1----:R-:W-:Y:S01]  /*1d60*/  HMMA.16816.F32.BF16 R76, R12, R20, R124 ;  /* 0x000000140c4c723c */ /* 0x002fe2000004187c */
[----:B------:R-:W-:-:S02]  /*1d70*/  FSEL R226, R51, -INF , !P0 ;  /* 0xff80000033e27808 */ /* 0x000fc40004000000 */
[----:B------:R-:W-:Y:S02]  /*1d80*/  FSEL R175, R32, -INF , !P2 ;  /* 0xff80000020af7808 */ /* 0x000fe40005000000 */
[C---:B------:R-:W-:Y:S01]  /*1d90*/  ISETP.GE.AND P0, PT, R7.reuse, R2, PT ;  /* 0x000000020700720c */ /* 0x040fe20003f06270 */
[----:B------:R-:W-:Y:S01]  /*1da0*/  HMMA.16816.F32.BF16 R84, R12, R22, R136 ;  /* 0x000000160c54723c */ /* 0x000fe20000041888 */
[C---:B------:R-:W-:Y:S02]  /*1db0*/  ISETP.GE.AND P4, PT, R7.reuse, R6, PT ;  /* 0x000000060700720c */ /* 0x040fe40003f86270 */
[C---:B------:R-:W-:Y:S02]  /*1dc0*/  ISETP.GE.AND P5, PT, R7.reuse, R3, PT ;  /* 0x000000030700720c */ /* 0x040fe40003fa6270 */
[----:B------:R-:W-:Y:S01]  /*1dd0*/  ISETP.GE.AND P2, PT, R7, R4, PT ;  /* 0x000000040700720c */ /* 0x000fe20003f46270 */
[----:B------:R-:W-:Y:S01]  /*1de0*/  VIADD R7, R5, 0x19 ;  /* 0x0000001905077836 */ /* 0x000fe20000000000 */
[----:B------:R-:W-:-:S02]  /*1df0*/  FSEL R96, R33, -INF , !P6 ;  /* 0xff80000021607808 */ /* 0x000fc40007000000 */
[----:B------:R-:W-:Y:S02]  /*1e00*/  FSEL R97, R34, -INF , !P3 ;  /* 0xff80000022617808 */ /* 0x000fe40005800000 */
[----:B------:R-:W-:Y:S02]  /*1e10*/  FSEL R99, R35, -INF , !P1 ;  /* 0xff80000023637808 */ /* 0x000fe40004800000 */
[----:B------:R-:W-:Y:S01]  /*1e20*/  FSEL R95, R36, -INF , !P0 ;  /* 0xff800000245f7808 */ /* 0x000fe20004000000 */
[C---:B--2---:R-:W-:Y:S01]  /*1e30*/  HMMA.16816.F32.BF16 R28, R8.reuse, R16, R116 ;  /* 0x00000010081c723c */ /* 0x044fe20000041874 */
[C---:B------:R-:W-:Y:S02]  /*1e40*/  ISETP.GE.AND P3, PT, R7.reuse, R2, PT ;  /* 0x000000020700720c */ /* 0x040fe40003f66270 */
[C---:B------:R-:W-:Y:S02]  /*1e50*/  ISETP.GE.AND P6, PT, R7.reuse, R6, PT ;  /* 0x000000060700720c */ /* 0x040fe40003fc6270 */
[C---:B------:R-:W-:Y:S01]  /*1e60*/  ISETP.GE.AND P1, PT, R7.reuse, R3, PT ;  /* 0x000000030700720c */ /* 0x040fe20003f26270 */
[----:B------:R-:W-:Y:S01]  /*1e70*/  HMMA.16816.F32.BF16 R40, R8, R18, R140 ;  /* 0x000000120828723c */ /* 0x000fe2000004188c */
[----:B------:R-:W-:Y:S01]  /*1e80*/  ISETP.GE.AND P0, PT, R7, R4, PT ;  /* 0x000000040700720c */ /* 0x000fe20003f06270 */
[----:B------:R-:W-:Y:S01]  /*1e90*/  VIADD R7, R5, 0x20 ;  /* 0x0000002005077836 */ /* 0x000fe20000000000 */
[----:B------:R-:W-:-:S02]  /*1ea0*/  FSEL R98, R38, -INF , !P2 ;  /* 0xff80000026627808 */ /* 0x000fc40005000000 */
[----:B------:R-:W-:Y:S01]  /*1eb0*/  FSEL R94, R37, -INF , !P3 ;  /* 0xff800000255e7808 */ /* 0x000fe20005800000 */
[C---:B------:R-:W-:Y:S01]  /*1ec0*/  HMMA.16816.F32.BF16 R48, R12.reuse, R18, R112 ;  /* 0x000000120c30723c */ /* 0x040fe20000041870 */
[----:B------:R-:W-:Y:S02]  /*1ed0*/  FSEL R100, R39, -INF , !P0 ;  /* 0xff80000027647808 */ /* 0x000fe40004000000 */
[----:B------:R-:W-:Y:S01]  /*1ee0*/  FSEL R93, R44, -INF , !P4 ;  /* 0xff8000002c5d7808 */ /* 0x000fe20006000000 */
[----:B------:R-:W1:Y:S01]  /*1ef0*/  LDSM.16.M88.4 R36, [R213+0x1800] ;  /* 0x00180000d524783b */ /* 0x000e620000000200 */
[----:B------:R-:W-:Y:S01]  /*1f00*/  FSEL R92, R45, -INF , !P6 ;  /* 0xff8000002d5c7808 */ /* 0x000fe20007000000 */
[----:B------:R-:W-:Y:S01]  /*1f10*/  HMMA.16816.F32.BF16 R32, R12, R16, R104 ;  /* 0x000000100c20723c */ /* 0x000fe20000041868 */
[----:B------:R-:W-:Y:S02]  /*1f20*/  FSEL R101, R46, -INF , !P5 ;  /* 0xff8000002e657808 */ /* 0x000fe40006800000 */
[----:B------:R-:W-:-:S02]  /*1f30*/  FSEL R102, R47, -INF , !P1 ;  /* 0xff8000002f667808 */ /* 0x000fc40004800000 */
[----:B------:R-:W2:Y:S01]  /*1f40*/  LDSM.16.M88.4 R44, [R213+0x1c00] ;  /* 0x001c0000d52c783b */ /* 0x000ea20000000200 */
[C---:B------:R-:W-:Y:S01]  /*1f50*/  ISETP.GE.AND P0, PT, R7.reuse, R6, PT ;  /* 0x000000060700720c */ /* 0x040fe20003f06270 */
[----:B------:R-:W-:Y:S01]  /*1f60*/  HMMA.16816.F32.BF16 R16, R8, R24, R168 ;  /* 0x000000180810723c */ /* 0x000fe200000418a8 */
[----:B------:R-:W-:Y:S01]  /*1f70*/  ISETP.GE.AND P3, PT, R7, R3, PT ;  /* 0x000000030700720c */ /* 0x000fe20003f66270 */
[----:B------:R-:W-:-:S04]  /*1f80*/  DEPBAR.LE SB0, 0x0 ;  /* 0x000080000000791a */ /* 0x000fc80000000000 */
[----:B------:R-:W-:Y:S01]  /*1f90*/  BAR.SYNC.DEFER_BLOCKING 0x0 ;  /* 0x0000000000007b1d */ /* 0x000fe20000010000 */
[C---:B------:R-:W-:Y:S02]  /*1fa0*/  ISETP.GE.AND P2, PT, R7.reuse, R2, PT ;  /* 0x000000020700720c */ /* 0x040fe40003f46270 */
[----:B------:R-:W-:Y:S01]  /*1fb0*/  ISETP.GE.AND P4, PT, R7, R4, PT ;  /* 0x000000040700720c */ /* 0x000fe20003f86270 */
[----:B------:R-:W-:Y:S01]  /*1fc0*/  VIADD R7, R5, 0x21 ;  /* 0x0000002105077836 */ /* 0x000fe20000000000 */
[----:B------:R-:W-:Y:S02]  /*1fd0*/  FSEL R116, R56, -INF , !P0 ;  /* 0xff80000038747808 */ /* 0x000fe40004000000 */
[----:B------:R-:W-:Y:S02]  /*1fe0*/  FSEL R140, R58, -INF , !P3 ;  /* 0xff8000003a8c7808 */ /* 0x000fe40005800000 */
[C---:B------:R-:W-:Y:S02]  /*1ff0*/  ISETP.GE.AND P5, PT, R7.reuse, R6, PT ;  /* 0x000000060700720c */ /* 0x040fe40003fa6270 */
[----:B------:R-:W-:-:S02]  /*2000*/  ISETP.GE.AND P1, PT, R7, R3, PT ;  /* 0x000000030700720c */ /* 0x000fc40003f26270 */
[C---:B------:R-:W-:Y:S02]  /*2010*/  ISETP.GE.AND P6, PT, R7.reuse, R2, PT ;  /* 0x000000020700720c */ /* 0x040fe40003fc6270 */
[----:B------:R-:W-:Y:S01]  /*2020*/  ISETP.GE.AND P0, PT, R7, R4, PT ;  /* 0x000000040700720c */ /* 0x000fe20003f06270 */
[----:B------:R-:W-:Y:S01]  /*2030*/  VIADD R7, R5, 0x28 ;  /* 0x0000002805077836 */ /* 0x000fe20000000000 */
[----:B------:R-:W-:Y:S02]  /*2040*/  FSEL R112, R57, -INF , !P5 ;  /* 0xff80000039707808 */ /* 0x000fe40006800000 */
[----:B------:R-:W-:Y:S02]  /*2050*/  FSEL R141, R59, -INF , !P1 ;  /* 0xff8000003b8d7808 */ /* 0x000fe40004800000 */
[----:B------:R-:W-:Y:S01]  /*2060*/  FSEL R117, R72, -INF , !P2 ;  /* 0xff80000048757808 */ /* 0x000fe20005000000 */
[----:B------:R-:W-:Y:S01]  /*2070*/  HMMA.16816.F32.BF16 R56, R12, R24, R120 ;  /* 0x000000180c38723c */ /* 0x000fe20000041878 */
[----:B------:R-:W-:-:S02]  /*2080*/  ISETP.GE.AND P1, PT, R7, R2, PT ;  /* 0x000000020700720c */ /* 0x000fc40003f26270 */
[C---:B------:R-:W-:Y:S02]  /*2090*/  ISETP.GE.AND P3, PT, R7.reuse, R6, PT ;  /* 0x000000060700720c */ /* 0x040fe40003f66270 */
[C---:B------:R-:W-:Y:S01]  /*20a0*/  ISETP.GE.AND P5, PT, R7.reuse, R3, PT ;  /* 0x000000030700720c */ /* 0x040fe20003fa6270 */
[C---:B-1----:R-:W-:Y:S01]  /*20b0*/  HMMA.16816.F32.BF16 R80, R12.reuse, R36, R152 ;  /* 0x000000240c50723c */ /* 0x042fe20000041898 */
[----:B------:R-:W-:Y:S01]  /*20c0*/  ISETP.GE.AND P2, PT, R7, R4, PT ;  /* 0x000000040700720c */ /* 0x000fe20003f46270 */
[----:B------:R-:W-:Y:S01]  /*20d0*/  VIADD R7, R5, 0x29 ;  /* 0x0000002905077836 */ /* 0x000fe20000000000 */
[----:B------:R-:W-:Y:S02]  /*20e0*/  FSEL R118, R73, -INF , !P6 ;  /* 0xff80000049767808 */ /* 0x000fe40007000000 */
[----:B------:R-:W-:Y:S01]  /*20f0*/  FSEL R122, R74, -INF , !P4 ;  /* 0xff8000004a7a7808 */ /* 0x000fe20006000000 */
[----:B--2---:R-:W-:Y:S01]  /*2100*/  HMMA.16816.F32.BF16 R88, R12, R44, R148 ;  /* 0x0000002c0c58723c */ /* 0x004fe20000041894 */
[----:B------:R-:W-:-:S02]  /*2110*/  FSEL R123, R75, -INF , !P0 ;  /* 0xff8000004b7b7808 */ /* 0x000fc40004000000 */
[----:B------:R-:W-:Y:S02]  /*2120*/  FSEL R114, R68, -INF , !P1 ;  /* 0xff80000044727808 */ /* 0x000fe40004800000 */
[C---:B------:R-:W-:Y:S01]  /*2130*/  ISETP.GE.AND P4, PT, R7.reuse, R2, PT ;  /* 0x000000020700720c */ /* 0x040fe20003f86270 */
[-C--:B------:R-:W-:Y:S01]  /*2140*/  HMMA.16816.F32.BF16 R72, R12, R26.reuse, R132 ;  /* 0x0000001a0c48723c */ /* 0x080fe20000041884 */
[C---:B------:R-:W-:Y:S02]  /*2150*/  ISETP.GE.AND P6, PT, R7.reuse, R6, PT ;  /* 0x000000060700720c */ /* 0x040fe40003fc6270 */
[C---:B------:R-:W-:Y:S02]  /*2160*/  ISETP.GE.AND P0, PT, R7.reuse, R3, PT ;  /* 0x000000030700720c */ /* 0x040fe40003f06270 */
[----:B------:R-:W-:Y:S01]  /*2170*/  ISETP.GE.AND P1, PT, R7, R4, PT ;  /* 0x000000040700720c */ /* 0x000fe20003f26270 */
[----:B------:R-:W-:Y:S01]  /*2180*/  VIADD R7, R5, 0x30 ;  /* 0x0000003005077836 */ /* 0x000fe20000000000 */
[----:B------:R-:W-:Y:S01]  /*2190*/  FSEL R115, R70, -INF , !P2 ;  /* 0xff80000046737808 */ /* 0x000fe20005000000 */
[----:B------:R-:W-:Y:S01]  /*21a0*/  HMMA.16816.F32.BF16 R24, R8, R26, R176 ;  /* 0x0000001a0818723c */ /* 0x000fe200000418b0 */
[----:B------:R-:W-:-:S02]  /*21b0*/  FSEL R113, R69, -INF , !P4 ;  /* 0xff80000045717808 */ /* 0x000fc40006000000 */
[----:B------:R-:W-:Y:S02]  /*21c0*/  FSEL R119, R71, -INF , !P1 ;  /* 0xff80000047777808 */ /* 0x000fe40004800000 */
[----:B------:R-:W-:Y:S01]  /*21d0*/  FSEL R107, R52, -INF , !P3 ;  /* 0xff800000346b7808 */ /* 0x000fe20005800000 */
[C---:B------:R-:W-:Y:S01]  /*21e0*/  HMMA.16816.F32.BF16 R68, R12.reuse, R38, R156 ;  /* 0x000000260c44723c */ /* 0x040fe2000004189c */
[----:B------:R-:W-:Y:S02]  /*21f0*/  FSEL R103, R53, -INF , !P6 ;  /* 0xff80000035677808 */ /* 0x000fe40007000000 */
[----:B------:R-:W-:Y:S02]  /*2200*/  FSEL R124, R54, -INF , !P5 ;  /* 0xff800000367c7808 */ /* 0x000fe40006800000 */
[----:B------:R-:W-:Y:S02]  /*2210*/  FSEL R126, R55, -INF , !P0 ;  /* 0xff800000377e7808 */ /* 0x000fe40004000000 */
[----:B------:R-:W-:Y:S01]  /*2220*/  HMMA.16816.F32.BF16 R52, R12, R46, R144 ;  /* 0x0000002e0c34723c */ /* 0x000fe20000041890 */
[----:B------:R-:W-:-:S02]  /*2230*/  ISETP.GE.AND P1, PT, R7, R6, PT ;  /* 0x000000060700720c */ /* 0x000fc40003f26270 */
[C---:B------:R-:W-:Y:S02]  /*2240*/  ISETP.GE.AND P4, PT, R7.reuse, R3, PT ;  /* 0x000000030700720c */ /* 0x040fe40003f86270 */
[----:B------:R-:W-:Y:S02]  /*2250*/  ISETP.GE.AND P2, PT, R7, R2, PT ;  /* 0x000000020700720c */ /* 0x000fe40003f46270 */
[----:B------:R-:W-:Y:S01]  /*2260*/  FMNMX.FTZ R12, R131, R163, !PT ;  /* 0x000000a3830c7209 */ /* 0x000fe20007810000 */
[----:B------:R-:W-:Y:S01]  /*2270*/  VIADD R15, R5, 0x60 ;  /* 0x00000060050f7836 */ /* 0x000fe20000000000 */
[----:B------:R-:W-:Y:S01]  /*2280*/  ISETP.GE.AND P3, PT, R7, R4, PT ;  /* 0x000000040700720c */ /* 0x000fe20003f66270 */
[----:B------:R-:W-:Y:S01]  /*2290*/  VIADD R7, R5, 0x31 ;  /* 0x0000003105077836 */ /* 0x000fe20000000000 */
[----:B------:R-:W-:Y:S01]  /*22a0*/  FMNMX.FTZ R12, R161, R12, !PT ;  /* 0x0000000ca10c7209 */ /* 0x000fe20007810000 */
[----:B------:R-:W-:Y:S01]  /*22b0*/  VIADD R14, R5, 0x61 ;  /* 0x00000061050e7836 */ /* 0x000fe20000000000 */
[----:B------:R-:W-:-:S02]  /*22c0*/  FSEL R120, R32, -INF , !P1 ;  /* 0xff80000020787808 */ /* 0x000fc40004800000 */
[----:B------:R-:W-:Y:S02]  /*22d0*/  FMNMX.FTZ R12, R162, R12, !PT ;  /* 0x0000000ca20c7209 */ /* 0x000fe40007810000 */
[C---:B------:R-:W-:Y:S02]  /*22e0*/  ISETP.GE.AND P5, PT, R7.reuse, R6, PT ;  /* 0x000000060700720c */ /* 0x040fe40003fa6270 */
[----:B------:R-:W-:Y:S02]  /*22f0*/  FMNMX.FTZ R12, R160, R12, !PT ;  /* 0x0000000ca00c7209 */ /* 0x000fe40007810000 */
[C---:B------:R-:W-:Y:S02]  /*2300*/  ISETP.GE.AND P0, PT, R7.reuse, R3, PT ;  /* 0x000000030700720c */ /* 0x040fe40003f06270 */
[----:B------:R-:W-:Y:S02]  /*2310*/  FMNMX.FTZ R12, R164, R12, !PT ;  /* 0x0000000ca40c7209 */ /* 0x000fe40007810000 */
[----:B------:R-:W-:-:S02]  /*2320*/  ISETP.GE.AND P6, PT, R7, R2, PT ;  /* 0x000000020700720c */ /* 0x000fc40003fc6270 */
[----:B------:R-:W-:Y:S01]  /*2330*/  ISETP.GE.AND P1, PT, R7, R4, PT ;  /* 0x000000040700720c */ /* 0x000fe20003f26270 */
[----:B------:R-:W-:Y:S01]  /*2340*/  VIADD R7, R5, 0x38 ;  /* 0x0000003805077836 */ /* 0x000fe20000000000 */
[----:B------:R-:W-:Y:S02]  /*2350*/  FMNMX.FTZ R12, R93, R12, !PT ;  /* 0x0000000c5d0c7209 */ /* 0x000fe40007810000 */
[----:B------:R-:W-:Y:S02]  /*2360*/  FSEL R121, R33, -INF , !P5 ;  /* 0xff80000021797808 */ /* 0x000fe40006800000 */
[----:B------:R-:W-:Y:S02]  /*2370*/  FSEL R233, R34, -INF , !P4 ;  /* 0xff80000022e97808 */ /* 0x000fe40006000000 */
[----:B------:R-:W-:Y:S02]  /*2380*/  FSEL R234, R35, -INF , !P0 ;  /* 0xff80000023ea7808 */ /* 0x000fe40004000000 */
[----:B------:R-:W-:Y:S01]  /*2390*/  FSEL R132, R28, -INF , !P2 ;  /* 0xff8000001c847808 */ /* 0x000fe20005000000 */
[----:B------:R-:W-:Y:S01]  /*23a0*/  HMMA.16816.F32.BF16 R32, R8, R22, R188 ;  /* 0x000000160820723c */ /* 0x000fe200000418bc */
[----:B------:R-:W-:-:S02]  /*23b0*/  FMNMX.FTZ R12, R92, R12, !PT ;  /* 0x0000000c5c0c7209 */ /* 0x000fc40007810000 */
[C---:B------:R-:W-:Y:S02]  /*23c0*/  ISETP.GE.AND P0, PT, R7.reuse, R2, PT ;  /* 0x000000020700720c */ /* 0x040fe40003f06270 */
[C---:B------:R-:W-:Y:S02]  /*23d0*/  ISETP.GE.AND P5, PT, R7.reuse, R6, PT ;  /* 0x000000060700720c */ /* 0x040fe40003fa6270 */
[----:B------:R-:W-:Y:S01]  /*23e0*/  ISETP.GE.AND P4, PT, R7, R3, PT ;  /* 0x000000030700720c */ /* 0x000fe20003f86270 */
[----:B------:R-:W-:Y:S01]  /*23f0*/  VIADD R22, R5, 0x78 ;  /* 0x0000007805167836 */ /* 0x000fe20000000000 */
[----:B------:R-:W-:Y:S01]  /*2400*/  ISETP.GE.AND P2, PT, R7, R4, PT ;  /* 0x000000040700720c */ /* 0x000fe20003f46270 */
[C---:B------:R-:W-:Y:S01]  /*2410*/  VIADD R7, R5.reuse, 0x39 ;  /* 0x0000003905077836 */ /* 0x040fe20000000000 */
[----:B------:R-:W-:Y:S01]  /*2420*/  FMNMX.FTZ R12, R116, R12, !PT ;  /* 0x0000000c740c7209 */ /* 0x000fe20007810000 */
[----:B------:R-:W-:Y:S01]  /*2430*/  VIADD R23, R5, 0x79 ;  /* 0x0000007905177836 */ /* 0x000fe20000000000 */
[----:B------:R-:W-:-:S02]  /*2440*/  FSEL R125, R29, -INF , !P6 ;  /* 0xff8000001d7d7808 */ /* 0x000fc40007000000 */
[----:B------:R-:W-:Y:S02]  /*2450*/  FSEL R149, R30, -INF , !P3 ;  /* 0xff8000001e957808 */ /* 0x000fe40005800000 */
[----:B------:R-:W-:Y:S02]  /*2460*/  FSEL R227, R31, -INF , !P1 ;  /* 0xff8000001fe37808 */ /* 0x000fe40004800000 */
[----:B------:R-:W-:Y:S01]  /*2470*/  FSEL R133, R40, -INF , !P0 ;  /* 0xff80000028857808 */ /* 0x000fe20004000000 */
[C---:B------:R-:W-:Y:S01]  /*2480*/  HMMA.16816.F32.BF16 R28, R8.reuse, R36, R192 ;  /* 0x00000024081c723c */ /* 0x040fe200000418c0 */
[C---:B------:R-:W-:Y:S02]  /*2490*/  ISETP.GE.AND P3, PT, R7.reuse, R2, PT ;  /* 0x000000020700720c */ /* 0x040fe40003f66270 */
[C---:B------:R-:W-:Y:S02]  /*24a0*/  ISETP.GE.AND P6, PT, R7.reuse, R6, PT ;  /* 0x000000060700720c */ /* 0x040fe40003fc6270 */
[C---:B------:R-:W-:Y:S01]  /*24b0*/  ISETP.GE.AND P1, PT, R7.reuse, R3, PT ;  /* 0x000000030700720c */ /* 0x040fe20003f26270 */
[----:B------:R-:W-:Y:S01]  /*24c0*/  HMMA.16816.F32.BF16 R36, R8, R38, R216 ;  /* 0x000000260824723c */ /* 0x000fe200000418d8 */
[----:B------:R-:W-:Y:S01]  /*24d0*/  ISETP.GE.AND P0, PT, R7, R4, PT ;  /* 0x000000040700720c */ /* 0x000fe20003f06270 */
[----:B------:R-:W-:Y:S01]  /*24e0*/  VIADD R7, R5, 0x40 ;  /* 0x0000004005077836 */ /* 0x000fe20000000000 */
[----:B------:R-:W-:-:S02]  /*24f0*/  FMNMX.FTZ R12, R112, R12, !PT ;  /* 0x0000000c700c7209 */ /* 0x000fc40007810000 */
[----:B------:R-:W-:Y:S02]  /*2500*/  FSEL R134, R42, -INF , !P2 ;  /* 0xff8000002a867808 */ /* 0x000fe40005000000 */
[----:B------:R-:W-:Y:S02]  /*2510*/  FSEL R127, R41, -INF , !P3 ;  /* 0xff800000297f7808 */ /* 0x000fe40005800000 */
[----:B------:R-:W-:Y:S02]  /*2520*/  FSEL R139, R43, -INF , !P0 ;  /* 0xff8000002b8b7808 */ /* 0x000fe40004000000 */
[----:B------:R-:W-:Y:S01]  /*2530*/  FSEL R157, R48, -INF , !P5 ;  /* 0xff800000309d7808 */ /* 0x000fe20006800000 */
[----:B------:R-:W-:Y:S01]  /*2540*/  HMMA.16816.F32.BF16 R40, R8, R20, R180 ;  /* 0x000000140828723c */ /* 0x000fe200000418b4 */
[----:B------:R-:W-:Y:S02]  /*2550*/  FMNMX.FTZ R12, R107, R12, !PT ;  /* 0x0000000c6b0c7209 */ /* 0x000fe40007810000 */
[----:B------:R-:W-:-:S02]  /*2560*/  ISETP.GE.AND P0, PT, R7, R6, PT ;  /* 0x000000060700720c */ /* 0x000fc40003f06270 */
[C---:B------:R-:W-:Y:S02]  /*2570*/  ISETP.GE.AND P2, PT, R7.reuse, R3, PT ;  /* 0x000000030700720c */ /* 0x040fe40003f46270 */
[----:B------:R-:W-:Y:S01]  /*2580*/  ISETP.GE.AND P3, PT, R7, R2, PT ;  /* 0x000000020700720c */ /* 0x000fe20003f66270 */
[----:B------:R-:W-:Y:S01]  /*2590*/  VIADD R21, R5, 0x68 ;  /* 0x0000006805157836 */ /* 0x000fe20000000000 */
[----:B------:R-:W-:Y:S01]  /*25a0*/  ISETP.GE.AND P5, PT, R7, R4, PT ;  /* 0x000000040700720c */ /* 0x000fe20003fa6270 */
[----:B------:R-:W-:Y:S01]  /*25b0*/  VIADD R7, R5, 0x41 ;  /* 0x0000004105077836 */ /* 0x000fe20000000000 */
[----:B------:R-:W-:Y:S01]  /*25c0*/  FMNMX.FTZ R12, R103, R12, !PT ;  /* 0x0000000c670c7209 */ /* 0x000fe20007810000 */
[----:B------:R-:W-:Y:S01]  /*25d0*/  VIADD R20, R5, 0x69 ;  /* 0x0000006905147836 */ /* 0x000fe20000000000 */
[----:B------:R-:W-:Y:S02]  /*25e0*/  FSEL R159, R49, -INF , !P6 ;  /* 0xff800000319f7808 */ /* 0x000fe40007000000 */
[----:B------:R-:W-:-:S02]  /*25f0*/  FSEL R229, R50, -INF , !P4 ;  /* 0xff80000032e57808 */ /* 0x000fc40006000000 */
        /* <DEDUP_REMOVED lines=14> */
[----:B------:R-:W-:Y:S01]  /*26e0*/  VIADD R16, R5, 0x59 ;  /* 0x0000005905107836 */ /* 0x000fe20000000000 */
[----:B------:R-:W-:Y:S02]  /*26f0*/  FMNMX.FTZ R12, R121, R12, !PT ;  /* 0x0000000c790c7209 */ /* 0x000fe40007810000 */
[----:B------:R-:W-:-:S02]  /*2700*/  ISETP.GE.AND P1, PT, R7, R2, PT ;  /* 0x000000020700720c */ /* 0x000fc40003f26270 */
[C---:B------:R-:W-:Y:S02]  /*2710*/  ISETP.GE.AND P4, PT, R7.reuse, R6, PT ;  /* 0x000000060700720c */ /* 0x040fe40003f86270 */
[C---:B------:R-:W-:Y:S02]  /*2720*/  ISETP.GE.AND P2, PT, R7.reuse, R3, PT ;  /* 0x000000030700720c */ /* 0x040fe40003f46270 */
[----:B------:R-:W-:Y:S01]  /*2730*/  ISETP.GE.AND P3, PT, R7, R4, PT ;  /* 0x000000040700720c */ /* 0x000fe20003f66270 */
[----:B------:R-:W-:Y:S01]  /*2740*/  VIADD R7, R5, 0x49 ;  /* 0x0000004905077836 */ /* 0x000fe20000000000 */
[----:B------:R-:W-:Y:S02]  /*2750*/  FMNMX.FTZ R12, R157, R12, !PT ;  /* 0x0000000c9d0c7209 */ /* 0x000fe40007810000 */
[----:B------:R-:W-:Y:S01]  /*2760*/  FSEL R191, R17, -INF , !P6 ;  /* 0xff80000011bf7808 */ /* 0x000fe20007000000 */
[C---:B------:R-:W-:Y:S01]  /*2770*/  VIADD R17, R5.reuse, 0x58 ;  /* 0x0000005805117836 */ /* 0x040fe20000000000 */
[----:B------:R-:W-:Y:S01]  /*2780*/  FSEL R235, R18, -INF , !P5 ;  /* 0xff80000012eb7808 */ /* 0x000fe20006800000 */
[----:B------:R-:W-:Y:S01]  /*2790*/  VIADD R18, R5, 0x70 ;  /* 0x0000007005127836 */ /* 0x000fe20000000000 */
[----:B------:R-:W-:Y:S01]  /*27a0*/  FSEL R236, R19, -INF , !P0 ;  /* 0xff80000013ec7808 */ /* 0x000fe20004000000 */
[----:B------:R-:W-:Y:S01]  /*27b0*/  VIADD R19, R5, 0x71 ;  /* 0x0000007105137836 */ /* 0x000fe20000000000 */
[----:B------:R-:W-:-:S02]  /*27c0*/  FSEL R231, R24, -INF , !P1 ;  /* 0xff80000018e77808 */ /* 0x000fc40004800000 */
[C---:B------:R-:W-:Y:S02]  /*27d0*/  ISETP.GE.AND P6, PT, R7.reuse, R2, PT ;  /* 0x000000020700720c */ /* 0x040fe40003fc6270 */
[C---:B------:R-:W-:Y:S02]  /*27e0*/  ISETP.GE.AND P5, PT, R7.reuse, R6, PT ;  /* 0x000000060700720c */ /* 0x040fe40003fa6270 */
[C---:B------:R-:W-:Y:S02]  /*27f0*/  ISETP.GE.AND P0, PT, R7.reuse, R3, PT ;  /* 0x000000030700720c */ /* 0x040fe40003f06270 */
[----:B------:R-:W-:Y:S01]  /*2800*/  ISETP.GE.AND P1, PT, R7, R4, PT ;  /* 0x000000040700720c */ /* 0x000fe20003f26270 */
[----:B------:R-:W-:Y:S01]  /*2810*/  VIADD R7, R5, 0x50 ;  /* 0x0000005005077836 */ /* 0x000fe20000000000 */
[----:B------:R-:W-:Y:S02]  /*2820*/  FMNMX.FTZ R12, R159, R12, !PT ;  /* 0x0000000c9f0c7209 */ /* 0x000fe40007810000 */
[----:B------:R-:W-:-:S02]  /*2830*/  FSEL R193, R26, -INF , !P3 ;  /* 0xff8000001ac17808 */ /* 0x000fc40005800000 */
[----:B------:R-:W-:Y:S02]  /*2840*/  FSEL R190, R25, -INF , !P6 ;  /* 0xff80000019be7808 */ /* 0x000fe40007000000 */
[----:B------:R-:W-:Y:S02]  /*2850*/  FSEL R194, R27, -INF , !P1 ;  /* 0xff8000001bc27808 */ /* 0x000fe40004800000 */
[----:B------:R-:W-:Y:S02]  /*2860*/  FSEL R145, R72, -INF , !P4 ;  /* 0xff80000048917808 */ /* 0x000fe40006000000 */
[----:B------:R-:W-:Y:S02]  /*2870*/  FMNMX.FTZ R12, R168, R12, !PT ;  /* 0x0000000ca80c7209 */ /* 0x000fe40007810000 */
[C---:B------:R-:W-:Y:S02]  /*2880*/  ISETP.GE.AND P3, PT, R7.reuse, R6, PT ;  /* 0x000000060700720c */ /* 0x040fe40003f66270 */
[----:B------:R-:W-:-:S02]  /*2890*/  ISETP.GE.AND P1, PT, R7, R3, PT ;  /* 0x000000030700720c */ /* 0x000fc40003f26270 */
[C---:B------:R-:W-:Y:S02]  /*28a0*/  ISETP.GE.AND P6, PT, R7.reuse, R2, PT ;  /* 0x000000020700720c */ /* 0x040fe40003fc6270 */
[----:B------:R-:W-:Y:S01]  /*28b0*/  ISETP.GE.AND P4, PT, R7, R4, PT ;  /* 0x000000040700720c */ /* 0x000fe20003f86270 */
[----:B------:R-:W-:Y:S01]  /*28c0*/  VIADD R7, R5, 0x51 ;  /* 0x0000005105077836 */ /* 0x000fe20000000000 */
[----:B------:R-:W-:Y:S02]  /*28d0*/  FMNMX.FTZ R12, R158, R12, !PT ;  /* 0x0000000c9e0c7209 */ /* 0x000fe40007810000 */
[----:B------:R-:W-:Y:S02]  /*28e0*/  FSEL R142, R73, -INF , !P5 ;  /* 0xff800000498e7808 */ /* 0x000fe40006800000 */
[----:B------:R-:W-:Y:S02]  /*28f0*/  FSEL R177, R74, -INF , !P2 ;  /* 0xff8000004ab17808 */ /* 0x000fe40005000000 */
[----:B------:R-:W-:-:S02]  /*2900*/  FSEL R178, R75, -INF , !P0 ;  /* 0xff8000004bb27808 */ /* 0x000fc40004000000 */
[----:B------:R-:W-:Y:S02]  /*2910*/  FSEL R148, R76, -INF , !P3 ;  /* 0xff8000004c947808 */ /* 0x000fe40005800000 */
[C---:B------:R-:W-:Y:S02]  /*2920*/  ISETP.GE.AND P2, PT, R7.reuse, R6, PT ;  /* 0x000000060700720c */ /* 0x040fe40003f46270 */
[C---:B------:R-:W-:Y:S02]  /*2930*/  ISETP.GE.AND P0, PT, R7.reuse, R3, PT ;  /* 0x000000030700720c */ /* 0x040fe40003f06270 */
[C---:B------:R-:W-:Y:S02]  /*2940*/  ISETP.GE.AND P5, PT, R7.reuse, R2, PT ;  /* 0x000000020700720c */ /* 0x040fe40003fa6270 */
[----:B------:R-:W-:Y:S02]  /*2950*/  ISETP.GE.AND P3, PT, R7, R4, PT ;  /* 0x000000040700720c */ /* 0x000fe40003f66270 */
[----:B------:R-:W-:-:S02]  /*2960*/  FMNMX.FTZ R7, R145, R12, !PT ;  /* 0x0000000c91077209 */ /* 0x000fc40007810000 */
[----:B------:R-:W-:Y:S02]  /*2970*/  FSEL R146, R77, -INF , !P2 ;  /* 0xff8000004d927808 */ /* 0x000fe40005000000 */
[----:B------:R-:W-:Y:S02]  /*2980*/  FMNMX.FTZ R7, R142, R7, !PT ;  /* 0x000000078e077209 */ /* 0x000fe40007810000 */
[-C--:B------:R-:W-:Y:S02]  /*2990*/  ISETP.GE.AND P2, PT, R17, R6.reuse, PT ;  /* 0x000000061100720c */ /* 0x080fe40003f46270 */
[----:B------:R-:W-:Y:S02]  /*29a0*/  FMNMX.FTZ R7, R148, R7, !PT ;  /* 0x0000000794077209 */ /* 0x000fe40007810000 */
[----:B------:R-:W-:Y:S02]  /*29b0*/  FSEL R176, R78, -INF , !P1 ;  /* 0xff8000004eb07808 */ /* 0x000fe40004800000 */
        /* <DEDUP_REMOVED lines=20> */
[----:B------:R-:W-:Y:S02]  /*2b00*/  FMNMX.FTZ R7, R153, R7, !PT ;  /* 0x0000000799077209 */ /* 0x000fe40007810000 */
[----:B------:R-:W-:Y:S02]  /*2b10*/  FSEL R171, R79, -INF , !P0 ;  /* 0xff8000004fab7808 */ /* 0x000fe40004000000 */
[----:B------:R-:W-:Y:S02]  /*2b20*/  ISETP.NE.AND P0, PT, R228, 0x1, PT ;  /* 0x00000001e400780c */ /* 0x000fe40003f05270 */
[----:B------:R-:W-:Y:S02]  /*2b30*/  ISETP.GE.AND P2, PT, R22, R6, PT ;  /* 0x000000061600720c */ /* 0x000fe40003f46270 */
[----:B------:R-:W-:-:S02]  /*2b40*/  FSEL R150, R89, -INF , !P1 ;  /* 0xff80000059967808 */ /* 0x000fc40004800000 */
[----:B------:R-:W-:Y:S02]  /*2b50*/  FMNMX.FTZ R5, R152, R7, !PT ;  /* 0x0000000798057209 */ /* 0x000fe40007810000 */
[----:B------:R-:W-:Y:S02]  /*2b60*/  ISETP.GE.AND P1, PT, R23, R6, PT ;  /* 0x000000061700720c */ /* 0x000fe40003f26270 */
[----:B------:R-:W-:Y:S02]  /*2b70*/  FSEL R144, R52, -INF , !P2 ;  /* 0xff80000034907808 */ /* 0x000fe40005000000 */
        /* <DEDUP_REMOVED lines=27> */
.L_x_253:
[----:B------:R-:W2:Y:S01]  /*2d30*/  SHFL.BFLY PT, R5, R24, 0x2, 0x1f ;  /* 0x0c401f0018057f89 */ /* 0x000ea200000e0000 */
[----:B------:R-:W-:Y:S01]  /*2d40*/  FSEL R183, R41, -INF , !P5 ;  /* 0xff80000029b77808 */ /* 0x000fe20006800000 */
[----:B------:R-:W-:Y:S01]  /*2d50*/  ULDC UR4, c[0x0][0x2ec] ;  /* 0x0000bb0000047ab9 */ /* 0x000fe20000000800 */
[----:B------:R-:W-:Y:S01]  /*2d60*/  FSEL R195, R43, -INF , !P3 ;  /* 0xff8000002bc37808 */ /* 0x000fe20005800000 */
[----:B------:R-:W-:Y:S01]  /*2d70*/  UIADD3 UR25, UR32, 0x3c6ef372, URZ ;  /* 0x3c6ef37220197890 */ /* 0x000fe2000fffe03f */
[CC--:B------:R-:W-:Y:S01]  /*2d80*/  ISETP.GE.AND P5, PT, R16.reuse, R3.reuse, PT ;  /* 0x000000031000720c */ /* 0x0c0fe20003fa6270 */
[----:B------:R-:W-:Y:S01]  /*2d90*/  UIADD3 UR24, UR33, 0x76cf5d0a, URZ ;  /* 0x76cf5d0a21187890 */ /* 0x000fe2000fffe03f */
[----:B------:R-:W-:Y:S01]  /*2da0*/  ISETP.GE.AND P3, PT, R16, R4, PT ;  /* 0x000000041000720c */ /* 0x000fe20003f66270 */
[----:B------:R-:W-:Y:S01]  /*2db0*/  UIADD3 UR22, UR33, 0x32370b8f, URZ ;  /* 0x32370b8f21167890 */ /* 0x000fe2000fffe03f */
[----:B------:R-:W-:Y:S01]  /*2dc0*/  FSEL R169, R87, -INF , !P5 ;  /* 0xff80000057a97808 */ /* 0x000fe20006800000 */
[----:B------:R-:W-:Y:S01]  /*2dd0*/  UIADD3 UR23, UR32, -0x255992d5, URZ ;  /* 0xdaa66d2b20177890 */ /* 0x000fe2000fffe03f */
[----:B------:R-:W-:Y:S01]  /*2de0*/  FSEL R202, R35, -INF , !P3 ;  /* 0xff80000023ca7808 */ /* 0x000fe20005800000 */
[----:B------:R-:W-:Y:S01]  /*2df0*/  IMAD.WIDE.U32 R68, R186, -0x326172a9, RZ ;  /* 0xcd9e8d57ba447825 */ /* 0x000fe200078e00ff */
[C---:B------:R-:W-:Y:S01]  /*2e00*/  ISETP.GE.AND P5, PT, R14.reuse, R3, PT ;  /* 0x000000030e00720c */ /* 0x040fe20003fa6270 */
[----:B------:R-:W-:Y:S01]  /*2e10*/  UIADD3 UR20, UR33, -0x126145ec, URZ ;  /* 0xed9eba1421147890 */ /* 0x000fe2000fffe03f */
[-C--:B------:R-:W-:Y:S01]  /*2e20*/  ISETP.GE.AND P3, PT, R14, R2.reuse, PT ;  /* 0x000000020e00720c */ /* 0x080fe20003f66270 */
[----:B------:R-:W-:Y:S01]  /*2e30*/  UIADD3 UR21, UR32, 0x78dde6e4, URZ ;  /* 0x78dde6e420157890 */ /* 0x000fe2000fffe03f */
[----:B------:R-:W-:Y:S01]  /*2e40*/  FSEL R192, R42, -INF , !P4 ;  /* 0xff8000002ac07808 */ /* 0x000fe20006000000 */
[----:B------:R-:W-:Y:S01]  /*2e50*/  UIADD3 UR19, UR32, 0x1715609d, URZ ;  /* 0x1715609d20137890 */ /* 0x000fe2000fffe03f */
[----:B------:R-:W-:Y:S01]  /*2e60*/  FSEL R179, R83, -INF , !P5 ;  /* 0xff80000053b37808 */ /* 0x000fe20006800000 */
[----:B------:R-:W-:Y:S01]  /*2e70*/  STL [R1+0x48], R213 ;  /* 0x000048d501007387 */ /* 0x000fe20000100800 */
[----:B------:R-:W-:Y:S01]  /*2e80*/  FSEL R218, R29, -INF , !P3 ;  /* 0xff8000001dda7808 */ /* 0x000fe20005800000 */
[----:B------:R-:W-:Y:S01]  /*2e90*/  UIADD3 UR18, UR33, -0x56f99767, URZ ;  /* 0xa906689921127890 */ /* 0x000fe2000fffe03f */
[-C--:B------:R-:W-:Y:S01]  /*2ea0*/  ISETP.GE.AND P4, PT, R16, R2.reuse, PT ;  /* 0x000000021000720c */ /* 0x080fe20003f86270 */
[----:B------:R-:W-:Y:S01]  /*2eb0*/  STL [R1+0x44], R249 ;  /* 0x000044f901007387 */ /* 0x000fe20000100800 */
[----:B--2---:R-:W-:Y:S01]  /*2ec0*/  FMNMX.FTZ R5, R24, R5, !PT ;  /* 0x0000000518057209 */ /* 0x004fe20007810000 */
[----:B------:R-:W-:Y:S01]  /*2ed0*/  UIADD3 UR28, UR33, 0x646e171e, URZ ;  /* 0x646e171e211c7890 */ /* 0x000fe2000fffe03f */
[----:B------:R-:W-:Y:S01]  /*2ee0*/  ISETP.GE.AND P5, PT, R18, R3, PT ;  /* 0x000000031200720c */ /* 0x000fe20003fa6270 */
[----:B------:R-:W-:Y:S01]  /*2ef0*/  STL [R1+0x40], R241 ;  /* 0x000040f101007387 */ /* 0x000fe20000100800 */
[----:B------:R-:W-:Y:S01]  /*2f00*/  ISETP.GE.AND P3, PT, R19, R2, PT ;  /* 0x000000021300720c */ /* 0x000fe20003f66270 */
[----:B------:R-:W-:Y:S01]  /*2f10*/  UIADD3 UR29, UR32, -0x4ab325aa, URZ ;  /* 0xb54cda56201d7890 */ /* 0x000fe2000fffe03f */
[----:B------:R-:W-:Y:S01]  /*2f20*/  FSEL R189, R33, -INF , !P4 ;  /* 0xff80000021bd7808 */ /* 0x000fe20006000000 */
[----:B-1----:R-:W1:Y:S01]  /*2f30*/  SHFL.BFLY PT, R6, R5, 0x1, 0x1f ;  /* 0x0c201f0005067f89 */ /* 0x002e6200000e0000 */
[----:B------:R-:W-:-:S02]  /*2f40*/  FSEL R216, R90, -INF , !P5 ;  /* 0xff8000005ad87808 */ /* 0x000fc40006800000 */
[----:B------:R-:W-:Y:S01]  /*2f50*/  FSEL R240, R49, -INF , !P3 ;  /* 0xff80000031f07808 */ /* 0x000fe20005800000 */
[----:B------:R-:W-:Y:S01]  /*2f60*/  STL [R1+0x3c], R237 ;  /* 0x00003ced01007387 */ /* 0x000fe20000100800 */
[----:B------:R-:W-:Y:S02]  /*2f70*/  ISETP.GE.AND P1, PT, R17, R2, PT ;  /* 0x000000021100720c */ /* 0x000fe40003f26270 */
[----:B------:R-:W-:Y:S01]  /*2f80*/  ISETP.GE.AND P4, PT, R15, R4, PT ;  /* 0x000000040f00720c */ /* 0x000fe20003f86270 */
[----:B------:R-:W-:Y:S01]  /*2f90*/  STL [R1+0x38], R228 ;  /* 0x000038e401007387 */ /* 0x000fe20000100800 */
[-C--:B------:R-:W-:Y:S02]  /*2fa0*/  ISETP.GE.AND P5, PT, R21, R3.reuse, PT ;  /* 0x000000031500720c */ /* 0x080fe40003fa6270 */
[----:B------:R-:W-:Y:S01]  /*2fb0*/  ISETP.GE.AND P3, PT, R20, R3, PT ;  /* 0x000000031400720c */ /* 0x000fe20003f66270 */
[----:B------:R-:W-:Y:S01]  /*2fc0*/  STL [R1+0x34], R224 ;  /* 0x000034e001007387 */ /* 0x000fe20000100800 */
[----:B------:R-:W-:-:S02]  /*2fd0*/  FSEL R181, R40, -INF , !P6 ;  /* 0xff80000028b57808 */ /* 0x000fc40007000000 */
[----:B------:R-:W-:Y:S01]  /*2fe0*/  FSEL R188, R32, -INF , !P1 ;  /* 0xff80000020bc7808 */ /* 0x000fe20004800000 */
[----:B------:R-:W-:Y:S01]  /*2ff0*/  STL [R1+0x30], R212 ;  /* 0x000030d401007387 */ /* 0x000fe20000100800 */
[----:B------:R-:W-:Y:S02]  /*3000*/  FSEL R221, R30, -INF , !P4 ;  /* 0xff8000001edd7808 */ /* 0x000fe40006000000 */
[----:B------:R-:W-:Y:S01]  /*3010*/  FSEL R200, R70, -INF , !P5 ;  /* 0xff80000046c87808 */ /* 0x000fe20006800000 */
[----:B------:R-:W-:Y:S01]  /*3020*/  STL [R1+0x2c], R211 ;  /* 0x00002cd301007387 */ /* 0x000fe20000100800 */
[----:B------:R-:W-:Y:S02]  /*3030*/  FSEL R203, R71, -INF , !P3 ;  /* 0xff80000047cb7808 */ /* 0x000fe40005800000 */
[----:B------:R-:W-:Y:S01]  /*3040*/  ISETP.GE.AND P6, PT, R17, R4, PT ;  /* 0x000000041100720c */ /* 0x000fe20003fc6270 */
[----:B------:R-:W-:Y:S01]  /*3050*/  STL [R1+0x28], R210 ;  /* 0x000028d201007387 */ /* 0x000fe20000100800 */
[----:B------:R-:W-:-:S02]  /*3060*/  ISETP.GE.AND P1, PT, R15, R3, PT ;  /* 0x000000030f00720c */ /* 0x000fc40003f26270 */
[-C--:B------:R-:W-:Y:S02]  /*3070*/  ISETP.GE.AND P4, PT, R19, R3.reuse, PT ;  /* 0x000000031300720c */ /* 0x080fe40003f86270 */
[----:B------:R-:W-:Y:S02]  /*3080*/  ISETP.GE.AND P5, PT, R23, R3, PT ;  /* 0x000000031700720c */ /* 0x000fe40003fa6270 */
[----:B------:R-:W-:Y:S02]  /*3090*/  ISETP.GE.AND P3, PT, R20, R2, PT ;  /* 0x000000021400720c */ /* 0x000fe40003f66270 */
[----:B------:R-:W-:Y:S01]  /*30a0*/  FSEL R201, R34, -INF , !P6 ;  /* 0xff80000022c97808 */ /* 0x000fe20007000000 */
[----:B------:R-:W-:Y:S01]  /*30b0*/  IMAD R34, R197, 0x20, R130 ;  /* 0x00000020c5227824 */ /* 0x000fe200078e0282 */
[----:B------:R-:W-:Y:S02]  /*30c0*/  FSEL R170, R82, -INF , !P1 ;  /* 0xff80000052aa7808 */ /* 0x000fe40004800000 */
[----:B------:R-:W-:-:S02]  /*30d0*/  FSEL R244, R91, -INF , !P4 ;  /* 0xff8000005bf47808 */ /* 0x000fc40006000000 */
[----:B------:R-:W-:Y:S02]  /*30e0*/  FSEL R243, R55, -INF , !P5 ;  /* 0xff80000037f37808 */ /* 0x000fe40006800000 */
[----:B------:R-:W-:Y:S02]  /*30f0*/  FSEL R220, R37, -INF , !P3 ;  /* 0xff80000025dc7808 */ /* 0x000fe40005800000 */
[-C--:B------:R-:W-:Y:S02]  /*3100*/  ISETP.GE.AND P6, PT, R15, R2.reuse, PT ;  /* 0x000000020f00720c */ /* 0x080fe40003fc6270 */
[-C--:B------:R-:W-:Y:S02]  /*3110*/  ISETP.GE.AND P1, PT, R18, R2.reuse, PT ;  /* 0x000000021200720c */ /* 0x080fe40003f26270 */
[-C--:B------:R-:W-:Y:S02]  /*3120*/  ISETP.GE.AND P4, PT, R21, R2.reuse, PT ;  /* 0x000000021500720c */ /* 0x080fe40003f86270 */
[----:B------:R-:W-:-:S02]  /*3130*/  ISETP.GE.AND P5, PT, R22, R2, PT ;  /* 0x000000021600720c */ /* 0x000fc40003fa6270 */
[----:B------:R-:W-:Y:S02]  /*3140*/  ISETP.GE.AND P3, PT, R23, R2, PT ;  /* 0x000000021700720c */ /* 0x000fe40003f66270 */
[----:B------:R-:W-:Y:S02]  /*3150*/  FMNMX.FTZ R2, R172, R215, !PT ;  /* 0x000000d7ac027209 */ /* 0x000fe40007810000 */
[----:B-1----:R-:W-:Y:S02]  /*3160*/  FMNMX.FTZ R138, R5, R6, !PT ;  /* 0x00000006058a7209 */ /* 0x002fe40007810000 */
[----:B------:R-:W-:Y:S02]  /*3170*/  FMNMX.FTZ R2, R165, R2, !PT ;  /* 0x00000002a5027209 */ /* 0x000fe40007810000 */
[----:B------:R-:W-:Y:S01]  /*3180*/  FSEL R219, R36, -INF , !P4 ;  /* 0xff80000024db7808 */ /* 0x000fe20006000000 */
[----:B------:R-:W-:Y:S01]  /*3190*/  STL [R1+0x4c], R138 ;  /* 0x00004c8a01007387 */ /* 0x000fe20000100800 */
[----:B------:R-:W-:-:S02]  /*31a0*/  ISETP.GE.AND P2, PT, R17, R3, PT ;  /* 0x000000031100720c */ /* 0x000fc40003f46270 */
[----:B------:R-:W-:Y:S01]  /*31b0*/  ISETP.GE.AND P4, PT, R22, R3, PT ;  /* 0x000000031600720c */ /* 0x000fe20003f86270 */
[C---:B------:R-:W-:Y:S01]  /*31c0*/  FMUL.FTZ R3, R138.reuse, UR4 ;  /* 0x000000048a037c20 */ /* 0x040fe20008410000 */
[----:B------:R-:W-:Y:S02]  /*31d0*/  FMNMX.FTZ R2, R207, R2, !PT ;  /* 0x00000002cf027209 */ /* 0x000fe40007810000 */
[----:B------:R-:W-:Y:S02]  /*31e0*/  FSEL R223, R45, -INF , !P3 ;  /* 0xff8000002ddf7808 */ /* 0x000fe40005800000 */
[----:B------:R-:W-:Y:S02]  /*31f0*/  FSETP.NEU.FTZ.AND P3, PT, R138, -INF , PT ;  /* 0xff8000008a00780b */ /* 0x000fe40003f7d000 */
[----:B------:R-:W-:Y:S02]  /*3200*/  FMNMX.FTZ R2, R214, R2, !PT ;  /* 0x00000002d6027209 */ /* 0x000fe40007810000 */
[----:B------:R-:W-:-:S02]  /*3210*/  FSEL R16, R3, RZ, P3 ;  /* 0x000000ff03107208 */ /* 0x000fc40001800000 */
[----:B------:R-:W-:Y:S02]  /*3220*/  FMNMX.FTZ R3, R173, R174, !PT ;  /* 0x000000aead037209 */ /* 0x000fe40007810000 */
[----:B------:R-:W-:Y:S02]  /*3230*/  FMNMX.FTZ R2, R226, R2, !PT ;  /* 0x00000002e2027209 */ /* 0x000fe40007810000 */
[----:B------:R-:W-:Y:S02]  /*3240*/  FSEL R167, R86, -INF , !P2 ;  /* 0xff80000056a77808 */ /* 0x000fe40005000000 */
[----:B------:R-:W-:Y:S02]  /*3250*/  ISETP.GE.AND P2, PT, R14, R4, PT ;  /* 0x000000040e00720c */ /* 0x000fe40003f46270 */
[----:B------:R-:W-:Y:S02]  /*3260*/  FMNMX.FTZ R3, R184, R3, !PT ;  /* 0x00000003b8037209 */ /* 0x000fe40007810000 */
[----:B------:R-:W-:-:S02]  /*3270*/  FMNMX.FTZ R6, R101, R2, !PT ;  /* 0x0000000265067209 */ /* 0x000fc40007810000 */
[----:B------:R-:W-:Y:S02]  /*3280*/  FSEL R217, R28, -INF , !P6 ;  /* 0xff8000001cd97808 */ /* 0x000fe40007000000 */
[----:B------:R-:W-:Y:S02]  /*3290*/  FSEL R222, R31, -INF , !P2 ;  /* 0xff8000001fde7808 */ /* 0x000fe40005000000 */
[----:B------:R-:W-:Y:S01]  /*32a0*/  FSEL R239, R48, -INF , !P1 ;  /* 0xff80000030ef7808 */ /* 0x000fe20004800000 */
[----:B------:R-:W-:Y:S01]  /*32b0*/  IMAD.WIDE.U32 R48, R187, -0x326172a9, RZ ;  /* 0xcd9e8d57bb307825 */ /* 0x000fe200078e00ff */
[----:B------:R-:W-:Y:S02]  /*32c0*/  FSEL R242, R54, -INF , !P4 ;  /* 0xff80000036f27808 */ /* 0x000fe40006000000 */
[----:B------:R-:W-:Y:S02]  /*32d0*/  FSEL R238, R44, -INF , !P5 ;  /* 0xff8000002cee7808 */ /* 0x000fe40006800000 */
[----:B------:R-:W-:-:S02]  /*32e0*/  FMNMX.FTZ R2, R185, R3, !PT ;  /* 0x00000003b9027209 */ /* 0x000fc40007810000 */
[-C--:B------:R-:W-:Y:S02]  /*32f0*/  ISETP.GE.AND P6, PT, R18, R4.reuse, PT ;  /* 0x000000041200720c */ /* 0x080fe40003fc6270 */
[-C--:B------:R-:W-:Y:S02]  /*3300*/  ISETP.GE.AND P2, PT, R19, R4.reuse, PT ;  /* 0x000000041300720c */ /* 0x080fe40003f46270 */
[-C--:B------:R-:W-:Y:S02]  /*3310*/  ISETP.GE.AND P1, PT, R21, R4.reuse, PT ;  /* 0x000000041500720c */ /* 0x080fe40003f26270 */
[-C--:B------:R-:W-:Y:S02]  /*3320*/  ISETP.GE.AND P4, PT, R20, R4.reuse, PT ;  /* 0x000000041400720c */ /* 0x080fe40003f86270 */
[-C--:B------:R-:W-:Y:S02]  /*3330*/  ISETP.GE.AND P5, PT, R22, R4.reuse, PT ;  /* 0x000000041600720c */ /* 0x080fe40003fa6270 */
[----:B------:R-:W-:Y:S01]  /*3340*/  ISETP.GE.AND P3, PT, R23, R4, PT ;  /* 0x000000041700720c */ /* 0x000fe20003f66270 */
[----:B------:R-:W-:Y:S01]  /*3350*/  IMAD.WIDE.U32 R4, R206, -0x2daee0ad, RZ ;  /* 0xd2511f53ce047825 */ /* 0x000fe200078e00ff */
[----:B------:R-:W-:-:S02]  /*3360*/  FMNMX.FTZ R3, R102, R6, !PT ;  /* 0x0000000666037209 */ /* 0x000fc40007810000 */
[----:B------:R-:W-:Y:S02]  /*3370*/  FMNMX.FTZ R2, R175, R2, !PT ;  /* 0x00000002af027209 */ /* 0x000fe40007810000 */
[----:B------:R-:W-:Y:S02]  /*3380*/  FMNMX.FTZ R3, R140, R3, !PT ;  /* 0x000000038c037209 */ /* 0x000fe40007810000 */
[----:B------:R-:W-:Y:S02]  /*3390*/  LOP3.LUT R7, R49, UR25, R60, 0x96, !PT ;  /* 0x0000001931077c12 */ /* 0x000fe4000f8e963c */
[----:B------:R-:W-:Y:S02]  /*33a0*/  LOP3.LUT R10, R5, UR24, R128, 0x96, !PT ;  /* 0x00000018050a7c12 */ /* 0x000fe4000f8e9680 */
[----:B------:R-:W-:Y:S01]  /*33b0*/  FMNMX.FTZ R5, R96, R2, !PT ;  /* 0x0000000260057209 */ /* 0x000fe20007810000 */
[----:B------:R-:W-:Y:S01]  /*33c0*/  IMAD.WIDE.U32 R14, R7, -0x2daee0ad, RZ ;  /* 0xd2511f53070e7825 */ /* 0x000fe200078e00ff */
[----:B------:R-:W-:-:S02]  /*33d0*/  LOP3.LUT R8, R49, UR25, R64, 0x96, !PT ;  /* 0x0000001931087c12 */ /* 0x000fc4000f8e9640 */
[----:B------:R-:W-:Y:S01]  /*33e0*/  FMNMX.FTZ R6, R141, R3, !PT ;  /* 0x000000038d067209 */ /* 0x000fe20007810000 */
[----:B------:R-:W-:Y:S01]  /*33f0*/  IMAD.WIDE.U32 R2, R208, -0x2daee0ad, RZ ;  /* 0xd2511f53d0027825 */ /* 0x000fe200078e00ff */
[----:B------:R-:W-:Y:S02]  /*3400*/  FMNMX.FTZ R5, R95, R5, !PT ;  /* 0x000000055f057209 */ /* 0x000fe40007810000 */
[----:B------:R-:W-:Y:S01]  /*3410*/  FMNMX.FTZ R6, R124, R6, !PT ;  /* 0x000000067c067209 */ /* 0x000fe20007810000 */
[----:B------:R-:W-:Y:S01]  /*3420*/  IMAD.WIDE.U32 R30, R8, -0x2daee0ad, RZ ;  /* 0xd2511f53081e7825 */ /* 0x000fe200078e00ff */
[----:B------:R-:W-:Y:S02]  /*3430*/  LOP3.LUT R13, R3, UR24, R128, 0x96, !PT ;  /* 0x00000018030d7c12 */ /* 0x000fe4000f8e9680 */
[----:B------:R-:W-:Y:S01]  /*3440*/  LOP3.LUT R15, R15, UR22, R4, 0x96, !PT ;  /* 0x000000160f0f7c12 */ /* 0x000fe2000f8e9604 */
[----:B------:R-:W-:Y:S01]  /*3450*/  IMAD.WIDE.U32 R22, R10, -0x326172a9, RZ ;  /* 0xcd9e8d570a167825 */ /* 0x000fe200078e00ff */
[----:B------:R-:W-:-:S02]  /*3460*/  FMNMX.FTZ R3, R94, R5, !PT ;  /* 0x000000055e037209 */ /* 0x000fc40007810000 */
[----:B------:R-:W-:Y:S01]  /*3470*/  FMNMX.FTZ R4, R126, R6, !PT ;  /* 0x000000067e047209 */ /* 0x000fe20007810000 */
[----:B------:R-:W-:Y:S01]  /*3480*/  IMAD.WIDE.U32 R8, R209, -0x2daee0ad, RZ ;  /* 0xd2511f53d1087825 */ /* 0x000fe200078e00ff */
[----:B------:R-:W-:Y:S02]  /*3490*/  LOP3.LUT R26, R31, UR22, R2, 0x96, !PT ;  /* 0x000000161f1a7c12 */ /* 0x000fe4000f8e9602 */
[----:B------:R-:W-:Y:S01]  /*34a0*/  FMNMX.FTZ R2, R117, R3, !PT ;  /* 0x0000000375027209 */ /* 0x000fe20007810000 */
[----:B------:R-:W-:Y:S01]  /*34b0*/  IMAD.WIDE.U32 R6, R225, -0x2daee0ad, RZ ;  /* 0xd2511f53e1067825 */ /* 0x000fe200078e00ff */
[----:B------:R-:W-:Y:S02]  /*34c0*/  FMNMX.FTZ R4, R233, R4, !PT ;  /* 0x00000004e9047209 */ /* 0x000fe40007810000 */
[----:B------:R-:W-:Y:S01]  /*34d0*/  FMNMX.FTZ R2, R118, R2, !PT ;  /* 0x0000000276027209 */ /* 0x000fe20007810000 */
[----:B------:R-:W-:Y:S01]  /*34e0*/  IMAD.WIDE.U32 R26, R26, -0x326172a9, RZ ;  /* 0xcd9e8d571a1a7825 */ /* 0x000fe200078e00ff */
        /* <DEDUP_REMOVED lines=9> */
[----:B------:R-:W-:Y:S02]  /*3580*/  LOP3.LUT R3, R23, UR23, R48, 0x96, !PT ;  /* 0x0000001717037c12 */ /* 0x000fe4000f8e9630 */
[----:B------:R-:W-:Y:S02]  /*3590*/  FMNMX.FTZ R2, R133, R2, !PT ;  /* 0x0000000285027209 */ /* 0x000fe40007810000 */
[----:B------:R-:W-:Y:S01]  /*35a0*/  FMNMX.FTZ R4, R177, R4, !PT ;  /* 0x00000004b1047209 */ /* 0x000fe20007810000 */
[----:B------:R-:W-:Y:S01]  /*35b0*/  IMAD.WIDE.U32 R24, R3, -0x2daee0ad, RZ ;  /* 0xd2511f5303187825 */ /* 0x000fe200078e00ff */
        /* <DEDUP_REMOVED lines=9> */
[----:B------:R-:W-:Y:S02]  /*3650*/  LOP3.LUT R11, R49, UR25, R66, 0x96, !PT ;  /* 0x00000019310b7c12 */ /* 0x000fe4000f8e9642 */
[----:B------:R-:W-:Y:S02]  /*3660*/  FMNMX.FTZ R4, R171, R4, !PT ;  /* 0x00000004ab047209 */ /* 0x000fe40007810000 */
[----:B------:R-:W-:Y:S01]  /*3670*/  FMNMX.FTZ R2, R199, R2, !PT ;  /* 0x00000002c7027209 */ /* 0x000fe20007810000 */
[----:B------:R-:W-:Y:S01]  /*3680*/  IMAD.WIDE.U32 R32, R11, -0x2daee0ad, RZ ;  /* 0xd2511f530b207825 */ /* 0x000fe200078e00ff */
[----:B------:R-:W-:Y:S02]  /*3690*/  FMNMX.FTZ R3, R231, R3, !PT ;  /* 0x00000003e7037209 */ /* 0x000fe40007810000 */
[----:B------:R-:W-:-:S02]  /*36a0*/  FMNMX.FTZ R4, R167, R4, !PT ;  /* 0x00000004a7047209 */ /* 0x000fc40007810000 */
[----:B------:R-:W-:Y:S02]  /*36b0*/  LOP3.LUT R5, R19, UR23, R68, 0x96, !PT ;  /* 0x0000001713057c12 */ /* 0x000fe4000f8e9644 */
[----:B------:R-:W-:Y:S02]  /*36c0*/  LOP3.LUT R12, R69, UR25, R60, 0x96, !PT ;  /* 0x00000019450c7c12 */ /* 0x000fe4000f8e963c */
[----:B------:R-:W-:Y:S01]  /*36d0*/  FMNMX.FTZ R2, R97, R2, !PT ;  /* 0x0000000261027209 */ /* 0x000fe20007810000 */
[----:B------:R-:W-:Y:S01]  /*36e0*/  IMAD.WIDE.U32 R28, R5, -0x2daee0ad, RZ ;  /* 0xd2511f53051c7825 */ /* 0x000fe200078e00ff */
[----:B------:R-:W-:Y:S02]  /*36f0*/  FMNMX.FTZ R3, R190, R3, !PT ;  /* 0x00000003be037209 */ /* 0x000fe40007810000 */
[----:B------:R-:W-:Y:S02]  /*3700*/  FMNMX.FTZ R4, R169, R4, !PT ;  /* 0x00000004a9047209 */ /* 0x000fe40007810000 */
[----:B------:R-:W-:-:S02]  /*3710*/  LOP3.LUT R17, R7, UR24, R128, 0x96, !PT ;  /* 0x0000001807117c12 */ /* 0x000fc4000f8e9680 */
[----:B------:R-:W-:Y:S01]  /*3720*/  LOP3.LUT R20, R33, UR22, R6, 0x96, !PT ;  /* 0x0000001621147c12 */ /* 0x000fe2000f8e9606 */
[----:B------:R-:W-:Y:S01]  /*3730*/  IMAD.WIDE.U32 R6, R12, -0x2daee0ad, RZ ;  /* 0xd2511f530c067825 */ /* 0x000fe200078e00ff */
[----:B------:R-:W-:Y:S02]  /*3740*/  FMNMX.FTZ R2, R99, R2, !PT ;  /* 0x0000000263027209 */ /* 0x000fe40007810000 */
        /* <DEDUP_REMOVED lines=11> */
[----:B------:R-:W-:Y:S01]  /*3800*/  FMNMX.FTZ R3, R200, R3, !PT ;  /* 0x00000003c8037209 */ /* 0x000fe20007810000 */
[----:B------:R-:W-:Y:S01]  /*3810*/  IMAD.WIDE.U32 R20, R21, -0x326172a9, RZ ;  /* 0xcd9e8d5715147825 */ /* 0x000fe200078e00ff */
[----:B------:R-:W-:-:S02]  /*3820*/  FMNMX.FTZ R5, R188, R5, !PT ;  /* 0x00000005bc057209 */ /* 0x000fc40007810000 */
[----:B------:R-:W-:Y:S02]  /*3830*/  LOP3.LUT R4, R9, UR23, R48, 0x96, !PT ;  /* 0x0000001709047c12 */ /* 0x000fe4000f8e9630 */
[----:B------:R-:W-:Y:S02]  /*3840*/  FMNMX.FTZ R2, R122, R2, !PT ;  /* 0x000000027a027209 */ /* 0x000fe40007810000 */
[----:B------:R-:W-:Y:S01]  /*3850*/  FMNMX.FTZ R3, R203, R3, !PT ;  /* 0x00000003cb037209 */ /* 0x000fe20007810000 */
[----:B------:R-:W-:Y:S01]  /*3860*/  IMAD.WIDE.U32 R10, R4, -0x2daee0ad, RZ ;  /* 0xd2511f53040a7825 */ /* 0x000fe200078e00ff */
        /* <DEDUP_REMOVED lines=10> */
[----:B------:R-:W-:Y:S01]  /*3910*/  LOP3.LUT R23, R29, UR20, R6, 0x96, !PT ;  /* 0x000000141d177c12 */ /* 0x000fe2000f8e9606 */
[----:B------:R-:W-:Y:S01]  /*3920*/  IMAD.WIDE.U32 R6, R17, -0x326172a9, RZ ;  /* 0xcd9e8d5711067825 */ /* 0x000fe200078e00ff */
[----:B------:R-:W-:Y:S02]  /*3930*/  FMNMX.FTZ R2, R149, R2, !PT ;  /* 0x0000000295027209 */ /* 0x000fe40007810000 */
[----:B------:R-:W-:Y:S01]  /*3940*/  FMNMX.FTZ R137, R243, R4, !PT ;  /* 0x00000004f3897209 */ /* 0x000fe20007810000 */
[----:B------:R-:W-:Y:S01]  /*3950*/  FFMA.FTZ R4, R131, UR4, -R16 ;  /* 0x0000000483047c23 */ /* 0x000fe20008010810 */
[----:B------:R-:W-:Y:S02]  /*3960*/  FMNMX.FTZ R3, R220, R3, !PT ;  /* 0x00000003dc037209 */ /* 0x000fe40007810000 */
[----:B------:R-:W-:Y:S01]  /*3970*/  FMNMX.FTZ R2, R227, R2, !PT ;  /* 0x00000002e3027209 */ /* 0x000fe20007810000 */
[----:B------:R1:W-:Y:S01]  /*3980*/  MUFU.EX2 R250, R4 ;  /* 0x0000000400fa7308 */ /* 0x0003e20000000800 */
[----:B------:R-:W-:-:S02]  /*3990*/  LOP3.LUT R5, R7, UR23, R48, 0x96, !PT ;  /* 0x0000001707057c12 */ /* 0x000fc4000f8e9630 */
[----:B------:R-:W-:Y:S01]  /*39a0*/  FMNMX.FTZ R3, R239, R3, !PT ;  /* 0x00000003ef037209 */ /* 0x000fe20007810000 */
[----:B------:R-:W2:Y:S01]  /*39b0*/  SHFL.BFLY PT, R7, R137, 0x2, 0x1f ;  /* 0x0c401f0089077f89 */ /* 0x000ea200000e0000 */
[----:B------:R-:W-:Y:S02]  /*39c0*/  FMNMX.FTZ R2, R134, R2, !PT ;  /* 0x0000000286027209 */ /* 0x000fe40007810000 */
[----:B------:R-:W-:Y:S02]  /*39d0*/  FMNMX.FTZ R3, R240, R3, !PT ;  /* 0x00000003f0037209 */ /* 0x000fe40007810000 */
[----:B------:R-:W-:Y:S02]  /*39e0*/  FMNMX.FTZ R2, R139, R2, !PT ;  /* 0x000000028b027209 */ /* 0x000fe40007810000 */
[----:B------:R-:W-:Y:S02]  /*39f0*/  FMNMX.FTZ R3, R238, R3, !PT ;  /* 0x00000003ee037209 */ /* 0x000fe40007810000 */
[----:B------:R-:W-:-:S02]  /*3a00*/  FMNMX.FTZ R2, R235, R2, !PT ;  /* 0x00000002eb027209 */ /* 0x000fc40007810000 */
[----:B------:R-:W-:Y:S02]  /*3a10*/  LOP3.LUT R187, R69, UR25, R66, 0x96, !PT ;  /* 0x0000001945bb7c12 */ /* 0x000fe4000f8e9642 */
[----:B------:R-:W-:Y:S02]  /*3a20*/  LOP3.LUT R66, R73, UR21, R6, 0x96, !PT ;  /* 0x0000001549427c12 */ /* 0x000fe4000f8e9606 */
[----:B------:R-:W-:Y:S02]  /*3a30*/  FMNMX.FTZ R6, R223, R3, !PT ;  /* 0x00000003df067209 */ /* 0x000fe40007810000 */
[----:B------:R-:W-:Y:S01]  /*3a40*/  FMNMX.FTZ R3, R236, R2, !PT ;  /* 0x00000002ec037209 */ /* 0x000fe20007810000 */
[----:B------:R-:W-:Y:S01]  /*3a50*/  FFMA.FTZ R2, R163, UR4, -R16 ;  /* 0x00000004a3027c23 */ /* 0x000fe20008010810 */
[----:B------:R-:W-:Y:S01]  /*3a60*/  LOP3.LUT R25, R11, UR20, R30, 0x96, !PT ;  /* 0x000000140b197c12 */ /* 0x000fe2000f8e961e */
[----:B------:R-:W3:Y:S01]  /*3a70*/  SHFL.BFLY PT, R9, R6, 0x2, 0x1f ;  /* 0x0c401f0006097f89 */ /* 0x000ee200000e0000 */
[----:B------:R-:W-:Y:S01]  /*3a80*/  FMNMX.FTZ R3, R193, R3, !PT ;  /* 0x00000003c1037209 */ /* 0x000fe20007810000 */
[----:B------:R-:W-:Y:S01]  /*3a90*/  MUFU.EX2 R251, R2 ;  /* 0x0000000200fb7308 */ /* 0x000fe20000000800 */
[----:B------:R-:W-:-:S02]  /*3aa0*/  LOP3.LUT R129, R49, UR25, R62, 0x96, !PT ;  /* 0x0000001931817c12 */ /* 0x000fc4000f8e963e */
[----:B-1----:R-:W-:Y:S01]  /*3ab0*/  FMNMX.FTZ R4, R194, R3, !PT ;  /* 0x00000003c2047209 */ /* 0x002fe20007810000 */
[----:B------:R-:W-:Y:S01]  /*3ac0*/  FFMA.FTZ R3, R161, UR4, -R16 ;  /* 0x00000004a1037c23 */ /* 0x000fe20008010810 */
[----:B--2---:R-:W-:Y:S02]  /*3ad0*/  FMNMX.FTZ R137, R137, R7, !PT ;  /* 0x0000000789897209 */ /* 0x004fe40007810000 */
[----:B------:R-:W-:Y:S01]  /*3ae0*/  FMNMX.FTZ R7, R192, R4, !PT ;  /* 0x00000004c0077209 */ /* 0x000fe20007810000 */
[----:B------:R1:W-:Y:S01]  /*3af0*/  MUFU.EX2 R252, R3 ;  /* 0x0000000300fc7308 */ /* 0x0003e20000000800 */
[----:B------:R-:W-:Y:S01]  /*3b00*/  LOP3.LUT R186, R69, UR25, R62, 0x96, !PT ;  /* 0x0000001945ba7c12 */ /* 0x000fe2000f8e963e */
[----:B------:R-:W-:Y:S01]  /*3b10*/  IMAD.WIDE.U32 R62, R5, -0x2daee0ad, RZ ;  /* 0xd2511f53053e7825 */ /* 0x000fe200078e00ff */
[----:B------:R-:W-:Y:S02]  /*3b20*/  LOP3.LUT R11, R27, UR21, R8, 0x96, !PT ;  /* 0x000000151b0b7c12 */ /* 0x000fe4000f8e9608 */
[----:B------:R-:W-:Y:S01]  /*3b30*/  FMNMX.FTZ R7, R195, R7, !PT ;  /* 0x00000007c3077209 */ /* 0x000fe20007810000 */
[----:B------:R-:W2:Y:S01]  /*3b40*/  SHFL.BFLY PT, R8, R137, 0x1, 0x1f ;  /* 0x0c201f0089087f89 */ /* 0x000ea200000e0000 */
[----:B------:R-:W-:Y:S01]  /*3b50*/  LOP3.LUT R13, R13, UR21, R22, 0x96, !PT ;  /* 0x000000150d0d7c12 */ /* 0x000fe2000f8e9616 */
[----:B------:R-:W-:Y:S01]  /*3b60*/  IMAD.WIDE.U32 R4, R14, -0x326172a9, RZ ;  /* 0xcd9e8d570e047825 */ /* 0x000fe200078e00ff */
[----:B------:R-:W-:-:S02]  /*3b70*/  FMNMX.FTZ R7, R201, R7, !PT ;  /* 0x00000007c9077209 */ /* 0x000fc40007810000 */
[----:B------:R-:W-:Y:S01]  /*3b80*/  FSEL R130, R38, -INF , !P1 ;  /* 0xff80000026827808 */ /* 0x000fe20004800000 */
[----:B------:R-:W-:Y:S01]  /*3b90*/  IMAD.WIDE.U32 R22, R23, -0x326172a9, RZ ;  /* 0xcd9e8d5717167825 */ /* 0x000fe200078e00ff */
[----:B------:R-:W-:Y:S02]  /*3ba0*/  FSEL R131, R39, -INF , !P4 ;  /* 0xff80000027837808 */ /* 0x000fe40006000000 */
[----:B------:R-:W-:Y:S01]  /*3bb0*/  LOP3.LUT R17, R21, UR19, R12, 0x96, !PT ;  /* 0x0000001315117c12 */ /* 0x000fe2000f8e960c */
[----:B------:R-:W-:-:S04]  /*3bc0*/  IMAD.WIDE.U32 R12, R13, -0x2daee0ad, RZ ;  /* 0xd2511f530d0c7825 */ /* 0x000fc800078e00ff */
[----:B-1----:R-:W-:Y:S01]  /*3bd0*/  FFMA.FTZ R3, R162, UR4, -R16 ;  /* 0x00000004a2037c23 */ /* 0x002fe20008010810 */
[----:B------:R-:W-:Y:S02]  /*3be0*/  LOP3.LUT R14, R23, UR19, R4, 0x96, !PT ;  /* 0x00000013170e7c12 */ /* 0x000fe4000f8e9604 */
[----:B------:R-:W-:Y:S01]  /*3bf0*/  FMNMX.FTZ R4, R202, R7, !PT ;  /* 0x00000007ca047209 */ /* 0x000fe20007810000 */
[----:B------:R1:W-:Y:S01]  /*3c00*/  MUFU.EX2 R241, R3 ;  /* 0x0000000300f17308 */ /* 0x0003e20000000800 */
[----:B------:R-:W-:Y:S01]  /*3c10*/  FSEL R161, R51, -INF , !P2 ;  /* 0xff80000033a17808 */ /* 0x000fe20005000000 */
[----:B------:R-:W-:Y:S01]  /*3c20*/  IMAD.IADD R2, R205, 0x1, R34 ;  /* 0x00000001cd027824 */ /* 0x000fe200078e0222 */
[----:B------:R-:W-:Y:S02]  /*3c30*/  FMNMX.FTZ R4, R221, R4, !PT ;  /* 0x00000004dd047209 */ /* 0x000fe40007810000 */
[----:B---3--:R-:W-:Y:S02]  /*3c40*/  FMNMX.FTZ R6, R6, R9, !PT ;  /* 0x0000000906067209 */ /* 0x008fe40007810000 */
[----:B------:R-:W-:-:S02]  /*3c50*/  FMNMX.FTZ R4, R222, R4, !PT ;  /* 0x00000004de047209 */ /* 0x000fc40007810000 */
[----:B--2---:R-:W-:Y:S01]  /*3c60*/  FMNMX.FTZ R137, R137, R8, !PT ;  /* 0x0000000889897209 */ /* 0x004fe20007810000 */
[----:B------:R-:W2:Y:S01]  /*3c70*/  SHFL.BFLY PT, R136, R6, 0x1, 0x1f ;  /* 0x0c201f0006887f89 */ /* 0x000ea200000e0000 */
[----:B------:R-:W-:Y:S01]  /*3c80*/  LOP3.LUT R74, R69, UR25, R64, 0x96, !PT ;  /* 0x00000019454a7c12 */ /* 0x000fe2000f8e9640 */
[----:B------:R-:W-:Y:S01]  /*3c90*/  IMAD.WIDE.U32 R64, R11, -0x2daee0ad, RZ ;  /* 0xd2511f530b407825 */ /* 0x000fe200078e00ff */
[----:B------:R-:W-:Y:S01]  /*3ca0*/  FSETP.NEU.FTZ.AND P1, PT, R137, -INF , PT ;  /* 0xff8000008900780b */ /* 0x000fe20003f3d000 */
[----:B------:R-:W-:Y:S01]  /*3cb0*/  STL [R1+0x50], R137 ;  /* 0x0000508901007387 */ /* 0x000fe20000100800 */
[----:B------:R-:W-:Y:S01]  /*3cc0*/  FSEL R162, R46, -INF , !P5 ;  /* 0xff8000002ea27808 */ /* 0x000fe20006800000 */
[----:B-1----:R-:W-:Y:S01]  /*3cd0*/  FFMA.FTZ R3, R160, UR4, -R16 ;  /* 0x00000004a0037c23 */ /* 0x002fe20008010810 */
[----:B------:R-:W-:Y:S02]  /*3ce0*/  FSEL R160, R50, -INF , !P6 ;  /* 0xff80000032a07808 */ /* 0x000fe40007000000 */
[----:B------:R-:W-:Y:S01]  /*3cf0*/  LOP3.LUT R19, R13, UR18, R24, 0x96, !PT ;  /* 0x000000120d137c12 */ /* 0x000fe2000f8e9618 */
[----:B------:R1:W-:Y:S01]  /*3d00*/  MUFU.EX2 R212, R3 ;  /* 0x0000000300d47308 */ /* 0x0003e20000000800 */
[----:B------:R-:W-:-:S02]  /*3d10*/  FSEL R163, R47, -INF , !P3 ;  /* 0xff8000002fa37808 */ /* 0x000fc40005800000 */
[----:B------:R-:W-:Y:S01]  /*3d20*/  LOP3.LUT R27, R65, UR18, R10, 0x96, !PT ;  /* 0x00000012411b7c12 */ /* 0x000fe2000f8e960a */
[----:B------:R-:W-:Y:S01]  /*3d30*/  IMAD.WIDE.U32 R10, R25, -0x326172a9, RZ ;  /* 0xcd9e8d57190a7825 */ /* 0x000fe200078e00ff */
[----:B------:R-:W-:Y:S02]  /*3d40*/  LOP3.LUT R69, R63, UR20, R32, 0x96, !PT ;  /* 0x000000143f457c12 */ /* 0x000fe4000f8e9620 */
[----:B------:R-:W-:Y:S01]  /*3d50*/  LOP3.LUT R15, R5, UR21, R18, 0x96, !PT ;  /* 0x00000015050f7c12 */ /* 0x000fe2000f8e9612 */
[----:B------:R-:W-:Y:S01]  /*3d60*/  FFMA.FTZ R5, R92, UR4, -R16 ;  /* 0x000000045c057c23 */ /* 0x000fe20008010810 */
[----:B------:R-:W-:-:S03]  /*3d70*/  LOP3.LUT R63, R11, UR19, R26, 0x96, !PT ;  /* 0x000000130b3f7c12 */ /* 0x000fc6000f8e961a */
[----:B------:R-:W-:Y:S01]  /*3d80*/  MUFU.EX2 R52, R5 ;  /* 0x0000000500347308 */ /* 0x000fe20000000800 */
[----:B--2---:R-:W-:Y:S01]  /*3d90*/  FMNMX.FTZ R136, R6, R136, !PT ;  /* 0x0000008806887209 */ /* 0x004fe20007810000 */
[----:B------:R-:W-:-:S04]  /*3da0*/  IMAD.WIDE.U32 R6, R17, -0x2daee0ad, RZ ;  /* 0xd2511f5311067825 */ /* 0x000fc800078e00ff */
[----:B-1----:R-:W-:Y:S01]  /*3db0*/  FFMA.FTZ R3, R164, UR4, -R16 ;  /* 0x00000004a4037c23 */ /* 0x002fe20008010810 */
[----:B------:R-:W-:Y:S01]  /*3dc0*/  IMAD.WIDE.U32 R8, R15, -0x2daee0ad, RZ ;  /* 0xd2511f530f087825 */ /* 0x000fe200078e00ff */
[----:B------:R-:W-:Y:S02]  /*3dd0*/  LOP3.LUT R26, R7, UR28, R12, 0x96, !PT ;  /* 0x0000001c071a7c12 */ /* 0x000fe4000f8e960c */
[----:B------:R1:W-:Y:S01]  /*3de0*/  MUFU.EX2 R206, R3 ;  /* 0x0000000300ce7308 */ /* 0x0003e20000000800 */
[C---:B------:R-:W-:Y:S02]  /*3df0*/  LOP3.LUT R12, R6.reuse, 0xffff, RZ, 0xc0, !PT ;  /* 0x0000ffff060c7812 */ /* 0x040fe400078ec0ff */
[----:B------:R-:W-:Y:S02]  /*3e00*/  LOP3.LUT R25, R6, 0xff, RZ, 0xc0, !PT ;  /* 0x000000ff06197812 */ /* 0x000fe400078ec0ff */
[----:B------:R-:W-:Y:S02]  /*3e10*/  SHF.R.U32.HI R21, RZ, 0x18, R6 ;  /* 0x00000018ff157819 */ /* 0x000fe40000011606 */
[----:B------:R-:W-:-:S02]  /*3e20*/  LOP3.LUT R13, R9, UR18, R28, 0x96, !PT ;  /* 0x00000012090d7c12 */ /* 0x000fc4000f8e961c */
[----:B-1----:R-:W-:Y:S01]  /*3e30*/  FMNMX.FTZ R3, R130, R4, !PT ;  /* 0x0000000482037209 */ /* 0x002fe20007810000 */
[----:B------:R-:W-:-:S03]  /*3e40*/  FFMA.FTZ R4, R93, UR4, -R16 ;  /* 0x000000045d047c23 */ /* 0x000fc60008010810 */
[----:B------:R-:W-:Y:S01]  /*3e50*/  FMNMX.FTZ R3, R131, R3, !PT ;  /* 0x0000000383037209 */ /* 0x000fe20007810000 */
[----:B------:R1:W-:Y:S03]  /*3e60*/  MUFU.EX2 R197, R4 ;  /* 0x0000000400c57308 */ /* 0x0003e60000000800 */
[----:B------:R-:W-:-:S04]  /*3e70*/  FMNMX.FTZ R3, R160, R3, !PT ;  /* 0x00000003a0037209 */ /* 0x000fc80007810000 */
[----:B------:R-:W-:Y:S01]  /*3e80*/  FMNMX.FTZ R3, R161, R3, !PT ;  /* 0x00000003a1037209 */ /* 0x000fe20007810000 */
[----:B-1----:R-:W-:-:S05]  /*3e90*/  FMUL.FTZ R4, R137, UR4 ;  /* 0x0000000489047c20 */ /* 0x002fca0008410000 */
[----:B------:R-:W-:Y:S02]  /*3ea0*/  FSEL R24, R4, RZ, P1 ;  /* 0x000000ff04187208 */ /* 0x000fe40000800000 */
[----:B------:R-:W-:Y:S02]  /*3eb0*/  FMNMX.FTZ R4, R162, R3, !PT ;  /* 0x00000003a2047209 */ /* 0x000fe40007810000 */
[----:B------:R-:W-:Y:S01]  /*3ec0*/  FSETP.NEU.FTZ.AND P1, PT, R136, -INF , PT ;  /* 0xff8000008800780b */ /* 0x000fe20003f3d000 */
[----:B------:R-:W-:Y:S01]  /*3ed0*/  FFMA.FTZ R3, R172, UR4, -R24 ;  /* 0x00000004ac037c23 */ /* 0x000fe20008010818 */
[----:B------:R-:W-:-:S03]  /*3ee0*/  FMNMX.FTZ R135, R163, R4, !PT ;  /* 0x00000004a3877209 */ /* 0x000fc60007810000 */
[----:B------:R1:W2:Y:S02]  /*3ef0*/  MUFU.EX2 R4, R3 ;  /* 0x0000000300047308 */ /* 0x0002a40000000800 */
[----:B------:R-:W3:Y:S01]  /*3f00*/  SHFL.BFLY PT, R11, R135, 0x2, 0x1f ;  /* 0x0c401f00870b7f89 */ /* 0x000ee200000e0000 */
[----:B-1----:R-:W-:-:S03]  /*3f10*/  FMUL.FTZ R3, R136, UR4 ;  /* 0x0000000488037c20 */ /* 0x002fc60008410000 */
[----:B--2---:R1:W-:Y:S02]  /*3f20*/  STL [R1+0x8], R4 ;  /* 0x0000080401007387 */ /* 0x0043e40000100800 */
[----:B------:R-:W-:Y:S02]  /*3f30*/  FSEL R18, R3, RZ, P1 ;  /* 0x000000ff03127208 */ /* 0x000fe40000800000 */
[----:B------:R2:W-:Y:S01]  /*3f40*/  STL [R1+0x54], R136 ;  /* 0x0000548801007387 */ /* 0x0005e20000100800 */
[----:B---3--:R-:W-:Y:S02]  /*3f50*/  FMNMX.FTZ R135, R135, R11, !PT ;  /* 0x0000000b87877209 */ /* 0x008fe40007810000 */
[----:B------:R-:W-:-:S03]  /*3f60*/  FFMA.FTZ R3, R173, UR4, -R18 ;  /* 0x00000004ad037c23 */ /* 0x000fc60008010812 */
[----:B------:R-:W3:Y:S01]  /*3f70*/  SHFL.BFLY PT, R11, R135, 0x1, 0x1f ;  /* 0x0c201f00870b7f89 */ /* 0x000ee200000e0000 */
[----:B-1----:R-:W-:-:S04]  /*3f80*/  FFMA.FTZ R4, R165, UR4, -R24 ;  /* 0x00000004a5047c23 */ /* 0x002fc80008010818 */
[----:B------:R1:W-:Y:S08]  /*3f90*/  MUFU.EX2 R31, R4 ;  /* 0x00000004001f7308 */ /* 0x0003f00000000800 */
[----:B--2---:R2:W-:Y:S01]  /*3fa0*/  MUFU.EX2 R136, R3 ;  /* 0x0000000300887308 */ /* 0x0045e20000000800 */
[----:B---3--:R-:W-:-:S04]  /*3fb0*/  FMNMX.FTZ R135, R135, R11, !PT ;  /* 0x0000000b87877209 */ /* 0x008fc80007810000 */
[----:B------:R-:W-:Y:S01]  /*3fc0*/  FSETP.NEU.FTZ.AND P1, PT, R135, -INF , PT ;  /* 0xff8000008700780b */ /* 0x000fe20003f3d000 */
[----:B-1----:R-:W-:Y:S01]  /*3fd0*/  IMAD.WIDE.U32 R4, R14, -0x2daee0ad, RZ ;  /* 0xd2511f530e047825 */ /* 0x002fe200078e00ff */
[----:B------:R-:W-:-:S03]  /*3fe0*/  SHF.R.U32.HI R14, RZ, 0x10, R6 ;  /* 0x00000010ff0e7819 */ /* 0x000fc60000011606 */
[----:B------:R-:W-:Y:S01]  /*3ff0*/  IMAD.WIDE.U32 R6, R19, -0x326172a9, RZ ;  /* 0xcd9e8d5713067825 */ /* 0x000fe200078e00ff */
[----:B------:R-:W-:Y:S02]  /*4000*/  LOP3.LUT R9, R5, UR28, R8, 0x96, !PT ;  /* 0x0000001c05097c12 */ /* 0x000fe4000f8e9608 */
[----:B------:R-:W-:Y:S01]  /*4010*/  LOP3.LUT R15, R4, 0xffff, RZ, 0xc0, !PT ;  /* 0x0000ffff040f7812 */ /* 0x000fe200078ec0ff */
[----:B--2---:R-:W-:Y:S01]  /*4020*/  FFMA.FTZ R3, R174, UR4, -R18 ;  /* 0x00000004ae037c23 */ /* 0x004fe20008010812 */
[----:B------:R-:W-:Y:S02]  /*4030*/  LOP3.LUT R23, R4, 0xff, RZ, 0xc0, !PT ;  /* 0x000000ff04177812 */ /* 0x000fe400078ec0ff */
[--C-:B------:R-:W-:Y:S02]  /*4040*/  SHF.R.U32.HI R19, RZ, 0x10, R4.reuse ;  /* 0x00000010ff137819 */ /* 0x100fe40000011604 */
[----:B------:R-:W-:Y:S01]  /*4050*/  SHF.R.U32.HI R17, RZ, 0x18, R4 ;  /* 0x00000018ff117819 */ /* 0x000fe20000011604 */
[----:B------:R-:W1:Y:S01]  /*4060*/  MUFU.EX2 R3, R3 ;  /* 0x0000000300037308 */ /* 0x000e620000000800 */
[----:B------:R-:W-:Y:S01]  /*4070*/  IMAD.WIDE.U32 R4, R27, -0x326172a9, RZ ;  /* 0xcd9e8d571b047825 */ /* 0x000fe200078e00ff */
[----:B------:R-:W-:-:S02]  /*4080*/  LOP3.LUT R8, R7, UR29, R20, 0x96, !PT ;  /* 0x0000001d07087c12 */ /* 0x000fc4000f8e9614 */
[----:B------:R-:W-:Y:S02]  /*4090*/  LOP3.LUT R27, R6, 0xffff, RZ, 0xc0, !PT ;  /* 0x0000ffff061b7812 */ /* 0x000fe400078ec0ff */
[C---:B------:R-:W-:Y:S02]  /*40a0*/  LOP3.LUT R67, R4.reuse, 0xffff, RZ, 0xc0, !PT ;  /* 0x0000ffff04437812 */ /* 0x040fe400078ec0ff */
[----:B------:R-:W-:Y:S02]  /*40b0*/  LOP3.LUT R71, R4, 0xff, RZ, 0xc0, !PT ;  /* 0x000000ff04477812 */ /* 0x000fe400078ec0ff */
[--C-:B------:R-:W-:Y:S02]  /*40c0*/  SHF.R.U32.HI R89, RZ, 0x10, R4.reuse ;  /* 0x00000010ff597819 */ /* 0x100fe40000011604 */
[----:B------:R-:W-:Y:S01]  /*40d0*/  SHF.R.U32.HI R70, RZ, 0x18, R4 ;  /* 0x00000018ff467819 */ /* 0x000fe20000011604 */
[----:B------:R-:W-:Y:S01]  /*40e0*/  FFMA.FTZ R4, R96, UR4, -R18 ;  /* 0x0000000460047c23 */ /* 0x000fe20008010812 */
[----:B------:R-:W-:Y:S01]  /*40f0*/  LOP3.LUT R51, R5, UR29, R10, 0x96, !PT ;  /* 0x0000001d05337c12 */ /* 0x000fe2000f8e960a */
[----:B------:R-:W-:Y:S01]  /*4100*/  FFMA.FTZ R5, R175, UR4, -R18 ;  /* 0x00000004af057c23 */ /* 0x000fe20008010812 */
[----:B------:R-:W-:Y:S01]  /*4110*/  SHF.R.U32.HI R10, RZ, 0x8, R12 ;  /* 0x00000008ff0a7819 */ /* 0x000fe2000001160c */
[----:B------:R2:W-:Y:S01]  /*4120*/  MUFU.EX2 R213, R4 ;  /* 0x0000000400d57308 */ /* 0x0005e20000000800 */
[----:B-1----:R1:W-:Y:S01]  /*4130*/  STL [R1+0x4], R3 ;  /* 0x0000040301007387 */ /* 0x0023e20000100800 */
[----:B------:R-:W-:-:S02]  /*4140*/  LOP3.LUT R30, R6, 0xff, RZ, 0xc0, !PT ;  /* 0x000000ff061e7812 */ /* 0x000fc400078ec0ff */
[----:B------:R-:W-:Y:S01]  /*4150*/  PRMT R60, R25, 0x5410, R10 ;  /* 0x00005410193c7816 */ /* 0x000fe2000000000a */
[----:B------:R3:W-:Y:S01]  /*4160*/  STL [R1+0x58], R135 ;  /* 0x0000588701007387 */ /* 0x0007e20000100800 */
[----:B------:R-:W-:Y:S02]  /*4170*/  SHF.R.U32.HI R10, RZ, 0x8, R15 ;  /* 0x00000008ff0a7819 */ /* 0x000fe4000001160f */
[--C-:B------:R-:W-:Y:S02]  /*4180*/  SHF.R.U32.HI R28, RZ, 0x10, R6.reuse ;  /* 0x00000010ff1c7819 */ /* 0x100fe40000011606 */
[----:B------:R-:W-:Y:S01]  /*4190*/  SHF.R.U32.HI R29, RZ, 0x18, R6 ;  /* 0x00000018ff1d7819 */ /* 0x000fe20000011606 */
[----:B------:R-:W-:Y:S01]  /*41a0*/  IMAD.WIDE.U32 R6, R13, -0x326172a9, RZ ;  /* 0xcd9e8d570d067825 */ /* 0x000fe200078e00ff */
[----:B------:R-:W-:-:S03]  /*41b0*/  PRMT R23, R23, 0x5410, R10 ;  /* 0x0000541017177816 */ /* 0x000fc6000000000a */
[----:B--2---:R-:W-:Y:S01]  /*41c0*/  FFMA.FTZ R4, R95, UR4, -R18 ;  /* 0x000000045f047c23 */ /* 0x004fe20008010812 */
[----:B------:R-:W-:Y:S02]  /*41d0*/  LOP3.LUT R12, R9, 0xff, RZ, 0xc0, !PT ;  /* 0x000000ff090c7812 */ /* 0x000fe400078ec0ff */
[--C-:B------:R-:W-:Y:S01]  /*41e0*/  SHF.R.U32.HI R15, RZ, 0x10, R6.reuse ;  /* 0x00000010ff0f7819 */ /* 0x100fe20000011606 */
[----:B------:R2:W-:Y:S01]  /*41f0*/  MUFU.EX2 R210, R4 ;  /* 0x0000000400d27308 */ /* 0x0005e20000000800 */
[----:B------:R-:W-:Y:S01]  /*4200*/  SHF.R.U32.HI R20, RZ, 0x18, R6 ;  /* 0x00000018ff147819 */ /* 0x000fe20000011606 */
[----:B-1----:R-:W-:-:S06]  /*4210*/  FFMA.FTZ R3, R184, UR4, -R18 ;  /* 0x00000004b8037c23 */ /* 0x002fcc0008010812 */
[----:B------:R1:W-:Y:S01]  /*4220*/  MUFU.EX2 R174, R3 ;  /* 0x0000000300ae7308 */ /* 0x0003e20000000800 */
[----:B--2---:R-:W-:Y:S02]  /*4230*/  FMUL.FTZ R4, R135, UR4 ;  /* 0x0000000487047c20 */ /* 0x004fe40008410000 */
[----:B---3--:R-:W2:Y:S01]  /*4240*/  LDL.LU R135, [R1+0x4] ;  /* 0x0000040001877983 */ /* 0x008ea20000300800 */
[----:B-1----:R-:W-:Y:S01]  /*4250*/  FFMA.FTZ R3, R185, UR4, -R18 ;  /* 0x00000004b9037c23 */ /* 0x002fe20008010812 */
[----:B------:R-:W-:-:S03]  /*4260*/  IMAD.MOV.U32 R185, RZ, RZ, R31 ;  /* 0x000000ffffb97224 */ /* 0x000fc600078e001f */
[----:B------:R1:W-:Y:S01]  /*4270*/  MUFU.EX2 R31, R5 ;  /* 0x00000005001f7308 */ /* 0x0003e20000000800 */
[----:B------:R-:W-:-:S07]  /*4280*/  SHF.R.U32.HI R10, RZ, 0x10, R9 ;  /* 0x00000010ff0a7819 */ /* 0x000fce0000011609 */
[----:B------:R3:W4:Y:S01]  /*4290*/  MUFU.EX2 R228, R3 ;  /* 0x0000000300e47308 */ /* 0x0007220000000800 */
[----:B-1----:R-:W-:Y:S02]  /*42a0*/  LOP3.LUT R5, R19, 0xff, RZ, 0xc0, !PT ;  /* 0x000000ff13057812 */ /* 0x002fe400078ec0ff */
[----:B------:R-:W-:Y:S02]  /*42b0*/  LOP3.LUT R19, R6, 0xff, RZ, 0xc0, !PT ;  /* 0x000000ff06137812 */ /* 0x000fe400078ec0ff */
[----:B------:R-:W-:Y:S02]  /*42c0*/  PRMT R25, R5, 0x5410, R17 ;  /* 0x0000541005197816 */ /* 0x000fe40000000011 */
[----:B---3--:R-:W-:Y:S01]  /*42d0*/  LOP3.LUT R3, R14, 0xff, RZ, 0xc0, !PT ;  /* 0x000000ff0e037812 */ /* 0x008fe200078ec0ff */
[----:B------:R-:W-:Y:S01]  /*42e0*/  FFMA.FTZ R5, R94, UR4, -R18 ;  /* 0x000000045e057c23 */ /* 0x000fe20008010812 */
[----:B------:R-:W-:Y:S02]  /*42f0*/  LOP3.LUT R14, R6, 0xffff, RZ, 0xc0, !PT ;  /* 0x0000ffff060e7812 */ /* 0x000fe400078ec0ff */
[----:B------:R-:W-:-:S02]  /*4300*/  PRMT R61, R3, 0x5410, R21 ;  /* 0x00005410033d7816 */ /* 0x000fc40000000015 */
[----:B------:R-:W-:Y:S02]  /*4310*/  LOP3.LUT R3, R7, UR29, R22, 0x96, !PT ;  /* 0x0000001d07037c12 */ /* 0x000fe4000f8e9616 */
[----:B------:R-:W-:Y:S02]  /*4320*/  LOP3.LUT R7, R9, 0xffff, RZ, 0xc0, !PT ;  /* 0x0000ffff09077812 */ /* 0x000fe400078ec0ff */
[----:B------:R-:W-:Y:S02]  /*4330*/  FSEL R17, R4, RZ, P1 ;  /* 0x000000ff04117208 */ /* 0x000fe40000800000 */
[----:B------:R-:W-:Y:S02]  /*4340*/  SHF.R.U32.HI R9, RZ, 0x18, R9 ;  /* 0x00000018ff097819 */ /* 0x000fe40000011609 */
[----:B------:R-:W-:Y:S01]  /*4350*/  LOP3.LUT R4, R10, 0xff, RZ, 0xc0, !PT ;  /* 0x000000ff0a047812 */ /* 0x000fe200078ec0ff */
[----:B------:R1:W-:Y:S01]  /*4360*/  MUFU.EX2 R205, R5 ;  /* 0x0000000500cd7308 */ /* 0x0003e20000000800 */
[----:B------:R-:W-:-:S02]  /*4370*/  FFMA.FTZ R6, R196, UR4, -R17 ;  /* 0x00000004c4067c23 */ /* 0x000fc40008010811 */
[----:B------:R-:W-:Y:S02]  /*4380*/  PRMT R22, R4, 0x5410, R9 ;  /* 0x0000541004167816 */ /* 0x000fe40000000009 */
[----:B------:R-:W-:Y:S02]  /*4390*/  LOP3.LUT R4, R8, 0xffff, RZ, 0xc0, !PT ;  /* 0x0000ffff08047812 */ /* 0x000fe400078ec0ff */
[----:B------:R-:W-:Y:S01]  /*43a0*/  LEA R208, R2, UR5, 0x1 ;  /* 0x0000000502d07c11 */ /* 0x000fe2000f8e08ff */
[----:B------:R3:W-:Y:S01]  /*43b0*/  MUFU.EX2 R225, R6 ;  /* 0x0000000600e17308 */ /* 0x0007e20000000800 */
[----:B------:R-:W-:Y:S01]  /*43c0*/  LOP3.LUT R9, R8, 0xff, RZ, 0xc0, !PT ;  /* 0x000000ff08097812 */ /* 0x000fe200078ec0ff */
[----:B------:R-:W-:Y:S01]  /*43d0*/  FFMA.FTZ R2, R199, UR4, -R17 ;  /* 0x00000004c7027c23 */ /* 0x000fe20008010811 */
[----:B------:R-:W-:Y:S01]  /*43e0*/  SHF.R.U32.HI R13, RZ, 0x8, R27 ;  /* 0x00000008ff0d7819 */ /* 0x000fe2000001161b */
[----:B----4-:R4:W-:Y:S01]  /*43f0*/  STL [R1+0x5c], R228 ;  /* 0x00005ce401007387 */ /* 0x0109e20000100800 */
[----:B------:R-:W-:Y:S01]  /*4400*/  ULDC.U8 UR5, c[0x0][0x388] ;  /* 0x0000e20000057ab9 */ /* 0x000fe20000000000 */
[----:B-1----:R-:W-:-:S02]  /*4410*/  SHF.R.U32.HI R5, RZ, 0x8, R7 ;  /* 0x00000008ff057819 */ /* 0x002fc40000011607 */
[----:B------:R-:W1:Y:S01]  /*4420*/  LDSM.16.MT88.4 R40, [R208+0x4000] ;  /* 0x00400000d028783b */ /* 0x000e620000004200 */
[----:B------:R-:W-:Y:S02]  /*4430*/  SHF.R.U32.HI R7, RZ, 0x8, R4 ;  /* 0x00000008ff077819 */ /* 0x000fe40000011604 */
[----:B------:R-:W-:Y:S01]  /*4440*/  PRMT R21, R12, 0x5410, R5 ;  /* 0x000054100c157816 */ /* 0x000fe20000000005 */
[----:B------:R-:W-:Y:S01]  /*4450*/  FFMA.FTZ R5, R198, UR4, -R17 ;  /* 0x00000004c6057c23 */ /* 0x000fe20008010811 */
[----:B---3--:R-:W-:-:S03]  /*4460*/  SHF.R.U32.HI R6, RZ, 0x10, R8 ;  /* 0x00000010ff067819 */ /* 0x008fc60000011608 */
[----:B------:R3:W-:Y:S01]  /*4470*/  MUFU.EX2 R165, R5 ;  /* 0x0000000500a57308 */ /* 0x0007e20000000800 */
[----:B------:R-:W-:Y:S02]  /*4480*/  SHF.R.U32.HI R8, RZ, 0x18, R8 ;  /* 0x00000018ff087819 */ /* 0x000fe40000011608 */
[----:B------:R-:W-:Y:S02]  /*4490*/  LOP3.LUT R4, R6, 0xff, RZ, 0xc0, !PT ;  /* 0x000000ff06047812 */ /* 0x000fe400078ec0ff */
[----:B------:R-:W-:Y:S02]  /*44a0*/  PRMT R27, R9, 0x5410, R7 ;  /* 0x00005410091b7816 */ /* 0x000fe40000000007 */
[----:B------:R-:W-:Y:S01]  /*44b0*/  LOP3.LUT R7, R15, 0xff, RZ, 0xc0, !PT ;  /* 0x000000ff0f077812 */ /* 0x000fe200078ec0ff */
[----:B------:R4:W-:Y:S01]  /*44c0*/  MUFU.EX2 R224, R2 ;  /* 0x0000000200e07308 */ /* 0x0009e20000000800 */
[----:B------:R-:W-:Y:S01]  /*44d0*/  PRMT R50, R4, 0x5410, R8 ;  /* 0x0000541004327816 */ /* 0x000fe20000000008 */
[----:B------:R-:W-:Y:S01]  /*44e0*/  IMAD.IADD R209, R0, 0x1, R208 ;  /* 0x0000000100d17824 */ /* 0x000fe200078e02d0 */
[----:B------:R-:W-:Y:S01]  /*44f0*/  PRMT R8, R7, 0x5410, R20 ;  /* 0x0000541007087816 */ /* 0x000fe20000000014 */
[----:B---3--:R-:W-:Y:S01]  /*4500*/  FFMA.FTZ R5, R204, UR4, -R17 ;  /* 0x00000004cc057c23 */ /* 0x008fe20008010811 */
[----:B------:R-:W-:-:S02]  /*4510*/  LOP3.LUT R0, R3, 0xffff, RZ, 0xc0, !PT ;  /* 0x0000ffff03007812 */ /* 0x000fc400078ec0ff */
[----:B------:R-:W3:Y:S01]  /*4520*/  LDSM.16.MT88.4 R44, [R209+0x4000] ;  /* 0x00400000d12c783b */ /* 0x000ee20000004200 */
[----:B------:R-:W-:Y:S01]  /*4530*/  SHF.R.U32.HI R7, RZ, 0x18, R3 ;  /* 0x00000018ff077819 */ /* 0x000fe20000011603 */
[----:B------:R1:W3:Y:S01]  /*4540*/  MUFU.EX2 R249, R5 ;  /* 0x0000000500f97308 */ /* 0x0002e20000000800 */
[----:B------:R-:W-:Y:S02]  /*4550*/  SHF.R.U32.HI R6, RZ, 0x8, R14 ;  /* 0x00000008ff067819 */ /* 0x000fe4000001160e */
[----:B------:R-:W-:Y:S01]  /*4560*/  LOP3.LUT R11, R28, 0xff, RZ, 0xc0, !PT ;  /* 0x000000ff1c0b7812 */ /* 0x000fe200078ec0ff */
[----:B----4-:R-:W-:Y:S01]  /*4570*/  FFMA.FTZ R2, R97, UR4, -R17 ;  /* 0x0000000461027c23 */ /* 0x010fe20008010811 */
[----:B------:R-:W-:Y:S01]  /*4580*/  PRMT R13, R30, 0x5410, R13 ;  /* 0x000054101e0d7816 */ /* 0x000fe2000000000d */
[----:B------:R-:W-:Y:S01]  /*4590*/  IMAD.MOV.U32 R196, RZ, RZ, R52 ;  /* 0x000000ffffc47224 */ /* 0x000fe200078e0034 */
[----:B------:R-:W-:Y:S01]  /*45a0*/  LDSM.16.MT88.4 R56, [R209+0x4400] ;  /* 0x00440000d138783b */ /* 0x000fe20000004200 */
[----:B------:R4:W-:Y:S01]  /*45b0*/  MUFU.EX2 R96, R2 ;  /* 0x0000000200607308 */ /* 0x0009e20000000800 */
[----:B-1----:R-:W-:-:S02]  /*45c0*/  LOP3.LUT R5, R3, 0xff, RZ, 0xc0, !PT ;  /* 0x000000ff03057812 */ /* 0x002fc400078ec0ff */
[----:B------:R-:W1:Y:S01]  /*45d0*/  LDSM.16.MT88.4 R52, [R208+0x4400] ;  /* 0x00440000d034783b */ /* 0x000e620000004200 */
[----:B----4-:R-:W-:Y:S02]  /*45e0*/  SHF.R.U32.HI R2, RZ, 0x10, R3 ;  /* 0x00000010ff027819 */ /* 0x010fe40000011603 */
[----:B------:R-:W-:Y:S02]  /*45f0*/  F2FP.BF16.F32.PACK_AB R3, R228, R174 ;  /* 0x000000aee403723e */ /* 0x000fe400000010ff */
[----:B------:R-:W4:Y:S01]  /*4600*/  LDL.LU R228, [R1+0x8] ;  /* 0x0000080001e47983 */ /* 0x000f220000300800 */
[----:B------:R-:W-:Y:S01]  /*4610*/  PRMT R9, R19, 0x5410, R6 ;  /* 0x0000541013097816 */ /* 0x000fe20000000006 */
[----:B------:R-:W-:Y:S01]  /*4620*/  IMAD.U32 R6, RZ, RZ, UR5 ;  /* 0x00000005ff067e24 */ /* 0x000fe2000f8e00ff */
[----:B------:R-:W-:-:S04]  /*4630*/  SHF.R.U32.HI R4, RZ, 0x8, R0 ;  /* 0x00000008ff047819 */ /* 0x000fc80000011600 */
[----:B------:R-:W-:Y:S01]  /*4640*/  PRMT R12, R5, 0x5410, R4 ;  /* 0x00005410050c7816 */ /* 0x000fe20000000004 */
[----:B------:R-:W-:Y:S01]  /*4650*/  FFMA.FTZ R4, R99, UR4, -R17 ;  /* 0x0000000463047c23 */ /* 0x000fe20008010811 */
[----:B------:R-:W-:Y:S02]  /*4660*/  LEA R0, R6, UR5, 0x10 ;  /* 0x0000000506007c11 */ /* 0x000fe4000f8e80ff */
[----:B------:R-:W-:Y:S01]  /*4670*/  LOP3.LUT R6, R2, 0xff, RZ, 0xc0, !PT ;  /* 0x000000ff02067812 */ /* 0x000fe200078ec0ff */
[----:B------:R1:W2:Y:S01]  /*4680*/  MUFU.EX2 R184, R4 ;  /* 0x0000000400b87308 */ /* 0x0002a20000000800 */
[----:B---3--:R-:W-:Y:S02]  /*4690*/  F2FP.BF16.F32.PACK_AB R5, R224, R249 ;  /* 0x000000f9e005723e */ /* 0x008fe400000010ff */
[----:B------:R-:W-:Y:S02]  /*46a0*/  PRMT R6, R6, 0x5410, R7 ;  /* 0x0000541006067816 */ /* 0x000fe40000000007 */
[----:B------:R-:W-:-:S02]  /*46b0*/  PRMT R49, R11, 0x5410, R29 ;  /* 0x000054100b317816 */ /* 0x000fc4000000001d */
[--C-:B------:R-:W-:Y:S02]  /*46c0*/  HSET2.LE.AND R2, R9, R0.reuse, PT ;  /* 0x0000000009027233 */ /* 0x100fe40003803000 */
[----:B-1----:R-:W-:Y:S01]  /*46d0*/  HSET2.LE.AND R4, R8, R0, PT ;  /* 0x0000000008047233 */ /* 0x002fe20003803000 */
[----:B------:R-:W-:-:S04]  /*46e0*/  FFMA.FTZ R8, R98, UR4, -R17 ;  /* 0x0000000462087c23 */ /* 0x000fc80008010811 */
[----:B------:R-:W-:Y:S02]  /*46f0*/  LOP3.LUT R11, R4, R5, RZ, 0xc0, !PT ;  /* 0x00000005040b7212 */ /* 0x000fe400078ec0ff */
[--C-:B------:R-:W-:Y:S01]  /*4700*/  HSET2.LE.AND R4, R6, R0.reuse, PT ;  /* 0x0000000006047233 */ /* 0x100fe20003803000 */
[----:B------:R-:W-:Y:S01]  /*4710*/  FFMA.FTZ R6, R100, UR4, -R17 ;  /* 0x0000000464067c23 */ /* 0x000fe20008010811 */
[----:B------:R-:W-:Y:S01]  /*4720*/  LOP3.LUT R10, R2, R3, RZ, 0xc0, !PT ;  /* 0x00000003020a7212 */ /* 0x000fe200078ec0ff */
[----:B------:R-:W-:Y:S01]  /*4730*/  MUFU.EX2 R198, R8 ;  /* 0x0000000800c67308 */ /* 0x000fe20000000800 */
[----:B------:R-:W-:Y:S02]  /*4740*/  HSET2.LE.AND R2, R12, R0, PT ;  /* 0x000000000c027233 */ /* 0x000fe40003803000 */
[----:B------:R-:W-:-:S05]  /*4750*/  F2FP.BF16.F32.PACK_AB R5, R165, R225 ;  /* 0x000000e1a505723e */ /* 0x000fca00000010ff */
[----:B------:R1:W3:Y:S01]  /*4760*/  MUFU.EX2 R237, R6 ;  /* 0x0000000600ed7308 */ /* 0x0002e20000000800 */
[----:B------:R-:W-:Y:S01]  /*4770*/  LOP3.LUT R9, R4, R5, RZ, 0xc0, !PT ;  /* 0x0000000504097212 */ /* 0x000fe200078ec0ff */
[----:B------:R-:W-:Y:S01]  /*4780*/  FFMA.FTZ R5, R207, UR4, -R24 ;  /* 0x00000004cf057c23 */ /* 0x000fe20008010818 */
[----:B------:R-:W-:-:S05]  /*4790*/  F2FP.BF16.F32.PACK_AB R4, R241, R252 ;  /* 0x000000fcf104723e */ /* 0x000fca00000010ff */
[----:B------:R3:W2:Y:S01]  /*47a0*/  MUFU.EX2 R172, R5 ;  /* 0x0000000500ac7308 */ /* 0x0006a20000000800 */
[----:B-1----:R-:W-:Y:S01]  /*47b0*/  F2FP.BF16.F32.PACK_AB R6, R205, R210 ;  /* 0x000000d2cd06723e */ /* 0x002fe200000010ff */
[----:B------:R-:W-:Y:S01]  /*47c0*/  IMAD.MOV.U32 R207, RZ, RZ, R31 ;  /* 0x000000ffffcf7224 */ /* 0x000fe200078e001f */
[--C-:B------:R-:W-:Y:S02]  /*47d0*/  HSET2.LE.AND R12, R22, R0.reuse, PT ;  /* 0x00000000160c7233 */ /* 0x100fe40003803000 */
[----:B------:R-:W-:Y:S02]  /*47e0*/  HSET2.LE.AND R15, R49, R0, PT ;  /* 0x00000000310f7233 */ /* 0x000fe40003803000 */
[----:B---3--:R-:W-:Y:S02]  /*47f0*/  F2FP.BF16.F32.PACK_AB R5, R213, R207 ;  /* 0x000000cfd505723e */ /* 0x008fe400000010ff */
[----:B------:R-:W-:Y:S01]  /*4800*/  SHF.R.U32.HI R19, RZ, 0x18, R26 ;  /* 0x00000018ff137819 */ /* 0x000fe2000001161a */
[----:B------:R-:W-:Y:S01]  /*4810*/  IMAD.WIDE.U32 R90, R66, -0x2daee0ad, RZ ;  /* 0xd2511f53425a7825 */ /* 0x000fe200078e00ff */
[----:B--2---:R-:W-:-:S04]  /*4820*/  F2FP.BF16.F32.PACK_AB R3, R135, R136 ;  /* 0x000000888703723e */ /* 0x004fc800000010ff */
[----:B------:R-:W-:Y:S02]  /*4830*/  LOP3.LUT R8, R2, R3, RZ, 0xc0, !PT ;  /* 0x0000000302087212 */ /* 0x000fe400078ec0ff */
[--C-:B------:R-:W-:Y:S02]  /*4840*/  HSET2.LE.AND R3, R13, R0.reuse, PT ;  /* 0x000000000d037233 */ /* 0x100fe40003803000 */
[----:B------:R-:W-:-:S03]  /*4850*/  HSET2.LE.AND R2, R23, R0, PT ;  /* 0x0000000017027233 */ /* 0x000fc60003803000 */
[----:B------:R-:W-:Y:S01]  /*4860*/  LOP3.LUT R14, R3, R4, RZ, 0xc0, !PT ;  /* 0x00000004030e7212 */ /* 0x000fe200078ec0ff */
[----:B------:R-:W-:Y:S01]  /*4870*/  FFMA.FTZ R3, R215, UR4, -R24 ;  /* 0x00000004d7037c23 */ /* 0x000fe20008010818 */
[----:B------:R-:W-:Y:S02]  /*4880*/  LOP3.LUT R6, R2, R6, RZ, 0xc0, !PT ;  /* 0x0000000602067212 */ /* 0x000fe400078ec0ff */
[--C-:B------:R-:W-:Y:S01]  /*4890*/  HSET2.LE.AND R2, R25, R0.reuse, PT ;  /* 0x0000000019027233 */ /* 0x100fe20003803000 */
[----:B------:R1:W-:Y:S01]  /*48a0*/  MUFU.EX2 R164, R3 ;  /* 0x0000000300a47308 */ /* 0x0003e20000000800 */
[----:B------:R-:W-:Y:S01]  /*48b0*/  HSET2.LE.AND R4, R21, R0, PT ;  /* 0x0000000015047233 */ /* 0x000fe20003803000 */
[----:B------:R-:W-:Y:S01]  /*48c0*/  HMMA.16816.F32.BF16 R32, R8, R40, RZ ;  /* 0x000000280820723c */ /* 0x000fe200000418ff */
[----:B------:R-:W-:-:S05]  /*48d0*/  F2FP.BF16.F32.PACK_AB R13, R184, R96 ;  /* 0x00000060b80d723e */ /* 0x000fca00000010ff */
[----:B------:R-:W-:Y:S01]  /*48e0*/  HMMA.16816.F32.BF16 R28, R8, R44, RZ ;  /* 0x0000002c081c723c */ /* 0x000fe200000418ff */
[----:B-1----:R-:W-:-:S05]  /*48f0*/  F2FP.BF16.F32.PACK_AB R3, R237, R198 ;  /* 0x000000c6ed03723e */ /* 0x002fca00000010ff */
[----:B------:R-:W-:Y:S01]  /*4900*/  HMMA.16816.F32.BF16 R36, R8, R42, RZ ;  /* 0x0000002a0824723c */ /* 0x000fe200000418ff */
[----:B------:R-:W-:Y:S01]  /*4910*/  LOP3.LUT R7, R2, R3, RZ, 0xc0, !PT ;  /* 0x0000000302077212 */ /* 0x000fe200078ec0ff */
[----:B------:R-:W-:-:S04]  /*4920*/  FFMA.FTZ R2, R214, UR4, -R24 ;  /* 0x00000004d6027c23 */ /* 0x000fc80008010818 */
[----:B------:R-:W-:Y:S01]  /*4930*/  HMMA.16816.F32.BF16 R20, R8, R46, RZ ;  /* 0x0000002e0814723c */ /* 0x000fe200000418ff */
[----:B------:R1:W-:Y:S01]  /*4940*/  MUFU.EX2 R211, R2 ;  /* 0x0000000200d37308 */ /* 0x0003e20000000800 */
[----:B------:R-:W-:Y:S02]  /*4950*/  F2FP.BF16.F32.PACK_AB R3, R172, R185 ;  /* 0x000000b9ac03723e */ /* 0x000fe400000010ff */
[----:B------:R-:W-:-:S03]  /*4960*/  LOP3.LUT R4, R4, R5, RZ, 0xc0, !PT ;  /* 0x0000000504047212 */ /* 0x000fc600078ec0ff */
[----:B------:R-:W-:Y:S01]  /*4970*/  F2FP.BF16.F32.PACK_AB R8, R251, R250 ;  /* 0x000000fafb08723e */ /* 0x000fe200000010ff */
[--C-:B------:R-:W-:Y:S01]  /*4980*/  FFMA.FTZ R9, R101, UR4, -R24.reuse ;  /* 0x0000000465097c23 */ /* 0x100fe20008010818 */
[----:B------:R-:W-:Y:S02]  /*4990*/  LOP3.LUT R5, R12, R13, RZ, 0xc0, !PT ;  /* 0x0000000d0c057212 */ /* 0x000fe400078ec0ff */
[----:B------:R-:W-:Y:S01]  /*49a0*/  LOP3.LUT R15, R15, R3, RZ, 0xc0, !PT ;  /* 0x000000030f0f7212 */ /* 0x000fe200078ec0ff */
[----:B------:R2:W-:Y:S01]  /*49b0*/  MUFU.EX2 R215, R9 ;  /* 0x0000000900d77308 */ /* 0x0005e20000000800 */
[----:B-1----:R-:W-:Y:S01]  /*49c0*/  HSET2.LE.AND R2, R27, R0, PT ;  /* 0x000000001b027233 */ /* 0x002fe20003803000 */
[----:B------:R-:W-:-:S04]  /*49d0*/  FFMA.FTZ R3, R102, UR4, -R24 ;  /* 0x0000000466037c23 */ /* 0x000fc80008010818 */
[----:B------:R-:W-:Y:S02]  /*49e0*/  LOP3.LUT R12, R2, R8, RZ, 0xc0, !PT ;  /* 0x00000008020c7212 */ /* 0x000fe400078ec0ff */
[----:B------:R-:W-:Y:S02]  /*49f0*/  LOP3.LUT R8, R26, 0xffff, RZ, 0xc0, !PT ;  /* 0x0000ffff1a087812 */ /* 0x000fe400078ec0ff */
[----:B--2---:R-:W-:Y:S01]  /*4a00*/  SHF.R.U32.HI R9, RZ, 0x10, R26 ;  /* 0x00000010ff097819 */ /* 0x004fe2000001161a */
[----:B------:R-:W1:Y:S01]  /*4a10*/  MUFU.EX2 R199, R3 ;  /* 0x0000000300c77308 */ /* 0x000e620000000800 */
[----:B------:R-:W-:Y:S02]  /*4a20*/  SHF.R.U32.HI R10, RZ, 0x8, R8 ;  /* 0x00000008ff0a7819 */ /* 0x000fe40000011608 */
[----:B------:R-:W-:Y:S01]  /*4a30*/  LOP3.LUT R8, R9, 0xff, RZ, 0xc0, !PT ;  /* 0x000000ff09087812 */ /* 0x000fe200078ec0ff */
[----:B------:R-:W-:Y:S01]  /*4a40*/  FFMA.FTZ R9, R226, UR4, -R24 ;  /* 0x00000004e2097c23 */ /* 0x000fe20008010818 */
[----:B------:R-:W-:-:S03]  /*4a50*/  LOP3.LUT R11, R26, 0xff, RZ, 0xc0, !PT ;  /* 0x000000ff1a0b7812 */ /* 0x000fc600078ec0ff */
[----:B------:R-:W2:Y:S01]  /*4a60*/  MUFU.EX2 R204, R9 ;  /* 0x0000000900cc7308 */ /* 0x000ea20000000800 */
[----:B------:R-:W-:Y:S01]  /*4a70*/  HMMA.16816.F32.BF16 R92, R4, R52, R32 ;  /* 0x00000034045c723c */ /* 0x000fe20000041820 */
[----:B------:R-:W-:-:S05]  /*4a80*/  HSET2.LE.AND R2, R50, R0, PT ;  /* 0x0000000032027233 */ /* 0x000fca0003803000 */
[C---:B------:R-:W-:Y:S06]  /*4a90*/  HMMA.16816.F32.BF16 R84, R4.reuse, R56, R28 ;  /* 0x000000380454723c */ /* 0x040fec000004181c */
[C---:B------:R-:W-:Y:S06]  /*4aa0*/  HMMA.16816.F32.BF16 R36, R4.reuse, R54, R36 ;  /* 0x000000360424723c */ /* 0x040fec0000041824 */
[----:B------:R-:W-:Y:S01]  /*4ab0*/  HMMA.16816.F32.BF16 R80, R4, R58, R20 ;  /* 0x0000003a0450723c */ /* 0x000fe20000041814 */
[----:B------:R-:W-:-:S06]  /*4ac0*/  PRMT R8, R8, 0x5410, R19 ;  /* 0x0000541008087816 */ /* 0x000fcc0000000013 */
[----:B------:R-:W-:Y:S02]  /*4ad0*/  PRMT R4, R11, 0x5410, R10 ;  /* 0x000054100b047816 */ /* 0x000fe4000000000a */
[----:B------:R-:W-:-:S03]  /*4ae0*/  F2FP.BF16.F32.PACK_AB R7, R206, R212 ;  /* 0x000000d4ce07723e */ /* 0x000fc600000010ff */
[----:B------:R-:W-:Y:S02]  /*4af0*/  HSET2.LE.AND R4, R4, R0, PT ;  /* 0x0000000004047233 */ /* 0x000fe40003803000 */
[----:B-1----:R-:W-:Y:S02]  /*4b00*/  F2FP.BF16.F32.PACK_AB R5, R199, R215 ;  /* 0x000000d7c705723e */ /* 0x002fe400000010ff */
[----:B------:R-:W-:Y:S02]  /*4b10*/  F2FP.BF16.F32.PACK_AB R6, R196, R197 ;  /* 0x000000c5c406723e */ /* 0x000fe400000010ff */
[----:B------:R-:W-:Y:S02]  /*4b20*/  LOP3.LUT R20, R4, R7, RZ, 0xc0, !PT ;  /* 0x0000000704147212 */ /* 0x000fe400078ec0ff */
[----:B----4-:R-:W-:-:S04]  /*4b30*/  F2FP.BF16.F32.PACK_AB R3, R164, R228 ;  /* 0x000000e4a403723e */ /* 0x010fc800000010ff */
[----:B------:R-:W-:Y:S02]  /*4b40*/  LOP3.LUT R13, R2, R3, RZ, 0xc0, !PT ;  /* 0x00000003020d7212 */ /* 0x000fe400078ec0ff */
[--C-:B------:R-:W-:Y:S02]  /*4b50*/  HSET2.LE.AND R2, R61, R0.reuse, PT ;  /* 0x000000003d027233 */ /* 0x100fe40003803000 */
[--C-:B------:R-:W-:Y:S02]  /*4b60*/  HSET2.LE.AND R3, R60, R0.reuse, PT ;  /* 0x000000003c037233 */ /* 0x100fe40003803000 */
[----:B------:R-:W-:Y:S02]  /*4b70*/  HSET2.LE.AND R4, R8, R0, PT ;  /* 0x0000000008047233 */ /* 0x000fe40003803000 */
[----:B------:R-:W-:Y:S02]  /*4b80*/  LOP3.LUT R23, R2, R5, RZ, 0xc0, !PT ;  /* 0x0000000502177212 */ /* 0x000fe400078ec0ff */
[----:B--2---:R-:W-:-:S02]  /*4b90*/  F2FP.BF16.F32.PACK_AB R5, R204, R211 ;  /* 0x000000d3cc05723e */ /* 0x004fc400000010ff */
[----:B------:R-:W-:Y:S01]  /*4ba0*/  LOP3.LUT R22, R3, R6, RZ, 0xc0, !PT ;  /* 0x0000000603167212 */ /* 0x000fe200078ec0ff */
[----:B------:R-:W-:Y:S01]  /*4bb0*/  IMAD.WIDE.U32 R2, R63, -0x2daee0ad, RZ ;  /* 0xd2511f533f027825 */ /* 0x000fe200078e00ff */
[----:B------:R-:W-:Y:S02]  /*4bc0*/  LOP3.LUT R9, R91, UR18, R62, 0x96, !PT ;  /* 0x000000125b097c12 */ /* 0x000fe4000f8e963e */
[----:B------:R-:W-:Y:S01]  /*4bd0*/  LOP3.LUT R21, R4, R5, RZ, 0xc0, !PT ;  /* 0x0000000504157212 */ /* 0x000fe200078ec0ff */
[----:B------:R-:W-:Y:S01]  /*4be0*/  IMAD.WIDE.U32 R4, R245, -0x2daee0ad, RZ ;  /* 0xd2511f53f5047825 */ /* 0x000fe200078e00ff */
[----:B------:R-:W-:-:S03]  /*4bf0*/  LOP3.LUT R49, R3, UR28, R64, 0x96, !PT ;  /* 0x0000001c03317c12 */ /* 0x000fc6000f8e9640 */
[----:B------:R-:W-:Y:S01]  /*4c00*/  IMAD.WIDE.U32 R10, R74, -0x2daee0ad, RZ ;  /* 0xd2511f534a0a7825 */ /* 0x000fe200078e00ff */
[C---:B------:R-:W-:Y:S02]  /*4c10*/  LOP3.LUT R91, R2.reuse, 0xffff, RZ, 0xc0, !PT ;  /* 0x0000ffff025b7812 */ /* 0x040fe400078ec0ff */
[----:B------:R-:W-:Y:S01]  /*4c20*/  LOP3.LUT R104, R2, 0xff, RZ, 0xc0, !PT ;  /* 0x000000ff02687812 */ /* 0x000fe200078ec0ff */
[----:B------:R-:W-:Y:S01]  /*4c30*/  IMAD.WIDE.U32 R6, R69, -0x326172a9, RZ ;  /* 0xcd9e8d5745067825 */ /* 0x000fe200078e00ff */
[--C-:B------:R-:W-:Y:S02]  /*4c40*/  SHF.R.U32.HI R106, RZ, 0x10, R2.reuse ;  /* 0x00000010ff6a7819 */ /* 0x100fe40000011602 */
[----:B------:R-:W-:Y:S01]  /*4c50*/  SHF.R.U32.HI R105, RZ, 0x18, R2 ;  /* 0x00000018ff697819 */ /* 0x000fe20000011602 */
[----:B------:R-:W-:Y:S01]  /*4c60*/  IMAD.WIDE.U32 R2, R9, -0x326172a9, RZ ;  /* 0xcd9e8d5709027825 */ /* 0x000fe200078e00ff */
[----:B------:R-:W-:Y:S02]  /*4c70*/  LOP3.LUT R5, R5, UR24, R166, 0x96, !PT ;  /* 0x0000001805057c12 */ /* 0x000fe4000f8e96a6 */
[----:B------:R-:W-:-:S02]  /*4c80*/  LOP3.LUT R4, R11, UR22, R4, 0x96, !PT ;  /* 0x000000160b047c12 */ /* 0x000fc4000f8e9604 */
[----:B------:R-:W-:Y:S02]  /*4c90*/  LOP3.LUT R69, R7, UR19, R72, 0x96, !PT ;  /* 0x0000001307457c12 */ /* 0x000fe4000f8e9648 */
[----:B------:R-:W-:Y:S01]  /*4ca0*/  LOP3.LUT R88, R3, UR29, R6, 0x96, !PT ;  /* 0x0000001d03587c12 */ /* 0x000fe2000f8e9606 */
[----:B------:R-:W-:-:S04]  /*4cb0*/  IMAD.WIDE.U32 R6, R5, -0x326172a9, RZ ;  /* 0xcd9e8d5705067825 */ /* 0x000fc800078e00ff */
[----:B------:R-:W-:Y:S01]  /*4cc0*/  IMAD.WIDE.U32 R8, R4, -0x326172a9, RZ ;  /* 0xcd9e8d5704087825 */ /* 0x000fe200078e00ff */
[C---:B------:R-:W-:Y:S02]  /*4cd0*/  LOP3.LUT R108, R2.reuse, 0xffff, RZ, 0xc0, !PT ;  /* 0x0000ffff026c7812 */ /* 0x040fe400078ec0ff */
[----:B------:R-:W-:Y:S02]  /*4ce0*/  LOP3.LUT R109, R2, 0xff, RZ, 0xc0, !PT ;  /* 0x000000ff026d7812 */ /* 0x000fe400078ec0ff */
[----:B------:R-:W-:Y:S02]  /*4cf0*/  LOP3.LUT R3, R9, UR21, R6, 0x96, !PT ;  /* 0x0000001509037c12 */ /* 0x000fe4000f8e9606 */
[--C-:B------:R-:W-:Y:S02]  /*4d00*/  SHF.R.U32.HI R111, RZ, 0x10, R2.reuse ;  /* 0x00000010ff6f7819 */ /* 0x100fe40000011602 */
[----:B------:R-:W-:Y:S02]  /*4d10*/  SHF.R.U32.HI R110, RZ, 0x18, R2 ;  /* 0x00000018ff6e7819 */ /* 0x000fe40000011602 */
[----:B------:R-:W-:Y:S01]  /*4d20*/  LOP3.LUT R2, R7, UR23, R68, 0x96, !PT ;  /* 0x0000001707027c12 */ /* 0x000fe2000f8e9644 */
[----:B------:R-:W-:-:S04]  /*4d30*/  IMAD.WIDE.U32 R64, R3, -0x2daee0ad, RZ ;  /* 0xd2511f5303407825 */ /* 0x000fc800078e00ff */
[----:B------:R-:W-:Y:S01]  /*4d40*/  FFMA.FTZ R3, R112, UR4, -R16 ;  /* 0x0000000470037c23 */ /* 0x000fe20008010810 */
[----:B------:R-:W-:-:S04]  /*4d50*/  IMAD.WIDE.U32 R4, R2, -0x2daee0ad, RZ ;  /* 0xd2511f5302047825 */ /* 0x000fc800078e00ff */
[----:B------:R-:W-:Y:S01]  /*4d60*/  FFMA.FTZ R2, R116, UR4, -R16 ;  /* 0x0000000474027c23 */ /* 0x000fe20008010810 */
[----:B------:R1:W2:Y:S01]  /*4d70*/  MUFU.EX2 R137, R3 ;  /* 0x0000000300897308 */ /* 0x0002a20000000800 */
[----:B------:R-:W-:Y:S01]  /*4d80*/  HMMA.16816.F32.BF16 R32, R12, R44, RZ ;  /* 0x0000002c0c20723c */ /* 0x000fe200000418ff */
[----:B------:R-:W-:-:S06]  /*4d90*/  LOP3.LUT R6, R5, UR20, R10, 0x96, !PT ;  /* 0x0000001405067c12 */ /* 0x000fcc000f8e960a */
[----:B------:R3:W-:Y:S01]  /*4da0*/  MUFU.EX2 R98, R2 ;  /* 0x0000000200627308 */ /* 0x0007e20000000800 */
[----:B------:R-:W-:-:S04]  /*4db0*/  IMAD.WIDE.U32 R6, R6, -0x326172a9, RZ ;  /* 0xcd9e8d5706067825 */ /* 0x000fc800078e00ff */
[----:B-1----:R-:W-:-:S04]  /*4dc0*/  FFMA.FTZ R3, R107, UR4, -R16 ;  /* 0x000000046b037c23 */ /* 0x002fc80008010810 */
[----:B------:R1:W-:Y:S01]  /*4dd0*/  MUFU.EX2 R97, R3 ;  /* 0x0000000300617308 */ /* 0x0003e20000000800 */
[----:B---3--:R-:W-:-:S05]  /*4de0*/  LOP3.LUT R2, R65, UR18, R4, 0x96, !PT ;  /* 0x0000001241027c12 */ /* 0x008fca000f8e9604 */
[----:B------:R-:W-:-:S04]  /*4df0*/  IMAD.WIDE.U32 R4, R2, -0x326172a9, RZ ;  /* 0xcd9e8d5702047825 */ /* 0x000fc800078e00ff */
[----:B-1----:R-:W-:-:S04]  /*4e00*/  FFMA.FTZ R3, R103, UR4, -R16 ;  /* 0x0000000467037c23 */ /* 0x002fc80008010810 */
[----:B------:R1:W-:Y:S01]  /*4e10*/  MUFU.EX2 R99, R3 ;  /* 0x0000000300637308 */ /* 0x0003e20000000800 */
[----:B------:R-:W-:Y:S02]  /*4e20*/  LOP3.LUT R50, R7, UR19, R8, 0x96, !PT ;  /* 0x0000001307327c12 */ /* 0x000fe4000f8e9608 */
[----:B------:R-:W-:Y:S02]  /*4e30*/  LOP3.LUT R2, R5, UR29, R6, 0x96, !PT ;  /* 0x0000001d05027c12 */ /* 0x000fe4000f8e9606 */
[C---:B------:R-:W-:Y:S02]  /*4e40*/  LOP3.LUT R6, R4.reuse, 0xffff, RZ, 0xc0, !PT ;  /* 0x0000ffff04067812 */ /* 0x040fe400078ec0ff */
[----:B------:R-:W-:Y:S02]  /*4e50*/  LOP3.LUT R7, R4, 0xff, RZ, 0xc0, !PT ;  /* 0x000000ff04077812 */ /* 0x000fe400078ec0ff */
[--C-:B------:R-:W-:Y:S02]  /*4e60*/  SHF.R.U32.HI R8, RZ, 0x10, R4.reuse ;  /* 0x00000010ff087819 */ /* 0x100fe40000011604 */
[----:B------:R-:W-:Y:S01]  /*4e70*/  SHF.R.U32.HI R9, RZ, 0x18, R4 ;  /* 0x00000018ff097819 */ /* 0x000fe20000011604 */
[----:B-1----:R-:W-:Y:S01]  /*4e80*/  FFMA.FTZ R3, R117, UR4, -R18 ;  /* 0x0000000475037c23 */ /* 0x002fe20008010812 */
[----:B------:R-:W-:-:S03]  /*4e90*/  SHF.R.U32.HI R4, RZ, 0x8, R67 ;  /* 0x00000008ff047819 */ /* 0x000fc60000011643 */
[----:B------:R1:W-:Y:S01]  /*4ea0*/  MUFU.EX2 R100, R3 ;  /* 0x0000000300647308 */ /* 0x0003e20000000800 */
[C---:B------:R-:W-:Y:S06]  /*4eb0*/  HMMA.16816.F32.BF16 R28, R12.reuse, R40, RZ ;  /* 0x000000280c1c723c */ /* 0x040fec00000418ff */
[C---:B------:R-:W-:Y:S06]  /*4ec0*/  HMMA.16816.F32.BF16 R40, R12.reuse, R42, RZ ;  /* 0x0000002a0c28723c */ /* 0x040fec00000418ff */
[----:B------:R-:W-:Y:S01]  /*4ed0*/  HMMA.16816.F32.BF16 R44, R12, R46, RZ ;  /* 0x0000002e0c2c723c */ /* 0x000fe200000418ff */
[----:B-1----:R-:W-:-:S06]  /*4ee0*/  FFMA.FTZ R3, R118, UR4, -R18 ;  /* 0x0000000476037c23 */ /* 0x002fcc0008010812 */
[----:B------:R-:W-:Y:S01]  /*4ef0*/  PRMT R15, R71, 0x5410, R4 ;  /* 0x00005410470f7816 */ /* 0x000fe20000000004 */
[----:B------:R1:W-:Y:S01]  /*4f00*/  MUFU.EX2 R116, R3 ;  /* 0x0000000300747308 */ /* 0x0003e20000000800 */
[----:B------:R-:W-:Y:S01]  /*4f10*/  LOP3.LUT R4, R89, 0xff, RZ, 0xc0, !PT ;  /* 0x000000ff59047812 */ /* 0x000fe200078ec0ff */
[----:B------:R-:W-:Y:S01]  /*4f20*/  HMMA.16816.F32.BF16 R72, R20, R56, R32 ;  /* 0x000000381448723c */ /* 0x000fe20000041820 */
[----:B------:R-:W-:Y:S02]  /*4f30*/  SHF.R.U32.HI R6, RZ, 0x8, R6 ;  /* 0x00000008ff067819 */ /* 0x000fe40000011606 */
[----:B------:R-:W-:Y:S01]  /*4f40*/  PRMT R25, R4, 0x5410, R70 ;  /* 0x0000541004197816 */ /* 0x000fe20000000046 */
[----:B------:R-:W-:-:S04]  /*4f50*/  IMAD.WIDE.U32 R4, R246, -0x2daee0ad, RZ ;  /* 0xd2511f53f6047825 */ /* 0x000fc800078e00ff */
[----:B------:R-:W-:-:S04]  /*4f60*/  IMAD.WIDE.U32 R32, R129, -0x2daee0ad, RZ ;  /* 0xd2511f5381207825 */ /* 0x000fc800078e00ff */
[----:B-1----:R-:W-:-:S04]  /*4f70*/  FFMA.FTZ R3, R114, UR4, -R18 ;  /* 0x0000000472037c23 */ /* 0x002fc80008010812 */
[----:B------:R1:W-:Y:S01]  /*4f80*/  MUFU.EX2 R66, R3 ;  /* 0x0000000300427308 */ /* 0x0003e20000000800 */
[----:B------:R-:W-:Y:S02]  /*4f90*/  PRMT R10, R7, 0x5410, R6 ;  /* 0x00005410070a7816 */ /* 0x000fe40000000006 */
[----:B------:R-:W-:Y:S01]  /*4fa0*/  LOP3.LUT R11, R33, UR22, R4, 0x96, !PT ;  /* 0x00000016210b7c12 */ /* 0x000fe2000f8e9604 */
[----:B------:R-:W-:Y:S01]  /*4fb0*/  FFMA.FTZ R4, R119, UR4, -R17 ;  /* 0x0000000477047c23 */ /* 0x000fe20008010811 */
[----:B------:R-:W-:Y:S02]  /*4fc0*/  LOP3.LUT R6, R8, 0xff, RZ, 0xc0, !PT ;  /* 0x000000ff08067812 */ /* 0x000fe400078ec0ff */
[----:B------:R-:W-:Y:S01]  /*4fd0*/  LOP3.LUT R5, R5, UR24, R128, 0x96, !PT ;  /* 0x0000001805057c12 */ /* 0x000fe2000f8e9680 */
[----:B-1----:R-:W-:-:S04]  /*4fe0*/  FFMA.FTZ R3, R113, UR4, -R18 ;  /* 0x0000000471037c23 */ /* 0x002fc80008010812 */
[----:B------:R1:W3:Y:S01]  /*4ff0*/  MUFU.EX2 R67, R3 ;  /* 0x0000000300437308 */ /* 0x0002e20000000800 */
[----:B------:R-:W-:Y:S02]  /*5000*/  PRMT R9, R6, 0x5410, R9 ;  /* 0x0000541006097816 */ /* 0x000fe40000000009 */
[----:B------:R-:W-:Y:S01]  /*5010*/  SHF.R.U32.HI R6, RZ, 0x10, R2 ;  /* 0x00000010ff067819 */ /* 0x000fe20000011602 */
[----:B------:R-:W-:-:S04]  /*5020*/  IMAD.WIDE.U32 R26, R5, -0x326172a9, RZ ;  /* 0xcd9e8d57051a7825 */ /* 0x000fc800078e00ff */
[----:B------:R4:W-:Y:S01]  /*5030*/  MUFU.EX2 R71, R4 ;  /* 0x0000000400477308 */ /* 0x0009e20000000800 */
[----:B------:R-:W-:Y:S01]  /*5040*/  LOP3.LUT R7, R2, 0xff, RZ, 0xc0, !PT ;  /* 0x000000ff02077812 */ /* 0x000fe200078ec0ff */
[----:B-1----:R-:W-:-:S06]  /*5050*/  FFMA.FTZ R3, R115, UR4, -R17 ;  /* 0x0000000473037c23 */ /* 0x002fcc0008010811 */
[----:B------:R1:W3:Y:S01]  /*5060*/  MUFU.EX2 R114, R3 ;  /* 0x0000000300727308 */ /* 0x0002e20000000800 */
[----:B------:R-:W-:Y:S01]  /*5070*/  SHF.R.U32.HI R5, RZ, 0x18, R2 ;  /* 0x00000018ff057819 */ /* 0x000fe20000011602 */
[----:B----4-:R-:W-:Y:S01]  /*5080*/  FFMA.FTZ R4, R122, UR4, -R17 ;  /* 0x000000047a047c23 */ /* 0x010fe20008010811 */
[----:B--2---:R-:W-:-:S05]  /*5090*/  IMAD.MOV.U32 R70, RZ, RZ, R137 ;  /* 0x000000ffff467224 */ /* 0x004fca00078e0089 */
[----:B------:R2:W-:Y:S01]  /*50a0*/  MUFU.EX2 R137, R4 ;  /* 0x0000000400897308 */ /* 0x0005e20000000800 */
[----:B-1----:R-:W-:Y:S02]  /*50b0*/  LOP3.LUT R3, R2, 0xffff, RZ, 0xc0, !PT ;  /* 0x0000ffff02037812 */ /* 0x002fe400078ec0ff */
[----:B------:R-:W-:Y:S02]  /*50c0*/  LOP3.LUT R2, R6, 0xff, RZ, 0xc0, !PT ;  /* 0x000000ff06027812 */ /* 0x000fe400078ec0ff */
[----:B------:R-:W-:Y:S02]  /*50d0*/  SHF.R.U32.HI R3, RZ, 0x8, R3 ;  /* 0x00000008ff037819 */ /* 0x000fe40000011603 */
[----:B------:R-:W-:Y:S01]  /*50e0*/  PRMT R5, R2, 0x5410, R5 ;  /* 0x0000541002057816 */ /* 0x000fe20000000005 */
[----:B--2---:R-:W-:Y:S01]  /*50f0*/  FFMA.FTZ R4, R123, UR4, -R17 ;  /* 0x000000047b047c23 */ /* 0x004fe20008010811 */
[----:B------:R-:W-:Y:S02]  /*5100*/  PRMT R8, R7, 0x5410, R3 ;  /* 0x0000541007087816 */ /* 0x000fe40000000003 */
[----:B------:R-:W-:-:S02]  /*5110*/  HSET2.LE.AND R2, R10, R0, PT ;  /* 0x000000000a027233 */ /* 0x000fc40003803000 */
[----:B---3--:R-:W-:Y:S01]  /*5120*/  F2FP.BF16.F32.PACK_AB R3, R67, R66 ;  /* 0x000000424303723e */ /* 0x008fe200000010ff */
[----:B------:R-:W-:Y:S01]  /*5130*/  HMMA.16816.F32.BF16 R76, R20, R52, R28 ;  /* 0x00000034144c723c */ /* 0x000fe2000004181c */
[----:B------:R1:W2:Y:S01]  /*5140*/  MUFU.EX2 R175, R4 ;  /* 0x0000000400af7308 */ /* 0x0002a20000000800 */
[----:B------:R-:W-:Y:S01]  /*5150*/  LDSM.16.MT88.4 R28, [R209+0x4800] ;  /* 0x00480000d11c783b */ /* 0x000fe20000004200 */
[----:B------:R-:W-:-:S03]  /*5160*/  LOP3.LUT R6, R2, R3, RZ, 0xc0, !PT ;  /* 0x0000000302067212 */ /* 0x000fc600078ec0ff */
[----:B------:R-:W-:Y:S01]  /*5170*/  HMMA.16816.F32.BF16 R52, R20, R54, R40 ;  /* 0x000000361434723c */ /* 0x000fe20000041828 */
[----:B------:R-:W-:Y:S01]  /*5180*/  HSET2.LE.AND R2, R9, R0, PT ;  /* 0x0000000009027233 */ /* 0x000fe20003803000 */
[----:B------:R-:W-:Y:S01]  /*5190*/  IMAD.MOV.U32 R118, RZ, RZ, R100 ;  /* 0x000000ffff767224 */ /* 0x000fe200078e0064 */
[----:B------:R-:W-:-:S03]  /*51a0*/  F2FP.BF16.F32.PACK_AB R3, R71, R114 ;  /* 0x000000724703723e */ /* 0x000fc600000010ff */
[----:B------:R-:W-:Y:S01]  /*51b0*/  HMMA.16816.F32.BF16 R44, R20, R58, R44 ;  /* 0x0000003a142c723c */ /* 0x000fe2000004182c */
[----:B------:R-:W3:Y:S01]  /*51c0*/  LDSM.16.MT88.4 R20, [R208+0x4800] ;  /* 0x00480000d014783b */ /* 0x000ee20000004200 */
[----:B------:R-:W-:Y:S01]  /*51d0*/  LOP3.LUT R7, R2, R3, RZ, 0xc0, !PT ;  /* 0x0000000302077212 */ /* 0x000fe200078ec0ff */
[----:B-1----:R-:W-:Y:S01]  /*51e0*/  FFMA.FTZ R4, R120, UR4, -R16 ;  /* 0x0000000478047c23 */ /* 0x002fe20008010810 */
[----:B------:R-:W-:-:S03]  /*51f0*/  HSET2.LE.AND R2, R8, R0, PT ;  /* 0x0000000008027233 */ /* 0x000fc60003803000 */
[----:B------:R1:W-:Y:S01]  /*5200*/  MUFU.EX2 R173, R4 ;  /* 0x0000000400ad7308 */ /* 0x0003e20000000800 */
[----:B------:R-:W-:Y:S02]  /*5210*/  F2FP.BF16.F32.PACK_AB R3, R116, R118 ;  /* 0x000000767403723e */ /* 0x000fe400000010ff */
[----:B------:R-:W-:Y:S01]  /*5220*/  LOP3.LUT R14, R27, UR23, R48, 0x96, !PT ;  /* 0x000000171b0e7c12 */ /* 0x000fe2000f8e9630 */
[----:B------:R-:W-:-:S04]  /*5230*/  IMAD.WIDE.U32 R12, R11, -0x326172a9, RZ ;  /* 0xcd9e8d570b0c7825 */ /* 0x000fc800078e00ff */
[----:B-1----:R-:W-:-:S04]  /*5240*/  FFMA.FTZ R4, R121, UR4, -R16 ;  /* 0x0000000479047c23 */ /* 0x002fc80008010810 */
[----:B------:R1:W-:Y:S01]  /*5250*/  MUFU.EX2 R48, R4 ;  /* 0x0000000400307308 */ /* 0x0003e20000000800 */
[----:B------:R-:W-:Y:S01]  /*5260*/  IMAD.WIDE.U32 R10, R14, -0x2daee0ad, RZ ;  /* 0xd2511f530e0a7825 */ /* 0x000fe200078e00ff */
[----:B-1----:R-:W-:Y:S02]  /*5270*/  LOP3.LUT R4, R2, R3, RZ, 0xc0, !PT ;  /* 0x0000000302047212 */ /* 0x002fe400078ec0ff */
[----:B------:R-:W-:Y:S01]  /*5280*/  HSET2.LE.AND R2, R5, R0, PT ;  /* 0x0000000005027233 */ /* 0x000fe20003803000 */
[----:B------:R-:W-:Y:S01]  /*5290*/  FFMA.FTZ R5, R140, UR4, -R24 ;  /* 0x000000048c057c23 */ /* 0x000fe20008010818 */
[----:B--2---:R-:W-:-:S03]  /*52a0*/  F2FP.BF16.F32.PACK_AB R3, R175, R137 ;  /* 0x00000089af03723e */ /* 0x004fc600000010ff */
[----:B------:R1:W-:Y:S01]  /*52b0*/  MUFU.EX2 R89, R5 ;  /* 0x0000000500597308 */ /* 0x0003e20000000800 */
[----:B------:R-:W-:Y:S01]  /*52c0*/  FFMA.FTZ R8, R126, UR4, -R24 ;  /* 0x000000047e087c23 */ /* 0x000fe20008010818 */
[----:B-1----:R-:W-:Y:S02]  /*52d0*/  LOP3.LUT R5, R2, R3, RZ, 0xc0, !PT ;  /* 0x0000000302057212 */ /* 0x002fe400078ec0ff */
[----:B------:R-:W-:Y:S01]  /*52e0*/  LOP3.LUT R3, R13, UR21, R26, 0x96, !PT ;  /* 0x000000150d037c12 */ /* 0x000fe2000f8e961a */
[----:B------:R-:W-:-:S04]  /*52f0*/  FFMA.FTZ R2, R141, UR4, -R24 ;  /* 0x000000048d027c23 */ /* 0x000fc80008010818 */
[----:B------:R-:W-:Y:S01]  /*5300*/  IMAD.WIDE.U32 R26, R3, -0x2daee0ad, RZ ;  /* 0xd2511f53031a7825 */ /* 0x000fe200078e00ff */
[----:B------:R1:W2:Y:S03]  /*5310*/  MUFU.EX2 R138, R2 ;  /* 0x00000002008a7308 */ /* 0x0002a60000000800 */
[----:B------:R-:W-:Y:S01]  /*5320*/  FFMA.FTZ R3, R124, UR4, -R24 ;  /* 0x000000047c037c23 */ /* 0x000fe20008010818 */
[----:B------:R-:W-:-:S04]  /*5330*/  LOP3.LUT R10, R27, UR18, R10, 0x96, !PT ;  /* 0x000000121b0a7c12 */ /* 0x000fc8000f8e960a */
[----:B------:R4:W-:Y:S01]  /*5340*/  MUFU.EX2 R124, R3 ;  /* 0x00000003007c7308 */ /* 0x0009e20000000800 */
[----:B-1----:R-:W-:Y:S01]  /*5350*/  LOP3.LUT R2, R11, UR20, R32, 0x96, !PT ;  /* 0x000000140b027c12 */ /* 0x002fe2000f8e9620 */
[----:B------:R-:W-:-:S06]  /*5360*/  IMAD.WIDE.U32 R10, R10, -0x326172a9, RZ ;  /* 0xcd9e8d570a0a7825 */ /* 0x000fcc00078e00ff */
[----:B------:R1:W2:Y:S01]  /*5370*/  MUFU.EX2 R120, R8 ;  /* 0x0000000800787308 */ /* 0x0002a20000000800 */
[----:B---3--:R-:W-:Y:S01]  /*5380*/  HMMA.16816.F32.BF16 R56, R4, R20, R92 ;  /* 0x000000140438723c */ /* 0x008fe2000004185c */
[----:B----4-:R-:W-:-:S05]  /*5390*/  IMAD.WIDE.U32 R2, R2, -0x326172a9, RZ ;  /* 0xcd9e8d5702027825 */ /* 0x010fca00078e00ff */
[----:B------:R-:W-:Y:S01]  /*53a0*/  HMMA.16816.F32.BF16 R60, R4, R28, R84 ;  /* 0x0000001c043c723c */ /* 0x000fe20000041854 */
[----:B------:R-:W-:-:S05]  /*53b0*/  LOP3.LUT R40, R11, UR29, R2, 0x96, !PT ;  /* 0x0000001d0b287c12 */ /* 0x000fca000f8e9602 */
[----:B------:R-:W-:Y:S01]  /*53c0*/  HMMA.16816.F32.BF16 R36, R4, R22, R36 ;  /* 0x000000160424723c */ /* 0x000fe20000041824 */
[----:B------:R-:W-:Y:S02]  /*53d0*/  LOP3.LUT R19, R3, UR19, R12, 0x96, !PT ;  /* 0x0000001303137c12 */ /* 0x000fe4000f8e960c */
[----:B------:R-:W-:-:S03]  /*53e0*/  LOP3.LUT R2, R51, 0xffff, RZ, 0xc0, !PT ;  /* 0x0000ffff33027812 */ /* 0x000fc600078ec0ff */
[----:B------:R-:W-:Y:S01]  /*53f0*/  HMMA.16816.F32.BF16 R32, R4, R30, R80 ;  /* 0x0000001e0420723c */ /* 0x000fe20000041850 */
[----:B------:R-:W-:Y:S01]  /*5400*/  SHF.R.U32.HI R3, RZ, 0x10, R51 ;  /* 0x00000010ff037819 */ /* 0x000fe20000011633 */
[----:B------:R-:W-:Y:S01]  /*5410*/  IMAD.MOV.U32 R226, RZ, RZ, R237 ;  /* 0x000000ffffe27224 */ /* 0x000fe200078e00ed */
[----:B-1----:R-:W-:-:S04]  /*5420*/  SHF.R.U32.HI R8, RZ, 0x18, R51 ;  /* 0x00000018ff087819 */ /* 0x002fc80000011633 */
[----:B------:R-:W-:Y:S01]  /*5430*/  FFMA.FTZ R4, R132, UR4, -R18 ;  /* 0x0000000484047c23 */ /* 0x000fe20008010812 */
[----:B------:R-:W-:Y:S01]  /*5440*/  LOP3.LUT R7, R51, 0xff, RZ, 0xc0, !PT ;  /* 0x000000ff33077812 */ /* 0x000fe200078ec0ff */
[----:B------:R-:W-:Y:S01]  /*5450*/  IMAD.MOV.U32 R119, RZ, RZ, R99 ;  /* 0x000000ffff777224 */ /* 0x000fe200078e0063 */
[----:B------:R-:W-:Y:S01]  /*5460*/  SHF.R.U32.HI R6, RZ, 0x8, R2 ;  /* 0x00000008ff067819 */ /* 0x000fe20000011602 */
[----:B------:R-:W-:Y:S01]  /*5470*/  IMAD.MOV.U32 R51, RZ, RZ, R97 ;  /* 0x000000ffff337224 */ /* 0x000fe200078e0061 */
[----:B------:R1:W-:Y:S01]  /*5480*/  MUFU.EX2 R237, R4 ;  /* 0x0000000400ed7308 */ /* 0x0003e20000000800 */
[----:B------:R-:W-:Y:S01]  /*5490*/  HSET2.LE.AND R2, R15, R0, PT ;  /* 0x000000000f027233 */ /* 0x000fe20003803000 */
[----:B------:R-:W-:Y:S01]  /*54a0*/  IMAD.MOV.U32 R121, RZ, RZ, R98 ;  /* 0x000000ffff797224 */ /* 0x000fe200078e0062 */
[----:B------:R-:W-:Y:S01]  /*54b0*/  PRMT R7, R7, 0x5410, R6 ;  /* 0x0000541007077816 */ /* 0x000fe20000000006 */
[----:B------:R-:W-:Y:S01]  /*54c0*/  FFMA.FTZ R5, R125, UR4, -R18 ;  /* 0x000000047d057c23 */ /* 0x000fe20008010812 */
[----:B--2---:R-:W-:-:S03]  /*54d0*/  F2FP.BF16.F32.PACK_AB R9, R138, R89 ;  /* 0x000000598a09723e */ /* 0x004fc600000010ff */
[----:B------:R2:W-:Y:S01]  /*54e0*/  MUFU.EX2 R14, R5 ;  /* 0x00000005000e7308 */ /* 0x0005e20000000800 */
[----:B-1----:R-:W-:Y:S02]  /*54f0*/  LOP3.LUT R4, R3, 0xff, RZ, 0xc0, !PT ;  /* 0x000000ff03047812 */ /* 0x002fe400078ec0ff */
[----:B------:R-:W-:Y:S02]  /*5500*/  F2FP.BF16.F32.PACK_AB R3, R119, R51 ;  /* 0x000000337703723e */ /* 0x000fe400000010ff */
[----:B------:R-:W-:Y:S02]  /*5510*/  PRMT R8, R4, 0x5410, R8 ;  /* 0x0000541004087816 */ /* 0x000fe40000000008 */
[----:B------:R-:W-:Y:S02]  /*5520*/  LOP3.LUT R6, R2, R3, RZ, 0xc0, !PT ;  /* 0x0000000302067212 */ /* 0x000fe400078ec0ff */
[--C-:B------:R-:W-:Y:S01]  /*5530*/  HSET2.LE.AND R4, R7, R0.reuse, PT ;  /* 0x0000000007047233 */ /* 0x100fe20003803000 */
[----:B------:R-:W-:Y:S01]  /*5540*/  FFMA.FTZ R7, R133, UR4, -R18 ;  /* 0x0000000485077c23 */ /* 0x000fe20008010812 */
[----:B------:R-:W-:-:S02]  /*5550*/  HSET2.LE.AND R2, R25, R0, PT ;  /* 0x0000000019027233 */ /* 0x000fc40003803000 */
[----:B------:R-:W-:Y:S02]  /*5560*/  HSET2.LE.AND R8, R8, R0, PT ;  /* 0x0000000008087233 */ /* 0x000fe40003803000 */
[----:B--2---:R-:W-:Y:S02]  /*5570*/  F2FP.BF16.F32.PACK_AB R5, R70, R121 ;  /* 0x000000794605723e */ /* 0x004fe400000010ff */
[----:B------:R-:W-:Y:S01]  /*5580*/  F2FP.BF16.F32.PACK_AB R3, R120, R124 ;  /* 0x0000007c7803723e */ /* 0x000fe200000010ff */
[----:B------:R-:W-:Y:S01]  /*5590*/  IMAD.MOV.U32 R214, RZ, RZ, R252 ;  /* 0x000000ffffd67224 */ /* 0x000fe200078e00fc */
[----:B------:R-:W-:Y:S01]  /*55a0*/  LOP3.LUT R4, R4, R5, RZ, 0xc0, !PT ;  /* 0x0000000504047212 */ /* 0x000fe200078ec0ff */
[----:B------:R1:W-:Y:S01]  /*55b0*/  MUFU.EX2 R252, R7 ;  /* 0x0000000700fc7308 */ /* 0x0003e20000000800 */
[----:B------:R-:W-:Y:S01]  /*55c0*/  LOP3.LUT R5, R8, R9, RZ, 0xc0, !PT ;  /* 0x0000000908057212 */ /* 0x000fe200078ec0ff */
[----:B------:R-:W-:Y:S01]  /*55d0*/  IMAD.WIDE.U32 R8, R50, -0x2daee0ad, RZ ;  /* 0xd2511f5332087825 */ /* 0x000fe200078e00ff */
[----:B------:R-:W-:-:S03]  /*55e0*/  LOP3.LUT R41, R10, 0xffff, RZ, 0xc0, !PT ;  /* 0x0000ffff0a297812 */ /* 0x000fc600078ec0ff */
[----:B------:R-:W-:Y:S01]  /*55f0*/  IMAD.MOV.U32 R112, RZ, RZ, R251 ;  /* 0x000000ffff707224 */ /* 0x000fe200078e00fb */
[----:B------:R-:W-:Y:S02]  /*5600*/  LOP3.LUT R42, R10, 0xff, RZ, 0xc0, !PT ;  /* 0x000000ff0a2a7812 */ /* 0x000fe400078ec0ff */
[--C-:B------:R-:W-:Y:S02]  /*5610*/  SHF.R.U32.HI R50, RZ, 0x10, R10.reuse ;  /* 0x00000010ff327819 */ /* 0x100fe4000001160a */
[----:B------:R-:W-:Y:S02]  /*5620*/  SHF.R.U32.HI R43, RZ, 0x18, R10 ;  /* 0x00000018ff2b7819 */ /* 0x000fe4000001160a */
[----:B-1----:R-:W-:Y:S01]  /*5630*/  LOP3.LUT R7, R2, R3, RZ, 0xc0, !PT ;  /* 0x0000000302077212 */ /* 0x002fe200078ec0ff */
[----:B------:R-:W-:Y:S01]  /*5640*/  FFMA.FTZ R2, R127, UR4, -R18 ;  /* 0x000000047f027c23 */ /* 0x000fe20008010812 */
[----:B------:R-:W-:-:S03]  /*5650*/  LOP3.LUT R13, R8, 0xff, RZ, 0xc0, !PT ;  /* 0x000000ff080d7812 */ /* 0x000fc600078ec0ff */
[----:B------:R1:W2:Y:S01]  /*5660*/  MUFU.EX2 R251, R2 ;  /* 0x0000000200fb7308 */ /* 0x0002a20000000800 */
[--C-:B------:R-:W-:Y:S01]  /*5670*/  SHF.R.U32.HI R10, RZ, 0x10, R8.reuse ;  /* 0x00000010ff0a7819 */ /* 0x100fe20000011608 */
[----:B------:R-:W-:Y:S01]  /*5680*/  FFMA.FTZ R3, R134, UR4, -R17 ;  /* 0x0000000486037c23 */ /* 0x000fe20008010811 */
[----:B------:R-:W-:Y:S01]  /*5690*/  SHF.R.U32.HI R12, RZ, 0x18, R8 ;  /* 0x00000018ff0c7819 */ /* 0x000fe20000011608 */
[----:B------:R-:W-:-:S04]  /*56a0*/  IMAD.MOV.U32 R117, RZ, RZ, R250 ;  /* 0x000000ffff757224 */ /* 0x000fc800078e00fa */
[----:B------:R3:W-:Y:S01]  /*56b0*/  MUFU.EX2 R250, R3 ;  /* 0x0000000300fa7308 */ /* 0x0007e20000000800 */
[----:B-1----:R-:W-:Y:S02]  /*56c0*/  LOP3.LUT R2, R9, UR28, R64, 0x96, !PT ;  /* 0x0000001c09027c12 */ /* 0x002fe4000f8e9640 */
[----:B------:R-:W-:Y:S01]  /*56d0*/  LOP3.LUT R9, R8, 0xffff, RZ, 0xc0, !PT ;  /* 0x0000ffff08097812 */ /* 0x000fe200078ec0ff */
[----:B------:R-:W-:-:S04]  /*56e0*/  FFMA.FTZ R8, R139, UR4, -R17 ;  /* 0x000000048b087c23 */ /* 0x000fc80008010811 */
[----:B------:R1:W4:Y:S01]  /*56f0*/  MUFU.EX2 R246, R8 ;  /* 0x0000000800f67308 */ /* 0x0003220000000800 */
[----:B---3--:R-:W-:Y:S02]  /*5700*/  LOP3.LUT R3, R2, 0xffff, RZ, 0xc0, !PT ;  /* 0x0000ffff02037812 */ /* 0x008fe400078ec0ff */
[----:B------:R-:W-:Y:S01]  /*5710*/  SHF.R.U32.HI R11, RZ, 0x8, R9 ;  /* 0x00000008ff0b7819 */ /* 0x000fe20000011609 */
[----:B------:R-:W-:Y:S01]  /*5720*/  IMAD.MOV.U32 R107, RZ, RZ, R96 ;  /* 0x000000ffff6b7224 */ /* 0x000fe200078e0060 */
[----:B------:R-:W-:Y:S02]  /*5730*/  LOP3.LUT R10, R10, 0xff, RZ, 0xc0, !PT ;  /* 0x000000ff0a0a7812 */ /* 0x000fe400078ec0ff */
[----:B------:R-:W-:Y:S02]  /*5740*/  LOP3.LUT R9, R2, 0xff, RZ, 0xc0, !PT ;  /* 0x000000ff02097812 */ /* 0x000fe400078ec0ff */
[----:B------:R-:W-:Y:S01]  /*5750*/  SHF.R.U32.HI R3, RZ, 0x8, R3 ;  /* 0x00000008ff037819 */ /* 0x000fe20000011603 */
[----:B------:R-:W-:Y:S01]  /*5760*/  HMMA.16816.F32.BF16 R84, R4, R20, R76 ;  /* 0x000000140454723c */ /* 0x000fe2000004184c */
[----:B------:R-:W-:-:S02]  /*5770*/  PRMT R13, R13, 0x5410, R11 ;  /* 0x000054100d0d7816 */ /* 0x000fc4000000000b */
[----:B------:R-:W-:-:S03]  /*5780*/  PRMT R12, R10, 0x5410, R12 ;  /* 0x000054100a0c7816 */ /* 0x000fc6000000000c */
[C---:B------:R-:W-:Y:S01]  /*5790*/  HMMA.16816.F32.BF16 R92, R4.reuse, R22, R52 ;  /* 0x00000016045c723c */ /* 0x040fe20000041834 */
[----:B-1----:R-:W-:Y:S01]  /*57a0*/  FFMA.FTZ R8, R149, UR4, -R17 ;  /* 0x0000000495087c23 */ /* 0x002fe20008010811 */
[----:B------:R-:W-:Y:S01]  /*57b0*/  PRMT R9, R9, 0x5410, R3 ;  /* 0x0000541009097816 */ /* 0x000fe20000000003 */
[----:B------:R-:W1:Y:S03]  /*57c0*/  LDSM.16.MT88.4 R52, [R208+0x4c00] ;  /* 0x004c0000d034783b */ /* 0x000e660000004200 */
[----:B------:R-:W-:Y:S01]  /*57d0*/  HMMA.16816.F32.BF16 R100, R4, R28, R72 ;  /* 0x0000001c0464723c */ /* 0x000fe20000041848 */
[----:B------:R-:W-:-:S05]  /*57e0*/  SHF.R.U32.HI R3, RZ, 0x10, R2 ;  /* 0x00000010ff037819 */ /* 0x000fca0000011602 */
[----:B------:R-:W-:Y:S01]  /*57f0*/  HMMA.16816.F32.BF16 R96, R4, R30, R44 ;  /* 0x0000001e0460723c */ /* 0x000fe2000004182c */
[----:B------:R-:W3:Y:S01]  /*5800*/  LDSM.16.MT88.4 R44, [R209+0x4c00] ;  /* 0x004c0000d12c783b */ /* 0x000ee20000004200 */
[----:B------:R4:W-:Y:S05]  /*5810*/  MUFU.EX2 R245, R8 ;  /* 0x0000000800f57308 */ /* 0x0009ea0000000800 */
[----:B------:R-:W-:Y:S01]  /*5820*/  FFMA.FTZ R4, R227, UR4, -R17 ;  /* 0x00000004e3047c23 */ /* 0x000fe20008010811 */
[----:B------:R-:W-:Y:S01]  /*5830*/  LOP3.LUT R5, R3, 0xff, RZ, 0xc0, !PT ;  /* 0x000000ff03057812 */ /* 0x000fe200078ec0ff */
[----:B------:R-:W-:Y:S02]  /*5840*/  FFMA.FTZ R6, R157, UR4, -R16 ;  /* 0x000000049d067c23 */ /* 0x000fe40008010810 */
[----:B------:R1:W3:Y:S01]  /*5850*/  MUFU.EX2 R227, R4 ;  /* 0x0000000400e37308 */ /* 0x0002e20000000800 */
[----:B------:R-:W-:Y:S01]  /*5860*/  HSET2.LE.AND R7, R12, R0, PT ;  /* 0x000000000c077233 */ /* 0x000fe20003803000 */
[----:B------:R-:W-:Y:S01]  /*5870*/  IMAD.WIDE.U32 R10, R247, -0x2daee0ad, RZ ;  /* 0xd2511f53f70a7825 */ /* 0x000fe200078e00ff */
[----:B--2---:R-:W-:-:S02]  /*5880*/  F2FP.BF16.F32.PACK_AB R3, R251, R252 ;  /* 0x000000fcfb03723e */ /* 0x004fc400000010ff */
[----:B----4-:R-:W-:Y:S02]  /*5890*/  SHF.R.U32.HI R8, RZ, 0x18, R2 ;  /* 0x00000018ff087819 */ /* 0x010fe40000011602 */
[----:B------:R-:W-:Y:S01]  /*58a0*/  HSET2.LE.AND R2, R13, R0, PT ;  /* 0x000000000d027233 */ /* 0x000fe20003803000 */
[----:B------:R-:W-:Y:S02]  /*58b0*/  IMAD.MOV.U32 R126, RZ, RZ, R226 ;  /* 0x000000ffff7e7224 */ /* 0x000fe400078e00e2 */
[----:B------:R2:W-:Y:S01]  /*58c0*/  MUFU.EX2 R226, R6 ;  /* 0x0000000600e27308 */ /* 0x0005e20000000800 */
[----:B-1----:R-:W-:Y:S01]  /*58d0*/  F2FP.BF16.F32.PACK_AB R4, R246, R250 ;  /* 0x000000faf604723e */ /* 0x002fe200000010ff */
[----:B------:R-:W-:-:S03]  /*58e0*/  IMAD.MOV.U32 R247, RZ, RZ, R14 ;  /* 0x000000fffff77224 */ /* 0x000fc600078e000e */
[----:B------:R-:W-:Y:S02]  /*58f0*/  LOP3.LUT R7, R7, R4, RZ, 0xc0, !PT ;  /* 0x0000000407077212 */ /* 0x000fe400078ec0ff */
[----:B------:R-:W-:Y:S01]  /*5900*/  LOP3.LUT R4, R11, UR24, R166, 0x96, !PT ;  /* 0x000000180b047c12 */ /* 0x000fe2000f8e96a6 */
[----:B------:R-:W-:Y:S01]  /*5910*/  IMAD.MOV.U32 R122, RZ, RZ, R215 ;  /* 0x000000ffff7a7224 */ /* 0x000fe200078e00d7 */
[----:B------:R-:W-:Y:S02]  /*5920*/  PRMT R5, R5, 0x5410, R8 ;  /* 0x0000541005057816 */ /* 0x000fe40000000008 */
[----:B--2---:R-:W-:Y:S01]  /*5930*/  LOP3.LUT R6, R2, R3, RZ, 0xc0, !PT ;  /* 0x0000000302067212 */ /* 0x004fe200078ec0ff */
[----:B------:R-:W-:Y:S01]  /*5940*/  FFMA.FTZ R3, R159, UR4, -R16 ;  /* 0x000000049f037c23 */ /* 0x000fe20008010810 */
[--C-:B------:R-:W-:Y:S01]  /*5950*/  HSET2.LE.AND R2, R9, R0.reuse, PT ;  /* 0x0000000009027233 */ /* 0x100fe20003803000 */
[----:B------:R-:W-:Y:S02]  /*5960*/  IMAD.WIDE.U32 R12, R4, -0x326172a9, RZ ;  /* 0xcd9e8d57040c7825 */ /* 0x000fe400078e00ff */
[----:B------:R1:W2:Y:S01]  /*5970*/  MUFU.EX2 R215, R3 ;  /* 0x0000000300d77308 */ /* 0x0002a20000000800 */
[----:B------:R-:W-:Y:S01]  /*5980*/  HSET2.LE.AND R5, R5, R0, PT ;  /* 0x0000000005057233 */ /* 0x000fe20003803000 */
[----:B------:R-:W-:Y:S01]  /*5990*/  IMAD.WIDE.U32 R14, R186, -0x2daee0ad, RZ ;  /* 0xd2511f53ba0e7825 */ /* 0x000fe200078e00ff */
[----:B---3--:R-:W-:-:S04]  /*59a0*/  F2FP.BF16.F32.PACK_AB R8, R227, R245 ;  /* 0x000000f5e308723e */ /* 0x008fc800000010ff */
[----:B------:R-:W-:Y:S02]  /*59b0*/  LOP3.LUT R5, R5, R8, RZ, 0xc0, !PT ;  /* 0x0000000805057212 */ /* 0x000fe400078ec0ff */
[----:B-1----:R-:W-:-:S04]  /*59c0*/  F2FP.BF16.F32.PACK_AB R3, R247, R237 ;  /* 0x000000edf703723e */ /* 0x002fc800000010ff */
[----:B------:R-:W-:Y:S02]  /*59d0*/  LOP3.LUT R4, R2, R3, RZ, 0xc0, !PT ;  /* 0x0000000302047212 */ /* 0x000fe400078ec0ff */
[----:B------:R-:W-:Y:S01]  /*59e0*/  LOP3.LUT R2, R13, UR23, R68, 0x96, !PT ;  /* 0x000000170d027c12 */ /* 0x000fe2000f8e9644 */
[----:B------:R-:W-:Y:S01]  /*59f0*/  FFMA.FTZ R3, R158, UR4, -R16 ;  /* 0x000000049e037c23 */ /* 0x000fe20008010810 */
[----:B------:R-:W-:Y:S01]  /*5a00*/  LOP3.LUT R8, R15, UR22, R10, 0x96, !PT ;  /* 0x000000160f087c12 */ /* 0x000fe2000f8e960a */
[----:B------:R-:W-:Y:S02]  /*5a10*/  IMAD.MOV.U32 R141, RZ, RZ, R71 ;  /* 0x000000ffff8d7224 */ /* 0x000fe400078e0047 */
[----:B------:R-:W-:-:S04]  /*5a20*/  IMAD.WIDE.U32 R10, R2, -0x2daee0ad, RZ ;  /* 0xd2511f53020a7825 */ /* 0x000fc800078e00ff */
[----:B------:R-:W-:Y:S01]  /*5a30*/  FFMA.FTZ R2, R145, UR4, -R16 ;  /* 0x0000000491027c23 */ /* 0x000fe20008010810 */
[----:B------:R-:W-:Y:S02]  /*5a40*/  IMAD.MOV.U32 R71, RZ, RZ, R112 ;  /* 0x000000ffff477224 */ /* 0x000fe400078e0070 */
[----:B------:R-:W-:Y:S02]  /*5a50*/  IMAD.MOV.U32 R129, RZ, RZ, R207 ;  /* 0x000000ffff817224 */ /* 0x000fe400078e00cf */
[----:B------:R-:W-:Y:S01]  /*5a60*/  IMAD.MOV.U32 R112, RZ, RZ, R206 ;  /* 0x000000ffff707224 */ /* 0x000fe200078e00ce */
[----:B------:R1:W-:Y:S01]  /*5a70*/  MUFU.EX2 R207, R3 ;  /* 0x0000000300cf7308 */ /* 0x0003e20000000800 */
[----:B------:R-:W-:Y:S02]  /*5a80*/  IMAD.MOV.U32 R125, RZ, RZ, R107 ;  /* 0x000000ffff7d7224 */ /* 0x000fe400078e006b */
[----:B------:R-:W-:-:S05]  /*5a90*/  IMAD.MOV.U32 R107, RZ, RZ, R205 ;  /* 0x000000ffff6b7224 */ /* 0x000fca00078e00cd */
[----:B------:R3:W-:Y:S01]  /*5aa0*/  MUFU.EX2 R206, R2 ;  /* 0x0000000200ce7308 */ /* 0x0007e20000000800 */
[----:B-1----:R-:W-:Y:S01]  /*5ab0*/  LOP3.LUT R3, R11, UR20, R14, 0x96, !PT ;  /* 0x000000140b037c12 */ /* 0x002fe2000f8e960e */
[----:B------:R-:W-:-:S04]  /*5ac0*/  IMAD.WIDE.U32 R14, R8, -0x326172a9, RZ ;  /* 0xcd9e8d57080e7825 */ /* 0x000fc800078e00ff */
[----:B---3--:R-:W-:Y:S01]  /*5ad0*/  FFMA.FTZ R2, R142, UR4, -R16 ;  /* 0x000000048e027c23 */ /* 0x008fe20008010810 */
[----:B------:R-:W-:-:S03]  /*5ae0*/  IMAD.WIDE.U32 R20, R3, -0x326172a9, RZ ;  /* 0xcd9e8d5703147825 */ /* 0x000fc600078e00ff */
[----:B------:R1:W-:Y:S01]  /*5af0*/  MUFU.EX2 R205, R2 ;  /* 0x0000000200cd7308 */ /* 0x0003e20000000800 */
[----:B------:R-:W-:Y:S01]  /*5b00*/  IMAD.MOV.U32 R132, RZ, RZ, R67 ;  /* 0x000000ffff847224 */ /* 0x000fe200078e0043 */
[----:B------:R-:W-:Y:S01]  /*5b10*/  LOP3.LUT R11, R21, UR19, R14, 0x96, !PT ;  /* 0x00000013150b7c12 */ /* 0x000fe2000f8e960e */
[----:B------:R-:W-:Y:S01]  /*5b20*/  IMAD.MOV.U32 R140, RZ, RZ, R66 ;  /* 0x000000ffff8c7224 */ /* 0x000fe200078e0042 */
[----:B------:R-:W-:Y:S01]  /*5b30*/  HMMA.16816.F32.BF16 R56, R4, R52, R56 ;  /* 0x000000340438723c */ /* 0x000fe20000041838 */
[----:B------:R-:W-:Y:S01]  /*5b40*/  IMAD.MOV.U32 R127, RZ, RZ, R48 ;  /* 0x000000ffff7f7224 */ /* 0x000fe200078e0030 */
[----:B------:R-:W-:-:S04]  /*5b50*/  LOP3.LUT R12, R15, UR21, R12, 0x96, !PT ;  /* 0x000000150f0c7c12 */ /* 0x000fc8000f8e960c */
[----:B------:R-:W-:Y:S01]  /*5b60*/  HMMA.16816.F32.BF16 R80, R4, R54, R36 ;  /* 0x000000360450723c */ /* 0x000fe20000041824 */
[----:B-1----:R-:W-:-:S05]  /*5b70*/  IMAD.WIDE.U32 R2, R69, -0x2daee0ad, RZ ;  /* 0xd2511f5345027825 */ /* 0x002fca00078e00ff */
[----:B------:R-:W-:Y:S01]  /*5b80*/  HMMA.16816.F32.BF16 R64, R4, R44, R60 ;  /* 0x0000002c0440723c */ /* 0x000fe2000004183c */
[----:B------:R-:W-:-:S05]  /*5b90*/  LOP3.LUT R48, R3, UR28, R90, 0x96, !PT ;  /* 0x0000001c03307c12 */ /* 0x000fca000f8e965a */
[----:B------:R-:W-:Y:S01]  /*5ba0*/  HMMA.16816.F32.BF16 R76, R4, R46, R32 ;  /* 0x0000002e044c723c */ /* 0x000fe20000041820 */
[----:B------:R-:W-:Y:S01]  /*5bb0*/  LOP3.LUT R21, R2, 0xffff, RZ, 0xc0, !PT ;  /* 0x0000ffff02157812 */ /* 0x000fe200078ec0ff */
[----:B------:R-:W-:Y:S01]  /*5bc0*/  FFMA.FTZ R3, R146, UR4, -R16 ;  /* 0x0000000492037c23 */ /* 0x000fe20008010810 */
[----:B------:R-:W-:-:S04]  /*5bd0*/  IMAD.MOV.U32 R115, RZ, RZ, R199 ;  /* 0x000000ffff737224 */ /* 0x000fc800078e00c7 */
[----:B------:R-:W-:Y:S01]  /*5be0*/  FFMA.FTZ R4, R148, UR4, -R16 ;  /* 0x0000000494047c23 */ /* 0x000fe20008010810 */
[----:B------:R-:W-:Y:S01]  /*5bf0*/  IMAD.MOV.U32 R113, RZ, RZ, R204 ;  /* 0x000000ffff717224 */ /* 0x000fe200078e00cc */
[----:B------:R-:W-:Y:S01]  /*5c00*/  LOP3.LUT R27, R2, 0xff, RZ, 0xc0, !PT ;  /* 0x000000ff021b7812 */ /* 0x000fe200078ec0ff */
[----:B------:R1:W-:Y:S01]  /*5c10*/  MUFU.EX2 R199, R3 ;  /* 0x0000000300c77308 */ /* 0x0003e20000000800 */
[--C-:B------:R-:W-:Y:S02]  /*5c20*/  SHF.R.U32.HI R22, RZ, 0x10, R2.reuse ;  /* 0x00000010ff167819 */ /* 0x100fe40000011602 */
[----:B------:R-:W-:-:S05]  /*5c30*/  SHF.R.U32.HI R23, RZ, 0x18, R2 ;  /* 0x00000018ff177819 */ /* 0x000fca0000011602 */
[----:B------:R3:W-:Y:S01]  /*5c40*/  MUFU.EX2 R204, R4 ;  /* 0x0000000400cc7308 */ /* 0x0007e20000000800 */
[----:B-1----:R-:W-:-:S04]  /*5c50*/  IMAD.WIDE.U32 R2, R11, -0x2daee0ad, RZ ;  /* 0xd2511f530b027825 */ /* 0x002fc800078e00ff */
[----:B---3--:R-:W-:Y:S01]  /*5c60*/  IMAD.WIDE.U32 R4, R12, -0x2daee0ad, RZ ;  /* 0xd2511f530c047825 */ /* 0x008fe200078e00ff */
[C---:B------:R-:W-:Y:S02]  /*5c70*/  LOP3.LUT R28, R2.reuse, 0xffff, RZ, 0xc0, !PT ;  /* 0x0000ffff021c7812 */ /* 0x040fe400078ec0ff */
[----:B------:R-:W-:Y:S02]  /*5c80*/  LOP3.LUT R31, R2, 0xff, RZ, 0xc0, !PT ;  /* 0x000000ff021f7812 */ /* 0x000fe400078ec0ff */
[----:B------:R-:W-:Y:S02]  /*5c90*/  LOP3.LUT R25, R3, UR28, R4, 0x96, !PT ;  /* 0x0000001c03197c12 */ /* 0x000fe4000f8e9604 */
[--C-:B------:R-:W-:Y:S02]  /*5ca0*/  SHF.R.U32.HI R29, RZ, 0x10, R2.reuse ;  /* 0x00000010ff1d7819 */ /* 0x100fe40000011602 */
[----:B------:R-:W-:Y:S01]  /*5cb0*/  SHF.R.U32.HI R30, RZ, 0x18, R2 ;  /* 0x00000018ff1e7819 */ /* 0x000fe20000011602 */
[----:B------:R-:W-:-:S04]  /*5cc0*/  IMAD.WIDE.U32 R2, R248, -0x2daee0ad, RZ ;  /* 0xd2511f53f8027825 */ /* 0x000fc800078e00ff */
[--C-:B------:R-:W-:Y:S01]  /*5cd0*/  FFMA.FTZ R4, R151, UR4, -R16.reuse ;  /* 0x0000000497047c23 */ /* 0x100fe20008010810 */
[----:B------:R-:W-:Y:S01]  /*5ce0*/  FFMA.FTZ R9, R168, UR4, -R16 ;  /* 0x00000004a8097c23 */ /* 0x000fe20008010810 */
[----:B------:R-:W-:Y:S01]  /*5cf0*/  IMAD.MOV.U32 R133, RZ, RZ, R114 ;  /* 0x000000ffff857224 */ /* 0x000fe200078e0072 */
[----:B------:R-:W-:Y:S01]  /*5d00*/  LOP3.LUT R3, R3, UR24, R166, 0x96, !PT ;  /* 0x0000001803037c12 */ /* 0x000fe2000f8e96a6 */
[----:B------:R-:W-:Y:S02]  /*5d10*/  IMAD.MOV.U32 R114, RZ, RZ, R196 ;  /* 0x000000ffff727224 */ /* 0x000fe400078e00c4 */
[----:B------:R1:W-:Y:S01]  /*5d20*/  MUFU.EX2 R196, R4 ;  /* 0x0000000400c47308 */ /* 0x0003e20000000800 */
[----:B------:R-:W-:Y:S02]  /*5d30*/  IMAD.MOV.U32 R123, RZ, RZ, R214 ;  /* 0x000000ffff7b7224 */ /* 0x000fe400078e00d6 */
[----:B------:R-:W-:Y:S02]  /*5d40*/  IMAD.MOV.U32 R75, RZ, RZ, R197 ;  /* 0x000000ffff4b7224 */ /* 0x000fe400078e00c5 */
[----:B------:R-:W-:-:S03]  /*5d50*/  IMAD.WIDE.U32 R14, R3, -0x326172a9, RZ ;  /* 0xcd9e8d57030e7825 */ /* 0x000fc600078e00ff */
[----:B------:R3:W-:Y:S01]  /*5d60*/  MUFU.EX2 R214, R9 ;  /* 0x0000000900d67308 */ /* 0x0007e20000000800 */
[----:B------:R-:W-:Y:S02]  /*5d70*/  IMAD.MOV.U32 R248, RZ, RZ, R127 ;  /* 0x000000fffff87224 */ /* 0x000fe400078e007f */
[----:B-1----:R-:W-:Y:S01]  /*5d80*/  FFMA.FTZ R4, R154, UR4, -R16 ;  /* 0x000000049a047c23 */ /* 0x002fe20008010810 */
[----:B------:R-:W-:-:S04]  /*5d90*/  IMAD.MOV.U32 R127, RZ, RZ, R89 ;  /* 0x000000ffff7f7224 */ /* 0x000fc800078e0059 */
[----:B------:R1:W-:Y:S01]  /*5da0*/  MUFU.EX2 R197, R4 ;  /* 0x0000000400c57308 */ /* 0x0003e20000000800 */
[----:B---3--:R-:W-:Y:S01]  /*5db0*/  IMAD.WIDE.U32 R8, R19, -0x2daee0ad, RZ ;  /* 0xd2511f5313087825 */ /* 0x008fe200078e00ff */
[----:B------:R-:W-:-:S03]  /*5dc0*/  LOP3.LUT R19, R5, UR18, R10, 0x96, !PT ;  /* 0x0000001205137c12 */ /* 0x000fc6000f8e960a */
[----:B------:R-:W-:Y:S01]  /*5dd0*/  FFMA.FTZ R5, R156, UR4, -R16 ;  /* 0x000000049c057c23 */ /* 0x000fe20008010810 */
[----:B------:R-:W-:Y:S01]  /*5de0*/  LOP3.LUT R3, R15, UR23, R68, 0x96, !PT ;  /* 0x000000170f037c12 */ /* 0x000fe2000f8e9644 */
[----:B------:R-:W-:Y:S02]  /*5df0*/  IMAD.MOV.U32 R89, RZ, RZ, R185 ;  /* 0x000000ffff597224 */ /* 0x000fe400078e00b9 */
[----:B------:R-:W-:Y:S01]  /*5e00*/  MUFU.EX2 R186, R5 ;  /* 0x0000000500ba7308 */ /* 0x000fe20000000800 */
[----:B-1----:R-:W-:Y:S01]  /*5e10*/  FFMA.FTZ R4, R155, UR4, -R16 ;  /* 0x000000049b047c23 */ /* 0x002fe20008010810 */
[----:B------:R-:W-:-:S06]  /*5e20*/  LOP3.LUT R26, R9, UR28, R26, 0x96, !PT ;  /* 0x0000001c091a7c12 */ /* 0x000fcc000f8e961a */
[----:B------:R1:W-:Y:S01]  /*5e30*/  MUFU.EX2 R185, R4 ;  /* 0x0000000400b97308 */ /* 0x0003e20000000800 */
[C---:B------:R-:W-:Y:S02]  /*5e40*/  LOP3.LUT R32, R8.reuse, 0xffff, RZ, 0xc0, !PT ;  /* 0x0000ffff08207812 */ /* 0x040fe400078ec0ff */
[----:B------:R-:W-:Y:S02]  /*5e50*/  LOP3.LUT R35, R8, 0xff, RZ, 0xc0, !PT ;  /* 0x000000ff08237812 */ /* 0x000fe400078ec0ff */
[--C-:B------:R-:W-:Y:S02]  /*5e60*/  SHF.R.U32.HI R34, RZ, 0x10, R8.reuse ;  /* 0x00000010ff227819 */ /* 0x100fe40000011608 */
[----:B------:R-:W-:Y:S01]  /*5e70*/  SHF.R.U32.HI R33, RZ, 0x18, R8 ;  /* 0x00000018ff217819 */ /* 0x000fe20000011608 */
[----:B------:R-:W-:-:S04]  /*5e80*/  IMAD.WIDE.U32 R8, R3, -0x2daee0ad, RZ ;  /* 0xd2511f5303087825 */ /* 0x000fc800078e00ff */
[----:B------:R-:W-:Y:S01]  /*5e90*/  FFMA.FTZ R10, R150, UR4, -R16 ;  /* 0x00000004960a7c23 */ /* 0x000fe20008010810 */
[----:B-1----:R-:W-:-:S05]  /*5ea0*/  IMAD.WIDE.U32 R4, R187, -0x2daee0ad, RZ ;  /* 0xd2511f53bb047825 */ /* 0x002fca00078e00ff */
[----:B------:R-:W-:Y:S02]  /*5eb0*/  LOP3.LUT R2, R5, UR22, R2, 0x96, !PT ;  /* 0x0000001605027c12 */ /* 0x000fe4000f8e9602 */
[----:B------:R-:W-:Y:S01]  /*5ec0*/  LOP3.LUT R3, R9, UR20, R4, 0x96, !PT ;  /* 0x0000001409037c12 */ /* 0x000fe2000f8e9604 */
[----:B------:R-:W-:Y:S02]  /*5ed0*/  IMAD.MOV.U32 R149, RZ, RZ, R174 ;  /* 0x000000ffff957224 */ /* 0x000fe400078e00ae */
[----:B------:R-:W-:Y:S01]  /*5ee0*/  IMAD.WIDE.U32 R4, R2, -0x326172a9, RZ ;  /* 0xcd9e8d5702047825 */ /* 0x000fe200078e00ff */
[----:B------:R1:W-:Y:S03]  /*5ef0*/  MUFU.EX2 R174, R10 ;  /* 0x0000000a00ae7308 */ /* 0x0003e60000000800 */
[----:B------:R-:W-:Y:S01]  /*5f00*/  FFMA.FTZ R6, R147, UR4, -R16 ;  /* 0x0000000493067c23 */ /* 0x000fe20008010810 */
[----:B------:R-:W-:Y:S01]  /*5f10*/  LOP3.LUT R2, R5, UR21, R14, 0x96, !PT ;  /* 0x0000001505027c12 */ /* 0x000fe2000f8e960e */
[----:B------:R-:W-:-:S03]  /*5f20*/  IMAD.MOV.U32 R128, RZ, RZ, R198 ;  /* 0x000000ffff807224 */ /* 0x000fc600078e00c6 */
[----:B------:R3:W-:Y:S01]  /*5f30*/  MUFU.EX2 R198, R6 ;  /* 0x0000000600c67308 */ /* 0x0007e20000000800 */
[----:B-1----:R-:W-:-:S05]  /*5f40*/  IMAD.WIDE.U32 R10, R3, -0x326172a9, RZ ;  /* 0xcd9e8d57030a7825 */ /* 0x002fca00078e00ff */
[----:B------:R-:W-:Y:S01]  /*5f50*/  LOP3.LUT R3, R11, UR19, R4, 0x96, !PT ;  /* 0x000000130b037c12 */ /* 0x000fe2000f8e9604 */
[----:B------:R-:W-:-:S04]  /*5f60*/  IMAD.WIDE.U32 R4, R2, -0x2daee0ad, RZ ;  /* 0xd2511f5302047825 */ /* 0x000fc800078e00ff */
[----:B---3--:R-:W-:Y:S01]  /*5f70*/  FFMA.FTZ R6, R153, UR4, -R16 ;  /* 0x0000000499067c23 */ /* 0x008fe20008010810 */
[----:B------:R-:W-:Y:S02]  /*5f80*/  IMAD.MOV.U32 R139, RZ, RZ, R184 ;  /* 0x000000ffff8b7224 */ /* 0x000fe400078e00b8 */
[----:B------:R-:W-:Y:S01]  /*5f90*/  IMAD.MOV.U32 R73, RZ, RZ, R173 ;  /* 0x000000ffff497224 */ /* 0x000fe200078e00ad */
[----:B------:R1:W-:Y:S01]  /*5fa0*/  MUFU.EX2 R184, R6 ;  /* 0x0000000600b87308 */ /* 0x0003e20000000800 */
[----:B------:R-:W-:Y:S02]  /*5fb0*/  IMAD.MOV.U32 R74, RZ, RZ, R172 ;  /* 0x000000ffff4a7224 */ /* 0x000fe400078e00ac */
[----:B------:R-:W-:-:S04]  /*5fc0*/  IMAD.WIDE.U32 R2, R3, -0x2daee0ad, RZ ;  /* 0xd2511f5303027825 */ /* 0x000fc800078e00ff */
[--C-:B------:R-:W-:Y:S01]  /*5fd0*/  FFMA.FTZ R12, R144, UR4, -R16.reuse ;  /* 0x00000004900c7c23 */ /* 0x100fe20008010810 */
[----:B------:R-:W-:Y:S01]  /*5fe0*/  FFMA.FTZ R13, R143, UR4, -R16 ;  /* 0x000000048f0d7c23 */ /* 0x000fe20008010810 */
[----:B------:R-:W-:Y:S01]  /*5ff0*/  IMAD.MOV.U32 R36, RZ, RZ, R74 ;  /* 0x000000ffff247224 */ /* 0x000fe200078e004a */
[----:B------:R-:W-:Y:S02]  /*6000*/  LOP3.LUT R72, R3, UR28, R4, 0x96, !PT ;  /* 0x0000001c03487c12 */ /* 0x000fe4000f8e9604 */
[C---:B------:R-:W-:Y:S02]  /*6010*/  LOP3.LUT R68, R2.reuse, 0xffff, RZ, 0xc0, !PT ;  /* 0x0000ffff02447812 */ /* 0x040fe400078ec0ff */
[----:B------:R-:W-:Y:S02]  /*6020*/  LOP3.LUT R74, R2, 0xff, RZ, 0xc0, !PT ;  /* 0x000000ff024a7812 */ /* 0x000fe400078ec0ff */
[----:B------:R-:W-:Y:S02]  /*6030*/  SHF.R.U32.HI R69, RZ, 0x10, R2 ;  /* 0x00000010ff457819 */ /* 0x000fe40000011602 */
[----:B-1----:R-:W-:Y:S01]  /*6040*/  LOP3.LUT R6, R5, UR18, R8, 0x96, !PT ;  /* 0x0000001205067c12 */ /* 0x002fe2000f8e9608 */
[----:B------:R-:W-:Y:S01]  /*6050*/  FFMA.FTZ R5, R233, UR4, -R24 ;  /* 0x00000004e9057c23 */ /* 0x000fe20008010818 */
[----:B------:R-:W-:Y:S01]  /*6060*/  IMAD.MOV.U32 R233, RZ, RZ, R73 ;  /* 0x000000ffffe97224 */ /* 0x000fe200078e0049 */
[----:B------:R-:W-:Y:S01]  /*6070*/  SHF.R.U32.HI R73, RZ, 0x18, R2 ;  /* 0x00000018ff497819 */ /* 0x000fe20000011602 */
[----:B------:R-:W-:-:S04]  /*6080*/  IMAD.WIDE.U32 R2, R19, -0x326172a9, RZ ;  /* 0xcd9e8d5713027825 */ /* 0x000fc800078e00ff */
[----:B------:R-:W-:Y:S01]  /*6090*/  FFMA.FTZ R7, R152, UR4, -R16 ;  /* 0x0000000498077c23 */ /* 0x000fe20008010810 */
[----:B------:R1:W-:Y:S01]  /*60a0*/  MUFU.EX2 R173, R12 ;  /* 0x0000000c00ad7308 */ /* 0x0003e20000000800 */
[----:B------:R-:W-:Y:S02]  /*60b0*/  LOP3.LUT R16, R2, 0xff, RZ, 0xc0, !PT ;  /* 0x000000ff02107812 */ /* 0x000fe400078ec0ff */
[--C-:B------:R-:W-:Y:S02]  /*60c0*/  SHF.R.U32.HI R14, RZ, 0x10, R2.reuse ;  /* 0x00000010ff0e7819 */ /* 0x100fe40000011602 */
[----:B------:R-:W-:-:S03]  /*60d0*/  SHF.R.U32.HI R15, RZ, 0x18, R2 ;  /* 0x00000018ff0f7819 */ /* 0x000fc60000011602 */
[----:B------:R3:W-:Y:S01]  /*60e0*/  MUFU.EX2 R172, R13 ;  /* 0x0000000d00ac7308 */ /* 0x0007e20000000800 */
[----:B------:R-:W-:Y:S02]  /*60f0*/  IMAD.MOV.U32 R158, RZ, RZ, R124 ;  /* 0x000000ffff9e7224 */ /* 0x000fe400078e007c */
[----:B------:R-:W-:Y:S01]  /*6100*/  IMAD.MOV.U32 R124, RZ, RZ, R112 ;  /* 0x000000ffff7c7224 */ /* 0x000fe200078e0070 */
[----:B-1----:R-:W-:Y:S01]  /*6110*/  LOP3.LUT R12, R2, 0xffff, RZ, 0xc0, !PT ;  /* 0x0000ffff020c7812 */ /* 0x002fe200078ec0ff */
[----:B------:R-:W-:Y:S01]  /*6120*/  IMAD.MOV.U32 R168, RZ, RZ, R140 ;  /* 0x000000ffffa87224 */ /* 0x000fe200078e008c */
[----:B---3--:R-:W-:Y:S01]  /*6130*/  LOP3.LUT R13, R3, UR29, R20, 0x96, !PT ;  /* 0x0000001d030d7c12 */ /* 0x008fe2000f8e9614 */
[----:B------:R-:W-:-:S05]  /*6140*/  IMAD.WIDE.U32 R2, R6, -0x326172a9, RZ ;  /* 0xcd9e8d5706027825 */ /* 0x000fca00078e00ff */
[----:B------:R-:W-:Y:S02]  /*6150*/  LOP3.LUT R19, R3, UR29, R10, 0x96, !PT ;  /* 0x0000001d03137c12 */ /* 0x000fe4000f8e960a */
[C---:B------:R-:W-:Y:S01]  /*6160*/  LOP3.LUT R112, R2.reuse, 0xffff, RZ, 0xc0, !PT ;  /* 0x0000ffff02707812 */ /* 0x040fe200078ec0ff */
[----:B------:R-:W-:Y:S01]  /*6170*/  FFMA.FTZ R3, R177, UR4, -R24 ;  /* 0x00000004b1037c23 */ /* 0x000fe20008010818 */
[----:B------:R-:W-:Y:S02]  /*6180*/  IMAD.MOV.U32 R140, RZ, RZ, R123 ;  /* 0x000000ffff8c7224 */ /* 0x000fe400078e007b */
[----:B------:R-:W-:Y:S01]  /*6190*/  IMAD.MOV.U32 R61, RZ, RZ, R115 ;  /* 0x000000ffff3d7224 */ /* 0x000fe200078e0073 */
[----:B------:R-:W-:Y:S01]  /*61a0*/  LOP3.LUT R115, R2, 0xff, RZ, 0xc0, !PT ;  /* 0x000000ff02737812 */ /* 0x000fe200078ec0ff */
[----:B------:R-:W-:Y:S01]  /*61b0*/  IMAD.MOV.U32 R142, RZ, RZ, R113 ;  /* 0x000000ffff8e7224 */ /* 0x000fe200078e0071 */
[----:B------:R-:W-:Y:S01]  /*61c0*/  SHF.R.U32.HI R113, RZ, 0x10, R2 ;  /* 0x00000010ff717819 */ /* 0x000fe20000011602 */
[----:B------:R-:W-:Y:S01]  /*61d0*/  IMAD.MOV.U32 R123, RZ, RZ, R114 ;  /* 0x000000ffff7b7224 */ /* 0x000fe200078e0072 */
[----:B------:R-:W-:Y:S01]  /*61e0*/  SHF.R.U32.HI R114, RZ, 0x18, R2 ;  /* 0x00000018ff727819 */ /* 0x000fe20000011602 */
[----:B------:R-:W-:Y:S01]  /*61f0*/  IMAD.MOV.U32 R63, RZ, RZ, R127 ;  /* 0x000000ffff3f7224 */ /* 0x000fe200078e007f */
[----:B------:R-:W-:Y:S01]  /*6200*/  SHF.R.U32.HI R2, RZ, 0x8, R91 ;  /* 0x00000008ff027819 */ /* 0x000fe2000001165b */
[----:B------:R1:W-:Y:S01]  /*6210*/  MUFU.EX2 R127, R3 ;  /* 0x00000003007f7308 */ /* 0x0003e20000000800 */
[----:B------:R-:W-:-:S02]  /*6220*/  IMAD.MOV.U32 R62, RZ, RZ, R126 ;  /* 0x000000ffff3e7224 */ /* 0x000fc400078e007e */
[----:B------:R-:W-:Y:S02]  /*6230*/  PRMT R8, R104, 0x5410, R2 ;  /* 0x0000541068087816 */ /* 0x000fe40000000002 */
[----:B------:R-:W-:Y:S01]  /*6240*/  LOP3.LUT R2, R106, 0xff, RZ, 0xc0, !PT ;  /* 0x000000ff6a027812 */ /* 0x000fe200078ec0ff */
[----:B------:R-:W-:-:S03]  /*6250*/  FFMA.FTZ R4, R234, UR4, -R24 ;  /* 0x00000004ea047c23 */ /* 0x000fc60008010818 */
[----:B------:R-:W-:Y:S01]  /*6260*/  PRMT R9, R2, 0x5410, R105 ;  /* 0x0000541002097816 */ /* 0x000fe20000000069 */
[----:B-1----:R-:W-:-:S04]  /*6270*/  FFMA.FTZ R3, R178, UR4, -R24 ;  /* 0x00000004b2037c23 */ /* 0x002fc80008010818 */
[----:B------:R1:W-:Y:S01]  /*6280*/  MUFU.EX2 R126, R3 ;  /* 0x00000003007e7308 */ /* 0x0003e20000000800 */
[----:B------:R-:W-:Y:S01]  /*6290*/  FFMA.FTZ R2, R176, UR4, -R24 ;  /* 0x00000004b0027c23 */ /* 0x000fe20008010818 */
[----:B------:R-:W-:Y:S02]  /*62a0*/  IMAD.MOV.U32 R134, RZ, RZ, R175 ;  /* 0x000000ffff867224 */ /* 0x000fe400078e00af */
[----:B------:R-:W-:Y:S02]  /*62b0*/  IMAD.MOV.U32 R145, RZ, RZ, R75 ;  /* 0x000000ffff917224 */ /* 0x000fe400078e004b */
[----:B------:R-:W-:Y:S02]  /*62c0*/  IMAD.MOV.U32 R157, RZ, RZ, R133 ;  /* 0x000000ffff9d7224 */ /* 0x000fe400078e0085 */
[----:B------:R-:W-:Y:S01]  /*62d0*/  IMAD.MOV.U32 R75, RZ, RZ, R125 ;  /* 0x000000ffff4b7224 */ /* 0x000fe200078e007d */
[----:B------:R3:W-:Y:S01]  /*62e0*/  MUFU.EX2 R133, R4 ;  /* 0x0000000400857308 */ /* 0x0007e20000000800 */
[----:B-1----:R-:W-:-:S04]  /*62f0*/  SHF.R.U32.HI R3, RZ, 0x8, R108 ;  /* 0x00000008ff037819 */ /* 0x002fc8000001166c */
[----:B------:R-:W-:Y:S02]  /*6300*/  PRMT R105, R109, 0x5410, R3 ;  /* 0x000054106d697816 */ /* 0x000fe40000000003 */
[----:B------:R-:W-:Y:S01]  /*6310*/  LOP3.LUT R3, R111, 0xff, RZ, 0xc0, !PT ;  /* 0x000000ff6f037812 */ /* 0x000fe200078ec0ff */
[----:B------:R1:W-:Y:S01]  /*6320*/  MUFU.EX2 R125, R2 ;  /* 0x00000002007d7308 */ /* 0x0003e20000000800 */
[----:B---3--:R-:W-:Y:S02]  /*6330*/  FFMA.FTZ R4, R229, UR4, -R24 ;  /* 0x00000004e5047c23 */ /* 0x008fe40008010818 */
[----:B------:R-:W-:Y:S01]  /*6340*/  PRMT R109, R3, 0x5410, R110 ;  /* 0x00005410036d7816 */ /* 0x000fe2000000006e */
[----:B------:R-:W-:Y:S01]  /*6350*/  IMAD.MOV.U32 R39, RZ, RZ, R134 ;  /* 0x000000ffff277224 */ /* 0x000fe200078e0086 */
[----:B------:R-:W-:-:S03]  /*6360*/  SHF.R.U32.HI R3, RZ, 0x8, R41 ;  /* 0x00000008ff037819 */ /* 0x000fc60000011629 */
[----:B------:R3:W-:Y:S01]  /*6370*/  MUFU.EX2 R134, R4 ;  /* 0x0000000400867308 */ /* 0x0007e20000000800 */
[----:B------:R-:W-:Y:S01]  /*6380*/  PRMT R41, R42, 0x5410, R3 ;  /* 0x000054102a297816 */ /* 0x000fe20000000003 */
[----:B------:R-:W-:Y:S01]  /*6390*/  IMAD.MOV.U32 R159, RZ, RZ, R122 ;  /* 0x000000ffff9f7224 */ /* 0x000fe200078e007a */
[----:B------:R-:W-:Y:S01]  /*63a0*/  LOP3.LUT R3, R50, 0xff, RZ, 0xc0, !PT ;  /* 0x000000ff32037812 */ /* 0x000fe200078ec0ff */
[----:B-1----:R-:W-:Y:S01]  /*63b0*/  FFMA.FTZ R2, R171, UR4, -R24 ;  /* 0x00000004ab027c23 */ /* 0x002fe20008010818 */
[----:B------:R-:W-:-:S03]  /*63c0*/  IMAD.MOV.U32 R171, RZ, RZ, R124 ;  /* 0x000000ffffab7224 */ /* 0x000fc600078e007c */
[----:B------:R1:W-:Y:S01]  /*63d0*/  MUFU.EX2 R124, R2 ;  /* 0x00000002007c7308 */ /* 0x0003e20000000800 */
[----:B------:R-:W-:Y:S02]  /*63e0*/  IMAD.MOV.U32 R122, RZ, RZ, R129 ;  /* 0x000000ffff7a7224 */ /* 0x000fe400078e0081 */
[----:B---3--:R-:W-:Y:S01]  /*63f0*/  FFMA.FTZ R4, R230, UR4, -R24 ;  /* 0x00000004e6047c23 */ /* 0x008fe20008010818 */
[----:B------:R-:W-:-:S04]  /*6400*/  PRMT R42, R3, 0x5410, R43 ;  /* 0x00005410032a7816 */ /* 0x000fc8000000002b */
[----:B------:R3:W4:Y:S01]  /*6410*/  MUFU.EX2 R129, R4 ;  /* 0x0000000400817308 */ /* 0x0007220000000800 */
[----:B------:R-:W-:Y:S01]  /*6420*/  IMAD.MOV.U32 R37, RZ, RZ, R149 ;  /* 0x000000ffff257224 */ /* 0x000fe200078e0095 */
[----:B------:R-:W-:Y:S01]  /*6430*/  SHF.R.U32.HI R3, RZ, 0x8, R32 ;  /* 0x00000008ff037819 */ /* 0x000fe20000011620 */
[----:B-1----:R-:W-:Y:S01]  /*6440*/  FFMA.FTZ R2, R167, UR4, -R24 ;  /* 0x00000004a7027c23 */ /* 0x002fe20008010818 */
[----:B------:R-:W-:-:S04]  /*6450*/  IMAD.MOV.U32 R149, RZ, RZ, R132 ;  /* 0x000000ffff957224 */ /* 0x000fc800078e0084 */
[----:B------:R1:W-:Y:S01]  /*6460*/  MUFU.EX2 R108, R2 ;  /* 0x00000002006c7308 */ /* 0x0003e20000000800 */
[----:B---3--:R-:W-:Y:S01]  /*6470*/  FFMA.FTZ R4, R180, UR4, -R24 ;  /* 0x00000004b4047c23 */ /* 0x008fe20008010818 */
[----:B------:R-:W-:-:S06]  /*6480*/  PRMT R50, R35, 0x5410, R3 ;  /* 0x0000541023327816 */ /* 0x000fcc0000000003 */
[----:B------:R3:W-:Y:S01]  /*6490*/  MUFU.EX2 R132, R4 ;  /* 0x0000000400847308 */ /* 0x0007e20000000800 */
[----:B------:R-:W-:Y:S01]  /*64a0*/  LOP3.LUT R3, R22, 0xff, RZ, 0xc0, !PT ;  /* 0x000000ff16037812 */ /* 0x000fe200078ec0ff */
[----:B------:R-:W-:Y:S02]  /*64b0*/  IMAD.MOV.U32 R60, RZ, RZ, R128 ;  /* 0x000000ffff3c7224 */ /* 0x000fe400078e0080 */
[--C-:B-1----:R-:W-:Y:S01]  /*64c0*/  FFMA.FTZ R2, R169, UR4, -R24.reuse ;  /* 0x00000004a9027c23 */ /* 0x102fe20008010818 */
[----:B------:R-:W-:Y:S02]  /*64d0*/  IMAD.MOV.U32 R169, RZ, RZ, R123 ;  /* 0x000000ffffa97224 */ /* 0x000fe400078e007b */
[----:B------:R-:W-:Y:S02]  /*64e0*/  IMAD.MOV.U32 R123, RZ, RZ, R107 ;  /* 0x000000ffff7b7224 */ /* 0x000fe400078e006b */
[----:B------:R1:W-:Y:S01]  /*64f0*/  MUFU.EX2 R107, R2 ;  /* 0x00000002006b7308 */ /* 0x0003e20000000800 */
[----:B---3--:R-:W-:Y:S01]  /*6500*/  FFMA.FTZ R4, R182, UR4, -R24 ;  /* 0x00000004b6047c23 */ /* 0x008fe20008010818 */
[----:B------:R-:W-:Y:S01]  /*6510*/  PRMT R110, R3, 0x5410, R23 ;  /* 0x00005410036e7816 */ /* 0x000fe20000000017 */
[----:B------:R-:W-:-:S05]  /*6520*/  FFMA.FTZ R3, R191, UR4, -R18 ;  /* 0x00000004bf037c23 */ /* 0x000fca0008010812 */
[----:B------:R3:W-:Y:S01]  /*6530*/  MUFU.EX2 R128, R4 ;  /* 0x0000000400807308 */ /* 0x0007e20000000800 */
[----:B-1----:R-:W-:Y:S01]  /*6540*/  FFMA.FTZ R2, R170, UR4, -R24 ;  /* 0x00000004aa027c23 */ /* 0x002fe20008010818 */
[----:B------:R-:W-:Y:S02]  /*6550*/  IMAD.MOV.U32 R170, RZ, RZ, R61 ;  /* 0x000000ffffaa7224 */ /* 0x000fe400078e003d */
[----:B------:R-:W-:-:S04]  /*6560*/  IMAD.MOV.U32 R61, RZ, RZ, R62 ;  /* 0x000000ffff3d7224 */ /* 0x000fc800078e003e */
[----:B------:R1:W-:Y:S01]  /*6570*/  MUFU.EX2 R106, R2 ;  /* 0x00000002006a7308 */ /* 0x0003e20000000800 */
[----:B------:R-:W-:Y:S02]  /*6580*/  IMAD.MOV.U32 R62, RZ, RZ, R63 ;  /* 0x000000ffff3e7224 */ /* 0x000fe400078e003f */
[----:B------:R-:W-:Y:S01]  /*6590*/  IMAD.MOV.U32 R63, RZ, RZ, R142 ;  /* 0x000000ffff3f7224 */ /* 0x000fe200078e008e */
[----:B---3--:R-:W-:Y:S01]  /*65a0*/  SHF.R.U32.HI R4, RZ, 0x8, R21 ;  /* 0x00000008ff047819 */ /* 0x008fe20000011615 */
[----:B------:R-:W-:Y:S01]  /*65b0*/  IMAD.MOV.U32 R142, RZ, RZ, R51 ;  /* 0x000000ffff8e7224 */ /* 0x000fe200078e0033 */
[----:B------:R-:W-:Y:S01]  /*65c0*/  LOP3.LUT R6, R49, 0xff, RZ, 0xc0, !PT ;  /* 0x000000ff31067812 */ /* 0x000fe200078ec0ff */
[----:B------:R-:W-:Y:S01]  /*65d0*/  IMAD.MOV.U32 R191, RZ, RZ, R61 ;  /* 0x000000ffffbf7224 */ /* 0x000fe200078e003d */
[----:B------:R-:W-:Y:S01]  /*65e0*/  PRMT R111, R27, 0x5410, R4 ;  /* 0x000054101b6f7816 */ /* 0x000fe20000000004 */
[----:B------:R-:W-:Y:S02]  /*65f0*/  IMAD.MOV.U32 R61, RZ, RZ, R62 ;  /* 0x000000ffff3d7224 */ /* 0x000fe400078e003e */
[----:B------:R-:W-:Y:S01]  /*6600*/  IMAD.MOV.U32 R38, RZ, RZ, R139 ;  /* 0x000000ffff267224 */ /* 0x000fe200078e008b */
[----:B------:R3:W-:Y:S01]  /*6610*/  MUFU.EX2 R175, R7 ;  /* 0x0000000700af7308 */ /* 0x0007e20000000800 */
[----:B------:R-:W-:Y:S01]  /*6620*/  IMAD.MOV.U32 R62, RZ, RZ, R63 ;  /* 0x000000ffff3e7224 */ /* 0x000fe200078e003f */
[----:B------:R-:W4:Y:S01]  /*6630*/  LDSM.16.MT88.4 R20, [R208+0x5000] ;  /* 0x00500000d014783b */ /* 0x000f220000004200 */
[----:B-1----:R-:W-:Y:S01]  /*6640*/  LOP3.LUT R2, R49, 0xffff, RZ, 0xc0, !PT ;  /* 0x0000ffff31027812 */ /* 0x002fe200078ec0ff */
[----:B------:R-:W-:-:S04]  /*6650*/  IMAD.MOV.U32 R63, RZ, RZ, R142 ;  /* 0x000000ffff3f7224 */ /* 0x000fc800078e008e */
[----:B------:R1:W4:Y:S01]  /*6660*/  MUFU.EX2 R139, R5 ;  /* 0x00000005008b7308 */ /* 0x0003220000000800 */
[----:B------:R-:W-:Y:S01]  /*6670*/  SHF.R.U32.HI R4, RZ, 0x8, R2 ;  /* 0x00000008ff047819 */ /* 0x000fe20000011602 */
[----:B------:R-:W-:Y:S01]  /*6680*/  IMAD.MOV.U32 R142, RZ, RZ, R158 ;  /* 0x000000ffff8e7224 */ /* 0x000fe200078e009e */
[----:B------:R-:W-:Y:S01]  /*6690*/  SHF.R.U32.HI R2, RZ, 0x10, R49 ;  /* 0x00000010ff027819 */ /* 0x000fe20000011631 */
[----:B------:R-:W-:Y:S02]  /*66a0*/  IMAD.MOV.U32 R158, RZ, RZ, R168 ;  /* 0x000000ffff9e7224 */ /* 0x000fe400078e00a8 */
[----:B------:R-:W-:Y:S02]  /*66b0*/  IMAD.MOV.U32 R168, RZ, RZ, R159 ;  /* 0x000000ffffa87224 */ /* 0x000fe400078e009f */
[----:B------:R-:W-:Y:S01]  /*66c0*/  IMAD.MOV.U32 R159, RZ, RZ, R122 ;  /* 0x000000ffff9f7224 */ /* 0x000fe200078e007a */
[----:B---3--:R-:W-:Y:S01]  /*66d0*/  PRMT R7, R6, 0x5410, R4 ;  /* 0x0000541006077816 */ /* 0x008fe20000000004 */
[----:B------:R2:W-:Y:S01]  /*66e0*/  MUFU.EX2 R122, R3 ;  /* 0x00000003007a7308 */ /* 0x0005e20000000800 */
[----:B------:R-:W-:-:S02]  /*66f0*/  LOP3.LUT R4, R2, 0xff, RZ, 0xc0, !PT ;  /* 0x000000ff02047812 */ /* 0x000fc400078ec0ff */
[----:B------:R-:W-:Y:S02]  /*6700*/  HSET2.LE.AND R2, R8, R0, PT ;  /* 0x0000000008027233 */ /* 0x000fe40003803000 */
[----:B-1----:R-:W-:-:S04]  /*6710*/  LOP3.LUT R5, R34, 0xff, RZ, 0xc0, !PT ;  /* 0x000000ff22057812 */ /* 0x002fc800078ec0ff */
[----:B------:R-:W-:Y:S01]  /*6720*/  PRMT R51, R5, 0x5410, R33 ;  /* 0x0000541005337816 */ /* 0x000fe20000000021 */
[----:B------:R-:W-:Y:S01]  /*6730*/  FFMA.FTZ R5, R232, UR4, -R18 ;  /* 0x00000004e8057c23 */ /* 0x000fe20008010812 */
[----:B------:R-:W-:Y:S01]  /*6740*/  IMAD.MOV.U32 R232, RZ, RZ, R123 ;  /* 0x000000ffffe87224 */ /* 0x000fe200078e007b */
[----:B--2---:R-:W-:Y:S02]  /*6750*/  F2FP.BF16.F32.PACK_AB R3, R215, R226 ;  /* 0x000000e2d703723e */ /* 0x004fe400000010ff */
[----:B------:R1:W-:Y:S01]  /*6760*/  MUFU.EX2 R123, R5 ;  /* 0x00000005007b7308 */ /* 0x0003e20000000800 */
[----:B------:R-:W-:Y:S02]  /*6770*/  SHF.R.U32.HI R6, RZ, 0x18, R49 ;  /* 0x00000018ff067819 */ /* 0x000fe40000011631 */
[----:B------:R-:W-:Y:S02]  /*6780*/  LOP3.LUT R10, R2, R3, RZ, 0xc0, !PT ;  /* 0x00000003020a7212 */ /* 0x000fe400078ec0ff */
[----:B------:R-:W-:-:S02]  /*6790*/  HSET2.LE.AND R2, R9, R0, PT ;  /* 0x0000000009027233 */ /* 0x000fc40003803000 */
[----:B----4-:R-:W-:Y:S01]  /*67a0*/  F2FP.BF16.F32.PACK_AB R3, R129, R134 ;  /* 0x000000868103723e */ /* 0x010fe200000010ff */
[----:B------:R-:W-:Y:S01]  /*67b0*/  FFMA.FTZ R8, R190, UR4, -R18 ;  /* 0x00000004be087c23 */ /* 0x000fe20008010812 */
[----:B------:R-:W-:Y:S01]  /*67c0*/  PRMT R6, R4, 0x5410, R6 ;  /* 0x0000541004067816 */ /* 0x000fe20000000006 */
[----:B------:R-:W-:Y:S01]  /*67d0*/  IMAD.MOV.U32 R167, RZ, RZ, R60 ;  /* 0x000000ffffa77224 */ /* 0x000fe200078e003c */
[--C-:B------:R-:W-:Y:S01]  /*67e0*/  HSET2.LE.AND R4, R7, R0.reuse, PT ;  /* 0x0000000007047233 */ /* 0x100fe20003803000 */
[----:B-1----:R-:W-:Y:S01]  /*67f0*/  FFMA.FTZ R5, R231, UR4, -R18 ;  /* 0x00000004e7057c23 */ /* 0x002fe20008010812 */
[----:B------:R-:W-:Y:S01]  /*6800*/  IMAD.MOV.U32 R231, RZ, RZ, R121 ;  /* 0x000000ffffe77224 */ /* 0x000fe200078e0079 */
[----:B------:R-:W-:Y:S02]  /*6810*/  LOP3.LUT R11, R2, R3, RZ, 0xc0, !PT ;  /* 0x00000003020b7212 */ /* 0x000fe400078ec0ff */
[----:B------:R1:W-:Y:S01]  /*6820*/  MUFU.EX2 R121, R5 ;  /* 0x0000000500797308 */ /* 0x0003e20000000800 */
[----:B------:R-:W-:Y:S01]  /*6830*/  IMAD.MOV.U32 R60, RZ, RZ, R75 ;  /* 0x000000ffff3c7224 */ /* 0x000fe200078e004b */
[----:B------:R-:W-:Y:S01]  /*6840*/  LOP3.LUT R2, R29, 0xff, RZ, 0xc0, !PT ;  /* 0x000000ff1d027812 */ /* 0x000fe200078ec0ff */
[----:B------:R-:W-:Y:S01]  /*6850*/  IMAD.MOV.U32 R75, RZ, RZ, R120 ;  /* 0x000000ffff4b7224 */ /* 0x000fe200078e0078 */
[----:B------:R-:W-:Y:S01]  /*6860*/  SHF.R.U32.HI R3, RZ, 0x8, R28 ;  /* 0x00000008ff037819 */ /* 0x000fe2000001161c */
[----:B------:R-:W-:Y:S01]  /*6870*/  IMAD.MOV.U32 R190, RZ, RZ, R61 ;  /* 0x000000ffffbe7224 */ /* 0x000fe200078e003d */
[----:B------:R-:W-:-:S02]  /*6880*/  HSET2.LE.AND R6, R6, R0, PT ;  /* 0x0000000006067233 */ /* 0x000fc40003803000 */
[----:B------:R2:W3:Y:S01]  /*6890*/  MUFU.EX2 R120, R8 ;  /* 0x0000000800787308 */ /* 0x0004e20000000800 */
[----:B------:R-:W-:Y:S01]  /*68a0*/  IMAD.MOV.U32 R61, RZ, RZ, R63 ;  /* 0x000000ffff3d7224 */ /* 0x000fe200078e003f */
[----:B------:R-:W-:Y:S01]  /*68b0*/  F2FP.BF16.F32.PACK_AB R7, R133, R139 ;  /* 0x0000008b8507723e */ /* 0x000fe200000010ff */
[----:B------:R-:W-:Y:S01]  /*68c0*/  IMAD.MOV.U32 R63, RZ, RZ, R159 ;  /* 0x000000ffff3f7224 */ /* 0x000fe200078e009f */
[----:B------:R-:W-:Y:S02]  /*68d0*/  PRMT R27, R2, 0x5410, R30 ;  /* 0x00005410021b7816 */ /* 0x000fe4000000001e */
[----:B-1----:R-:W-:Y:S01]  /*68e0*/  F2FP.BF16.F32.PACK_AB R5, R248, R233 ;  /* 0x000000e9f805723e */ /* 0x002fe200000010ff */
[----:B------:R-:W-:Y:S01]  /*68f0*/  IMAD.MOV.U32 R159, RZ, RZ, R157 ;  /* 0x000000ffff9f7224 */ /* 0x000fe200078e009d */
[----:B------:R-:W-:Y:S01]  /*6900*/  PRMT R49, R31, 0x5410, R3 ;  /* 0x000054101f317816 */ /* 0x000fe20000000003 */
[----:B------:R-:W-:Y:S01]  /*6910*/  FFMA.FTZ R3, R193, UR4, -R17 ;  /* 0x00000004c1037c23 */ /* 0x000fe20008010811 */
[----:B------:R-:W-:-:S02]  /*6920*/  LOP3.LUT R2, R40, 0xffff, RZ, 0xc0, !PT ;  /* 0x0000ffff28027812 */ /* 0x000fc400078ec0ff */
[----:B--2---:R-:W-:Y:S01]  /*6930*/  LOP3.LUT R8, R4, R5, RZ, 0xc0, !PT ;  /* 0x0000000504087212 */ /* 0x004fe200078ec0ff */
[----:B------:R-:W-:Y:S01]  /*6940*/  FFMA.FTZ R4, R235, UR4, -R17 ;  /* 0x00000004eb047c23 */ /* 0x000fe20008010811 */
[----:B------:R-:W-:Y:S01]  /*6950*/  IMAD.MOV.U32 R157, RZ, RZ, R119 ;  /* 0x000000ffff9d7224 */ /* 0x000fe200078e0077 */
[----:B------:R-:W-:Y:S01]  /*6960*/  LOP3.LUT R9, R6, R7, RZ, 0xc0, !PT ;  /* 0x0000000706097212 */ /* 0x000fe200078ec0ff */
[----:B------:R-:W-:Y:S01]  /*6970*/  IMAD.MOV.U32 R193, RZ, RZ, R118 ;  /* 0x000000ffffc17224 */ /* 0x000fe200078e0076 */
[----:B------:R1:W-:Y:S01]  /*6980*/  MUFU.EX2 R119, R4 ;  /* 0x0000000400777308 */ /* 0x0003e20000000800 */
[----:B------:R-:W-:Y:S01]  /*6990*/  SHF.R.U32.HI R7, RZ, 0x8, R2 ;  /* 0x00000008ff077819 */ /* 0x000fe20000011602 */
[----:B------:R-:W-:Y:S01]  /*69a0*/  IMAD.MOV.U32 R154, RZ, RZ, R89 ;  /* 0x000000ffff9a7224 */ /* 0x000fe200078e0059 */
[----:B------:R-:W-:Y:S01]  /*69b0*/  SHF.R.U32.HI R5, RZ, 0x8, R12 ;  /* 0x00000008ff057819 */ /* 0x000fe2000001160c */
[----:B------:R-:W-:Y:S01]  /*69c0*/  IMAD.MOV.U32 R151, RZ, RZ, R116 ;  /* 0x000000ffff977224 */ /* 0x000fe200078e0074 */
[----:B------:R-:W-:Y:S01]  /*69d0*/  LOP3.LUT R2, R13, 0xffff, RZ, 0xc0, !PT ;  /* 0x0000ffff0d027812 */ /* 0x000fe200078ec0ff */
[----:B------:R-:W-:Y:S01]  /*69e0*/  IMAD.MOV.U32 R89, RZ, RZ, R117 ;  /* 0x000000ffff597224 */ /* 0x000fe200078e0075 */
[----:B------:R-:W2:Y:S01]  /*69f0*/  LDSM.16.MT88.4 R28, [R209+0x5000] ;  /* 0x00500000d11c783b */ /* 0x000ea20000004200 */
[----:B------:R4:W-:Y:S01]  /*6a00*/  MUFU.EX2 R118, R3 ;  /* 0x0000000300767308 */ /* 0x0009e20000000800 */
[----:B------:R-:W-:-:S02]  /*6a10*/  LOP3.LUT R6, R14, 0xff, RZ, 0xc0, !PT ;  /* 0x000000ff0e067812 */ /* 0x000fc400078ec0ff */
[----:B------:R-:W-:Y:S01]  /*6a20*/  PRMT R14, R16, 0x5410, R5 ;  /* 0x00005410100e7816 */ /* 0x000fe20000000005 */
[----:B-1----:R-:W-:Y:S01]  /*6a30*/  FFMA.FTZ R4, R194, UR4, -R17 ;  /* 0x00000004c2047c23 */ /* 0x002fe20008010811 */
[----:B------:R-:W-:-:S03]  /*6a40*/  SHF.R.U32.HI R5, RZ, 0x18, R13 ;  /* 0x00000018ff057819 */ /* 0x000fc6000001160d */
[----:B------:R1:W2:Y:S01]  /*6a50*/  MUFU.EX2 R117, R4 ;  /* 0x0000000400757308 */ /* 0x0002a20000000800 */
[----:B----4-:R-:W-:Y:S02]  /*6a60*/  SHF.R.U32.HI R3, RZ, 0x10, R13 ;  /* 0x00000010ff037819 */ /* 0x010fe4000001160d */
[----:B------:R-:W-:Y:S02]  /*6a70*/  PRMT R15, R6, 0x5410, R15 ;  /* 0x00005410060f7816 */ /* 0x000fe4000000000f */
[----:B------:R-:W-:Y:S02]  /*6a80*/  LOP3.LUT R12, R40, 0xff, RZ, 0xc0, !PT ;  /* 0x000000ff280c7812 */ /* 0x000fe400078ec0ff */
[----:B------:R-:W-:Y:S02]  /*6a90*/  LOP3.LUT R6, R13, 0xff, RZ, 0xc0, !PT ;  /* 0x000000ff0d067812 */ /* 0x000fe400078ec0ff */
[----:B-1----:R-:W-:Y:S02]  /*6aa0*/  SHF.R.U32.HI R4, RZ, 0x8, R2 ;  /* 0x00000008ff047819 */ /* 0x002fe40000011602 */
[----:B------:R-:W-:Y:S01]  /*6ab0*/  LOP3.LUT R2, R3, 0xff, RZ, 0xc0, !PT ;  /* 0x000000ff03027812 */ /* 0x000fe200078ec0ff */
[----:B------:R-:W-:-:S03]  /*6ac0*/  FFMA.FTZ R3, R236, UR4, -R17 ;  /* 0x00000004ec037c23 */ /* 0x000fc60008010811 */
[----:B------:R-:W-:Y:S01]  /*6ad0*/  PRMT R5, R2, 0x5410, R5 ;  /* 0x0000541002057816 */ /* 0x000fe20000000005 */
[----:B------:R3:W1:Y:S01]  /*6ae0*/  MUFU.EX2 R116, R3 ;  /* 0x0000000300747308 */ /* 0x0006620000000800 */
[----:B------:R-:W-:Y:S02]  /*6af0*/  HSET2.LE.AND R2, R14, R0, PT ;  /* 0x000000000e027233 */ /* 0x000fe40003803000 */
[----:B------:R-:W-:Y:S02]  /*6b00*/  PRMT R16, R12, 0x5410, R7 ;  /* 0x000054100c107816 */ /* 0x000fe40000000007 */
[----:B------:R-:W-:Y:S01]  /*6b10*/  PRMT R7, R6, 0x5410, R4 ;  /* 0x0000541006077816 */ /* 0x000fe20000000004 */
[----:B------:R-:W-:Y:S01]  /*6b20*/  FFMA.FTZ R4, R179, UR4, -R24 ;  /* 0x00000004b3047c23 */ /* 0x000fe20008010818 */
[----:B------:R-:W-:Y:S02]  /*6b30*/  IMAD.MOV.U32 R194, RZ, RZ, R60 ;  /* 0x000000ffffc27224 */ /* 0x000fe400078e003c */
[----:B------:R-:W-:Y:S01]  /*6b40*/  IMAD.MOV.U32 R148, RZ, RZ, R61 ;  /* 0x000000ffff947224 */ /* 0x000fe200078e003d */
[----:B---3--:R-:W-:Y:S01]  /*6b50*/  F2FP.BF16.F32.PACK_AB R3, R120, R121 ;  /* 0x000000797803723e */ /* 0x008fe200000010ff */
[----:B------:R-:W-:-:S03]  /*6b60*/  IMAD.MOV.U32 R90, RZ, RZ, R62 ;  /* 0x000000ffff5a7224 */ /* 0x000fc600078e003e */
[----:B------:R-:W-:Y:S01]  /*6b70*/  LOP3.LUT R6, R2, R3, RZ, 0xc0, !PT ;  /* 0x0000000302067212 */ /* 0x000fe200078ec0ff */
[----:B------:R-:W-:Y:S01]  /*6b80*/  FFMA.FTZ R3, R181, UR4, -R18 ;  /* 0x00000004b5037c23 */ /* 0x000fe20008010812 */
[----:B------:R-:W-:Y:S01]  /*6b90*/  IMAD.MOV.U32 R179, RZ, RZ, R63 ;  /* 0x000000ffffb37224 */ /* 0x000fe200078e003f */
[----:B------:R-:W-:Y:S01]  /*6ba0*/  HSET2.LE.AND R2, R15, R0, PT ;  /* 0x000000000f027233 */ /* 0x000fe20003803000 */
[----:B------:R-:W-:Y:S01]  /*6bb0*/  HMMA.16816.F32.BF16 R60, R8, R44, R100 ;  /* 0x0000002c083c723c */ /* 0x000fe20000041864 */
[----:B------:R2:W-:Y:S01]  /*6bc0*/  MUFU.EX2 R101, R3 ;  /* 0x0000000300657308 */ /* 0x0005e20000000800 */
[----:B------:R-:W-:Y:S02]  /*6bd0*/  IMAD.MOV.U32 R156, RZ, RZ, R36 ;  /* 0x000000ffff9c7224 */ /* 0x000fe400078e0024 */
[----:B------:R-:W-:-:S05]  /*6be0*/  IMAD.MOV.U32 R166, RZ, RZ, R37 ;  /* 0x000000ffffa67224 */ /* 0x000fca00078e0025 */
[----:B------:R3:W-:Y:S01]  /*6bf0*/  MUFU.EX2 R104, R4 ;  /* 0x0000000400687308 */ /* 0x0007e20000000800 */
[----:B------:R-:W-:Y:S01]  /*6c00*/  IMAD.MOV.U32 R146, RZ, RZ, R38 ;  /* 0x000000ffff927224 */ /* 0x000fe200078e0026 */
[----:B--2---:R-:W-:Y:S01]  /*6c10*/  F2FP.BF16.F32.PACK_AB R3, R117, R118 ;  /* 0x000000767503723e */ /* 0x004fe200000010ff */
[----:B------:R-:W-:Y:S01]  /*6c20*/  IMAD.MOV.U32 R147, RZ, RZ, R39 ;  /* 0x000000ffff937224 */ /* 0x000fe200078e0027 */
[C---:B------:R-:W-:Y:S01]  /*6c30*/  HMMA.16816.F32.BF16 R32, R8.reuse, R52, R84 ;  /* 0x000000340820723c */ /* 0x040fe20000041854 */
[----:B---3--:R-:W-:Y:S02]  /*6c40*/  HSET2.LE.AND R4, R7, R0, PT ;  /* 0x0000000007047233 */ /* 0x008fe40003803000 */
[----:B------:R-:W-:Y:S02]  /*6c50*/  LOP3.LUT R7, R2, R3, RZ, 0xc0, !PT ;  /* 0x0000000302077212 */ /* 0x000fe400078ec0ff */
[----:B------:R-:W-:Y:S01]  /*6c60*/  SHF.R.U32.HI R2, RZ, 0x10, R40 ;  /* 0x00000010ff027819 */ /* 0x000fe20000011628 */
[----:B------:R-:W-:Y:S01]  /*6c70*/  HMMA.16816.F32.BF16 R36, R8, R54, R92 ;  /* 0x000000360824723c */ /* 0x000fe2000004185c */
[----:B------:R-:W-:-:S05]  /*6c80*/  F2FP.BF16.F32.PACK_AB R3, R205, R206 ;  /* 0x000000cecd03723e */ /* 0x000fca00000010ff */
[----:B------:R-:W-:Y:S01]  /*6c90*/  HMMA.16816.F32.BF16 R44, R8, R46, R96 ;  /* 0x0000002e082c723c */ /* 0x000fe20000041860 */
[----:B------:R-:W-:-:S06]  /*6ca0*/  HSET2.LE.AND R12, R5, R0, PT ;  /* 0x00000000050c7233 */ /* 0x000fcc0003803000 */
[----:B------:R-:W-:Y:S01]  /*6cb0*/  LOP3.LUT R8, R2, 0xff, RZ, 0xc0, !PT ;  /* 0x000000ff02087812 */ /* 0x000fe200078ec0ff */
[----:B------:R-:W-:Y:S01]  /*6cc0*/  FFMA.FTZ R10, R188, UR4, -R18 ;  /* 0x00000004bc0a7c23 */ /* 0x000fe20008010812 */
[----:B------:R-:W-:-:S03]  /*6cd0*/  HSET2.LE.AND R2, R41, R0, PT ;  /* 0x0000000029027233 */ /* 0x000fc60003803000 */
[----:B------:R2:W-:Y:S01]  /*6ce0*/  MUFU.EX2 R99, R10 ;  /* 0x0000000a00637308 */ /* 0x0005e20000000800 */
[----:B------:R-:W-:Y:S02]  /*6cf0*/  F2FP.BF16.F32.PACK_AB R5, R122, R123 ;  /* 0x0000007b7a05723e */ /* 0x000fe400000010ff */
[----:B------:R-:W-:Y:S02]  /*6d00*/  SHF.R.U32.HI R9, RZ, 0x18, R40 ;  /* 0x00000018ff097819 */ /* 0x000fe40000011628 */
[----:B-1----:R-:W-:Y:S02]  /*6d10*/  F2FP.BF16.F32.PACK_AB R13, R116, R119 ;  /* 0x00000077740d723e */ /* 0x002fe400000010ff */
[----:B------:R-:W-:Y:S02]  /*6d20*/  LOP3.LUT R4, R4, R5, RZ, 0xc0, !PT ;  /* 0x0000000504047212 */ /* 0x000fe400078ec0ff */
[----:B------:R-:W-:Y:S01]  /*6d30*/  PRMT R9, R8, 0x5410, R9 ;  /* 0x0000541008097816 */ /* 0x000fe20000000009 */
[----:B------:R-:W-:Y:S01]  /*6d40*/  FFMA.FTZ R14, R183, UR4, -R18 ;  /* 0x00000004b70e7c23 */ /* 0x000fe20008010812 */
[----:B------:R-:W-:-:S02]  /*6d50*/  LOP3.LUT R5, R12, R13, RZ, 0xc0, !PT ;  /* 0x0000000d0c057212 */ /* 0x000fc400078ec0ff */
[----:B--2---:R-:W-:Y:S01]  /*6d60*/  LOP3.LUT R10, R2, R3, RZ, 0xc0, !PT ;  /* 0x00000003020a7212 */ /* 0x004fe200078ec0ff */
[----:B------:R-:W-:Y:S01]  /*6d70*/  FFMA.FTZ R3, R189, UR4, -R18 ;  /* 0x00000004bd037c23 */ /* 0x000fe20008010812 */
[----:B------:R-:W-:-:S03]  /*6d80*/  HSET2.LE.AND R2, R42, R0, PT ;  /* 0x000000002a027233 */ /* 0x000fc60003803000 */
[----:B------:R1:W-:Y:S01]  /*6d90*/  MUFU.EX2 R98, R3 ;  /* 0x0000000300627308 */ /* 0x0003e20000000800 */
[--C-:B------:R-:W-:Y:S02]  /*6da0*/  HSET2.LE.AND R8, R16, R0.reuse, PT ;  /* 0x0000000010087233 */ /* 0x100fe40003803000 */
[----:B------:R-:W-:Y:S02]  /*6db0*/  HSET2.LE.AND R12, R9, R0, PT ;  /* 0x00000000090c7233 */ /* 0x000fe40003803000 */
[----:B------:R-:W-:Y:S01]  /*6dc0*/  F2FP.BF16.F32.PACK_AB R9, R207, R214 ;  /* 0x000000d6cf09723e */ /* 0x000fe200000010ff */
[----:B------:R-:W-:Y:S01]  /*6dd0*/  HMMA.16816.F32.BF16 R56, R4, R20, R56 ;  /* 0x000000140438723c */ /* 0x000fe20000041838 */
[----:B------:R-:W-:Y:S01]  /*6de0*/  F2FP.BF16.F32.PACK_AB R13, R128, R132 ;  /* 0x00000084800d723e */ /* 0x000fe200000010ff */
[----:B------:R2:W3:Y:S01]  /*6df0*/  MUFU.EX2 R100, R14 ;  /* 0x0000000e00647308 */ /* 0x0004e20000000800 */
[----:B-1----:R-:W-:-:S03]  /*6e00*/  F2FP.BF16.F32.PACK_AB R3, R126, R127 ;  /* 0x0000007f7e03723e */ /* 0x002fc600000010ff */
[----:B------:R-:W-:Y:S01]  /*6e10*/  HMMA.16816.F32.BF16 R52, R4, R22, R80 ;  /* 0x000000160434723c */ /* 0x000fe20000041850 */
[----:B------:R-:W-:Y:S02]  /*6e20*/  LOP3.LUT R11, R2, R3, RZ, 0xc0, !PT ;  /* 0x00000003020b7212 */ /* 0x000fe400078ec0ff */
[----:B------:R-:W-:-:S03]  /*6e30*/  LOP3.LUT R2, R25, 0xffff, RZ, 0xc0, !PT ;  /* 0x0000ffff19027812 */ /* 0x000fc600078ec0ff */
[C---:B------:R-:W-:Y:S01]  /*6e40*/  HMMA.16816.F32.BF16 R64, R4.reuse, R28, R64 ;  /* 0x0000001c0440723c */ /* 0x040fe20000041840 */
[----:B------:R-:W-:Y:S01]  /*6e50*/  FFMA.FTZ R3, R195, UR4, -R17 ;  /* 0x00000004c3037c23 */ /* 0x000fe20008010811 */
[----:B------:R-:W-:Y:S02]  /*6e60*/  LOP3.LUT R8, R8, R9, RZ, 0xc0, !PT ;  /* 0x0000000908087212 */ /* 0x000fe400078ec0ff */
[----:B------:R-:W-:Y:S02]  /*6e70*/  SHF.R.U32.HI R2, RZ, 0x8, R2 ;  /* 0x00000008ff027819 */ /* 0x000fe40000011602 */
[----:B------:R-:W-:Y:S01]  /*6e80*/  HMMA.16816.F32.BF16 R40, R4, R30, R76 ;  /* 0x0000001e0428723c */ /* 0x000fe2000004184c */
[----:B------:R-:W-:Y:S01]  /*6e90*/  LOP3.LUT R9, R12, R13, RZ, 0xc0, !PT ;  /* 0x0000000d0c097212 */ /* 0x000fe200078ec0ff */
[----:B------:R-:W-:Y:S02]  /*6ea0*/  IMAD.MOV.U32 R188, RZ, RZ, R89 ;  /* 0x000000ffffbc7224 */ /* 0x000fe400078e0059 */
[----:B--2---:R-:W-:Y:S01]  /*6eb0*/  FFMA.FTZ R14, R192, UR4, -R17 ;  /* 0x00000004c00e7c23 */ /* 0x004fe20008010811 */
[----:B------:R1:W-:Y:S02]  /*6ec0*/  MUFU.EX2 R96, R3 ;  /* 0x0000000300607308 */ /* 0x0003e40000000800 */
[----:B------:R-:W-:-:S02]  /*6ed0*/  LOP3.LUT R5, R69, 0xff, RZ, 0xc0, !PT ;  /* 0x000000ff45057812 */ /* 0x000fc400078ec0ff */
[----:B------:R-:W-:Y:S02]  /*6ee0*/  LOP3.LUT R4, R25, 0xff, RZ, 0xc0, !PT ;  /* 0x000000ff19047812 */ /* 0x000fe400078ec0ff */
[----:B------:R-:W-:Y:S02]  /*6ef0*/  PRMT R89, R5, 0x5410, R73 ;  /* 0x0000541005597816 */ /* 0x000fe40000000049 */
[----:B------:R-:W-:Y:S02]  /*6f00*/  SHF.R.U32.HI R6, RZ, 0x8, R68 ;  /* 0x00000008ff067819 */ /* 0x000fe40000011644 */
[----:B------:R-:W-:Y:S01]  /*6f10*/  PRMT R5, R4, 0x5410, R2 ;  /* 0x0000541004057816 */ /* 0x000fe20000000002 */
[----:B------:R-:W-:Y:S01]  /*6f20*/  IMAD.MOV.U32 R102, RZ, RZ, R166 ;  /* 0x000000ffff667224 */ /* 0x000fe200078e00a6 */
[----:B------:R-:W-:Y:S01]  /*6f30*/  LOP3.LUT R2, R26, 0xffff, RZ, 0xc0, !PT ;  /* 0x0000ffff1a027812 */ /* 0x000fe200078ec0ff */
[----:B------:R2:W4:Y:S01]  /*6f40*/  MUFU.EX2 R97, R14 ;  /* 0x0000000e00617308 */ /* 0x0005220000000800 */
[----:B-1----:R-:W-:Y:S01]  /*6f50*/  FFMA.FTZ R3, R201, UR4, -R17 ;  /* 0x00000004c9037c23 */ /* 0x002fe20008010811 */
[----:B------:R-:W-:-:S02]  /*6f60*/  IMAD.MOV.U32 R166, RZ, RZ, R70 ;  /* 0x000000ffffa67224 */ /* 0x000fc400078e0046 */
[----:B------:R-:W-:Y:S01]  /*6f70*/  FFMA.FTZ R4, R202, UR4, -R17 ;  /* 0x00000004ca047c23 */ /* 0x000fe20008010811 */
[----:B------:R-:W-:Y:S01]  /*6f80*/  IMAD.MOV.U32 R189, RZ, RZ, R71 ;  /* 0x000000ffffbd7224 */ /* 0x000fe200078e0047 */
[----:B------:R-:W-:Y:S02]  /*6f90*/  PRMT R91, R74, 0x5410, R6 ;  /* 0x000054104a5b7816 */ /* 0x000fe40000000006 */
[----:B------:R1:W-:Y:S01]  /*6fa0*/  MUFU.EX2 R94, R3 ;  /* 0x00000003005e7308 */ /* 0x0003e20000000800 */
[C---:B------:R-:W-:Y:S01]  /*6fb0*/  HMMA.16816.F32.BF16 R68, R8.reuse, R20, R32 ;  /* 0x000000140844723c */ /* 0x040fe20000041820 */
[----:B------:R-:W4:Y:S01]  /*6fc0*/  LDSM.16.MT88.4 R32, [R208+0x5400] ;  /* 0x00540000d020783b */ /* 0x000f220000004200 */
[----:B------:R-:W-:Y:S02]  /*6fd0*/  SHF.R.U32.HI R6, RZ, 0x8, R2 ;  /* 0x00000008ff067819 */ /* 0x000fe40000011602 */
[----:B------:R-:W-:Y:S02]  /*6fe0*/  HSET2.LE.AND R2, R5, R0, PT ;  /* 0x0000000005027233 */ /* 0x000fe40003803000 */
[----:B------:R-:W-:Y:S01]  /*6ff0*/  HMMA.16816.F32.BF16 R80, R8, R22, R36 ;  /* 0x000000160850723c */ /* 0x000fe20000041824 */
[----:B------:R-:W4:Y:S01]  /*7000*/  LDSM.16.MT88.4 R36, [R209+0x5400] ;  /* 0x00540000d124783b */ /* 0x000f220000004200 */
[----:B------:R3:W4:Y:S01]  /*7010*/  MUFU.EX2 R93, R4 ;  /* 0x00000004005d7308 */ /* 0x0007220000000800 */
[----:B------:R-:W-:Y:S01]  /*7020*/  FFMA.FTZ R5, R200, UR4, -R24 ;  /* 0x00000004c8057c23 */ /* 0x000fe20008010818 */
[----:B------:R-:W-:-:S02]  /*7030*/  SHF.R.U32.HI R7, RZ, 0x18, R25 ;  /* 0x00000018ff077819 */ /* 0x000fc40000011619 */
[----:B------:R-:W-:Y:S01]  /*7040*/  HMMA.16816.F32.BF16 R76, R8, R28, R60 ;  /* 0x0000001c084c723c */ /* 0x000fe2000004183c */
[----:B------:R-:W-:Y:S01]  /*7050*/  LOP3.LUT R12, R26, 0xff, RZ, 0xc0, !PT ;  /* 0x000000ff1a0c7812 */ /* 0x000fe200078ec0ff */
[----:B--2---:R-:W-:Y:S01]  /*7060*/  FFMA.FTZ R14, R216, UR4, -R24 ;  /* 0x00000004d80e7c23 */ /* 0x004fe20008010818 */
[----:B------:R-:W-:Y:S01]  /*7070*/  IMAD.MOV.U32 R177, RZ, RZ, R90 ;  /* 0x000000ffffb17224 */ /* 0x000fe200078e005a */
[----:B-1----:R-:W-:Y:S01]  /*7080*/  SHF.R.U32.HI R3, RZ, 0x10, R25 ;  /* 0x00000010ff037819 */ /* 0x002fe20000011619 */
[----:B------:R1:W-:Y:S01]  /*7090*/  MUFU.EX2 R95, R5 ;  /* 0x00000005005f7308 */ /* 0x0003e20000000800 */
[----:B------:R-:W-:Y:S01]  /*70a0*/  IMAD.MOV.U32 R181, RZ, RZ, R154 ;  /* 0x000000ffffb57224 */ /* 0x000fe200078e009a */
[----:B------:R-:W2:Y:S01]  /*70b0*/  LDSM.16.MT88.4 R20, [R208+0x5800] ;  /* 0x00580000d014783b */ /* 0x000ea20000004200 */
[----:B---3--:R-:W-:Y:S02]  /*70c0*/  LOP3.LUT R4, R3, 0xff, RZ, 0xc0, !PT ;  /* 0x000000ff03047812 */ /* 0x008fe400078ec0ff */
[----:B------:R-:W-:-:S02]  /*70d0*/  F2FP.BF16.F32.PACK_AB R3, R100, R101 ;  /* 0x000000656403723e */ /* 0x000fc400000010ff */
[----:B-1----:R-:W-:Y:S02]  /*70e0*/  PRMT R5, R4, 0x5410, R7 ;  /* 0x0000541004057816 */ /* 0x002fe40000000007 */
[----:B------:R-:W-:Y:S01]  /*70f0*/  LOP3.LUT R4, R2, R3, RZ, 0xc0, !PT ;  /* 0x0000000302047212 */ /* 0x000fe200078ec0ff */
[----:B------:R-:W-:Y:S02]  /*7100*/  FFMA.FTZ R3, R203, UR4, -R24 ;  /* 0x00000004cb037c23 */ /* 0x000fe40008010818 */
[----:B------:R-:W-:Y:S02]  /*7110*/  HSET2.LE.AND R2, R5, R0, PT ;  /* 0x0000000005027233 */ /* 0x000fe40003803000 */
[----:B------:R4:W-:Y:S01]  /*7120*/  MUFU.EX2 R92, R3 ;  /* 0x00000003005c7308 */ /* 0x0009e20000000800 */
[----:B------:R-:W-:Y:S01]  /*7130*/  HMMA.16816.F32.BF16 R60, R8, R30, R44 ;  /* 0x0000001e083c723c */ /* 0x000fe2000004182c */
[----:B------:R-:W-:Y:S01]  /*7140*/  PRMT R15, R12, 0x5410, R6 ;  /* 0x000054100c0f7816 */ /* 0x000fe20000000006 */
[----:B------:R-:W-:-:S05]  /*7150*/  FFMA.FTZ R16, R219, UR4, -R18 ;  /* 0x00000004db107c23 */ /* 0x000fca0008010812 */
[----:B------:R-:W-:Y:S01]  /*7160*/  FFMA.FTZ R10, R217, UR4, -R18 ;  /* 0x00000004d90a7c23 */ /* 0x000fe20008010812 */
[----:B----4-:R-:W-:Y:S01]  /*7170*/  F2FP.BF16.F32.PACK_AB R3, R96, R97 ;  /* 0x000000616003723e */ /* 0x010fe200000010ff */
[----:B------:R1:W-:Y:S01]  /*7180*/  MUFU.EX2 R90, R14 ;  /* 0x0000000e005a7308 */ /* 0x0003e20000000800 */
[--C-:B------:R-:W-:Y:S01]  /*7190*/  SHF.R.U32.HI R9, RZ, 0x18, R26.reuse ;  /* 0x00000018ff097819 */ /* 0x100fe2000001161a */
[----:B------:R-:W-:Y:S01]  /*71a0*/  IMAD.MOV.U32 R187, RZ, RZ, R75 ;  /* 0x000000ffffbb7224 */ /* 0x000fe200078e004b */
[----:B------:R-:W-:Y:S01]  /*71b0*/  LOP3.LUT R5, R2, R3, RZ, 0xc0, !PT ;  /* 0x0000000302057212 */ /* 0x000fe200078ec0ff */
[----:B------:R-:W3:Y:S01]  /*71c0*/  LDSM.16.MT88.4 R28, [R209+0x5800] ;  /* 0x00580000d11c783b */ /* 0x000ee20000004200 */
[----:B------:R-:W-:-:S04]  /*71d0*/  SHF.R.U32.HI R2, RZ, 0x10, R26 ;  /* 0x00000010ff027819 */ /* 0x000fc8000001161a */
[----:B------:R-:W-:Y:S01]  /*71e0*/  LOP3.LUT R8, R2, 0xff, RZ, 0xc0, !PT ;  /* 0x000000ff02087812 */ /* 0x000fe200078ec0ff */
[----:B------:R4:W-:Y:S01]  /*71f0*/  MUFU.EX2 R87, R10 ;  /* 0x0000000a00577308 */ /* 0x0009e20000000800 */
[--C-:B------:R-:W-:Y:S02]  /*7200*/  HSET2.LE.AND R2, R50, R0.reuse, PT ;  /* 0x0000000032027233 */ /* 0x100fe40003803000 */
[--C-:B------:R-:W-:Y:S02]  /*7210*/  HSET2.LE.AND R6, R49, R0.reuse, PT ;  /* 0x0000000031067233 */ /* 0x100fe40003803000 */
[----:B------:R-:W-:Y:S02]  /*7220*/  F2FP.BF16.F32.PACK_AB R3, R196, R198 ;  /* 0x000000c6c403723e */ /* 0x000fe400000010ff */
[----:B------:R-:W-:Y:S02]  /*7230*/  HSET2.LE.AND R12, R27, R0, PT ;  /* 0x000000001b0c7233 */ /* 0x000fe40003803000 */
[----:B------:R-:W-:-:S02]  /*7240*/  F2FP.BF16.F32.PACK_AB R7, R98, R99 ;  /* 0x000000636207723e */ /* 0x000fc400000010ff */
[----:B------:R-:W-:Y:S02]  /*7250*/  F2FP.BF16.F32.PACK_AB R13, R93, R94 ;  /* 0x0000005e5d0d723e */ /* 0x000fe400000010ff */
[----:B-1----:R-:W-:Y:S02]  /*7260*/  LOP3.LUT R14, R2, R3, RZ, 0xc0, !PT ;  /* 0x00000003020e7212 */ /* 0x002fe400078ec0ff */
[----:B----4-:R-:W-:Y:S01]  /*7270*/  PRMT R10, R8, 0x5410, R9 ;  /* 0x00005410080a7816 */ /* 0x010fe20000000009 */
[----:B------:R-:W-:Y:S01]  /*7280*/  FFMA.FTZ R9, R218, UR4, -R18 ;  /* 0x00000004da097c23 */ /* 0x000fe20008010812 */
[----:B------:R-:W-:Y:S02]  /*7290*/  LOP3.LUT R6, R6, R7, RZ, 0xc0, !PT ;  /* 0x0000000706067212 */ /* 0x000fe400078ec0ff */
[----:B------:R-:W-:Y:S01]  /*72a0*/  HSET2.LE.AND R2, R51, R0, PT ;  /* 0x0000000033027233 */ /* 0x000fe20003803000 */
[----:B------:R1:W4:Y:S01]  /*72b0*/  MUFU.EX2 R86, R9 ;  /* 0x0000000900567308 */ /* 0x0003220000000800 */
[----:B------:R-:W-:-:S02]  /*72c0*/  LOP3.LUT R7, R12, R13, RZ, 0xc0, !PT ;  /* 0x0000000d0c077212 */ /* 0x000fc400078ec0ff */
[--C-:B------:R-:W-:Y:S02]  /*72d0*/  HSET2.LE.AND R3, R10, R0.reuse, PT ;  /* 0x000000000a037233 */ /* 0x100fe40003803000 */
[----:B------:R-:W-:Y:S02]  /*72e0*/  F2FP.BF16.F32.PACK_AB R10, R124, R125 ;  /* 0x0000007d7c0a723e */ /* 0x000fe400000010ff */
[----:B------:R-:W-:Y:S02]  /*72f0*/  HSET2.LE.AND R8, R15, R0, PT ;  /* 0x000000000f087233 */ /* 0x000fe40003803000 */
[----:B------:R-:W-:Y:S02]  /*7300*/  F2FP.BF16.F32.PACK_AB R11, R199, R204 ;  /* 0x000000ccc70b723e */ /* 0x000fe400000010ff */
[----:B------:R-:W-:Y:S02]  /*7310*/  LOP3.LUT R13, R3, R10, RZ, 0xc0, !PT ;  /* 0x0000000a030d7212 */ /* 0x000fe400078ec0ff */
[----:B-1----:R-:W-:Y:S01]  /*7320*/  F2FP.BF16.F32.PACK_AB R9, R107, R108 ;  /* 0x0000006c6b09723e */ /* 0x002fe200000010ff */
[----:B------:R-:W-:Y:S01]  /*7330*/  HMMA.16816.F32.BF16 R152, R4, R34, R52 ;  /* 0x000000220498723c */ /* 0x000fe20000041834 */
[----:B------:R-:W-:-:S02]  /*7340*/  SHF.R.U32.HI R3, RZ, 0x10, R88 ;  /* 0x00000010ff037819 */ /* 0x000fc40000011658 */
[----:B------:R-:W-:Y:S02]  /*7350*/  LOP3.LUT R15, R2, R9, RZ, 0xc0, !PT ;  /* 0x00000009020f7212 */ /* 0x000fe400078ec0ff */
[----:B------:R-:W-:Y:S01]  /*7360*/  LOP3.LUT R2, R88, 0xffff, RZ, 0xc0, !PT ;  /* 0x0000ffff58027812 */ /* 0x000fe200078ec0ff */
[----:B------:R-:W-:Y:S01]  /*7370*/  HMMA.16816.F32.BF16 R56, R4, R32, R56 ;  /* 0x000000200438723c */ /* 0x000fe20000041838 */
[----:B------:R-:W-:Y:S02]  /*7380*/  LOP3.LUT R12, R8, R11, RZ, 0xc0, !PT ;  /* 0x0000000b080c7212 */ /* 0x000fe400078ec0ff */
[----:B------:R-:W-:-:S03]  /*7390*/  SHF.R.U32.HI R11, RZ, 0x18, R88 ;  /* 0x00000018ff0b7819 */ /* 0x000fc60000011658 */
[C---:B------:R-:W-:Y:S06]  /*73a0*/  HMMA.16816.F32.BF16 R64, R4.reuse, R36, R64 ;  /* 0x000000240440723c */ /* 0x040fec0000041840 */
[----:B------:R-:W-:Y:S01]  /*73b0*/  HMMA.16816.F32.BF16 R52, R4, R38, R40 ;  /* 0x000000260434723c */ /* 0x000fe20000041828 */
[----:B------:R-:W-:-:S06]  /*73c0*/  SHF.R.U32.HI R9, RZ, 0x18, R48 ;  /* 0x00000018ff097819 */ /* 0x000fcc0000011630 */
[----:B------:R-:W-:Y:S02]  /*73d0*/  SHF.R.U32.HI R7, RZ, 0x8, R2 ;  /* 0x00000008ff077819 */ /* 0x000fe40000011602 */
[----:B------:R-:W-:Y:S02]  /*73e0*/  LOP3.LUT R2, R3, 0xff, RZ, 0xc0, !PT ;  /* 0x000000ff03027812 */ /* 0x000fe400078ec0ff */
[----:B------:R-:W-:Y:S01]  /*73f0*/  SHF.R.U32.HI R6, RZ, 0x10, R48 ;  /* 0x00000010ff067819 */ /* 0x000fe20000011630 */
[----:B------:R-:W-:Y:S01]  /*7400*/  FFMA.FTZ R4, R220, UR4, -R18 ;  /* 0x00000004dc047c23 */ /* 0x000fe20008010812 */
[----:B------:R-:W-:Y:S01]  /*7410*/  PRMT R25, R2, 0x5410, R11 ;  /* 0x0000541002197816 */ /* 0x000fe2000000000b */
[----:B------:R-:W-:Y:S01]  /*7420*/  FFMA.FTZ R2, R222, UR4, -R17 ;  /* 0x00000004de027c23 */ /* 0x000fe20008010811 */
[----:B------:R-:W-:Y:S02]  /*7430*/  LOP3.LUT R5, R48, 0xffff, RZ, 0xc0, !PT ;  /* 0x0000ffff30057812 */ /* 0x000fe400078ec0ff */
[----:B------:R-:W-:Y:S01]  /*7440*/  LOP3.LUT R3, R6, 0xff, RZ, 0xc0, !PT ;  /* 0x000000ff06037812 */ /* 0x000fe200078ec0ff */
[----:B------:R1:W-:Y:S01]  /*7450*/  MUFU.EX2 R84, R4 ;  /* 0x0000000400547308 */ /* 0x0003e20000000800 */
[----:B------:R-:W-:-:S02]  /*7460*/  SHF.R.U32.HI R6, RZ, 0x18, R19 ;  /* 0x00000018ff067819 */ /* 0x000fc40000011613 */
[----:B------:R-:W-:Y:S02]  /*7470*/  PRMT R26, R3, 0x5410, R9 ;  /* 0x00005410031a7816 */ /* 0x000fe40000000009 */
[----:B------:R-:W-:-:S03]  /*7480*/  SHF.R.U32.HI R3, RZ, 0x10, R19 ;  /* 0x00000010ff037819 */ /* 0x000fc60000011613 */
[----:B------:R2:W-:Y:S01]  /*7490*/  MUFU.EX2 R73, R2 ;  /* 0x0000000200497308 */ /* 0x0005e20000000800 */
[----:B-1----:R-:W-:Y:S02]  /*74a0*/  SHF.R.U32.HI R4, RZ, 0x8, R5 ;  /* 0x00000008ff047819 */ /* 0x002fe40000011605 */
[C---:B------:R-:W-:Y:S02]  /*74b0*/  LOP3.LUT R5, R19.reuse, 0xff, RZ, 0xc0, !PT ;  /* 0x000000ff13057812 */ /* 0x040fe400078ec0ff */
[----:B--2---:R-:W-:Y:S01]  /*74c0*/  LOP3.LUT R2, R19, 0xffff, RZ, 0xc0, !PT ;  /* 0x0000ffff13027812 */ /* 0x004fe200078ec0ff */
[----:B------:R-:W-:Y:S02]  /*74d0*/  FADD.FTZ R19, R228, R164 ;  /* 0x000000a4e4137221 */ /* 0x000fe40000010000 */
[----:B------:R-:W2:Y:S01]  /*74e0*/  LDL.LU R228, [R1+0x5c] ;  /* 0x00005c0001e47983 */ /* 0x000ea20000300800 */
[----:B------:R-:W-:-:S04]  /*74f0*/  LOP3.LUT R10, R48, 0xff, RZ, 0xc0, !PT ;  /* 0x000000ff300a7812 */ /* 0x000fc800078ec0ff */
[----:B------:R-:W-:Y:S01]  /*7500*/  PRMT R27, R10, 0x5410, R4 ;  /* 0x000054100a1b7816 */ /* 0x000fe20000000004 */
[--C-:B------:R-:W-:Y:S01]  /*7510*/  FFMA.FTZ R4, R130, UR4, -R17.reuse ;  /* 0x0000000482047c23 */ /* 0x100fe20008010811 */
[----:B------:R-:W-:Y:S01]  /*7520*/  FFMA.FTZ R8, R221, UR4, -R17 ;  /* 0x00000004dd087c23 */ /* 0x000fe20008010811 */
[----:B------:R1:W-:Y:S01]  /*7530*/  MUFU.EX2 R85, R16 ;  /* 0x0000001000557308 */ /* 0x0003e20000000800 */
[----:B------:R-:W-:Y:S07]  /*7540*/  HMMA.16816.F32.BF16 R44, R12, R32, R68 ;  /* 0x000000200c2c723c */ /* 0x000fee0000041844 */
[----:B------:R3:W-:Y:S08]  /*7550*/  MUFU.EX2 R74, R4 ;  /* 0x00000004004a7308 */ /* 0x0007f00000000800 */
[----:B------:R4:W4:Y:S01]  /*7560*/  MUFU.EX2 R75, R8 ;  /* 0x00000008004b7308 */ /* 0x0009220000000800 */
[----:B-1----:R-:W-:-:S02]  /*7570*/  LOP3.LUT R16, R88, 0xff, RZ, 0xc0, !PT ;  /* 0x000000ff58107812 */ /* 0x002fc400078ec0ff */
[----:B---3--:R-:W-:Y:S02]  /*7580*/  SHF.R.U32.HI R4, RZ, 0x8, R2 ;  /* 0x00000008ff047819 */ /* 0x008fe40000011602 */
[----:B------:R-:W-:Y:S01]  /*7590*/  LOP3.LUT R2, R3, 0xff, RZ, 0xc0, !PT ;  /* 0x000000ff03027812 */ /* 0x000fe200078ec0ff */
[----:B------:R-:W-:Y:S01]  /*75a0*/  FFMA.FTZ R3, R131, UR4, -R17 ;  /* 0x0000000483037c23 */ /* 0x000fe20008010811 */
[----:B------:R-:W-:Y:S02]  /*75b0*/  PRMT R16, R16, 0x5410, R7 ;  /* 0x0000541010107816 */ /* 0x000fe40000000007 */
[----:B------:R-:W-:Y:S01]  /*75c0*/  LOP3.LUT R7, R113, 0xff, RZ, 0xc0, !PT ;  /* 0x000000ff71077812 */ /* 0x000fe200078ec0ff */
[----:B------:R1:W3:Y:S01]  /*75d0*/  MUFU.EX2 R71, R3 ;  /* 0x0000000300477308 */ /* 0x0002e20000000800 */
[----:B----4-:R-:W-:Y:S02]  /*75e0*/  SHF.R.U32.HI R8, RZ, 0x8, R112 ;  /* 0x00000008ff087819 */ /* 0x010fe40000011670 */
[----:B------:R-:W-:-:S02]  /*75f0*/  PRMT R9, R7, 0x5410, R114 ;  /* 0x0000541007097816 */ /* 0x000fc40000000072 */
[----:B------:R-:W-:Y:S02]  /*7600*/  PRMT R7, R2, 0x5410, R6 ;  /* 0x0000541002077816 */ /* 0x000fe40000000006 */
[----:B------:R-:W-:Y:S02]  /*7610*/  PRMT R4, R5, 0x5410, R4 ;  /* 0x0000541005047816 */ /* 0x000fe40000000004 */
[----:B------:R-:W-:Y:S01]  /*7620*/  HSET2.LE.AND R2, R105, R0, PT ;  /* 0x0000000069027233 */ /* 0x000fe20003803000 */
[--C-:B------:R-:W-:Y:S01]  /*7630*/  FFMA.FTZ R6, R240, UR4, -R18.reuse ;  /* 0x00000004f0067c23 */ /* 0x100fe20008010812 */
[----:B-1----:R-:W-:Y:S01]  /*7640*/  FFMA.FTZ R3, R239, UR4, -R18 ;  /* 0x00000004ef037c23 */ /* 0x002fe20008010812 */
[----:B------:R-:W-:-:S03]  /*7650*/  PRMT R8, R115, 0x5410, R8 ;  /* 0x0000541073087816 */ /* 0x000fc60000000008 */
[----:B------:R1:W-:Y:S01]  /*7660*/  MUFU.EX2 R70, R3 ;  /* 0x0000000300467308 */ /* 0x0003e20000000800 */
[----:B------:R-:W-:Y:S02]  /*7670*/  HSET2.LE.AND R4, R4, R0, PT ;  /* 0x0000000004047233 */ /* 0x000fe40003803000 */
[----:B------:R-:W-:-:S05]  /*7680*/  F2FP.BF16.F32.PACK_AB R5, R86, R87 ;  /* 0x000000575605723e */ /* 0x000fca00000010ff */
[----:B------:R4:W-:Y:S01]  /*7690*/  MUFU.EX2 R69, R6 ;  /* 0x0000000600457308 */ /* 0x0009e20000000800 */
[----:B-1----:R-:W-:-:S04]  /*76a0*/  F2FP.BF16.F32.PACK_AB R3, R184, R185 ;  /* 0x000000b9b803723e */ /* 0x002fc800000010ff */
[----:B------:R-:W-:Y:S02]  /*76b0*/  LOP3.LUT R10, R2, R3, RZ, 0xc0, !PT ;  /* 0x00000003020a7212 */ /* 0x000fe400078ec0ff */
[--C-:B------:R-:W-:Y:S02]  /*76c0*/  HSET2.LE.AND R2, R7, R0.reuse, PT ;  /* 0x0000000007027233 */ /* 0x100fe40003803000 */
[----:B------:R-:W-:Y:S02]  /*76d0*/  F2FP.BF16.F32.PACK_AB R3, R73, R75 ;  /* 0x0000004b4903723e */ /* 0x000fe400000010ff */
[--C-:B----4-:R-:W-:Y:S02]  /*76e0*/  HSET2.LE.AND R6, R8, R0.reuse, PT ;  /* 0x0000000008067233 */ /* 0x110fe40003803000 */
[----:B------:R-:W-:Y:S02]  /*76f0*/  HSET2.LE.AND R8, R9, R0, PT ;  /* 0x0000000009087233 */ /* 0x000fe40003803000 */
[----:B------:R-:W-:-:S02]  /*7700*/  F2FP.BF16.F32.PACK_AB R7, R84, R85 ;  /* 0x000000555407723e */ /* 0x000fc400000010ff */
[----:B------:R-:W-:Y:S02]  /*7710*/  LOP3.LUT R4, R4, R5, RZ, 0xc0, !PT ;  /* 0x0000000504047212 */ /* 0x000fe400078ec0ff */
[----:B---3--:R-:W-:Y:S01]  /*7720*/  F2FP.BF16.F32.PACK_AB R9, R71, R74 ;  /* 0x0000004a4709723e */ /* 0x008fe200000010ff */
[----:B------:R-:W-:Y:S01]  /*7730*/  FFMA.FTZ R11, R238, UR4, -R18 ;  /* 0x00000004ee0b7c23 */ /* 0x000fe20008010812 */
[----:B------:R-:W-:Y:S02]  /*7740*/  LOP3.LUT R5, R2, R3, RZ, 0xc0, !PT ;  /* 0x0000000302057212 */ /* 0x000fe400078ec0ff */
[----:B------:R-:W-:Y:S02]  /*7750*/  HSET2.LE.AND R2, R109, R0, PT ;  /* 0x000000006d027233 */ /* 0x000fe40003803000 */
[----:B------:R-:W-:Y:S02]  /*7760*/  LOP3.LUT R6, R6, R7, RZ, 0xc0, !PT ;  /* 0x0000000706067212 */ /* 0x000fe400078ec0ff */
[----:B------:R-:W-:-:S02]  /*7770*/  F2FP.BF16.F32.PACK_AB R3, R92, R95 ;  /* 0x0000005f5c03723e */ /* 0x000fc400000010ff */
[----:B------:R-:W-:Y:S01]  /*7780*/  LOP3.LUT R7, R8, R9, RZ, 0xc0, !PT ;  /* 0x0000000908077212 */ /* 0x000fe200078ec0ff */
[----:B------:R1:W-:Y:S01]  /*7790*/  MUFU.EX2 R68, R11 ;  /* 0x0000000b00447308 */ /* 0x0003e20000000800 */
[----:B------:R-:W-:Y:S01]  /*77a0*/  HSET2.LE.AND R8, R16, R0, PT ;  /* 0x0000000010087233 */ /* 0x000fe20003803000 */
[----:B------:R-:W-:Y:S01]  /*77b0*/  IMAD.MOV.U32 R178, RZ, RZ, R147 ;  /* 0x000000ffffb27224 */ /* 0x000fe200078e0093 */
[----:B------:R-:W-:Y:S01]  /*77c0*/  F2FP.BF16.F32.PACK_AB R9, R186, R197 ;  /* 0x000000c5ba09723e */ /* 0x000fe200000010ff */
[----:B------:R-:W-:Y:S01]  /*77d0*/  IMAD.MOV.U32 R180, RZ, RZ, R142 ;  /* 0x000000ffffb47224 */ /* 0x000fe200078e008e */
[----:B------:R-:W-:Y:S01]  /*77e0*/  HMMA.16816.F32.BF16 R40, R12, R36, R76 ;  /* 0x000000240c28723c */ /* 0x000fe2000004184c */
[----:B------:R-:W-:Y:S02]  /*77f0*/  IMAD.MOV.U32 R147, RZ, RZ, R141 ;  /* 0x000000ffff937224 */ /* 0x000fe400078e008d */
[----:B------:R-:W-:Y:S01]  /*7800*/  IMAD.MOV.U32 R183, RZ, RZ, R140 ;  /* 0x000000ffffb77224 */ /* 0x000fe200078e008c */
[----:B------:R-:W-:-:S02]  /*7810*/  LOP3.LUT R8, R8, R9, RZ, 0xc0, !PT ;  /* 0x0000000908087212 */ /* 0x000fc400078ec0ff */
[----:B------:R-:W-:Y:S01]  /*7820*/  HMMA.16816.F32.BF16 R48, R12, R34, R80 ;  /* 0x000000220c30723c */ /* 0x000fe20000041850 */
[----:B-1----:R-:W-:Y:S01]  /*7830*/  LOP3.LUT R11, R2, R3, RZ, 0xc0, !PT ;  /* 0x00000003020b7212 */ /* 0x002fe200078ec0ff */
[----:B------:R-:W-:-:S04]  /*7840*/  FFMA.FTZ R2, R160, UR4, -R17 ;  /* 0x00000004a0027c23 */ /* 0x000fc80008010811 */
[----:B------:R-:W-:Y:S01]  /*7850*/  HMMA.16816.F32.BF16 R36, R12, R38, R60 ;  /* 0x000000260c24723c */ /* 0x000fe2000004183c */
[----:B------:R-:W-:Y:S01]  /*7860*/  SHF.R.U32.HI R9, RZ, 0x10, R72 ;  /* 0x00000010ff097819 */ /* 0x000fe20000011648 */
[----:B------:R-:W-:Y:S01]  /*7870*/  IMAD.MOV.U32 R103, RZ, RZ, R156 ;  /* 0x000000ffff677224 */ /* 0x000fe200078e009c */
[----:B------:R-:W-:Y:S01]  /*7880*/  F2FP.BF16.F32.PACK_AB R3, R104, R106 ;  /* 0x0000006a6803723e */ /* 0x000fe200000010ff */
[----:B------:R-:W-:Y:S02]  /*7890*/  IMAD.MOV.U32 R230, RZ, RZ, R158 ;  /* 0x000000ffffe67224 */ /* 0x000fe400078e009e */
[----:B------:R-:W-:Y:S01]  /*78a0*/  IMAD.MOV.U32 R229, RZ, RZ, R159 ;  /* 0x000000ffffe57224 */ /* 0x000fe200078e009f */
[----:B------:R-:W-:Y:S01]  /*78b0*/  HMMA.16816.F32.BF16 R140, R4, R20, R56 ;  /* 0x00000014048c723c */ /* 0x000fe20000041838 */
[----:B------:R1:W-:Y:S01]  /*78c0*/  MUFU.EX2 R57, R2 ;  /* 0x0000000200397308 */ /* 0x0003e20000000800 */
[----:B------:R-:W-:Y:S01]  /*78d0*/  FFMA.FTZ R12, R161, UR4, -R17 ;  /* 0x00000004a10c7c23 */ /* 0x000fe20008010811 */
[----:B------:R-:W-:Y:S01]  /*78e0*/  LOP3.LUT R13, R72, 0xffff, RZ, 0xc0, !PT ;  /* 0x0000ffff480d7812 */ /* 0x000fe200078ec0ff */
[----:B------:R-:W-:-:S02]  /*78f0*/  IMAD.MOV.U32 R234, RZ, RZ, R157 ;  /* 0x000000ffffea7224 */ /* 0x000fc400078e009d */
[C---:B------:R-:W-:Y:S06]  /*7900*/  HMMA.16816.F32.BF16 R152, R4.reuse, R22, R152 ;  /* 0x000000160498723c */ /* 0x040fec0000041898 */
[C---:B------:R-:W-:Y:S01]  /*7910*/  HMMA.16816.F32.BF16 R52, R4.reuse, R30, R52 ;  /* 0x0000001e0434723c */ /* 0x040fe20000041834 */
[----:B------:R3:W4:Y:S01]  /*7920*/  MUFU.EX2 R56, R12 ;  /* 0x0000000c00387308 */ /* 0x0007220000000800 */
[----:B------:R-:W-:Y:S01]  /*7930*/  FFMA.FTZ R18, R223, UR4, -R18 ;  /* 0x00000004df127c23 */ /* 0x000fe20008010812 */
[--C-:B------:R-:W-:Y:S01]  /*7940*/  HSET2.LE.AND R16, R26, R0.reuse, PT ;  /* 0x000000001a107233 */ /* 0x100fe20003803000 */
[----:B------:R-:W-:Y:S01]  /*7950*/  IMAD.MOV.U32 R176, RZ, RZ, R151 ;  /* 0x000000ffffb07224 */ /* 0x000fe200078e0097 */
[----:B------:R-:W-:Y:S01]  /*7960*/  LDSM.16.MT88.4 R32, [R209+0x5c00] ;  /* 0x005c0000d120783b */ /* 0x000fe20000004200 */
[----:B-1----:R-:W-:Y:S01]  /*7970*/  HSET2.LE.AND R2, R25, R0, PT ;  /* 0x0000000019027233 */ /* 0x002fe20003803000 */
[----:B------:R-:W-:Y:S01]  /*7980*/  HMMA.16816.F32.BF16 R156, R4, R28, R64 ;  /* 0x0000001c049c723c */ /* 0x000fe20000041840 */
[----:B------:R-:W-:-:S02]  /*7990*/  LOP3.LUT R15, R72, 0xff, RZ, 0xc0, !PT ;  /* 0x000000ff480f7812 */ /* 0x000fc400078ec0ff */
[----:B------:R-:W-:Y:S02]  /*79a0*/  SHF.R.U32.HI R13, RZ, 0x8, R13 ;  /* 0x00000008ff0d7819 */ /* 0x000fe4000001160d */
[----:B---3--:R-:W-:Y:S02]  /*79b0*/  LOP3.LUT R12, R9, 0xff, RZ, 0xc0, !PT ;  /* 0x000000ff090c7812 */ /* 0x008fe400078ec0ff */
[----:B------:R-:W-:Y:S01]  /*79c0*/  LOP3.LUT R9, R2, R3, RZ, 0xc0, !PT ;  /* 0x0000000302097212 */ /* 0x000fe200078ec0ff */
[----:B------:R-:W-:Y:S01]  /*79d0*/  FFMA.FTZ R2, R162, UR4, -R17 ;  /* 0x00000004a2027c23 */ /* 0x000fe20008010811 */
[----:B------:R-:W-:-:S03]  /*79e0*/  FFMA.FTZ R4, R242, UR4, -R24 ;  /* 0x00000004f2047c23 */ /* 0x000fc60008010818 */
[----:B------:R1:W-:Y:S01]  /*79f0*/  MUFU.EX2 R25, R2 ;  /* 0x0000000200197308 */ /* 0x0003e20000000800 */
[----:B------:R-:W-:Y:S01]  /*7a00*/  PRMT R3, R15, 0x5410, R13 ;  /* 0x000054100f037816 */ /* 0x000fe2000000000d */
[----:B------:R-:W-:Y:S01]  /*7a10*/  FFMA.FTZ R13, R244, UR4, -R24 ;  /* 0x00000004f40d7c23 */ /* 0x000fe20008010818 */
[----:B------:R-:W-:-:S04]  /*7a20*/  SHF.R.U32.HI R14, RZ, 0x18, R72 ;  /* 0x00000018ff0e7819 */ /* 0x000fc80000011648 */
[----:B------:R-:W-:Y:S01]  /*7a30*/  PRMT R5, R12, 0x5410, R14 ;  /* 0x000054100c057816 */ /* 0x000fe2000000000e */
[----:B-1----:R-:W-:-:S04]  /*7a40*/  FFMA.FTZ R2, R163, UR4, -R17 ;  /* 0x00000004a3027c23 */ /* 0x002fc80008010811 */
[----:B------:R1:W3:Y:S01]  /*7a50*/  MUFU.EX2 R236, R2 ;  /* 0x0000000200ec7308 */ /* 0x0002e20000000800 */
[--C-:B------:R-:W-:Y:S02]  /*7a60*/  HSET2.LE.AND R14, R111, R0.reuse, PT ;  /* 0x000000006f0e7233 */ /* 0x100fe40003803000 */
[--C-:B------:R-:W-:Y:S02]  /*7a70*/  HSET2.LE.AND R15, R110, R0.reuse, PT ;  /* 0x000000006e0f7233 */ /* 0x100fe40003803000 */
[--C-:B------:R-:W-:Y:S02]  /*7a80*/  HSET2.LE.AND R6, R91, R0.reuse, PT ;  /* 0x000000005b067233 */ /* 0x100fe40003803000 */
[----:B------:R-:W-:Y:S01]  /*7a90*/  HSET2.LE.AND R12, R89, R0, PT ;  /* 0x00000000590c7233 */ /* 0x000fe20003803000 */
[----:B------:R-:W3:Y:S01]  /*7aa0*/  MUFU.EX2 R235, R18 ;  /* 0x0000001200eb7308 */ /* 0x000ee20000000800 */
[----:B-1----:R-:W-:-:S07]  /*7ab0*/  FFMA.FTZ R2, R243, UR4, -R24 ;  /* 0x00000004f3027c23 */ /* 0x002fce0008010818 */
[----:B------:R1:W-:Y:S01]  /*7ac0*/  MUFU.EX2 R24, R4 ;  /* 0x0000000400187308 */ /* 0x0003e20000000800 */
[--C-:B------:R-:W-:Y:S02]  /*7ad0*/  HSET2.LE.AND R17, R27, R0.reuse, PT ;  /* 0x000000001b117233 */ /* 0x100fe40003803000 */
[--C-:B------:R-:W-:Y:S02]  /*7ae0*/  HSET2.LE.AND R3, R3, R0.reuse, PT ;  /* 0x0000000003037233 */ /* 0x100fe40003803000 */
[----:B------:R-:W-:Y:S01]  /*7af0*/  HSET2.LE.AND R0, R5, R0, PT ;  /* 0x0000000005007233 */ /* 0x000fe20003803000 */
[----:B------:R-:W-:Y:S01]  /*7b00*/  HMMA.16816.F32.BF16 R44, R8, R20, R44 ;  /* 0x00000014082c723c */ /* 0x000fe2000004182c */
[----:B-1----:R-:W-:Y:S01]  /*7b10*/  FADD.FTZ R4, R188, R189 ;  /* 0x000000bdbc047221 */ /* 0x002fe20000010000 */
[----:B------:R-:W-:Y:S02]  /*7b20*/  IMAD.MOV.U32 R188, RZ, RZ, R183 ;  /* 0x000000ffffbc7224 */ /* 0x000fe400078e00b7 */
[----:B------:R-:W-:-:S02]  /*7b30*/  IMAD.MOV.U32 R183, RZ, RZ, R181 ;  /* 0x000000ffffb77224 */ /* 0x000fc400078e00b5 */
[----:B------:R-:W-:Y:S02]  /*7b40*/  IMAD.MOV.U32 R181, RZ, RZ, R102 ;  /* 0x000000ffffb57224 */ /* 0x000fe400078e0066 */
[----:B------:R-:W-:Y:S02]  /*7b50*/  IMAD.MOV.U32 R102, RZ, RZ, R103 ;  /* 0x000000ffff667224 */ /* 0x000fe400078e0067 */
[----:B------:R-:W-:Y:S02]  /*7b60*/  IMAD.MOV.U32 R103, RZ, RZ, R179 ;  /* 0x000000ffff677224 */ /* 0x000fe400078e00b3 */
[----:B------:R-:W-:Y:S02]  /*7b70*/  IMAD.MOV.U32 R179, RZ, RZ, R194 ;  /* 0x000000ffffb37224 */ /* 0x000fe400078e00c2 */
[----:B------:R-:W-:Y:S01]  /*7b80*/  FADD.FTZ R18, R188, R4 ;  /* 0x00000004bc127221 */ /* 0x000fe20000010000 */
[----:B------:R-:W-:Y:S01]  /*7b90*/  IMAD.MOV.U32 R194, RZ, RZ, R193 ;  /* 0x000000ffffc27224 */ /* 0x000fe200078e00c1 */
[----:B----4-:R-:W-:Y:S01]  /*7ba0*/  F2FP.BF16.F32.PACK_AB R4, R56, R57 ;  /* 0x000000393804723e */ /* 0x010fe200000010ff */
[----:B------:R-:W-:-:S02]  /*7bb0*/  IMAD.MOV.U32 R193, RZ, RZ, R190 ;  /* 0x000000ffffc17224 */ /* 0x000fc400078e00be */
[----:B------:R-:W-:Y:S02]  /*7bc0*/  IMAD.MOV.U32 R190, RZ, RZ, R231 ;  /* 0x000000ffffbe7224 */ /* 0x000fe400078e00e7 */
[----:B------:R-:W-:Y:S02]  /*7bd0*/  IMAD.MOV.U32 R231, RZ, RZ, R191 ;  /* 0x000000ffffe77224 */ /* 0x000fe400078e00bf */
[----:B------:R-:W-:Y:S02]  /*7be0*/  IMAD.MOV.U32 R192, RZ, RZ, R183 ;  /* 0x000000ffffc07224 */ /* 0x000fe400078e00b7 */
[----:B------:R-:W-:Y:S01]  /*7bf0*/  FADD.FTZ R21, R225, R165 ;  /* 0x000000a5e1157221 */ /* 0x000fe20000010000 */
[----:B------:R-:W-:Y:S02]  /*7c00*/  IMAD.MOV.U32 R191, RZ, RZ, R232 ;  /* 0x000000ffffbf7224 */ /* 0x000fe400078e00e8 */
[----:B------:R-:W-:Y:S01]  /*7c10*/  IMAD.MOV.U32 R189, RZ, RZ, R181 ;  /* 0x000000ffffbd7224 */ /* 0x000fe200078e00b5 */
[----:B------:R-:W-:Y:S01]  /*7c20*/  LOP3.LUT R165, R0, R4, RZ, 0xc0, !PT ;  /* 0x0000000400a57212 */ /* 0x000fe200078ec0ff */
[----:B------:R-:W-:-:S02]  /*7c30*/  IMAD.MOV.U32 R232, RZ, RZ, R170 ;  /* 0x000000ffffe87224 */ /* 0x000fc400078e00aa */
[----:B------:R-:W-:Y:S02]  /*7c40*/  IMAD.MOV.U32 R188, RZ, RZ, R102 ;  /* 0x000000ffffbc7224 */ /* 0x000fe400078e0066 */
[----:B------:R-:W-:Y:S01]  /*7c50*/  FADD.FTZ R0, R192, R19 ;  /* 0x00000013c0007221 */ /* 0x000fe20000010000 */
[----:B------:R-:W-:Y:S02]  /*7c60*/  IMAD.MOV.U32 R170, RZ, RZ, R169 ;  /* 0x000000ffffaa7224 */ /* 0x000fe400078e00a9 */
[----:B------:R-:W-:Y:S02]  /*7c70*/  IMAD.MOV.U32 R183, RZ, RZ, R103 ;  /* 0x000000ffffb77224 */ /* 0x000fe400078e0067 */
[----:B------:R-:W-:Y:S02]  /*7c80*/  IMAD.MOV.U32 R181, RZ, RZ, R179 ;  /* 0x000000ffffb57224 */ /* 0x000fe400078e00b3 */
[----:B------:R-:W-:Y:S02]  /*7c90*/  IMAD.MOV.U32 R169, RZ, RZ, R167 ;  /* 0x000000ffffa97224 */ /* 0x000fe400078e00a7 */
[----:B------:R-:W-:-:S02]  /*7ca0*/  IMAD.MOV.U32 R179, RZ, RZ, R193 ;  /* 0x000000ffffb37224 */ /* 0x000fc400078e00c1 */
[----:B------:R-:W-:Y:S01]  /*7cb0*/  FADD.FTZ R20, R136, R135 ;  /* 0x0000008788147221 */ /* 0x000fe20000010000 */
[----:B------:R-:W-:Y:S02]  /*7cc0*/  IMAD.MOV.U32 R167, RZ, RZ, R171 ;  /* 0x000000ffffa77224 */ /* 0x000fe400078e00ab */
[----:B------:R-:W-:Y:S02]  /*7cd0*/  IMAD.MOV.U32 R182, RZ, RZ, R148 ;  /* 0x000000ffffb67224 */ /* 0x000fe400078e0094 */
[----:B------:R-:W-:Y:S01]  /*7ce0*/  IMAD.MOV.U32 R144, RZ, RZ, R149 ;  /* 0x000000ffff907224 */ /* 0x000fe200078e0095 */
[----:B------:R1:W4:Y:S01]  /*7cf0*/  MUFU.EX2 R225, R2 ;  /* 0x0000000200e17308 */ /* 0x0003220000000800 */
[----:B------:R-:W-:Y:S01]  /*7d00*/  IMAD.MOV.U32 R103, RZ, RZ, R190 ;  /* 0x000000ffff677224 */ /* 0x000fe200078e00be */
[----:B------:R1:W5:Y:S01]  /*7d10*/  LDL.LU R135, [R1+0x58] ;  /* 0x0000580001877983 */ /* 0x0003620000300800 */
[----:B------:R-:W-:Y:S02]  /*7d20*/  IMAD.MOV.U32 R193, RZ, RZ, R191 ;  /* 0x000000ffffc17224 */ /* 0x000fe400078e00bf */
[----:B------:R-:W-:Y:S01]  /*7d30*/  IMAD.MOV.U32 R192, RZ, RZ, R189 ;  /* 0x000000ffffc07224 */ /* 0x000fe200078e00bd */
[----:B------:R1:W5:Y:S01]  /*7d40*/  LDL.LU R136, [R1+0x54] ;  /* 0x0000540001887983 */ /* 0x0003620000300800 */
[----:B------:R-:W-:-:S02]  /*7d50*/  IMAD.MOV.U32 R171, RZ, RZ, R137 ;  /* 0x000000ffffab7224 */ /* 0x000fc400078e0089 */
[----:B------:R-:W-:Y:S01]  /*7d60*/  IMAD.MOV.U32 R102, RZ, RZ, R231 ;  /* 0x000000ffff667224 */ /* 0x000fe200078e00e7 */
[----:B---3--:R-:W-:Y:S01]  /*7d70*/  F2FP.BF16.F32.PACK_AB R7, R236, R25 ;  /* 0x00000019ec07723e */ /* 0x008fe200000010ff */
[----:B------:R-:W-:Y:S01]  /*7d80*/  IMAD.MOV.U32 R190, RZ, RZ, R232 ;  /* 0x000000ffffbe7224 */ /* 0x000fe200078e00e8 */
[----:B------:R-:W-:Y:S01]  /*7d90*/  HMMA.16816.F32.BF16 R48, R8, R22, R48 ;  /* 0x000000160830723c */ /* 0x000fe20000041830 */
[----:B------:R-:W-:-:S05]  /*7da0*/  IMAD.MOV.U32 R189, RZ, RZ, R188 ;  /* 0x000000ffffbd7224 */ /* 0x000fca00078e00bc */
[----:B------:R-:W-:Y:S01]  /*7db0*/  HMMA.16816.F32.BF16 R40, R8, R28, R40 ;  /* 0x0000001c0828723c */ /* 0x000fe20000041828 */
[----:B------:R-:W-:-:S05]  /*7dc0*/  IMAD.MOV.U32 R231, RZ, RZ, R170 ;  /* 0x000000ffffe77224 */ /* 0x000fca00078e00aa */
[----:B------:R-:W-:Y:S01]  /*7dd0*/  HMMA.16816.F32.BF16 R36, R8, R30, R36 ;  /* 0x0000001e0824723c */ /* 0x000fe20000041824 */
[----:B------:R-:W-:Y:S01]  /*7de0*/  IMAD.MOV.U32 R188, RZ, RZ, R183 ;  /* 0x000000ffffbc7224 */ /* 0x000fe200078e00b7 */
[----:B------:R-:W-:Y:S01]  /*7df0*/  F2FP.BF16.F32.PACK_AB R5, R235, R68 ;  /* 0x00000044eb05723e */ /* 0x000fe200000010ff */
[----:B------:R-:W-:Y:S02]  /*7e00*/  IMAD.MOV.U32 R191, RZ, RZ, R169 ;  /* 0x000000ffffbf7224 */ /* 0x000fe400078e00a9 */
[----:B------:R-:W-:Y:S01]  /*7e10*/  FADD.FTZ R4, R192, R20 ;  /* 0x00000014c0047221 */ /* 0x000fe20000010000 */
[----:B------:R-:W-:Y:S01]  /*7e20*/  IMAD.MOV.U32 R183, RZ, RZ, R181 ;  /* 0x000000ffffb77224 */ /* 0x000fe200078e00b5 */
[----:B-1----:R-:W-:Y:S01]  /*7e30*/  F2FP.BF16.F32.PACK_AB R2, R69, R70 ;  /* 0x000000464502723e */ /* 0x002fe200000010ff */
[----:B------:R-:W-:Y:S01]  /*7e40*/  IMAD.MOV.U32 R232, RZ, RZ, R167 ;  /* 0x000000ffffe87224 */ /* 0x000fe200078e00a7 */
[----:B------:R1:W5:Y:S01]  /*7e50*/  LDL.LU R137, [R1+0x50] ;  /* 0x0000500001897983 */ /* 0x0003620000300800 */
[----:B------:R-:W-:-:S02]  /*7e60*/  IMAD.MOV.U32 R181, RZ, RZ, R193 ;  /* 0x000000ffffb57224 */ /* 0x000fc400078e00c1 */
[----:B------:R-:W-:Y:S01]  /*7e70*/  IMAD.MOV.U32 R170, RZ, RZ, R171 ;  /* 0x000000ffffaa7224 */ /* 0x000fe200078e00ab */
[----:B------:R-:W3:Y:S01]  /*7e80*/  LDSM.16.MT88.4 R148, [R208+0x5c00] ;  /* 0x005c0000d094783b */ /* 0x000ee20000004200 */
[----:B------:R-:W-:Y:S02]  /*7e90*/  IMAD.MOV.U32 R193, RZ, RZ, R190 ;  /* 0x000000ffffc17224 */ /* 0x000fe400078e00be */
[----:B------:R-:W-:Y:S02]  /*7ea0*/  IMAD.MOV.U32 R169, RZ, RZ, R166 ;  /* 0x000000ffffa97224 */ /* 0x000fe400078e00a6 */
[----:B------:R-:W-:Y:S02]  /*7eb0*/  IMAD.MOV.U32 R190, RZ, RZ, R231 ;  /* 0x000000ffffbe7224 */ /* 0x000fe400078e00e7 */
[----:B------:R-:W-:Y:S02]  /*7ec0*/  IMAD.MOV.U32 R192, RZ, RZ, R189 ;  /* 0x000000ffffc07224 */ /* 0x000fe400078e00bd */
[----:B------:R-:W-:-:S02]  /*7ed0*/  IMAD.MOV.U32 R171, RZ, RZ, R138 ;  /* 0x000000ffffab7224 */ /* 0x000fc400078e008a */
[----:B------:R-:W-:Y:S02]  /*7ee0*/  IMAD.MOV.U32 R231, RZ, RZ, R191 ;  /* 0x000000ffffe77224 */ /* 0x000fe400078e00bf */
[----:B------:R-:W-:Y:S02]  /*7ef0*/  IMAD.MOV.U32 R189, RZ, RZ, R188 ;  /* 0x000000ffffbd7224 */ /* 0x000fe400078e00bc */
[----:B------:R-:W-:Y:S01]  /*7f00*/  FADD.FTZ R0, R192, R0 ;  /* 0x00000000c0007221 */ /* 0x000fe20000010000 */
[----:B------:R-:W-:Y:S01]  /*7f10*/  IMAD.MOV.U32 R191, RZ, RZ, R232 ;  /* 0x000000ffffbf7224 */ /* 0x000fe200078e00e8 */
[----:B------:R1:W5:Y:S01]  /*7f20*/  LDL.LU R138, [R1+0x4c] ;  /* 0x00004c00018a7983 */ /* 0x0003620000300800 */
        /* <DEDUP_REMOVED lines=30> */
[----:B------:R-:W-:Y:S01]  /*8110*/  IMAD.MOV.U32 R230, RZ, RZ, R229 ;  /* 0x000000ffffe67224 */ /* 0x000fe200078e00e5 */
[----:B------:R-:W-:Y:S01]  /*8120*/  LOP3.LUT R164, R3, R2, RZ, 0xc0, !PT ;  /* 0x0000000203a47212 */ /* 0x000fe200078ec0ff */
[----:B------:R-:W-:Y:S01]  /*8130*/  IMAD.MOV.U32 R229, RZ, RZ, R234 ;  /* 0x000000ffffe57224 */ /* 0x000fe200078e00ea */
[----:B------:R-:W3:Y:S01]  /*8140*/  LDL.LU R213, [R1+0x48] ;  /* 0x0000480001d57983 */ /* 0x000ee20000300800 */
[----:B------:R-:W-:-:S02]  /*8150*/  IMAD.MOV.U32 R192, RZ, RZ, R189 ;  /* 0x000000ffffc07224 */ /* 0x000fc400078e00bd */
[----:B------:R-:W-:Y:S02]  /*8160*/  IMAD.MOV.U32 R234, RZ, RZ, R187 ;  /* 0x000000ffffea7224 */ /* 0x000fe400078e00bb */
[----:B------:R-:W-:Y:S02]  /*8170*/  IMAD.MOV.U32 R189, RZ, RZ, R188 ;  /* 0x000000ffffbd7224 */ /* 0x000fe400078e00bc */
[----:B------:R-:W-:Y:S01]  /*8180*/  FADD.FTZ R3, R249, R21 ;  /* 0x00000015f9037221 */ /* 0x000fe20000010000 */
[----:B------:R-:W-:Y:S01]  /*8190*/  IMAD.MOV.U32 R187, RZ, RZ, R144 ;  /* 0x000000ffffbb7224 */ /* 0x000fe200078e0090 */
[----:B------:R1:W5:Y:S01]  /*81a0*/  LDL.LU R249, [R1+0x44] ;  /* 0x0000440001f97983 */ /* 0x0003620000300800 */
[----:B------:R-:W-:Y:S02]  /*81b0*/  IMAD.MOV.U32 R188, RZ, RZ, R193 ;  /* 0x000000ffffbc7224 */ /* 0x000fe400078e00c1 */
[----:B------:R-:W-:Y:S01]  /*81c0*/  FADD.FTZ R2, R241, R18 ;  /* 0x00000012f1027221 */ /* 0x000fe20000010000 */
[----:B------:R-:W-:Y:S01]  /*81d0*/  IMAD.MOV.U32 R144, RZ, RZ, R147 ;  /* 0x000000ffff907224 */ /* 0x000fe200078e0093 */
[----:B------:R1:W5:Y:S01]  /*81e0*/  LDL.LU R241, [R1+0x40] ;  /* 0x0000400001f17983 */ /* 0x0003620000300800 */
[----:B------:R-:W-:-:S02]  /*81f0*/  IMAD.MOV.U32 R193, RZ, RZ, R190 ;  /* 0x000000ffffc17224 */ /* 0x000fc400078e00be */
[----:B------:R-:W-:Y:S02]  /*8200*/  IMAD.MOV.U32 R147, RZ, RZ, R146 ;  /* 0x000000ffff937224 */ /* 0x000fe400078e0092 */
[----:B------:R-:W-:Y:S02]  /*8210*/  IMAD.MOV.U32 R190, RZ, RZ, R231 ;  /* 0x000000ffffbe7224 */ /* 0x000fe400078e00e7 */
[----:B--2---:R-:W-:Y:S01]  /*8220*/  FADD.FTZ R4, R228, R4 ;  /* 0x00000004e4047221 */ /* 0x004fe20000010000 */
[----:B------:R-:W-:Y:S02]  /*8230*/  IMAD.MOV.U32 R146, RZ, RZ, R237 ;  /* 0x000000ffff927224 */ /* 0x000fe400078e00ed */
[----:B------:R-:W-:Y:S01]  /*8240*/  IMAD.MOV.U32 R231, RZ, RZ, R191 ;  /* 0x000000ffffe77224 */ /* 0x000fe200078e00bf */
[----:B------:R1:W5:Y:S01]  /*8250*/  LDL.LU R237, [R1+0x3c] ;  /* 0x00003c0001ed7983 */ /* 0x0003620000300800 */
[----:B------:R-:W-:Y:S02]  /*8260*/  IMAD.MOV.U32 R191, RZ, RZ, R232 ;  /* 0x000000ffffbf7224 */ /* 0x000fe400078e00e8 */
[----:B------:R-:W-:Y:S01]  /*8270*/  FADD.FTZ R3, R224, R3 ;  /* 0x00000003e0037221 */ /* 0x000fe20000010000 */
[----:B------:R-:W-:Y:S01]  /*8280*/  IMAD.MOV.U32 R232, RZ, RZ, R170 ;  /* 0x000000ffffe87224 */ /* 0x000fe200078e00aa */
[----:B------:R1:W5:Y:S01]  /*8290*/  LDL.LU R228, [R1+0x38] ;  /* 0x0000380001e47983 */ /* 0x0003620000300800 */
[----:B------:R-:W-:Y:S01]  /*82a0*/  LOP3.LUT R167, R12, R7, RZ, 0xc0, !PT ;  /* 0x000000070ca77212 */ /* 0x000fe200078ec0ff */
[----:B------:R-:W-:Y:S01]  /*82b0*/  FADD.FTZ R8, R212, R2 ;  /* 0x00000002d4087221 */ /* 0x000fe20000010000 */
[----:B------:R-:W-:Y:S01]  /*82c0*/  IMAD.MOV.U32 R170, RZ, RZ, R169 ;  /* 0x000000ffffaa7224 */ /* 0x000fe200078e00a9 */
[----:B------:R1:W5:Y:S01]  /*82d0*/  LDL.LU R224, [R1+0x34] ;  /* 0x0000340001e07983 */ /* 0x0003620000300800 */
[----:B------:R-:W-:Y:S01]  /*82e0*/  FADD.FTZ R7, R211, R0 ;  /* 0x00000000d3077221 */ /* 0x000fe20000010000 */
[----:B------:R-:W-:-:S02]  /*82f0*/  IMAD.MOV.U32 R169, RZ, RZ, R171 ;  /* 0x000000ffffa97224 */ /* 0x000fc400078e00ab */
[----:B------:R1:W5:Y:S01]  /*8300*/  LDL.LU R212, [R1+0x30] ;  /* 0x0000300001d47983 */ /* 0x0003620000300800 */
[----:B------:R-:W-:-:S03]  /*8310*/  IMAD.MOV.U32 R171, RZ, RZ, R210 ;  /* 0x000000ffffab7224 */ /* 0x000fc600078e00d2 */
[----:B------:R1:W5:Y:S04]  /*8320*/  LDL.LU R211, [R1+0x2c] ;  /* 0x00002c0001d37983 */ /* 0x0003680000300800 */
[----:B------:R1:W5:Y:S01]  /*8330*/  LDL.LU R210, [R1+0x28] ;  /* 0x0000280001d27983 */ /* 0x0003620000300800 */
[----:B------:R-:W2:Y:S01]  /*8340*/  MUFU.EX2 R9, R13 ;  /* 0x0000000d00097308 */ /* 0x000ea20000000800 */
[----:B------:R-:W-:Y:S01]  /*8350*/  F2FP.BF16.F32.PACK_AB R0, R172, R173 ;  /* 0x000000adac00723e */ /* 0x000fe200000010ff */
[----:B------:R-:W-:Y:S01]  /*8360*/  IMAD.MOV.U32 R201, RZ, RZ, R190 ;  /* 0x000000ffffc97224 */ /* 0x000fe200078e00be */
[----:B------:R-:W-:Y:S01]  /*8370*/  LOP3.LUT R166, R6, R5, RZ, 0xc0, !PT ;  /* 0x0000000506a67212 */ /* 0x000fe200078ec0ff */
[----:B------:R-:W-:Y:S01]  /*8380*/  FADD.FTZ R5, R192, R4 ;  /* 0x00000004c0057221 */ /* 0x000fe20000010000 */
[----:B----4-:R-:W-:Y:S01]  /*8390*/  F2FP.BF16.F32.PACK_AB R2, R225, R24 ;  /* 0x00000018e102723e */ /* 0x010fe200000010ff */
[----:B------:R-:W-:Y:S01]  /*83a0*/  FADD.FTZ R6, R189, R3 ;  /* 0x00000003bd067221 */ /* 0x000fe20000010000 */
[----:B------:R-:W-:Y:S01]  /*83b0*/  IMAD.MOV.U32 R190, RZ, RZ, R191 ;  /* 0x000000ffffbe7224 */ /* 0x000fe200078e00bf */
[----:B------:R-:W-:Y:S01]  /*83c0*/  F2FP.BF16.F32.PACK_AB R3, R174, R175 ;  /* 0x000000afae03723e */ /* 0x000fe200000010ff */
[----:B------:R-:W-:-:S02]  /*83d0*/  IMAD.MOV.U32 R189, RZ, RZ, R193 ;  /* 0x000000ffffbd7224 */ /* 0x000fc400078e00c1 */
[----:B------:R-:W-:Y:S01]  /*83e0*/  IMAD.MOV.U32 R191, RZ, RZ, R170 ;  /* 0x000000ffffbf7224 */ /* 0x000fe200078e00aa */
[----:B------:R-:W-:Y:S01]  /*83f0*/  LOP3.LUT R170, R14, R0, RZ, 0xc0, !PT ;  /* 0x000000000eaa7212 */ /* 0x000fe200078ec0ff */
[----:B------:R-:W-:Y:S02]  /*8400*/  IMAD.MOV.U32 R193, RZ, RZ, R231 ;  /* 0x000000ffffc17224 */ /* 0x000fe400078e00e7 */
[----:B------:R-:W-:Y:S01]  /*8410*/  FADD.FTZ R0, R201, R8 ;  /* 0x00000008c9007221 */ /* 0x000fe20000010000 */
        /* <DEDUP_REMOVED lines=116> */
[----:B---3--:R-:W-:Y:S01]  /*8b60*/  HMMA.16816.F32.BF16 R140, R164, R148, R140 ;  /* 0x00000094a48c723c */ /* 0x008fe2000004188c */
[----:B------:R-:W-:Y:S01]  /*8b70*/  FADD.FTZ R4, R173, R4 ;  /* 0x00000004ad047221 */ /* 0x000fe20000010000 */
[----:B------:R-:W-:Y:S01]  /*8b80*/  FADD.FTZ R3, R24, R3 ;  /* 0x0000000318037221 */ /* 0x000fe20000010000 */
[----:B------:R-:W-:Y:S01]  /*8b90*/  FADD.FTZ R2, R68, R2 ;  /* 0x0000000244027221 */ /* 0x000fe20000010000 */
[----:B------:R-:W-:-:S02]  /*8ba0*/  FADD.FTZ R0, R25, R0 ;  /* 0x0000000019007221 */ /* 0x000fc40000010000 */
[----:B------:R-:W-:Y:S01]  /*8bb0*/  HMMA.16816.F32.BF16 R152, R164, R150, R152 ;  /* 0x00000096a498723c */ /* 0x000fe20000041898 */
[----:B------:R-:W-:-:S05]  /*8bc0*/  FADD.FTZ R234, R172, R4 ;  /* 0x00000004acea7221 */ /* 0x000fca0000010000 */
[----:B------:R-:W-:Y:S01]  /*8bd0*/  HMMA.16816.F32.BF16 R144, R168, R148, R44 ;  /* 0x00000094a890723c */ /* 0x000fe2000004182c */
[----:B------:R-:W-:Y:S01]  /*8be0*/  FADD.FTZ R225, R225, R3 ;  /* 0x00000003e1e17221 */ /* 0x000fe20000010000 */
[----:B------:R-:W-:-:S04]  /*8bf0*/  FADD.FTZ R235, R235, R2 ;  /* 0x00000002ebeb7221 */ /* 0x000fc80000010000 */
[----:B------:R-:W-:Y:S01]  /*8c00*/  HMMA.16816.F32.BF16 R156, R164, R32, R156 ;  /* 0x00000020a49c723c */ /* 0x000fe2000004189c */
[----:B------:R-:W-:-:S05]  /*8c10*/  FADD.FTZ R236, R236, R0 ;  /* 0x00000000ecec7221 */ /* 0x000fca0000010000 */
[C---:B------:R-:W-:Y:S06]  /*8c20*/  HMMA.16816.F32.BF16 R148, R168.reuse, R150, R48 ;  /* 0x00000096a894723c */ /* 0x040fec0000041830 */
[----:B------:R-:W-:Y:S06]  /*8c30*/  HMMA.16816.F32.BF16 R160, R168, R32, R40 ;  /* 0x00000020a8a0723c */ /* 0x000fec0000041828 */
[-C--:B------:R-:W-:Y:S06]  /*8c40*/  HMMA.16816.F32.BF16 R164, R164, R34.reuse, R52 ;  /* 0x00000022a4a4723c */ /* 0x080fec0000041834 */
[----:B------:R-:W-:Y:S01]  /*8c50*/  HMMA.16816.F32.BF16 R168, R168, R34, R36 ;  /* 0x00000022a8a8723c */ /* 0x000fe20000041824 */
[----:B------:R-:W-:-:S02]  /*8c60*/  VIADD R220, R213, 0x400 ;  /* 0x00000400d5dc7836 */ /* 0x000fc40000000000 */
[C---:B------:R-:W-:Y:S02]  /*8c70*/  VIADD R219, R213.reuse, 0x800 ;  /* 0x00000800d5db7836 */ /* 0x040fe40000000000 */
[C---:B------:R-:W-:Y:S02]  /*8c80*/  VIADD R218, R213.reuse, 0xc00 ;  /* 0x00000c00d5da7836 */ /* 0x040fe40000000000 */
[C---:B------:R-:W-:Y:S02]  /*8c90*/  VIADD R217, R213.reuse, 0x1000 ;  /* 0x00001000d5d97836 */ /* 0x040fe40000000000 */
[C---:B------:R-:W-:Y:S02]  /*8ca0*/  VIADD R216, R213.reuse, 0x1400 ;  /* 0x00001400d5d87836 */ /* 0x040fe40000000000 */
[C---:B------:R-:W-:Y:S02]  /*8cb0*/  VIADD R215, R213.reuse, 0x1800 ;  /* 0x00001800d5d77836 */ /* 0x040fe40000000000 */
[----:B------:R-:W-:Y:S01]  /*8cc0*/  VIADD R214, R213, 0x1c00 ;  /* 0x00001c00d5d67836 */ /* 0x000fe20000000000 */
[----:B-1----:R-:W-:Y:S10]  /*8cd0*/  @!P0 BRA `(.L_x_254) ;  /* 0x0000006400e88947 */ /* 0x002ff40003800000 */
[C---:B-----5:R-:W-:Y:S01]  /*8ce0*/  IADD3 R247, R241.reuse, 0x4, RZ ;  /* 0x00000004f1f77810 */ /* 0x060fe20007ffe0ff */
[----:B------:R-:W-:Y:S01]  /*8cf0*/  IMAD.WIDE.U32 R232, R241, -0x326172a9, RZ ;  /* 0xcd9e8d57f1e87825 */ /* 0x000fe200078e00ff */
[----:B------:R-:W-:Y:S01]  /*8d00*/  IADD3 R221, R228, -0x2, RZ ;  /* 0xfffffffee4dd7810 */ /* 0x000fe20007ffe0ff */
[----:B------:R-:W-:Y:S01]  /*8d10*/  ULDC UR4, c[0x0][0x2ec] ;  /* 0x0000bb0000047ab9 */ /* 0x000fe20000000800 */
[----:B------:R-:W-:Y:S01]  /*8d20*/  MOV R132, R137 ;  /* 0x0000008900847202 */ /* 0x000fe20000000f00 */
[----:B------:R-:W-:Y:S01]  /*8d30*/  IMAD.WIDE.U32 R230, R247, -0x326172a9, RZ ;  /* 0xcd9e8d57f7e67825 */ /* 0x000fe200078e00ff */
[-C--:B------:R-:W-:Y:S01]  /*8d40*/  LOP3.LUT R228, R233, R237.reuse, RZ, 0x3c, !PT ;  /* 0x000000ede9e47212 */ /* 0x080fe200078e3cff */
[----:B------:R-:W-:Y:S01]  /*8d50*/  ULDC.64 UR10, c[0x0][0x220] ;  /* 0x00008800000a7ab9 */ /* 0x000fe20000000a00 */
[----:B------:R-:W-:Y:S01]  /*8d60*/  MOV R3, R138 ;  /* 0x0000008a00037202 */ /* 0x000fe20000000f00 */
[----:B------:R-:W-:Y:S01]  /*8d70*/  IMAD.WIDE.U32 R222, R249, -0x2daee0ad, RZ ;  /* 0xd2511f53f9de7825 */ /* 0x000fe200078e00ff */
[----:B------:R-:W-:Y:S01]  /*8d80*/  LOP3.LUT R226, R231, R237, RZ, 0x3c, !PT ;  /* 0x000000ede7e27212 */ /* 0x000fe200078e3cff */
[----:B------:R-:W-:Y:S01]  /*8d90*/  ULDC.64 UR12, c[0x0][0x250] ;  /* 0x00009400000c7ab9 */ /* 0x000fe20000000a00 */
[----:B------:R-:W-:Y:S01]  /*8da0*/  MOV R134, R135 ;  /* 0x0000008700867202 */ /* 0x000fe20000000f00 */
[----:B------:R-:W-:Y:S01]  /*8db0*/  IMAD.WIDE.U32 R228, R228, -0x2daee0ad, RZ ;  /* 0xd2511f53e4e47825 */ /* 0x000fe200078e00ff */
[----:B------:R-:W-:Y:S01]  /*8dc0*/  MOV R133, R136 ;  /* 0x0000008800857202 */ /* 0x000fe20000000f00 */
[----:B------:R-:W-:Y:S01]  /*8dd0*/  ULDC.64 UR6, c[0x0][0x218] ;  /* 0x0000860000067ab9 */ /* 0x000fe20000000a00 */
[----:B------:R-:W-:Y:S01]  /*8de0*/  ULDC.64 UR8, c[0x0][0x248] ;  /* 0x0000920000087ab9 */ /* 0x000fe20000000a00 */
[----:B------:R-:W-:Y:S01]  /*8df0*/  IMAD.WIDE.U32 R226, R226, -0x2daee0ad, RZ ;  /* 0xd2511f53e2e27825 */ /* 0x000fe200078e00ff */
[----:B------:R-:W-:Y:S06]  /*8e00*/  BRA `(.L_x_255) ;  /* 0x00000000006c7947 */ /* 0x000fec0003800000 */
.L_x_257:
[----:B------:R-:W2:Y:S01]  /*8e10*/  LDL.64 R240, [R1+0x20] ;  /* 0x0000200001f07983 */ /* 0x000ea20000100a00 */
[----:B------:R-:W-:Y:S03]  /*8e20*/  VIADD R0, R221, 0xffffffff ;  /* 0xffffffffdd007836 */ /* 0x000fe60000000000 */
[----:B------:R-:W3:Y:S01]  /*8e30*/  LDL.64 R238, [R1+0x10] ;  /* 0x0000100001ee7983 */ /* 0x000ee20000100a00 */
[C---:B------:R-:W-:Y:S01]  /*8e40*/  IMAD.WIDE.U32 R136, R0.reuse, UR8, RZ ;  /* 0x0000000800887c25 */ /* 0x040fe2000f8e00ff */
[----:B------:R-:W-:Y:S05]  /*8e50*/  SHF.R.S32.HI R135, RZ, 0x1f, R0 ;  /* 0x0000001fff877819 */ /* 0x000fea0000011400 */
[----:B------:R-:W-:Y:S04]  /*8e60*/  IMAD R135, R135, UR8, RZ ;  /* 0x0000000887877c24 */ /* 0x000fe8000f8e02ff */
[----:B------:R-:W-:Y:S04]  /*8e70*/  IMAD R135, R0, UR9, R135 ;  /* 0x0000000900877c24 */ /* 0x000fe8000f8e0287 */
[----:B------:R-:W-:Y:S01]  /*8e80*/  IMAD.IADD R135, R137, 0x1, R135 ;  /* 0x0000000189877824 */ /* 0x000fe200078e0287 */
[----:B--2---:R-:W-:Y:S04]  /*8e90*/  LEA R0, P1, R136, R240, 0x7 ;  /* 0x000000f088007211 */ /* 0x004fe800078238ff */
[----:B------:R-:W-:Y:S02]  /*8ea0*/  LEA R172, P2, R0, UR6, 0x1 ;  /* 0x0000000600ac7c11 */ /* 0x000fe4000f8408ff */
[----:B---3--:R-:W-:Y:S02]  /*8eb0*/  LEA.HI.X R135, R136, R239, R135, 0x7, P1 ;  /* 0x000000ef88877211 */ /* 0x008fe400008f3c87 */
        /* <DEDUP_REMOVED lines=16> */
.L_x_255:
[----:B------:R-:W2:Y:S01]  /*8fc0*/  LDL.64 R10, [R1+0x18] ;  /* 0x00001800010a7983 */ /* 0x000ea20000100a00 */
[----:B------:R-:W-:Y:S01]  /*8fd0*/  SHF.R.S32.HI R0, RZ, 0x1f, R221 ;  /* 0x0000001fff007819 */ /* 0x000fe200000114dd */
[----:B------:R-:W-:Y:S04]  /*8fe0*/  DEPBAR.LE SB0, 0x0 ;  /* 0x000080000000791a */ /* 0x000fe80000000000 */
[----:B------:R-:W3:Y:S01]  /*8ff0*/  LDL R6, [R1+0xc] ;  /* 0x00000c0001067983 */ /* 0x000ee20000100800 */
[----:B------:R-:W-:Y:S02]  /*9000*/  IMAD R0, R0, UR12, RZ ;  /* 0x0000000c00007c24 */ /* 0x000fe4000f8e02ff */
[C---:B------:R-:W-:Y:S01]  /*9010*/  IMAD.WIDE.U32 R4, R221.reuse, UR12, RZ ;  /* 0x0000000cdd047c25 */ /* 0x040fe2000f8e00ff */
[----:B------:R-:W-:Y:S03]  /*9020*/  BAR.SYNC.DEFER_BLOCKING 0x0 ;  /* 0x0000000000007b1d */ /* 0x000fe60000010000 */
        /* <DEDUP_REMOVED lines=12> */
[----:B-----5:R-:W-:Y:S01]  /*90f0*/  LDGSTS.E.BYPASS.LTC128B.128 [R224+0x4000], desc[UR30][R8.64] ;  /* 0x0400000008e07fae */ /* 0x020fe2000b901d5e */
        /* <DEDUP_REMOVED lines=44> */
[C---:B------:R-:W-:Y:S06]  /*93c0*/  HMMA.16816.F32.BF16 R72, R124.reuse, R80, RZ ;  /* 0x000000507c48723c */ /* 0x040fec00000418ff */
[-C--:B------:R-:W-:Y:S06]  /*93d0*/  HMMA.16816.F32.BF16 R76, R124, R82.reuse, RZ ;  /* 0x000000527c4c723c */ /* 0x080fec00000418ff */
[C---:B------:R-:W-:Y:S06]  /*93e0*/  HMMA.16816.F32.BF16 R80, R128.reuse, R82, RZ ;  /* 0x000000528050723c */ /* 0x040fec00000418ff */
        /* <DEDUP_REMOVED lines=11> */
[----:B------:R-:W-:Y:S01]  /*94a0*/  HMMA.16816.F32.BF16 R128, R128, R138, RZ ;  /* 0x0000008a8080723c */ /* 0x000fe200000418ff */
[----:B------:R-:W2:Y:S01]  /*94b0*/  LDSM.16.M88.4 R136, [R214] ;  /* 0x00000000d688783b */ /* 0x000ea20000000200 */
[----:B------:R-:W-:Y:S04]  /*94c0*/  DEPBAR.LE SB0, 0x0 ;  /* 0x000080000000791a */ /* 0x000fe80000000000 */
[-C--:B------:R-:W-:Y:S01]  /*94d0*/  HMMA.16816.F32.BF16 R4, R172, R176.reuse, R4 ;  /* 0x000000b0ac04723c */ /* 0x080fe20000041804 */
[----:B------:R-:W-:Y:S05]  /*94e0*/  BAR.SYNC.DEFER_BLOCKING 0x0 ;  /* 0x0000000000007b1d */ /* 0x000fea0000010000 */
        /* <DEDUP_REMOVED lines=53> */
[-C--:B--2---:R-:W-:Y:S05]  /*9840*/  HMMA.16816.F32.BF16 R116, R172, R136.reuse, R116 ;  /* 0x00000088ac74723c */ /* 0x084fea0000041874 */
        /* <DEDUP_REMOVED lines=80> */
.L_x_256:
[----:B-1----:R-:W-:Y:S01]  /*9d50*/  FMNMX.FTZ R136, R89, R176, !PT ;  /* 0x000000b059887209 */ /* 0x002fe20007810000 */
[----:B------:R-:W1:Y:S01]  /*9d60*/  SHFL.BFLY PT, R138, R2, 0x2, 0x1f ;  /* 0x0c401f00028a7f89 */ /* 0x000e6200000e0000 */
[----:B------:R-:W-:Y:S01]  /*9d70*/  FMNMX.FTZ R135, R78, R178, !PT ;  /* 0x000000b24e877209 */ /* 0x000fe20007810000 */
[----:B------:R-:W-:Y:S01]  /*9d80*/  IMAD.SHL.U32 R192, R221, 0x4, RZ ;  /* 0x00000004ddc07824 */ /* 0x000fe200078e00ff */
[----:B------:R-:W-:Y:S05]  /*9d90*/  FMNMX.FTZ R136, R92, R136, !PT ;  /* 0x000000885c887209 */ /* 0x000fea0007810000 */
[----:B------:R-:W-:Y:S01]  /*9da0*/  STL [R1+0x60], R235 ;  /* 0x000060eb01007387 */ /* 0x000fe20000100800 */
[----:B------:R-:W-:Y:S02]  /*9db0*/  FMNMX.FTZ R0, R131, R177, !PT ;  /* 0x000000b183007209 */ /* 0x000fe40007810000 */
        /* <DEDUP_REMOVED lines=12> */
[----:B------:R-:W-:Y:S01]  /*9e80*/  LOP3.LUT R180, R227, UR26, R222, 0x96, !PT ;  /* 0x0000001ae3b47c12 */ /* 0x000fe2000f8e96de */
[----:B------:R-:W-:Y:S01]  /*9e90*/  STL [R1+0x48], R218 ;  /* 0x000048da01007387 */ /* 0x000fe20000100800 */
[----:B-1----:R-:W-:Y:S02]  /*9ea0*/  FMNMX.FTZ R138, R2, R138, !PT ;  /* 0x0000008a028a7209 */ /* 0x002fe40007810000 */
[----:B------:R-:W-:Y:S01]  /*9eb0*/  FMNMX.FTZ R2, R95, R135, !PT ;  /* 0x000000875f027209 */ /* 0x000fe20007810000 */
[----:B------:R-:W1:Y:S01]  /*9ec0*/  SHFL.BFLY PT, R137, R0, 0x2, 0x1f ;  /* 0x0c401f0000897f89 */ /* 0x000e6200000e0000 */
[----:B------:R-:W-:Y:S01]  /*9ed0*/  FMNMX.FTZ R135, R109, R136, !PT ;  /* 0x000000886d877209 */ /* 0x000fe20007810000 */
[----:B------:R-:W-:Y:S01]  /*9ee0*/  IMAD.WIDE.U32 R180, R180, -0x326172a9, RZ ;  /* 0xcd9e8d57b4b47825 */ /* 0x000fe200078e00ff */
[----:B------:R-:W-:Y:S05]  /*9ef0*/  FMNMX.FTZ R2, R106, R2, !PT ;  /* 0x000000026a027209 */ /* 0x000fea0007810000 */
[----:B------:R-:W2:Y:S01]  /*9f00*/  SHFL.BFLY PT, R172, R138, 0x1, 0x1f ;  /* 0x0c201f008aac7f89 */ /* 0x000ea200000e0000 */
[----:B------:R-:W-:Y:S07]  /*9f10*/  FMNMX.FTZ R135, R120, R135, !PT ;  /* 0x0000008778877209 */ /* 0x000fee0007810000 */
[----:B------:R-:W-:Y:S01]  /*9f20*/  STL [R1+0x44], R217 ;  /* 0x000044d901007387 */ /* 0x000fe20000100800 */
[----:B------:R-:W-:Y:S03]  /*9f30*/  FMNMX.FTZ R136, R121, R135, !PT ;  /* 0x0000008779887209 */ /* 0x000fe60007810000 */
[----:B------:R-:W-:Y:S01]  /*9f40*/  STL [R1+0x40], R216 ;  /* 0x000040d801007387 */ /* 0x000fe20000100800 */
[----:B------:R-:W-:Y:S03]  /*9f50*/  FMNMX.FTZ R136, R124, R136, !PT ;  /* 0x000000887c887209 */ /* 0x000fe60007810000 */
[----:B------:R-:W-:Y:S01]  /*9f60*/  STL [R1+0x3c], R215 ;  /* 0x00003cd701007387 */ /* 0x000fe20000100800 */
[----:B------:R-:W-:Y:S03]  /*9f70*/  FMNMX.FTZ R136, R125, R136, !PT ;  /* 0x000000887d887209 */ /* 0x000fe60007810000 */
[----:B------:R3:W-:Y:S01]  /*9f80*/  STL [R1+0x38], R214 ;  /* 0x000038d601007387 */ /* 0x0007e20000100800 */
[----:B-1----:R-:W-:Y:S03]  /*9f90*/  FMNMX.FTZ R137, R0, R137, !PT ;  /* 0x0000008900897209 */ /* 0x002fe60007810000 */
[----:B------:R-:W-:Y:S01]  /*9fa0*/  STL [R1+0x34], R213 ;  /* 0x000034d501007387 */ /* 0x000fe20000100800 */
[----:B------:R-:W-:Y:S02]  /*9fb0*/  FMNMX.FTZ R0, R107, R2, !PT ;  /* 0x000000026b007209 */ /* 0x000fe40007810000 */
[----:B--2---:R-:W-:Y:S01]  /*9fc0*/  FMNMX.FTZ R138, R138, R172, !PT ;  /* 0x000000ac8a8a7209 */ /* 0x004fe20007810000 */
[----:B------:R-:W-:Y:S01]  /*9fd0*/  STL [R1+0x30], R212 ;  /* 0x000030d401007387 */ /* 0x000fe20000100800 */
[----:B------:R-:W-:Y:S02]  /*9fe0*/  FMNMX.FTZ R0, R110, R0, !PT ;  /* 0x000000006e007209 */ /* 0x000fe40007810000 */
[C---:B------:R-:W-:Y:S01]  /*9ff0*/  FSETP.NEU.FTZ.AND P1, PT, R138.reuse, -INF , PT ;  /* 0xff8000008a00780b */ /* 0x040fe20003f3d000 */
[----:B------:R-:W-:Y:S01]  /*a000*/  FMUL.FTZ R179, R138, UR4 ;  /* 0x000000048ab37c20 */ /* 0x000fe20008410000 */
[----:B------:R-:W-:Y:S01]  /*a010*/  FMNMX.FTZ R0, R111, R0, !PT ;  /* 0x000000006f007209 */ /* 0x000fe20007810000 */
[----:B------:R-:W1:Y:S03]  /*a020*/  SHFL.BFLY PT, R139, R136, 0x2, 0x1f ;  /* 0x0c401f00888b7f89 */ /* 0x000e6600000e0000 */
[----:B------:R-:W-:Y:S05]  /*a030*/  FSEL R179, R179, RZ, P1 ;  /* 0x000000ffb3b37208 */ /* 0x000fea0000800000 */
[----:B------:R2:W-:Y:S01]  /*a040*/  STL [R1+0x2c], R211 ;  /* 0x00002cd301007387 */ /* 0x0005e20000100800 */
[----:B------:R-:W-:Y:S03]  /*a050*/  FMNMX.FTZ R0, R122, R0, !PT ;  /* 0x000000007a007209 */ /* 0x000fe60007810000 */
[----:B------:R4:W-:Y:S01]  /*a060*/  STL [R1+0x28], R210 ;  /* 0x000028d201007387 */ /* 0x0009e20000100800 */
[----:B------:R-:W-:Y:S01]  /*a070*/  FMNMX.FTZ R0, R123, R0, !PT ;  /* 0x000000007b007209 */ /* 0x000fe20007810000 */
[--C-:B------:R-:W-:Y:S01]  /*a080*/  FFMA.FTZ R16, R16, UR4, -R179.reuse ;  /* 0x0000000410107c23 */ /* 0x100fe200080108b3 */
[--C-:B------:R-:W-:Y:S01]  /*a090*/  FFMA.FTZ R17, R17, UR4, -R179.reuse ;  /* 0x0000000411117c23 */ /* 0x100fe200080108b3 */
[----:B------:R-:W-:Y:S01]  /*a0a0*/  STL [R1+0x58], R221 ;  /* 0x000058dd01007387 */ /* 0x000fe20000100800 */
[----:B------:R-:W-:Y:S01]  /*a0b0*/  FMNMX.FTZ R0, R126, R0, !PT ;  /* 0x000000007e007209 */ /* 0x000fe20007810000 */
[----:B------:R2:W-:Y:S01]  /*a0c0*/  MUFU.EX2 R199, R16 ;  /* 0x0000001000c77308 */ /* 0x0005e20000000800 */
[--C-:B------:R-:W-:Y:S01]  /*a0d0*/  FFMA.FTZ R64, R64, UR4, -R179.reuse ;  /* 0x0000000440407c23 */ /* 0x100fe200080108b3 */
[--C-:B------:R-:W-:Y:S01]  /*a0e0*/  FFMA.FTZ R65, R65, UR4, -R179.reuse ;  /* 0x0000000441417c23 */ /* 0x100fe200080108b3 */
[----:B------:R-:W-:Y:S01]  /*a0f0*/  FMNMX.FTZ R0, R127, R0, !PT ;  /* 0x000000007f007209 */ /* 0x000fe20007810000 */
[--C-:B------:R-:W-:Y:S01]  /*a100*/  FFMA.FTZ R84, R84, UR4, -R179.reuse ;  /* 0x0000000454547c23 */ /* 0x100fe200080108b3 */
[--C-:B------:R-:W-:Y:S01]  /*a110*/  FFMA.FTZ R85, R85, UR4, -R179.reuse ;  /* 0x0000000455557c23 */ /* 0x100fe200080108b3 */
[--C-:B------:R-:W-:Y:S01]  /*a120*/  FFMA.FTZ R4, R4, UR4, -R179.reuse ;  /* 0x0000000404047c23 */ /* 0x100fe200080108b3 */
[--C-:B------:R-:W-:Y:S01]  /*a130*/  FFMA.FTZ R20, R20, UR4, -R179.reuse ;  /* 0x0000000414147c23 */ /* 0x100fe200080108b3 */
[----:B------:R-:W4:Y:S02]  /*a140*/  SHFL.BFLY PT, R2, R0, 0x2, 0x1f ;  /* 0x0c401f0000027f89 */ /* 0x000f2400000e0000 */
[----:B---3--:R-:W-:Y:S01]  /*a150*/  MUFU.EX2 R214, R17 ;  /* 0x0000001100d67308 */ /* 0x008fe20000000800 */
[----:B-1----:R-:W-:Y:S01]  /*a160*/  FMNMX.FTZ R136, R136, R139, !PT ;  /* 0x0000008b88887209 */ /* 0x002fe20007810000 */
[--C-:B------:R-:W-:Y:S04]  /*a170*/  FFMA.FTZ R21, R21, UR4, -R179.reuse ;  /* 0x0000000415157c23 */ /* 0x100fe800080108b3 */
[----:B------:R-:W1:Y:S01]  /*a180*/  SHFL.BFLY PT, R135, R137, 0x1, 0x1f ;  /* 0x0c201f0089877f89 */ /* 0x000e6200000e0000 */
[--C-:B------:R-:W-:Y:S01]  /*a190*/  FFMA.FTZ R37, R37, UR4, -R179.reuse ;  /* 0x0000000425257c23 */ /* 0x100fe200080108b3 */
[--C-:B------:R-:W-:Y:S01]  /*a1a0*/  FFMA.FTZ R48, R48, UR4, -R179.reuse ;  /* 0x0000000430307c23 */ /* 0x100fe200080108b3 */
[--C-:B------:R-:W-:Y:S01]  /*a1b0*/  FFMA.FTZ R96, R96, UR4, -R179.reuse ;  /* 0x0000000460607c23 */ /* 0x100fe200080108b3 */
[--C-:B------:R-:W-:Y:S04]  /*a1c0*/  FFMA.FTZ R49, R49, UR4, -R179.reuse ;  /* 0x0000000431317c23 */ /* 0x100fe800080108b3 */
[----:B--2---:R-:W2:Y:S01]  /*a1d0*/  SHFL.BFLY PT, R16, R136, 0x1, 0x1f ;  /* 0x0c201f0088107f89 */ /* 0x004ea200000e0000 */
        /* <DEDUP_REMOVED lines=8> */
[----:B----4-:R-:W-:Y:S01]  /*a260*/  MUFU.EX2 R210, R65 ;  /* 0x0000004100d27308 */ /* 0x010fe20000000800 */
[--C-:B------:R-:W-:Y:S01]  /*a270*/  FFMA.FTZ R81, R81, UR4, -R179.reuse ;  /* 0x0000000451517c23 */ /* 0x100fe200080108b3 */
[--C-:B------:R-:W-:Y:S01]  /*a280*/  FFMA.FTZ R5, R5, UR4, -R179.reuse ;  /* 0x0000000405057c23 */ /* 0x100fe200080108b3 */
[--C-:B------:R-:W-:Y:S01]  /*a290*/  FFMA.FTZ R32, R32, UR4, -R179.reuse ;  /* 0x0000000420207c23 */ /* 0x100fe200080108b3 */
[--C-:B------:R-:W-:Y:S01]  /*a2a0*/  FFMA.FTZ R33, R33, UR4, -R179.reuse ;  /* 0x0000000421217c23 */ /* 0x100fe200080108b3 */
[--C-:B------:R-:W-:Y:S01]  /*a2b0*/  FFMA.FTZ R112, R112, UR4, -R179.reuse ;  /* 0x0000000470707c23 */ /* 0x100fe200080108b3 */
[----:B------:R-:W-:Y:S01]  /*a2c0*/  FMNMX.FTZ R0, R0, R2, !PT ;  /* 0x0000000200007209 */ /* 0x000fe20007810000 */
[--C-:B------:R-:W-:Y:S03]  /*a2d0*/  FFMA.FTZ R113, R113, UR4, -R179.reuse ;  /* 0x0000000471717c23 */ /* 0x100fe600080108b3 */
[----:B------:R3:W-:Y:S01]  /*a2e0*/  MUFU.EX2 R200, R4 ;  /* 0x0000000400c87308 */ /* 0x0007e20000000800 */
[--C-:B------:R-:W-:Y:S01]  /*a2f0*/  FFMA.FTZ R100, R100, UR4, -R179.reuse ;  /* 0x0000000464647c23 */ /* 0x100fe200080108b3 */
[----:B-1----:R-:W-:Y:S01]  /*a300*/  FMNMX.FTZ R137, R137, R135, !PT ;  /* 0x0000008789897209 */ /* 0x002fe20007810000 */
[----:B------:R-:W1:Y:S01]  /*a310*/  SHFL.BFLY PT, R2, R0, 0x1, 0x1f ;  /* 0x0c201f0000027f89 */ /* 0x000e6200000e0000 */
[--C-:B------:R-:W-:Y:S01]  /*a320*/  FFMA.FTZ R101, R101, UR4, -R179.reuse ;  /* 0x0000000465657c23 */ /* 0x100fe200080108b3 */
[--C-:B------:R-:W-:Y:S01]  /*a330*/  FFMA.FTZ R128, R128, UR4, -R179.reuse ;  /* 0x0000000480807c23 */ /* 0x100fe200080108b3 */
[C---:B------:R-:W-:Y:S01]  /*a340*/  FSETP.NEU.FTZ.AND P1, PT, R137.reuse, -INF , PT ;  /* 0xff8000008900780b */ /* 0x040fe20003f3d000 */
[----:B------:R-:W-:Y:S01]  /*a350*/  FMUL.FTZ R178, R137, UR4 ;  /* 0x0000000489b27c20 */ /* 0x000fe20008410000 */
[----:B--2---:R-:W-:Y:S02]  /*a360*/  FMNMX.FTZ R136, R136, R16, !PT ;  /* 0x0000001088887209 */ /* 0x004fe40007810000 */
[----:B------:R-:W-:Y:S01]  /*a370*/  MUFU.EX2 R245, R20 ;  /* 0x0000001400f57308 */ /* 0x000fe20000000800 */
[--C-:B------:R-:W-:Y:S01]  /*a380*/  FFMA.FTZ R129, R129, UR4, -R179.reuse ;  /* 0x0000000481817c23 */ /* 0x100fe200080108b3 */
[--C-:B------:R-:W-:Y:S01]  /*a390*/  FFMA.FTZ R116, R116, UR4, -R179.reuse ;  /* 0x0000000474747c23 */ /* 0x100fe200080108b3 */
[----:B------:R-:W-:Y:S01]  /*a3a0*/  FSEL R178, R178, RZ, P1 ;  /* 0x000000ffb2b27208 */ /* 0x000fe20000800000 */
[C---:B------:R-:W-:Y:S01]  /*a3b0*/  FMUL.FTZ R177, R136.reuse, UR4 ;  /* 0x0000000488b17c20 */ /* 0x040fe20008410000 */
[----:B------:R-:W-:Y:S01]  /*a3c0*/  FSETP.NEU.FTZ.AND P1, PT, R136, -INF , PT ;  /* 0xff8000008800780b */ /* 0x000fe20003f3d000 */
[----:B------:R-:W-:Y:S01]  /*a3d0*/  FFMA.FTZ R179, R117, UR4, -R179 ;  /* 0x0000000475b37c23 */ /* 0x000fe200080108b3 */
[----:B---3--:R-:W-:Y:S01]  /*a3e0*/  LOP3.LUT R4, R223, UR33, R192, 0x96, !PT ;  /* 0x00000021df047c12 */ /* 0x008fe2000f8e96c0 */
[--C-:B------:R-:W-:Y:S01]  /*a3f0*/  FFMA.FTZ R6, R6, UR4, -R178.reuse ;  /* 0x0000000406067c23 */ /* 0x100fe200080108b2 */
[----:B------:R-:W-:Y:S01]  /*a400*/  FSEL R177, R177, RZ, P1 ;  /* 0x000000ffb1b17208 */ /* 0x000fe20000800000 */
[--C-:B------:R-:W-:Y:S01]  /*a410*/  FFMA.FTZ R7, R7, UR4, -R178.reuse ;  /* 0x0000000407077c23 */ /* 0x100fe200080108b2 */
[--C-:B------:R-:W-:Y:S01]  /*a420*/  FFMA.FTZ R18, R18, UR4, -R178.reuse ;  /* 0x0000000412127c23 */ /* 0x100fe200080108b2 */
[----:B------:R-:W-:Y:S01]  /*a430*/  MUFU.EX2 R235, R6 ;  /* 0x0000000600eb7308 */ /* 0x000fe20000000800 */
[--C-:B------:R-:W-:Y:S01]  /*a440*/  FFMA.FTZ R19, R19, UR4, -R178.reuse ;  /* 0x0000000413137c23 */ /* 0x100fe200080108b2 */
[--C-:B------:R-:W-:Y:S01]  /*a450*/  FFMA.FTZ R8, R8, UR4, -R177.reuse ;  /* 0x0000000408087c23 */ /* 0x100fe200080108b1 */
[--C-:B------:R-:W-:Y:S01]  /*a460*/  FFMA.FTZ R9, R9, UR4, -R177.reuse ;  /* 0x0000000409097c23 */ /* 0x100fe200080108b1 */
[--C-:B------:R-:W-:Y:S01]  /*a470*/  FFMA.FTZ R12, R12, UR4, -R177.reuse ;  /* 0x000000040c0c7c23 */ /* 0x100fe200080108b1 */
[----:B-1----:R-:W-:Y:S01]  /*a480*/  FMNMX.FTZ R135, R0, R2, !PT ;  /* 0x0000000200877209 */ /* 0x002fe20007810000 */
[--C-:B------:R-:W-:Y:S01]  /*a490*/  FFMA.FTZ R40, R40, UR4, -R177.reuse ;  /* 0x0000000428287c23 */ /* 0x100fe200080108b1 */
[--C-:B------:R-:W-:Y:S03]  /*a4a0*/  FFMA.FTZ R45, R45, UR4, -R177.reuse ;  /* 0x000000042d2d7c23 */ /* 0x100fe600080108b1 */
[----:B------:R1:W-:Y:S01]  /*a4b0*/  MUFU.EX2 R194, R8 ;  /* 0x0000000800c27308 */ /* 0x0003e20000000800 */
[C---:B------:R-:W-:Y:S01]  /*a4c0*/  FSETP.NEU.FTZ.AND P1, PT, R135.reuse, -INF , PT ;  /* 0xff8000008700780b */ /* 0x040fe20003f3d000 */
[----:B------:R-:W-:Y:S01]  /*a4d0*/  FMUL.FTZ R176, R135, UR4 ;  /* 0x0000000487b07c20 */ /* 0x000fe20008410000 */
[--C-:B------:R-:W-:Y:S01]  /*a4e0*/  FFMA.FTZ R51, R51, UR4, -R178.reuse ;  /* 0x0000000433337c23 */ /* 0x100fe200080108b2 */
[--C-:B------:R-:W-:Y:S01]  /*a4f0*/  FFMA.FTZ R44, R44, UR4, -R177.reuse ;  /* 0x000000042c2c7c23 */ /* 0x100fe200080108b1 */
[--C-:B------:R-:W-:Y:S01]  /*a500*/  FFMA.FTZ R67, R67, UR4, -R178.reuse ;  /* 0x0000000443437c23 */ /* 0x100fe200080108b2 */
[--C-:B------:R-:W-:Y:S01]  /*a510*/  FFMA.FTZ R39, R39, UR4, -R178.reuse ;  /* 0x0000000427277c23 */ /* 0x100fe200080108b2 */
[----:B------:R-:W-:Y:S03]  /*a520*/  FSEL R176, R176, RZ, P1 ;  /* 0x000000ffb0b07208 */ /* 0x000fe60000800000 */
[----:B------:R2:W-:Y:S01]  /*a530*/  MUFU.EX2 R247, R9 ;  /* 0x0000000900f77308 */ /* 0x0005e20000000800 */
[--C-:B------:R-:W-:Y:S01]  /*a540*/  FFMA.FTZ R86, R86, UR4, -R178.reuse ;  /* 0x0000000456567c23 */ /* 0x100fe200080108b2 */
[--C-:B------:R-:W-:Y:S01]  /*a550*/  FFMA.FTZ R25, R25, UR4, -R177.reuse ;  /* 0x0000000419197c23 */ /* 0x100fe200080108b1 */
[----:B------:R-:W-:Y:S01]  /*a560*/  FFMA.FTZ R22, R22, UR4, -R178 ;  /* 0x0000000416167c23 */ /* 0x000fe200080108b2 */
[--C-:B------:R-:W-:Y:S01]  /*a570*/  FFMA.FTZ R11, R11, UR4, -R176.reuse ;  /* 0x000000040b0b7c23 */ /* 0x100fe200080108b0 */
[--C-:B------:R-:W-:Y:S01]  /*a580*/  FFMA.FTZ R14, R14, UR4, -R176.reuse ;  /* 0x000000040e0e7c23 */ /* 0x100fe200080108b0 */
[--C-:B------:R-:W-:Y:S01]  /*a590*/  FFMA.FTZ R15, R15, UR4, -R176.reuse ;  /* 0x000000040f0f7c23 */ /* 0x100fe200080108b0 */
[----:B------:R-:W-:Y:S03]  /*a5a0*/  FFMA.FTZ R27, R27, UR4, -R176 ;  /* 0x000000041b1b7c23 */ /* 0x000fe600080108b0 */
[----:B------:R3:W-:Y:S01]  /*a5b0*/  MUFU.EX2 R246, R5 ;  /* 0x0000000500f67308 */ /* 0x0007e20000000800 */
[----:B-1----:R-:W-:Y:S01]  /*a5c0*/  LOP3.LUT R8, R229, UR26, R222, 0x96, !PT ;  /* 0x0000001ae5087c12 */ /* 0x002fe2000f8e96de */
[--C-:B------:R-:W-:Y:S01]  /*a5d0*/  FFMA.FTZ R10, R10, UR4, -R176.reuse ;  /* 0x000000040a0a7c23 */ /* 0x100fe200080108b0 */
[--C-:B------:R-:W-:Y:S01]  /*a5e0*/  FFMA.FTZ R13, R13, UR4, -R177.reuse ;  /* 0x000000040d0d7c23 */ /* 0x100fe200080108b1 */
[----:B------:R-:W-:Y:S02]  /*a5f0*/  VIADD R0, R192, 0x1 ;  /* 0x00000001c0007836 */ /* 0x000fe40000000000 */
[--C-:B------:R-:W-:Y:S01]  /*a600*/  FFMA.FTZ R46, R46, UR4, -R176.reuse ;  /* 0x000000042e2e7c23 */ /* 0x100fe200080108b0 */
[--C-:B------:R-:W-:Y:S01]  /*a610*/  FFMA.FTZ R47, R47, UR4, -R176.reuse ;  /* 0x000000042f2f7c23 */ /* 0x100fe200080108b0 */
[----:B------:R-:W-:Y:S02]  /*a620*/  FFMA.FTZ R58, R58, UR4, -R176 ;  /* 0x000000043a3a7c23 */ /* 0x000fe400080108b0 */
[----:B------:R1:W-:Y:S01]  /*a630*/  MUFU.EX2 R224, R7 ;  /* 0x0000000700e07308 */ /* 0x0003e20000000800 */
[----:B------:R-:W-:Y:S01]  /*a640*/  LOP3.LUT R0, R223, UR33, R0, 0x96, !PT ;  /* 0x00000021df007c12 */ /* 0x000fe2000f8e9600 */
[----:B--2---:R-:W-:Y:S04]  /*a650*/  IMAD.WIDE.U32 R8, R8, -0x326172a9, RZ ;  /* 0xcd9e8d5708087825 */ /* 0x004fe800078e00ff */
[--C-:B------:R-:W-:Y:S01]  /*a660*/  FFMA.FTZ R34, R34, UR4, -R178.reuse ;  /* 0x0000000422227c23 */ /* 0x100fe200080108b2 */
[----:B------:R-:W-:Y:S01]  /*a670*/  FFMA.FTZ R23, R23, UR4, -R178 ;  /* 0x0000000417177c23 */ /* 0x000fe200080108b2 */
[--C-:B------:R-:W-:Y:S01]  /*a680*/  FFMA.FTZ R24, R24, UR4, -R177.reuse ;  /* 0x0000000418187c23 */ /* 0x100fe200080108b1 */
[--C-:B------:R-:W-:Y:S01]  /*a690*/  FFMA.FTZ R29, R29, UR4, -R177.reuse ;  /* 0x000000041d1d7c23 */ /* 0x100fe200080108b1 */
[----:B------:R-:W-:Y:S01]  /*a6a0*/  MUFU.EX2 R217, R18 ;  /* 0x0000001200d97308 */ /* 0x000fe20000000800 */
[----:B---3--:R-:W-:Y:S04]  /*a6b0*/  IMAD.WIDE.U32 R4, R4, -0x326172a9, RZ ;  /* 0xcd9e8d5704047825 */ /* 0x008fe800078e00ff */
[--C-:B------:R-:W-:Y:S01]  /*a6c0*/  FFMA.FTZ R28, R28, UR4, -R177.reuse ;  /* 0x000000041c1c7c23 */ /* 0x100fe200080108b1 */
[--C-:B------:R-:W-:Y:S01]  /*a6d0*/  FFMA.FTZ R26, R26, UR4, -R176.reuse ;  /* 0x000000041a1a7c23 */ /* 0x100fe200080108b0 */
[----:B------:R-:W-:Y:S01]  /*a6e0*/  FFMA.FTZ R42, R42, UR4, -R176 ;  /* 0x000000042a2a7c23 */ /* 0x000fe200080108b0 */
[----:B------:R-:W-:Y:S01]  /*a6f0*/  LOP3.LUT R2, R5, UR27, R232, 0x96, !PT ;  /* 0x0000001b05027c12 */ /* 0x000fe2000f8e96e8 */
[----:B------:R-:W-:Y:S01]  /*a700*/  FFMA.FTZ R38, R38, UR4, -R178 ;  /* 0x0000000426267c23 */ /* 0x000fe200080108b2 */
[----:B------:R-:W-:Y:S01]  /*a710*/  LOP3.LUT R16, R9, UR25, R4, 0x96, !PT ;  /* 0x0000001909107c12 */ /* 0x000fe2000f8e9604 */
[----:B------:R2:W-:Y:S01]  /*a720*/  MUFU.EX2 R220, R19 ;  /* 0x0000001300dc7308 */ /* 0x0005e20000000800 */
[----:B-1----:R-:W-:Y:S01]  /*a730*/  LOP3.LUT R7, R5, UR27, R230, 0x96, !PT ;  /* 0x0000001b05077c12 */ /* 0x002fe2000f8e96e6 */
[--C-:B------:R-:W-:Y:S01]  /*a740*/  FFMA.FTZ R41, R41, UR4, -R177.reuse ;  /* 0x0000000429297c23 */ /* 0x100fe200080108b1 */
[----:B------:R-:W-:Y:S01]  /*a750*/  LOP3.LUT R6, R181, UR25, R4, 0x96, !PT ;  /* 0x00000019b5067c12 */ /* 0x000fe2000f8e9604 */
[----:B------:R-:W-:Y:S04]  /*a760*/  IMAD.WIDE.U32 R4, R2, -0x2daee0ad, RZ ;  /* 0xd2511f5302047825 */ /* 0x000fe800078e00ff */
[----:B------:R-:W-:Y:S01]  /*a770*/  FFMA.FTZ R43, R43, UR4, -R176 ;  /* 0x000000042b2b7c23 */ /* 0x000fe200080108b0 */
[----:B------:R-:W-:Y:S01]  /*a780*/  FFMA.FTZ R50, R50, UR4, -R178 ;  /* 0x0000000432327c23 */ /* 0x000fe200080108b2 */
[----:B------:R-:W-:Y:S01]  /*a790*/  MUFU.EX2 R216, R12 ;  /* 0x0000000c00d87308 */ /* 0x000fe20000000800 */
[----:B------:R-:W-:Y:S01]  /*a7a0*/  LOP3.LUT R139, R5, UR24, R228, 0x96, !PT ;  /* 0x00000018058b7c12 */ /* 0x000fe2000f8e96e4 */
[----:B------:R-:W-:Y:S04]  /*a7b0*/  IMAD.WIDE.U32 R16, R16, -0x2daee0ad, RZ ;  /* 0xd2511f5310107825 */ /* 0x000fe800078e00ff */
[----:B------:R-:W-:Y:S01]  /*a7c0*/  FFMA.FTZ R54, R54, UR4, -R178 ;  /* 0x0000000436367c23 */ /* 0x000fe200080108b2 */
[--C-:B------:R-:W-:Y:S01]  /*a7d0*/  FFMA.FTZ R56, R56, UR4, -R177.reuse ;  /* 0x0000000438387c23 */ /* 0x100fe200080108b1 */
[--C-:B------:R-:W-:Y:S01]  /*a7e0*/  FFMA.FTZ R61, R61, UR4, -R177.reuse ;  /* 0x000000043d3d7c23 */ /* 0x100fe200080108b1 */
[----:B------:R-:W-:Y:S01]  /*a7f0*/  LOP3.LUT R172, R17, UR22, R4, 0x96, !PT ;  /* 0x0000001611ac7c12 */ /* 0x000fe2000f8e9604 */
[----:B------:R1:W-:Y:S01]  /*a800*/  MUFU.EX2 R198, R10 ;  /* 0x0000000a00c67308 */ /* 0x0003e20000000800 */
[----:B--2---:R-:W-:Y:S04]  /*a810*/  IMAD.WIDE.U32 R18, R0, -0x326172a9, RZ ;  /* 0xcd9e8d5700127825 */ /* 0x004fe800078e00ff */
[--C-:B------:R-:W-:Y:S01]  /*a820*/  FFMA.FTZ R87, R87, UR4, -R178.reuse ;  /* 0x0000000457577c23 */ /* 0x100fe200080108b2 */
[--C-:B------:R-:W-:Y:S01]  /*a830*/  FFMA.FTZ R76, R76, UR4, -R177.reuse ;  /* 0x000000044c4c7c23 */ /* 0x100fe200080108b1 */
[----:B------:R-:W-:Y:S01]  /*a840*/  FFMA.FTZ R82, R82, UR4, -R178 ;  /* 0x0000000452527c23 */ /* 0x000fe200080108b2 */
[C---:B------:R-:W-:Y:S01]  /*a850*/  LOP3.LUT R0, R19.reuse, UR27, R230, 0x96, !PT ;  /* 0x0000001b13007c12 */ /* 0x040fe2000f8e96e6 */
[----:B------:R-:W-:Y:S01]  /*a860*/  FFMA.FTZ R98, R98, UR4, -R178 ;  /* 0x0000000462627c23 */ /* 0x000fe200080108b2 */
[----:B------:R-:W-:Y:S01]  /*a870*/  LOP3.LUT R19, R19, UR27, R232, 0x96, !PT ;  /* 0x0000001b13137c12 */ /* 0x000fe2000f8e96e8 */
[----:B------:R2:W-:Y:S01]  /*a880*/  MUFU.EX2 R244, R13 ;  /* 0x0000000d00f47308 */ /* 0x0005e20000000800 */
[--C-:B------:R-:W-:Y:S01]  /*a890*/  FFMA.FTZ R99, R99, UR4, -R178.reuse ;  /* 0x0000000463637c23 */ /* 0x100fe200080108b2 */
[--C-:B------:R-:W-:Y:S01]  /*a8a0*/  FFMA.FTZ R72, R72, UR4, -R177.reuse ;  /* 0x0000000448487c23 */ /* 0x100fe200080108b1 */
[----:B------:R-:W-:Y:S01]  /*a8b0*/  FFMA.FTZ R70, R70, UR4, -R178 ;  /* 0x0000000446467c23 */ /* 0x000fe200080108b2 */
[--C-:B------:R-:W-:Y:S01]  /*a8c0*/  FFMA.FTZ R31, R31, UR4, -R176.reuse ;  /* 0x000000041f1f7c23 */ /* 0x100fe200080108b0 */
[----:B------:R-:W-:Y:S01]  /*a8d0*/  FFMA.FTZ R30, R30, UR4, -R176 ;  /* 0x000000041e1e7c23 */ /* 0x000fe200080108b0 */
[--C-:B------:R-:W-:Y:S01]  /*a8e0*/  FFMA.FTZ R55, R55, UR4, -R178.reuse ;  /* 0x0000000437377c23 */ /* 0x100fe200080108b2 */
[----:B------:R-:W-:Y:S01]  /*a8f0*/  FFMA.FTZ R66, R66, UR4, -R178 ;  /* 0x0000000442427c23 */ /* 0x000fe200080108b2 */
[--C-:B-1----:R-:W-:Y:S02]  /*a900*/  LOP3.LUT R10, R181, UR25, R18.reuse, 0x96, !PT ;  /* 0x00000019b50a7c12 */ /* 0x102fe4000f8e9612 */
[----:B------:R1:W-:Y:S01]  /*a910*/  MUFU.EX2 R219, R11 ;  /* 0x0000000b00db7308 */ /* 0x0003e20000000800 */
[----:B------:R-:W-:Y:S01]  /*a920*/  LOP3.LUT R18, R9, UR25, R18, 0x96, !PT ;  /* 0x0000001909127c12 */ /* 0x000fe2000f8e9612 */
[----:B------:R-:W-:Y:S04]  /*a930*/  IMAD.WIDE.U32 R4, R7, -0x2daee0ad, RZ ;  /* 0xd2511f5307047825 */ /* 0x000fe800078e00ff */
[----:B------:R-:W-:Y:S01]  /*a940*/  FFMA.FTZ R59, R59, UR4, -R176 ;  /* 0x000000043b3b7c23 */ /* 0x000fe200080108b0 */
[--C-:B------:R-:W-:Y:S01]  /*a950*/  FFMA.FTZ R60, R60, UR4, -R177.reuse ;  /* 0x000000043c3c7c23 */ /* 0x100fe200080108b1 */
[----:B------:R-:W-:Y:S01]  /*a960*/  IMAD.WIDE.U32 R174, R0, -0x2daee0ad, RZ ;  /* 0xd2511f5300ae7825 */ /* 0x000fe200078e00ff */
[--C-:B------:R-:W-:Y:S01]  /*a970*/  LOP3.LUT R2, R5, UR24, R226.reuse, 0x96, !PT ;  /* 0x0000001805027c12 */ /* 0x100fe2000f8e96e2 */
[----:B------:R-:W-:Y:S02]  /*a980*/  MUFU.EX2 R218, R14 ;  /* 0x0000000e00da7308 */ /* 0x000fe40000000800 */
[--C-:B------:R-:W-:Y:S01]  /*a990*/  FFMA.FTZ R57, R57, UR4, -R177.reuse ;  /* 0x0000000439397c23 */ /* 0x100fe200080108b1 */
[----:B--2---:R-:W-:Y:S01]  /*a9a0*/  IMAD.WIDE.U32 R12, R6, -0x2daee0ad, RZ ;  /* 0xd2511f53060c7825 */ /* 0x004fe200078e00ff */
[----:B------:R-:W-:Y:S03]  /*a9b0*/  LOP3.LUT R6, R175, UR24, R226, 0x96, !PT ;  /* 0x00000018af067c12 */ /* 0x000fe6000f8e96e2 */
[--C-:B------:R-:W-:Y:S01]  /*a9c0*/  FFMA.FTZ R62, R62, UR4, -R176.reuse ;  /* 0x000000043e3e7c23 */ /* 0x100fe200080108b0 */
[----:B------:R-:W-:Y:S01]  /*a9d0*/  FFMA.FTZ R63, R63, UR4, -R176 ;  /* 0x000000043f3f7c23 */ /* 0x000fe200080108b0 */
[----:B------:R-:W-:Y:S01]  /*a9e0*/  LOP3.LUT R0, R13, UR22, R4, 0x96, !PT ;  /* 0x000000160d007c12 */ /* 0x000fe2000f8e9604 */
[----:B------:R2:W-:Y:S01]  /*a9f0*/  MUFU.EX2 R236, R15 ;  /* 0x0000000f00ec7308 */ /* 0x0005e20000000800 */
[----:B-1----:R-:W-:Y:S04]  /*aa00*/  IMAD.WIDE.U32 R10, R10, -0x2daee0ad, RZ ;  /* 0xd2511f530a0a7825 */ /* 0x002fe800078e00ff */
[----:B------:R-:W-:Y:S01]  /*aa10*/  FFMA.FTZ R83, R83, UR4, -R178 ;  /* 0x0000000453537c23 */ /* 0x000fe200080108b2 */
[----:B------:R-:W-:Y:S01]  /*aa20*/  FFMA.FTZ R74, R74, UR4, -R176 ;  /* 0x000000044a4a7c23 */ /* 0x000fe200080108b0 */
[----:B------:R-:W-:Y:S01]  /*aa30*/  IMAD.WIDE.U32 R4, R139, -0x326172a9, RZ ;  /* 0xcd9e8d578b047825 */ /* 0x000fe200078e00ff */
[----:B------:R-:W-:Y:S02]  /*aa40*/  LOP3.LUT R174, R11, UR22, R174, 0x96, !PT ;  /* 0x000000160bae7c12 */ /* 0x000fe4000f8e96ae */
[----:B------:R-:W-:Y:S01]  /*aa50*/  MUFU.EX2 R243, R32 ;  /* 0x0000002000f37308 */ /* 0x000fe20000000800 */
[----:B------:R-:W-:Y:S01]  /*aa60*/  IMAD.WIDE.U32 R172, R172, -0x326172a9, RZ ;  /* 0xcd9e8d57acac7825 */ /* 0x000fe200078e00ff */
[----:B------:R-:W-:Y:S03]  /*aa70*/  LOP3.LUT R11, R5, UR23, R8, 0x96, !PT ;  /* 0x00000017050b7c12 */ /* 0x000fe6000f8e9608 */
[----:B------:R-:W-:Y:S01]  /*aa80*/  FFMA.FTZ R75, R75, UR4, -R176 ;  /* 0x000000044b4b7c23 */ /* 0x000fe200080108b0 */
[----:B------:R-:W-:Y:S01]  /*aa90*/  IMAD.WIDE.U32 R182, R19, -0x2daee0ad, RZ ;  /* 0xd2511f5313b67825 */ /* 0x000fe200078e00ff */
[----:B------:R-:W-:Y:S03]  /*aaa0*/  LOP3.LUT R17, R173, UR21, R4, 0x96, !PT ;  /* 0x00000015ad117c12 */ /* 0x000fe6000f8e9604 */
[----:B------:R1:W-:Y:S01]  /*aab0*/  MUFU.EX2 R242, R33 ;  /* 0x0000002100f27308 */ /* 0x0003e20000000800 */
[----:B------:R-:W-:Y:S01]  /*aac0*/  IMAD.WIDE.U32 R18, R18, -0x2daee0ad, RZ ;  /* 0xd2511f5312127825 */ /* 0x000fe200078e00ff */
[----:B------:R-:W-:Y:S03]  /*aad0*/  LOP3.LUT R7, R183, UR24, R228, 0x96, !PT ;  /* 0x00000018b7077c12 */ /* 0x000fe6000f8e96e4 */
[--C-:B------:R-:W-:Y:S01]  /*aae0*/  FFMA.FTZ R77, R77, UR4, -R177.reuse ;  /* 0x000000044d4d7c23 */ /* 0x100fe200080108b1 */
[----:B------:R-:W-:Y:S01]  /*aaf0*/  IMAD.WIDE.U32 R4, R2, -0x326172a9, RZ ;  /* 0xcd9e8d5702047825 */ /* 0x000fe200078e00ff */
[----:B------:R-:W-:Y:S03]  /*ab00*/  LOP3.LUT R182, R19, UR22, R182, 0x96, !PT ;  /* 0x0000001613b67c12 */ /* 0x000fe6000f8e96b6 */
[----:B------:R3:W-:Y:S01]  /*ab10*/  MUFU.EX2 R239, R34 ;  /* 0x0000002200ef7308 */ /* 0x0007e20000000800 */
[----:B--2---:R-:W-:Y:S01]  /*ab20*/  IMAD.WIDE.U32 R14, R0, -0x326172a9, RZ ;  /* 0xcd9e8d57000e7825 */ /* 0x004fe200078e00ff */
[----:B------:R-:W-:Y:S03]  /*ab30*/  LOP3.LUT R5, R5, UR23, R180, 0x96, !PT ;  /* 0x0000001705057c12 */ /* 0x000fe6000f8e96b4 */
[----:B------:R-:W-:Y:S01]  /*ab40*/  FFMA.FTZ R0, R35, UR4, -R178 ;  /* 0x0000000423007c23 */ /* 0x000fe200080108b2 */
[----:B------:R-:W-:Y:S01]  /*ab50*/  IMAD.WIDE.U32 R184, R6, -0x326172a9, RZ ;  /* 0xcd9e8d5706b87825 */ /* 0x000fe200078e00ff */
[----:B------:R-:W-:Y:S03]  /*ab60*/  LOP3.LUT R13, R15, UR21, R4, 0x96, !PT ;  /* 0x000000150f0d7c12 */ /* 0x000fe6000f8e9604 */
[----:B------:R-:W-:Y:S01]  /*ab70*/  MUFU.EX2 R221, R27 ;  /* 0x0000001b00dd7308 */ /* 0x000fe20000000800 */
[----:B-1----:R-:W-:Y:S01]  /*ab80*/  IMAD.WIDE.U32 R32, R7, -0x326172a9, RZ ;  /* 0xcd9e8d5707207825 */ /* 0x002fe200078e00ff */
[----:B------:R-:W-:Y:S03]  /*ab90*/  LOP3.LUT R15, R185, UR23, R180, 0x96, !PT ;  /* 0x00000017b90f7c12 */ /* 0x000fe6000f8e96b4 */
[----:B------:R-:W-:Y:S01]  /*aba0*/  FFMA.FTZ R78, R78, UR4, -R176 ;  /* 0x000000044e4e7c23 */ /* 0x000fe200080108b0 */
[----:B------:R-:W-:Y:S01]  /*abb0*/  IMAD.WIDE.U32 R174, R174, -0x326172a9, RZ ;  /* 0xcd9e8d57aeae7825 */ /* 0x000fe200078e00ff */
[----:B------:R-:W-:Y:S03]  /*abc0*/  LOP3.LUT R19, R33, UR23, R8, 0x96, !PT ;  /* 0x0000001721137c12 */ /* 0x000fe6000f8e9608 */
        /* <DEDUP_REMOVED lines=13> */
[----:B------:R-:W-:Y:S01]  /*aca0*/  IMAD.WIDE.U32 R32, R13, -0x2daee0ad, RZ ;  /* 0xd2511f530d207825 */ /* 0x000fe200078e00ff */
[----:B------:R-:W-:Y:S03]  /*acb0*/  LOP3.LUT R5, R17, UR18, R6, 0x96, !PT ;  /* 0x0000001211057c12 */ /* 0x000fe6000f8e9606 */
[----:B------:R-:W-:Y:S01]  /*acc0*/  FFMA.FTZ R71, R71, UR4, -R178 ;  /* 0x0000000447477c23 */ /* 0x000fe200080108b2 */
[----:B---3--:R-:W-:Y:S01]  /*acd0*/  IMAD.WIDE.U32 R34, R184, -0x2daee0ad, RZ ;  /* 0xd2511f53b8227825 */ /* 0x008fe200078e00ff */
[----:B------:R-:W-:Y:S03]  /*ace0*/  LOP3.LUT R6, R33, UR18, R4, 0x96, !PT ;  /* 0x0000001221067c12 */ /* 0x000fe6000f8e9604 */
[----:B------:R-:W-:Y:S01]  /*acf0*/  MUFU.EX2 R204, R25 ;  /* 0x0000001900cc7308 */ /* 0x000fe20000000800 */
[----:B------:R-:W-:Y:S04]  /*ad00*/  IMAD.WIDE.U32 R12, R15, -0x2daee0ad, RZ ;  /* 0xd2511f530f0c7825 */ /* 0x000fe800078e00ff */
[--C-:B------:R-:W-:Y:S01]  /*ad10*/  FFMA.FTZ R114, R114, UR4, -R178.reuse ;  /* 0x0000000472727c23 */ /* 0x100fe200080108b2 */
[----:B------:R-:W-:Y:S01]  /*ad20*/  FFMA.FTZ R115, R115, UR4, -R178 ;  /* 0x0000000473737c23 */ /* 0x000fe200080108b2 */
[----:B------:R-:W-:Y:S01]  /*ad30*/  IMAD.WIDE.U32 R184, R19, -0x2daee0ad, RZ ;  /* 0xd2511f5313b87825 */ /* 0x000fe200078e00ff */
[----:B------:R-:W-:Y:S02]  /*ad40*/  LOP3.LUT R17, R13, UR20, R10, 0x96, !PT ;  /* 0x000000140d117c12 */ /* 0x000fe4000f8e960a */
[----:B------:R-:W-:Y:S01]  /*ad50*/  LOP3.LUT R15, R35, UR18, R12, 0x96, !PT ;  /* 0x00000012230f7c12 */ /* 0x000fe2000f8e960c */
[----:B------:R-:W-:Y:S01]  /*ad60*/  IMAD.WIDE.U32 R12, R2, -0x326172a9, RZ ;  /* 0xcd9e8d57020c7825 */ /* 0x000fe200078e00ff */
[----:B------:R-:W-:Y:S01]  /*ad70*/  LOP3.LUT R173, R185, UR20, R18, 0x96, !PT ;  /* 0x00000014b9ad7c12 */ /* 0x000fe2000f8e9612 */
[----:B------:R3:W-:Y:S02]  /*ad80*/  MUFU.EX2 R237, R23 ;  /* 0x0000001700ed7308 */ /* 0x0007e40000000800 */
[----:B------:R-:W-:Y:S01]  /*ad90*/  FFMA.FTZ R102, R102, UR4, -R178 ;  /* 0x0000000466667c23 */ /* 0x000fe200080108b2 */
[----:B------:R-:W-:Y:S01]  /*ada0*/  IMAD.WIDE.U32 R6, R6, -0x326172a9, RZ ;  /* 0xcd9e8d5706067825 */ /* 0x000fe200078e00ff */
[----:B------:R-:W-:Y:S03]  /*adb0*/  LOP3.LUT R172, R13, UR19, R172, 0x96, !PT ;  /* 0x000000130dac7c12 */ /* 0x000fe6000f8e96ac */
[--C-:B------:R-:W-:Y:S01]  /*adc0*/  FFMA.FTZ R103, R103, UR4, -R178.reuse ;  /* 0x0000000467677c23 */ /* 0x100fe200080108b2 */
[----:B------:R-:W-:Y:S01]  /*add0*/  IMAD.WIDE.U32 R10, R11, -0x326172a9, RZ ;  /* 0xcd9e8d570b0a7825 */ /* 0x000fe200078e00ff */
[----:B------:R-:W-:Y:S01]  /*ade0*/  LOP3.LUT R18, R6, 0xff, RZ, 0xc0, !PT ;  /* 0x000000ff06127812 */ /* 0x000fe200078ec0ff */
[----:B------:R-:W4:Y:S02]  /*adf0*/  MUFU.EX2 R241, R22 ;  /* 0x0000001600f17308 */ /* 0x000f240000000800 */
[----:B------:R-:W-:Y:S01]  /*ae00*/  FFMA.FTZ R130, R130, UR4, -R178 ;  /* 0x0000000482827c23 */ /* 0x000fe200080108b2 */
[----:B------:R-:W-:Y:S01]  /*ae10*/  IMAD.WIDE.U32 R4, R5, -0x326172a9, RZ ;  /* 0xcd9e8d5705047825 */ /* 0x000fe200078e00ff */
[----:B------:R-:W-:Y:S02]  /*ae20*/  LOP3.LUT R13, R11, UR19, R14, 0x96, !PT ;  /* 0x000000130b0d7c12 */ /* 0x000fe4000f8e960e */
[----:B-1----:R-:W-:Y:S01]  /*ae30*/  LOP3.LUT R0, R7, UR29, R10, 0x96, !PT ;  /* 0x0000001d07007c12 */ /* 0x002fe2000f8e960a */
[----:B------:R-:W-:Y:S01]  /*ae40*/  FFMA.FTZ R131, R131, UR4, -R178 ;  /* 0x0000000483837c23 */ /* 0x000fe200080108b2 */
[----:B------:R-:W-:Y:S02]  /*ae50*/  LOP3.LUT R12, R5, UR29, R12, 0x96, !PT ;  /* 0x0000001d050c7c12 */ /* 0x000fe4000f8e960c */
[----:B------:R-:W-:Y:S01]  /*ae60*/  MUFU.EX2 R196, R24 ;  /* 0x0000001800c47308 */ /* 0x000fe20000000800 */
[----:B------:R-:W-:Y:S01]  /*ae70*/  LOP3.LUT R2, R4, 0xffff, RZ, 0xc0, !PT ;  /* 0x0000ffff04027812 */ /* 0x000fe200078ec0ff */
[--C-:B------:R-:W-:Y:S01]  /*ae80*/  FFMA.FTZ R118, R118, UR4, -R178.reuse ;  /* 0x0000000476767c23 */ /* 0x100fe200080108b2 */
[----:B------:R-:W-:Y:S01]  /*ae90*/  LOP3.LUT R20, R4, 0xff, RZ, 0xc0, !PT ;  /* 0x000000ff04147812 */ /* 0x000fe200078ec0ff */
[----:B------:R-:W-:Y:S01]  /*aea0*/  FFMA.FTZ R178, R119, UR4, -R178 ;  /* 0x0000000477b27c23 */ /* 0x000fe200080108b2 */
[--C-:B------:R-:W-:Y:S01]  /*aeb0*/  SHF.R.U32.HI R19, RZ, 0x10, R4.reuse ;  /* 0x00000010ff137819 */ /* 0x100fe20000011604 */
[--C-:B------:R-:W-:Y:S01]  /*aec0*/  FFMA.FTZ R88, R88, UR4, -R177.reuse ;  /* 0x0000000458587c23 */ /* 0x100fe200080108b1 */
[----:B--2---:R-:W-:Y:S01]  /*aed0*/  SHF.R.U32.HI R21, RZ, 0x18, R4 ;  /* 0x00000018ff157819 */ /* 0x004fe20000011604 */
[----:B------:R-:W-:Y:S01]  /*aee0*/  IMAD.WIDE.U32 R10, R17, -0x326172a9, RZ ;  /* 0xcd9e8d57110a7825 */ /* 0x000fe200078e00ff */
[----:B------:R-:W-:Y:S01]  /*aef0*/  LOP3.LUT R14, R6, 0xffff, RZ, 0xc0, !PT ;  /* 0x0000ffff060e7812 */ /* 0x000fe200078ec0ff */
[----:B------:R4:W-:Y:S01]  /*af00*/  MUFU.EX2 R212, R45 ;  /* 0x0000002d00d47308 */ /* 0x0009e20000000800 */
[--C-:B------:R-:W-:Y:S01]  /*af10*/  SHF.R.U32.HI R17, RZ, 0x18, R6.reuse ;  /* 0x00000018ff117819 */ /* 0x100fe20000011606 */
[----:B------:R-:W-:Y:S01]  /*af20*/  IMAD.WIDE.U32 R4, R15, -0x326172a9, RZ ;  /* 0xcd9e8d570f047825 */ /* 0x000fe200078e00ff */
[----:B------:R-:W-:Y:S02]  /*af30*/  SHF.R.U32.HI R15, RZ, 0x10, R6 ;  /* 0x00000010ff0f7819 */ /* 0x000fe40000011606 */
[----:B------:R-:W-:Y:S01]  /*af40*/  LOP3.LUT R174, R11, UR19, R174, 0x96, !PT ;  /* 0x000000130bae7c12 */ /* 0x000fe2000f8e96ae */
[----:B------:R-:W-:Y:S01]  /*af50*/  IMAD.WIDE.U32 R6, R172, -0x2daee0ad, RZ ;  /* 0xd2511f53ac067825 */ /* 0x000fe200078e00ff */
[----:B------:R-:W-:Y:S03]  /*af60*/  LOP3.LUT R11, R5, UR29, R10, 0x96, !PT ;  /* 0x0000001d050b7c12 */ /* 0x000fe6000f8e960a */
[----:B------:R-:W-:Y:S01]  /*af70*/  MUFU.EX2 R213, R51 ;  /* 0x0000003300d57308 */ /* 0x000fe20000000800 */
[----:B------:R-:W-:Y:S01]  /*af80*/  LOP3.LUT R139, R4, 0xffff, RZ, 0xc0, !PT ;  /* 0x0000ffff048b7812 */ /* 0x000fe200078ec0ff */
[----:B------:R-:W-:Y:S01]  /*af90*/  FFMA.FTZ R89, R89, UR4, -R177 ;  /* 0x0000000459597c23 */ /* 0x000fe200080108b1 */
[----:B------:R-:W-:Y:S01]  /*afa0*/  SHF.R.U32.HI R175, RZ, 0x10, R4 ;  /* 0x00000010ffaf7819 */ /* 0x000fe20000011604 */
[--C-:B------:R-:W-:Y:S01]  /*afb0*/  FFMA.FTZ R90, R90, UR4, -R176.reuse ;  /* 0x000000045a5a7c23 */ /* 0x100fe200080108b0 */
[----:B------:R-:W-:Y:S01]  /*afc0*/  LOP3.LUT R183, R4, 0xff, RZ, 0xc0, !PT ;  /* 0x000000ff04b77812 */ /* 0x000fe200078ec0ff */
[----:B------:R-:W-:Y:S01]  /*afd0*/  FFMA.FTZ R91, R91, UR4, -R176 ;  /* 0x000000045b5b7c23 */ /* 0x000fe200080108b0 */
[----:B------:R-:W-:Y:S01]  /*afe0*/  SHF.R.U32.HI R172, RZ, 0x18, R4 ;  /* 0x00000018ffac7819 */ /* 0x000fe20000011604 */
[----:B------:R-:W-:Y:S01]  /*aff0*/  IMAD.WIDE.U32 R4, R13, -0x2daee0ad, RZ ;  /* 0xd2511f530d047825 */ /* 0x000fe200078e00ff */
[----:B------:R-:W-:Y:S01]  /*b000*/  SHF.R.U32.HI R2, RZ, 0x8, R2 ;  /* 0x00000008ff027819 */ /* 0x000fe20000011602 */
[----:B------:R-:W-:Y:S01]  /*b010*/  MUFU.EX2 R206, R28 ;  /* 0x0000001c00ce7308 */ /* 0x000fe20000000800 */
[----:B---3--:R-:W-:Y:S01]  /*b020*/  LOP3.LUT R23, R6, 0xffff, RZ, 0xc0, !PT ;  /* 0x0000ffff06177812 */ /* 0x008fe200078ec0ff */
[----:B----4-:R-:W-:Y:S01]  /*b030*/  IMAD.MOV.U32 R45, RZ, RZ, R241 ;  /* 0x000000ffff2d7224 */ /* 0x010fe200078e00f1 */
[--C-:B------:R-:W-:Y:S01]  /*b040*/  SHF.R.U32.HI R33, RZ, 0x10, R6.reuse ;  /* 0x00000010ff217819 */ /* 0x100fe20000011606 */
[--C-:B------:R-:W-:Y:S01]  /*b050*/  FFMA.FTZ R92, R92, UR4, -R177.reuse ;  /* 0x000000045c5c7c23 */ /* 0x100fe200080108b1 */
[----:B------:R-:W-:Y:S01]  /*b060*/  LOP3.LUT R35, R6, 0xff, RZ, 0xc0, !PT ;  /* 0x000000ff06237812 */ /* 0x000fe200078ec0ff */
[--C-:B------:R-:W-:Y:S01]  /*b070*/  FFMA.FTZ R93, R93, UR4, -R177.reuse ;  /* 0x000000045d5d7c23 */ /* 0x100fe200080108b1 */
[----:B------:R-:W-:Y:S03]  /*b080*/  SHF.R.U32.HI R25, RZ, 0x18, R6 ;  /* 0x00000018ff197819 */ /* 0x000fe60000011606 */
[----:B------:R-:W-:Y:S01]  /*b090*/  MUFU.EX2 R193, R26 ;  /* 0x0000001a00c17308 */ /* 0x000fe20000000800 */
[----:B------:R-:W-:Y:S01]  /*b0a0*/  LOP3.LUT R10, R7, UR28, R16, 0x96, !PT ;  /* 0x0000001c070a7c12 */ /* 0x000fe2000f8e9610 */
[----:B------:R-:W-:Y:S01]  /*b0b0*/  FFMA.FTZ R94, R94, UR4, -R176 ;  /* 0x000000045e5e7c23 */ /* 0x000fe200080108b0 */
[----:B------:R-:W-:Y:S01]  /*b0c0*/  LOP3.LUT R6, R5, UR28, R32, 0x96, !PT ;  /* 0x0000001c05067c12 */ /* 0x000fe2000f8e9620 */
[--C-:B------:R-:W-:Y:S01]  /*b0d0*/  FFMA.FTZ R104, R104, UR4, -R177.reuse ;  /* 0x0000000468687c23 */ /* 0x100fe200080108b1 */
[C---:B------:R-:W-:Y:S01]  /*b0e0*/  LOP3.LUT R16, R4.reuse, 0xffff, RZ, 0xc0, !PT ;  /* 0x0000ffff04107812 */ /* 0x040fe200078ec0ff */
[--C-:B------:R-:W-:Y:S01]  /*b0f0*/  FFMA.FTZ R105, R105, UR4, -R177.reuse ;  /* 0x0000000469697c23 */ /* 0x100fe200080108b1 */
[--C-:B------:R-:W-:Y:S03]  /*b100*/  SHF.R.U32.HI R22, RZ, 0x10, R4.reuse ;  /* 0x00000010ff167819 */ /* 0x100fe60000011604 */
[----:B------:R1:W-:Y:S01]  /*b110*/  MUFU.EX2 R252, R46 ;  /* 0x0000002e00fc7308 */ /* 0x0003e20000000800 */
[----:B------:R-:W-:Y:S01]  /*b120*/  LOP3.LUT R32, R4, 0xff, RZ, 0xc0, !PT ;  /* 0x000000ff04207812 */ /* 0x000fe200078ec0ff */
[----:B------:R-:W-:Y:S01]  /*b130*/  FFMA.FTZ R108, R108, UR4, -R177 ;  /* 0x000000046c6c7c23 */ /* 0x000fe200080108b1 */
[----:B------:R-:W-:Y:S01]  /*b140*/  SHF.R.U32.HI R24, RZ, 0x18, R4 ;  /* 0x00000018ff187819 */ /* 0x000fe20000011604 */
[----:B------:R-:W-:Y:S01]  /*b150*/  IMAD.WIDE.U32 R4, R174, -0x2daee0ad, RZ ;  /* 0xd2511f53ae047825 */ /* 0x000fe200078e00ff */
[----:B------:R-:W-:Y:S02]  /*b160*/  PRMT R188, R20, 0x5410, R2 ;  /* 0x0000541014bc7816 */ /* 0x000fe40000000002 */
[----:B------:R-:W-:Y:S03]  /*b170*/  LOP3.LUT R2, R15, 0xff, RZ, 0xc0, !PT ;  /* 0x000000ff0f027812 */ /* 0x000fe600078ec0ff */
[----:B------:R-:W-:Y:S01]  /*b180*/  MUFU.EX2 R207, R29 ;  /* 0x0000001d00cf7308 */ /* 0x000fe20000000800 */
[----:B------:R-:W-:Y:S01]  /*b190*/  SHF.R.U32.HI R7, RZ, 0x8, R14 ;  /* 0x00000008ff077819 */ /* 0x000fe2000001160e */
[----:B------:R-:W-:Y:S01]  /*b1a0*/  IMAD.WIDE.U32 R14, R186, -0x2daee0ad, RZ ;  /* 0xd2511f53ba0e7825 */ /* 0x000fe200078e00ff */
[----:B------:R-:W-:Y:S02]  /*b1b0*/  PRMT R190, R2, 0x5410, R17 ;  /* 0x0000541002be7816 */ /* 0x000fe40000000011 */
[----:B------:R-:W-:Y:S01]  /*b1c0*/  LOP3.LUT R2, R5, UR28, R34, 0x96, !PT ;  /* 0x0000001c05027c12 */ /* 0x000fe2000f8e9622 */
[----:B------:R-:W-:Y:S01]  /*b1d0*/  FFMA.FTZ R109, R109, UR4, -R177 ;  /* 0x000000046d6d7c23 */ /* 0x000fe200080108b1 */
[----:B------:R-:W-:Y:S03]  /*b1e0*/  LOP3.LUT R13, R19, 0xff, RZ, 0xc0, !PT ;  /* 0x000000ff130d7812 */ /* 0x000fe600078ec0ff */
[----:B------:R-:W-:Y:S01]  /*b1f0*/  MUFU.EX2 R197, R50 ;  /* 0x0000003200c57308 */ /* 0x000fe20000000800 */
[C---:B------:R-:W-:Y:S01]  /*b200*/  LOP3.LUT R34, R4.reuse, 0xffff, RZ, 0xc0, !PT ;  /* 0x0000ffff04227812 */ /* 0x040fe200078ec0ff */
[----:B-1----:R-:W-:Y:S01]  /*b210*/  IMAD.MOV.U32 R46, RZ, RZ, R247 ;  /* 0x000000ffff2e7224 */ /* 0x002fe200078e00f7 */
[----:B------:R-:W-:Y:S01]  /*b220*/  LOP3.LUT R174, R4, 0xff, RZ, 0xc0, !PT ;  /* 0x000000ff04ae7812 */ /* 0x000fe200078ec0ff */
[--C-:B------:R-:W-:Y:S01]  /*b230*/  FFMA.FTZ R120, R120, UR4, -R177.reuse ;  /* 0x0000000478787c23 */ /* 0x100fe200080108b1 */
[--C-:B------:R-:W-:Y:S01]  /*b240*/  SHF.R.U32.HI R185, RZ, 0x10, R4.reuse ;  /* 0x00000010ffb97819 */ /* 0x100fe20000011604 */
[----:B------:R-:W-:Y:S01]  /*b250*/  FFMA.FTZ R121, R121, UR4, -R177 ;  /* 0x0000000479797c23 */ /* 0x000fe200080108b1 */
[----:B------:R-:W-:Y:S03]  /*b260*/  SHF.R.U32.HI R189, RZ, 0x18, R4 ;  /* 0x00000018ffbd7819 */ /* 0x000fe60000011604 */
[----:B------:R1:W-:Y:S01]  /*b270*/  MUFU.EX2 R201, R44 ;  /* 0x0000002c00c97308 */ /* 0x0003e20000000800 */
[----:B------:R-:W-:Y:S01]  /*b280*/  PRMT R191, R18, 0x5410, R7 ;  /* 0x0000541012bf7816 */ /* 0x000fe20000000007 */
[--C-:B------:R-:W-:Y:S01]  /*b290*/  FFMA.FTZ R124, R124, UR4, -R177.reuse ;  /* 0x000000047c7c7c23 */ /* 0x100fe200080108b1 */
[C---:B------:R-:W-:Y:S01]  /*b2a0*/  LOP3.LUT R4, R12.reuse, 0xffff, RZ, 0xc0, !PT ;  /* 0x0000ffff0c047812 */ /* 0x040fe200078ec0ff */
[----:B------:R-:W-:Y:S01]  /*b2b0*/  FFMA.FTZ R177, R125, UR4, -R177 ;  /* 0x000000047db17c23 */ /* 0x000fe200080108b1 */
[----:B------:R-:W-:Y:S01]  /*b2c0*/  SHF.R.U32.HI R7, RZ, 0x10, R12 ;  /* 0x00000010ff077819 */ /* 0x000fe2000001160c */
[--C-:B------:R-:W-:Y:S01]  /*b2d0*/  FFMA.FTZ R95, R95, UR4, -R176.reuse ;  /* 0x000000045f5f7c23 */ /* 0x100fe200080108b0 */
[----:B------:R-:W-:Y:S03]  /*b2e0*/  PRMT R187, R13, 0x5410, R21 ;  /* 0x000054100dbb7816 */ /* 0x000fe60000000015 */
[----:B------:R-:W-:Y:S01]  /*b2f0*/  MUFU.EX2 R251, R47 ;  /* 0x0000002f00fb7308 */ /* 0x000fe20000000800 */
[----:B------:R-:W-:Y:S01]  /*b300*/  LOP3.LUT R13, R12, 0xff, RZ, 0xc0, !PT ;  /* 0x000000ff0c0d7812 */ /* 0x000fe200078ec0ff */
[----:B------:R-:W-:Y:S01]  /*b310*/  FFMA.FTZ R106, R106, UR4, -R176 ;  /* 0x000000046a6a7c23 */ /* 0x000fe200080108b0 */
[----:B------:R-:W-:Y:S01]  /*b320*/  SHF.R.U32.HI R5, RZ, 0x8, R4 ;  /* 0x00000008ff057819 */ /* 0x000fe20000011604 */
[----:B------:R-:W-:Y:S01]  /*b330*/  FFMA.FTZ R107, R107, UR4, -R176 ;  /* 0x000000046b6b7c23 */ /* 0x000fe200080108b0 */
[----:B------:R-:W-:Y:S01]  /*b340*/  SHF.R.U32.HI R12, RZ, 0x18, R12 ;  /* 0x00000018ff0c7819 */ /* 0x000fe2000001160c */
[----:B------:R-:W-:Y:S01]  /*b350*/  FFMA.FTZ R110, R110, UR4, -R176 ;  /* 0x000000046e6e7c23 */ /* 0x000fe200080108b0 */
[----:B------:R-:W-:Y:S03]  /*b360*/  LOP3.LUT R4, R7, 0xff, RZ, 0xc0, !PT ;  /* 0x000000ff07047812 */ /* 0x000fe600078ec0ff */
[----:B------:R-:W-:Y:S01]  /*b370*/  MUFU.EX2 R248, R67 ;  /* 0x0000004300f87308 */ /* 0x000fe20000000800 */
[----:B------:R-:W-:Y:S01]  /*b380*/  PRMT R28, R13, 0x5410, R5 ;  /* 0x000054100d1c7816 */ /* 0x000fe20000000005 */
[----:B-1----:R-:W-:Y:S01]  /*b390*/  IMAD.MOV.U32 R44, RZ, RZ, R245 ;  /* 0x000000ffff2c7224 */ /* 0x002fe200078e00f5 */
[----:B------:R-:W-:Y:S01]  /*b3a0*/  PRMT R29, R4, 0x5410, R12 ;  /* 0x00005410041d7816 */ /* 0x000fe2000000000c */
[----:B------:R-:W-:Y:S01]  /*b3b0*/  IMAD.WIDE.U32 R12, R173, -0x326172a9, RZ ;  /* 0xcd9e8d57ad0c7825 */ /* 0x000fe200078e00ff */
[C---:B------:R-:W-:Y:S02]  /*b3c0*/  LOP3.LUT R4, R0.reuse, 0xffff, RZ, 0xc0, !PT ;  /* 0x0000ffff00047812 */ /* 0x040fe400078ec0ff */
[----:B------:R-:W-:Y:S01]  /*b3d0*/  LOP3.LUT R15, R15, UR18, R184, 0x96, !PT ;  /* 0x000000120f0f7c12 */ /* 0x000fe2000f8e96b8 */
[----:B------:R-:W-:Y:S01]  /*b3e0*/  IMAD.MOV.U32 R184, RZ, RZ, R237 ;  /* 0x000000ffffb87224 */ /* 0x000fe200078e00ed */
[----:B------:R-:W-:Y:S01]  /*b3f0*/  LOP3.LUT R5, R0, 0xff, RZ, 0xc0, !PT ;  /* 0x000000ff00057812 */ /* 0x000fe200078ec0ff */
[----:B------:R-:W-:Y:S01]  /*b400*/  MUFU.EX2 R241, R58 ;  /* 0x0000003a00f17308 */ /* 0x000fe20000000800 */
[----:B------:R-:W-:Y:S01]  /*b410*/  SHF.R.U32.HI R4, RZ, 0x8, R4 ;  /* 0x00000008ff047819 */ /* 0x000fe20000011604 */
[----:B------:R-:W-:Y:S01]  /*b420*/  FFMA.FTZ R111, R111, UR4, -R176 ;  /* 0x000000046f6f7c23 */ /* 0x000fe200080108b0 */
[----:B------:R-:W-:Y:S01]  /*b430*/  SHF.R.U32.HI R7, RZ, 0x10, R0 ;  /* 0x00000010ff077819 */ /* 0x000fe20000011600 */
[----:B------:R-:W-:Y:S01]  /*b440*/  FFMA.FTZ R122, R122, UR4, -R176 ;  /* 0x000000047a7a7c23 */ /* 0x000fe200080108b0 */
[----:B------:R-:W-:Y:S01]  /*b450*/  PRMT R27, R5, 0x5410, R4 ;  /* 0x00005410051b7816 */ /* 0x000fe20000000004 */
[----:B------:R-:W-:Y:S01]  /*b460*/  IMAD.WIDE.U32 R4, R15, -0x326172a9, RZ ;  /* 0xcd9e8d570f047825 */ /* 0x000fe200078e00ff */
[----:B------:R-:W-:Y:S03]  /*b470*/  LOP3.LUT R182, R13, UR19, R182, 0x96, !PT ;  /* 0x000000130db67c12 */ /* 0x000fe6000f8e96b6 */
[----:B------:R1:W-:Y:S01]  /*b480*/  MUFU.EX2 R203, R31 ;  /* 0x0000001f00cb7308 */ /* 0x0003e20000000800 */
[----:B------:R-:W-:Y:S01]  /*b490*/  SHF.R.U32.HI R13, RZ, 0x18, R0 ;  /* 0x00000018ff0d7819 */ /* 0x000fe20000011600 */
[--C-:B------:R-:W-:Y:S01]  /*b4a0*/  FFMA.FTZ R123, R123, UR4, -R176.reuse ;  /* 0x000000047b7b7c23 */ /* 0x100fe200080108b0 */
[----:B------:R-:W-:Y:S01]  /*b4b0*/  LOP3.LUT R7, R7, 0xff, RZ, 0xc0, !PT ;  /* 0x000000ff07077812 */ /* 0x000fe200078ec0ff */
[----:B------:R-:W-:Y:S01]  /*b4c0*/  FFMA.FTZ R126, R126, UR4, -R176 ;  /* 0x000000047e7e7c23 */ /* 0x000fe200080108b0 */
[----:B------:R-:W-:Y:S01]  /*b4d0*/  LOP3.LUT R0, R5, UR29, R12, 0x96, !PT ;  /* 0x0000001d05007c12 */ /* 0x000fe2000f8e960c */
[----:B------:R-:W-:Y:S01]  /*b4e0*/  FFMA.FTZ R176, R127, UR4, -R176 ;  /* 0x000000047fb07c23 */ /* 0x000fe200080108b0 */
[C---:B------:R-:W-:Y:S03]  /*b4f0*/  LOP3.LUT R5, R4.reuse, 0xffff, RZ, 0xc0, !PT ;  /* 0x0000ffff04057812 */ /* 0x040fe600078ec0ff */
[----:B------:R2:W-:Y:S01]  /*b500*/  MUFU.EX2 R240, R30 ;  /* 0x0000001e00f07308 */ /* 0x0005e20000000800 */
[----:B------:R-:W-:Y:S02]  /*b510*/  PRMT R26, R7, 0x5410, R13 ;  /* 0x00005410071a7816 */ /* 0x000fe4000000000d */
[----:B------:R-:W-:Y:S02]  /*b520*/  LOP3.LUT R7, R4, 0xff, RZ, 0xc0, !PT ;  /* 0x000000ff04077812 */ /* 0x000fe400078ec0ff */
[----:B------:R-:W-:Y:S02]  /*b530*/  SHF.R.U32.HI R5, RZ, 0x8, R5 ;  /* 0x00000008ff057819 */ /* 0x000fe40000011605 */
[----:B------:R-:W-:Y:S03]  /*b540*/  SHF.R.U32.HI R13, RZ, 0x8, R139 ;  /* 0x00000008ff0d7819 */ /* 0x000fe6000001168b */
[----:B------:R-:W-:Y:S01]  /*b550*/  MUFU.EX2 R202, R49 ;  /* 0x0000003100ca7308 */ /* 0x000fe20000000800 */
[----:B-1----:R-:W-:Y:S01]  /*b560*/  PRMT R31, R7, 0x5410, R5 ;  /* 0x00005410071f7816 */ /* 0x002fe20000000005 */
[----:B------:R-:W-:Y:S01]  /*b570*/  IMAD.U32 R139, RZ, RZ, UR5 ;  /* 0x00000005ff8b7e24 */ /* 0x000fe2000f8e00ff */
[--C-:B------:R-:W-:Y:S02]  /*b580*/  SHF.R.U32.HI R7, RZ, 0x10, R4.reuse ;  /* 0x00000010ff077819 */ /* 0x100fe40000011604 */
[----:B------:R-:W-:Y:S02]  /*b590*/  SHF.R.U32.HI R5, RZ, 0x18, R4 ;  /* 0x00000018ff057819 */ /* 0x000fe40000011604 */
[----:B------:R-:W-:Y:S03]  /*b5a0*/  LOP3.LUT R4, R7, 0xff, RZ, 0xc0, !PT ;  /* 0x000000ff07047812 */ /* 0x000fe600078ec0ff */
[----:B------:R1:W-:Y:S01]  /*b5b0*/  MUFU.EX2 R238, R36 ;  /* 0x0000002400ee7308 */ /* 0x0003e20000000800 */
[----:B------:R-:W-:Y:S02]  /*b5c0*/  LOP3.LUT R12, R175, 0xff, RZ, 0xc0, !PT ;  /* 0x000000ffaf0c7812 */ /* 0x000fe400078ec0ff */
[----:B--2---:R-:W-:Y:S01]  /*b5d0*/  PRMT R30, R4, 0x5410, R5 ;  /* 0x00005410041e7816 */ /* 0x004fe20000000005 */
[----:B------:R-:W-:Y:S01]  /*b5e0*/  IMAD.WIDE.U32 R4, R182, -0x2daee0ad, RZ ;  /* 0xd2511f53b6047825 */ /* 0x000fe200078e00ff */
[----:B------:R-:W-:Y:S02]  /*b5f0*/  SHF.R.U32.HI R15, RZ, 0x8, R23 ;  /* 0x00000008ff0f7819 */ /* 0x000fe40000011617 */
[----:B------:R-:W-:Y:S03]  /*b600*/  PRMT R183, R183, 0x5410, R13 ;  /* 0x00005410b7b77816 */ /* 0x000fe6000000000d */
[----:B------:R2:W-:Y:S01]  /*b610*/  MUFU.EX2 R182, R37 ;  /* 0x0000002500b67308 */ /* 0x0005e20000000800 */
[----:B------:R-:W-:Y:S02]  /*b620*/  LOP3.LUT R13, R11, 0xffff, RZ, 0xc0, !PT ;  /* 0x0000ffff0b0d7812 */ /* 0x000fe400078ec0ff */
[----:B------:R-:W-:Y:S02]  /*b630*/  LOP3.LUT R7, R5, UR28, R14, 0x96, !PT ;  /* 0x0000001c05077c12 */ /* 0x000fe4000f8e960e */
[----:B------:R-:W-:Y:S02]  /*b640*/  LOP3.LUT R14, R33, 0xff, RZ, 0xc0, !PT ;  /* 0x000000ff210e7812 */ /* 0x000fe400078ec0ff */
[----:B------:R-:W-:Y:S03]  /*b650*/  PRMT R172, R12, 0x5410, R172 ;  /* 0x000054100cac7816 */ /* 0x000fe600000000ac */
[----:B------:R-:W-:Y:S01]  /*b660*/  MUFU.EX2 R250, R42 ;  /* 0x0000002a00fa7308 */ /* 0x000fe20000000800 */
[----:B------:R-:W-:Y:S01]  /*b670*/  PRMT R20, R35, 0x5410, R15 ;  /* 0x0000541023147816 */ /* 0x000fe2000000000f */
[----:B-1----:R-:W-:Y:S01]  /*b680*/  IMAD.MOV.U32 R36, RZ, RZ, 0x7054 ;  /* 0x00007054ff247424 */ /* 0x002fe200078e00ff */
[----:B------:R-:W-:Y:S02]  /*b690*/  LOP3.LUT R12, R22, 0xff, RZ, 0xc0, !PT ;  /* 0x000000ff160c7812 */ /* 0x000fe400078ec0ff */
[----:B------:R-:W-:Y:S02]  /*b6a0*/  LOP3.LUT R15, R11, 0xff, RZ, 0xc0, !PT ;  /* 0x000000ff0b0f7812 */ /* 0x000fe400078ec0ff */
[----:B------:R-:W-:Y:S03]  /*b6b0*/  SHF.R.U32.HI R13, RZ, 0x8, R13 ;  /* 0x00000008ff0d7819 */ /* 0x000fe6000001160d */
[----:B------:R-:W-:Y:S01]  /*b6c0*/  MUFU.EX2 R186, R48 ;  /* 0x0000003000ba7308 */ /* 0x000fe20000000800 */
[----:B------:R-:W-:Y:S01]  /*b6d0*/  PRMT R25, R14, 0x5410, R25 ;  /* 0x000054100e197816 */ /* 0x000fe20000000019 */
[----:B--2---:R-:W-:Y:S01]  /*b6e0*/  IMAD.MOV.U32 R37, RZ, RZ, R200 ;  /* 0x000000ffff257224 */ /* 0x004fe200078e00c8 */
[----:B------:R-:W-:Y:S02]  /*b6f0*/  SHF.R.U32.HI R14, RZ, 0x8, R16 ;  /* 0x00000008ff0e7819 */ /* 0x000fe40000011610 */
[----:B------:R-:W-:Y:S02]  /*b700*/  PRMT R24, R12, 0x5410, R24 ;  /* 0x000054100c187816 */ /* 0x000fe40000000018 */
[----:B------:R-:W-:Y:S03]  /*b710*/  SHF.R.U32.HI R12, RZ, 0x10, R11 ;  /* 0x00000010ff0c7819 */ /* 0x000fe6000001160b */
[----:B------:R-:W1:Y:S01]  /*b720*/  MUFU.EX2 R200, R39 ;  /* 0x0000002700c87308 */ /* 0x000e620000000800 */
[----:B------:R-:W-:Y:S02]  /*b730*/  PRMT R23, R15, 0x5410, R13 ;  /* 0x000054100f177816 */ /* 0x000fe4000000000d */
[----:B------:R-:W-:Y:S02]  /*b740*/  SHF.R.U32.HI R13, RZ, 0x10, R10 ;  /* 0x00000010ff0d7819 */ /* 0x000fe4000001160a */
[----:B------:R-:W-:Y:S02]  /*b750*/  PRMT R21, R32, 0x5410, R14 ;  /* 0x0000541020157816 */ /* 0x000fe4000000000e */
[----:B------:R-:W-:Y:S03]  /*b760*/  SHF.R.U32.HI R16, RZ, 0x18, R11 ;  /* 0x00000018ff107819 */ /* 0x000fe6000001160b */
[----:B------:R-:W2:Y:S01]  /*b770*/  MUFU.EX2 R48, R38 ;  /* 0x0000002600307308 */ /* 0x000ea20000000800 */
[----:B------:R-:W-:Y:S02]  /*b780*/  LOP3.LUT R14, R12, 0xff, RZ, 0xc0, !PT ;  /* 0x000000ff0c0e7812 */ /* 0x000fe400078ec0ff */
[----:B------:R-:W-:Y:S02]  /*b790*/  LOP3.LUT R17, R4, 0xffff, RZ, 0xc0, !PT ;  /* 0x0000ffff04117812 */ /* 0x000fe400078ec0ff */
[C---:B------:R-:W-:Y:S02]  /*b7a0*/  LOP3.LUT R11, R10.reuse, 0xffff, RZ, 0xc0, !PT ;  /* 0x0000ffff0a0b7812 */ /* 0x040fe400078ec0ff */
[----:B------:R-:W-:Y:S03]  /*b7b0*/  SHF.R.U32.HI R12, RZ, 0x18, R10 ;  /* 0x00000018ff0c7819 */ /* 0x000fe6000001160a */
[----:B------:R-:W3:Y:S01]  /*b7c0*/  MUFU.EX2 R38, R41 ;  /* 0x0000002900267308 */ /* 0x000ee20000000800 */
[----:B------:R-:W-:Y:S01]  /*b7d0*/  LOP3.LUT R5, R13, 0xff, RZ, 0xc0, !PT ;  /* 0x000000ff0d057812 */ /* 0x000fe200078ec0ff */
[----:B-1----:R1:W-:Y:S01]  /*b7e0*/  STL [R1], R200 ;  /* 0x000000c801007387 */ /* 0x0023e20000100800 */
[----:B------:R-:W-:Y:S02]  /*b7f0*/  LOP3.LUT R15, R10, 0xff, RZ, 0xc0, !PT ;  /* 0x000000ff0a0f7812 */ /* 0x000fe400078ec0ff */
[----:B------:R-:W-:Y:S02]  /*b800*/  SHF.R.U32.HI R10, RZ, 0x8, R11 ;  /* 0x00000008ff0a7819 */ /* 0x000fe4000001160b */
[----:B------:R-:W-:Y:S03]  /*b810*/  PRMT R49, R5, 0x5410, R12 ;  /* 0x0000541005317816 */ /* 0x000fe6000000000c */
[----:B------:R4:W-:Y:S01]  /*b820*/  MUFU.EX2 R173, R43 ;  /* 0x0000002b00ad7308 */ /* 0x0009e20000000800 */
[----:B------:R-:W-:Y:S01]  /*b830*/  SHF.R.U32.HI R18, RZ, 0x10, R4 ;  /* 0x00000010ff127819 */ /* 0x000fe20000011604 */
[----:B--2---:R-:W-:Y:S01]  /*b840*/  IMAD.MOV.U32 R47, RZ, RZ, R48 ;  /* 0x000000ffff2f7224 */ /* 0x004fe200078e0030 */
[----:B------:R-:W-:Y:S02]  /*b850*/  LOP3.LUT R19, R4, 0xff, RZ, 0xc0, !PT ;  /* 0x000000ff04137812 */ /* 0x000fe400078ec0ff */
[----:B------:R-:W-:Y:S02]  /*b860*/  SHF.R.U32.HI R13, RZ, 0x18, R4 ;  /* 0x00000018ff0d7819 */ /* 0x000fe40000011604 */
[----:B------:R-:W-:Y:S03]  /*b870*/  LOP3.LUT R5, R0, 0xffff, RZ, 0xc0, !PT ;  /* 0x0000ffff00057812 */ /* 0x000fe600078ec0ff */
[----:B------:R-:W-:Y:S01]  /*b880*/  MUFU.EX2 R247, R53 ;  /* 0x0000003500f77308 */ /* 0x000fe20000000800 */
[C---:B------:R-:W-:Y:S02]  /*b890*/  LOP3.LUT R4, R6.reuse, 0xffff, RZ, 0xc0, !PT ;  /* 0x0000ffff06047812 */ /* 0x040fe400078ec0ff */
[----:B------:R-:W-:Y:S02]  /*b8a0*/  PRMT R15, R15, 0x5410, R10 ;  /* 0x000054100f0f7816 */ /* 0x000fe4000000000a */
[----:B------:R-:W-:Y:S02]  /*b8b0*/  SHF.R.U32.HI R10, RZ, 0x8, R5 ;  /* 0x00000008ff0a7819 */ /* 0x000fe40000011605 */
[----:B------:R-:W-:Y:S03]  /*b8c0*/  LOP3.LUT R5, R6, 0xff, RZ, 0xc0, !PT ;  /* 0x000000ff06057812 */ /* 0x000fe600078ec0ff */
[----:B------:R-:W-:Y:S01]  /*b8d0*/  MUFU.EX2 R249, R66 ;  /* 0x0000004200f97308 */ /* 0x000fe20000000800 */
[----:B------:R-:W-:Y:S02]  /*b8e0*/  SHF.R.U32.HI R4, RZ, 0x8, R4 ;  /* 0x00000008ff047819 */ /* 0x000fe40000011604 */
[----:B------:R-:W-:Y:S02]  /*b8f0*/  LOP3.LUT R11, R0, 0xff, RZ, 0xc0, !PT ;  /* 0x000000ff000b7812 */ /* 0x000fe400078ec0ff */
[----:B------:R-:W-:Y:S02]  /*b900*/  PRMT R12, R5, 0x5410, R4 ;  /* 0x00005410050c7816 */ /* 0x000fe40000000004 */
[--C-:B------:R-:W-:Y:S03]  /*b910*/  SHF.R.U32.HI R4, RZ, 0x10, R0.reuse ;  /* 0x00000010ff047819 */ /* 0x100fe60000011600 */
[----:B------:R-:W-:Y:S01]  /*b920*/  MUFU.EX2 R237, R62 ;  /* 0x0000003e00ed7308 */ /* 0x000fe20000000800 */
[----:B------:R-:W-:Y:S02]  /*b930*/  SHF.R.U32.HI R5, RZ, 0x18, R0 ;  /* 0x00000018ff057819 */ /* 0x000fe40000011600 */
[----:B------:R-:W-:Y:S02]  /*b940*/  LOP3.LUT R4, R4, 0xff, RZ, 0xc0, !PT ;  /* 0x000000ff04047812 */ /* 0x000fe400078ec0ff */
[----:B------:R-:W-:Y:S02]  /*b950*/  SHF.R.U32.HI R0, RZ, 0x10, R6 ;  /* 0x00000010ff007819 */ /* 0x000fe40000011606 */
[----:B------:R-:W-:Y:S03]  /*b960*/  PRMT R22, R14, 0x5410, R16 ;  /* 0x000054100e167816 */ /* 0x000fe60000000010 */
[----:B------:R-:W-:Y:S01]  /*b970*/  MUFU.EX2 R117, R98 ;  /* 0x0000006200757308 */ /* 0x000fe20000000800 */
[----:B------:R-:W-:Y:S02]  /*b980*/  PRMT R16, R11, 0x5410, R10 ;  /* 0x000054100b107816 */ /* 0x000fe4000000000a */
[----:B------:R-:W-:Y:S02]  /*b990*/  PRMT R14, R4, 0x5410, R5 ;  /* 0x00005410040e7816 */ /* 0x000fe40000000005 */
[----:B------:R-:W-:Y:S02]  /*b9a0*/  SHF.R.U32.HI R6, RZ, 0x18, R6 ;  /* 0x00000018ff067819 */ /* 0x000fe40000011606 */
[----:B------:R-:W-:Y:S03]  /*b9b0*/  LOP3.LUT R0, R0, 0xff, RZ, 0xc0, !PT ;  /* 0x000000ff00007812 */ /* 0x000fe600078ec0ff */
[----:B------:R-:W-:Y:S01]  /*b9c0*/  MUFU.EX2 R98, R84 ;  /* 0x0000005400627308 */ /* 0x000fe20000000800 */
[----:B------:R-:W-:Y:S02]  /*b9d0*/  SHF.R.U32.HI R10, RZ, 0x8, R17 ;  /* 0x00000008ff0a7819 */ /* 0x000fe40000011611 */
[----:B------:R-:W-:Y:S02]  /*b9e0*/  SHF.R.U32.HI R4, RZ, 0x8, R34 ;  /* 0x00000008ff047819 */ /* 0x000fe40000011622 */
[----:B------:R-:W-:Y:S02]  /*b9f0*/  LOP3.LUT R5, R18, 0xff, RZ, 0xc0, !PT ;  /* 0x000000ff12057812 */ /* 0x000fe400078ec0ff */
[----:B------:R-:W-:Y:S03]  /*ba00*/  PRMT R11, R0, 0x5410, R6 ;  /* 0x00005410000b7816 */ /* 0x000fe60000000006 */
[----:B------:R-:W-:Y:S01]  /*ba10*/  MUFU.EX2 R245, R55 ;  /* 0x0000003700f57308 */ /* 0x000fe20000000800 */
[----:B------:R-:W-:Y:S02]  /*ba20*/  PRMT R19, R19, 0x5410, R10 ;  /* 0x0000541013137816 */ /* 0x000fe4000000000a */
[----:B------:R-:W-:Y:S02]  /*ba30*/  PRMT R18, R174, 0x5410, R4 ;  /* 0x00005410ae127816 */ /* 0x000fe40000000004 */
[C---:B------:R-:W-:Y:S02]  /*ba40*/  LOP3.LUT R0, R2.reuse, 0xffff, RZ, 0xc0, !PT ;  /* 0x0000ffff02007812 */ /* 0x040fe400078ec0ff */
[----:B------:R-:W-:Y:S01]  /*ba50*/  LOP3.LUT R10, R185, 0xff, RZ, 0xc0, !PT ;  /* 0x000000ffb90a7812 */ /* 0x000fe200078ec0ff */
[----:B------:R-:W-:Y:S01]  /*ba60*/  IMAD.MOV.U32 R185, RZ, RZ, R246 ;  /* 0x000000ffffb97224 */ /* 0x000fe200078e00f6 */
[----:B------:R-:W-:Y:S01]  /*ba70*/  SHF.R.U32.HI R4, RZ, 0x10, R2 ;  /* 0x00000010ff047819 */ /* 0x000fe20000011602 */
[----:B------:R-:W2:Y:S01]  /*ba80*/  MUFU.EX2 R246, R52 ;  /* 0x0000003400f67308 */ /* 0x000ea20000000800 */
[----:B------:R-:W-:Y:S01]  /*ba90*/  PRMT R139, R139, R36, UR5 ;  /* 0x000000058b8b7e16 */ /* 0x000fe20008000024 */
[----:B------:R-:W-:Y:S01]  /*baa0*/  IMAD.MOV.U32 R36, RZ, RZ, R244 ;  /* 0x000000ffff247224 */ /* 0x000fe200078e00f4 */
[----:B------:R-:W-:Y:S02]  /*bab0*/  PRMT R13, R5, 0x5410, R13 ;  /* 0x00005410050d7816 */ /* 0x000fe4000000000d */
[----:B------:R-:W-:Y:S02]  /*bac0*/  LOP3.LUT R6, R2, 0xff, RZ, 0xc0, !PT ;  /* 0x000000ff02067812 */ /* 0x000fe400078ec0ff */
[----:B------:R-:W-:Y:S03]  /*bad0*/  SHF.R.U32.HI R5, RZ, 0x18, R2 ;  /* 0x00000018ff057819 */ /* 0x000fe60000011602 */
[----:B------:R3:W-:Y:S01]  /*bae0*/  MUFU.EX2 R244, R54 ;  /* 0x0000003600f47308 */ /* 0x0007e20000000800 */
[----:B------:R-:W-:Y:S02]  /*baf0*/  SHF.R.U32.HI R2, RZ, 0x8, R0 ;  /* 0x00000008ff027819 */ /* 0x000fe40000011600 */
[----:B------:R-:W-:Y:S02]  /*bb00*/  LOP3.LUT R0, R4, 0xff, RZ, 0xc0, !PT ;  /* 0x000000ff04007812 */ /* 0x000fe400078ec0ff */
[--C-:B------:R-:W-:Y:S01]  /*bb10*/  HSET2.LE.AND R40, R28, R139.reuse, PT ;  /* 0x0000008b1c287233 */ /* 0x100fe20003803000 */
[----:B------:R-:W-:Y:S01]  /*bb20*/  IMAD.MOV.U32 R28, RZ, RZ, R240 ;  /* 0x000000ffff1c7224 */ /* 0x000fe200078e00f0 */
[----:B------:R-:W-:Y:S01]  /*bb30*/  PRMT R17, R10, 0x5410, R189 ;  /* 0x000054100a117816 */ /* 0x000fe200000000bd */
[----:B------:R-:W-:Y:S01]  /*bb40*/  IMAD.MOV.U32 R189, RZ, RZ, R239 ;  /* 0x000000ffffbd7224 */ /* 0x000fe200078e00ef */
[----:B------:R-:W-:Y:S01]  /*bb50*/  F2FP.BF16.F32.PACK_AB R4, R185, R37 ;  /* 0x00000025b904723e */ /* 0x000fe200000010ff */
[----:B------:R-:W-:Y:S01]  /*bb60*/  MUFU.EX2 R240, R59 ;  /* 0x0000003b00f07308 */ /* 0x000fe20000000800 */
[----:B------:R-:W-:Y:S02]  /*bb70*/  PRMT R10, R6, 0x5410, R2 ;  /* 0x00005410060a7816 */ /* 0x000fe40000000002 */
[----:B------:R-:W-:Y:S02]  /*bb80*/  PRMT R6, R0, 0x5410, R5 ;  /* 0x0000541000067816 */ /* 0x000fe40000000005 */
[--C-:B------:R-:W-:Y:S01]  /*bb90*/  HSET2.LE.AND R42, R188, R139.reuse, PT ;  /* 0x0000008bbc2a7233 */ /* 0x100fe20003803000 */
[----:B------:R-:W-:Y:S01]  /*bba0*/  IMAD.MOV.U32 R188, RZ, RZ, R207 ;  /* 0x000000ffffbc7224 */ /* 0x000fe200078e00cf */
[----:B------:R-:W-:Y:S03]  /*bbb0*/  F2FP.BF16.F32.PACK_AB R0, R214, R199 ;  /* 0x000000c7d600723e */ /* 0x000fe600000010ff */
[----:B------:R-:W-:Y:S01]  /*bbc0*/  MUFU.EX2 R239, R60 ;  /* 0x0000003c00ef7308 */ /* 0x000fe20000000800 */
[----:B------:R-:W-:Y:S02]  /*bbd0*/  LOP3.LUT R40, R40, R4, RZ, 0xc0, !PT ;  /* 0x0000000428287212 */ /* 0x000fe400078ec0ff */
[--C-:B------:R-:W-:Y:S01]  /*bbe0*/  HSET2.LE.AND R33, R26, R139.reuse, PT ;  /* 0x0000008b1a217233 */ /* 0x100fe20003803000 */
[----:B------:R-:W-:Y:S01]  /*bbf0*/  IMAD.MOV.U32 R26, RZ, RZ, R238 ;  /* 0x000000ffff1a7224 */ /* 0x000fe200078e00ee */
[--C-:B----4-:R-:W-:Y:S01]  /*bc00*/  HSET2.LE.AND R43, R187, R139.reuse, PT ;  /* 0x0000008bbb2b7233 */ /* 0x110fe20003803000 */
[----:B------:R-:W-:Y:S01]  /*bc10*/  IMAD.MOV.U32 R187, RZ, RZ, R243 ;  /* 0x000000ffffbb7224 */ /* 0x000fe200078e00f3 */
[--C-:B------:R-:W-:Y:S03]  /*bc20*/  HSET2.LE.AND R41, R29, R139.reuse, PT ;  /* 0x0000008b1d297233 */ /* 0x100fe60003803000 */
[----:B------:R-:W-:Y:S01]  /*bc30*/  MUFU.EX2 R238, R61 ;  /* 0x0000003d00ee7308 */ /* 0x000fe20000000800 */
[----:B------:R-:W-:Y:S01]  /*bc40*/  F2FP.BF16.F32.PACK_AB R4, R219, R198 ;  /* 0x000000c6db04723e */ /* 0x000fe200000010ff */
[----:B------:R-:W-:Y:S01]  /*bc50*/  IMAD.MOV.U32 R29, RZ, RZ, R242 ;  /* 0x000000ffff1d7224 */ /* 0x000fe200078e00f2 */
[----:B------:R-:W-:Y:S02]  /*bc60*/  LOP3.LUT R42, R42, R0, RZ, 0xc0, !PT ;  /* 0x000000002a2a7212 */ /* 0x000fe400078ec0ff */
[----:B------:R-:W-:Y:S02]  /*bc70*/  F2FP.BF16.F32.PACK_AB R2, R220, R217 ;  /* 0x000000d9dc02723e */ /* 0x000fe400000010ff */
[----:B------:R-:W-:Y:S03]  /*bc80*/  F2FP.BF16.F32.PACK_AB R0, R224, R235 ;  /* 0x000000ebe000723e */ /* 0x000fe600000010ff */
[----:B------:R4:W-:Y:S01]  /*bc90*/  MUFU.EX2 R242, R56 ;  /* 0x0000003800f27308 */ /* 0x0009e20000000800 */
[----:B------:R-:W-:Y:S02]  /*bca0*/  LOP3.LUT R33, R33, R4, RZ, 0xc0, !PT ;  /* 0x0000000421217212 */ /* 0x000fe400078ec0ff */
[--C-:B------:R-:W-:Y:S01]  /*bcb0*/  HSET2.LE.AND R4, R20, R139.reuse, PT ;  /* 0x0000008b14047233 */ /* 0x100fe20003803000 */
[----:B------:R-:W-:Y:S01]  /*bcc0*/  IMAD.MOV.U32 R20, RZ, RZ, R206 ;  /* 0x000000ffff147224 */ /* 0x000fe200078e00ce */
[----:B------:R-:W-:Y:S02]  /*bcd0*/  F2FP.BF16.F32.PACK_AB R50, R29, R187 ;  /* 0x000000bb1d32723e */ /* 0x000fe400000010ff */
[----:B------:R-:W-:Y:S03]  /*bce0*/  LOP3.LUT R43, R43, R2, RZ, 0xc0, !PT ;  /* 0x000000022b2b7212 */ /* 0x000fe600078ec0ff */
[----:B------:R-:W1:Y:S01]  /*bcf0*/  MUFU.EX2 R243, R57 ;  /* 0x0000003900f37308 */ /* 0x000e620000000800 */
[--C-:B------:R-:W-:Y:S01]  /*bd00*/  HSET2.LE.AND R32, R27, R139.reuse, PT ;  /* 0x0000008b1b207233 */ /* 0x100fe20003803000 */
[----:B------:R-:W-:Y:S01]  /*bd10*/  IMAD.MOV.U32 R27, RZ, RZ, R199 ;  /* 0x000000ffff1b7224 */ /* 0x000fe200078e00c7 */
[----:B------:R-:W-:Y:S02]  /*bd20*/  LOP3.LUT R41, R41, R0, RZ, 0xc0, !PT ;  /* 0x0000000029297212 */ /* 0x000fe400078ec0ff */
[----:B------:R-:W-:Y:S02]  /*bd30*/  F2FP.BF16.F32.PACK_AB R2, R46, R194 ;  /* 0x000000c22e02723e */ /* 0x000fe400000010ff */
[--C-:B------:R-:W-:Y:S03]  /*bd40*/  HSET2.LE.AND R0, R191, R139.reuse, PT ;  /* 0x0000008bbf007233 */ /* 0x100fe60003803000 */
[----:B------:R1:W1:Y:S01]  /*bd50*/  MUFU.EX2 R207, R63 ;  /* 0x0000003f00cf7308 */ /* 0x0002620000000800 */
[--C-:B------:R-:W-:Y:S01]  /*bd60*/  HSET2.LE.AND R51, R25, R139.reuse, PT ;  /* 0x0000008b19337233 */ /* 0x100fe20003803000 */
[----:B------:R-:W-:Y:S01]  /*bd70*/  IMAD.MOV.U32 R25, RZ, RZ, R205 ;  /* 0x000000ffff197224 */ /* 0x000fe200078e00cd */
[----:B------:R-:W-:Y:S02]  /*bd80*/  F2FP.BF16.F32.PACK_AB R34, R36, R216 ;  /* 0x000000d82422723e */ /* 0x000fe400000010ff */
[----:B------:R-:W-:Y:S02]  /*bd90*/  LOP3.LUT R50, R4, R50, RZ, 0xc0, !PT ;  /* 0x0000003204327212 */ /* 0x000fe400078ec0ff */
[--C-:B------:R-:W-:Y:S03]  /*bda0*/  HSET2.LE.AND R49, R49, R139.reuse, PT ;  /* 0x0000008b31317233 */ /* 0x100fe60003803000 */
[----:B------:R-:W-:Y:S01]  /*bdb0*/  MUFU.EX2 R94, R94 ;  /* 0x0000005e005e7308 */ /* 0x000fe20000000800 */
[----:B------:R-:W-:Y:S02]  /*bdc0*/  F2FP.BF16.F32.PACK_AB R4, R184, R45 ;  /* 0x0000002db804723e */ /* 0x000fe400000010ff */
[----:B------:R-:W-:Y:S02]  /*bdd0*/  LOP3.LUT R32, R32, R2, RZ, 0xc0, !PT ;  /* 0x0000000220207212 */ /* 0x000fe400078ec0ff */
[--C-:B------:R-:W-:Y:S02]  /*bde0*/  HSET2.LE.AND R2, R190, R139.reuse, PT ;  /* 0x0000008bbe027233 */ /* 0x100fe40003803000 */
[----:B------:R-:W-:Y:S03]  /*bdf0*/  LOP3.LUT R34, R0, R34, RZ, 0xc0, !PT ;  /* 0x0000002200227212 */ /* 0x000fe600078ec0ff */
[----:B------:R-:W-:Y:S01]  /*be00*/  MUFU.EX2 R95, R95 ;  /* 0x0000005f005f7308 */ /* 0x000fe20000000800 */
[--C-:B---3--:R-:W-:Y:S01]  /*be10*/  HSET2.LE.AND R54, R21, R139.reuse, PT ;  /* 0x0000008b15367233 */ /* 0x108fe20003803000 */
[----:B------:R-:W-:Y:S01]  /*be20*/  IMAD.MOV.U32 R21, RZ, RZ, R204 ;  /* 0x000000ffff157224 */ /* 0x000fe200078e00cc */
[----:B------:R-:W-:Y:S02]  /*be30*/  F2FP.BF16.F32.PACK_AB R35, R236, R218 ;  /* 0x000000daec23723e */ /* 0x000fe400000010ff */
[----:B------:R-:W-:Y:S02]  /*be40*/  F2FP.BF16.F32.PACK_AB R0, R25, R189 ;  /* 0x000000bd1900723e */ /* 0x000fe400000010ff */
[----:B------:R-:W-:Y:S03]  /*be50*/  LOP3.LUT R49, R49, R4, RZ, 0xc0, !PT ;  /* 0x0000000431317212 */ /* 0x000fe600078ec0ff */
[----:B------:R-:W-:Y:S01]  /*be60*/  MUFU.EX2 R88, R88 ;  /* 0x0000005800587308 */ /* 0x000fe20000000800 */
[----:B------:R-:W-:Y:S02]  /*be70*/  F2FP.BF16.F32.PACK_AB R4, R188, R20 ;  /* 0x00000014bc04723e */ /* 0x000fe400000010ff */
[----:B------:R-:W-:Y:S02]  /*be80*/  LOP3.LUT R35, R2, R35, RZ, 0xc0, !PT ;  /* 0x0000002302237212 */ /* 0x000fe400078ec0ff */
[--C-:B------:R-:W-:Y:S02]  /*be90*/  HSET2.LE.AND R48, R15, R139.reuse, PT ;  /* 0x0000008b0f307233 */ /* 0x100fe40003803000 */
[----:B------:R-:W-:Y:S03]  /*bea0*/  LOP3.LUT R51, R51, R0, RZ, 0xc0, !PT ;  /* 0x0000000033337212 */ /* 0x000fe600078ec0ff */
[----:B------:R-:W-:Y:S01]  /*beb0*/  MUFU.EX2 R89, R89 ;  /* 0x0000005900597308 */ /* 0x000fe20000000800 */
[--C-:B------:R-:W-:Y:S02]  /*bec0*/  HSET2.LE.AND R52, R12, R139.reuse, PT ;  /* 0x0000008b0c347233 */ /* 0x100fe40003803000 */
[----:B------:R-:W-:Y:S02]  /*bed0*/  F2FP.BF16.F32.PACK_AB R2, R195, R44 ;  /* 0x0000002cc302723e */ /* 0x000fe400000010ff */
[----:B------:R-:W-:Y:S02]  /*bee0*/  F2FP.BF16.F32.PACK_AB R0, R21, R196 ;  /* 0x000000c41500723e */ /* 0x000fe400000010ff */
[----:B------:R-:W-:Y:S03]  /*bef0*/  LOP3.LUT R54, R54, R4, RZ, 0xc0, !PT ;  /* 0x0000000436367212 */ /* 0x000fe600078ec0ff */
[----:B------:R-:W-:Y:S01]  /*bf00*/  MUFU.EX2 R90, R90 ;  /* 0x0000005a005a7308 */ /* 0x000fe20000000800 */
[--C-:B------:R-:W-:Y:S01]  /*bf10*/  HSET2.LE.AND R4, R30, R139.reuse, PT ;  /* 0x0000008b1e047233 */ /* 0x100fe20003803000 */
[----:B------:R-:W-:Y:S01]  /*bf20*/  IMAD.MOV.U32 R30, RZ, RZ, R203 ;  /* 0x000000ffff1e7224 */ /* 0x000fe200078e00cb */
[----:B------:R-:W-:Y:S02]  /*bf30*/  LOP3.LUT R48, R48, R2, RZ, 0xc0, !PT ;  /* 0x0000000230307212 */ /* 0x000fe400078ec0ff */
[--C-:B------:R-:W-:Y:S02]  /*bf40*/  HSET2.LE.AND R53, R11, R139.reuse, PT ;  /* 0x0000008b0b357233 */ /* 0x100fe40003803000 */
[----:B------:R-:W-:Y:S03]  /*bf50*/  LOP3.LUT R52, R52, R0, RZ, 0xc0, !PT ;  /* 0x0000000034347212 */ /* 0x000fe600078ec0ff */
[----:B------:R-:W-:Y:S01]  /*bf60*/  MUFU.EX2 R91, R91 ;  /* 0x0000005b005b7308 */ /* 0x000fe20000000800 */
[----:B------:R-:W-:Y:S02]  /*bf70*/  F2FP.BF16.F32.PACK_AB R2, R221, R193 ;  /* 0x000000c1dd02723e */ /* 0x000fe400000010ff */
[--C-:B------:R-:W-:Y:S01]  /*bf80*/  HSET2.LE.AND R0, R24, R139.reuse, PT ;  /* 0x0000008b18007233 */ /* 0x100fe20003803000 */
[----:B------:R-:W-:Y:S01]  /*bf90*/  IMAD.MOV.U32 R24, RZ, RZ, R202 ;  /* 0x000000ffff187224 */ /* 0x000fe200078e00ca */
[----:B------:R-:W-:Y:S02]  /*bfa0*/  F2FP.BF16.F32.PACK_AB R55, R30, R28 ;  /* 0x0000001c1e37723e */ /* 0x000fe400000010ff */
[----:B------:R-:W-:Y:S03]  /*bfb0*/  LOP3.LUT R53, R53, R2, RZ, 0xc0, !PT ;  /* 0x0000000235357212 */ /* 0x000fe600078ec0ff */
[----:B------:R-:W-:Y:S01]  /*bfc0*/  MUFU.EX2 R92, R92 ;  /* 0x0000005c005c7308 */ /* 0x000fe20000000800 */
[--C-:B------:R-:W-:Y:S01]  /*bfd0*/  HSET2.LE.AND R2, R31, R139.reuse, PT ;  /* 0x0000008b1f027233 */ /* 0x100fe20003803000 */
[----:B------:R-:W-:Y:S01]  /*bfe0*/  IMAD.MOV.U32 R31, RZ, RZ, R198 ;  /* 0x000000ffff1f7224 */ /* 0x000fe200078e00c6 */
[----:B------:R-:W-:Y:S02]  /*bff0*/  F2FP.BF16.F32.PACK_AB R66, R24, R186 ;  /* 0x000000ba1842723e */ /* 0x000fe400000010ff */
[----:B------:R-:W-:Y:S02]  /*c000*/  F2FP.BF16.F32.PACK_AB R67, R213, R197 ;  /* 0x000000c5d543723e */ /* 0x000fe400000010ff */
[----:B------:R-:W-:Y:S03]  /*c010*/  LOP3.LUT R55, R0, R55, RZ, 0xc0, !PT ;  /* 0x0000003700377212 */ /* 0x000fe600078ec0ff */
[----:B------:R-:W-:Y:S01]  /*c020*/  MUFU.EX2 R93, R93 ;  /* 0x0000005d005d7308 */ /* 0x000fe20000000800 */
[--C-:B------:R-:W-:Y:S01]  /*c030*/  HSET2.LE.AND R64, R16, R139.reuse, PT ;  /* 0x0000008b10407233 */ /* 0x100fe20003803000 */
[----:B------:R-:W-:Y:S01]  /*c040*/  IMAD.MOV.U32 R16, RZ, RZ, R201 ;  /* 0x000000ffff107224 */ /* 0x000fe200078e00c9 */
[----:B------:R-:W-:Y:S02]  /*c050*/  F2FP.BF16.F32.PACK_AB R0, R182, R26 ;  /* 0x0000001ab600723e */ /* 0x000fe400000010ff */
[----:B------:R-:W-:Y:S02]  /*c060*/  LOP3.LUT R66, R2, R66, RZ, 0xc0, !PT ;  /* 0x0000004202427212 */ /* 0x000fe400078ec0ff */
[--C-:B------:R-:W-:Y:S03]  /*c070*/  HSET2.LE.AND R65, R14, R139.reuse, PT ;  /* 0x0000008b0e417233 */ /* 0x100fe60003803000 */
[----:B------:R-:W-:Y:S01]  /*c080*/  MUFU.EX2 R112, R112 ;  /* 0x0000007000707308 */ /* 0x000fe20000000800 */
[----:B------:R-:W-:Y:S02]  /*c090*/  LOP3.LUT R67, R4, R67, RZ, 0xc0, !PT ;  /* 0x0000004304437212 */ /* 0x000fe400078ec0ff */
[--C-:B----4-:R-:W-:Y:S01]  /*c0a0*/  HSET2.LE.AND R56, R23, R139.reuse, PT ;  /* 0x0000008b17387233 */ /* 0x110fe20003803000 */
[----:B------:R-:W-:Y:S01]  /*c0b0*/  IMAD.MOV.U32 R23, RZ, RZ, R194 ;  /* 0x000000ffff177224 */ /* 0x000fe200078e00c2 */
[----:B------:R-:W-:Y:S02]  /*c0c0*/  F2FP.BF16.F32.PACK_AB R2, R200, R47 ;  /* 0x0000002fc802723e */ /* 0x000fe400000010ff */
[----:B------:R-:W-:Y:S03]  /*c0d0*/  F2FP.BF16.F32.PACK_AB R4, R38, R215 ;  /* 0x000000d72604723e */ /* 0x000fe600000010ff */
[----:B------:R-:W-:Y:S01]  /*c0e0*/  MUFU.EX2 R113, R113 ;  /* 0x0000007100717308 */ /* 0x000fe20000000800 */
[----:B------:R-:W-:Y:S02]  /*c0f0*/  LOP3.LUT R64, R64, R0, RZ, 0xc0, !PT ;  /* 0x0000000040407212 */ /* 0x000fe400078ec0ff */
[----:B------:R-:W-:Y:S02]  /*c100*/  LOP3.LUT R0, R7, 0xffff, RZ, 0xc0, !PT ;  /* 0x0000ffff07007812 */ /* 0x000fe400078ec0ff */
[----:B------:R-:W-:Y:S02]  /*c110*/  LOP3.LUT R65, R65, R2, RZ, 0xc0, !PT ;  /* 0x0000000241417212 */ /* 0x000fe400078ec0ff */
[----:B------:R-:W-:Y:S03]  /*c120*/  LOP3.LUT R56, R56, R4, RZ, 0xc0, !PT ;  /* 0x0000000438387212 */ /* 0x000fe600078ec0ff */
[----:B------:R-:W-:Y:S01]  /*c130*/  MUFU.EX2 R114, R114 ;  /* 0x0000007200727308 */ /* 0x000fe20000000800 */
[--C-:B------:R-:W-:Y:S01]  /*c140*/  HSET2.LE.AND R2, R183, R139.reuse, PT ;  /* 0x0000008bb7027233 */ /* 0x100fe20003803000 */
[----:B------:R-:W-:Y:S01]  /*c150*/  IMAD.MOV.U32 R183, RZ, RZ, R195 ;  /* 0x000000ffffb77224 */ /* 0x000fe200078e00c3 */
[----:B------:R-:W-:Y:S02]  /*c160*/  LOP3.LUT R5, R7, 0xff, RZ, 0xc0, !PT ;  /* 0x000000ff07057812 */ /* 0x000fe400078ec0ff */
[----:B------:R-:W-:Y:S02]  /*c170*/  SHF.R.U32.HI R4, RZ, 0x8, R0 ;  /* 0x00000008ff047819 */ /* 0x000fe40000011600 */
[----:B------:R-:W-:Y:S03]  /*c180*/  F2FP.BF16.F32.PACK_AB R58, R212, R16 ;  /* 0x00000010d43a723e */ /* 0x000fe600000010ff */
[----:B------:R-:W-:Y:S01]  /*c190*/  MUFU.EX2 R115, R115 ;  /* 0x0000007300737308 */ /* 0x000fe20000000800 */
[----:B------:R-:W-:Y:S02]  /*c1a0*/  PRMT R5, R5, 0x5410, R4 ;  /* 0x0000541005057816 */ /* 0x000fe40000000004 */
[----:B------:R-:W-:Y:S02]  /*c1b0*/  LOP3.LUT R58, R2, R58, RZ, 0xc0, !PT ;  /* 0x0000003a023a7212 */ /* 0x000fe400078ec0ff */
[--C-:B------:R-:W-:Y:S02]  /*c1c0*/  HSET2.LE.AND R59, R172, R139.reuse, PT ;  /* 0x0000008bac3b7233 */ /* 0x100fe40003803000 */
[----:B------:R-:W-:Y:S03]  /*c1d0*/  F2FP.BF16.F32.PACK_AB R2, R251, R252 ;  /* 0x000000fcfb02723e */ /* 0x000fe600000010ff */
[----:B------:R-:W-:Y:S01]  /*c1e0*/  MUFU.EX2 R100, R100 ;  /* 0x0000006400647308 */ /* 0x000fe20000000800 */
[--C-:B------:R-:W-:Y:S02]  /*c1f0*/  HSET2.LE.AND R172, R5, R139.reuse, PT ;  /* 0x0000008b05ac7233 */ /* 0x100fe40003803000 */
[----:B------:R-:W-:Y:S02]  /*c200*/  LOP3.LUT R59, R59, R2, RZ, 0xc0, !PT ;  /* 0x000000023b3b7212 */ /* 0x000fe400078ec0ff */
[----:B--2---:R-:W-:Y:S02]  /*c210*/  F2FP.BF16.F32.PACK_AB R2, R247, R246 ;  /* 0x000000f6f702723e */ /* 0x004fe400000010ff */
[--C-:B------:R-:W-:Y:S03]  /*c220*/  HSET2.LE.AND R60, R10, R139.reuse, PT ;  /* 0x0000008b0a3c7233 */ /* 0x100fe60003803000 */
[----:B------:R-:W-:Y:S01]  /*c230*/  MUFU.EX2 R101, R101 ;  /* 0x0000006500657308 */ /* 0x000fe20000000800 */
[----:B------:R-:W-:Y:S02]  /*c240*/  LOP3.LUT R172, R172, R2, RZ, 0xc0, !PT ;  /* 0x00000002acac7212 */ /* 0x000fe400078ec0ff */
[----:B-1----:R-:W-:Y:S02]  /*c250*/  F2FP.BF16.F32.PACK_AB R2, R243, R242 ;  /* 0x000000f2f302723e */ /* 0x002fe400000010ff */
[--C-:B------:R-:W-:Y:S02]  /*c260*/  SHF.R.U32.HI R4, RZ, 0x10, R7.reuse ;  /* 0x00000010ff047819 */ /* 0x100fe40000011607 */
[----:B------:R-:W-:Y:S03]  /*c270*/  LOP3.LUT R60, R60, R2, RZ, 0xc0, !PT ;  /* 0x000000023c3c7212 */ /* 0x000fe600078ec0ff */
[----:B------:R-:W-:Y:S01]  /*c280*/  MUFU.EX2 R102, R102 ;  /* 0x0000006600667308 */ /* 0x000fe20000000800 */
[----:B------:R-:W-:Y:S01]  /*c290*/  SHF.R.U32.HI R7, RZ, 0x18, R7 ;  /* 0x00000018ff077819 */ /* 0x000fe20000011607 */
[----:B------:R-:W-:Y:S01]  /*c2a0*/  VIADD R2, R192, 0x2 ;  /* 0x00000002c0027836 */ /* 0x000fe20000000000 */
[----:B------:R-:W-:Y:S02]  /*c2b0*/  LOP3.LUT R4, R4, 0xff, RZ, 0xc0, !PT ;  /* 0x000000ff04047812 */ /* 0x000fe400078ec0ff */
[--C-:B------:R-:W-:Y:S01]  /*c2c0*/  HSET2.LE.AND R57, R22, R139.reuse, PT ;  /* 0x0000008b16397233 */ /* 0x100fe20003803000 */
[----:B------:R-:W-:Y:S01]  /*c2d0*/  IMAD.MOV.U32 R22, RZ, RZ, R173 ;  /* 0x000000ffff167224 */ /* 0x000fe200078e00ad */
[----:B------:R-:W-:Y:S03]  /*c2e0*/  PRMT R4, R4, 0x5410, R7 ;  /* 0x0000541004047816 */ /* 0x000fe60000000007 */
[----:B------:R-:W-:Y:S01]  /*c2f0*/  MUFU.EX2 R103, R103 ;  /* 0x0000006700677308 */ /* 0x000fe20000000800 */
[----:B------:R-:W-:Y:S02]  /*c300*/  LOP3.LUT R2, R223, UR33, R2, 0x96, !PT ;  /* 0x00000021df027c12 */ /* 0x000fe4000f8e9602 */
[--C-:B------:R-:W-:Y:S02]  /*c310*/  HSET2.LE.AND R61, R6, R139.reuse, PT ;  /* 0x0000008b063d7233 */ /* 0x100fe40003803000 */
[--C-:B------:R-:W-:Y:S01]  /*c320*/  HSET2.LE.AND R173, R4, R139.reuse, PT ;  /* 0x0000008b04ad7233 */ /* 0x100fe20003803000 */
[----:B------:R-:W-:Y:S01]  /*c330*/  IMAD.WIDE.U32 R14, R2, -0x326172a9, RZ ;  /* 0xcd9e8d57020e7825 */ /* 0x000fe200078e00ff */
[----:B------:R-:W-:Y:S03]  /*c340*/  F2FP.BF16.F32.PACK_AB R4, R240, R241 ;  /* 0x000000f1f004723e */ /* 0x000fe600000010ff */
[----:B------:R-:W-:Y:S01]  /*c350*/  MUFU.EX2 R104, R104 ;  /* 0x0000006800687308 */ /* 0x000fe20000000800 */
[----:B------:R-:W-:Y:S02]  /*c360*/  F2FP.BF16.F32.PACK_AB R0, R22, R250 ;  /* 0x000000fa1600723e */ /* 0x000fe400000010ff */
[----:B------:R-:W-:Y:S02]  /*c370*/  LOP3.LUT R61, R61, R4, RZ, 0xc0, !PT ;  /* 0x000000043d3d7212 */ /* 0x000fe400078ec0ff */
[----:B------:R-:W-:Y:S02]  /*c380*/  LOP3.LUT R4, R15, UR27, R232, 0x96, !PT ;  /* 0x0000001b0f047c12 */ /* 0x000fe4000f8e96e8 */
[----:B------:R-:W-:Y:S03]  /*c390*/  LOP3.LUT R10, R9, UR25, R14, 0x96, !PT ;  /* 0x00000019090a7c12 */ /* 0x000fe6000f8e960e */
[----:B------:R-:W-:Y:S01]  /*c3a0*/  MUFU.EX2 R105, R105 ;  /* 0x0000006900697308 */ /* 0x000fe20000000800 */
[----:B------:R-:W-:Y:S01]  /*c3b0*/  LOP3.LUT R57, R57, R0, RZ, 0xc0, !PT ;  /* 0x0000000039397212 */ /* 0x000fe200078ec0ff */
[----:B------:R-:W-:Y:S01]  /*c3c0*/  IMAD.WIDE.U32 R4, R4, -0x2daee0ad, RZ ;  /* 0xd2511f5304047825 */ /* 0x000fe200078e00ff */
[--C-:B------:R-:W-:Y:S02]  /*c3d0*/  HSET2.LE.AND R174, R19, R139.reuse, PT ;  /* 0x0000008b13ae7233 */ /* 0x100fe40003803000 */
[----:B------:R-:W-:Y:S01]  /*c3e0*/  F2FP.BF16.F32.PACK_AB R0, R210, R211 ;  /* 0x000000d3d200723e */ /* 0x000fe200000010ff */
[----:B------:R-:W-:Y:S01]  /*c3f0*/  IMAD.MOV.U32 R19, RZ, RZ, R193 ;  /* 0x000000ffff137224 */ /* 0x000fe200078e00c1 */
[----:B------:R-:W-:Y:S01]  /*c400*/  LOP3.LUT R6, R5, UR24, R228, 0x96, !PT ;  /* 0x0000001805067c12 */ /* 0x000fe2000f8e96e4 */
[----:B------:R-:W-:Y:S01]  /*c410*/  IMAD.WIDE.U32 R10, R10, -0x2daee0ad, RZ ;  /* 0xd2511f530a0a7825 */ /* 0x000fe200078e00ff */
[----:B------:R-:W-:Y:S01]  /*c420*/  LOP3.LUT R174, R174, R0, RZ, 0xc0, !PT ;  /* 0x00000000aeae7212 */ /* 0x000fe200078ec0ff */
[----:B------:R-:W-:Y:S01]  /*c430*/  MUFU.EX2 R106, R106 ;  /* 0x0000006a006a7308 */ /* 0x000fe20000000800 */
[--C-:B------:R-:W-:Y:S01]  /*c440*/  HSET2.LE.AND R175, R13, R139.reuse, PT ;  /* 0x0000008b0daf7233 */ /* 0x100fe20003803000 */
[----:B------:R-:W-:Y:S01]  /*c450*/  IMAD.WIDE.U32 R6, R6, -0x326172a9, RZ ;  /* 0xcd9e8d5706067825 */ /* 0x000fe200078e00ff */
[----:B------:R-:W-:Y:S02]  /*c460*/  LOP3.LUT R11, R11, UR22, R4, 0x96, !PT ;  /* 0x000000160b0b7c12 */ /* 0x000fe4000f8e9604 */
[----:B------:R-:W-:Y:S02]  /*c470*/  F2FP.BF16.F32.PACK_AB R0, R248, R249 ;  /* 0x000000f9f800723e */ /* 0x000fe400000010ff */
[----:B------:R-:W-:Y:S03]  /*c480*/  LOP3.LUT R4, R7, UR23, R8, 0x96, !PT ;  /* 0x0000001707047c12 */ /* 0x000fe6000f8e9608 */
[----:B------:R-:W-:Y:S01]  /*c490*/  MUFU.EX2 R107, R107 ;  /* 0x0000006b006b7308 */ /* 0x000fe20000000800 */
[----:B------:R-:W-:Y:S02]  /*c4a0*/  LOP3.LUT R175, R175, R0, RZ, 0xc0, !PT ;  /* 0x00000000afaf7212 */ /* 0x000fe400078ec0ff */
[----:B------:R-:W-:Y:S01]  /*c4b0*/  F2FP.BF16.F32.PACK_AB R0, R245, R244 ;  /* 0x000000f4f500723e */ /* 0x000fe200000010ff */
[----:B------:R-:W-:Y:S01]  /*c4c0*/  IMAD.WIDE.U32 R4, R4, -0x2daee0ad, RZ ;  /* 0xd2511f5304047825 */ /* 0x000fe200078e00ff */
[--C-:B------:R-:W-:Y:S02]  /*c4d0*/  HSET2.LE.AND R62, R18, R139.reuse, PT ;  /* 0x0000008b123e7233 */ /* 0x100fe40003803000 */
[----:B------:R-:W-:Y:S01]  /*c4e0*/  LOP3.LUT R173, R173, R0, RZ, 0xc0, !PT ;  /* 0x00000000adad7212 */ /* 0x000fe200078ec0ff */
[----:B------:R-:W-:Y:S01]  /*c4f0*/  IMAD.MOV.U32 R18, RZ, RZ, R197 ;  /* 0x000000ffff127224 */ /* 0x000fe200078e00c5 */
[----:B------:R-:W-:Y:S01]  /*c500*/  LOP3.LUT R7, R5, UR20, R10, 0x96, !PT ;  /* 0x0000001405077c12 */ /* 0x000fe2000f8e960a */
[----:B------:R-:W-:Y:S01]  /*c510*/  IMAD.WIDE.U32 R10, R11, -0x326172a9, RZ ;  /* 0xcd9e8d570b0a7825 */ /* 0x000fe200078e00ff */
[----:B------:R-:W-:Y:S01]  /*c520*/  F2FP.BF16.F32.PACK_AB R0, R238, R239 ;  /* 0x000000efee00723e */ /* 0x000fe200000010ff */
[----:B------:R-:W-:Y:S01]  /*c530*/  MUFU.EX2 R108, R108 ;  /* 0x0000006c006c7308 */ /* 0x000fe20000000800 */
[--C-:B------:R-:W-:Y:S01]  /*c540*/  HSET2.LE.AND R63, R17, R139.reuse, PT ;  /* 0x0000008b113f7233 */ /* 0x100fe20003803000 */
[----:B------:R-:W-:Y:S01]  /*c550*/  IMAD.MOV.U32 R17, RZ, RZ, R196 ;  /* 0x000000ffff117224 */ /* 0x000fe200078e00c4 */
[----:B------:R-:W-:Y:S01]  /*c560*/  LOP3.LUT R12, R11, UR21, R6, 0x96, !PT ;  /* 0x000000150b0c7c12 */ /* 0x000fe2000f8e9606 */
[----:B------:R-:W-:Y:S01]  /*c570*/  IMAD.WIDE.U32 R6, R7, -0x326172a9, RZ ;  /* 0xcd9e8d5707067825 */ /* 0x000fe200078e00ff */
[----:B------:R-:W-:Y:S02]  /*c580*/  LOP3.LUT R62, R62, R0, RZ, 0xc0, !PT ;  /* 0x000000003e3e7212 */ /* 0x000fe400078ec0ff */
[----:B------:R-:W-:Y:S01]  /*c590*/  F2FP.BF16.F32.PACK_AB R0, R207, R237 ;  /* 0x000000edcf00723e */ /* 0x000fe200000010ff */
[----:B------:R-:W-:Y:S01]  /*c5a0*/  IMAD.WIDE.U32 R12, R12, -0x2daee0ad, RZ ;  /* 0xd2511f530c0c7825 */ /* 0x000fe200078e00ff */
[----:B------:R-:W-:Y:S01]  /*c5b0*/  LOP3.LUT R10, R7, UR19, R10, 0x96, !PT ;  /* 0x00000013070a7c12 */ /* 0x000fe2000f8e960a */
[----:B------:R-:W-:Y:S01]  /*c5c0*/  MUFU.EX2 R109, R109 ;  /* 0x0000006d006d7308 */ /* 0x000fe20000000800 */
[----:B------:R-:W-:Y:S02]  /*c5d0*/  LOP3.LUT R63, R63, R0, RZ, 0xc0, !PT ;  /* 0x000000003f3f7212 */ /* 0x000fe400078ec0ff */
[----:B------:R-:W-:Y:S01]  /*c5e0*/  LOP3.LUT R4, R13, UR18, R4, 0x96, !PT ;  /* 0x000000120d047c12 */ /* 0x000fe2000f8e9604 */
[----:B------:R-:W-:Y:S02]  /*c5f0*/  IMAD.MOV.U32 R13, RZ, RZ, R22 ;  /* 0x000000ffff0d7224 */ /* 0x000fe400078e0016 */
[----:B------:R-:W-:Y:S02]  /*c600*/  IMAD.MOV.U32 R22, RZ, RZ, R183 ;  /* 0x000000ffff167224 */ /* 0x000fe400078e00b7 */
[----:B------:R-:W-:Y:S02]  /*c610*/  IMAD.WIDE.U32 R4, R4, -0x326172a9, RZ ;  /* 0xcd9e8d5704047825 */ /* 0x000fe400078e00ff */
[----:B------:R-:W-:Y:S01]  /*c620*/  MUFU.EX2 R110, R110 ;  /* 0x0000006e006e7308 */ /* 0x000fe20000000800 */
[C---:B------:R-:W-:Y:S02]  /*c630*/  LOP3.LUT R0, R4.reuse, 0xffff, RZ, 0xc0, !PT ;  /* 0x0000ffff04007812 */ /* 0x040fe400078ec0ff */
[----:B------:R-:W-:Y:S02]  /*c640*/  LOP3.LUT R2, R5, UR29, R6, 0x96, !PT ;  /* 0x0000001d05027c12 */ /* 0x000fe4000f8e9606 */
[----:B------:R-:W-:Y:S05]  /*c650*/  SHF.R.U32.HI R5, RZ, 0x8, R0 ;  /* 0x00000008ff057819 */ /* 0x000fea0000011600 */
[----:B------:R-:W-:Y:S01]  /*c660*/  MUFU.EX2 R111, R111 ;  /* 0x0000006f006f7308 */ /* 0x000fe20000000800 */
[----:B------:R-:W-:Y:S04]  /*c670*/  LOP3.LUT R0, R4, 0xff, RZ, 0xc0, !PT ;  /* 0x000000ff04007812 */ /* 0x000fe800078ec0ff */
[----:B------:R-:W-:Y:S02]  /*c680*/  PRMT R204, R0, 0x5410, R5 ;  /* 0x0000541000cc7816 */ /* 0x000fe40000000005 */
[--C-:B------:R-:W-:Y:S03]  /*c690*/  SHF.R.U32.HI R0, RZ, 0x10, R4.reuse ;  /* 0x00000010ff007819 */ /* 0x100fe60000011604 */
[----:B------:R-:W-:Y:S01]  /*c6a0*/  MUFU.EX2 R128, R128 ;  /* 0x0000008000807308 */ /* 0x000fe20000000800 */
[----:B------:R-:W-:Y:S02]  /*c6b0*/  SHF.R.U32.HI R4, RZ, 0x18, R4 ;  /* 0x00000018ff047819 */ /* 0x000fe40000011604 */
[----:B------:R-:W-:Y:S04]  /*c6c0*/  LOP3.LUT R0, R0, 0xff, RZ, 0xc0, !PT ;  /* 0x000000ff00007812 */ /* 0x000fe800078ec0ff */
[----:B------:R-:W-:Y:S01]  /*c6d0*/  PRMT R202, R0, 0x5410, R4 ;  /* 0x0000541000ca7816 */ /* 0x000fe20000000004 */
[----:B------:R-:W-:Y:S02]  /*c6e0*/  IMAD.WIDE.U32 R4, R10, -0x2daee0ad, RZ ;  /* 0xd2511f530a047825 */ /* 0x000fe400078e00ff */
[----:B------:R-:W-:Y:S03]  /*c6f0*/  MUFU.EX2 R129, R129 ;  /* 0x0000008100817308 */ /* 0x000fe60000000800 */
[----:B------:R-:W-:Y:S01]  /*c700*/  LOP3.LUT R0, R5, UR28, R12, 0x96, !PT ;  /* 0x0000001c05007c12 */ /* 0x000fe2000f8e960c */
[----:B------:R-:W-:Y:S01]  /*c710*/  IMAD.MOV.U32 R12, RZ, RZ, R187 ;  /* 0x000000ffff0c7224 */ /* 0x000fe200078e00bb */
[C---:B------:R-:W-:Y:S05]  /*c720*/  LOP3.LUT R5, R4.reuse, 0xffff, RZ, 0xc0, !PT ;  /* 0x0000ffff04057812 */ /* 0x040fea00078ec0ff */
[----:B------:R-:W-:Y:S01]  /*c730*/  MUFU.EX2 R130, R130 ;  /* 0x0000008200827308 */ /* 0x000fe20000000800 */
[----:B------:R-:W-:Y:S02]  /*c740*/  SHF.R.U32.HI R6, RZ, 0x8, R5 ;  /* 0x00000008ff067819 */ /* 0x000fe40000011605 */
[----:B------:R-:W-:Y:S04]  /*c750*/  LOP3.LUT R5, R4, 0xff, RZ, 0xc0, !PT ;  /* 0x000000ff04057812 */ /* 0x000fe800078ec0ff */
[----:B------:R-:W-:Y:S03]  /*c760*/  PRMT R206, R5, 0x5410, R6 ;  /* 0x0000541005ce7816 */ /* 0x000fe60000000006 */
[----:B------:R-:W-:Y:S01]  /*c770*/  MUFU.EX2 R131, R131 ;  /* 0x0000008300837308 */ /* 0x000fe20000000800 */
[--C-:B------:R-:W-:Y:S02]  /*c780*/  SHF.R.U32.HI R6, RZ, 0x10, R4.reuse ;  /* 0x00000010ff067819 */ /* 0x100fe40000011604 */
[----:B------:R-:W-:Y:S02]  /*c790*/  SHF.R.U32.HI R5, RZ, 0x18, R4 ;  /* 0x00000018ff057819 */ /* 0x000fe40000011604 */
[----:B------:R-:W-:Y:S05]  /*c7a0*/  LOP3.LUT R4, R6, 0xff, RZ, 0xc0, !PT ;  /* 0x000000ff06047812 */ /* 0x000fea00078ec0ff */
[----:B------:R-:W-:Y:S01]  /*c7b0*/  MUFU.EX2 R116, R116 ;  /* 0x0000007400747308 */ /* 0x000fe20000000800 */
[----:B------:R-:W-:Y:S02]  /*c7c0*/  PRMT R205, R4, 0x5410, R5 ;  /* 0x0000541004cd7816 */ /* 0x000fe40000000005 */
[C---:B------:R-:W-:Y:S04]  /*c7d0*/  LOP3.LUT R4, R2.reuse, 0xffff, RZ, 0xc0, !PT ;  /* 0x0000ffff02047812 */ /* 0x040fe800078ec0ff */
[----:B------:R-:W-:Y:S03]  /*c7e0*/  SHF.R.U32.HI R5, RZ, 0x8, R4 ;  /* 0x00000008ff057819 */ /* 0x000fe60000011604 */
[----:B------:R-:W-:Y:S01]  /*c7f0*/  MUFU.EX2 R179, R179 ;  /* 0x000000b300b37308 */ /* 0x000fe20000000800 */
[----:B------:R-:W-:Y:S04]  /*c800*/  LOP3.LUT R4, R2, 0xff, RZ, 0xc0, !PT ;  /* 0x000000ff02047812 */ /* 0x000fe800078ec0ff */
[----:B------:R-:W-:Y:S02]  /*c810*/  PRMT R200, R4, 0x5410, R5 ;  /* 0x0000541004c87816 */ /* 0x000fe40000000005 */
[--C-:B------:R-:W-:Y:S03]  /*c820*/  SHF.R.U32.HI R5, RZ, 0x10, R2.reuse ;  /* 0x00000010ff057819 */ /* 0x100fe60000011602 */
[----:B------:R-:W-:Y:S01]  /*c830*/  MUFU.EX2 R118, R118 ;  /* 0x0000007600767308 */ /* 0x000fe20000000800 */
[----:B------:R-:W-:Y:S02]  /*c840*/  SHF.R.U32.HI R4, RZ, 0x18, R2 ;  /* 0x00000018ff047819 */ /* 0x000fe40000011602 */
[----:B------:R-:W-:Y:S04]  /*c850*/  LOP3.LUT R2, R5, 0xff, RZ, 0xc0, !PT ;  /* 0x000000ff05027812 */ /* 0x000fe800078ec0ff */
[----:B------:R-:W-:Y:S03]  /*c860*/  PRMT R197, R2, 0x5410, R4 ;  /* 0x0000541002c57816 */ /* 0x000fe60000000004 */
[----:B------:R-:W-:Y:S01]  /*c870*/  MUFU.EX2 R178, R178 ;  /* 0x000000b200b27308 */ /* 0x000fe20000000800 */
[C---:B------:R-:W-:Y:S04]  /*c880*/  LOP3.LUT R2, R0.reuse, 0xffff, RZ, 0xc0, !PT ;  /* 0x0000ffff00027812 */ /* 0x040fe800078ec0ff */
[----:B------:R-:W-:Y:S02]  /*c890*/  SHF.R.U32.HI R4, RZ, 0x8, R2 ;  /* 0x00000008ff047819 */ /* 0x000fe40000011602 */
[----:B------:R-:W-:Y:S03]  /*c8a0*/  LOP3.LUT R2, R0, 0xff, RZ, 0xc0, !PT ;  /* 0x000000ff00027812 */ /* 0x000fe600078ec0ff */
[----:B------:R-:W-:Y:S01]  /*c8b0*/  MUFU.EX2 R120, R120 ;  /* 0x0000007800787308 */ /* 0x000fe20000000800 */
[----:B------:R-:W-:Y:S02]  /*c8c0*/  PRMT R203, R2, 0x5410, R4 ;  /* 0x0000541002cb7816 */ /* 0x000fe40000000004 */
[--C-:B------:R-:W-:Y:S02]  /*c8d0*/  SHF.R.U32.HI R4, RZ, 0x10, R0.reuse ;  /* 0x00000010ff047819 */ /* 0x100fe40000011600 */
[----:B------:R-:W-:Y:S05]  /*c8e0*/  SHF.R.U32.HI R2, RZ, 0x18, R0 ;  /* 0x00000018ff027819 */ /* 0x000fea0000011600 */
[----:B------:R-:W-:Y:S01]  /*c8f0*/  MUFU.EX2 R121, R121 ;  /* 0x0000007900797308 */ /* 0x000fe20000000800 */
[----:B------:R-:W-:Y:S04]  /*c900*/  LOP3.LUT R0, R4, 0xff, RZ, 0xc0, !PT ;  /* 0x000000ff04007812 */ /* 0x000fe800078ec0ff */
[----:B------:R-:W-:Y:S01]  /*c910*/  PRMT R201, R0, 0x5410, R2 ;  /* 0x0000541000c97816 */ /* 0x000fe20000000002 */
[----:B------:R-:W-:Y:S04]  /*c920*/  VIADD R0, R192, 0x3 ;  /* 0x00000003c0007836 */ /* 0x000fe80000000000 */
[----:B------:R-:W-:Y:S01]  /*c930*/  MUFU.EX2 R122, R122 ;  /* 0x0000007a007a7308 */ /* 0x000fe20000000800 */
[----:B------:R-:W-:Y:S05]  /*c940*/  LOP3.LUT R0, R223, UR33, R0, 0x96, !PT ;  /* 0x00000021df007c12 */ /* 0x000fea000f8e9600 */
[----:B------:R-:W-:Y:S04]  /*c950*/  IMAD.WIDE.U32 R198, R0, -0x326172a9, RZ ;  /* 0xcd9e8d5700c67825 */ /* 0x000fe800078e00ff */
[----:B------:R-:W-:Y:S01]  /*c960*/  MUFU.EX2 R123, R123 ;  /* 0x0000007b007b7308 */ /* 0x000fe20000000800 */
[----:B------:R-:W-:Y:S02]  /*c970*/  LOP3.LUT R6, R199, UR27, R232, 0x96, !PT ;  /* 0x0000001bc7067c12 */ /* 0x000fe4000f8e96e8 */
[----:B------:R-:W-:Y:S07]  /*c980*/  LOP3.LUT R4, R9, UR25, R198, 0x96, !PT ;  /* 0x0000001909047c12 */ /* 0x000fee000f8e96c6 */
[----:B------:R-:W-:Y:S01]  /*c990*/  MUFU.EX2 R124, R124 ;  /* 0x0000007c007c7308 */ /* 0x000fe20000000800 */
[----:B------:R-:W-:Y:S04]  /*c9a0*/  IMAD.WIDE.U32 R6, R6, -0x2daee0ad, RZ ;  /* 0xd2511f5306067825 */ /* 0x000fe800078e00ff */
[----:B------:R-:W-:Y:S01]  /*c9b0*/  IMAD.WIDE.U32 R4, R4, -0x2daee0ad, RZ ;  /* 0xd2511f5304047825 */ /* 0x000fe200078e00ff */
[----:B------:R-:W-:Y:S04]  /*c9c0*/  LOP3.LUT R10, R7, UR24, R228, 0x96, !PT ;  /* 0x00000018070a7c12 */ /* 0x000fe8000f8e96e4 */
[----:B------:R-:W-:Y:S01]  /*c9d0*/  MUFU.EX2 R177, R177 ;  /* 0x000000b100b17308 */ /* 0x000fe20000000800 */
[----:B------:R-:W-:Y:S01]  /*c9e0*/  LOP3.LUT R5, R5, UR22, R6, 0x96, !PT ;  /* 0x0000001605057c12 */ /* 0x000fe2000f8e9606 */
[----:B------:R-:W-:Y:S05]  /*c9f0*/  IMAD.WIDE.U32 R10, R10, -0x326172a9, RZ ;  /* 0xcd9e8d570a0a7825 */ /* 0x000fea00078e00ff */
[----:B------:R-:W-:Y:S01]  /*ca00*/  LOP3.LUT R7, R11, UR23, R8, 0x96, !PT ;  /* 0x000000170b077c12 */ /* 0x000fe2000f8e9608 */
[----:B------:R-:W-:Y:S02]  /*ca10*/  IMAD.MOV.U32 R11, RZ, RZ, R185 ;  /* 0x000000ffff0b7224 */ /* 0x000fe400078e00b9 */
[----:B------:R-:W-:Y:S02]  /*ca20*/  MUFU.EX2 R126, R126 ;  /* 0x0000007e007e7308 */ /* 0x000fe40000000800 */
[----:B------:R-:W-:Y:S05]  /*ca30*/  IMAD.WIDE.U32 R6, R7, -0x2daee0ad, RZ ;  /* 0xd2511f5307067825 */ /* 0x000fea00078e00ff */
[----:B------:R-:W-:Y:S01]  /*ca40*/  LOP3.LUT R7, R7, UR20, R4, 0x96, !PT ;  /* 0x0000001407077c12 */ /* 0x000fe2000f8e9604 */
[----:B------:R-:W-:Y:S02]  /*ca50*/  IMAD.WIDE.U32 R4, R5, -0x326172a9, RZ ;  /* 0xcd9e8d5705047825 */ /* 0x000fe400078e00ff */
[----:B------:R-:W-:Y:S03]  /*ca60*/  MUFU.EX2 R176, R176 ;  /* 0x000000b000b07308 */ /* 0x000fe60000000800 */
[----:B------:R-:W-:Y:S01]  /*ca70*/  LOP3.LUT R8, R5, UR21, R10, 0x96, !PT ;  /* 0x0000001505087c12 */ /* 0x000fe2000f8e960a */
[----:B------:R-:W-:Y:S04]  /*ca80*/  IMAD.MOV.U32 R10, RZ, RZ, R184 ;  /* 0x000000ffff0a7224 */ /* 0x000fe800078e00b8 */
[----:B------:R-:W-:Y:S05]  /*ca90*/  IMAD.WIDE.U32 R8, R8, -0x2daee0ad, RZ ;  /* 0xd2511f5308087825 */ /* 0x000fea00078e00ff */
[----:B------:R-:W-:Y:S01]  /*caa0*/  LOP3.LUT R5, R9, UR18, R6, 0x96, !PT ;  /* 0x0000001209057c12 */ /* 0x000fe2000f8e9606 */
[----:B------:R-:W-:Y:S05]  /*cab0*/  IMAD.WIDE.U32 R6, R7, -0x326172a9, RZ ;  /* 0xcd9e8d5707067825 */ /* 0x000fea00078e00ff */
[----:B------:R-:W-:Y:S01]  /*cac0*/  LOP3.LUT R7, R7, UR19, R4, 0x96, !PT ;  /* 0x0000001307077c12 */ /* 0x000fe2000f8e9604 */
[----:B------:R-:W-:Y:S03]  /*cad0*/  IMAD.WIDE.U32 R4, R5, -0x326172a9, RZ ;  /* 0xcd9e8d5705047825 */ /* 0x000fe600078e00ff */
[C---:B------:R-:W-:Y:S02]  /*cae0*/  LOP3.LUT R2, R4.reuse, 0xffff, RZ, 0xc0, !PT ;  /* 0x0000ffff04027812 */ /* 0x040fe400078ec0ff */
[----:B------:R-:W-:Y:S02]  /*caf0*/  LOP3.LUT R0, R5, UR29, R6, 0x96, !PT ;  /* 0x0000001d05007c12 */ /* 0x000fe4000f8e9606 */
[----:B------:R-:W-:Y:S02]  /*cb00*/  SHF.R.U32.HI R5, RZ, 0x8, R2 ;  /* 0x00000008ff057819 */ /* 0x000fe40000011602 */
[----:B------:R-:W-:Y:S04]  /*cb10*/  LOP3.LUT R2, R4, 0xff, RZ, 0xc0, !PT ;  /* 0x000000ff04027812 */ /* 0x000fe800078ec0ff */
[----:B------:R-:W-:Y:S02]  /*cb20*/  PRMT R193, R2, 0x5410, R5 ;  /* 0x0000541002c17816 */ /* 0x000fe40000000005 */
[--C-:B------:R-:W-:Y:S02]  /*cb30*/  SHF.R.U32.HI R2, RZ, 0x10, R4.reuse ;  /* 0x00000010ff027819 */ /* 0x100fe40000011604 */
[----:B------:R-:W-:Y:S02]  /*cb40*/  SHF.R.U32.HI R4, RZ, 0x18, R4 ;  /* 0x00000018ff047819 */ /* 0x000fe40000011604 */
[----:B------:R-:W-:Y:S04]  /*cb50*/  LOP3.LUT R2, R2, 0xff, RZ, 0xc0, !PT ;  /* 0x000000ff02027812 */ /* 0x000fe800078ec0ff */
[----:B------:R-:W-:Y:S01]  /*cb60*/  PRMT R192, R2, 0x5410, R4 ;  /* 0x0000541002c07816 */ /* 0x000fe20000000004 */
        /* <DEDUP_REMOVED lines=17> */
[----:B------:R-:W-:Y:S01]  /*cc80*/  LOP3.LUT R4, R181, UR25, R14, 0x96, !PT ;  /* 0x00000019b5047c12 */ /* 0x000fe2000f8e960e */
[----:B------:R-:W-:Y:S01]  /*cc90*/  IMAD.MOV.U32 R14, RZ, RZ, R186 ;  /* 0x000000ffff0e7224 */ /* 0x000fe200078e00ba */
[----:B------:R-:W-:Y:S02]  /*cca0*/  PRMT R190, R0, 0x5410, R2 ;  /* 0x0000541000be7816 */ /* 0x000fe40000000002 */
[C---:B------:R-:W-:Y:S01]  /*ccb0*/  LOP3.LUT R0, R39.reuse, 0xffff, RZ, 0xc0, !PT ;  /* 0x0000ffff27007812 */ /* 0x040fe200078ec0ff */
[----:B------:R-:W-:Y:S03]  /*ccc0*/  IMAD.WIDE.U32 R4, R4, -0x2daee0ad, RZ ;  /* 0xd2511f5304047825 */ /* 0x000fe600078e00ff */
[----:B------:R-:W-:Y:S02]  /*ccd0*/  SHF.R.U32.HI R2, RZ, 0x8, R0 ;  /* 0x00000008ff027819 */ /* 0x000fe40000011600 */
[----:B------:R-:W-:Y:S04]  /*cce0*/  LOP3.LUT R0, R39, 0xff, RZ, 0xc0, !PT ;  /* 0x000000ff27007812 */ /* 0x000fe800078ec0ff */
[----:B------:R-:W-:Y:S02]  /*ccf0*/  PRMT R195, R0, 0x5410, R2 ;  /* 0x0000541000c37816 */ /* 0x000fe40000000002 */
[----:B------:R-:W-:Y:S01]  /*cd00*/  LOP3.LUT R0, R15, UR27, R230, 0x96, !PT ;  /* 0x0000001b0f007c12 */ /* 0x000fe2000f8e96e6 */
[----:B------:R-:W-:Y:S02]  /*cd10*/  IMAD.MOV.U32 R15, RZ, RZ, R19 ;  /* 0x000000ffff0f7224 */ /* 0x000fe400078e0013 */
[----:B------:R-:W-:Y:S02]  /*cd20*/  IMAD.MOV.U32 R19, RZ, RZ, R182 ;  /* 0x000000ffff137224 */ /* 0x000fe400078e00b6 */
[----:B------:R-:W-:Y:S05]  /*cd30*/  IMAD.WIDE.U32 R6, R0, -0x2daee0ad, RZ ;  /* 0xd2511f5300067825 */ /* 0x000fea00078e00ff */
[----:B------:R-:W-:Y:S02]  /*cd40*/  LOP3.LUT R0, R7, UR24, R226, 0x96, !PT ;  /* 0x0000001807007c12 */ /* 0x000fe4000f8e96e2 */
[----:B------:R-:W-:Y:S03]  /*cd50*/  LOP3.LUT R5, R5, UR22, R6, 0x96, !PT ;  /* 0x0000001605057c12 */ /* 0x000fe6000f8e9606 */
[----:B------:R-:W-:Y:S05]  /*cd60*/  IMAD.WIDE.U32 R8, R0, -0x326172a9, RZ ;  /* 0xcd9e8d5700087825 */ /* 0x000fea00078e00ff */
[----:B------:R-:W-:Y:S05]  /*cd70*/  LOP3.LUT R6, R9, UR23, R180, 0x96, !PT ;  /* 0x0000001709067c12 */ /* 0x000fea000f8e96b4 */
[----:B------:R-:W-:Y:S05]  /*cd80*/  IMAD.WIDE.U32 R6, R6, -0x2daee0ad, RZ ;  /* 0xd2511f5306067825 */ /* 0x000fea00078e00ff */
[----:B------:R-:W-:Y:S01]  /*cd90*/  LOP3.LUT R7, R7, UR20, R4, 0x96, !PT ;  /* 0x0000001407077c12 */ /* 0x000fe2000f8e9604 */
[----:B------:R-:W-:Y:S05]  /*cda0*/  IMAD.WIDE.U32 R4, R5, -0x326172a9, RZ ;  /* 0xcd9e8d5705047825 */ /* 0x000fea00078e00ff */
[----:B------:R-:W-:Y:S05]  /*cdb0*/  LOP3.LUT R8, R5, UR21, R8, 0x96, !PT ;  /* 0x0000001505087c12 */ /* 0x000fea000f8e9608 */
[----:B------:R-:W-:Y:S05]  /*cdc0*/  IMAD.WIDE.U32 R8, R8, -0x2daee0ad, RZ ;  /* 0xd2511f5308087825 */ /* 0x000fea00078e00ff */
[----:B------:R-:W-:Y:S01]  /*cdd0*/  LOP3.LUT R5, R9, UR18, R6, 0x96, !PT ;  /* 0x0000001209057c12 */ /* 0x000fe2000f8e9606 */
[----:B------:R-:W-:Y:S04]  /*cde0*/  IMAD.WIDE.U32 R6, R7, -0x326172a9, RZ ;  /* 0xcd9e8d5707067825 */ /* 0x000fe800078e00ff */
[----:B------:R-:W-:Y:S01]  /*cdf0*/  IMAD.MOV.U32 R9, RZ, RZ, R189 ;  /* 0x000000ffff097224 */ /* 0x000fe200078e00bd */
        /* <DEDUP_REMOVED lines=17> */
[----:B------:R-:W-:Y:S01]  /*cf10*/  LOP3.LUT R0, R4, 0xff, RZ, 0xc0, !PT ;  /* 0x000000ff04007812 */ /* 0x000fe200078ec0ff */
[----:B------:R-:W-:Y:S03]  /*cf20*/  IMAD.WIDE.U32 R4, R7, -0x2daee0ad, RZ ;  /* 0xd2511f5307047825 */ /* 0x000fe600078e00ff */
[----:B------:R-:W-:Y:S01]  /*cf30*/  PRMT R185, R0, 0x5410, R2 ;  /* 0x0000541000b97816 */ /* 0x000fe20000000002 */
[----:B------:R-:W-:Y:S01]  /*cf40*/  IMAD.MOV.U32 R7, RZ, RZ, R188 ;  /* 0x000000ffff077224 */ /* 0x000fe200078e00bc */
[----:B------:R-:W-:Y:S01]  /*cf50*/  LOP3.LUT R0, R5, UR28, R8, 0x96, !PT ;  /* 0x0000001c05007c12 */ /* 0x000fe2000f8e9608 */
[----:B------:R-:W-:Y:S03]  /*cf60*/  IMAD.MOV.U32 R8, RZ, RZ, R36 ;  /* 0x000000ffff087224 */ /* 0x000fe600078e0024 */
        /* <DEDUP_REMOVED lines=11> */
[----:B------:R-:W-:Y:S01]  /*d020*/  PRMT R183, R0, 0x5410, R2 ;  /* 0x0000541000b77816 */ /* 0x000fe20000000002 */
[----:B------:R-:W-:Y:S01]  /*d030*/  FADD.FTZ R2, -R136, R133 ;  /* 0x0000008588027221 */ /* 0x000fe20000010100 */
[----:B------:R-:W-:Y:S01]  /*d040*/  SHF.R.U32.HI R0, RZ, 0x10, R4 ;  /* 0x00000010ff007819 */ /* 0x000fe20000011604 */
[----:B------:R-:W-:Y:S01]  /*d050*/  IMAD.MOV.U32 R133, RZ, RZ, R12 ;  /* 0x000000ffff857224 */ /* 0x000fe200078e000c */
[----:B------:R-:W-:Y:S01]  /*d060*/  SHF.R.U32.HI R4, RZ, 0x18, R4 ;  /* 0x00000018ff047819 */ /* 0x000fe20000011604 */
[----:B------:R-:W-:Y:S01]  /*d070*/  FMUL.FTZ R2, R2, UR4 ;  /* 0x0000000402027c20 */ /* 0x000fe20008410000 */
[----:B------:R-:W-:Y:S04]  /*d080*/  LOP3.LUT R0, R0, 0xff, RZ, 0xc0, !PT ;  /* 0x000000ff00007812 */ /* 0x000fe800078ec0ff */
[----:B------:R-:W-:Y:S01]  /*d090*/  PRMT R182, R0, 0x5410, R4 ;  /* 0x0000541000b67816 */ /* 0x000fe20000000004 */
[----:B------:R-:W-:Y:S01]  /*d0a0*/  FADD.FTZ R4, -R138, R3 ;  /* 0x000000038a047221 */ /* 0x000fe20000010100 */
[----:B------:R-:W-:Y:S01]  /*d0b0*/  FADD.FTZ R3, -R137, R132 ;  /* 0x0000008489037221 */ /* 0x000fe20000010100 */
[----:B------:R-:W-:Y:S01]  /*d0c0*/  FADD.FTZ R0, -R135, R134 ;  /* 0x0000008687007221 */ /* 0x000fe20000010100 */
[----:B------:R-:W1:Y:S01]  /*d0d0*/  MUFU.EX2 R2, R2 ;  /* 0x0000000200027308 */ /* 0x000e620000000800 */
[----:B------:R-:W-:Y:S01]  /*d0e0*/  FMUL.FTZ R4, R4, UR4 ;  /* 0x0000000404047c20 */ /* 0x000fe20008410000 */
[----:B------:R-:W-:Y:S01]  /*d0f0*/  FMUL.FTZ R3, R3, UR4 ;  /* 0x0000000403037c20 */ /* 0x000fe20008410000 */
[----:B------:R-:W-:Y:S01]  /*d100*/  FMUL.FTZ R0, R0, UR4 ;  /* 0x0000000400007c20 */ /* 0x000fe20008410000 */
[----:B------:R-:W-:Y:S02]  /*d110*/  IMAD.MOV.U32 R134, RZ, RZ, R7 ;  /* 0x000000ffff867224 */ /* 0x000fe400078e0007 */
[----:B------:R-:W-:Y:S04]  /*d120*/  IMAD.MOV.U32 R132, RZ, RZ, R23 ;  /* 0x000000ffff847224 */ /* 0x000fe800078e0017 */
[----:B------:R-:W2:Y:S10]  /*d130*/  MUFU.EX2 R36, R4 ;  /* 0x0000000400247308 */ /* 0x000eb40000000800 */
[----:B------:R-:W3:Y:S01]  /*d140*/  MUFU.EX2 R3, R3 ;  /* 0x0000000300037308 */ /* 0x000ee20000000800 */
[C---:B-1----:R-:W-:Y:S01]  /*d150*/  FMUL.FTZ R12, R2.reuse, R152 ;  /* 0x00000098020c7220 */ /* 0x042fe20000410000 */
[----:B------:R-:W-:Y:S02]  /*d160*/  IMAD.MOV.U32 R152, RZ, RZ, R13 ;  /* 0x000000ffff987224 */ /* 0x000fe400078e000d */
[----:B------:R-:W-:Y:S01]  /*d170*/  FMUL.FTZ R13, R2, R153 ;  /* 0x00000099020d7220 */ /* 0x000fe20000410000 */
[----:B------:R-:W-:Y:S05]  /*d180*/  IMAD.MOV.U32 R153, RZ, RZ, R15 ;  /* 0x000000ffff997224 */ /* 0x000fea00078e000f */
[----:B------:R-:W1:Y:S01]  /*d190*/  MUFU.EX2 R0, R0 ;  /* 0x0000000000007308 */ /* 0x000e620000000800 */
[C---:B--2---:R-:W-:Y:S01]  /*d1a0*/  FMUL.FTZ R5, R36.reuse, R145 ;  /* 0x0000009124057220 */ /* 0x044fe20000410000 */
[----:B------:R-:W-:Y:S02]  /*d1b0*/  IMAD.MOV.U32 R145, RZ, RZ, R8 ;  /* 0x000000ffff917224 */ /* 0x000fe400078e0008 */
[----:B------:R-:W-:Y:S01]  /*d1c0*/  FMUL.FTZ R4, R36, R144 ;  /* 0x0000009024047220 */ /* 0x000fe20000410000 */
[C---:B------:R-:W-:Y:S01]  /*d1d0*/  FMUL.FTZ R8, R2.reuse, R140 ;  /* 0x0000008c02087220 */ /* 0x040fe20000410000 */
[----:B------:R-:W-:Y:S02]  /*d1e0*/  IMAD.MOV.U32 R144, RZ, RZ, R9 ;  /* 0x000000ffff907224 */ /* 0x000fe400078e0009 */
[----:B------:R-:W-:Y:S01]  /*d1f0*/  FMUL.FTZ R9, R2, R141 ;  /* 0x0000008d02097220 */ /* 0x000fe20000410000 */
[----:B------:R-:W-:Y:S02]  /*d200*/  IMAD.MOV.U32 R140, RZ, RZ, R11 ;  /* 0x000000ffff8c7224 */ /* 0x000fe400078e000b */
[C---:B---3--:R-:W-:Y:S01]  /*d210*/  FMUL.FTZ R7, R3.reuse, R147 ;  /* 0x0000009303077220 */ /* 0x048fe20000410000 */
[----:B------:R-:W-:Y:S02]  /*d220*/  IMAD.MOV.U32 R147, RZ, RZ, R10 ;  /* 0x000000ffff937224 */ /* 0x000fe400078e000a */
[C---:B------:R-:W-:Y:S01]  /*d230*/  FMUL.FTZ R6, R3.reuse, R146 ;  /* 0x0000009203067220 */ /* 0x040fe20000410000 */
[----:B------:R-:W-:Y:S02]  /*d240*/  IMAD.MOV.U32 R141, RZ, RZ, R22 ;  /* 0x000000ffff8d7224 */ /* 0x000fe400078e0016 */
[----:B------:R-:W-:Y:S02]  /*d250*/  IMAD.MOV.U32 R146, RZ, RZ, R14 ;  /* 0x000000ffff927224 */ /* 0x000fe400078e000e */
[C---:B-1----:R-:W-:Y:S01]  /*d260*/  FMUL.FTZ R10, R0.reuse, R142 ;  /* 0x0000008e000a7220 */ /* 0x042fe20000410000 */
[C---:B------:R-:W-:Y:S01]  /*d270*/  FMUL.FTZ R11, R0.reuse, R143 ;  /* 0x0000008f000b7220 */ /* 0x040fe20000410000 */
[----:B------:R-:W-:Y:S02]  /*d280*/  IMAD.MOV.U32 R142, RZ, RZ, R21 ;  /* 0x000000ffff8e7224 */ /* 0x000fe400078e0015 */
[C---:B------:R-:W-:Y:S01]  /*d290*/  FMUL.FTZ R14, R0.reuse, R154 ;  /* 0x0000009a000e7220 */ /* 0x040fe20000410000 */
[----:B------:R-:W-:Y:S02]  /*d2a0*/  IMAD.MOV.U32 R143, RZ, RZ, R20 ;  /* 0x000000ffff8f7224 */ /* 0x000fe400078e0014 */
[----:B------:R-:W-:Y:S01]  /*d2b0*/  FMUL.FTZ R15, R0, R155 ;  /* 0x0000009b000f7220 */ /* 0x000fe20000410000 */
[----:B------:R-:W1:Y:S01]  /*d2c0*/  LDSM.16.MT88.4 R20, [R208+0x4000] ;  /* 0x00400000d014783b */ /* 0x000e620000004200 */
[----:B------:R-:W-:Y:S02]  /*d2d0*/  IMAD.MOV.U32 R154, RZ, RZ, R17 ;  /* 0x000000ffff9a7224 */ /* 0x000fe400078e0011 */
[C---:B------:R-:W-:Y:S01]  /*d2e0*/  FMUL.FTZ R17, R36.reuse, R149 ;  /* 0x0000009524117220 */ /* 0x040fe20000410000 */
[----:B------:R-:W-:Y:S02]  /*d2f0*/  IMAD.MOV.U32 R155, RZ, RZ, R16 ;  /* 0x000000ffff9b7224 */ /* 0x000fe400078e0010 */
[----:B------:R-:W-:Y:S01]  /*d300*/  FMUL.FTZ R16, R36, R148 ;  /* 0x0000009424107220 */ /* 0x000fe20000410000 */
[----:B------:R-:W-:Y:S02]  /*d310*/  IMAD.MOV.U32 R148, RZ, RZ, R18 ;  /* 0x000000ffff947224 */ /* 0x000fe400078e0012 */
[C---:B------:R-:W-:Y:S01]  /*d320*/  FMUL.FTZ R18, R3.reuse, R150 ;  /* 0x0000009603127220 */ /* 0x040fe20000410000 */
[----:B------:R-:W-:Y:S02]  /*d330*/  IMAD.MOV.U32 R149, RZ, RZ, R19 ;  /* 0x000000ffff957224 */ /* 0x000fe400078e0013 */
[C---:B------:R-:W-:Y:S01]  /*d340*/  FMUL.FTZ R19, R3.reuse, R151 ;  /* 0x0000009703137220 */ /* 0x040fe20000410000 */
[----:B------:R-:W-:Y:S02]  /*d350*/  IMAD.MOV.U32 R150, RZ, RZ, R148 ;  /* 0x000000ffff967224 */ /* 0x000fe400078e0094 */
[----:B------:R-:W-:Y:S02]  /*d360*/  IMAD.MOV.U32 R148, RZ, RZ, R24 ;  /* 0x000000ffff947224 */ /* 0x000fe400078e0018 */
[----:B------:R-:W-:Y:S01]  /*d370*/  FMUL.FTZ R24, R2, R156 ;  /* 0x0000009c02187220 */ /* 0x000fe20000410000 */
[----:B------:R-:W-:Y:S02]  /*d380*/  IMAD.MOV.U32 R151, RZ, RZ, R141 ;  /* 0x000000ffff977224 */ /* 0x000fe400078e008d */
[----:B------:R-:W-:Y:S02]  /*d390*/  IMAD.MOV.U32 R141, RZ, RZ, R47 ;  /* 0x000000ffff8d7224 */ /* 0x000fe400078e002f */
[----:B------:R-:W-:Y:S02]  /*d3a0*/  IMAD.MOV.U32 R156, RZ, RZ, R153 ;  /* 0x000000ffff9c7224 */ /* 0x000fe400078e0099 */
[----:B------:R-:W-:Y:S02]  /*d3b0*/  IMAD.MOV.U32 R153, RZ, RZ, R147 ;  /* 0x000000ffff997224 */ /* 0x000fe400078e0093 */
[----:B------:R-:W-:Y:S02]  /*d3c0*/  IMAD.MOV.U32 R147, RZ, RZ, R31 ;  /* 0x000000ffff937224 */ /* 0x000fe400078e001f */
[----:B------:R-:W-:Y:S01]  /*d3d0*/  FMUL.FTZ R31, R0, R167 ;  /* 0x000000a7001f7220 */ /* 0x000fe20000410000 */
[-C--:B-1----:R-:W-:Y:S06]  /*d3e0*/  HMMA.16816.F32.BF16 R4, R40, R20.reuse, R4 ;  /* 0x000000142804723c */ /* 0x082fec0000041804 */
[C---:B------:R-:W-:Y:S06]  /*d3f0*/  HMMA.16816.F32.BF16 R8, R32.reuse, R20, R8 ;  /* 0x000000142008723c */ /* 0x040fec0000041808 */
[-C--:B------:R-:W-:Y:S05]  /*d400*/  HMMA.16816.F32.BF16 R12, R32, R22.reuse, R12 ;  /* 0x00000016200c723c */ /* 0x080fea000004180c */
[C---:B------:R-:W-:Y:S01]  /*d410*/  FMUL.FTZ R21, R36.reuse, R161 ;  /* 0x000000a124157220 */ /* 0x040fe20000410000 */
[C---:B------:R-:W-:Y:S05]  /*d420*/  HMMA.16816.F32.BF16 R16, R40.reuse, R22, R16 ;  /* 0x000000162810723c */ /* 0x040fea0000041810 */
[----:B------:R-:W-:Y:S02]  /*d430*/  IMAD.MOV.U32 R161, RZ, RZ, R143 ;  /* 0x000000ffffa17224 */ /* 0x000fe400078e008f */
[----:B------:R-:W-:Y:S01]  /*d440*/  FMUL.FTZ R20, R36, R160 ;  /* 0x000000a024147220 */ /* 0x000fe20000410000 */
[C---:B------:R-:W-:Y:S03]  /*d450*/  FMUL.FTZ R23, R3.reuse, R163 ;  /* 0x000000a303177220 */ /* 0x040fe60000410000 */
[----:B------:R-:W-:Y:S02]  /*d460*/  IMAD.MOV.U32 R163, RZ, RZ, R25 ;  /* 0x000000ffffa37224 */ /* 0x000fe400078e0019 */
[----:B------:R-:W-:Y:S01]  /*d470*/  FMUL.FTZ R25, R2, R157 ;  /* 0x0000009d02197220 */ /* 0x000fe20000410000 */
[C---:B------:R-:W-:Y:S01]  /*d480*/  FMUL.FTZ R22, R3.reuse, R162 ;  /* 0x000000a203167220 */ /* 0x040fe20000410000 */
[----:B------:R-:W-:Y:S02]  /*d490*/  IMAD.MOV.U32 R157, RZ, RZ, R154 ;  /* 0x000000ffff9d7224 */ /* 0x000fe400078e009a */
[----:B------:R-:W-:Y:S02]  /*d4a0*/  IMAD.MOV.U32 R162, RZ, RZ, R149 ;  /* 0x000000ffffa27224 */ /* 0x000fe400078e0095 */
[----:B------:R-:W-:Y:S02]  /*d4b0*/  IMAD.MOV.U32 R154, RZ, RZ, R140 ;  /* 0x000000ffff9a7224 */ /* 0x000fe400078e008c */
[----:B------:R-:W-:Y:S02]  /*d4c0*/  IMAD.MOV.U32 R149, RZ, RZ, R155 ;  /* 0x000000ffff957224 */ /* 0x000fe400078e009b */
[----:B------:R-:W-:Y:S02]  /*d4d0*/  IMAD.MOV.U32 R140, RZ, RZ, R26 ;  /* 0x000000ffff8c7224 */ /* 0x000fe400078e001a */
[C---:B------:R-:W-:Y:S01]  /*d4e0*/  FMUL.FTZ R26, R0.reuse, R158 ;  /* 0x0000009e001a7220 */ /* 0x040fe20000410000 */
[----:B------:R-:W-:Y:S02]  /*d4f0*/  IMAD.MOV.U32 R143, RZ, RZ, R27 ;  /* 0x000000ffff8f7224 */ /* 0x000fe400078e001b */
[C---:B------:R-:W-:Y:S01]  /*d500*/  FMUL.FTZ R27, R0.reuse, R159 ;  /* 0x0000009f001b7220 */ /* 0x040fe20000410000 */
[----:B------:R-:W-:Y:S02]  /*d510*/  IMAD.MOV.U32 R155, RZ, RZ, R142 ;  /* 0x000000ffff9b7224 */ /* 0x000fe400078e008e */
[----:B------:R-:W-:Y:S02]  /*d520*/  IMAD.MOV.U32 R142, RZ, RZ, R46 ;  /* 0x000000ffff8e7224 */ /* 0x000fe400078e002e */
[----:B------:R-:W-:Y:S02]  /*d530*/  IMAD.MOV.U32 R158, RZ, RZ, R45 ;  /* 0x000000ffff9e7224 */ /* 0x000fe400078e002d */
[----:B------:R-:W-:Y:S02]  /*d540*/  IMAD.MOV.U32 R159, RZ, RZ, R44 ;  /* 0x000000ffff9f7224 */ /* 0x000fe400078e002c */
[----:B------:R-:W1:Y:S01]  /*d550*/  LDSM.16.MT88.4 R44, [R209+0x4000] ;  /* 0x00400000d12c783b */ /* 0x000e620000004200 */
[----:B------:R-:W-:Y:S02]  /*d560*/  IMAD.MOV.U32 R160, RZ, RZ, R152 ;  /* 0x000000ffffa07224 */ /* 0x000fe400078e0098 */
[----:B------:R-:W-:Y:S02]  /*d570*/  IMAD.MOV.U32 R152, RZ, RZ, R146 ;  /* 0x000000ffff987224 */ /* 0x000fe400078e0092 */
[----:B------:R-:W-:Y:S02]  /*d580*/  IMAD.MOV.U32 R146, RZ, RZ, R30 ;  /* 0x000000ffff927224 */ /* 0x000fe400078e001e */
[----:B------:R-:W-:Y:S01]  /*d590*/  FMUL.FTZ R30, R0, R166 ;  /* 0x000000a6001e7220 */ /* 0x000fe20000410000 */
[----:B------:R-:W-:Y:S02]  /*d5a0*/  IMAD.MOV.U32 R166, RZ, RZ, R140 ;  /* 0x000000ffffa67224 */ /* 0x000fe400078e008c */
[----:B------:R-:W-:Y:S01]  /*d5b0*/  IMAD.MOV.U32 R167, RZ, RZ, R146 ;  /* 0x000000ffffa77224 */ /* 0x000fe200078e0092 */
[----:B------:R2:W-:Y:S10]  /*d5c0*/  MUFU.EX2 R140, R73 ;  /* 0x00000049008c7308 */ /* 0x0005f40000000800 */
[----:B------:R-:W-:Y:S01]  /*d5d0*/  MUFU.EX2 R146, R76 ;  /* 0x0000004c00927308 */ /* 0x000fe20000000800 */
[--C-:B--2---:R-:W-:Y:S01]  /*d5e0*/  HSET2.LE.AND R73, R190, R139.reuse, PT ;  /* 0x0000008bbe497233 */ /* 0x104fe20003803000 */
[-C--:B-1----:R-:W-:Y:S06]  /*d5f0*/  HMMA.16816.F32.BF16 R20, R40, R44.reuse, R20 ;  /* 0x0000002c2814723c */ /* 0x082fec0000041814 */
[C---:B------:R-:W-:Y:S07]  /*d600*/  HMMA.16816.F32.BF16 R24, R32.reuse, R44, R24 ;  /* 0x0000002c2018723c */ /* 0x040fee0000041818 */
[----:B------:R-:W-:Y:S04]  /*d610*/  IMAD.MOV.U32 R45, RZ, RZ, R28 ;  /* 0x000000ffff2d7224 */ /* 0x000fe800078e001c */
[C---:B------:R-:W-:Y:S01]  /*d620*/  FMUL.FTZ R28, R2.reuse, R164 ;  /* 0x000000a4021c7220 */ /* 0x040fe20000410000 */
[----:B------:R-:W-:Y:S02]  /*d630*/  IMAD.MOV.U32 R164, RZ, RZ, R29 ;  /* 0x000000ffffa47224 */ /* 0x000fe400078e001d */
[----:B------:R-:W-:Y:S01]  /*d640*/  FMUL.FTZ R29, R2, R165 ;  /* 0x000000a5021d7220 */ /* 0x000fe20000410000 */
[----:B------:R-:W-:Y:S02]  /*d650*/  IMAD.MOV.U32 R165, RZ, RZ, R141 ;  /* 0x000000ffffa57224 */ /* 0x000fe400078e008d */
[----:B------:R1:W-:Y:S04]  /*d660*/  MUFU.EX2 R141, R70 ;  /* 0x00000046008d7308 */ /* 0x0003e80000000800 */
[-C--:B------:R-:W-:Y:S07]  /*d670*/  HMMA.16816.F32.BF16 R28, R32, R46.reuse, R28 ;  /* 0x0000002e201c723c */ /* 0x080fee000004181c */
[C---:B------:R-:W-:Y:S01]  /*d680*/  FMUL.FTZ R32, R36.reuse, R168 ;  /* 0x000000a824207220 */ /* 0x040fe20000410000 */
[C---:B------:R-:W-:Y:S03]  /*d690*/  FMUL.FTZ R33, R36.reuse, R169 ;  /* 0x000000a924217220 */ /* 0x040fe60000410000 */
[C---:B------:R-:W-:Y:S01]  /*d6a0*/  FMUL.FTZ R34, R3.reuse, R170 ;  /* 0x000000aa03227220 */ /* 0x040fe20000410000 */
[C---:B------:R-:W-:Y:S01]  /*d6b0*/  FMUL.FTZ R35, R3.reuse, R171 ;  /* 0x000000ab03237220 */ /* 0x040fe20000410000 */
[----:B------:R-:W-:Y:S01]  /*d6c0*/  IMAD.MOV.U32 R168, RZ, RZ, R45 ;  /* 0x000000ffffa87224 */ /* 0x000fe200078e002d */
[--C-:B-1----:R-:W-:Y:S01]  /*d6d0*/  HSET2.LE.AND R70, R182, R139.reuse, PT ;  /* 0x0000008bb6467233 */ /* 0x102fe20003803000 */
[----:B------:R-:W-:Y:S02]  /*d6e0*/  IMAD.MOV.U32 R169, RZ, RZ, R159 ;  /* 0x000000ffffa97224 */ /* 0x000fe400078e009f */
[----:B------:R-:W-:Y:S01]  /*d6f0*/  MUFU.EX2 R159, R81 ;  /* 0x00000051009f7308 */ /* 0x000fe20000000800 */
[----:B------:R-:W-:Y:S01]  /*d700*/  IMAD.MOV.U32 R171, RZ, RZ, R153 ;  /* 0x000000ffffab7224 */ /* 0x000fe200078e0099 */
[----:B------:R-:W-:Y:S01]  /*d710*/  HMMA.16816.F32.BF16 R32, R40, R46, R32 ;  /* 0x0000002e2820723c */ /* 0x000fe20000041820 */
[----:B------:R-:W1:Y:S03]  /*d720*/  LDSM.16.MT88.4 R40, [R208+0x4400] ;  /* 0x00440000d028783b */ /* 0x000e660000004200 */
[----:B------:R-:W-:Y:S04]  /*d730*/  IMAD.MOV.U32 R170, RZ, RZ, R161 ;  /* 0x000000ffffaa7224 */ /* 0x000fe800078e00a1 */
[----:B------:R-:W-:Y:S03]  /*d740*/  MUFU.EX2 R153, R96 ;  /* 0x0000006000997308 */ /* 0x000fe60000000800 */
[----:B------:R-:W-:Y:S07]  /*d750*/  IMAD.MOV.U32 R161, RZ, RZ, R38 ;  /* 0x000000ffffa17224 */ /* 0x000fee00078e0026 */
[----:B------:R-:W-:Y:S01]  /*d760*/  MUFU.EX2 R96, R86 ;  /* 0x0000005600607308 */ /* 0x000fe20000000800 */
        /* <DEDUP_REMOVED lines=9> */
[----:B------:R-:W1:Y:S04]  /*d800*/  LDSM.16.MT88.4 R40, [R208+0x4800] ;  /* 0x00480000d028783b */ /* 0x000e680000004200 */
[----:B------:R-:W-:Y:S02]  /*d810*/  IMAD.MOV.U32 R55, RZ, RZ, R133 ;  /* 0x000000ffff377224 */ /* 0x000fe400078e0085 */
[----:B------:R-:W-:Y:S01]  /*d820*/  IMAD.MOV.U32 R53, RZ, RZ, R145 ;  /* 0x000000ffff357224 */ /* 0x000fe200078e0091 */
[----:B------:R-:W-:Y:S03]  /*d830*/  MUFU.EX2 R133, R75 ;  /* 0x0000004b00857308 */ /* 0x000fe60000000800 */
[----:B------:R-:W-:Y:S02]  /*d840*/  IMAD.MOV.U32 R54, RZ, RZ, R147 ;  /* 0x000000ffff367224 */ /* 0x000fe400078e0093 */
[----:B------:R-:W-:Y:S02]  /*d850*/  IMAD.MOV.U32 R52, RZ, RZ, R158 ;  /* 0x000000ffff347224 */ /* 0x000fe400078e009e */
[----:B------:R-:W-:Y:S03]  /*d860*/  IMAD.MOV.U32 R50, RZ, RZ, R144 ;  /* 0x000000ffff327224 */ /* 0x000fe600078e0090 */
[----:B------:R2:W-:Y:S01]  /*d870*/  MUFU.EX2 R158, R83 ;  /* 0x00000053009e7308 */ /* 0x0005e20000000800 */
[----:B------:R-:W-:Y:S09]  /*d880*/  IMAD.MOV.U32 R51, RZ, RZ, R134 ;  /* 0x000000ffff337224 */ /* 0x000ff200078e0086 */
[----:B------:R3:W-:Y:S10]  /*d890*/  MUFU.EX2 R134, R72 ;  /* 0x0000004800867308 */ /* 0x0007f40000000800 */
[----:B------:R4:W-:Y:S01]  /*d8a0*/  MUFU.EX2 R145, R69 ;  /* 0x0000004500917308 */ /* 0x0009e20000000800 */
[----:B--2---:R-:W-:Y:S09]  /*d8b0*/  IMAD.MOV.U32 R83, RZ, RZ, R143 ;  /* 0x000000ffff537224 */ /* 0x004ff200078e008f */
[----:B------:R2:W-:Y:S01]  /*d8c0*/  MUFU.EX2 R143, R68 ;  /* 0x00000044008f7308 */ /* 0x0005e20000000800 */
[-C--:B-1----:R-:W-:Y:S05]  /*d8d0*/  HMMA.16816.F32.BF16 R4, R64, R40.reuse, R4 ;  /* 0x000000284004723c */ /* 0x082fea0000041804 */
[--C-:B---3--:R-:W-:Y:S01]  /*d8e0*/  HSET2.LE.AND R72, R191, R139.reuse, PT ;  /* 0x0000008bbf487233 */ /* 0x108fe20003803000 */
[C---:B------:R-:W-:Y:S03]  /*d8f0*/  HMMA.16816.F32.BF16 R8, R56.reuse, R40, R8 ;  /* 0x000000283808723c */ /* 0x040fe60000041808 */
[----:B------:R1:W-:Y:S02]  /*d900*/  MUFU.EX2 R144, R78 ;  /* 0x0000004e00907308 */ /* 0x0003e40000000800 */
[----:B----4-:R-:W-:Y:S01]  /*d910*/  IMAD.MOV.U32 R69, RZ, RZ, R132 ;  /* 0x000000ffff457224 */ /* 0x010fe200078e0084 */
[-C--:B------:R-:W-:Y:S07]  /*d920*/  HMMA.16816.F32.BF16 R12, R56, R42.reuse, R12 ;  /* 0x0000002a380c723c */ /* 0x080fee000004180c */
[----:B------:R-:W-:Y:S01]  /*d930*/  MUFU.EX2 R132, R74 ;  /* 0x0000004a00847308 */ /* 0x000fe20000000800 */
[----:B--2---:R-:W-:Y:S01]  /*d940*/  IMAD.MOV.U32 R68, RZ, RZ, R142 ;  /* 0x000000ffff447224 */ /* 0x004fe200078e008e */
[C---:B------:R-:W-:Y:S01]  /*d950*/  HMMA.16816.F32.BF16 R16, R64.reuse, R42, R16 ;  /* 0x0000002a4010723c */ /* 0x040fe20000041810 */
[----:B------:R-:W2:Y:S07]  /*d960*/  LDSM.16.MT88.4 R40, [R209+0x4800] ;  /* 0x00480000d128783b */ /* 0x000eae0000004200 */
[----:B------:R3:W-:Y:S03]  /*d970*/  MUFU.EX2 R147, R79 ;  /* 0x0000004f00937308 */ /* 0x0007e60000000800 */
[--C-:B-1----:R-:W-:Y:S07]  /*d980*/  HSET2.LE.AND R78, R196, R139.reuse, PT ;  /* 0x0000008bc44e7233 */ /* 0x102fee0003803000 */
[----:B------:R1:W-:Y:S01]  /*d990*/  MUFU.EX2 R142, R71 ;  /* 0x00000047008e7308 */ /* 0x0003e20000000800 */
[--C-:B---3--:R-:W-:Y:S02]  /*d9a0*/  HSET2.LE.AND R79, R194, R139.reuse, PT ;  /* 0x0000008bc24f7233 */ /* 0x108fe40003803000 */
[--C-:B-1----:R-:W-:Y:S01]  /*d9b0*/  HSET2.LE.AND R71, R192, R139.reuse, PT ;  /* 0x0000008bc0477233 */ /* 0x102fe20003803000 */
[-C--:B--2---:R-:W-:Y:S06]  /*d9c0*/  HMMA.16816.F32.BF16 R20, R64, R40.reuse, R20 ;  /* 0x000000284014723c */ /* 0x084fec0000041814 */
[C---:B------:R-:W-:Y:S06]  /*d9d0*/  HMMA.16816.F32.BF16 R24, R56.reuse, R40, R24 ;  /* 0x000000283818723c */ /* 0x040fec0000041818 */
[-C--:B------:R-:W-:Y:S06]  /*d9e0*/  HMMA.16816.F32.BF16 R28, R56, R42.reuse, R28 ;  /* 0x0000002a381c723c */ /* 0x080fec000004181c */
[----:B------:R-:W-:Y:S01]  /*d9f0*/  HMMA.16816.F32.BF16 R32, R64, R42, R32 ;  /* 0x0000002a4020723c */ /* 0x000fe20000041820 */
[----:B------:R-:W1:Y:S04]  /*da00*/  LDSM.16.MT88.4 R40, [R208+0x4c00] ;  /* 0x004c0000d028783b */ /* 0x000e680000004200 */
[----:B------:R-:W-:Y:S02]  /*da10*/  IMAD.MOV.U32 R56, RZ, RZ, R155 ;  /* 0x000000ffff387224 */ /* 0x000fe400078e009b */
[--C-:B------:R-:W-:Y:S01]  /*da20*/  HSET2.LE.AND R64, R201, R139.reuse, PT ;  /* 0x0000008bc9407233 */ /* 0x100fe20003803000 */
[----:B------:R-:W-:Y:S01]  /*da30*/  FFMA.FTZ R66, R3, R225, R235 ;  /* 0x000000e103427223 */ /* 0x000fe200000100eb */
[----:B------:R2:W-:Y:S01]  /*da40*/  MUFU.EX2 R155, R80 ;  /* 0x00000050009b7308 */ /* 0x0005e20000000800 */
[----:B------:R-:W3:Y:S01]  /*da50*/  LDL.LU R235, [R1+0x60] ;  /* 0x0000600001eb7983 */ /* 0x000ee20000300800 */
[--C-:B------:R-:W-:Y:S01]  /*da60*/  HSET2.LE.AND R3, R202, R139.reuse, PT ;  /* 0x0000008bca037233 */ /* 0x100fe20003803000 */
[----:B------:R-:W-:Y:S01]  /*da70*/  IMAD.MOV.U32 R57, RZ, RZ, R151 ;  /* 0x000000ffff397224 */ /* 0x000fe200078e0097 */
[--C-:B------:R-:W-:Y:S01]  /*da80*/  HSET2.LE.AND R65, R189, R139.reuse, PT ;  /* 0x0000008bbd417233 */ /* 0x100fe20003803000 */
[----:B------:R-:W-:Y:S01]  /*da90*/  IMAD.MOV.U32 R67, RZ, RZ, R37 ;  /* 0x000000ffff437224 */ /* 0x000fe200078e0025 */
[--C-:B------:R-:W-:Y:S01]  /*daa0*/  SHF.R.U32.HI R37, RZ, 0x10, R39.reuse ;  /* 0x00000010ff257819 */ /* 0x100fe20000011627 */
[----:B------:R-:W-:Y:S01]  /*dab0*/  IMAD.MOV.U32 R151, RZ, RZ, R152 ;  /* 0x000000ffff977224 */ /* 0x000fe200078e0098 */
[----:B------:R-:W-:Y:S02]  /*dac0*/  SHF.R.U32.HI R39, RZ, 0x18, R39 ;  /* 0x00000018ff277819 */ /* 0x000fe40000011627 */
[----:B------:R-:W-:Y:S01]  /*dad0*/  MUFU.EX2 R152, R97 ;  /* 0x0000006100987308 */ /* 0x000fe20000000800 */
[----:B------:R-:W-:Y:S01]  /*dae0*/  LOP3.LUT R38, R37, 0xff, RZ, 0xc0, !PT ;  /* 0x000000ff25267812 */ /* 0x000fe200078ec0ff */
[----:B------:R-:W-:Y:S01]  /*daf0*/  FFMA.FTZ R86, R36, R234, R67 ;  /* 0x000000ea24567223 */ /* 0x000fe20000010043 */
[----:B------:R-:W-:Y:S01]  /*db00*/  LOP3.LUT R37, R199, UR27, R230, 0x96, !PT ;  /* 0x0000001bc7257c12 */ /* 0x000fe2000f8e96e6 */
[----:B------:R-:W-:Y:S01]  /*db10*/  IMAD.MOV.U32 R67, RZ, RZ, R69 ;  /* 0x000000ffff437224 */ /* 0x000fe200078e0045 */
[----:B------:R-:W-:Y:S01]  /*db20*/  PRMT R81, R38, 0x5410, R39 ;  /* 0x0000541026517816 */ /* 0x000fe20000000027 */
[----:B------:R-:W-:Y:S04]  /*db30*/  IMAD.MOV.U32 R69, RZ, RZ, R68 ;  /* 0x000000ffff457224 */ /* 0x000fe800078e0044 */
[----:B------:R-:W-:Y:S01]  /*db40*/  MUFU.EX2 R97, R87 ;  /* 0x0000005700617308 */ /* 0x000fe20000000800 */
[----:B--2---:R-:W-:Y:S01]  /*db50*/  IMAD.MOV.U32 R80, RZ, RZ, R154 ;  /* 0x000000ffff507224 */ /* 0x004fe200078e009a */
[--C-:B------:R-:W-:Y:S01]  /*db60*/  HSET2.LE.AND R81, R81, R139.reuse, PT ;  /* 0x0000008b51517233 */ /* 0x100fe20003803000 */
        /* <DEDUP_REMOVED lines=8> */
[-C--:B-1----:R-:W-:Y:S02]  /*dbf0*/  HMMA.16816.F32.BF16 R4, R172, R40.reuse, R4 ;  /* 0x00000028ac04723c */ /* 0x082fe40000041804 */
[----:B------:R-:W1:Y:S03]  /*dc00*/  MUFU.EX2 R157, R82 ;  /* 0x00000052009d7308 */ /* 0x000e660000000800 */
[----:B------:R-:W-:Y:S01]  /*dc10*/  IMAD.MOV.U32 R58, RZ, RZ, R59 ;  /* 0x000000ffff3a7224 */ /* 0x000fe200078e003b */
[C---:B------:R-:W-:Y:S06]  /*dc20*/  HMMA.16816.F32.BF16 R8, R60.reuse, R40, R8 ;  /* 0x000000283c08723c */ /* 0x040fec0000041808 */
[----:B------:R-:W-:Y:S01]  /*dc30*/  MUFU.EX2 R99, R85 ;  /* 0x0000005500637308 */ /* 0x000fe20000000800 */
[----:B------:R-:W-:Y:S01]  /*dc40*/  IMAD.MOV.U32 R59, RZ, RZ, R52 ;  /* 0x000000ffff3b7224 */ /* 0x000fe200078e0034 */
[-C--:B------:R-:W-:Y:S03]  /*dc50*/  HMMA.16816.F32.BF16 R12, R60, R42.reuse, R12 ;  /* 0x0000002a3c0c723c */ /* 0x080fe6000004180c */
[----:B------:R-:W-:Y:S01]  /*dc60*/  LOP3.LUT R40, R181, UR25, R198, 0x96, !PT ;  /* 0x00000019b5287c12 */ /* 0x000fe2000f8e96c6 */
[----:B------:R-:W-:Y:S04]  /*dc70*/  IMAD.MOV.U32 R52, RZ, RZ, R169 ;  /* 0x000000ffff347224 */ /* 0x000fe800078e00a9 */
[----:B------:R-:W2:Y:S03]  /*dc80*/  MUFU.EX2 R154, R77 ;  /* 0x0000004d009a7308 */ /* 0x000ea60000000800 */
[----:B------:R-:W-:Y:S01]  /*dc90*/  IMAD.MOV.U32 R169, RZ, RZ, R168 ;  /* 0x000000ffffa97224 */ /* 0x000fe200078e00a8 */
[C---:B------:R-:W-:Y:S04]  /*dca0*/  HMMA.16816.F32.BF16 R16, R172.reuse, R42, R16 ;  /* 0x0000002aac10723c */ /* 0x040fe80000041810 */
[----:B------:R-:W-:Y:S02]  /*dcb0*/  IMAD.MOV.U32 R168, RZ, RZ, R164 ;  /* 0x000000ffffa87224 */ /* 0x000fe400078e00a4 */
[----:B------:R-:W-:Y:S01]  /*dcc0*/  IMAD.MOV.U32 R164, RZ, RZ, R163 ;  /* 0x000000ffffa47224 */ /* 0x000fe200078e00a3 */
[--C-:B------:R-:W-:Y:S01]  /*dcd0*/  HSET2.LE.AND R42, R204, R139.reuse, PT ;  /* 0x0000008bcc2a7233 */ /* 0x100fe20003803000 */
[----:B------:R-:W-:Y:S02]  /*dce0*/  IMAD.MOV.U32 R163, RZ, RZ, R162 ;  /* 0x000000ffffa37224 */ /* 0x000fe400078e00a2 */
[----:B------:R-:W4:Y:S01]  /*dcf0*/  LDL.LU R162, [R1] ;  /* 0x0000000001a27983 */ /* 0x000f220000300800 */
[----:B-1----:R-:W-:Y:S01]  /*dd00*/  F2FP.BF16.F32.PACK_AB R43, R158, R157 ;  /* 0x0000009d9e2b723e */ /* 0x002fe200000010ff */
[----:B------:R-:W-:Y:S03]  /*dd10*/  IMAD.WIDE.U32 R48, R37, -0x2daee0ad, RZ ;  /* 0xd2511f5325307825 */ /* 0x000fe600078e00ff */
[----:B------:R-:W-:Y:S01]  /*dd20*/  LOP3.LUT R43, R3, R43, RZ, 0xc0, !PT ;  /* 0x0000002b032b7212 */ /* 0x000fe200078ec0ff */
[----:B------:R-:W-:Y:S01]  /*dd30*/  FADD.FTZ R3, R224, R66 ;  /* 0x00000042e0037221 */ /* 0x000fe20000010000 */
[----:B------:R-:W-:Y:S01]  /*dd40*/  LOP3.LUT R46, R49, UR24, R226, 0x96, !PT ;  /* 0x00000018312e7c12 */ /* 0x000fe2000f8e96e2 */
[----:B------:R-:W-:Y:S01]  /*dd50*/  IMAD.WIDE.U32 R38, R40, -0x2daee0ad, RZ ;  /* 0xd2511f5328267825 */ /* 0x000fe200078e00ff */
[--C-:B------:R-:W-:Y:S02]  /*dd60*/  HSET2.LE.AND R49, R197, R139.reuse, PT ;  /* 0x0000008bc5317233 */ /* 0x100fe40003803000 */
[----:B------:R-:W-:Y:S01]  /*dd70*/  F2FP.BF16.F32.PACK_AB R66, R113, R112 ;  /* 0x000000707142723e */ /* 0x000fe200000010ff */
[----:B------:R-:W-:Y:S01]  /*dd80*/  IMAD.WIDE.U32 R46, R46, -0x326172a9, RZ ;  /* 0xcd9e8d572e2e7825 */ /* 0x000fe200078e00ff */
[----:B------:R-:W-:Y:S02]  /*dd90*/  LOP3.LUT R40, R39, UR22, R48, 0x96, !PT ;  /* 0x0000001627287c12 */ /* 0x000fe4000f8e9630 */
[--C-:B------:R-:W-:Y:S01]  /*dda0*/  HSET2.LE.AND R48, R200, R139.reuse, PT ;  /* 0x0000008bc8307233 */ /* 0x100fe20003803000 */
[----:B------:R-:W-:Y:S01]  /*ddb0*/  FADD.FTZ R3, R217, R3 ;  /* 0x00000003d9037221 */ /* 0x000fe20000010000 */
[----:B------:R-:W-:Y:S01]  /*ddc0*/  LOP3.LUT R44, R47, UR23, R180, 0x96, !PT ;  /* 0x000000172f2c7c12 */ /* 0x000fe2000f8e96b4 */
[----:B------:R-:W-:Y:S04]  /*ddd0*/  IMAD.WIDE.U32 R40, R40, -0x326172a9, RZ ;  /* 0xcd9e8d5728287825 */ /* 0x000fe800078e00ff */
[----:B------:R-:W-:Y:S01]  /*dde0*/  IMAD.WIDE.U32 R44, R44, -0x2daee0ad, RZ ;  /* 0xd2511f532c2c7825 */ /* 0x000fe200078e00ff */
[----:B------:R-:W-:Y:S03]  /*ddf0*/  LOP3.LUT R46, R41, UR21, R46, 0x96, !PT ;  /* 0x00000015292e7c12 */ /* 0x000fe6000f8e962e */
[----:B------:R-:W-:Y:S01]  /*de00*/  IMAD.MOV.U32 R225, RZ, RZ, R52 ;  /* 0x000000ffffe17224 */ /* 0x000fe200078e0034 */
[----:B------:R-:W-:Y:S01]  /*de10*/  LOP3.LUT R38, R45, UR20, R38, 0x96, !PT ;  /* 0x000000142d267c12 */ /* 0x000fe2000f8e9626 */
[----:B------:R-:W-:Y:S01]  /*de20*/  IMAD.WIDE.U32 R46, R46, -0x2daee0ad, RZ ;  /* 0xd2511f532e2e7825 */ /* 0x000fe200078e00ff */
[--C-:B------:R-:W-:Y:S03]  /*de30*/  HSET2.LE.AND R52, R186, R139.reuse, PT ;  /* 0x0000008bba347233 */ /* 0x100fe60003803000 */
[----:B------:R-:W-:Y:S01]  /*de40*/  IMAD.WIDE.U32 R38, R38, -0x326172a9, RZ ;  /* 0xcd9e8d5726267825 */ /* 0x000fe200078e00ff */
[----:B------:R-:W-:Y:S03]  /*de50*/  LOP3.LUT R41, R47, UR18, R44, 0x96, !PT ;  /* 0x000000122f297c12 */ /* 0x000fe6000f8e962c */
[----:B------:R-:W-:Y:S01]  /*de60*/  IMAD.MOV.U32 R204, RZ, RZ, R53 ;  /* 0x000000ffffcc7224 */ /* 0x000fe200078e0035 */
[----:B------:R-:W-:Y:S01]  /*de70*/  LOP3.LUT R44, R39, UR19, R40, 0x96, !PT ;  /* 0x00000013272c7c12 */ /* 0x000fe2000f8e9628 */
[----:B------:R-:W-:Y:S01]  /*de80*/  IMAD.WIDE.U32 R40, R41, -0x326172a9, RZ ;  /* 0xcd9e8d5729287825 */ /* 0x000fe200078e00ff */
[--C-:B------:R-:W-:Y:S03]  /*de90*/  HSET2.LE.AND R53, R184, R139.reuse, PT ;  /* 0x0000008bb8357233 */ /* 0x100fe60003803000 */
[----:B------:R-:W-:Y:S01]  /*dea0*/  IMAD.MOV.U32 R202, RZ, RZ, R54 ;  /* 0x000000ffffca7224 */ /* 0x000fe200078e0036 */
[----:B------:R-:W-:Y:S01]  /*deb0*/  LOP3.LUT R37, R41, UR29, R38, 0x96, !PT ;  /* 0x0000001d29257c12 */ /* 0x000fe2000f8e9626 */
[----:B------:R-:W-:Y:S01]  /*dec0*/  IMAD.MOV.U32 R181, RZ, RZ, R83 ;  /* 0x000000ffffb57224 */ /* 0x000fe200078e0053 */
[--C-:B------:R-:W-:Y:S01]  /*ded0*/  HSET2.LE.AND R54, R187, R139.reuse, PT ;  /* 0x0000008bbb367233 */ /* 0x100fe20003803000 */
[----:B------:R-:W-:Y:S01]  /*dee0*/  IMAD.MOV.U32 R119, RZ, RZ, R56 ;  /* 0x000000ffff777224 */ /* 0x000fe200078e0038 */
[C---:B------:R-:W-:Y:S01]  /*def0*/  LOP3.LUT R38, R37.reuse, 0xffff, RZ, 0xc0, !PT ;  /* 0x0000ffff25267812 */ /* 0x040fe200078ec0ff */
[----:B------:R-:W-:Y:S01]  /*df00*/  IMAD.MOV.U32 R125, RZ, RZ, R57 ;  /* 0x000000ffff7d7224 */ /* 0x000fe200078e0039 */
[----:B------:R-:W-:Y:S01]  /*df10*/  LOP3.LUT R39, R37, 0xff, RZ, 0xc0, !PT ;  /* 0x000000ff25277812 */ /* 0x000fe200078ec0ff */
[----:B------:R-:W-:Y:S01]  /*df20*/  IMAD.MOV.U32 R199, RZ, RZ, R69 ;  /* 0x000000ffffc77224 */ /* 0x000fe200078e0045 */
[----:B------:R-:W-:Y:S01]  /*df30*/  SHF.R.U32.HI R38, RZ, 0x8, R38 ;  /* 0x00000008ff267819 */ /* 0x000fe20000011626 */
[----:B------:R-:W-:Y:S01]  /*df40*/  IMAD.MOV.U32 R198, RZ, RZ, R68 ;  /* 0x000000ffffc67224 */ /* 0x000fe200078e0044 */
[--C-:B------:R-:W-:Y:S01]  /*df50*/  HSET2.LE.AND R68, R193, R139.reuse, PT ;  /* 0x0000008bc1447233 */ /* 0x100fe20003803000 */
        /* <DEDUP_REMOVED lines=9> */
[C---:B------:R-:W-:Y:S01]  /*dff0*/  LOP3.LUT R38, R40.reuse, 0xff, RZ, 0xc0, !PT ;  /* 0x000000ff28267812 */ /* 0x040fe200078ec0ff */
[----:B------:R-:W-:Y:S01]  /*e000*/  IMAD.MOV.U32 R181, RZ, RZ, R55 ;  /* 0x000000ffffb57224 */ /* 0x000fe200078e0037 */
[----:B------:R-:W-:Y:S01]  /*e010*/  PRMT R75, R37, 0x5410, R39 ;  /* 0x00005410254b7816 */ /* 0x000fe20000000027 */
[----:B------:R-:W-:Y:S01]  /*e020*/  IMAD.MOV.U32 R127, RZ, RZ, R58 ;  /* 0x000000ffff7f7224 */ /* 0x000fe200078e003a */
[----:B------:R-:W-:Y:S01]  /*e030*/  LOP3.LUT R37, R40, 0xffff, RZ, 0xc0, !PT ;  /* 0x0000ffff28257812 */ /* 0x000fe200078ec0ff */
[----:B------:R-:W-:Y:S01]  /*e040*/  IMAD.MOV.U32 R234, RZ, RZ, R59 ;  /* 0x000000ffffea7224 */ /* 0x000fe200078e003b */
[----:B--2---:R-:W-:Y:S01]  /*e050*/  F2FP.BF16.F32.PACK_AB R50, R154, R146 ;  /* 0x000000929a32723e */ /* 0x004fe200000010ff */
[----:B------:R-:W-:Y:S01]  /*e060*/  FADD.FTZ R86, R193, R86 ;  /* 0x00000056c1567221 */ /* 0x000fe20000010000 */
[----:B------:R-:W-:Y:S01]  /*e070*/  SHF.R.U32.HI R37, RZ, 0x8, R37 ;  /* 0x00000008ff257819 */ /* 0x000fe20000011625 */
[----:B------:R-:W-:Y:S01]  /*e080*/  IMAD.MOV.U32 R193, RZ, RZ, R186 ;  /* 0x000000ffffc17224 */ /* 0x000fe200078e00ba */
[----:B------:R-:W-:Y:S01]  /*e090*/  F2FP.BF16.F32.PACK_AB R51, R147, R144 ;  /* 0x000000909333723e */ /* 0x000fe200000010ff */
[----:B------:R-:W-:Y:S01]  /*e0a0*/  IMAD.MOV.U32 R186, RZ, RZ, R220 ;  /* 0x000000ffffba7224 */ /* 0x000fe200078e00dc */
[----:B------:R-:W-:Y:S01]  /*e0b0*/  PRMT R76, R38, 0x5410, R37 ;  /* 0x00005410264c7816 */ /* 0x000fe20000000025 */
[----:B------:R-:W-:Y:S01]  /*e0c0*/  IMAD.WIDE.U32 R38, R44, -0x2daee0ad, RZ ;  /* 0xd2511f532c267825 */ /* 0x000fe200078e00ff */
[----:B------:R-:W-:Y:S02]  /*e0d0*/  LOP3.LUT R50, R52, R50, RZ, 0xc0, !PT ;  /* 0x0000003234327212 */ /* 0x000fe400078ec0ff */
[----:B------:R-:W-:Y:S01]  /*e0e0*/  LOP3.LUT R51, R53, R51, RZ, 0xc0, !PT ;  /* 0x0000003335337212 */ /* 0x000fe200078ec0ff */
[----:B------:R-:W-:Y:S01]  /*e0f0*/  IMAD.MOV.U32 R180, RZ, RZ, R80 ;  /* 0x000000ffffb47224 */ /* 0x000fe200078e0050 */
[----:B------:R-:W-:Y:S02]  /*e100*/  LOP3.LUT R37, R39, UR28, R46, 0x96, !PT ;  /* 0x0000001c27257c12 */ /* 0x000fe4000f8e962e */
[--C-:B------:R-:W-:Y:S02]  /*e110*/  HSET2.LE.AND R56, R185, R139.reuse, PT ;  /* 0x0000008bb9387233 */ /* 0x100fe40003803000 */
[C---:B------:R-:W-:Y:S02]  /*e120*/  LOP3.LUT R41, R37.reuse, 0xffff, RZ, 0xc0, !PT ;  /* 0x0000ffff25297812 */ /* 0x040fe400078ec0ff */
[----:B------:R-:W-:Y:S02]  /*e130*/  LOP3.LUT R44, R37, 0xff, RZ, 0xc0, !PT ;  /* 0x000000ff252c7812 */ /* 0x000fe400078ec0ff */
[----:B------:R-:W-:Y:S02]  /*e140*/  SHF.R.U32.HI R41, RZ, 0x8, R41 ;  /* 0x00000008ff297819 */ /* 0x000fe40000011629 */
[--C-:B------:R-:W-:Y:S02]  /*e150*/  HSET2.LE.AND R57, R206, R139.reuse, PT ;  /* 0x0000008bce397233 */ /* 0x100fe40003803000 */
[----:B------:R-:W-:Y:S02]  /*e160*/  PRMT R82, R44, 0x5410, R41 ;  /* 0x000054102c527816 */ /* 0x000fe40000000029 */
[--C-:B------:R-:W-:Y:S02]  /*e170*/  SHF.R.U32.HI R44, RZ, 0x10, R37.reuse ;  /* 0x00000010ff2c7819 */ /* 0x100fe40000011625 */
[----:B------:R-:W-:Y:S02]  /*e180*/  SHF.R.U32.HI R41, RZ, 0x18, R37 ;  /* 0x00000018ff297819 */ /* 0x000fe40000011625 */
[----:B------:R-:W-:Y:S02]  /*e190*/  LOP3.LUT R37, R44, 0xff, RZ, 0xc0, !PT ;  /* 0x000000ff2c257812 */ /* 0x000fe400078ec0ff */
[----:B------:R-:W-:Y:S01]  /*e1a0*/  LDSM.16.MT88.4 R44, [R208+0x5000] ;  /* 0x00500000d02c783b */ /* 0x000fe20000004200 */
[--C-:B------:R-:W-:Y:S02]  /*e1b0*/  HSET2.LE.AND R58, R205, R139.reuse, PT ;  /* 0x0000008bcd3a7233 */ /* 0x100fe40003803000 */
[----:B------:R-:W-:Y:S02]  /*e1c0*/  PRMT R41, R37, 0x5410, R41 ;  /* 0x0000541025297816 */ /* 0x000fe40000000029 */
[--C-:B------:R-:W-:Y:S02]  /*e1d0*/  SHF.R.U32.HI R37, RZ, 0x10, R40.reuse ;  /* 0x00000010ff257819 */ /* 0x100fe40000011628 */
[----:B------:R-:W-:Y:S02]  /*e1e0*/  SHF.R.U32.HI R40, RZ, 0x18, R40 ;  /* 0x00000018ff287819 */ /* 0x000fe40000011628 */
[----:B------:R-:W-:Y:S02]  /*e1f0*/  LOP3.LUT R37, R37, 0xff, RZ, 0xc0, !PT ;  /* 0x000000ff25257812 */ /* 0x000fe400078ec0ff */
[--C-:B------:R-:W-:Y:S02]  /*e200*/  HSET2.LE.AND R83, R41, R139.reuse, PT ;  /* 0x0000008b29537233 */ /* 0x100fe40003803000 */
[----:B------:R-:W-:Y:S02]  /*e210*/  PRMT R40, R37, 0x5410, R40 ;  /* 0x0000541025287816 */ /* 0x000fe40000000028 */
        /* <DEDUP_REMOVED lines=8> */
[----:B------:R-:W-:Y:S02]  /*e2a0*/  F2FP.BF16.F32.PACK_AB R40, R145, R143 ;  /* 0x0000008f9128723e */ /* 0x000fe400000010ff */
[----:B------:R-:W-:Y:S02]  /*e2b0*/  PRMT R85, R37, 0x5410, R38 ;  /* 0x0000541025557816 */ /* 0x000fe40000000026 */
[----:B------:R-:W1:Y:S01]  /*e2c0*/  LDSM.16.MT88.4 R36, [R209+0x4c00] ;  /* 0x004c0000d124783b */ /* 0x000e620000004200 */
[----:B------:R-:W-:Y:S02]  /*e2d0*/  LOP3.LUT R40, R48, R40, RZ, 0xc0, !PT ;  /* 0x0000002830287212 */ /* 0x000fe400078ec0ff */
[--C-:B------:R-:W-:Y:S02]  /*e2e0*/  HSET2.LE.AND R59, R203, R139.reuse, PT ;  /* 0x0000008bcb3b7233 */ /* 0x100fe40003803000 */
[----:B------:R-:W-:Y:S02]  /*e2f0*/  F2FP.BF16.F32.PACK_AB R48, R140, R134 ;  /* 0x000000868c30723e */ /* 0x000fe400000010ff */
[----:B------:R-:W-:Y:S02]  /*e300*/  F2FP.BF16.F32.PACK_AB R41, R142, R141 ;  /* 0x0000008d8e29723e */ /* 0x000fe400000010ff */
[----:B------:R-:W-:Y:S02]  /*e310*/  LOP3.LUT R48, R54, R48, RZ, 0xc0, !PT ;  /* 0x0000003036307212 */ /* 0x000fe400078ec0ff */
[----:B------:R-:W2:Y:S01]  /*e320*/  LDSM.16.MT88.4 R52, [R209+0x5000] ;  /* 0x00500000d134783b */ /* 0x000ea20000004200 */
[----:B------:R-:W-:Y:S02]  /*e330*/  LOP3.LUT R41, R49, R41, RZ, 0xc0, !PT ;  /* 0x0000002931297212 */ /* 0x000fe400078ec0ff */
[----:B------:R-:W-:Y:S02]  /*e340*/  F2FP.BF16.F32.PACK_AB R49, R133, R132 ;  /* 0x000000848531723e */ /* 0x000fe400000010ff */
[----:B------:R-:W-:Y:S02]  /*e350*/  LOP3.LUT R66, R68, R66, RZ, 0xc0, !PT ;  /* 0x0000004244427212 */ /* 0x000fe400078ec0ff */
[----:B------:R-:W-:Y:S02]  /*e360*/  LOP3.LUT R49, R56, R49, RZ, 0xc0, !PT ;  /* 0x0000003138317212 */ /* 0x000fe400078ec0ff */
[--C-:B------:R-:W-:Y:S02]  /*e370*/  HSET2.LE.AND R69, R183, R139.reuse, PT ;  /* 0x0000008bb7457233 */ /* 0x100fe40003803000 */
[--C-:B------:R-:W-:Y:S02]  /*e380*/  HSET2.LE.AND R76, R76, R139.reuse, PT ;  /* 0x0000008b4c4c7233 */ /* 0x100fe40003803000 */
[--C-:B------:R-:W-:Y:S02]  /*e390*/  HSET2.LE.AND R74, R74, R139.reuse, PT ;  /* 0x0000008b4a4a7233 */ /* 0x100fe40003803000 */
[--C-:B------:R-:W-:Y:S02]  /*e3a0*/  HSET2.LE.AND R75, R75, R139.reuse, PT ;  /* 0x0000008b4b4b7233 */ /* 0x100fe40003803000 */
[--C-:B------:R-:W-:Y:S02]  /*e3b0*/  HSET2.LE.AND R80, R195, R139.reuse, PT ;  /* 0x0000008bc3507233 */ /* 0x100fe40003803000 */
[--C-:B------:R-:W-:Y:S02]  /*e3c0*/  HSET2.LE.AND R84, R84, R139.reuse, PT ;  /* 0x0000008b54547233 */ /* 0x100fe40003803000 */
[--C-:B------:R-:W-:Y:S02]  /*e3d0*/  HSET2.LE.AND R82, R82, R139.reuse, PT ;  /* 0x0000008b52527233 */ /* 0x100fe40003803000 */
[--C-:B------:R-:W-:Y:S01]  /*e3e0*/  HSET2.LE.AND R85, R85, R139.reuse, PT ;  /* 0x0000008b55557233 */ /* 0x100fe20003803000 */
[-C--:B-1----:R-:W-:Y:S06]  /*e3f0*/  HMMA.16816.F32.BF16 R20, R172, R36.reuse, R20 ;  /* 0x00000024ac14723c */ /* 0x082fec0000041814 */
[C---:B------:R-:W-:Y:S06]  /*e400*/  HMMA.16816.F32.BF16 R24, R60.reuse, R36, R24 ;  /* 0x000000243c18723c */ /* 0x040fec0000041818 */
[-C--:B------:R-:W-:Y:S05]  /*e410*/  HMMA.16816.F32.BF16 R28, R60, R38.reuse, R28 ;  /* 0x000000263c1c723c */ /* 0x080fea000004181c */
[----:B------:R-:W-:Y:S01]  /*e420*/  F2FP.BF16.F32.PACK_AB R36, R99, R98 ;  /* 0x000000626324723e */ /* 0x000fe200000010ff */
[----:B------:R-:W-:Y:S05]  /*e430*/  HMMA.16816.F32.BF16 R32, R172, R38, R32 ;  /* 0x00000026ac20723c */ /* 0x000fea0000041820 */
[----:B------:R-:W-:Y:S02]  /*e440*/  LOP3.LUT R36, R59, R36, RZ, 0xc0, !PT ;  /* 0x000000243b247212 */ /* 0x000fe400078ec0ff */
[----:B------:R-:W-:Y:S04]  /*e450*/  F2FP.BF16.F32.PACK_AB R38, R152, R153 ;  /* 0x000000999826723e */ /* 0x000fe800000010ff */
[----:B------:R-:W-:Y:S02]  /*e460*/  F2FP.BF16.F32.PACK_AB R39, R156, R117 ;  /* 0x000000759c27723e */ /* 0x000fe400000010ff */
[----:B------:R-:W-:Y:S02]  /*e470*/  LOP3.LUT R38, R57, R38, RZ, 0xc0, !PT ;  /* 0x0000002639267212 */ /* 0x000fe400078ec0ff */
[----:B------:R-:W-:Y:S02]  /*e480*/  LOP3.LUT R39, R58, R39, RZ, 0xc0, !PT ;  /* 0x000000273a277212 */ /* 0x000fe400078ec0ff */
[----:B------:R-:W1:Y:S01]  /*e490*/  LDSM.16.MT88.4 R56, [R208+0x5400] ;  /* 0x00540000d038783b */ /* 0x000e620000004200 */
[----:B------:R-:W-:Y:S02]  /*e4a0*/  F2FP.BF16.F32.PACK_AB R63, R95, R94 ;  /* 0x0000005e5f3f723e */ /* 0x000fe400000010ff */
[----:B------:R-:W-:Y:S02]  /*e4b0*/  F2FP.BF16.F32.PACK_AB R37, R97, R96 ;  /* 0x000000606125723e */ /* 0x000fe400000010ff */
[----:B------:R-:W-:Y:S02]  /*e4c0*/  LOP3.LUT R63, R70, R63, RZ, 0xc0, !PT ;  /* 0x0000003f463f7212 */ /* 0x000fe400078ec0ff */
[----:B------:R-:W-:Y:S02]  /*e4d0*/  LOP3.LUT R37, R64, R37, RZ, 0xc0, !PT ;  /* 0x0000002540257212 */ /* 0x000fe400078ec0ff */
[----:B------:R-:W-:Y:S02]  /*e4e0*/  F2FP.BF16.F32.PACK_AB R60, R89, R88 ;  /* 0x00000058593c723e */ /* 0x000fe400000010ff */
[----:B------:R-:W-:Y:S02]  /*e4f0*/  F2FP.BF16.F32.PACK_AB R61, R91, R90 ;  /* 0x0000005a5b3d723e */ /* 0x000fe400000010ff */
[----:B------:R-:W-:Y:S02]  /*e500*/  F2FP.BF16.F32.PACK_AB R62, R93, R92 ;  /* 0x0000005c5d3e723e */ /* 0x000fe400000010ff */
[----:B------:R-:W-:Y:S02]  /*e510*/  LOP3.LUT R60, R65, R60, RZ, 0xc0, !PT ;  /* 0x0000003c413c7212 */ /* 0x000fe400078ec0ff */
[----:B------:R-:W-:Y:S02]  /*e520*/  LOP3.LUT R62, R69, R62, RZ, 0xc0, !PT ;  /* 0x0000003e453e7212 */ /* 0x000fe400078ec0ff */
[----:B------:R-:W-:Y:S02]  /*e530*/  F2FP.BF16.F32.PACK_AB R64, R101, R100 ;  /* 0x000000646540723e */ /* 0x000fe400000010ff */
[----:B------:R-:W-:Y:S02]  /*e540*/  F2FP.BF16.F32.PACK_AB R65, R103, R102 ;  /* 0x000000666741723e */ /* 0x000fe400000010ff */
[----:B------:R-:W-:Y:S02]  /*e550*/  LOP3.LUT R64, R72, R64, RZ, 0xc0, !PT ;  /* 0x0000004048407212 */ /* 0x000fe400078ec0ff */
[----:B------:R-:W-:Y:S01]  /*e560*/  LOP3.LUT R65, R73, R65, RZ, 0xc0, !PT ;  /* 0x0000004149417212 */ /* 0x000fe200078ec0ff */
[----:B---3--:R-:W-:Y:S01]  /*e570*/  FFMA.FTZ R87, R2, R235, R67 ;  /* 0x000000eb02577223 */ /* 0x008fe20000010043 */
[----:B------:R-:W-:Y:S01]  /*e580*/  IMAD.MOV.U32 R235, RZ, RZ, R236 ;  /* 0x000000ffffeb7224 */ /* 0x000fe200078e00ec */
[----:B------:R-:W-:Y:S01]  /*e590*/  F2FP.BF16.F32.PACK_AB R2, R159, R155 ;  /* 0x0000009b9f02723e */ /* 0x000fe200000010ff */
[----:B------:R-:W3:Y:S01]  /*e5a0*/  LDL.LU R236, [R1+0x5c] ;  /* 0x00005c0001ec7983 */ /* 0x000ee20000300800 */
[----:B------:R-:W-:Y:S02]  /*e5b0*/  HSET2.LE.AND R67, R188, R139, PT ;  /* 0x0000008bbc437233 */ /* 0x000fe40003803000 */
[----:B------:R-:W-:Y:S01]  /*e5c0*/  LOP3.LUT R42, R42, R2, RZ, 0xc0, !PT ;  /* 0x000000022a2a7212 */ /* 0x000fe200078ec0ff */
[----:B------:R-:W-:Y:S01]  /*e5d0*/  FADD.FTZ R2, R193, R87 ;  /* 0x00000057c1027221 */ /* 0x000fe20000010000 */
[----:B------:R-:W-:Y:S01]  /*e5e0*/  IMAD.MOV.U32 R193, RZ, RZ, R184 ;  /* 0x000000ffffc17224 */ /* 0x000fe200078e00b8 */
[----:B------:R-:W-:Y:S01]  /*e5f0*/  LOP3.LUT R61, R67, R61, RZ, 0xc0, !PT ;  /* 0x0000003d433d7212 */ /* 0x000fe200078ec0ff */
[----:B------:R-:W-:Y:S02]  /*e600*/  IMAD.MOV.U32 R184, RZ, RZ, R218 ;  /* 0x000000ffffb87224 */ /* 0x000fe400078e00da */
[----:B------:R-:W-:Y:S01]  /*e610*/  FADD.FTZ R2, R216, R2 ;  /* 0x00000002d8027221 */ /* 0x000fe20000010000 */
[----:B------:R-:W-:Y:S01]  /*e620*/  F2FP.BF16.F32.PACK_AB R67, R115, R114 ;  /* 0x000000727343723e */ /* 0x000fe200000010ff */
[-C--:B------:R-:W-:Y:S05]  /*e630*/  HMMA.16816.F32.BF16 R4, R40, R44.reuse, R4 ;  /* 0x0000002c2804723c */ /* 0x080fea0000041804 */
[----:B------:R-:W-:Y:S01]  /*e640*/  LOP3.LUT R67, R71, R67, RZ, 0xc0, !PT ;  /* 0x0000004347437212 */ /* 0x000fe200078ec0ff */
[C---:B------:R-:W-:Y:S06]  /*e650*/  HMMA.16816.F32.BF16 R8, R48.reuse, R44, R8 ;  /* 0x0000002c3008723c */ /* 0x040fec0000041808 */
[-C--:B------:R-:W-:Y:S05]  /*e660*/  HMMA.16816.F32.BF16 R12, R48, R46.reuse, R12 ;  /* 0x0000002e300c723c */ /* 0x080fea000004180c */
[----:B------:R-:W-:Y:S01]  /*e670*/  FADD.FTZ R44, R193, R86 ;  /* 0x00000056c12c7221 */ /* 0x000fe20000010000 */
[C---:B------:R-:W-:Y:S05]  /*e680*/  HMMA.16816.F32.BF16 R16, R40.reuse, R46, R16 ;  /* 0x0000002e2810723c */ /* 0x040fea0000041810 */
[----:B------:R-:W-:Y:S01]  /*e690*/  FADD.FTZ R70, R214, R44 ;  /* 0x0000002cd6467221 */ /* 0x000fe20000010000 */
[-C--:B--2---:R-:W-:Y:S01]  /*e6a0*/  HMMA.16816.F32.BF16 R20, R40, R52.reuse, R20 ;  /* 0x000000342814723c */ /* 0x084fe20000041814 */
[----:B------:R-:W2:Y:S04]  /*e6b0*/  LDSM.16.MT88.4 R44, [R209+0x5400] ;  /* 0x00540000d12c783b */ /* 0x000ea80000004200 */
[----:B------:R-:W-:Y:S01]  /*e6c0*/  IMAD.MOV.U32 R193, RZ, RZ, R184 ;  /* 0x000000ffffc17224 */ /* 0x000fe200078e00b8 */
[C---:B------:R-:W-:Y:S05]  /*e6d0*/  HMMA.16816.F32.BF16 R24, R48.reuse, R52, R24 ;  /* 0x000000343018723c */ /* 0x040fea0000041818 */
[----:B------:R-:W-:Y:S01]  /*e6e0*/  IMAD.MOV.U32 R184, RZ, RZ, R186 ;  /* 0x000000ffffb87224 */ /* 0x000fe200078e00ba */
[-C--:B------:R-:W-:Y:S05]  /*e6f0*/  HMMA.16816.F32.BF16 R28, R48, R54.reuse, R28 ;  /* 0x00000036301c723c */ /* 0x080fea000004181c */
[----:B------:R-:W-:Y:S01]  /*e700*/  FADD.FTZ R69, R184, R3 ;  /* 0x00000003b8457221 */ /* 0x000fe20000010000 */
[----:B------:R-:W-:Y:S01]  /*e710*/  HMMA.16816.F32.BF16 R32, R40, R54, R32 ;  /* 0x000000362820723c */ /* 0x000fe20000041820 */
[----:B------:R-:W4:Y:S04]  /*e720*/  LDSM.16.MT88.4 R40, [R208+0x5800] ;  /* 0x00580000d028783b */ /* 0x000f280000004200 */
[----:B------:R-:W-:Y:S01]  /*e730*/  F2FP.BF16.F32.PACK_AB R52, R105, R104 ;  /* 0x000000686934723e */ /* 0x000fe200000010ff */
[-C--:B-1----:R-:W-:Y:S05]  /*e740*/  HMMA.16816.F32.BF16 R4, R36, R56.reuse, R4 ;  /* 0x000000382404723c */ /* 0x082fea0000041804 */
[----:B------:R-:W-:Y:S01]  /*e750*/  LOP3.LUT R52, R74, R52, RZ, 0xc0, !PT ;  /* 0x000000344a347212 */ /* 0x000fe200078ec0ff */
[C---:B------:R-:W-:Y:S05]  /*e760*/  HMMA.16816.F32.BF16 R8, R60.reuse, R56, R8 ;  /* 0x000000383c08723c */ /* 0x040fea0000041808 */
[----:B------:R-:W-:Y:S01]  /*e770*/  F2FP.BF16.F32.PACK_AB R53, R107, R106 ;  /* 0x0000006a6b35723e */ /* 0x000fe200000010ff */
[-C--:B------:R-:W-:Y:S05]  /*e780*/  HMMA.16816.F32.BF16 R12, R60, R58.reuse, R12 ;  /* 0x0000003a3c0c723c */ /* 0x080fea000004180c */
[----:B------:R-:W-:Y:S01]  /*e790*/  LOP3.LUT R53, R75, R53, RZ, 0xc0, !PT ;  /* 0x000000354b357212 */ /* 0x000fe200078ec0ff */
[C---:B------:R-:W-:Y:S05]  /*e7a0*/  HMMA.16816.F32.BF16 R16, R36.reuse, R58, R16 ;  /* 0x0000003a2410723c */ /* 0x040fea0000041810 */
[----:B------:R-:W-:Y:S01]  /*e7b0*/  F2FP.BF16.F32.PACK_AB R54, R109, R108 ;  /* 0x0000006c6d36723e */ /* 0x000fe200000010ff */
[-C--:B--2---:R-:W-:Y:S05]  /*e7c0*/  HMMA.16816.F32.BF16 R20, R36, R44.reuse, R20 ;  /* 0x0000002c2414723c */ /* 0x084fea0000041814 */
[----:B------:R-:W-:Y:S01]  /*e7d0*/  LOP3.LUT R54, R76, R54, RZ, 0xc0, !PT ;  /* 0x000000364c367212 */ /* 0x000fe200078ec0ff */
[C---:B------:R-:W-:Y:S05]  /*e7e0*/  HMMA.16816.F32.BF16 R24, R60.reuse, R44, R24 ;  /* 0x0000002c3c18723c */ /* 0x040fea0000041818 */
[----:B------:R-:W-:Y:S01]  /*e7f0*/  F2FP.BF16.F32.PACK_AB R55, R111, R110 ;  /* 0x0000006e6f37723e */ /* 0x000fe200000010ff */
[-C--:B------:R-:W-:Y:S05]  /*e800*/  HMMA.16816.F32.BF16 R28, R60, R46.reuse, R28 ;  /* 0x0000002e3c1c723c */ /* 0x080fea000004181c */
[----:B------:R-:W-:Y:S01]  /*e810*/  LOP3.LUT R55, R77, R55, RZ, 0xc0, !PT ;  /* 0x000000374d377212 */ /* 0x000fe200078ec0ff */
[----:B------:R-:W-:Y:S06]  /*e820*/  HMMA.16816.F32.BF16 R32, R36, R46, R32 ;  /* 0x0000002e2420723c */ /* 0x000fec0000041820 */
[-C--:B----4-:R-:W-:Y:S06]  /*e830*/  HMMA.16816.F32.BF16 R4, R64, R40.reuse, R4 ;  /* 0x000000284004723c */ /* 0x090fec0000041804 */
[C---:B------:R-:W-:Y:S06]  /*e840*/  HMMA.16816.F32.BF16 R8, R52.reuse, R40, R8 ;  /* 0x000000283408723c */ /* 0x040fec0000041808 */
[-C--:B------:R-:W-:Y:S06]  /*e850*/  HMMA.16816.F32.BF16 R12, R52, R42.reuse, R12 ;  /* 0x0000002a340c723c */ /* 0x080fec000004180c */
[C---:B------:R-:W-:Y:S05]  /*e860*/  HMMA.16816.F32.BF16 R16, R64.reuse, R42, R16 ;  /* 0x0000002a4010723c */ /* 0x040fea0000041810 */
[----:B---3--:R-:W-:Y:S01]  /*e870*/  FFMA.FTZ R0, R0, R236, R202 ;  /* 0x000000ec00007223 */ /* 0x008fe200000100ca */
[----:B------:R-:W-:Y:S02]  /*e880*/  IMAD.MOV.U32 R202, RZ, RZ, R204 ;  /* 0x000000ffffca7224 */ /* 0x000fe400078e00cc */
[----:B------:R-:W-:Y:S03]  /*e890*/  IMAD.MOV.U32 R204, RZ, RZ, R235 ;  /* 0x000000ffffcc7224 */ /* 0x000fe600078e00eb */
[----:B------:R-:W-:Y:S01]  /*e8a0*/  FADD.FTZ R0, R219, R0 ;  /* 0x00000000db007221 */ /* 0x000fe20000010000 */
[----:B------:R-:W-:Y:S02]  /*e8b0*/  IMAD.MOV.U32 R235, RZ, RZ, R225 ;  /* 0x000000ffffeb7224 */ /* 0x000fe400078e00e1 */
[----:B------:R-:W-:Y:S02]  /*e8c0*/  IMAD.MOV.U32 R225, RZ, RZ, R234 ;  /* 0x000000ffffe17224 */ /* 0x000fe400078e00ea */
[----:B------:R-:W-:Y:S01]  /*e8d0*/  FADD.FTZ R0, R193, R0 ;  /* 0x00000000c1007221 */ /* 0x000fe20000010000 */
[----:B------:R-:W-:Y:S02]  /*e8e0*/  IMAD.MOV.U32 R234, RZ, RZ, R127 ;  /* 0x000000ffffea7224 */ /* 0x000fe400078e007f */
[----:B------:R-:W-:Y:S02]  /*e8f0*/  IMAD.MOV.U32 R127, RZ, RZ, R125 ;  /* 0x000000ffff7f7224 */ /* 0x000fe400078e007d */
[----:B------:R-:W-:Y:S02]  /*e900*/  IMAD.MOV.U32 R125, RZ, RZ, R119 ;  /* 0x000000ffff7d7224 */ /* 0x000fe400078e0077 */
[----:B------:R-:W-:Y:S02]  /*e910*/  IMAD.MOV.U32 R186, RZ, RZ, R202 ;  /* 0x000000ffffba7224 */ /* 0x000fe400078e00ca */
[----:B------:R-:W-:Y:S02]  /*e920*/  IMAD.MOV.U32 R119, RZ, RZ, R180 ;  /* 0x000000ffff777224 */ /* 0x000fe400078e00b4 */
[----:B------:R-:W-:Y:S02]  /*e930*/  IMAD.MOV.U32 R202, RZ, RZ, R204 ;  /* 0x000000ffffca7224 */ /* 0x000fe400078e00cc */
[----:B------:R-:W-:Y:S01]  /*e940*/  FADD.FTZ R68, R186, R2 ;  /* 0x00000002ba447221 */ /* 0x000fe20000010000 */
[----:B------:R-:W-:Y:S02]  /*e950*/  IMAD.MOV.U32 R180, RZ, RZ, R221 ;  /* 0x000000ffffb47224 */ /* 0x000fe400078e00dd */
[----:B------:R-:W-:Y:S01]  /*e960*/  IMAD.MOV.U32 R204, RZ, RZ, R235 ;  /* 0x000000ffffcc7224 */ /* 0x000fe200078e00eb */
[----:B------:R-:W2:Y:S01]  /*e970*/  LDL.LU R221, [R1+0x58] ;  /* 0x0000580001dd7983 */ /* 0x000ea20000300800 */
        /* <DEDUP_REMOVED lines=8> */
[----:B------:R-:W-:Y:S01]  /*ea00*/  FADD.FTZ R50, R234, R3 ;  /* 0x00000003ea327221 */ /* 0x000fe20000010000 */
[----:B------:R-:W-:Y:S01]  /*ea10*/  FADD.FTZ R49, R225, R68 ;  /* 0x00000044e1317221 */ /* 0x000fe20000010000 */
[----:B------:R-:W-:Y:S01]  /*ea20*/  FADD.FTZ R48, R127, R2 ;  /* 0x000000027f307221 */ /* 0x000fe20000010000 */
[----:B------:R1:W5:Y:S01]  /*ea30*/  LDL.LU R219, [R1+0x4c] ;  /* 0x00004c0001db7983 */ /* 0x0003620000300800 */
[----:B------:R-:W-:Y:S01]  /*ea40*/  FADD.FTZ R0, R235, R69 ;  /* 0x00000045eb007221 */ /* 0x000fe20000010000 */
[----:B------:R-:W-:Y:S02]  /*ea50*/  IMAD.MOV.U32 R125, RZ, RZ, R119 ;  /* 0x000000ffff7d7224 */ /* 0x000fe400078e0077 */
        /* <DEDUP_REMOVED lines=8> */
[----:B------:R-:W-:Y:S01]  /*eae0*/  IMAD.MOV.U32 R171, RZ, RZ, R170 ;  /* 0x000000ffffab7224 */ /* 0x000fe200078e00aa */
[----:B------:R1:W5:Y:S01]  /*eaf0*/  LDL.LU R216, [R1+0x40] ;  /* 0x0000400001d87983 */ /* 0x0003620000300800 */
[----:B------:R-:W-:Y:S01]  /*eb00*/  FADD.FTZ R49, R169, R2 ;  /* 0x00000002a9317221 */ /* 0x000fe20000010000 */
[----:B------:R-:W-:Y:S01]  /*eb10*/  FADD.FTZ R48, R180, R48 ;  /* 0x00000030b4307221 */ /* 0x000fe20000010000 */
[----:B------:R-:W-:Y:S01]  /*eb20*/  FADD.FTZ R0, R171, R0 ;  /* 0x00000000ab007221 */ /* 0x000fe20000010000 */
[----:B------:R-:W-:Y:S02]  /*eb30*/  IMAD.MOV.U32 R199, RZ, RZ, R167 ;  /* 0x000000ffffc77224 */ /* 0x000fe400078e00a7 */
[----:B------:R-:W-:Y:S01]  /*eb40*/  FADD.FTZ R3, R181, R3 ;  /* 0x00000003b5037221 */ /* 0x000fe20000010000 */
[----:B------:R-:W-:Y:S01]  /*eb50*/  FADD.FTZ R48, R168, R48 ;  /* 0x00000030a8307221 */ /* 0x000fe20000010000 */
[----:B------:R-:W-:Y:S02]  /*eb60*/  IMAD.MOV.U32 R167, RZ, RZ, R166 ;  /* 0x000000ffffa77224 */ /* 0x000fe400078e00a6 */
[----:B------:R-:W-:Y:S01]  /*eb70*/  FADD.FTZ R2, R198, R0 ;  /* 0x00000000c6027221 */ /* 0x000fe20000010000 */
[----:B------:R-:W-:Y:S01]  /*eb80*/  FADD.FTZ R0, R199, R49 ;  /* 0x00000031c7007221 */ /* 0x000fe20000010000 */
[----:B------:R-:W-:Y:S02]  /*eb90*/  IMAD.MOV.U32 R166, RZ, RZ, R165 ;  /* 0x000000ffffa67224 */ /* 0x000fe400078e00a5 */
[----:B------:R-:W-:Y:S01]  /*eba0*/  FADD.FTZ R58, R167, R48 ;  /* 0x00000030a73a7221 */ /* 0x000fe20000010000 */
[----:B------:R-:W-:Y:S01]  /*ebb0*/  IMAD.MOV.U32 R165, RZ, RZ, R215 ;  /* 0x000000ffffa57224 */ /* 0x000fe200078e00d7 */
[----:B------:R-:W3:Y:S01]  /*ebc0*/  LDSM.16.MT88.4 R48, [R209+0x5800] ;  /* 0x00580000d130783b */ /* 0x000ee20000004200 */
[----:B------:R-:W-:Y:S01]  /*ebd0*/  FADD.FTZ R56, R250, R0 ;  /* 0x00000000fa387221 */ /* 0x000fe20000010000 */
[----:B------:R-:W-:Y:S01]  /*ebe0*/  FADD.FTZ R0, R163, R58 ;  /* 0x0000003aa3007221 */ /* 0x000fe20000010000 */
[----:B------:R-:W-:Y:S01]  /*ebf0*/  FADD.FTZ R3, R164, R3 ;  /* 0x00000003a4037221 */ /* 0x000fe20000010000 */
[----:B------:R-:W-:Y:S01]  /*ec00*/  F2FP.BF16.F32.PACK_AB R170, R129, R128 ;  /* 0x0000008081aa723e */ /* 0x000fe200000010ff */
        /* <DEDUP_REMOVED lines=10> */
[----:B------:R-:W-:Y:S01]  /*ecb0*/  FADD.FTZ R2, R150, R2 ;  /* 0x0000000296027221 */ /* 0x000fe20000010000 */
[----:B------:R-:W-:Y:S01]  /*ecc0*/  FADD.FTZ R36, R246, R36 ;  /* 0x00000024f6247221 */ /* 0x000fe20000010000 */
[----:B------:R-:W-:Y:S01]  /*ecd0*/  FADD.FTZ R3, R149, R3 ;  /* 0x0000000395037221 */ /* 0x000fe20000010000 */
[----:B------:R-:W-:Y:S01]  /*ece0*/  FADD.FTZ R37, R251, R37 ;  /* 0x00000025fb257221 */ /* 0x000fe20000010000 */
[----:B------:R-:W4:Y:S01]  /*ecf0*/  LDSM.16.MT88.4 R148, [R208+0x5c00] ;  /* 0x005c0000d094783b */ /* 0x000f220000004200 */
        /* <DEDUP_REMOVED lines=20> */
[-C--:B---3--:R-:W-:Y:S03]  /*ee40*/  HMMA.16816.F32.BF16 R20, R64, R48.reuse, R20 ;  /* 0x000000304014723c */ /* 0x088fe60000041814 */
[----:B------:R-:W-:Y:S01]  /*ee50*/  FADD.FTZ R37, R248, R3 ;  /* 0x00000003f8257221 */ /* 0x000fe20000010000 */
[----:B------:R-:W-:Y:S01]  /*ee60*/  FADD.FTZ R40, R134, R36 ;  /* 0x0000002486287221 */ /* 0x000fe20000010000 */
[----:B------:R-:W-:Y:S01]  /*ee70*/  FADD.FTZ R3, R207, R0 ;  /* 0x00000000cf037221 */ /* 0x000fe20000010000 */
[C---:B------:R-:W-:Y:S05]  /*ee80*/  HMMA.16816.F32.BF16 R24, R52.reuse, R48, R24 ;  /* 0x000000303418723c */ /* 0x040fea0000041818 */
[----:B------:R-:W-:Y:S01]  /*ee90*/  FADD.FTZ R0, R143, R2 ;  /* 0x000000028f007221 */ /* 0x000fe20000010000 */
[----:B------:R-:W-:Y:S01]  /*eea0*/  FADD.FTZ R2, R141, R37 ;  /* 0x000000258d027221 */ /* 0x000fe20000010000 */
[----:B------:R-:W-:Y:S01]  /*eeb0*/  FADD.FTZ R3, R132, R3 ;  /* 0x0000000384037221 */ /* 0x000fe20000010000 */
[----:B------:R-:W3:Y:S01]  /*eec0*/  LDSM.16.MT88.4 R36, [R209+0x5c00] ;  /* 0x005c0000d124783b */ /* 0x000ee20000004200 */
[-C--:B------:R-:W-:Y:S03]  /*eed0*/  HMMA.16816.F32.BF16 R28, R52, R50.reuse, R28 ;  /* 0x00000032341c723c */ /* 0x080fe6000004181c */
[----:B------:R-:W-:Y:S02]  /*eee0*/  IMAD.MOV.U32 R134, RZ, RZ, R135 ;  /* 0x000000ffff867224 */ /* 0x000fe400078e0087 */
[----:B------:R-:W-:Y:S01]  /*eef0*/  FADD.FTZ R41, R145, R0 ;  /* 0x0000000091297221 */ /* 0x000fe20000010000 */
[----:B------:R-:W-:Y:S01]  /*ef00*/  FADD.FTZ R0, R142, R2 ;  /* 0x000000028e007221 */ /* 0x000fe20000010000 */
[----:B------:R-:W-:Y:S01]  /*ef10*/  F2FP.BF16.F32.PACK_AB R168, R179, R116 ;  /* 0x00000074b3a8723e */ /* 0x000fe200000010ff */
[----:B------:R-:W-:Y:S03]  /*ef20*/  FADD.FTZ R2, R140, R40 ;  /* 0x000000288c027221 */ /* 0x000fe60000010000 */
[----:B------:R-:W-:Y:S01]  /*ef30*/  F2FP.BF16.F32.PACK_AB R169, R178, R118 ;  /* 0x00000076b2a9723e */ /* 0x000fe200000010ff */
[----:B------:R-:W-:Y:S04]  /*ef40*/  HMMA.16816.F32.BF16 R32, R64, R50, R32 ;  /* 0x000000324020723c */ /* 0x000fe80000041820 */
[----:B------:R-:W-:Y:S01]  /*ef50*/  FADD.FTZ R3, R133, R3 ;  /* 0x0000000385037221 */ /* 0x000fe20000010000 */
[----:B------:R-:W-:Y:S01]  /*ef60*/  FADD.FTZ R0, R157, R0 ;  /* 0x000000009d007221 */ /* 0x000fe20000010000 */
[----:B------:R-:W-:Y:S01]  /*ef70*/  LOP3.LUT R170, R78, R170, RZ, 0xc0, !PT ;  /* 0x000000aa4eaa7212 */ /* 0x000fe200078ec0ff */
[----:B------:R-:W-:Y:S01]  /*ef80*/  FADD.FTZ R41, R155, R41 ;  /* 0x000000299b297221 */ /* 0x000fe20000010000 */
[----:B------:R-:W-:Y:S03]  /*ef90*/  LOP3.LUT R171, R79, R171, RZ, 0xc0, !PT ;  /* 0x000000ab4fab7212 */ /* 0x000fe600078ec0ff */
[----:B------:R-:W-:Y:S01]  /*efa0*/  LOP3.LUT R168, R80, R168, RZ, 0xc0, !PT ;  /* 0x000000a850a87212 */ /* 0x000fe200078ec0ff */
[----:B------:R-:W-:Y:S01]  /*efb0*/  FADD.FTZ R2, R146, R2 ;  /* 0x0000000292027221 */ /* 0x000fe20000010000 */
[----:B------:R-:W-:Y:S01]  /*efc0*/  LOP3.LUT R169, R81, R169, RZ, 0xc0, !PT ;  /* 0x000000a951a97212 */ /* 0x000fe200078ec0ff */
[----:B------:R-:W-:Y:S01]  /*efd0*/  FADD.FTZ R3, R144, R3 ;  /* 0x0000000390037221 */ /* 0x000fe20000010000 */
[----:B------:R-:W-:Y:S01]  /*efe0*/  FADD.FTZ R40, R158, R0 ;  /* 0x000000009e287221 */ /* 0x000fe20000010000 */
[----:B------:R-:W-:Y:S01]  /*eff0*/  FADD.FTZ R41, R159, R41 ;  /* 0x000000299f297221 */ /* 0x000fe20000010000 */
[----:B------:R-:W-:Y:S01]  /*f000*/  FADD.FTZ R0, R154, R2 ;  /* 0x000000029a007221 */ /* 0x000fe20000010000 */
[----:B------:R-:W-:Y:S01]  /*f010*/  F2FP.BF16.F32.PACK_AB R164, R121, R120 ;  /* 0x0000007879a4723e */ /* 0x000fe200000010ff */
[----:B------:R-:W-:Y:S01]  /*f020*/  FADD.FTZ R2, R147, R3 ;  /* 0x0000000393027221 */ /* 0x000fe20000010000 */
[----:B------:R-:W-:Y:S01]  /*f030*/  F2FP.BF16.F32.PACK_AB R165, R123, R122 ;  /* 0x0000007a7ba5723e */ /* 0x000fe200000010ff */
[-C--:B----4-:R-:W-:Y:S05]  /*f040*/  HMMA.16816.F32.BF16 R144, R168, R148.reuse, R4 ;  /* 0x00000094a890723c */ /* 0x090fea0000041804 */
[----:B------:R-:W-:Y:S01]  /*f050*/  F2FP.BF16.F32.PACK_AB R166, R177, R124 ;  /* 0x0000007cb1a6723e */ /* 0x000fe200000010ff */
[----:B------:R-:W-:Y:S01]  /*f060*/  FADD.FTZ R41, R98, R41 ;  /* 0x0000002962297221 */ /* 0x000fe20000010000 */
[----:B------:R-:W-:Y:S01]  /*f070*/  F2FP.BF16.F32.PACK_AB R167, R176, R126 ;  /* 0x0000007eb0a7723e */ /* 0x000fe200000010ff */
[----:B------:R-:W-:Y:S03]  /*f080*/  FADD.FTZ R3, R88, R0 ;  /* 0x0000000058037221 */ /* 0x000fe60000010000 */
[----:B------:R-:W-:Y:S01]  /*f090*/  LOP3.LUT R164, R82, R164, RZ, 0xc0, !PT ;  /* 0x000000a452a47212 */ /* 0x000fe200078ec0ff */
[----:B------:R-:W-:Y:S01]  /*f0a0*/  FADD.FTZ R0, R90, R2 ;  /* 0x000000025a007221 */ /* 0x000fe20000010000 */
        /* <DEDUP_REMOVED lines=14> */
[-C--:B------:R-:W-:Y:S05]  /*f190*/  HMMA.16816.F32.BF16 R152, R164, R150.reuse, R12 ;  /* 0x00000096a498723c */ /* 0x080fea000004180c */
[----:B------:R-:W-:Y:S01]  /*f1a0*/  FADD.FTZ R2, R117, R2 ;  /* 0x0000000275027221 */ /* 0x000fe20000010000 */
[C---:B------:R-:W-:Y:S05]  /*f1b0*/  HMMA.16816.F32.BF16 R148, R168.reuse, R150, R16 ;  /* 0x00000096a894723c */ /* 0x040fea0000041810 */
[----:B------:R-:W-:Y:S01]  /*f1c0*/  FADD.FTZ R0, R156, R2 ;  /* 0x000000029c007221 */ /* 0x000fe20000010000 */
[-C--:B---3--:R-:W-:Y:S05]  /*f1d0*/  HMMA.16816.F32.BF16 R160, R168, R36.reuse, R20 ;  /* 0x00000024a8a0723c */ /* 0x088fea0000041814 */
        /* <DEDUP_REMOVED lines=39> */
[----:B--2---:R-:W-:Y:S04]  /*f450*/  VIADD R0, R221, 0xffffffff ;  /* 0xffffffffdd007836 */ /* 0x004fe80000000000 */
[----:B------:R-:W-:Y:S01]  /*f460*/  IMAD.MOV.U32 R221, RZ, RZ, R0 ;  /* 0x000000ffffdd7224 */ /* 0x000fe200078e0000 */
[----:B-1----:R-:W-:Y:S06]  /*f470*/  @P0 BRA `(.L_x_255) ;  /* 0xffffff9800d00947 */ /* 0x002fec000383ffff */
.L_x_254:
[----:B------:R-:W1:Y:S01]  /*f480*/  SHFL.BFLY PT, R0, R225, 0x2, 0x1f ;  /* 0x0c401f00e1007f89 */ /* 0x000e6200000e0000 */
[----:B------:R-:W-:Y:S01]  /*f490*/  ULDC UR4, c[0x0][0x38c] ;  /* 0x0000e30000047ab9 */ /* 0x000fe20000000800 */
[----:B------:R-:W-:Y:S01]  /*f4a0*/  UMOV UR5, 0x400 ;  /* 0x0000040000057882 */ /* 0x000fe20000000000 */
[----:B------:R-:W-:Y:S01]  /*f4b0*/  S2UR UR11, SR_CTAID.Y ;  /* 0x00000000000b79c3 */ /* 0x000fe20000002600 */
[----:B------:R-:W2:Y:S01]  /*f4c0*/  SHFL.BFLY PT, R2, R234, 0x2, 0x1f ;  /* 0x0c401f00ea027f89 */ /* 0x000ea200000e0000 */
[----:B------:R-:W-:Y:S01]  /*f4d0*/  UMOV UR14, URZ ;  /* 0x0000003f000e7c82 */ /* 0x000fe20008000000 */
[----:B------:R-:W-:Y:S01]  /*f4e0*/  UMOV UR15, URZ ;  /* 0x0000003f000f7c82 */ /* 0x000fe20008000000 */
[----:B------:R-:W-:Y:S01]  /*f4f0*/  BSSY B0, `(.L_x_258) ;  /* 0x00000f1000007945 */ /* 0x000fe20003800000 */
[----:B------:R-:W3:Y:S03]  /*f500*/  SHFL.BFLY PT, R3, R236, 0x2, 0x1f ;  /* 0x0c401f00ec037f89 */ /* 0x000ee600000e0000 */
[----:B------:R-:W-:Y:S01]  /*f510*/  S2UR UR10, SR_CTAID.X ;  /* 0x00000000000a79c3 */ /* 0x000fe20000002500 */
[----:B------:R-:W4:Y:S01]  /*f520*/  SHFL.BFLY PT, R4, R235, 0x2, 0x1f ;  /* 0x0c401f00eb047f89 */ /* 0x000f2200000e0000 */
[----:B------:R-:W4:Y:S01]  /*f530*/  S2R R24, SR_TID.X ;  /* 0x0000000000187919 */ /* 0x000f220000002100 */
[----:B------:R-:W4:Y:S01]  /*f540*/  S2R R9, SR_TID.X ;  /* 0x0000000000097919 */ /* 0x000f220000002100 */
[----:B-1----:R-:W-:Y:S01]  /*f550*/  FADD.FTZ R0, R0, R225 ;  /* 0x000000e100007221 */ /* 0x002fe20000010000 */
[----:B--2---:R-:W-:-:S04]  /*f560*/  FADD.FTZ R2, R2, R234 ;  /* 0x000000ea02027221 */ /* 0x004fc80000010000 */
[----:B------:R-:W1:Y:S01]  /*f570*/  SHFL.BFLY PT, R7, R0, 0x1, 0x1f ;  /* 0x0c201f0000077f89 */ /* 0x000e6200000e0000 */
[----:B---3--:R-:W-:-:S03]  /*f580*/  FADD.FTZ R3, R3, R236 ;  /* 0x000000ec03037221 */ /* 0x008fc60000010000 */
[----:B------:R-:W2:Y:S01]  /*f590*/  SHFL.BFLY PT, R8, R2, 0x1, 0x1f ;  /* 0x0c201f0002087f89 */ /* 0x000ea200000e0000 */
[----:B----4-:R-:W-:-:S03]  /*f5a0*/  FADD.FTZ R4, R4, R235 ;  /* 0x000000eb04047221 */ /* 0x010fc60000010000 */
[----:B------:R-:W3:Y:S04]  /*f5b0*/  SHFL.BFLY PT, R5, R3, 0x1, 0x1f ;  /* 0x0c201f0003057f89 */ /* 0x000ee800000e0000 */
[----:B------:R-:W4:Y:S01]  /*f5c0*/  SHFL.BFLY PT, R6, R4, 0x1, 0x1f ;  /* 0x0c201f0004067f89 */ /* 0x000f2200000e0000 */
[----:B------:R-:W-:-:S04]  /*f5d0*/  SHF.R.S32.HI R25, RZ, 0x1f, R24 ;  /* 0x0000001fff197819 */ /* 0x000fc80000011418 */
[----:B------:R-:W-:Y:S01]  /*f5e0*/  LEA.HI R25, R25, R24, RZ, 0x2 ;  /* 0x0000001819197211 */ /* 0x000fe200078f10ff */
[----:B-1----:R-:W-:Y:S01]  /*f5f0*/  FADD.FTZ R20, R0, R7 ;  /* 0x0000000700147221 */ /* 0x002fe20000010000 */
[----:B------:R-:W-:Y:S01]  /*f600*/  MOV R0, 0x3f800000 ;  /* 0x3f80000000007802 */ /* 0x000fe20000000f00 */
[----:B--2---:R-:W-:-:S03]  /*f610*/  FADD.FTZ R21, R2, R8 ;  /* 0x0000000802157221 */ /* 0x004fc60000010000 */
[----:B------:R-:W-:Y:S01]  /*f620*/  FSETP.NE.FTZ.AND P4, PT, R20, RZ, PT ;  /* 0x000000ff1400720b */ /* 0x000fe20003f95000 */
[----:B------:R-:W-:Y:S02]  /*f630*/  IMAD.MOV.U32 R2, RZ, RZ, 0x3f800000 ;  /* 0x3f800000ff027424 */ /* 0x000fe400078e00ff */
[----:B---3--:R-:W-:Y:S01]  /*f640*/  FADD.FTZ R22, R3, R5 ;  /* 0x0000000503167221 */ /* 0x008fe20000010000 */
[----:B------:R-:W-:Y:S02]  /*f650*/  MOV R3, 0x3f800000 ;  /* 0x3f80000000037802 */ /* 0x000fe40000000f00 */
[----:B------:R-:W-:Y:S01]  /*f660*/  FSETP.NE.FTZ.AND P5, PT, R21, RZ, PT ;  /* 0x000000ff1500720b */ /* 0x000fe20003fb5000 */
[----:B----4-:R-:W-:Y:S01]  /*f670*/  FADD.FTZ R19, R4, R6 ;  /* 0x0000000604137221 */ /* 0x010fe20000010000 */
[----:B------:R-:W-:Y:S02]  /*f680*/  SHF.R.S32.HI R4, RZ, 0x1f, R9 ;  /* 0x0000001fff047819 */ /* 0x000fe40000011409 */
[----:B------:R-:W-:-:S02]  /*f690*/  FSETP.NE.FTZ.AND P2, PT, R22, RZ, PT ;  /* 0x000000ff1600720b */ /* 0x000fc40003f55000 */
[----:B------:R-:W-:Y:S01]  /*f6a0*/  FSETP.NE.FTZ.AND P3, PT, R19, RZ, PT ;  /* 0x000000ff1300720b */ /* 0x000fe20003f75000 */
[----:B------:R-:W1:Y:S01]  /*f6b0*/  @P4 MUFU.RCP R3, R20 ;  /* 0x0000001400034308 */ /* 0x000e620000001000 */
[CC--:B------:R-:W-:Y:S02]  /*f6c0*/  LEA.HI R6, R4.reuse, R9.reuse, RZ, 0x2 ;  /* 0x0000000904067211 */ /* 0x0c0fe400078f10ff */
[----:B------:R-:W-:Y:S02]  /*f6d0*/  LOP3.LUT R5, R25, 0xfffffffc, RZ, 0xc0, !PT ;  /* 0xfffffffc19057812 */ /* 0x000fe400078ec0ff */
[----:B------:R-:W-:Y:S02]  /*f6e0*/  LEA.HI R4, R4, R9, RZ, 0x5 ;  /* 0x0000000904047211 */ /* 0x000fe400078f28ff */
[----:B------:R-:W-:Y:S01]  /*f6f0*/  LOP3.LUT R7, R6, 0xfffffffc, RZ, 0xc0, !PT ;  /* 0xfffffffc06077812 */ /* 0x000fe200078ec0ff */
[----:B------:R-:W2:Y:S01]  /*f700*/  @P5 MUFU.RCP R0, R21 ;  /* 0x0000001500005308 */ /* 0x000ea20000001000 */
[----:B------:R-:W-:-:S02]  /*f710*/  IADD3 R24, -R5, R24, RZ ;  /* 0x0000001805187210 */ /* 0x000fc40007ffe1ff */
[----:B------:R-:W-:Y:S02]  /*f720*/  MOV R5, 0x3f800000 ;  /* 0x3f80000000057802 */ /* 0x000fe40000000f00 */
[----:B------:R-:W-:Y:S02]  /*f730*/  LOP3.LUT R8, R4, 0xffffffe0, RZ, 0xc0, !PT ;  /* 0xffffffe004087812 */ /* 0x000fe400078ec0ff */
[----:B------:R-:W-:Y:S01]  /*f740*/  IADD3 R7, -R7, R9, RZ ;  /* 0x0000000907077210 */ /* 0x000fe20007ffe1ff */
[----:B------:R-:W3:Y:S01]  /*f750*/  @P3 MUFU.RCP R2, R19 ;  /* 0x0000001300023308 */ /* 0x000ee20000001000 */
[----:B------:R-:W-:Y:S01]  /*f760*/  SHF.R.S32.HI R4, RZ, 0x5, R4 ;  /* 0x00000005ff047819 */ /* 0x000fe20000011404 */
[----:B-1----:R-:W-:Y:S01]  /*f770*/  FMUL.FTZ R3, R3, UR4 ;  /* 0x0000000403037c20 */ /* 0x002fe20008410000 */
[----:B------:R-:W-:-:S03]  /*f780*/  IMAD.IADD R8, R9, 0x1, -R8 ;  /* 0x0000000109087824 */ /* 0x000fc600078e0a08 */
[----:B------:R-:W-:Y:S01]  /*f790*/  IMAD R23, R4, 0x100, R7 ;  /* 0x0000010004177824 */ /* 0x000fe200078e0207 */
[----:B------:R-:W-:Y:S01]  /*f7a0*/  SHF.R.S32.HI R4, RZ, 0x2, R6 ;  /* 0x00000002ff047819 */ /* 0x000fe20000011406 */
[----:B------:R-:W1:Y:S01]  /*f7b0*/  @P2 MUFU.RCP R5, R22 ;  /* 0x0000001600052308 */ /* 0x000e620000001000 */
[C---:B------:R-:W-:Y:S01]  /*f7c0*/  FMUL.FTZ R146, R3.reuse, R146 ;  /* 0x0000009203927220 */ /* 0x040fe20000410000 */
        /* <DEDUP_REMOVED lines=8> */
[----:B--2---:R-:W-:Y:S01]  /*f850*/  FMUL.FTZ R0, R0, UR4 ;  /* 0x0000000400007c20 */ /* 0x004fe20008410000 */
[----:B---3--:R-:W-:Y:S01]  /*f860*/  FMUL.FTZ R2, R2, UR4 ;  /* 0x0000000402027c20 */ /* 0x008fe20008410000 */
[----:B------:R-:W-:-:S02]  /*f870*/  LOP3.LUT P6, RZ, R8, 0x3, RZ, 0xc0, !PT ;  /* 0x0000000308ff7812 */ /* 0x000fc400078cc0ff */
[----:B------:R-:W-:Y:S01]  /*f880*/  LEA.HI R3, R3, R4, RZ, 0x3 ;  /* 0x0000000403037211 */ /* 0x000fe200078f18ff */
[C---:B------:R-:W-:Y:S01]  /*f890*/  FMUL.FTZ R144, R0.reuse, R144 ;  /* 0x0000009000907220 */ /* 0x040fe20000410000 */
[C---:B------:R-:W-:Y:S01]  /*f8a0*/  FMUL.FTZ R16, R0.reuse, R145 ;  /* 0x0000009100107220 */ /* 0x040fe20000410000 */
[C---:B------:R-:W-:Y:S01]  /*f8b0*/  FMUL.FTZ R148, R0.reuse, R148 ;  /* 0x0000009400947220 */ /* 0x040fe20000410000 */
[----:B------:R-:W-:Y:S01]  /*f8c0*/  LOP3.LUT R3, R3, 0xfffffff8, RZ, 0xc0, !PT ;  /* 0xfffffff803037812 */ /* 0x000fe200078ec0ff */
[C---:B------:R-:W-:Y:S01]  /*f8d0*/  FMUL.FTZ R15, R0.reuse, R149 ;  /* 0x00000095000f7220 */ /* 0x040fe20000410000 */
[C---:B------:R-:W-:Y:S01]  /*f8e0*/  FMUL.FTZ R160, R0.reuse, R160 ;  /* 0x000000a000a07220 */ /* 0x040fe20000410000 */
[C---:B------:R-:W-:Y:S01]  /*f8f0*/  FMUL.FTZ R11, R0.reuse, R161 ;  /* 0x000000a1000b7220 */ /* 0x040fe20000410000 */
[C---:B------:R-:W-:Y:S01]  /*f900*/  FMUL.FTZ R168, R0.reuse, R168 ;  /* 0x000000a800a87220 */ /* 0x040fe20000410000 */
[----:B------:R-:W-:Y:S01]  /*f910*/  FMUL.FTZ R7, R0, R169 ;  /* 0x000000a900077220 */ /* 0x000fe20000410000 */
[----:B-1----:R-:W-:Y:S01]  /*f920*/  FMUL.FTZ R0, R5, UR4 ;  /* 0x0000000405007c20 */ /* 0x002fe20008410000 */
[----:B------:R-:W1:Y:S01]  /*f930*/  S2UR UR4, SR_CgaCtaId ;  /* 0x00000000000479c3 */ /* 0x000e620000008800 */
[----:B------:R-:W-:Y:S01]  /*f940*/  IADD3 R3, R4, -R3, RZ ;  /* 0x8000000304037210 */ /* 0x000fe20007ffe0ff */
        /* <DEDUP_REMOVED lines=8> */
[----:B------:R-:W-:Y:S01]  /*f9d0*/  LEA.HI R2, R3, R3, RZ, 0x1 ;  /* 0x0000000303027211 */ /* 0x000fe200078f08ff */
        /* <DEDUP_REMOVED lines=8> */
[----:B------:R-:W-:-:S02]  /*fa60*/  SHF.R.S32.HI R0, RZ, 0x1, R2 ;  /* 0x00000001ff007819 */ /* 0x000fc40000011402 */
[----:B------:R-:W-:Y:S02]  /*fa70*/  LOP3.LUT R2, R2, 0x3fffffe, RZ, 0xc0, !PT ;  /* 0x03fffffe02027812 */ /* 0x000fe400078ec0ff */
[C---:B------:R-:W-:Y:S01]  /*fa80*/  SHF.L.U32 R4, R0.reuse, 0x6, RZ ;  /* 0x0000000600047819 */ /* 0x040fe200000006ff */
[----:B-1----:R-:W-:Y:S01]  /*fa90*/  ULEA UR4, UR4, UR5, 0x18 ;  /* 0x0000000504047291 */ /* 0x002fe2000f8ec03f */
[----:B------:R-:W-:Y:S01]  /*faa0*/  LOP3.LUT P0, RZ, R0, 0x2, RZ, 0xc0, !PT ;  /* 0x0000000200ff7812 */ /* 0x000fe2000780c0ff */
[----:B------:R-:W-:Y:S01]  /*fab0*/  IMAD.IADD R2, R3, 0x1, -R2 ;  /* 0x0000000103027824 */ /* 0x000fe200078e0a02 */
[----:B------:R-:W-:Y:S01]  /*fac0*/  LOP3.LUT R3, R4, 0xc0, RZ, 0xc0, !PT ;  /* 0x000000c004037812 */ /* 0x000fe200078ec0ff */
[----:B------:R-:W-:Y:S01]  /*fad0*/  ULDC.U8 UR5, c[0x0][0x3d8] ;  /* 0x0000f60000057ab9 */ /* 0x000fe20000000000 */
[----:B------:R-:W-:Y:S01]  /*fae0*/  LOP3.LUT R4, R0, 0x1, RZ, 0xc0, !PT ;  /* 0x0000000100047812 */ /* 0x000fe200078ec0ff */
[----:B------:R-:W-:Y:S01]  /*faf0*/  UISETP.NE.AND UP1, UPT, UR5, URZ, UPT ;  /* 0x0000003f0500728c */ /* 0x000fe2000bf25270 */
[----:B------:R-:W-:-:S02]  /*fb00*/  LEA R2, R2, R23, 0x4 ;  /* 0x0000001702027211 */ /* 0x000fc400078e20ff */
[----:B------:R-:W-:Y:S02]  /*fb10*/  LEA.HI R3, R3, R3, RZ, 0x1d ;  /* 0x0000000303037211 */ /* 0x000fe400078fe8ff */
[----:B------:R-:W-:Y:S02]  /*fb20*/  ISETP.NE.U32.AND P1, PT, R4, 0x1, PT ;  /* 0x000000010400780c */ /* 0x000fe40003f25070 */
[----:B------:R-:W-:Y:S01]  /*fb30*/  MOV R4, 0xfffffff0 ;  /* 0xfffffff000047802 */ /* 0x000fe20000000f00 */
[----:B------:R-:W-:Y:S01]  /*fb40*/  IMAD.U32 R2, R2, 0x2, R3 ;  /* 0x0000000202027824 */ /* 0x000fe200078e0003 */
[----:B------:R-:W-:Y:S02]  /*fb50*/  F2FP.BF16.F32.PACK_AB R16, R16, R144 ;  /* 0x000000901010723e */ /* 0x000fe400000010ff */
[----:B------:R-:W-:Y:S02]  /*fb60*/  SEL R4, R4, 0x10, !P1 ;  /* 0x0000001004047807 */ /* 0x000fe40004800000 */
[----:B------:R-:W-:Y:S01]  /*fb70*/  LEA R0, R2, UR4, 0x1 ;  /* 0x0000000402007c11 */ /* 0x000fe2000f8e08ff */
[----:B------:R-:W-:Y:S01]  /*fb80*/  ULDC.U8 UR4, c[0x0][0x3d9] ;  /* 0x0000f64000047ab9 */ /* 0x000fe20000000000 */
[----:B------:R-:W-:Y:S01]  /*fb90*/  F2FP.BF16.F32.PACK_AB R18, R18, R146 ;  /* 0x000000921212723e */ /* 0x000fe200000010ff */
[----:B------:R-:W-:Y:S01]  /*fba0*/  UISETP.NE.AND UP0, UPT, UR4, URZ, UPT ;  /* 0x0000003f0400728c */ /* 0x000fe2000bf05270 */
[----:B------:R-:W-:Y:S01]  /*fbb0*/  F2FP.BF16.F32.PACK_AB R15, R15, R148 ;  /* 0x000000940f0f723e */ /* 0x000fe200000010ff */
[----:B------:R-:W-:Y:S01]  /*fbc0*/  STS [R0], R16 ;  /* 0x0000001000007388 */ /* 0x000fe20000000800 */
[----:B------:R-:W-:Y:S01]  /*fbd0*/  F2FP.BF16.F32.PACK_AB R14, R14, R150 ;  /* 0x000000960e0e723e */ /* 0x000fe200000010ff */
[----:B------:R-:W-:Y:S01]  /*fbe0*/  UISETP.NE.OR UP2, UPT, UR4, URZ, !UP1 ;  /* 0x0000003f0400728c */ /* 0x000fe2000cf45670 */
[----:B------:R-:W-:Y:S01]  /*fbf0*/  IADD3 R3, R0, R4, RZ ;  /* 0x0000000400037210 */ /* 0x000fe20007ffe0ff */
[----:B------:R1:W-:Y:S01]  /*fc00*/  STS [R0+0x200], R18 ;  /* 0x0002001200007388 */ /* 0x0003e20000000800 */
[----:B------:R-:W-:-:S02]  /*fc10*/  F2FP.BF16.F32.PACK_AB R17, R17, R140 ;  /* 0x0000008c1111723e */ /* 0x000fc400000010ff */
[----:B------:R-:W-:Y:S01]  /*fc20*/  F2FP.BF16.F32.PACK_AB R142, R143, R142 ;  /* 0x0000008e8f8e723e */ /* 0x000fe200000010ff */
[----:B------:R-:W-:Y:S01]  /*fc30*/  STS [R3], R15 ;  /* 0x0000000f03007388 */ /* 0x000fe20000000800 */
[C---:B------:R-:W-:Y:S01]  /*fc40*/  IADD3 R2, R0.reuse, 0x20, RZ ;  /* 0x0000002000027810 */ /* 0x040fe20007ffe0ff */
[----:B------:R-:W-:Y:S01]  /*fc50*/  @UP0 ULDC.64 UR8, c[0x0][0x2c0] ;  /* 0x0000b00000080ab9 */ /* 0x000fe20000000a00 */
[----:B------:R-:W-:Y:S01]  /*fc60*/  @P0 VIADD R2, R0, 0xffffffe0 ;  /* 0xffffffe000020836 */ /* 0x000fe20000000000 */
[----:B------:R-:W-:Y:S01]  /*fc70*/  @UP0 UIMAD UR13, UR9, UR8, URZ ;  /* 0x00000008090d02a4 */ /* 0x000fe2000f8e023f */
[----:B------:R-:W-:Y:S01]  /*fc80*/  F2FP.BF16.F32.PACK_AB R13, R13, R152 ;  /* 0x000000980d0d723e */ /* 0x000fe200000010ff */
[----:B------:R-:W-:Y:S01]  /*fc90*/  STS [R3+0x200], R14 ;  /* 0x0002000e03007388 */ /* 0x000fe20000000800 */
[----:B------:R-:W-:Y:S01]  /*fca0*/  F2FP.BF16.F32.PACK_AB R155, R155, R154 ;  /* 0x0000009a9b9b723e */ /* 0x000fe200000010ff */
[----:B------:R-:W2:Y:S01]  /*fcb0*/  S2UR UR8, SR_CTAID.Z ;  /* 0x00000000000879c3 */ /* 0x000ea20000002700 */
[----:B------:R-:W-:Y:S01]  /*fcc0*/  F2FP.BF16.F32.PACK_AB R11, R11, R160 ;  /* 0x000000a00b0b723e */ /* 0x000fe200000010ff */
[----:B------:R3:W-:Y:S01]  /*fcd0*/  STS [R0+0x1000], R17 ;  /* 0x0010001100007388 */ /* 0x0007e20000000800 */
[----:B------:R-:W-:Y:S01]  /*fce0*/  F2FP.BF16.F32.PACK_AB R12, R12, R162 ;  /* 0x000000a20c0c723e */ /* 0x000fe200000010ff */
[----:B------:R-:W-:Y:S01]  /*fcf0*/  @!UP0 ULDC UR6, c[0x0][0x2e4] ;  /* 0x0000b90000068ab9 */ /* 0x000fe20000000800 */
[----:B------:R-:W-:Y:S01]  /*fd00*/  F2FP.BF16.F32.PACK_AB R7, R7, R168 ;  /* 0x000000a80707723e */ /* 0x000fe200000010ff */
[----:B------:R4:W-:Y:S01]  /*fd10*/  STS [R0+0x1200], R142 ;  /* 0x0012008e00007388 */ /* 0x0009e20000000800 */
[----:B------:R-:W-:Y:S01]  /*fd20*/  F2FP.BF16.F32.PACK_AB R6, R6, R170 ;  /* 0x000000aa0606723e */ /* 0x000fe200000010ff */
[----:B------:R-:W-:Y:S01]  /*fd30*/  @!UP0 ULDC UR9, c[0x0][0x2c4] ;  /* 0x0000b10000098ab9 */ /* 0x000fe20000000800 */
[----:B------:R-:W-:Y:S01]  /*fd40*/  F2FP.BF16.F32.PACK_AB R10, R10, R156 ;  /* 0x0000009c0a0a723e */ /* 0x000fe200000010ff */
[----:B------:R-:W-:Y:S01]  /*fd50*/  STS [R3+0x1000], R13 ;  /* 0x0010000d03007388 */ /* 0x000fe20000000800 */
[----:B------:R-:W-:Y:S01]  /*fd60*/  F2FP.BF16.F32.PACK_AB R9, R9, R158 ;  /* 0x0000009e0909723e */ /* 0x000fe200000010ff */
[----:B------:R-:W-:Y:S01]  /*fd70*/  @!UP0 USEL UR13, UR9, UR6, !UP1 ;  /* 0x00000006090d8287 */ /* 0x000fe2000c800000 */
[----:B------:R-:W-:Y:S01]  /*fd80*/  F2FP.BF16.F32.PACK_AB R8, R8, R166 ;  /* 0x000000a60808723e */ /* 0x000fe200000010ff */
[----:B------:R2:W-:Y:S01]  /*fd90*/  STS [R3+0x1200], R155 ;  /* 0x0012009b03007388 */ /* 0x0005e20000000800 */
[----:B------:R-:W-:Y:S01]  /*fda0*/  F2FP.BF16.F32.PACK_AB R5, R5, R164 ;  /* 0x000000a40505723e */ /* 0x000fe200000010ff */
[----:B------:R-:W-:Y:S01]  /*fdb0*/  @!UP0 ULDC UR4, c[0x0][0x270] ;  /* 0x00009c0000048ab9 */ /* 0x000fe20000000800 */
[----:B------:R-:W-:Y:S01]  /*fdc0*/  @UP0 UMOV UR7, 0x1 ;  /* 0x0000000100070882 */ /* 0x000fe20000000000 */
[----:B------:R-:W-:Y:S01]  /*fdd0*/  STS [R2], R11 ;  /* 0x0000000b02007388 */ /* 0x000fe20000000800 */
[----:B------:R-:W-:Y:S01]  /*fde0*/  @!UP0 UIMAD UR7, UR13, UR4, URZ ;  /* 0x000000040d0782a4 */ /* 0x000fe2000f8e023f */
[----:B-1----:R-:W-:Y:S01]  /*fdf0*/  IMAD.MOV.U32 R18, RZ, RZ, 0x7f800000 ;  /* 0x7f800000ff127424 */ /* 0x002fe200078e00ff */
[----:B------:R-:W-:Y:S01]  /*fe00*/  @UP0 ULDC UR12, c[0x0][0x2c0] ;  /* 0x0000b000000c0ab9 */ /* 0x000fe20000000800 */
[----:B------:R-:W-:Y:S01]  /*fe10*/  STS [R2+0x200], R12 ;  /* 0x0002000c02007388 */ /* 0x000fe20000000800 */
[----:B------:R-:W-:Y:S01]  /*fe20*/  UIMAD UR7, UR11, UR7, URZ ;  /* 0x000000070b0772a4 */ /* 0x000fe2000f8e023f */
[----:B------:R-:W-:Y:S01]  /*fe30*/  MOV R16, 0x7f800000 ;  /* 0x7f80000000107802 */ /* 0x000fe20000000f00 */
[----:B------:R-:W-:Y:S01]  /*fe40*/  @!UP2 ULDC UR5, c[0x0][0x2c4] ;  /* 0x0000b1000005aab9 */ /* 0x000fe20000000800 */
[----:B------:R-:W-:Y:S01]  /*fe50*/  @!UP0 UMOV UR12, 0x1 ;  /* 0x00000001000c8882 */ /* 0x000fe20000000000 */
[----:B------:R-:W-:Y:S01]  /*fe60*/  @!UP2 UIMAD UR5, UR11, UR5, URZ ;  /* 0x000000050b05a2a4 */ /* 0x000fe2000f8e023f */
[----:B---3--:R-:W-:Y:S01]  /*fe70*/  MOV R17, 0x7f800000 ;  /* 0x7f80000000117802 */ /* 0x008fe20000000f00 */
[----:B------:R-:W-:Y:S01]  /*fe80*/  UIMAD UR6, UR10, UR12, URZ ;  /* 0x0000000c0a0672a4 */ /* 0x000fe2000f8e023f */
[----:B----4-:R-:W-:Y:S01]  /*fe90*/  IADD3 R0, R4, R2, RZ ;  /* 0x0000000204007210 */ /* 0x010fe20007ffe0ff */
[----:B------:R-:W-:Y:S01]  /*fea0*/  USEL UR7, UR7, URZ, UP2 ;  /* 0x0000003f07077287 */ /* 0x000fe20009000000 */
[----:B------:R1:W-:Y:S01]  /*feb0*/  @P2 MUFU.LG2 R4, R22 ;  /* 0x0000001600042308 */ /* 0x0003e20000000c00 */
[----:B------:R-:W-:-:S02]  /*fec0*/  USHF.L.U32 UR6, UR6, 0x7, URZ ;  /* 0x0000000706067899 */ /* 0x000fc4000800063f */
[----:B------:R3:W-:Y:S01]  /*fed0*/  STS [R0], R7 ;  /* 0x0000000700007388 */ /* 0x0007e20000000800 */
[----:B--2---:R-:W-:Y:S01]  /*fee0*/  UIMAD UR7, UR8, UR13, UR7 ;  /* 0x0000000d080772a4 */ /* 0x004fe2000f8e0207 */
[----:B------:R-:W2:Y:S02]  /*fef0*/  @P5 LDC R3, c[0x0][0x2e8] ;  /* 0x0000ba00ff035b82 */ /* 0x000ea40000000800 */
[----:B------:R4:W-:Y:S01]  /*ff00*/  STS [R0+0x200], R6 ;  /* 0x0002000600007388 */ /* 0x0009e20000000800 */
[----:B------:R-:W-:Y:S01]  /*ff10*/  @!UP2 UMOV UR14, UR5 ;  /* 0x00000005000eac82 */ /* 0x000fe20008000000 */
[----:B------:R-:W-:Y:S02]  /*ff20*/  @!UP2 USHF.R.S32.HI UR15, URZ, 0x1f, UR5 ;  /* 0x0000001f3f0fa899 */ /* 0x000fe40008011405 */
[----:B------:R-:W-:Y:S01]  /*ff30*/  STS [R2+0x1000], R10 ;  /* 0x0010000a02007388 */ /* 0x000fe20000000800 */
[----:B------:R-:W-:Y:S02]  /*ff40*/  USHF.R.S32.HI UR13, URZ, 0x1f, UR6 ;  /* 0x0000001f3f0d7899 */ /* 0x000fe40008011406 */
[----:B------:R-:W-:Y:S01]  /*ff50*/  USHF.R.S32.HI UR4, URZ, 0x1f, UR7 ;  /* 0x0000001f3f047899 */ /* 0x000fe20008011407 */
[----:B------:R4:W-:Y:S01]  /*ff60*/  STS [R2+0x1200], R9 ;  /* 0x0012000902007388 */ /* 0x0009e20000000800 */
[----:B------:R-:W-:Y:S01]  /*ff70*/  UIADD3 UR14, UP1, UP0, UR6, UR14, UR7 ;  /* 0x0000000e060e7290 */ /* 0x000fe2000f83e007 */
[----:B-1----:R-:W1:Y:S02]  /*ff80*/  LDC.64 R22, c[0x0][0x2a0] ;  /* 0x0000a800ff167b82 */ /* 0x002e640000000a00 */
[----:B------:R2:W-:Y:S01]  /*ff90*/  STS [R0+0x1200], R8 ;  /* 0x0012000800007388 */ /* 0x0005e20000000800 */
[----:B------:R-:W-:-:S03]  /*ffa0*/  UIADD3.X UR13, UR13, UR15, UR4, UP1, UP0 ;  /* 0x0000000f0d0d7290 */ /* 0x000fc60008fe0404 */
[----:B------:R2:W-:Y:S02]  /*ffb0*/  STS [R0+0x1000], R5 ;  /* 0x0010000500007388 */ /* 0x0005e40000000800 */
[----:B---3--:R-:W3:Y:S08]  /*ffc0*/  @P3 LDC R7, c[0x0][0x2e8] ;  /* 0x0000ba00ff073b82 */ /* 0x008ef00000000800 */
[----:B----4-:R-:W4:Y:S01]  /*ffd0*/  @P2 LDC R6, c[0x0][0x2e8] ;  /* 0x0000ba00ff062b82 */ /* 0x010f220000000800 */
[----:B------:R-:W1:Y:S07]  /*ffe0*/  @P5 MUFU.LG2 R2, R21 ;  /* 0x0000001500025308 */ /* 0x000e6e0000000c00 */
[----:B--2---:R-:W2:Y:S01]  /*fff0*/  @P4 LDC R8, c[0x0][0x2e8] ;  /* 0x0000ba00ff084b82 */ /* 0x004ea20000000800 */
[----:B------:R1:W3:Y:S08]  /*10000*/  @P4 MUFU.LG2 R9, R20 ;  /* 0x0000001400094308 */ /* 0x0002f00000000c00 */
[----:B------:R3:W3:Y:S01]  /*10010*/  @P3 MUFU.LG2 R5, R19 ;  /* 0x0000001300053308 */ /* 0x0006e20000000c00 */
[----:B-1----:R-:W-:Y:S01]  /*10020*/  @P5 FMUL.FTZ R0, R2, 0.69314718246459960938 ;  /* 0x3f31721802005820 */ /* 0x002fe20000410000 */
[----:B------:R-:W1:Y:S01]  /*10030*/  LDC.64 R20, c[0x0][0x290] ;  /* 0x0000a400ff147b82 */ /* 0x000e620000000a00 */
[----:B---3--:R-:W-:-:S02]  /*10040*/  MOV R19, 0x7f800000 ;  /* 0x7f80000000137802 */ /* 0x008fc40000000f00 */
[----:B-----5:R-:W-:Y:S01]  /*10050*/  @P5 FFMA.FTZ R19, R138, R3, R0 ;  /* 0x000000038a135223 */ /* 0x020fe20000010000 */
[----:B------:R-:W-:Y:S01]  /*10060*/  @P4 FMUL.FTZ R3, R9, 0.69314718246459960938 ;  /* 0x3f31721809034820 */ /* 0x000fe20000410000 */
[----:B------:R-:W-:Y:S01]  /*10070*/  @P3 FMUL.FTZ R2, R5, 0.69314718246459960938 ;  /* 0x3f31721805023820 */ /* 0x000fe20000410000 */
[----:B------:R-:W-:Y:S02]  /*10080*/  @P2 FMUL.FTZ R0, R4, 0.69314718246459960938 ;  /* 0x3f31721804002820 */ /* 0x000fe40000410000 */
[----:B--2---:R-:W-:Y:S01]  /*10090*/  @P4 FFMA.FTZ R18, R137, R8, R3 ;  /* 0x0000000889124223 */ /* 0x004fe20000010003 */
[----:B------:R-:W-:Y:S01]  /*100a0*/  @P3 FFMA.FTZ R16, R136, R7, R2 ;  /* 0x0000000788103223 */ /* 0x000fe20000010002 */
[----:B----4-:R-:W-:Y:S01]  /*100b0*/  @P2 FFMA.FTZ R17, R135, R6, R0 ;  /* 0x0000000687112223 */ /* 0x010fe20000010000 */
[----:B------:R-:W-:Y:S06]  /*100c0*/  BAR.SYNC.DEFER_BLOCKING 0x0 ;  /* 0x0000000000007b1d */ /* 0x000fec0000010000 */
[----:B------:R-:W-:Y:S05]  /*100d0*/  @P6 BRA `(.L_x_259) ;  /* 0x0000000000c86947 */ /* 0x000fea0003800000 */
[----:B------:R-:W2:Y:S01]  /*100e0*/  S2R R3, SR_TID.X ;  /* 0x0000000000037919 */ /* 0x000ea20000002100 */
[----:B------:R-:W-:Y:S01]  /*100f0*/  UIMAD UR4, UR10, -0x80, UR9 ;  /* 0xffffff800a0478a4 */ /* 0x000fe2000f8e0209 */
[----:B--2---:R-:W-:-:S04]  /*10100*/  SHF.R.S32.HI R2, RZ, 0x1f, R3 ;  /* 0x0000001fff027819 */ /* 0x004fc80000011403 */
[----:B------:R-:W-:-:S04]  /*10110*/  LEA.HI R2, R2, R3, RZ, 0x5 ;  /* 0x0000000302027211 */ /* 0x000fc800078f28ff */
[----:B------:R-:W-:Y:S02]  /*10120*/  LOP3.LUT R0, R2, 0xffffffe0, RZ, 0xc0, !PT ;  /* 0xffffffe002007812 */ /* 0x000fe400078ec0ff */
[--C-:B------:R-:W-:Y:S02]  /*10130*/  SHF.R.S32.HI R4, RZ, 0x5, R2.reuse ;  /* 0x00000005ff047819 */ /* 0x100fe40000011402 */
[----:B------:R-:W-:Y:S01]  /*10140*/  SHF.R.S32.HI R2, RZ, 0x1f, R2 ;  /* 0x0000001fff027819 */ /* 0x000fe20000011402 */
[----:B------:R-:W-:-:S03]  /*10150*/  IMAD.IADD R0, R3, 0x1, -R0 ;  /* 0x0000000103007824 */ /* 0x000fc600078e0a00 */
[----:B------:R-:W-:Y:S02]  /*10160*/  LEA.HI R2, R2, R4, RZ, 0x2 ;  /* 0x0000000402027211 */ /* 0x000fe400078f10ff */
[----:B------:R-:W-:Y:S02]  /*10170*/  SHF.R.S32.HI R3, RZ, 0x1f, R0 ;  /* 0x0000001fff037819 */ /* 0x000fe40000011400 */
[----:B------:R-:W-:Y:S02]  /*10180*/  LOP3.LUT R2, R2, 0xfffffffc, RZ, 0xc0, !PT ;  /* 0xfffffffc02027812 */ /* 0x000fe400078ec0ff */
[----:B------:R-:W-:-:S03]  /*10190*/  LEA.HI R3, R3, R0, RZ, 0x2 ;  /* 0x0000000003037211 */ /* 0x000fc600078f10ff */
[----:B------:R-:W-:Y:S01]  /*101a0*/  IMAD.IADD R0, R4, 0x1, -R2 ;  /* 0x0000000104007824 */ /* 0x000fe200078e0a02 */
        /* <DEDUP_REMOVED lines=9> */
[----:B------:R-:W2:Y:S01]  /*10240*/  @!P6 LDC.64 R10, c[0x0][0x2b0] ;  /* 0x0000ac00ff0aeb82 */ /* 0x000ea20000000a00 */
[----:B------:R-:W-:-:S03]  /*10250*/  @!P6 IMAD R3, R0, UR12, RZ ;  /* 0x0000000c0003ec24 */ /* 0x000fc6000f8e02ff */
[----:B------:R-:W-:Y:S02]  /*10260*/  @!P5 IMAD R2, R2, UR12, RZ ;  /* 0x0000000c0202dc24 */ /* 0x000fe4000f8e02ff */
[----:B------:R-:W-:Y:S01]  /*10270*/  @!P6 IADD3 R0, P0, R3, UR14, RZ ;  /* 0x0000000e0300ec10 */ /* 0x000fe2000ff1e0ff */
[----:B------:R-:W-:Y:S01]  /*10280*/  @!P4 IMAD R5, R5, UR12, RZ ;  /* 0x0000000c0505cc24 */ /* 0x000fe2000f8e02ff */
[----:B------:R-:W3:Y:S02]  /*10290*/  @!P5 LDC.64 R8, c[0x0][0x2b0] ;  /* 0x0000ac00ff08db82 */ /* 0x000ee40000000a00 */
[----:B------:R-:W-:Y:S01]  /*102a0*/  @!P6 LEA.HI.X.SX32 R6, R3, UR13, 0x1, P0 ;  /* 0x0000000d0306ec11 */ /* 0x000fe200080f0eff */
[----:B------:R-:W-:Y:S01]  /*102b0*/  @!P3 IMAD R3, R4, UR12, RZ ;  /* 0x0000000c0403bc24 */ /* 0x000fe2000f8e02ff */
[----:B------:R-:W-:-:S04]  /*102c0*/  @!P5 IADD3 R7, P0, R2, UR14, RZ ;  /* 0x0000000e0207dc10 */ /* 0x000fc8000ff1e0ff */
[----:B------:R-:W4:Y:S01]  /*102d0*/  @!P4 LDC.64 R12, c[0x0][0x2b0] ;  /* 0x0000ac00ff0ccb82 */ /* 0x000f220000000a00 */
[----:B------:R-:W-:-:S07]  /*102e0*/  @!P5 LEA.HI.X.SX32 R2, R2, UR13, 0x1, P0 ;  /* 0x0000000d0202dc11 */ /* 0x000fce00080f0eff */
[----:B------:R-:W5:Y:S01]  /*102f0*/  @!P3 LDC.64 R14, c[0x0][0x2b0] ;  /* 0x0000ac00ff0ebb82 */ /* 0x000f620000000a00 */
[----:B--2---:R-:W-:-:S04]  /*10300*/  @!P6 LEA R10, P1, R0, R10, 0x2 ;  /* 0x0000000a000ae211 */ /* 0x004fc800078210ff */
[----:B------:R-:W-:Y:S02]  /*10310*/  @!P6 LEA.HI.X R11, R0, R11, R6, 0x2, P1 ;  /* 0x0000000b000be211 */ /* 0x000fe400008f1406 */
[----:B------:R-:W-:Y:S02]  /*10320*/  @!P4 IADD3 R0, P1, R5, UR14, RZ ;  /* 0x0000000e0500cc10 */ /* 0x000fe4000ff3e0ff */
[----:B---3--:R-:W-:Y:S01]  /*10330*/  @!P5 LEA R6, P2, R7, R8, 0x2 ;  /* 0x000000080706d211 */ /* 0x008fe200078410ff */
[----:B------:R2:W-:Y:S01]  /*10340*/  @!P6 STG.E desc[UR30][R10.64], R19 ;  /* 0x000000130a00e986 */ /* 0x0005e2000c10191e */
[----:B------:R-:W-:Y:S02]  /*10350*/  @!P3 IADD3 R8, P0, R3, UR14, RZ ;  /* 0x0000000e0308bc10 */ /* 0x000fe4000ff1e0ff */
[----:B------:R-:W-:Y:S02]  /*10360*/  @!P4 LEA.HI.X.SX32 R5, R5, UR13, 0x1, P1 ;  /* 0x0000000d0505cc11 */ /* 0x000fe400088f0eff */
[----:B------:R-:W-:-:S02]  /*10370*/  @!P5 LEA.HI.X R7, R7, R9, R2, 0x2, P2 ;  /* 0x000000090707d211 */ /* 0x000fc400010f1402 */
[----:B------:R-:W-:Y:S02]  /*10380*/  @!P3 LEA.HI.X.SX32 R3, R3, UR13, 0x1, P0 ;  /* 0x0000000d0303bc11 */ /* 0x000fe400080f0eff */
[C---:B----4-:R-:W-:Y:S01]  /*10390*/  @!P4 LEA R4, P1, R0.reuse, R12, 0x2 ;  /* 0x0000000c0004c211 */ /* 0x050fe200078210ff */
[----:B------:R2:W-:Y:S03]  /*103a0*/  @!P5 STG.E desc[UR30][R6.64], R18 ;  /* 0x000000120600d986 */ /* 0x0005e6000c10191e */
[----:B------:R-:W-:Y:S02]  /*103b0*/  @!P4 LEA.HI.X R5, R0, R13, R5, 0x2, P1 ;  /* 0x0000000d0005c211 */ /* 0x000fe400008f1405 */
[----:B-----5:R-:W-:-:S03]  /*103c0*/  @!P3 LEA R2, P0, R8, R14, 0x2 ;  /* 0x0000000e0802b211 */ /* 0x020fc600078010ff */
[----:B------:R2:W-:Y:S01]  /*103d0*/  @!P4 STG.E desc[UR30][R4.64], R16 ;  /* 0x000000100400c986 */ /* 0x0005e2000c10191e */
[----:B------:R-:W-:-:S05]  /*103e0*/  @!P3 LEA.HI.X R3, R8, R15, R3, 0x2, P0 ;  /* 0x0000000f0803b211 */ /* 0x000fca00000f1403 */
[----:B------:R2:W-:Y:S04]  /*103f0*/  @!P3 STG.E desc[UR30][R2.64], R17 ;  /* 0x000000110200b986 */ /* 0x0005e8000c10191e */
.L_x_259:
[----:B------:R-:W-:Y:S05]  /*10400*/  BSYNC B0 ;  /* 0x0000000000007941 */ /* 0x000fea0003800000 */
.L_x_258:
[----:B--2---:R-:W2:Y:S01]  /*10410*/  S2R R6, SR_CTAID.X ;  /* 0x0000000000067919 */ /* 0x004ea20000002500 */
[----:B------:R-:W-:Y:S01]  /*10420*/  IMAD.SHL.U32 R2, R24, 0x8, RZ ;  /* 0x0000000818027824 */ /* 0x000fe200078e00ff */
[----:B------:R-:W-:Y:S01]  /*10430*/  USHF.R.S32.HI UR4, URZ, 0x1f, UR11 ;  /* 0x0000001f3f047899 */ /* 0x000fe2000801140b */
[----:B------:R-:W-:Y:S01]  /*10440*/  SHF.R.S32.HI R4, RZ, 0x2, R25 ;  /* 0x00000002ff047819 */ /* 0x000fe20000011419 */
[----:B------:R-:W-:Y:S01]  /*10450*/  LDS.128 R16, [R224+0x1000] ;  /* 0x00100000e0107984 */ /* 0x000fe20000000c00 */
[----:B------:R-:W-:Y:S01]  /*10460*/  ULDC.64 UR6, c[0x0][0x298] ;  /* 0x0000a60000067ab9 */ /* 0x000fe20000000a00 */
[--C-:B------:R-:W-:Y:S01]  /*10470*/  SHF.R.S32.HI R3, RZ, 0x1f, R2.reuse ;  /* 0x0000001fff037819 */ /* 0x100fe20000011402 */
[----:B------:R-:W-:Y:S01]  /*10480*/  USHF.L.U32 UR15, UR6, 0x6, URZ ;  /* 0x00000006060f7899 */ /* 0x000fe2000800063f */
[C---:B-1----:R-:W-:Y:S01]  /*10490*/  IMAD R0, R20.reuse, UR4, RZ ;  /* 0x0000000414007c24 */ /* 0x042fe2000f8e02ff */
[----:B------:R-:W-:Y:S01]  /*104a0*/  USHF.R.S32.HI UR4, URZ, 0x1f, UR8 ;  /* 0x0000001f3f047899 */ /* 0x000fe20008011408 */
[----:B------:R-:W1:Y:S01]  /*104b0*/  LDS.128 R24, [R224] ;  /* 0x00000000e0187984 */ /* 0x000e620000000c00 */
[----:B------:R-:W-:Y:S01]  /*104c0*/  IMAD.WIDE.U32 R2, R20, UR11, R2 ;  /* 0x0000000b14027c25 */ /* 0x000fe2000f8e0002 */
[----:B------:R-:W-:-:S02]  /*104d0*/  SHF.R.S32.HI R5, RZ, 0x1f, R4 ;  /* 0x0000001fff057819 */ /* 0x000fc40000011404 */
[----:B------:R-:W-:Y:S01]  /*104e0*/  LDS.128 R12, [R224+0x1800] ;  /* 0x00180000e00c7984 */ /* 0x000fe20000000c00 */
[----:B------:R-:W-:-:S04]  /*104f0*/  IMAD R0, R21, UR11, R0 ;  /* 0x0000000b15007c24 */ /* 0x000fc8000f8e0200 */
[----:B------:R-:W-:Y:S02]  /*10500*/  IMAD.IADD R3, R3, 0x1, R0 ;  /* 0x0000000103037824 */ /* 0x000fe400078e0200 */
[C---:B------:R-:W-:Y:S01]  /*10510*/  IMAD R0, R22.reuse, UR4, RZ ;  /* 0x0000000416007c24 */ /* 0x040fe2000f8e02ff */
[----:B------:R-:W-:Y:S01]  /*10520*/  ULDC.64 UR4, c[0x0][0x280] ;  /* 0x0000a00000047ab9 */ /* 0x000fe20000000a00 */
[----:B------:R-:W-:-:S04]  /*10530*/  IMAD.WIDE.U32 R2, R22, UR8, R2 ;  /* 0x0000000816027c25 */ /* 0x000fc8000f8e0002 */
[----:B------:R-:W-:Y:S02]  /*10540*/  IMAD R0, R23, UR8, R0 ;  /* 0x0000000817007c24 */ /* 0x000fe4000f8e0200 */
[----:B------:R-:W3:Y:S01]  /*10550*/  LDS.128 R20, [R224+0x800] ;  /* 0x00080000e0147984 */ /* 0x000ee20000000c00 */
[----:B--2---:R-:W-:Y:S02]  /*10560*/  IMAD.WIDE R4, R6, 0x80, R4 ;  /* 0x0000008006047825 */ /* 0x004fe400078e0204 */
[----:B------:R-:W-:Y:S02]  /*10570*/  IADD3 R3, R3, R0, RZ ;  /* 0x0000000003037210 */ /* 0x000fe40007ffe0ff */
[----:B------:R-:W-:Y:S02]  /*10580*/  IMAD R0, R5, UR6, RZ ;  /* 0x0000000605007c24 */ /* 0x000fe4000f8e02ff */
[----:B------:R-:W-:Y:S01]  /*10590*/  IMAD.WIDE.U32 R2, R4, UR6, R2 ;  /* 0x0000000604027c25 */ /* 0x000fe2000f8e0002 */
[----:B------:R-:W-:-:S03]  /*105a0*/  USHF.L.U64.HI UR6, UR6, 0x6, UR7 ;  /* 0x0000000606067899 */ /* 0x000fc60008010207 */
[----:B------:R-:W-:Y:S01]  /*105b0*/  IMAD R0, R4, UR7, R0 ;  /* 0x0000000704007c24 */ /* 0x000fe2000f8e0200 */
[----:B------:R-:W-:-:S04]  /*105c0*/  LEA R6, P0, R2, UR4, 0x1 ;  /* 0x0000000402067c11 */ /* 0x000fc8000f8008ff */
[----:B------:R-:W-:-:S04]  /*105d0*/  IADD3 R0, R3, R0, RZ ;  /* 0x0000000003007210 */ /* 0x000fc80007ffe0ff */
[----:B------:R-:W-:Y:S02]  /*105e0*/  LEA.HI.X R7, R2, UR5, R0, 0x1, P0 ;  /* 0x0000000502077c11 */ /* 0x000fe400080f0c00 */
[----:B------:R-:W-:-:S03]  /*105f0*/  IADD3 R4, P0, R6, UR15, RZ ;  /* 0x0000000f06047c10 */ /* 0x000fc6000ff1e0ff */
[----:B-1----:R-:W-:Y:S01]  /*10600*/  STG.E.128 desc[UR30][R6.64], R24 ;  /* 0x0000001806007986 */ /* 0x002fe2000c101d1e */
[----:B------:R-:W-:Y:S02]  /*10610*/  IADD3.X R5, R7, UR6, RZ, P0, !PT ;  /* 0x0000000607057c10 */ /* 0x000fe400087fe4ff */
[----:B------:R-:W-:-:S04]  /*10620*/  IADD3 R2, P0, R4, UR15, RZ ;  /* 0x0000000f04027c10 */ /* 0x000fc8000ff1e0ff */
[----:B------:R-:W-:Y:S02]  /*10630*/  IADD3.X R3, R5, UR6, RZ, P0, !PT ;  /* 0x0000000605037c10 */ /* 0x000fe400087fe4ff */
[----:B------:R-:W-:-:S04]  /*10640*/  IADD3 R8, P0, R2, UR15, RZ ;  /* 0x0000000f02087c10 */ /* 0x000fc8000ff1e0ff */
[----:B------:R-:W-:Y:S01]  /*10650*/  IADD3.X R9, R3, UR6, RZ, P0, !PT ;  /* 0x0000000603097c10 */ /* 0x000fe200087fe4ff */
[----:B---3--:R-:W-:Y:S04]  /*10660*/  STG.E.128 desc[UR30][R4.64], R20 ;  /* 0x0000001404007986 */ /* 0x008fe8000c101d1e */
[----:B------:R-:W-:Y:S04]  /*10670*/  STG.E.128 desc[UR30][R2.64], R16 ;  /* 0x0000001002007986 */ /* 0x000fe8000c101d1e */
[----:B------:R-:W-:Y:S01]  /*10680*/  STG.E.128 desc[UR30][R8.64], R12 ;  /* 0x0000000c08007986 */ /* 0x000fe2000c101d1e */
[----:B------:R-:W-:Y:S05]  /*10690*/  EXIT ;  /* 0x000000000000794d */ /* 0x000fea0003800000 */
.L_x_252:
[----:B------:R-:W-:Y:S01]  /*106a0*/  LEA.HI R6, R6, R58, RZ, 0x2 ;  /* 0x0000003a06067211 */ /* 0x000fe200078f10ff */
[----:B------:R-:W1:Y:S01]  /*106b0*/  S2R R5, SR_CTAID.X ;  /* 0x0000000000057919 */ /* 0x000e620000002500 */
[----:B------:R-:W-:Y:S01]  /*106c0*/  SHF.R.S32.HI R0, RZ, 0x1f, R23 ;  /* 0x0000001fff007819 */ /* 0x000fe20000011417 */
[----:B------:R-:W-:Y:S01]  /*106d0*/  ULDC.64 UR4, c[0x0][0x290] ;  /* 0x0000a40000047ab9 */ /* 0x000fe20000000a00 */
[----:B------:R-:W-:Y:S01]  /*106e0*/  LOP3.LUT R2, R6, 0x1ffffffc, RZ, 0xc0, !PT ;  /* 0x1ffffffc06027812 */ /* 0x000fe200078ec0ff */
[----:B------:R-:W-:Y:S01]  /*106f0*/  ULDC.U8 UR9, c[0x0][0x3d9] ;  /* 0x0000f64000097ab9 */ /* 0x000fe20000000000 */
[----:B------:R-:W-:Y:S01]  /*10700*/  SHF.R.S32.HI R4, RZ, 0x1f, R25 ;  /* 0x0000001fff047819 */ /* 0x000fe20000011419 */
[----:B------:R-:W-:Y:S01]  /*10710*/  IMAD R0, R0, UR4, RZ ;  /* 0x0000000400007c24 */ /* 0x000fe2000f8e02ff */
[----:B------:R-:W-:Y:S01]  /*10720*/  UISETP.NE.AND UP1, UPT, UR9, URZ, UPT ;  /* 0x0000003f0900728c */ /* 0x000fe2000bf25270 */
[----:B------:R-:W-:Y:S01]  /*10730*/  IMAD.IADD R2, R58, 0x1, -R2 ;  /* 0x000000013a027824 */ /* 0x000fe200078e0a02 */
[----:B------:R-:W-:Y:S01]  /*10740*/  SHF.R.S32.HI R6, RZ, 0x2, R6 ;  /* 0x00000002ff067819 */ /* 0x000fe20000011406 */
[C---:B------:R-:W-:Y:S01]  /*10750*/  IMAD R0, R23.reuse, UR5, R0 ;  /* 0x0000000517007c24 */ /* 0x040fe2000f8e0200 */
[----:B------:R-:W-:Y:S01]  /*10760*/  ULDC.U8 UR10, c[0x0][0x3d8] ;  /* 0x0000f600000a7ab9 */ /* 0x000fe20000000000 */
[----:B------:R-:W-:Y:S01]  /*10770*/  IMAD.SHL.U32 R2, R2, 0x8, RZ ;  /* 0x0000000802027824 */ /* 0x000fe200078e00ff */
[----:B------:R-:W-:Y:S01]  /*10780*/  SHF.R.S32.HI R7, RZ, 0x1f, R6 ;  /* 0x0000001fff077819 */ /* 0x000fe20000011406 */
[----:B------:R-:W-:Y:S01]  /*10790*/  ULDC.64 UR6, c[0x0][0x298] ;  /* 0x0000a60000067ab9 */ /* 0x000fe20000000a00 */
[----:B------:R-:W-:Y:S01]  /*107a0*/  ISETP.NE.AND P0, PT, RZ, UR10, PT ;  /* 0x0000000aff007c0c */ /* 0x000fe2000bf05270 */
[----:B------:R-:W-:Y:S01]  /*107b0*/  VIADD R14, R6, 0x20 ;  /* 0x00000020060e7836 */ /* 0x000fe20000000000 */
[--C-:B------:R-:W-:Y:S01]  /*107c0*/  SHF.R.S32.HI R3, RZ, 0x1f, R2.reuse ;  /* 0x0000001fff037819 */ /* 0x100fe20000011402 */
[----:B------:R-:W-:Y:S01]  /*107d0*/  @!UP1 UISETP.NE.AND UP0, UPT, UR10, URZ, UPT ;  /* 0x0000003f0a00928c */ /* 0x000fe2000bf05270 */
[----:B------:R-:W-:Y:S01]  /*107e0*/  ISETP.EQ.AND P0, PT, RZ, UR9, P0 ;  /* 0x00000009ff007c0c */ /* 0x000fe20008702270 */
[----:B------:R-:W-:Y:S01]  /*107f0*/  @UP1 ULDC UR11, c[0x0][0x2c0] ;  /* 0x0000b000000b1ab9 */ /* 0x000fe20000000800 */
[----:B------:R-:W-:Y:S01]  /*10800*/  LOP3.LUT P3, RZ, R58, 0x3, RZ, 0xc0, !PT ;  /* 0x000000033aff7812 */ /* 0x000fe2000786c0ff */
[----:B------:R-:W-:Y:S01]  /*10810*/  IMAD.WIDE.U32 R2, R23, UR4, R2 ;  /* 0x0000000417027c25 */ /* 0x000fe2000f8e0002 */
[----:B------:R-:W-:Y:S01]  /*10820*/  ULDC.64 UR4, c[0x0][0x2a0] ;  /* 0x0000a80000047ab9 */ /* 0x000fe20000000a00 */
[----:B------:R-:W-:Y:S01]  /*10830*/  @UP1 UIMAD UR11, UR19, UR11, URZ ;  /* 0x0000000b130b12a4 */ /* 0x000fe2000f8e023f */
[----:B------:R-:W-:Y:S01]  /*10840*/  IADD3 R17, -R60, UR19, RZ ;  /* 0x000000133c117c10 */ /* 0x000fe2000fffe1ff */
[----:B------:R-:W-:Y:S01]  /*10850*/  IMAD.IADD R3, R0, 0x1, R3 ;  /* 0x0000000100037824 */ /* 0x000fe200078e0203 */
[----:B------:R-:W-:Y:S01]  /*10860*/  BSSY B0, `(.L_x_260) ;  /* 0x000003a000007945 */ /* 0x000fe20003800000 */
[----:B------:R-:W-:Y:S01]  /*10870*/  IMAD R0, R4, UR4, RZ ;  /* 0x0000000404007c24 */ /* 0x000fe2000f8e02ff */
[-C--:B------:R-:W-:Y:S01]  /*10880*/  ISETP.GE.OR P6, PT, R6, R17.reuse, P3 ;  /* 0x000000110600720c */ /* 0x080fe20001fc6670 */
[C---:B------:R-:W-:Y:S01]  /*10890*/  IMAD.WIDE.U32 R2, R25.reuse, UR4, R2 ;  /* 0x0000000419027c25 */ /* 0x040fe2000f8e0002 */
[----:B------:R-:W-:Y:S01]  /*108a0*/  @!UP1 ULDC UR4, c[0x0][0x2e4] ;  /* 0x0000b90000049ab9 */ /* 0x000fe20000000800 */
[----:B------:R-:W-:Y:S01]  /*108b0*/  ISETP.GE.OR P5, PT, R14, R17, P3 ;  /* 0x000000110e00720c */ /* 0x000fe20001fa6670 */
[----:B------:R-:W-:Y:S01]  /*108c0*/  @!UP1 USEL UR11, UR19, UR4, !UP0 ;  /* 0x00000004130b9287 */ /* 0x000fe2000c000000 */
[----:B------:R-:W-:-:S02]  /*108d0*/  IMAD R0, R25, UR5, R0 ;  /* 0x0000000519007c24 */ /* 0x000fc4000f8e0200 */
[----:B-1----:R-:W-:Y:S01]  /*108e0*/  IMAD.WIDE R4, R5, 0x80, R6 ;  /* 0x0000008005047825 */ /* 0x002fe200078e0206 */
[----:B------:R-:W-:Y:S01]  /*108f0*/  @UP1 UMOV UR4, 0x1 ;  /* 0x0000000100041882 */ /* 0x000fe20000000000 */
[----:B------:R-:W-:Y:S02]  /*10900*/  @!UP1 UIMAD UR4, UR11, UR8, URZ ;  /* 0x000000080b0492a4 */ /* 0x000fe4000f8e023f */
[----:B------:R-:W-:Y:S02]  /*10910*/  IMAD.IADD R3, R0, 0x1, R3 ;  /* 0x0000000100037824 */ /* 0x000fe400078e0203 */
[----:B------:R-:W-:Y:S02]  /*10920*/  IMAD R0, R5, UR6, RZ ;  /* 0x0000000605007c24 */ /* 0x000fe4000f8e02ff */
[----:B------:R-:W-:-:S04]  /*10930*/  IMAD.WIDE.U32 R2, R4, UR6, R2 ;  /* 0x0000000604027c25 */ /* 0x000fc8000f8e0002 */
        /* <DEDUP_REMOVED lines=9> */
[----:B------:R-:W-:Y:S01]  /*109d0*/  LEA.HI.X R9, R2, UR5, R0, 0x1, P1 ;  /* 0x0000000502097c11 */ /* 0x000fe200088f0c00 */
[----:B------:R-:W-:Y:S01]  /*109e0*/  VIADD R15, R6, 0x40 ;  /* 0x00000040060f7836 */ /* 0x000fe20000000000 */
[----:B------:R-:W-:Y:S01]  /*109f0*/  SHF.R.S32.HI R0, RZ, 0x1f, R3 ;  /* 0x0000001fff007819 */ /* 0x000fe20000011403 */
[----:B------:R-:W-:Y:S01]  /*10a00*/  @UP1 ULDC UR6, c[0x0][0x2c0] ;  /* 0x0000b00000061ab9 */ /* 0x000fe20000000800 */
[----:B------:R-:W-:Y:S01]  /*10a10*/  @!UP1 UMOV UR6, 0x1 ;  /* 0x0000000100069882 */ /* 0x000fe20000000000 */
[----:B------:R-:W-:Y:S01]  /*10a20*/  SEL R2, R3, RZ, P0 ;  /* 0x000000ff03027207 */ /* 0x000fe20000000000 */
[----:B------:R-:W-:Y:S01]  /*10a30*/  IMAD R10, R25, UR11, R5 ;  /* 0x0000000b190a7c24 */ /* 0x000fe2000f8e0205 */
[----:B------:R-:W-:Y:S01]  /*10a40*/  SEL R11, R0, RZ, P0 ;  /* 0x000000ff000b7207 */ /* 0x000fe20000000000 */
[----:B------:R-:W-:Y:S01]  /*10a50*/  IMAD R3, R60, UR6, RZ ;  /* 0x000000063c037c24 */ /* 0x000fe2000f8e02ff */
[----:B------:R-:W-:Y:S01]  /*10a60*/  IADD3 R4, P0, R8, UR4, RZ ;  /* 0x0000000408047c10 */ /* 0x000fe2000ff1e0ff */
[----:B------:R1:W-:Y:S01]  /*10a70*/  STG.E.128 desc[UR30][R8.64], RZ ;  /* 0x000000ff08007986 */ /* 0x0003e2000c101d1e */
[--C-:B------:R-:W-:Y:S01]  /*10a80*/  SHF.R.S32.HI R0, RZ, 0x1f, R10.reuse ;  /* 0x0000001fff007819 */ /* 0x100fe2000001140a */
[----:B------:R-:W-:Y:S01]  /*10a90*/  VIADD R16, R6, 0x60 ;  /* 0x0000006006107836 */ /* 0x000fe20000000000 */
[----:B------:R-:W-:-:S02]  /*10aa0*/  IADD3 R13, P2, P1, R3, R2, R10 ;  /* 0x00000002030d7210 */ /* 0x000fc4000795e00a */
[----:B------:R-:W-:Y:S02]  /*10ab0*/  IADD3.X R5, R9, UR7, RZ, P0, !PT ;  /* 0x0000000709057c10 */ /* 0x000fe400087fe4ff */
[----:B------:R-:W-:Y:S02]  /*10ac0*/  IADD3 R2, P0, R4, UR4, RZ ;  /* 0x0000000404027c10 */ /* 0x000fe4000ff1e0ff */
[----:B------:R-:W-:Y:S01]  /*10ad0*/  SHF.R.S32.HI R12, RZ, 0x1f, R3 ;  /* 0x0000001fff0c7819 */ /* 0x000fe20000011403 */
[----:B------:R1:W-:Y:S01]  /*10ae0*/  STG.E.128 desc[UR30][R4.64], RZ ;  /* 0x000000ff04007986 */ /* 0x0003e2000c101d1e */
[----:B------:R-:W-:Y:S02]  /*10af0*/  IADD3.X R3, R5, UR7, RZ, P0, !PT ;  /* 0x0000000705037c10 */ /* 0x000fe400087fe4ff */
[----:B------:R-:W-:Y:S02]  /*10b00*/  IADD3 R10, P0, R2, UR4, RZ ;  /* 0x00000004020a7c10 */ /* 0x000fe4000ff1e0ff */
[----:B------:R-:W-:Y:S01]  /*10b10*/  IADD3.X R12, R12, R11, R0, P2, P1 ;  /* 0x0000000b0c0c7210 */ /* 0x000fe200017e2400 */
[----:B------:R1:W-:Y:S01]  /*10b20*/  STG.E.128 desc[UR30][R2.64], RZ ;  /* 0x000000ff02007986 */ /* 0x0003e2000c101d1e */
[----:B------:R-:W-:-:S02]  /*10b30*/  IADD3.X R11, R3, UR7, RZ, P0, !PT ;  /* 0x00000007030b7c10 */ /* 0x000fc400087fe4ff */
[-C--:B------:R-:W-:Y:S02]  /*10b40*/  ISETP.GE.OR P4, PT, R15, R17.reuse, P3 ;  /* 0x000000110f00720c */ /* 0x080fe40001f86670 */
[----:B------:R-:W-:Y:S01]  /*10b50*/  ISETP.GE.OR P3, PT, R16, R17, P3 ;  /* 0x000000111000720c */ /* 0x000fe20001f66670 */
[----:B------:R1:W-:Y:S01]  /*10b60*/  STG.E.128 desc[UR30][R10.64], RZ ;  /* 0x000000ff0a007986 */ /* 0x0003e2000c101d1e */
[----:B------:R-:W-:Y:S11]  /*10b70*/  @P6 BRA `(.L_x_261) ;  /* 0x0000000000206947 */ /* 0x000ff60003800000 */
        /* <DEDUP_REMOVED lines=8> */
.L_x_261:
[----:B------:R-:W-:Y:S05]  /*10c00*/  BSYNC B0 ;  /* 0x0000000000007941 */ /* 0x000fea0003800000 */
.L_x_260:
        /* <DEDUP_REMOVED lines=10> */
.L_x_263:
[----:B------:R-:W-:Y:S05]  /*10cb0*/  BSYNC B0 ;  /* 0x0000000000007941 */ /* 0x000fea0003800000 */
.L_x_262:
        /* <DEDUP_REMOVED lines=10> */
.L_x_265:
[----:B------:R-:W-:Y:S05]  /*10d60*/  BSYNC B0 ;  /* 0x0000000000007941 */ /* 0x000fea0003800000 */
.L_x_264:
        /* <DEDUP_REMOVED lines=10> */
.L_x_266:
        /* <DEDUP_REMOVED lines=15> */
.L_x_721:


//--------------------- .text._ZN5flash16flash_fwd_kernelI23Flash_fwd_kernel_traitsILi32ELi128ELi128ELi4ELb0ELb0EN7cutlass10bfloat16_tE19Flash_kernel_traitsILi32ELi128ELi128ELi4ES3_EELb0ELb1ELb0ELb0ELb1ELb1ELb1ELb0EEEvNS_16Flash_fwd_paramsE --------------------------
	.section	.text._ZN5flash16flash_fwd_kernelI23Flash_fwd_kernel_traitsILi32ELi128ELi128ELi4ELb0ELb0EN7cutlass10bfloat16_tE19Flash_kernel_traitsILi32ELi128ELi128ELi4ES3_EELb0ELb1ELb0ELb0ELb1ELb1ELb1ELb0EEEvNS_16Flash_fwd_paramsE,"ax",@progbits
	.align	128
        .global         _ZN5flash16flash_fwd_kernelI23Flash_fwd_kernel_traitsILi32ELi128ELi128ELi4ELb0ELb0EN7cutlass10bfloat16_tE19Flash_kernel_traitsILi32ELi128ELi128ELi4ES3_EELb0ELb1ELb0ELb0ELb1ELb1ELb1ELb0EEEvNS_16Flash_fwd_paramsE
        .type           _ZN5flash16flash_fwd_kernelI23Flash_fwd_kernel_traitsILi32ELi128ELi128ELi4ELb0ELb0EN7cutlass10bfloat16_tE19Flash_kernel_traitsILi32ELi128ELi128ELi4ES3_EELb0ELb1ELb0ELb0ELb1ELb1ELb1ELb0EEEvNS_16Flash_fwd_paramsE,@function
        .size           _ZN5flash16flash_fwd_kernelI23Flash_fwd_kernel_traitsILi32ELi128ELi128ELi4ELb0ELb0EN7cutlass10bfloat16_tE19Flash_kernel_traitsILi32ELi128ELi128ELi4ES3_EELb0ELb1ELb0ELb0ELb1ELb1ELb1ELb0EEEvNS_16Flash_fwd_paramsE,(.L_x_722 - _ZN5flash16flash_fwd_kernelI23Flash_fwd_kernel_traitsILi32ELi128ELi128ELi4ELb0ELb0EN7cutlass10bfloat16_tE19Flash_kernel_traitsILi32ELi128ELi128ELi4ES3_EELb0ELb1ELb0ELb0ELb1ELb1ELb1ELb0EEEvNS_16Flash_fwd_paramsE)
        .other          _ZN5flash16flash_fwd_kernelI23Flash_fwd_kernel_traitsILi32ELi128ELi128ELi4ELb0ELb0EN7cutlass10bfloat16_tE19Flash_kernel_traitsILi32ELi128ELi128ELi4ES3_EELb0ELb1ELb0ELb0ELb1ELb1ELb1ELb0EEEvNS_16Flash_fwd_paramsE,@"STO_CUDA_ENTRY STV_DEFAULT"
_ZN5flash16flash_fwd_kernelI23Flash_fwd_kernel_traitsILi32ELi128ELi128ELi4ELb0ELb0EN7cutlass10bfloat16_tE19Flash_kernel_traitsILi32ELi128ELi128ELi4ES3_EELb0ELb1ELb0ELb0ELb1ELb1ELb1ELb0EEEvNS_16Flash_fwd_paramsE:
.text._ZN5flash16flash_fwd_kernelI23Flash_fwd_kernel_traitsILi32ELi128ELi128ELi4ELb0ELb0EN7cutlass10bfloat16_tE19Flash_kernel_traitsILi32ELi128ELi128ELi4ES3_EELb0ELb1ELb0ELb0ELb1ELb1ELb1ELb0EEEvNS_16Flash_fwd_paramsE:
        /* <DEDUP_REMOVED lines=77> */
[-C--:B------:R-:W-:Y:S01]  /*04d0*/  LEA.HI R0, R13, R124.reuse, RZ, 0x4 ;  /* 0x0000007c0d007211 */ /* 0x080fe200078f20ff */
[----:B----4-:R-:W-:Y:S01]  /*04e0*/  VIADD R2, R4, 0xffffffe ;  /* 0x0ffffffe04027836 */ /* 0x010fe20000000000 */
[----:B------:R-:W-:Y:S01]  /*04f0*/  LOP3.LUT R4, R5, 0xfffffffc, RZ, 0xc0, !PT ;  /* 0xfffffffc05047812 */ /* 0x000fe200078ec0ff */
[----:B------:R-:W-:Y:S01]  /*0500*/  IMAD R14, R223, 0x8, R14 ;  /* 0x00000008df0e7824 */ /* 0x000fe200078e020e */
[----:B------:R-:W-:Y:S01]  /*0510*/  SHF.R.S32.HI R5, RZ, 0x4, R0 ;  /* 0x00000004ff057819 */ /* 0x000fe20000011400 */
[----:B------:R1:W4:Y:S01]  /*0520*/  F2I.FTZ.U32.TRUNC.NTZ R3, R2 ;  /* 0x0000000200037305 */ /* 0x000322000021f000 */
[----:B------:R-:W-:Y:S01]  /*0530*/  IADD3 R7, -R4, R124, RZ ;  /* 0x0000007c04077210 */ /* 0x000fe20007ffe1ff */
[----:B------:R-:W-:Y:S01]  /*0540*/  IMAD.SHL.U32 R4, R6, 0x40, RZ ;  /* 0x0000004006047824 */ /* 0x000fe200078e00ff */
[----:B------:R-:W-:-:S03]  /*0550*/  SHF.R.S32.HI R13, RZ, 0x1f, R26 ;  /* 0x0000001fff0d7819 */ /* 0x000fc6000001141a */
[----:B------:R-:W-:Y:S01]  /*0560*/  IMAD.SHL.U32 R30, R7, 0x8, RZ ;  /* 0x00000008071e7824 */ /* 0x000fe200078e00ff */
[----:B------:R-:W-:-:S04]  /*0570*/  LOP3.LUT R4, R4, 0xc0, RZ, 0xc0, !PT ;  /* 0x000000c004047812 */ /* 0x000fc800078ec0ff */
[----:B------:R-:W-:Y:S02]  /*0580*/  SHF.R.S32.HI R31, RZ, 0x1f, R30 ;  /* 0x0000001fff1f7819 */ /* 0x000fe4000001141e */
[----:B-1----:R-:W-:-:S03]  /*0590*/  LOP3.LUT R2, R0, 0xfffffff0, RZ, 0xc0, !PT ;  /* 0xfffffff000027812 */ /* 0x002fc600078ec0ff */
[----:B------:R-:W-:Y:S01]  /*05a0*/  STL.64 [R1+0x30], R30 ;  /* 0x0000301e01007387 */ /* 0x000fe20000100a00 */
[----:B------:R-:W-:-:S04]  /*05b0*/  LEA.HI R0, R0, R5, RZ, 0x1 ;  /* 0x0000000500007211 */ /* 0x000fc800078f08ff */
[----:B------:R-:W-:Y:S01]  /*05c0*/  LOP3.LUT R6, R0, 0xfffffffe, RZ, 0xc0, !PT ;  /* 0xfffffffe00067812 */ /* 0x000fe200078ec0ff */
[C---:B------:R-:W-:Y:S02]  /*05d0*/  IMAD.IADD R0, R124.reuse, 0x1, -R2 ;  /* 0x000000017c007824 */ /* 0x040fe400078e0a02 */
[----:B------:R-:W-:Y:S01]  /*05e0*/  IMAD.IADD R2, R124, 0x1, -R10 ;  /* 0x000000017c027824 */ /* 0x000fe200078e0a0a */
[----:B------:R-:W-:Y:S01]  /*05f0*/  IADD3 R19, R5, -R6, RZ ;  /* 0x8000000605137210 */ /* 0x000fe20007ffe0ff */
[----:B----4-:R-:W-:Y:S01]  /*0600*/  IMAD.MOV R5, RZ, RZ, -R3 ;  /* 0x000000ffff057224 */ /* 0x010fe200078e0a03 */
[----:B------:R-:W-:Y:S02]  /*0610*/  LOP3.LUT R6, R4, 0x18, R30, 0xf8, !PT ;  /* 0x0000001804067812 */ /* 0x000fe400078ef81e */
[----:B------:R-:W-:Y:S01]  /*0620*/  LEA.HI R18, R2, R2, RZ, 0x1 ;  /* 0x0000000202127211 */ /* 0x000fe200078f08ff */
[----:B------:R-:W-:Y:S01]  /*0630*/  IMAD.MOV.U32 R7, RZ, RZ, R5 ;  /* 0x000000ffff077224 */ /* 0x000fe200078e0005 */
[----:B------:R-:W-:-:S02]  /*0640*/  SHF.R.U32.HI R4, RZ, 0x3, R4 ;  /* 0x00000003ff047819 */ /* 0x000fc40000011604 */
[----:B------:R-:W-:Y:S02]  /*0650*/  LOP3.LUT R5, R18, 0x3fffffe, RZ, 0xc0, !PT ;  /* 0x03fffffe12057812 */ /* 0x000fe400078ec0ff */
[----:B------:R-:W-:Y:S01]  /*0660*/  LOP3.LUT R17, R6, R4, RZ, 0x3c, !PT ;  /* 0x0000000406117212 */ /* 0x000fe200078e3cff */
[----:B------:R-:W-:Y:S01]  /*0670*/  IMAD R4, R7, R23, RZ ;  /* 0x0000001707047224 */ /* 0x000fe200078e02ff */
[-C--:B------:R-:W-:Y:S01]  /*0680*/  LEA.HI R10, R0, R0.reuse, RZ, 0x1 ;  /* 0x00000000000a7211 */ /* 0x080fe200078f08ff */
[----:B------:R-:W-:Y:S01]  /*0690*/  IMAD.IADD R20, R2, 0x1, -R5 ;  /* 0x0000000102147824 */ /* 0x000fe200078e0a05 */
[----:B------:R-:W-:Y:S01]  /*06a0*/  SHF.R.S32.HI R11, RZ, 0x1f, R0 ;  /* 0x0000001fff0b7819 */ /* 0x000fe20000011400 */
[----:B------:R-:W-:Y:S01]  /*06b0*/  IMAD.MOV.U32 R2, RZ, RZ, RZ ;  /* 0x000000ffff027224 */ /* 0x000fe200078e00ff */
[----:B------:R-:W-:Y:S01]  /*06c0*/  LOP3.LUT R6, R10, 0x7fffffe, RZ, 0xc0, !PT ;  /* 0x07fffffe0a067812 */ /* 0x000fe200078ec0ff */
[----:B------:R-:W-:Y:S01]  /*06d0*/  IMAD.U32 R17, R14, 0x20, R17 ;  /* 0x000000200e117824 */ /* 0x000fe200078e0011 */
[----:B------:R-:W-:Y:S01]  /*06e0*/  LEA.HI R21, R11, R0, RZ, 0x3 ;  /* 0x000000000b157211 */ /* 0x000fe200078f18ff */
[----:B------:R-:W-:Y:S01]  /*06f0*/  IMAD.HI.U32 R3, R3, R4, R2 ;  /* 0x0000000403037227 */ /* 0x000fe200078e0002 */
[----:B------:R-:W-:-:S02]  /*0700*/  IABS R11, R26 ;  /* 0x0000001a000b7213 */ /* 0x000fc40000000000 */
[----:B------:R-:W-:Y:S01]  /*0710*/  IADD3 R213, R0, -R6, RZ ;  /* 0x8000000600d57210 */ /* 0x000fe20007ffe0ff */
        /* <DEDUP_REMOVED lines=16> */
[----:B------:R-:W-:Y:S01]  /*0820*/  IMAD R13, R13, UR4, RZ ;  /* 0x000000040d0d7c24 */ /* 0x000fe2000f8e02ff */
[----:B------:R-:W-:Y:S01]  /*0830*/  IADD3 R3, R3, R8, RZ ;  /* 0x0000000803037210 */ /* 0x000fe20007ffe0ff */
[----:B------:R-:W-:-:S04]  /*0840*/  IMAD.WIDE.U32 R4, R9, UR8, R30 ;  /* 0x0000000809047c25 */ /* 0x000fc8000f8e001e */
[----:B------:R-:W-:Y:S02]  /*0850*/  @!P2 IMAD.IADD R0, R0, 0x1, -R23 ;  /* 0x000000010000a824 */ /* 0x000fe400078e0a17 */
[----:B------:R-:W-:-:S03]  /*0860*/  IMAD.WIDE.U32 R6, R9, UR6, R30 ;  /* 0x0000000609067c25 */ /* 0x000fc6000f8e001e */
[----:B------:R-:W-:Y:S01]  /*0870*/  ISETP.GE.U32.AND P3, PT, R0, R23, PT ;  /* 0x000000170000720c */ /* 0x000fe20003f66070 */
[C---:B------:R-:W-:Y:S01]  /*0880*/  IMAD R13, R26.reuse, UR5, R13 ;  /* 0x000000051a0d7c24 */ /* 0x040fe2000f8e020d */
[----:B------:R-:W-:Y:S01]  /*0890*/  IADD3 R7, R7, R16, RZ ;  /* 0x0000001007077210 */ /* 0x000fe20007ffe0ff */
[----:B------:R-:W-:Y:S01]  /*08a0*/  IMAD.WIDE.U32 R8, R26, UR4, R2 ;  /* 0x000000041a087c25 */ /* 0x000fe2000f8e0002 */
[----:B------:R-:W-:Y:S01]  /*08b0*/  MOV R2, R4 ;  /* 0x0000000400027202 */ /* 0x000fe20000000f00 */
[----:B------:R-:W-:Y:S02]  /*08c0*/  ULDC.64 UR4, c[0x0][0x238] ;  /* 0x00008e0000047ab9 */ /* 0x000fe40000000a00 */
[----:B------:R-:W-:Y:S02]  /*08d0*/  IMAD.IADD R3, R5, 0x1, R15 ;  /* 0x0000000105037824 */ /* 0x000fe400078e020f */
[----:B------:R-:W-:Y:S02]  /*08e0*/  IMAD.IADD R5, R9, 0x1, R13 ;  /* 0x0000000109057824 */ /* 0x000fe400078e020d */
[----:B------:R-:W-:-:S02]  /*08f0*/  IMAD.MOV.U32 R4, RZ, RZ, R8 ;  /* 0x000000ffff047224 */ /* 0x000fc400078e0008 */
[----:B------:R-:W-:Y:S02]  /*0900*/  IMAD R0, R29, UR12, RZ ;  /* 0x0000000c1d007c24 */ /* 0x000fe4000f8e02ff */
[C---:B------:R-:W-:Y:S02]  /*0910*/  IMAD R8, R24.reuse, UR10, RZ ;  /* 0x0000000a18087c24 */ /* 0x040fe4000f8e02ff */
        /* <DEDUP_REMOVED lines=11> */
[----:B------:R-:W-:Y:S01]  /*09d0*/  ULDC.64 UR4, c[0x0][0x210] ;  /* 0x0000840000047ab9 */ /* 0x000fe20000000a00 */
[----:B------:R-:W-:Y:S02]  /*09e0*/  MOV R6, R10 ;  /* 0x0000000a00067202 */ /* 0x000fe40000000f00 */
[----:B------:R-:W-:Y:S01]  /*09f0*/  IMAD.IADD R0, R3, 0x1, R0 ;  /* 0x0000000103007824 */ /* 0x000fe200078e0200 */
[----:B------:R-:W-:Y:S01]  /*0a00*/  LEA R4, P0, R2, UR4, 0x1 ;  /* 0x0000000402047c11 */ /* 0x000fe2000f8008ff */
[----:B------:R-:W-:Y:S01]  /*0a10*/  @!P2 VIADD R12, R12, 0x1 ;  /* 0x000000010c0ca836 */ /* 0x000fe20000000000 */
[----:B------:R-:W-:Y:S01]  /*0a20*/  USHF.L.U64.HI UR4, UR12, 0x6, UR13 ;  /* 0x000000060c047899 */ /* 0x000fe2000801020d */
[----:B------:R-:W-:Y:S01]  /*0a30*/  IMAD.IADD R7, R11, 0x1, R14 ;  /* 0x000000010b077824 */ /* 0x000fe200078e020e */
[----:B------:R-:W-:Y:S01]  /*0a40*/  LEA.HI.X R5, R2, UR5, R0, 0x1, P0 ;  /* 0x0000000502057c11 */ /* 0x000fe200080f0c00 */
[----:B------:R-:W-:Y:S01]  /*0a50*/  UMOV UR5, 0x400 ;  /* 0x0000040000057882 */ /* 0x000fe20000000000 */
[----:B------:R-:W-:Y:S01]  /*0a60*/  ISETP.NE.AND P0, PT, R27, RZ, PT ;  /* 0x000000ff1b00720c */ /* 0x000fe20003f05270 */
[----:B--2---:R-:W-:Y:S01]  /*0a70*/  ULEA UR5, UR19, UR5, 0x18 ;  /* 0x0000000513057291 */ /* 0x004fe2000f8ec03f */
[----:B------:R-:W-:Y:S01]  /*0a80*/  @P3 IADD3 R12, R12, 0x1, RZ ;  /* 0x000000010c0c3810 */ /* 0x000fe20007ffe0ff */
[----:B------:R-:W-:Y:S01]  /*0a90*/  USHF.L.U64.HI UR12, UR8, 0x7, UR9 ;  /* 0x00000007080c7899 */ /* 0x000fe20008010209 */
[----:B------:R-:W-:Y:S01]  /*0aa0*/  IADD3 R2, P2, R4, UR16, RZ ;  /* 0x0000001004027c10 */ /* 0x000fe2000ff5e0ff */
[----:B------:R-:W-:Y:S01]  /*0ab0*/  USHF.L.U32 UR13, UR8, 0x7, URZ ;  /* 0x00000007080d7899 */ /* 0x000fe2000800063f */
[----:B------:R-:W-:Y:S01]  /*0ac0*/  SHF.R.S32.HI R10, RZ, 0x1f, R105 ;  /* 0x0000001fff0a7819 */ /* 0x000fe20000011469 */
[----:B------:R-:W-:Y:S01]  /*0ad0*/  IMAD.MOV.U32 R0, RZ, RZ, R12 ;  /* 0x000000ffff007224 */ /* 0x000fe200078e000c */
[----:B------:R-:W-:Y:S01]  /*0ae0*/  LEA R197, R17, UR5, 0x1 ;  /* 0x0000000511c57c11 */ /* 0x000fe2000f8e08ff */
[----:B------:R-:W-:Y:S01]  /*0af0*/  IMAD.IADD R9, R9, 0x1, R13 ;  /* 0x0000000109097824 */ /* 0x000fe200078e020d */
[----:B------:R-:W-:Y:S01]  /*0b00*/  IADD3.X R3, R5, UR4, RZ, P2, !PT ;  /* 0x0000000405037c10 */ /* 0x000fe200097fe4ff */
[----:B------:R-:W-:Y:S01]  /*0b10*/  @!P1 IMAD.MOV R0, RZ, RZ, -R0 ;  /* 0x000000ffff009224 */ /* 0x000fe200078e0a00 */
[----:B------:R-:W-:Y:S01]  /*0b20*/  USHF.L.U64.HI UR19, UR8, 0x6, UR9 ;  /* 0x0000000608137899 */ /* 0x000fe20008010209 */
[----:B------:R-:W-:Y:S01]  /*0b30*/  @!P0 LOP3.LUT R0, RZ, R27, RZ, 0x33, !PT ;  /* 0x0000001bff008212 */ /* 0x000fe200078e33ff */
[----:B------:R-:W-:Y:S01]  /*0b40*/  @!PT LDS RZ, [RZ] ;  /* 0x00000000fffff984 */ /* 0x000fe20000000800 */
[----:B------:R-:W-:Y:S01]  /*0b50*/  @!PT LDS RZ, [RZ] ;  /* 0x00000000fffff984 */ /* 0x000fe20000000800 */
[----:B------:R-:W-:Y:S01]  /*0b60*/  @!PT LDS RZ, [RZ] ;  /* 0x00000000fffff984 */ /* 0x000fe20000000800 */
[----:B------:R1:W-:Y:S04]  /*0b70*/  LDGSTS.E.BYPASS.LTC128B.128 [R197], desc[UR14][R4.64] ;  /* 0x0000000004c57fae */ /* 0x0003e8000b901d4e */
[----:B---3--:R-:W-:Y:S01]  /*0b80*/  IMAD.WIDE.U32 R28, R0, UR10, R6 ;  /* 0x0000000a001c7c25 */ /* 0x008fe2000f8e0006 */
[----:B------:R2:W-:Y:S03]  /*0b90*/  LDGSTS.E.BYPASS.LTC128B.128 [R197+0x800], desc[UR14][R2.64] ;  /* 0x0080000002c57fae */ /* 0x0005e6000b901d4e */
[----:B------:R-:W-:Y:S01]  /*0ba0*/  IMAD R7, R105, UR12, RZ ;  /* 0x0000000c69077c24 */ /* 0x000fe2000f8e02ff */
[----:B------:R-:W-:Y:S01]  /*0bb0*/  MOV R220, R28 ;  /* 0x0000001c00dc7202 */ /* 0x000fe20000000f00 */
[----:B------:R-:W-:Y:S02]  /*0bc0*/  STL.64 [R1+0x28], R28 ;  /* 0x0000281c01007387 */ /* 0x000fe40000100a00 */
        /* <DEDUP_REMOVED lines=9> */
[C---:B------:R-:W-:Y:S01]  /*0c60*/  IMAD.WIDE.U32 R12, R0.reuse, UR10, R8 ;  /* 0x0000000a000c7c25 */ /* 0x040fe2000f8e0008 */
[----:B------:R1:W-:Y:S03]  /*0c70*/  LDGSTS.E.BYPASS.LTC128B.128 [R197+0x1000], desc[UR14][R2.64] ;  /* 0x0100000002c57fae */ /* 0x0003e6000b901d4e */
[----:B------:R-:W-:Y:S01]  /*0c80*/  IMAD.WIDE.U32 R4, R105, UR13, R220 ;  /* 0x0000000d69047c25 */ /* 0x000fe2000f8e00dc */
[----:B------:R-:W-:Y:S03]  /*0c90*/  STL.64 [R1+0x18], R220 ;  /* 0x000018dc01007387 */ /* 0x000fe60000100a00 */
[----:B------:R-:W-:Y:S01]  /*0ca0*/  IMAD R11, R0, UR11, R6 ;  /* 0x0000000b000b7c24 */ /* 0x000fe2000f8e0206 */
[----:B------:R-:W-:Y:S01]  /*0cb0*/  ULDC.64 UR10, c[0x0][0x218] ;  /* 0x00008600000a7ab9 */ /* 0x000fe20000000a00 */
[----:B------:R-:W-:Y:S01]  /*0cc0*/  IMAD R0, R10, UR6, RZ ;  /* 0x000000060a007c24 */ /* 0x000fe2000f8e02ff */
[C---:B------:R-:W-:Y:S01]  /*0cd0*/  LEA R6, P0, R4.reuse, UR10, 0x1 ;  /* 0x0000000a04067c11 */ /* 0x040fe2000f8008ff */
[----:B------:R-:W-:Y:S01]  /*0ce0*/  IMAD.IADD R7, R5, 0x1, R7 ;  /* 0x0000000105077824 */ /* 0x000fe200078e0207 */
[----:B------:R-:W-:Y:S01]  /*0cf0*/  IADD3 R10, R13, R11, RZ ;  /* 0x0000000b0d0a7210 */ /* 0x000fe20007ffe0ff */
[C---:B------:R-:W-:Y:S01]  /*0d00*/  IMAD.WIDE.U32 R8, R105.reuse, UR6, RZ ;  /* 0x0000000669087c25 */ /* 0x040fe2000f8e00ff */
[----:B------:R-:W-:Y:S01]  /*0d10*/  SHF.R.S32.HI R11, RZ, 0x1, R18 ;  /* 0x00000001ff0b7819 */ /* 0x000fe20000011412 */
[----:B------:R-:W-:Y:S01]  /*0d20*/  STL.64 [R1+0x20], R12 ;  /* 0x0000200c01007387 */ /* 0x000fe20000100a00 */
[----:B------:R-:W-:Y:S01]  /*0d30*/  LEA.HI.X R7, R4, UR11, R7, 0x1, P0 ;  /* 0x0000000b04077c11 */ /* 0x000fe200080f0c07 */
[----:B------:R-:W-:-:S02]  /*0d40*/  IMAD R0, R105, UR7, R0 ;  /* 0x0000000769007c24 */ /* 0x000fc4000f8e0200 */
[----:B------:R2:W-:Y:S02]  /*0d50*/  STL [R1+0x10], R10 ;  /* 0x0000100a01007387 */ /* 0x0005e40000100800 */
[----:B------:R-:W-:Y:S01]  /*0d60*/  IMAD.IADD R0, R9, 0x1, R0 ;  /* 0x0000000109007824 */ /* 0x000fe200078e0200 */
[----:B------:R-:W-:-:S04]  /*0d70*/  LEA R9, P0, R8, R12, 0x7 ;  /* 0x0000000c08097211 */ /* 0x000fc800078038ff */
[----:B------:R-:W-:Y:S01]  /*0d80*/  LEA.HI.X R8, R8, R10, R0, 0x7, P0 ;  /* 0x0000000a08087211 */ /* 0x000fe200000f3c00 */
[----:B------:R-:W-:Y:S01]  /*0d90*/  IMAD.SHL.U32 R0, R11, 0x40, RZ ;  /* 0x000000400b007824 */ /* 0x000fe200078e00ff */
[----:B-1----:R-:W-:Y:S01]  /*0da0*/  IADD3 R2, P1, R2, UR16, RZ ;  /* 0x0000001002027c10 */ /* 0x002fe2000ff3e0ff */
[----:B------:R-:W-:-:S03]  /*0db0*/  USHF.L.U32 UR16, UR8, 0x6, URZ ;  /* 0x0000000608107899 */ /* 0x000fc6000800063f */
[----:B------:R-:W-:Y:S01]  /*0dc0*/  IADD3.X R3, R3, UR4, RZ, P1, !PT ;  /* 0x0000000403037c10 */ /* 0x000fe20008ffe4ff */
[----:B------:R-:W-:Y:S01]  /*0dd0*/  ULDC.64 UR8, c[0x0][0x220] ;  /* 0x0000880000087ab9 */ /* 0x000fe20000000a00 */
[----:B------:R-:W-:Y:S01]  /*0de0*/  LOP3.LUT R0, R0, 0xc0, RZ, 0xc0, !PT ;  /* 0x000000c000007812 */ /* 0x000fe200078ec0ff */
[----:B------:R-:W-:Y:S01]  /*0df0*/  UIADD3 UR4, UR5, 0x2000, URZ ;  /* 0x0000200005047890 */ /* 0x000fe2000fffe03f */
[----:B------:R-:W-:Y:S01]  /*0e00*/  IADD3 R4, P1, R6, UR16, RZ ;  /* 0x0000001006047c10 */ /* 0x000fe2000ff3e0ff */
[----:B------:R1:W-:Y:S03]  /*0e10*/  LDGSTS.E.BYPASS.LTC128B.128 [R197+0x1800], desc[UR14][R2.64] ;  /* 0x0180000002c57fae */ /* 0x0003e6000b901d4e */
[----:B------:R-:W-:Y:S01]  /*0e20*/  IADD3.X R5, R7, UR19, RZ, P1, !PT ;  /* 0x0000001307057c10 */ /* 0x000fe20008ffe4ff */
        /* <DEDUP_REMOVED lines=14> */
[----:B---3--:R-:W-:Y:S01]  /*0f10*/  SHF.L.U32 R4, R21, 0x5, RZ ;  /* 0x0000000515047819 */ /* 0x008fe200000006ff */
[----:B------:R-:W-:-:S04]  /*0f20*/  DEPBAR.LE SB0, 0x0 ;  /* 0x000080000000791a */ /* 0x000fc80000000000 */
[----:B------:R-:W-:Y:S01]  /*0f30*/  IMAD.SHL.U32 R5, R19, 0x8, RZ ;  /* 0x0000000813057824 */ /* 0x000fe200078e00ff */
[----:B------:R-:W-:Y:S02]  /*0f40*/  LOP3.LUT R0, R0, 0xc0, RZ, 0xc0, !PT ;  /* 0x000000c000007812 */ /* 0x000fe400078ec0ff */
[----:B------:R-:W-:Y:S02]  /*0f50*/  LOP3.LUT R167, R4, 0xffffff00, RZ, 0xc0, !PT ;  /* 0xffffff0004a77812 */ /* 0x000fe400078ec0ff */
[----:B------:R-:W-:Y:S02]  /*0f60*/  LOP3.LUT R7, R0, 0x8, R5, 0xf8, !PT ;  /* 0x0000000800077812 */ /* 0x000fe400078ef805 */
[----:B------:R-:W-:Y:S02]  /*0f70*/  LEA R5, R223, R167, 0x9 ;  /* 0x000000a7df057211 */ /* 0x000fe400078e48ff */
[----:B------:R-:W-:Y:S01]  /*0f80*/  LEA.HI.X R3, R9, UR9, R8, 0x1, P0 ;  /* 0x0000000909037c11 */ /* 0x000fe200080f0c08 */
[----:B------:R-:W-:Y:S01]  /*0f90*/  BAR.SYNC.DEFER_BLOCKING 0x0 ;  /* 0x0000000000007b1d */ /* 0x000fe20000010000 */
[----:B------:R-:W-:Y:S01]  /*0fa0*/  SHF.R.U32.HI R6, RZ, 0x3, R0 ;  /* 0x00000003ff067819 */ /* 0x000fe20000011600 */
[----:B------:R-:W-:Y:S01]  /*0fb0*/  IMAD R8, R19, 0x8, R20 ;  /* 0x0000000813087824 */ /* 0x000fe200078e0214 */
[----:B------:R-:W-:Y:S01]  /*0fc0*/  IADD3 R4, P0, R2, UR20, RZ ;  /* 0x0000001402047c10 */ /* 0x000fe2000ff1e0ff */
[----:B------:R-:W-:Y:S01]  /*0fd0*/  IMAD R9, R213, 0x20, R5 ;  /* 0x00000020d5097824 */ /* 0x000fe200078e0205 */
[----:B------:R-:W-:Y:S01]  /*0fe0*/  LOP3.LUT R166, R7, R6, RZ, 0x3c, !PT ;  /* 0x0000000607a67212 */ /* 0x000fe200078e3cff */
[----:B------:R-:W-:Y:S01]  /*0ff0*/  IMAD.U32 R0, R8, 0x20, R10 ;  /* 0x0000002008007824 */ /* 0x000fe200078e000a */
[----:B------:R-:W-:-:S02]  /*1000*/  IADD3 R6, P1, R4, UR20, RZ ;  /* 0x0000001404067c10 */ /* 0x000fc4000ff3e0ff */
[----:B------:R-:W-:Y:S02]  /*1010*/  IADD3.X R5, R3, UR21, RZ, P0, !PT ;  /* 0x0000001503057c10 */ /* 0x000fe400087fe4ff */
[----:B------:R-:W-:Y:S02]  /*1020*/  IADD3 R8, P0, R6, UR20, RZ ;  /* 0x0000001406087c10 */ /* 0x000fe4000ff1e0ff */
[----:B------:R-:W-:Y:S02]  /*1030*/  IADD3.X R7, R5, UR21, RZ, P1, !PT ;  /* 0x0000001505077c10 */ /* 0x000fe40008ffe4ff */
[----:B------:R-:W-:Y:S02]  /*1040*/  LOP3.LUT P1, RZ, R15, 0x2, RZ, 0xc0, !PT ;  /* 0x000000020fff7812 */ /* 0x000fe4000782c0ff */
[----:B------:R-:W-:Y:S01]  /*1050*/  LEA R185, R0, UR4, 0x1 ;  /* 0x0000000400b97c11 */ /* 0x000fe2000f8e08ff */
[----:B------:R-:W-:-:S04]  /*1060*/  ULDC UR4, c[0x0][0x39c] ;  /* 0x0000e70000047ab9 */ /* 0x000fc80000000800 */
[----:B------:R-:W-:Y:S01]  /*1070*/  VIADD R188, R185, 0x20 ;  /* 0x00000020b9bc7836 */ /* 0x000fe20000000000 */
[----:B------:R-:W-:Y:S01]  /*1080*/  @!PT LDS RZ, [RZ] ;  /* 0x00000000fffff984 */ /* 0x000fe20000000800 */
[----:B------:R-:W-:Y:S01]  /*1090*/  @!PT LDS RZ, [RZ] ;  /* 0x00000000fffff984 */ /* 0x000fe20000000800 */
[----:B------:R-:W-:Y:S01]  /*10a0*/  @!PT LDS RZ, [RZ] ;  /* 0x00000000fffff984 */ /* 0x000fe20000000800 */
[----:B------:R1:W-:Y:S04]  /*10b0*/  LDGSTS.E.BYPASS.LTC128B.128 [R197+0x4000], desc[UR14][R2.64] ;  /* 0x0400000002c57fae */ /* 0x0003e8000b901d4e */
[----:B------:R-:W-:Y:S04]  /*10c0*/  LDGSTS.E.BYPASS.LTC128B.128 [R197+0x4800], desc[UR14][R4.64] ;  /* 0x0480000004c57fae */ /* 0x000fe8000b901d4e */
[----:B------:R2:W-:Y:S01]  /*10d0*/  LDGSTS.E.BYPASS.LTC128B.128 [R197+0x5000], desc[UR14][R6.64] ;  /* 0x0500000006c57fae */ /* 0x0005e2000b901d4e */
[----:B-1----:R-:W-:-:S02]  /*10e0*/  IADD3 R2, R166, R9, RZ ;  /* 0x00000009a6027210 */ /* 0x002fc40007ffe0ff */
        /* <DEDUP_REMOVED lines=8> */
[----:B------:R-:W3:Y:S03]  /*1170*/  LDSM.16.M88.4 R40, [R3+0x2000] ;  /* 0x002000000328783b */ /* 0x000ee60000000200 */
[----:B------:R-:W-:Y:S01]  /*1180*/  IADD3 R187, R186, R0, RZ ;  /* 0x00000000babb7210 */ /* 0x000fe20007ffe0ff */
[----:B------:R-:W-:Y:S02]  /*1190*/  LDSM.16.M88.4 R56, [R3+0x2400] ;  /* 0x002400000338783b */ /* 0x000fe40000000200 */
[----:B------:R-:W-:-:S02]  /*11a0*/  @P0 VIADD R188, R185, 0xffffffe0 ;  /* 0xffffffe0b9bc0836 */ /* 0x000fc40000000000 */
[----:B------:R-:W-:Y:S04]  /*11b0*/  LDSM.16.M88.4 R12, [R187] ;  /* 0x00000000bb0c783b */ /* 0x000fe80000000200 */
[----:B------:R-:W-:Y:S04]  /*11c0*/  LDSM.16.M88.4 R100, [R188] ;  /* 0x00000000bc64783b */ /* 0x000fe80000000200 */
[----:B--2---:R-:W-:Y:S04]  /*11d0*/  LDSM.16.M88.4 R4, [R187+0x1000] ;  /* 0x00100000bb04783b */ /* 0x004fe80000000200 */
[----:B-1----:R-:W1:Y:S04]  /*11e0*/  LDSM.16.M88.4 R8, [R186+0x1000] ;  /* 0x00100000ba08783b */ /* 0x002e680000000200 */
[----:B------:R-:W2:Y:S04]  /*11f0*/  LDSM.16.M88.4 R112, [R188+0x400] ;  /* 0x00040000bc70783b */ /* 0x000ea80000000200 */
[----:B------:R-:W4:Y:S04]  /*1200*/  LDSM.16.M88.4 R72, [R3+0x2800] ;  /* 0x002800000348783b */ /* 0x000f280000000200 */
[----:B------:R-:W-:Y:S04]  /*1210*/  LDSM.16.M88.4 R108, [R188+0x800] ;  /* 0x00080000bc6c783b */ /* 0x000fe80000000200 */
[----:B------:R-:W-:Y:S01]  /*1220*/  LDSM.16.M88.4 R64, [R3+0x2c00] ;  /* 0x002c00000340783b */ /* 0x000fe20000000200 */
[C---:B---3--:R-:W-:Y:S03]  /*1230*/  HMMA.16816.F32.BF16 R20, R16.reuse, R40, RZ ;  /* 0x000000281014723c */ /* 0x048fe600000418ff */
[----:B------:R-:W-:Y:S04]  /*1240*/  LDSM.16.M88.4 R96, [R188+0xc00] ;  /* 0x000c0000bc60783b */ /* 0x000fe80000000200 */
[----:B------:R-:W-:Y:S01]  /*1250*/  LDSM.16.M88.4 R44, [R3+0x3000] ;  /* 0x00300000032c783b */ /* 0x000fe20000000200 */
[----:B------:R-:W-:Y:S03]  /*1260*/  HMMA.16816.F32.BF16 R92, R16, R42, RZ ;  /* 0x0000002a105c723c */ /* 0x000fe600000418ff */
[----:B------:R-:W-:Y:S04]  /*1270*/  LDSM.16.M88.4 R88, [R188+0x1000] ;  /* 0x00100000bc58783b */ /* 0x000fe80000000200 */
[----:B------:R-:W-:Y:S04]  /*1280*/  LDSM.16.M88.4 R76, [R3+0x3400] ;  /* 0x00340000034c783b */ /* 0x000fe80000000200 */
[----:B------:R-:W-:Y:S01]  /*1290*/  LDSM.16.M88.4 R84, [R188+0x1400] ;  /* 0x00140000bc54783b */ /* 0x000fe20000000200 */
[----:B-1----:R-:W-:Y:S03]  /*12a0*/  HMMA.16816.F32.BF16 R24, R8, R40, RZ ;  /* 0x000000280818723c */ /* 0x002fe600000418ff */
[----:B------:R-:W-:Y:S04]  /*12b0*/  LDSM.16.M88.4 R60, [R3+0x3800] ;  /* 0x00380000033c783b */ /* 0x000fe80000000200 */
[----:B------:R-:W-:Y:S01]  /*12c0*/  LDSM.16.M88.4 R80, [R188+0x1800] ;  /* 0x00180000bc50783b */ /* 0x000fe20000000200 */
[----:B------:R-:W-:Y:S03]  /*12d0*/  HMMA.16816.F32.BF16 R20, R12, R100, R20 ;  /* 0x000000640c14723c */ /* 0x000fe60000041814 */
[----:B------:R1:W3:Y:S03]  /*12e0*/  LDSM.16.M88.4 R52, [R3+0x3c00] ;  /* 0x003c00000334783b */ /* 0x0002e60000000200 */
[----:B------:R-:W-:Y:S01]  /*12f0*/  HMMA.16816.F32.BF16 R28, R8, R56, RZ ;  /* 0x00000038081c723c */ /* 0x000fe200000418ff */
[----:B------:R-:W5:Y:S04]  /*1300*/  LDSM.16.M88.4 R68, [R188+0x1c00] ;  /* 0x001c0000bc44783b */ /* 0x000f680000000200 */
[----:B------:R-:W0:Y:S05]  /*1310*/  LDGDEPBAR ;  /* 0x00000000000079af */ /* 0x000e2a0000000000 */
[----:B------:R-:W-:Y:S06]  /*1320*/  HMMA.16816.F32.BF16 R32, R4, R100, R24 ;  /* 0x000000640420723c */ /* 0x000fec0000041818 */
[----:B------:R-:W-:Y:S02]  /*1330*/  HMMA.16816.F32.BF16 R24, R16, R56, RZ ;  /* 0x000000381018723c */ /* 0x000fe400000418ff */
[----:B------:R-:W-:Y:S01]  /*1340*/  FMUL.FTZ R2, R20, UR4 ;  /* 0x0000000414027c20 */ /* 0x000fe20008410000 */
[----:B-1----:R-:W-:-:S03]  /*1350*/  LOP3.LUT R3, R218, 0xffffffe0, RZ, 0xc0, !PT ;  /* 0xffffffe0da037812 */ /* 0x002fc600078ec0ff */
[----:B------:R1:W5:Y:S02]  /*1360*/  MUFU.TANH R205, R2 ;  /* 0x0000000200cd7308 */ /* 0x0003640000002400 */
[----:B--2---:R-:W-:Y:S01]  /*1370*/  HMMA.16816.F32.BF16 R36, R4, R112, R28 ;  /* 0x000000700424723c */ /* 0x004fe2000004181c */
[----:B------:R-:W-:Y:S01]  /*1380*/  IADD3 R3, -R3, R124, RZ ;  /* 0x0000007c03037210 */ /* 0x000fe20007ffe1ff */
[----:B------:R-:W-:-:S04]  /*1390*/  DEPBAR.LE SB0, 0x0 ;  /* 0x000080000000791a */ /* 0x000fc80000000000 */
[C---:B----4-:R-:W-:Y:S06]  /*13a0*/  HMMA.16816.F32.BF16 R28, R8.reuse, R72, RZ ;  /* 0x00000048081c723c */ /* 0x050fec00000418ff */
[----:B---3--:R-:W-:Y:S01]  /*13b0*/  HMMA.16816.F32.BF16 R48, R8, R54, RZ ;  /* 0x000000360830723c */ /* 0x008fe200000418ff */
[----:B-1----:R-:W-:-:S04]  /*13c0*/  FMUL.FTZ R2, R21, UR4 ;  /* 0x0000000415027c20 */ /* 0x002fc80008410000 */
[----:B------:R1:W2:-:S13]  /*13d0*/  MUFU.TANH R204, R2 ;  /* 0x0000000200cc7308 */ /* 0x00029a0000002400 */
[----:B------:R-:W-:Y:S01]  /*13e0*/  HMMA.16816.F32.BF16 R28, R4, R108, R28 ;  /* 0x0000006c041c723c */ /* 0x000fe2000004181c */
[----:B-1----:R-:W-:-:S04]  /*13f0*/  FMUL.FTZ R2, R22, UR4 ;  /* 0x0000000416027c20 */ /* 0x002fc80008410000 */
[----:B------:R1:W-:Y:S02]  /*1400*/  MUFU.TANH R164, R2 ;  /* 0x0000000200a47308 */ /* 0x0003e40000002400 */
[----:B-1----:R-:W-:Y:S02]  /*1410*/  FMUL.FTZ R2, R23, UR4 ;  /* 0x0000000417027c20 */ /* 0x002fe40008410000 */
[----:B------:R-:W-:Y:S04]  /*1420*/  HMMA.16816.F32.BF16 R20, R12, R112, R24 ;  /* 0x000000700c14723c */ /* 0x000fe80000041818 */
[----:B------:R1:W-:Y:S02]  /*1430*/  MUFU.TANH R159, R2 ;  /* 0x00000002009f7308 */ /* 0x0003e40000002400 */
[----:B------:R-:W-:Y:S01]  /*1440*/  HMMA.16816.F32.BF16 R24, R16, R72, RZ ;  /* 0x000000481018723c */ /* 0x000fe200000418ff */
[----:B-1----:R-:W-:-:S05]  /*1450*/  FMUL.FTZ R2, R32, UR4 ;  /* 0x0000000420027c20 */ /* 0x002fca0008410000 */
[----:B------:R1:W-:Y:S02]  /*1460*/  MUFU.TANH R193, R2 ;  /* 0x0000000200c17308 */ /* 0x0003e40000002400 */
[----:B-1----:R-:W-:-:S06]  /*1470*/  FMUL.FTZ R2, R33, UR4 ;  /* 0x0000000421027c20 */ /* 0x002fcc0008410000 */
        /* <DEDUP_REMOVED lines=21> */
[----:B-1----:R-:W-:Y:S02]  /*15d0*/  FMUL.FTZ R2, R39, UR4 ;  /* 0x0000000427027c20 */ /* 0x002fe40008410000 */
[----:B------:R-:W-:Y:S04]  /*15e0*/  HMMA.16816.F32.BF16 R36, R8, R64, RZ ;  /* 0x000000400824723c */ /* 0x000fe800000418ff */
[----:B------:R1:W-:Y:S02]  /*15f0*/  MUFU.TANH R183, R2 ;  /* 0x0000000200b77308 */ /* 0x0003e40000002400 */
[----:B-1----:R-:W-:-:S06]  /*1600*/  FMUL.FTZ R2, R20, UR4 ;  /* 0x0000000414027c20 */ /* 0x002fcc0008410000 */
[----:B------:R1:W-:-:S12]  /*1610*/  MUFU.TANH R200, R2 ;  /* 0x0000000200c87308 */ /* 0x0003d80000002400 */
[----:B------:R-:W-:Y:S01]  /*1620*/  HMMA.16816.F32.BF16 R36, R4, R96, R36 ;  /* 0x000000600424723c */ /* 0x000fe20000041824 */
[----:B-1----:R-:W-:-:S04]  /*1630*/  FMUL.FTZ R2, R21, UR4 ;  /* 0x0000000415027c20 */ /* 0x002fc80008410000 */
        /* <DEDUP_REMOVED lines=18> */
[----:B------:R-:W-:Y:S06]  /*1760*/  HMMA.16816.F32.BF16 R32, R4, R88, R28 ;  /* 0x000000580420723c */ /* 0x000fec000004181c */
[----:B------:R-:W-:Y:S01]  /*1770*/  HMMA.16816.F32.BF16 R28, R8, R76, RZ ;  /* 0x0000004c081c723c */ /* 0x000fe200000418ff */
        /* <DEDUP_REMOVED lines=9> */
[----:B------:R1:W-:-:S15]  /*1810*/  MUFU.TANH R175, R2 ;  /* 0x0000000200af7308 */ /* 0x0003de0000002400 */
[----:B------:R-:W-:-:S03]  /*1820*/  NOP ;  /* 0x0000000000007918 */ /* 0x000fc60000000000 */
        /* <DEDUP_REMOVED lines=55> */
[----:B-----5:R-:W-:Y:S04]  /*1ba0*/  HMMA.16816.F32.BF16 R28, R12, R68, R32 ;  /* 0x000000440c1c723c */ /* 0x020fe80000041820 */
[----:B------:R1:W-:Y:S02]  /*1bb0*/  MUFU.TANH R136, R2 ;  /* 0x0000000200887308 */ /* 0x0003e40000002400 */
[----:B------:R-:W-:Y:S06]  /*1bc0*/  HMMA.16816.F32.BF16 R32, R8, R42, RZ ;  /* 0x0000002a0820723c */ /* 0x000fec00000418ff */
[----:B------:R-:W-:Y:S01]  /*1bd0*/  HMMA.16816.F32.BF16 R40, R16, R78, RZ ;  /* 0x0000004e1028723c */ /* 0x000fe200000418ff */
[----:B-1----:R-:W-:-:S04]  /*1be0*/  FMUL.FTZ R2, R20, UR4 ;  /* 0x0000000414027c20 */ /* 0x002fc80008410000 */
[----:B------:R1:W-:Y:S07]  /*1bf0*/  MUFU.TANH R163, R2 ;  /* 0x0000000200a37308 */ /* 0x0003ee0000002400 */
[----:B------:R-:W-:Y:S01]  /*1c00*/  FMUL.FTZ R28, R28, UR4 ;  /* 0x000000041c1c7c20 */ /* 0x000fe20008410000 */
[----:B------:R-:W-:Y:S01]  /*1c10*/  FMUL.FTZ R29, R29, UR4 ;  /* 0x000000041d1d7c20 */ /* 0x000fe20008410000 */
[----:B------:R-:W-:Y:S01]  /*1c20*/  FMUL.FTZ R30, R30, UR4 ;  /* 0x000000041e1e7c20 */ /* 0x000fe20008410000 */
[----:B------:R-:W-:Y:S01]  /*1c30*/  FMUL.FTZ R31, R31, UR4 ;  /* 0x000000041f1f7c20 */ /* 0x000fe20008410000 */
[----:B------:R-:W-:Y:S08]  /*1c40*/  MUFU.TANH R52, R28 ;  /* 0x0000001c00347308 */ /* 0x000ff00000002400 */
[----:B------:R-:W-:Y:S01]  /*1c50*/  MUFU.TANH R60, R29 ;  /* 0x0000001d003c7308 */ /* 0x000fe20000002400 */
[----:B-1----:R-:W-:-:S07]  /*1c60*/  FMUL.FTZ R2, R21, UR4 ;  /* 0x0000000415027c20 */ /* 0x002fce0008410000 */
[----:B------:R1:W-:Y:S08]  /*1c70*/  MUFU.TANH R165, R2 ;  /* 0x0000000200a57308 */ /* 0x0003f00000002400 */
[----:B------:R-:W-:Y:S08]  /*1c80*/  MUFU.TANH R118, R30 ;  /* 0x0000001e00767308 */ /* 0x000ff00000002400 */
[----:B------:R3:W-:Y:S01]  /*1c90*/  MUFU.TANH R119, R31 ;  /* 0x0000001f00777308 */ /* 0x0007e20000002400 */
[----:B-1----:R-:W-:-:S07]  /*1ca0*/  FMUL.FTZ R2, R22, UR4 ;  /* 0x0000000416027c20 */ /* 0x002fce0008410000 */
[----:B------:R1:W-:Y:S01]  /*1cb0*/  MUFU.TANH R211, R2 ;  /* 0x0000000200d37308 */ /* 0x0003e20000002400 */
[----:B---3--:R-:W-:Y:S06]  /*1cc0*/  HMMA.16816.F32.BF16 R28, R4, R102, R32 ;  /* 0x00000066041c723c */ /* 0x008fec0000041820 */
[----:B------:R-:W-:Y:S01]  /*1cd0*/  HMMA.16816.F32.BF16 R32, R8, R74, RZ ;  /* 0x0000004a0820723c */ /* 0x000fe200000418ff */
[----:B-1----:R-:W-:-:S05]  /*1ce0*/  FMUL.FTZ R2, R23, UR4 ;  /* 0x0000000417027c20 */ /* 0x002fca0008410000 */
[----:B------:R-:W-:Y:S01]  /*1cf0*/  HMMA.16816.F32.BF16 R20, R4, R68, R24 ;  /* 0x000000440414723c */ /* 0x000fe20000041818 */
[----:B------:R-:W-:Y:S05]  /*1d00*/  MUFU.TANH R212, R2 ;  /* 0x0000000200d47308 */ /* 0x000fea0000002400 */
[-C--:B------:R-:W-:Y:S06]  /*1d10*/  HMMA.16816.F32.BF16 R24, R8, R58.reuse, RZ ;  /* 0x0000003a0818723c */ /* 0x080fec00000418ff */
[----:B------:R-:W-:Y:S01]  /*1d20*/  FMUL.FTZ R28, R28, UR4 ;  /* 0x000000041c1c7c20 */ /* 0x000fe20008410000 */
[----:B------:R-:W-:Y:S01]  /*1d30*/  FMUL.FTZ R29, R29, UR4 ;  /* 0x000000041d1d7c20 */ /* 0x000fe20008410000 */
[----:B------:R-:W-:Y:S01]  /*1d40*/  FMUL.FTZ R30, R30, UR4 ;  /* 0x000000041e1e7c20 */ /* 0x000fe20008410000 */
[----:B------:R-:W-:Y:S01]  /*1d50*/  FMUL.FTZ R31, R31, UR4 ;  /* 0x000000041f1f7c20 */ /* 0x000fe20008410000 */
[----:B------:R-:W-:Y:S01]  /*1d60*/  MUFU.TANH R129, R28 ;  /* 0x0000001c00817308 */ /* 0x000fe20000002400 */
[----:B------:R-:W-:Y:S06]  /*1d70*/  HMMA.16816.F32.BF16 R56, R16, R58, RZ ;  /* 0x0000003a1038723c */ /* 0x000fec00000418ff */
[----:B------:R-:W-:Y:S01]  /*1d80*/  HMMA.16816.F32.BF16 R32, R4, R110, R32 ;  /* 0x0000006e0420723c */ /* 0x000fe20000041820 */
[----:B------:R-:W-:Y:S01]  /*1d90*/  FMUL.FTZ R20, R20, UR4 ;  /* 0x0000000414147c20 */ /* 0x000fe20008410000 */
[----:B------:R-:W-:Y:S01]  /*1da0*/  FMUL.FTZ R21, R21, UR4 ;  /* 0x0000000415157c20 */ /* 0x000fe20008410000 */
[----:B------:R-:W-:Y:S01]  /*1db0*/  FMUL.FTZ R22, R22, UR4 ;  /* 0x0000000416167c20 */ /* 0x000fe20008410000 */
[----:B------:R-:W-:Y:S01]  /*1dc0*/  FMUL.FTZ R23, R23, UR4 ;  /* 0x0000000417177c20 */ /* 0x000fe20008410000 */
[----:B------:R-:W-:Y:S01]  /*1dd0*/  MUFU.TANH R161, R20 ;  /* 0x0000001400a17308 */ /* 0x000fe20000002400 */
[----:B------:R-:W-:Y:S07]  /*1de0*/  HMMA.16816.F32.BF16 R72, R16, R74, RZ ;  /* 0x0000004a1048723c */ /* 0x000fee00000418ff */
[----:B------:R-:W-:Y:S08]  /*1df0*/  MUFU.TANH R162, R21 ;  /* 0x0000001500a27308 */ /* 0x000ff00000002400 */
[----:B------:R-:W-:Y:S08]  /*1e00*/  MUFU.TANH R210, R22 ;  /* 0x0000001600d27308 */ /* 0x000ff00000002400 */
[----:B------:R1:W-:Y:S01]  /*1e10*/  MUFU.TANH R184, R23 ;  /* 0x0000001700b87308 */ /* 0x0003e20000002400 */
[----:B------:R-:W-:Y:S07]  /*1e20*/  HMMA.16816.F32.BF16 R108, R12, R110, R72 ;  /* 0x0000006e0c6c723c */ /* 0x000fee0000041848 */
[----:B------:R-:W-:Y:S08]  /*1e30*/  MUFU.TANH R132, R29 ;  /* 0x0000001d00847308 */ /* 0x000ff00000002400 */
[----:B------:R-:W-:Y:S01]  /*1e40*/  MUFU.TANH R123, R30 ;  /* 0x0000001e007b7308 */ /* 0x000fe20000002400 */
[----:B-1----:R-:W-:Y:S06]  /*1e50*/  HMMA.16816.F32.BF16 R20, R4, R114, R24 ;  /* 0x000000720414723c */ /* 0x002fec0000041818 */
[-C--:B------:R-:W-:Y:S01]  /*1e60*/  HMMA.16816.F32.BF16 R24, R8, R66.reuse, RZ ;  /* 0x000000420818723c */ /* 0x080fe200000418ff */
[----:B------:R1:W-:Y:S05]  /*1e70*/  MUFU.TANH R126, R31 ;  /* 0x0000001f007e7308 */ /* 0x0003ea0000002400 */
[----:B------:R-:W-:-:S12]  /*1e80*/  HMMA.16816.F32.BF16 R64, R16, R66, RZ ;  /* 0x000000421040723c */ /* 0x000fd800000418ff */
[----:B------:R-:W-:Y:S01]  /*1e90*/  FMUL.FTZ R2, R22, UR4 ;  /* 0x0000000416027c20 */ /* 0x000fe20008410000 */
[----:B------:R-:W-:Y:S01]  /*1ea0*/  FMUL.FTZ R20, R20, UR4 ;  /* 0x0000000414147c20 */ /* 0x000fe20008410000 */
[----:B------:R-:W-:Y:S01]  /*1eb0*/  FMUL.FTZ R21, R21, UR4 ;  /* 0x0000000415157c20 */ /* 0x000fe20008410000 */
[-C--:B-1----:R-:W-:Y:S01]  /*1ec0*/  HMMA.16816.F32.BF16 R28, R8, R46.reuse, RZ ;  /* 0x0000002e081c723c */ /* 0x082fe200000418ff */
[----:B------:R1:W-:Y:S05]  /*1ed0*/  MUFU.TANH R121, R2 ;  /* 0x0000000200797308 */ /* 0x0003ea0000002400 */
[----:B------:R-:W-:Y:S03]  /*1ee0*/  HMMA.16816.F32.BF16 R44, R16, R46, RZ ;  /* 0x0000002e102c723c */ /* 0x000fe600000418ff */
[----:B------:R-:W-:Y:S08]  /*1ef0*/  MUFU.TANH R131, R20 ;  /* 0x0000001400837308 */ /* 0x000ff00000002400 */
[----:B------:R3:W-:Y:S01]  /*1f00*/  MUFU.TANH R134, R21 ;  /* 0x0000001500867308 */ /* 0x0007e20000002400 */
[----:B-1----:R-:W-:-:S07]  /*1f10*/  FMUL.FTZ R2, R23, UR4 ;  /* 0x0000000417027c20 */ /* 0x002fce0008410000 */
[----:B------:R1:W-:Y:S01]  /*1f20*/  MUFU.TANH R125, R2 ;  /* 0x00000002007d7308 */ /* 0x0003e20000002400 */
[----:B---3--:R-:W-:Y:S06]  /*1f30*/  HMMA.16816.F32.BF16 R20, R4, R98, R24 ;  /* 0x000000620414723c */ /* 0x008fec0000041818 */
[----:B------:R-:W-:Y:S01]  /*1f40*/  HMMA.16816.F32.BF16 R24, R8, R78, RZ ;  /* 0x0000004e0818723c */ /* 0x000fe200000418ff */
[----:B-1----:R-:W-:-:S04]  /*1f50*/  FMUL.FTZ R2, R32, UR4 ;  /* 0x0000000420027c20 */ /* 0x002fc80008410000 */
[----:B------:R1:W-:Y:S01]  /*1f60*/  MUFU.TANH R130, R2 ;  /* 0x0000000200827308 */ /* 0x0003e20000002400 */
[----:B------:R-:W-:Y:S06]  /*1f70*/  HMMA.16816.F32.BF16 R8, R4, R90, R28 ;  /* 0x0000005a0408723c */ /* 0x000fec000004181c */
[----:B------:R-:W-:Y:S01]  /*1f80*/  HMMA.16816.F32.BF16 R28, R16, R54, RZ ;  /* 0x00000036101c723c */ /* 0x000fe200000418ff */
[----:B-1----:R-:W-:-:S04]  /*1f90*/  FMUL.FTZ R2, R33, UR4 ;  /* 0x0000000421027c20 */ /* 0x002fc80008410000 */
[----:B------:R1:W-:Y:S02]  /*1fa0*/  MUFU.TANH R135, R2 ;  /* 0x0000000200877308 */ /* 0x0003e40000002400 */
[----:B-1----:R-:W-:-:S06]  /*1fb0*/  FMUL.FTZ R2, R34, UR4 ;  /* 0x0000000422027c20 */ /* 0x002fcc0008410000 */
[----:B------:R1:W-:Y:S02]  /*1fc0*/  MUFU.TANH R128, R2 ;  /* 0x0000000200807308 */ /* 0x0003e40000002400 */
[----:B-1----:R-:W-:Y:S02]  /*1fd0*/  FMUL.FTZ R2, R35, UR4 ;  /* 0x0000000423027c20 */ /* 0x002fe40008410000 */
[----:B------:R-:W-:Y:S04]  /*1fe0*/  HMMA.16816.F32.BF16 R32, R16, R62, RZ ;  /* 0x0000003e1020723c */ /* 0x000fe800000418ff */
[----:B------:R1:W-:Y:S02]  /*1ff0*/  MUFU.TANH R127, R2 ;  /* 0x00000002007f7308 */ /* 0x0003e40000002400 */
[C---:B------:R-:W-:Y:S06]  /*2000*/  HMMA.16816.F32.BF16 R16, R12.reuse, R102, R92 ;  /* 0x000000660c10723c */ /* 0x040fec000004185c */
[C---:B------:R-:W-:Y:S06]  /*2010*/  HMMA.16816.F32.BF16 R100, R12.reuse, R90, R44 ;  /* 0x0000005a0c64723c */ /* 0x040fec000004182c */
[----:B------:R-:W-:Y:S01]  /*2020*/  HMMA.16816.F32.BF16 R88, R12, R70, R28 ;  /* 0x000000460c58723c */ /* 0x000fe2000004181c */
[----:B-1----:R-:W-:-:S04]  /*2030*/  FMUL.FTZ R2, R20, UR4 ;  /* 0x0000000414027c20 */ /* 0x002fc80008410000 */
[----:B------:R1:W-:Y:S01]  /*2040*/  MUFU.TANH R140, R2 ;  /* 0x00000002008c7308 */ /* 0x0003e20000002400 */
[----:B------:R-:W-:Y:S01]  /*2050*/  HMMA.16816.F32.BF16 R92, R12, R82, R32 ;  /* 0x000000520c5c723c */ /* 0x000fe20000041820 */
[----:B-1----:R-:W-:-:S06]  /*2060*/  FMUL.FTZ R2, R21, UR4 ;  /* 0x0000000415027c20 */ /* 0x002fcc0008410000 */
[----:B------:R1:W-:Y:S02]  /*2070*/  MUFU.TANH R139, R2 ;  /* 0x00000002008b7308 */ /* 0x0003e40000002400 */
[----:B-1----:R-:W-:-:S06]  /*2080*/  FMUL.FTZ R2, R22, UR4 ;  /* 0x0000000416027c20 */ /* 0x002fcc0008410000 */
[----:B------:R1:W-:Y:S02]  /*2090*/  MUFU.TANH R160, R2 ;  /* 0x0000000200a07308 */ /* 0x0003e40000002400 */
[----:B-1----:R-:W-:Y:S02]  /*20a0*/  FMUL.FTZ R2, R23, UR4 ;  /* 0x0000000417027c20 */ /* 0x002fe40008410000 */
[C---:B------:R-:W-:Y:S04]  /*20b0*/  HMMA.16816.F32.BF16 R20, R4.reuse, R86, R24 ;  /* 0x000000560414723c */ /* 0x040fe80000041818 */
[----:B------:R1:W-:Y:S02]  /*20c0*/  MUFU.TANH R154, R2 ;  /* 0x00000002009a7308 */ /* 0x0003e40000002400 */
[C---:B------:R-:W-:Y:S06]  /*20d0*/  HMMA.16816.F32.BF16 R24, R4.reuse, R82, R36 ;  /* 0x000000520418723c */ /* 0x040fec0000041824 */
[----:B------:R-:W-:Y:S01]  /*20e0*/  HMMA.16816.F32.BF16 R4, R4, R70, R48 ;  /* 0x000000460404723c */ /* 0x000fe20000041830 */
[----:B-1----:R-:W-:-:S04]  /*20f0*/  FMUL.FTZ R2, R8, UR4 ;  /* 0x0000000408027c20 */ /* 0x002fc80008410000 */
[----:B------:R1:W-:-:S15]  /*2100*/  MUFU.TANH R133, R2 ;  /* 0x0000000200857308 */ /* 0x0003de0000002400 */
[----:B------:R-:W-:-:S04]  /*2110*/  NOP ;  /* 0x0000000000007918 */ /* 0x000fc80000000000 */
[----:B------:R-:W-:Y:S01]  /*2120*/  FMUL.FTZ R6, R6, UR4 ;  /* 0x0000000406067c20 */ /* 0x000fe20008410000 */
[----:B-1----:R-:W-:-:S03]  /*2130*/  FMUL.FTZ R2, R9, UR4 ;  /* 0x0000000409027c20 */ /* 0x002fc60008410000 */
[----:B------:R1:W-:Y:S08]  /*2140*/  MUFU.TANH R141, R6 ;  /* 0x00000006008d7308 */ /* 0x0003f00000002400 */
[----:B------:R3:W-:Y:S01]  /*2150*/  MUFU.TANH R120, R2 ;  /* 0x0000000200787308 */ /* 0x0007e20000002400 */
[----:B-1----:R-:W-:-:S07]  /*2160*/  FMUL.FTZ R6, R18, UR4 ;  /* 0x0000000412067c20 */ /* 0x002fce0008410000 */
[----:B------:R-:W-:Y:S01]  /*2170*/  MUFU.TANH R39, R6 ;  /* 0x0000000600277308 */ /* 0x000fe20000002400 */
[----:B---3--:R-:W-:-:S07]  /*2180*/  FMUL.FTZ R2, R10, UR4 ;  /* 0x000000040a027c20 */ /* 0x008fce0008410000 */
[----:B------:R1:W-:Y:S02]  /*2190*/  MUFU.TANH R153, R2 ;  /* 0x0000000200997308 */ /* 0x0003e40000002400 */
[----:B-1----:R-:W-:Y:S02]  /*21a0*/  FMUL.FTZ R2, R11, UR4 ;  /* 0x000000040b027c20 */ /* 0x002fe40008410000 */
[C---:B------:R-:W-:Y:S04]  /*21b0*/  HMMA.16816.F32.BF16 R8, R12.reuse, R114, R56 ;  /* 0x000000720c08723c */ /* 0x040fe80000041838 */
[----:B------:R1:W-:Y:S02]  /*21c0*/  MUFU.TANH R152, R2 ;  /* 0x0000000200987308 */ /* 0x0003e40000002400 */
[C---:B------:R-:W-:Y:S06]  /*21d0*/  HMMA.16816.F32.BF16 R112, R12.reuse, R98, R64 ;  /* 0x000000620c70723c */ /* 0x040fec0000041840 */
[----:B------:R-:W-:Y:S01]  /*21e0*/  HMMA.16816.F32.BF16 R96, R12, R86, R40 ;  /* 0x000000560c60723c */ /* 0x000fe20000041828 */
[----:B-1----:R-:W-:-:S06]  /*21f0*/  FMUL.FTZ R2, R20, UR4 ;  /* 0x0000000414027c20 */ /* 0x002fcc0008410000 */
[----:B------:R-:W-:Y:S01]  /*2200*/  FMUL.FTZ R13, R19, UR4 ;  /* 0x00000004130d7c20 */ /* 0x000fe20008410000 */
[----:B------:R1:W-:Y:S04]  /*2210*/  MUFU.TANH R117, R2 ;  /* 0x0000000200757308 */ /* 0x0003e80000002400 */
        /* <DEDUP_REMOVED lines=12> */
[----:B---3--:R-:W-:Y:S01]  /*22e0*/  FMUL.FTZ R13, R110, UR4 ;  /* 0x000000046e0d7c20 */ /* 0x008fe20008410000 */
[----:B-1----:R-:W-:-:S06]  /*22f0*/  FMUL.FTZ R2, R23, UR4 ;  /* 0x0000000417027c20 */ /* 0x002fcc0008410000 */
[----:B------:R1:W-:Y:S02]  /*2300*/  MUFU.TANH R148, R2 ;  /* 0x0000000200947308 */ /* 0x0003e40000002400 */
[----:B-1----:R-:W-:-:S06]  /*2310*/  FMUL.FTZ R2, R24, UR4 ;  /* 0x0000000418027c20 */ /* 0x002fcc0008410000 */
[----:B------:R-:W-:Y:S08]  /*2320*/  MUFU.TANH R24, R11 ;  /* 0x0000000b00187308 */ /* 0x000ff00000002400 */
[----:B------:R1:W-:Y:S02]  /*2330*/  MUFU.TANH R107, R2 ;  /* 0x00000002006b7308 */ /* 0x0003e40000002400 */
[----:B-1----:R-:W-:-:S06]  /*2340*/  FMUL.FTZ R2, R25, UR4 ;  /* 0x0000000419027c20 */ /* 0x002fcc0008410000 */
[----:B------:R1:W-:Y:S02]  /*2350*/  MUFU.TANH R106, R2 ;  /* 0x00000002006a7308 */ /* 0x0003e40000002400 */
[----:B-1----:R-:W-:-:S06]  /*2360*/  FMUL.FTZ R2, R26, UR4 ;  /* 0x000000041a027c20 */ /* 0x002fcc0008410000 */
[----:B------:R1:W-:Y:S02]  /*2370*/  MUFU.TANH R145, R2 ;  /* 0x0000000200917308 */ /* 0x0003e40000002400 */
[----:B-1----:R-:W-:-:S06]  /*2380*/  FMUL.FTZ R2, R27, UR4 ;  /* 0x000000041b027c20 */ /* 0x002fcc0008410000 */
[----:B------:R1:W-:Y:S02]  /*2390*/  MUFU.TANH R144, R2 ;  /* 0x0000000200907308 */ /* 0x0003e40000002400 */
[----:B-1----:R-:W-:Y:S01]  /*23a0*/  FMUL.FTZ R2, R4, UR4 ;  /* 0x0000000404027c20 */ /* 0x002fe20008410000 */
[----:B------:R-:W-:-:S05]  /*23b0*/  IMAD.SHL.U32 R4, R124, 0x2, RZ ;  /* 0x000000027c047824 */ /* 0x000fca00078e00ff */
[----:B------:R1:W-:Y:S02]  /*23c0*/  MUFU.TANH R122, R2 ;  /* 0x00000002007a7308 */ /* 0x0003e40000002400 */
[----:B-1----:R-:W-:Y:S01]  /*23d0*/  FMUL.FTZ R2, R5, UR4 ;  /* 0x0000000405027c20 */ /* 0x002fe20008410000 */
[----:B------:R-:W-:Y:S02]  /*23e0*/  LOP3.LUT R5, R4, 0x6, RZ, 0xc0, !PT ;  /* 0x0000000604057812 */ /* 0x000fe400078ec0ff */
[----:B------:R-:W-:-:S03]  /*23f0*/  SHF.R.S32.HI R4, RZ, 0x1f, R3 ;  /* 0x0000001fff047819 */ /* 0x000fc60000011403 */
[----:B------:R1:W-:Y:S01]  /*2400*/  MUFU.TANH R124, R2 ;  /* 0x00000002007c7308 */ /* 0x0003e20000002400 */
[----:B------:R-:W-:Y:S01]  /*2410*/  LEA.HI R4, R4, R3, RZ, 0x2 ;  /* 0x0000000304047211 */ /* 0x000fe200078f10ff */
[----:B------:R-:W-:Y:S01]  /*2420*/  FMUL.FTZ R3, R7, UR4 ;  /* 0x0000000407037c20 */ /* 0x000fe20008410000 */
[----:B------:R-:W-:Y:S02]  /*2430*/  FMUL.FTZ R7, R17, UR4 ;  /* 0x0000000411077c20 */ /* 0x000fe40008410000 */
[----:B------:R-:W-:-:S03]  /*2440*/  SHF.R.S32.HI R207, RZ, 0x2, R4 ;  /* 0x00000002ffcf7819 */ /* 0x000fc60000011404 */
[----:B------:R3:W-:Y:S02]  /*2450*/  MUFU.TANH R137, R3 ;  /* 0x0000000300897308 */ /* 0x0007e40000002400 */
[----:B------:R4:W-:Y:S06]  /*2460*/  STL [R1+0x40], R207 ;  /* 0x000040cf01007387 */ /* 0x0009ec0000100800 */
[----:B------:R-:W-:Y:S01]  /*2470*/  MUFU.TANH R7, R7 ;  /* 0x0000000700077308 */ /* 0x000fe20000002400 */
[----:B-1----:R-:W-:Y:S02]  /*2480*/  IMAD R2, R105, 0x80, R5 ;  /* 0x0000008069027824 */ /* 0x002fe400078e0205 */
[----:B------:R-:W-:-:S02]  /*2490*/  FMUL.FTZ R5, R16, UR4 ;  /* 0x0000000410057c20 */ /* 0x000fc40008410000 */
[C---:B------:R-:W-:Y:S01]  /*24a0*/  VIADD R25, R2.reuse, 0x8 ;  /* 0x0000000802197836 */ /* 0x040fe20000000000 */
[C---:B------:R-:W-:Y:S01]  /*24b0*/  IADD3 R26, R2.reuse, 0x1, RZ ;  /* 0x00000001021a7810 */ /* 0x040fe20007ffe0ff */
[C---:B------:R-:W-:Y:S02]  /*24c0*/  VIADD R28, R2.reuse, 0x9 ;  /* 0x00000009021c7836 */ /* 0x040fe40000000000 */
[----:B------:R-:W1:Y:S01]  /*24d0*/  MUFU.TANH R5, R5 ;  /* 0x0000000500057308 */ /* 0x000e620000002400 */
[----:B---3--:R-:W-:Y:S01]  /*24e0*/  IMAD R3, R223, 0x10, R206 ;  /* 0x00000010df037824 */ /* 0x008fe200078e02ce */
[C---:B------:R-:W-:Y:S01]  /*24f0*/  IADD3 R27, R2.reuse, 0x10, RZ ;  /* 0x00000010021b7810 */ /* 0x040fe20007ffe0ff */
[C---:B------:R-:W-:Y:S01]  /*2500*/  VIADD R29, R2.reuse, 0x11 ;  /* 0x00000011021d7836 */ /* 0x040fe20000000000 */
[C---:B------:R-:W-:Y:S01]  /*2510*/  IADD3 R30, R2.reuse, 0x19, RZ ;  /* 0x00000019021e7810 */ /* 0x040fe20007ffe0ff */
[C---:B------:R-:W-:Y:S01]  /*2520*/  VIADD R31, R2.reuse, 0x18 ;  /* 0x00000018021f7836 */ /* 0x040fe20000000000 */
[----:B------:R-:W-:Y:S01]  /*2530*/  IADD3 R3, R3, 0x1, R207 ;  /* 0x0000000103037810 */ /* 0x000fe20007ffe0cf */
[C---:B------:R-:W-:Y:S01]  /*2540*/  VIADD R33, R2.reuse, 0x20 ;  /* 0x0000002002217836 */ /* 0x040fe20000000000 */
[C---:B------:R-:W-:Y:S01]  /*2550*/  IADD3 R34, R2.reuse, 0x28, RZ ;  /* 0x0000002802227810 */ /* 0x040fe20007ffe0ff */
[----:B------:R-:W-:Y:S01]  /*2560*/  VIADD R32, R2, 0x21 ;  /* 0x0000002102207836 */ /* 0x000fe20000000000 */
[----:B------:R-:W-:Y:S01]  /*2570*/  IADD3 R3, R104, -UR18, R3 ;  /* 0x8000001268037c10 */ /* 0x000fe2000fffe003 */
[C---:B------:R-:W-:Y:S01]  /*2580*/  VIADD R36, R2.reuse, 0x29 ;  /* 0x0000002902247836 */ /* 0x040fe20000000000 */
[C---:B------:R-:W-:Y:S01]  /*2590*/  IADD3 R37, R2.reuse, 0x31, RZ ;  /* 0x0000003102257810 */ /* 0x040fe20007ffe0ff */
[C---:B------:R-:W-:Y:S01]  /*25a0*/  VIADD R35, R2.reuse, 0x30 ;  /* 0x0000003002237836 */ /* 0x040fe20000000000 */
[----:B------:R-:W-:Y:S01]  /*25b0*/  IADD3 R14, R3, UR17, RZ ;  /* 0x00000011030e7c10 */ /* 0x000fe2000fffe0ff */
[C---:B------:R-:W-:Y:S01]  /*25c0*/  VIADD R41, R2.reuse, 0x38 ;  /* 0x0000003802297836 */ /* 0x040fe20000000000 */
[C---:B------:R-:W-:Y:S01]  /*25d0*/  IADD3 R44, R2.reuse, 0x40, RZ ;  /* 0x00000040022c7810 */ /* 0x040fe20007ffe0ff */
[----:B------:R-:W-:Y:S01]  /*25e0*/  VIADD R42, R2, 0x39 ;  /* 0x00000039022a7836 */ /* 0x000fe20000000000 */
[----:B------:R-:W-:Y:S01]  /*25f0*/  VIMNMX R4, R14, R104, PT ;  /* 0x000000680e047248 */ /* 0x000fe20003fe0100 */
[C---:B------:R-:W-:Y:S01]  /*2600*/  VIADD R46, R2.reuse, 0x41 ;  /* 0x00000041022e7836 */ /* 0x040fe20000000000 */
[C---:B------:R-:W-:Y:S01]  /*2610*/  IADD3 R71, R2.reuse, 0x49, RZ ;  /* 0x0000004902477810 */ /* 0x040fe20007ffe0ff */
[C---:B------:R-:W-:Y:S01]  /*2620*/  VIADD R69, R2.reuse, 0x48 ;  /* 0x0000004802457836 */ /* 0x040fe20000000000 */
[CC--:B------:R-:W-:Y:S01]  /*2630*/  ISETP.GE.AND P3, PT, R2.reuse, R4.reuse, PT ;  /* 0x000000040200720c */ /* 0x0c0fe20003f66270 */
[----:B------:R-:W-:Y:S01]  /*2640*/  VIADD R72, R2, 0x50 ;  /* 0x0000005002487836 */ /* 0x000fe20000000000 */
[-C--:B------:R-:W-:Y:S01]  /*2650*/  ISETP.GE.AND P2, PT, R26, R4.reuse, PT ;  /* 0x000000041a00720c */ /* 0x080fe20003f46270 */
[C---:B------:R-:W-:Y:S01]  /*2660*/  VIADD R74, R2.reuse, 0x51 ;  /* 0x00000051024a7836 */ /* 0x040fe20000000000 */
[-C--:B------:R-:W-:Y:S01]  /*2670*/  ISETP.GE.AND P1, PT, R25, R4.reuse, PT ;  /* 0x000000041900720c */ /* 0x080fe20003f26270 */
[C---:B------:R-:W-:Y:S01]  /*2680*/  VIADD R75, R2.reuse, 0x59 ;  /* 0x00000059024b7836 */ /* 0x040fe20000000000 */
[----:B------:R-:W-:Y:S01]  /*2690*/  FSEL R15, R205, -INF , !P3 ;  /* 0xff800000cd0f7808 */ /* 0x000fe20005800000 */
[----:B------:R-:W-:Y:S01]  /*26a0*/  VIADD R79, R2, 0x60 ;  /* 0x00000060024f7836 */ /* 0x000fe20000000000 */
[----:B--2---:R-:W-:Y:S01]  /*26b0*/  FSEL R16, R204, -INF , !P2 ;  /* 0xff800000cc107808 */ /* 0x004fe20005000000 */
[----:B------:R-:W-:Y:S01]  /*26c0*/  VIADD R78, R2, 0x61 ;  /* 0x00000061024e7836 */ /* 0x000fe20000000000 */
[----:B------:R-:W-:Y:S01]  /*26d0*/  ISETP.GE.AND P0, PT, R28, R4, PT ;  /* 0x000000041c00720c */ /* 0x000fe20003f06270 */
[----:B------:R-:W-:Y:S01]  /*26e0*/  VIADD R81, R2, 0x68 ;  /* 0x0000006802517836 */ /* 0x000fe20000000000 */
[----:B-1----:R-:W-:Y:S01]  /*26f0*/  FSEL R19, R5, -INF , !P1 ;  /* 0xff80000005137808 */ /* 0x002fe20004800000 */
[----:B------:R-:W-:Y:S01]  /*2700*/  FMUL.FTZ R5, R108, UR4 ;  /* 0x000000046c057c20 */ /* 0x000fe20008410000 */
[----:B------:R-:W-:Y:S01]  /*2710*/  FMNMX.FTZ R3, R15, R16, !PT ;  /* 0x000000100f037209 */ /* 0x000fe20007810000 */
[C---:B------:R-:W-:Y:S01]  /*2720*/  VIADD R84, R2.reuse, 0x70 ;  /* 0x0000007002547836 */ /* 0x040fe20000000000 */
[----:B------:R-:W-:Y:S01]  /*2730*/  ISETP.GE.AND P2, PT, R27, R4, PT ;  /* 0x000000041b00720c */ /* 0x000fe20003f46270 */
[----:B------:R1:W2:Y:S01]  /*2740*/  MUFU.TANH R10, R5 ;  /* 0x00000005000a7308 */ /* 0x0002a20000002400 */
[----:B------:R-:W-:Y:S01]  /*2750*/  FSEL R18, R7, -INF , !P0 ;  /* 0xff80000007127808 */ /* 0x000fe20004000000 */
[----:B------:R-:W-:Y:S01]  /*2760*/  VIADD R85, R2, 0x71 ;  /* 0x0000007102557836 */ /* 0x000fe20000000000 */
[----:B------:R-:W-:-:S02]  /*2770*/  FMNMX.FTZ R3, R19, R3, !PT ;  /* 0x0000000313037209 */ /* 0x000fc40007810000 */
[-C--:B------:R-:W-:Y:S02]  /*2780*/  ISETP.GE.AND P1, PT, R29, R4.reuse, PT ;  /* 0x000000041d00720c */ /* 0x080fe40003f26270 */
[----:B------:R-:W-:Y:S02]  /*2790*/  FSEL R17, R202, -INF , !P2 ;  /* 0xff800000ca117808 */ /* 0x000fe40005000000 */
[----:B------:R-:W-:Y:S02]  /*27a0*/  FMNMX.FTZ R3, R18, R3, !PT ;  /* 0x0000000312037209 */ /* 0x000fe40007810000 */
[-C--:B------:R-:W-:Y:S02]  /*27b0*/  ISETP.GE.AND P0, PT, R31, R4.reuse, PT ;  /* 0x000000041f00720c */ /* 0x080fe40003f06270 */
[----:B------:R-:W-:Y:S02]  /*27c0*/  FSEL R20, R203, -INF , !P1 ;  /* 0xff800000cb147808 */ /* 0x000fe40004800000 */
[----:B------:R-:W-:Y:S01]  /*27d0*/  FMNMX.FTZ R3, R17, R3, !PT ;  /* 0x0000000311037209 */ /* 0x000fe20007810000 */
[----:B-1----:R-:W-:Y:S01]  /*27e0*/  FMUL.FTZ R5, R109, UR4 ;  /* 0x000000046d057c20 */ /* 0x002fe20008410000 */
[----:B------:R-:W-:-:S02]  /*27f0*/  ISETP.GE.AND P2, PT, R30, R4, PT ;  /* 0x000000041e00720c */ /* 0x000fc40003f46270 */
[----:B------:R-:W-:Y:S01]  /*2800*/  FSEL R21, R6, -INF , !P0 ;  /* 0xff80000006157808 */ /* 0x000fe20004000000 */
[----:B------:R1:W3:Y:S01]  /*2810*/  MUFU.TANH R9, R5 ;  /* 0x0000000500097308 */ /* 0x0002e20000002400 */
[----:B------:R-:W-:Y:S02]  /*2820*/  FMNMX.FTZ R3, R20, R3, !PT ;  /* 0x0000000314037209 */ /* 0x000fe40007810000 */
[-C--:B------:R-:W-:Y:S02]  /*2830*/  ISETP.GE.AND P1, PT, R33, R4.reuse, PT ;  /* 0x000000042100720c */ /* 0x080fe40003f26270 */
[----:B------:R-:W-:Y:S02]  /*2840*/  FSEL R22, R8, -INF , !P2 ;  /* 0xff80000008167808 */ /* 0x000fe40005000000 */
[----:B------:R-:W-:Y:S02]  /*2850*/  FMNMX.FTZ R3, R21, R3, !PT ;  /* 0x0000000315037209 */ /* 0x000fe40007810000 */
[----:B------:R-:W-:-:S02]  /*2860*/  ISETP.GE.AND P0, PT, R32, R4, PT ;  /* 0x000000042000720c */ /* 0x000fc40003f06270 */
[----:B------:R-:W-:Y:S02]  /*2870*/  FSEL R23, R200, -INF , !P1 ;  /* 0xff800000c8177808 */ /* 0x000fe40004800000 */
[----:B------:R-:W-:Y:S02]  /*2880*/  FMNMX.FTZ R3, R22, R3, !PT ;  /* 0x0000000316037209 */ /* 0x000fe40007810000 */
[-C--:B------:R-:W-:Y:S01]  /*2890*/  ISETP.GE.AND P2, PT, R34, R4.reuse, PT ;  /* 0x000000042200720c */ /* 0x080fe20003f46270 */
[----:B-1----:R-:W-:Y:S01]  /*28a0*/  FMUL.FTZ R5, R112, UR4 ;  /* 0x0000000470057c20 */ /* 0x002fe20008410000 */
[----:B------:R-:W-:Y:S02]  /*28b0*/  FSEL R43, R201, -INF , !P0 ;  /* 0xff800000c92b7808 */ /* 0x000fe40004000000 */
[----:B------:R-:W-:Y:S01]  /*28c0*/  FMNMX.FTZ R3, R23, R3, !PT ;  /* 0x0000000317037209 */ /* 0x000fe20007810000 */
[----:B------:R1:W5:Y:S01]  /*28d0*/  MUFU.TANH R7, R5 ;  /* 0x0000000500077308 */ /* 0x0003620000002400 */
[----:B------:R-:W-:-:S02]  /*28e0*/  ISETP.GE.AND P1, PT, R36, R4, PT ;  /* 0x000000042400720c */ /* 0x000fc40003f26270 */
[----:B--2---:R-:W-:Y:S02]  /*28f0*/  FSEL R45, R10, -INF , !P2 ;  /* 0xff8000000a2d7808 */ /* 0x004fe40005000000 */
[----:B------:R-:W-:Y:S02]  /*2900*/  FMNMX.FTZ R3, R43, R3, !PT ;  /* 0x000000032b037209 */ /* 0x000fe40007810000 */
[-C--:B------:R-:W-:Y:S02]  /*2910*/  ISETP.GE.AND P0, PT, R35, R4.reuse, PT ;  /* 0x000000042300720c */ /* 0x080fe40003f06270 */
[----:B---3--:R-:W-:Y:S02]  /*2920*/  FSEL R47, R9, -INF , !P1 ;  /* 0xff800000092f7808 */ /* 0x008fe40004800000 */
[----:B------:R-:W-:Y:S02]  /*2930*/  FMNMX.FTZ R3, R45, R3, !PT ;  /* 0x000000032d037209 */ /* 0x000fe40007810000 */
[----:B------:R-:W-:-:S02]  /*2940*/  ISETP.GE.AND P2, PT, R37, R4, PT ;  /* 0x000000042500720c */ /* 0x000fc40003f46270 */
[----:B------:R-:W-:Y:S01]  /*2950*/  FSEL R48, R198, -INF , !P0 ;  /* 0xff800000c6307808 */ /* 0x000fe20004000000 */
[----:B-1----:R-:W-:Y:S01]  /*2960*/  FMUL.FTZ R5, R113, UR4 ;  /* 0x0000000471057c20 */ /* 0x002fe20008410000 */
[----:B------:R-:W-:Y:S02]  /*2970*/  FMNMX.FTZ R3, R47, R3, !PT ;  /* 0x000000032f037209 */ /* 0x000fe40007810000 */
[-C--:B------:R-:W-:Y:S01]  /*2980*/  ISETP.GE.AND P1, PT, R41, R4.reuse, PT ;  /* 0x000000042900720c */ /* 0x080fe20003f26270 */
[----:B------:R1:W2:Y:S01]  /*2990*/  MUFU.TANH R6, R5 ;  /* 0x0000000500067308 */ /* 0x0002a20000002400 */
[----:B------:R-:W-:Y:S02]  /*29a0*/  FSEL R49, R199, -INF , !P2 ;  /* 0xff800000c7317808 */ /* 0x000fe40005000000 */
[----:B------:R-:W-:Y:S02]  /*29b0*/  FMNMX.FTZ R3, R48, R3, !PT ;  /* 0x0000000330037209 */ /* 0x000fe40007810000 */
[----:B------:R-:W-:-:S02]  /*29c0*/  ISETP.GE.AND P0, PT, R42, R4, PT ;  /* 0x000000042a00720c */ /* 0x000fc40003f06270 */
[----:B-----5:R-:W-:Y:S02]  /*29d0*/  FSEL R51, R7, -INF , !P1 ;  /* 0xff80000007337808 */ /* 0x020fe40004800000 */
[----:B------:R-:W-:Y:S02]  /*29e0*/  FMNMX.FTZ R3, R49, R3, !PT ;  /* 0x0000000331037209 */ /* 0x000fe40007810000 */
[-C--:B------:R-:W-:Y:S02]  /*29f0*/  ISETP.GE.AND P2, PT, R44, R4.reuse, PT ;  /* 0x000000042c00720c */ /* 0x080fe40003f46270 */
[----:B------:R-:W-:Y:S01]  /*2a00*/  FMNMX.FTZ R3, R51, R3, !PT ;  /* 0x0000000333037209 */ /* 0x000fe20007810000 */
[----:B------:R-:W-:Y:S01]  /*2a10*/  BAR.SYNC.DEFER_BLOCKING 0x0 ;  /* 0x0000000000007b1d */ /* 0x000fe20000010000 */
[----:B------:R-:W-:Y:S01]  /*2a20*/  ISETP.GE.AND P1, PT, R46, R4, PT ;  /* 0x000000042e00720c */ /* 0x000fe20003f26270 */
[----:B-1----:R-:W-:Y:S01]  /*2a30*/  FMUL.FTZ R5, R100, UR4 ;  /* 0x0000000464057c20 */ /* 0x002fe20008410000 */
[----:B--2---:R-:W-:-:S02]  /*2a40*/  FSEL R54, R6, -INF , !P0 ;  /* 0xff80000006367808 */ /* 0x004fc40004000000 */
[----:B------:R-:W-:Y:S01]  /*2a50*/  FSEL R56, R195, -INF , !P2 ;  /* 0xff800000c3387808 */ /* 0x000fe20005000000 */
[----:B------:R1:W2:Y:S01]  /*2a60*/  MUFU.TANH R10, R5 ;  /* 0x00000005000a7308 */ /* 0x0002a20000002400 */
[----:B------:R-:W-:Y:S02]  /*2a70*/  FMNMX.FTZ R3, R54, R3, !PT ;  /* 0x0000000336037209 */ /* 0x000fe40007810000 */
[-C--:B------:R-:W-:Y:S02]  /*2a80*/  ISETP.GE.AND P0, PT, R69, R4.reuse, PT ;  /* 0x000000044500720c */ /* 0x080fe40003f06270 */
[----:B------:R-:W-:Y:S02]  /*2a90*/  FSEL R64, R196, -INF , !P1 ;  /* 0xff800000c4407808 */ /* 0x000fe40004800000 */
[----:B------:R-:W-:Y:S02]  /*2aa0*/  FMNMX.FTZ R3, R56, R3, !PT ;  /* 0x0000000338037209 */ /* 0x000fe40007810000 */
[----:B------:R-:W-:-:S02]  /*2ab0*/  ISETP.GE.AND P2, PT, R71, R4, PT ;  /* 0x000000044700720c */ /* 0x000fc40003f46270 */
[----:B------:R-:W-:Y:S02]  /*2ac0*/  FMNMX.FTZ R3, R64, R3, !PT ;  /* 0x0000000340037209 */ /* 0x000fe40007810000 */
[-C--:B------:R-:W-:Y:S02]  /*2ad0*/  ISETP.GE.AND P1, PT, R72, R4.reuse, PT ;  /* 0x000000044800720c */ /* 0x080fe40003f26270 */
[----:B------:R-:W-:Y:S01]  /*2ae0*/  IADD3 R76, R2, 0x58, RZ ;  /* 0x00000058024c7810 */ /* 0x000fe20007ffe0ff */
[----:B-1----:R-:W-:Y:S01]  /*2af0*/  FMUL.FTZ R5, R101, UR4 ;  /* 0x0000000465057c20 */ /* 0x002fe20008410000 */
[----:B--2---:R-:W-:Y:S02]  /*2b00*/  FSEL R63, R10, -INF , !P0 ;  /* 0xff8000000a3f7808 */ /* 0x004fe40004000000 */
[----:B------:R-:W-:Y:S01]  /*2b10*/  ISETP.GE.AND P0, PT, R74, R4, PT ;  /* 0x000000044a00720c */ /* 0x000fe20003f06270 */
[----:B------:R1:W2:Y:S01]  /*2b20*/  MUFU.TANH R9, R5 ;  /* 0x0000000500097308 */ /* 0x0002a20000002400 */
[----:B------:R-:W-:-:S02]  /*2b30*/  FMNMX.FTZ R3, R63, R3, !PT ;  /* 0x000000033f037209 */ /* 0x000fc40007810000 */
[----:B------:R-:W-:Y:S02]  /*2b40*/  FSEL R80, R77, -INF , !P1 ;  /* 0xff8000004d507808 */ /* 0x000fe40004800000 */
[----:B------:R-:W-:Y:S02]  /*2b50*/  FSEL R82, R181, -INF , !P0 ;  /* 0xff800000b5527808 */ /* 0x000fe40004000000 */
[-C--:B------:R-:W-:Y:S02]  /*2b60*/  ISETP.GE.AND P1, PT, R75, R4.reuse, PT ;  /* 0x000000044b00720c */ /* 0x080fe40003f26270 */
[----:B------:R-:W-:Y:S02]  /*2b70*/  ISETP.GE.AND P0, PT, R79, R4, PT ;  /* 0x000000044f00720c */ /* 0x000fe40003f06270 */
[----:B------:R-:W-:Y:S02]  /*2b80*/  IADD3 R83, R2, 0x69, RZ ;  /* 0x0000006902537810 */ /* 0x000fe40007ffe0ff */
[----:B------:R-:W-:-:S02]  /*2b90*/  FSEL R62, R61, -INF , !P0 ;  /* 0xff8000003d3e7808 */ /* 0x000fc40004000000 */
[-C--:B------:R-:W-:Y:S01]  /*2ba0*/  ISETP.GE.AND P0, PT, R83, R4.reuse, PT ;  /* 0x000000045300720c */ /* 0x080fe20003f06270 */
[----:B-1----:R-:W-:Y:S01]  /*2bb0*/  FMUL.FTZ R5, R96, UR4 ;  /* 0x0000000460057c20 */ /* 0x002fe20008410000 */
[----:B--2---:R-:W-:Y:S02]  /*2bc0*/  FSEL R70, R9, -INF , !P2 ;  /* 0xff80000009467808 */ /* 0x004fe40005000000 */
[----:B------:R-:W-:Y:S01]  /*2bd0*/  ISETP.GE.AND P2, PT, R76, R4, PT ;  /* 0x000000044c00720c */ /* 0x000fe20003f46270 */
[----:B------:R1:W2:Y:S01]  /*2be0*/  MUFU.TANH R8, R5 ;  /* 0x0000000500087308 */ /* 0x0002a20000002400 */
[----:B------:R-:W-:Y:S02]  /*2bf0*/  FMNMX.FTZ R3, R70, R3, !PT ;  /* 0x0000000346037209 */ /* 0x000fe40007810000 */
[----:B------:R-:W-:Y:S02]  /*2c00*/  IADD3 R53, R2, 0x78, RZ ;  /* 0x0000007802357810 */ /* 0x000fe40007ffe0ff */
[----:B------:R-:W-:-:S04]  /*2c10*/  FMNMX.FTZ R3, R80, R3, !PT ;  /* 0x0000000350037209 */ /* 0x000fc80007810000 */
[----:B------:R-:W-:Y:S01]  /*2c20*/  FMNMX.FTZ R3, R82, R3, !PT ;  /* 0x0000000352037209 */ /* 0x000fe20007810000 */
[----:B-1----:R-:W-:Y:S01]  /*2c30*/  FMUL.FTZ R5, R97, UR4 ;  /* 0x0000000461057c20 */ /* 0x002fe20008410000 */
[----:B--2---:R-:W-:Y:S02]  /*2c40*/  FSEL R77, R8, -INF , !P2 ;  /* 0xff800000084d7808 */ /* 0x004fe40005000000 */
[-C--:B------:R-:W-:Y:S01]  /*2c50*/  ISETP.GE.AND P2, PT, R78, R4.reuse, PT ;  /* 0x000000044e00720c */ /* 0x080fe20003f46270 */
[----:B------:R1:W2:Y:S01]  /*2c60*/  MUFU.TANH R6, R5 ;  /* 0x0000000500067308 */ /* 0x0002a20000002400 */
[----:B------:R-:W-:Y:S02]  /*2c70*/  FMNMX.FTZ R3, R77, R3, !PT ;  /* 0x000000034d037209 */ /* 0x000fe40007810000 */
[----:B------:R-:W-:Y:S02]  /*2c80*/  FSEL R61, R170, -INF , !P2 ;  /* 0xff800000aa3d7808 */ /* 0x000fe40005000000 */
[----:B------:R-:W-:-:S04]  /*2c90*/  ISETP.GE.AND P2, PT, R84, R4, PT ;  /* 0x000000045400720c */ /* 0x000fc80003f46270 */
[----:B------:R-:W-:Y:S01]  /*2ca0*/  FSEL R67, R52, -INF , !P2 ;  /* 0xff80000034437808 */ /* 0x000fe20005000000 */
[----:B------:R-:W-:Y:S02]  /*2cb0*/  VIADD R52, R2, 0x79 ;  /* 0x0000007902347836 */ /* 0x000fe40000000000 */
[----:B-1----:R-:W-:Y:S01]  /*2cc0*/  FMUL.FTZ R5, R92, UR4 ;  /* 0x000000045c057c20 */ /* 0x002fe20008410000 */
[----:B--2---:R-:W-:Y:S02]  /*2cd0*/  FSEL R68, R6, -INF , !P1 ;  /* 0xff80000006447808 */ /* 0x004fe40004800000 */
[----:B------:R-:W-:Y:S01]  /*2ce0*/  ISETP.GE.AND P1, PT, R81, R4, PT ;  /* 0x000000045100720c */ /* 0x000fe20003f26270 */
[----:B------:R1:W2:Y:S01]  /*2cf0*/  MUFU.TANH R9, R5 ;  /* 0x0000000500097308 */ /* 0x0002a20000002400 */
[----:B------:R-:W-:-:S04]  /*2d00*/  FMNMX.FTZ R3, R68, R3, !PT ;  /* 0x0000000344037209 */ /* 0x000fc80007810000 */
        /* <DEDUP_REMOVED lines=8> */
[----:B------:R-:W-:Y:S01]  /*2d90*/  ISETP.GE.AND P1, PT, R52, R4, PT ;  /* 0x000000043400720c */ /* 0x000fe20003f26270 */
[----:B-1----:R-:W-:Y:S01]  /*2da0*/  FMUL.FTZ R5, R88, UR4 ;  /* 0x0000000458057c20 */ /* 0x002fe20008410000 */
[----:B--2---:R-:W-:-:S02]  /*2db0*/  FSEL R58, R7, -INF , !P0 ;  /* 0xff800000073a7808 */ /* 0x004fc40004000000 */
[----:B------:R-:W-:Y:S01]  /*2dc0*/  ISETP.GE.AND P0, PT, R53, R4, PT ;  /* 0x000000043500720c */ /* 0x000fe20003f06270 */
[----:B------:R1:W2:Y:S01]  /*2dd0*/  MUFU.TANH R6, R5 ;  /* 0x0000000500067308 */ /* 0x0002a20000002400 */
[----:B------:R-:W-:-:S04]  /*2de0*/  FMNMX.FTZ R3, R58, R3, !PT ;  /* 0x000000033a037209 */ /* 0x000fc80007810000 */
[----:B------:R-:W-:-:S04]  /*2df0*/  FMNMX.FTZ R3, R67, R3, !PT ;  /* 0x0000000343037209 */ /* 0x000fc80007810000 */
[----:B------:R-:W-:Y:S01]  /*2e00*/  FMNMX.FTZ R3, R73, R3, !PT ;  /* 0x0000000349037209 */ /* 0x000fe20007810000 */
[----:B-1----:R-:W-:Y:S01]  /*2e10*/  FMUL.FTZ R5, R89, UR4 ;  /* 0x0000000459057c20 */ /* 0x002fe20008410000 */
[----:B--2---:R-:W-:Y:S02]  /*2e20*/  FSEL R66, R6, -INF , !P0 ;  /* 0xff80000006427808 */ /* 0x004fe40004000000 */
[----:B------:R-:W-:Y:S02]  /*2e30*/  ISETP.NE.AND P0, PT, R209, 0x1, PT ;  /* 0x00000001d100780c */ /* 0x000fe40003f05270 */
[----:B------:R-:W-:Y:S01]  /*2e40*/  FMNMX.FTZ R3, R66, R3, !PT ;  /* 0x0000000342037209 */ /* 0x000fe20007810000 */
[----:B------:R-:W1:Y:S02]  /*2e50*/  MUFU.TANH R5, R5 ;  /* 0x0000000500057308 */ /* 0x000e640000002400 */
[----:B-1----:R-:W-:-:S04]  /*2e60*/  FSEL R65, R5, -INF , !P1 ;  /* 0xff80000005417808 */ /* 0x002fc80004800000 */
[----:B------:R-:W-:-:S04]  /*2e70*/  FMNMX.FTZ R12, R65, R3, !PT ;  /* 0x00000003410c7209 */ /* 0x000fc80007810000 */
[----:B----4-:R-:W-:Y:S05]  /*2e80*/  @!P0 BRA `(.L_x_268) ;  /* 0x0000000000588947 */ /* 0x010fea0003800000 */
        /* <DEDUP_REMOVED lines=22> */
.L_x_268:
[----:B------:R-:W2:Y:S01]  /*2ff0*/  SHFL.BFLY PT, R40, R12, 0x2, 0x1f ;  /* 0x0c401f000c287f89 */ /* 0x000ea200000e0000 */
[----:B------:R-:W-:Y:S01]  /*3000*/  FMUL.FTZ R3, R111, UR4 ;  /* 0x000000046f037c20 */ /* 0x000fe20008410000 */
[----:B------:R-:W-:Y:S01]  /*3010*/  ULDC UR6, c[0x0][0x2ec] ;  /* 0x0000bb0000067ab9 */ /* 0x000fe20000000800 */
[----:B-1----:R-:W-:Y:S01]  /*3020*/  VIADDMNMX R5, R14, 0x8, R104, PT ;  /* 0x000000080e057846 */ /* 0x002fe20003800168 */
[----:B------:R-:W1:Y:S03]  /*3030*/  MUFU.TANH R13, R13 ;  /* 0x0000000d000d7308 */ /* 0x000e660000002400 */
[-C--:B------:R-:W-:Y:S02]  /*3040*/  ISETP.GE.AND P3, PT, R2, R5.reuse, PT ;  /* 0x000000050200720c */ /* 0x080fe40003f66270 */
[----:B------:R-:W-:Y:S02]  /*3050*/  ISETP.GE.AND P2, PT, R26, R5, PT ;  /* 0x000000051a00720c */ /* 0x000fe40003f46270 */
[----:B------:R-:W-:Y:S01]  /*3060*/  FSEL R9, R164, -INF , !P3 ;  /* 0xff800000a4097808 */ /* 0x000fe20005800000 */
[----:B------:R3:W4:Y:S01]  /*3070*/  MUFU.TANH R6, R3 ;  /* 0x0000000300067308 */ /* 0x0007220000002400 */
[----:B------:R-:W-:-:S02]  /*3080*/  FSEL R8, R159, -INF , !P2 ;  /* 0xff8000009f087808 */ /* 0x000fc40005000000 */
[-C--:B------:R-:W-:Y:S02]  /*3090*/  ISETP.GE.AND P2, PT, R28, R5.reuse, PT ;  /* 0x000000051c00720c */ /* 0x080fe40003f46270 */
[----:B--2---:R-:W-:Y:S02]  /*30a0*/  FMNMX.FTZ R40, R12, R40, !PT ;  /* 0x000000280c287209 */ /* 0x004fe40007810000 */
[----:B------:R-:W-:Y:S02]  /*30b0*/  FSEL R12, R50, -INF , !P2 ;  /* 0xff800000320c7808 */ /* 0x000fe40005000000 */
[----:B------:R-:W-:Y:S01]  /*30c0*/  ISETP.GE.AND P2, PT, R29, R5, PT ;  /* 0x000000051d00720c */ /* 0x000fe20003f46270 */
[----:B---3--:R-:W-:Y:S01]  /*30d0*/  FMUL.FTZ R3, R114, UR4 ;  /* 0x0000000472037c20 */ /* 0x008fe20008410000 */
[----:B------:R-:W2:Y:S03]  /*30e0*/  SHFL.BFLY PT, R4, R40, 0x1, 0x1f ;  /* 0x0c201f0028047f89 */ /* 0x000ea600000e0000 */
[----:B------:R3:W-:Y:S02]  /*30f0*/  MUFU.TANH R7, R3 ;  /* 0x0000000300077308 */ /* 0x0007e40000002400 */
[----:B---3--:R-:W-:-:S06]  /*3100*/  FMUL.FTZ R3, R115, UR4 ;  /* 0x0000000473037c20 */ /* 0x008fcc0008410000 */
[----:B------:R3:W5:Y:S01]  /*3110*/  MUFU.TANH R55, R3 ;  /* 0x0000000300377308 */ /* 0x0007620000002400 */
[----:B--2---:R-:W-:Y:S01]  /*3120*/  FMNMX.FTZ R40, R40, R4, !PT ;  /* 0x0000000428287209 */ /* 0x004fe20007810000 */
[----:B------:R-:W-:-:S03]  /*3130*/  FMUL.FTZ R4, R91, UR4 ;  /* 0x000000045b047c20 */ /* 0x000fc60008410000 */
[----:B------:R-:W-:Y:S01]  /*3140*/  FSETP.NEU.FTZ.AND P1, PT, R40, -INF , PT ;  /* 0xff8000002800780b */ /* 0x000fe20003f3d000 */
[----:B---3--:R-:W-:-:S04]  /*3150*/  FMUL.FTZ R3, R102, UR4 ;  /* 0x0000000466037c20 */ /* 0x008fc80008410000 */
[----:B------:R2:W-:Y:S02]  /*3160*/  MUFU.TANH R60, R3 ;  /* 0x00000003003c7308 */ /* 0x0005e40000002400 */
[----:B--2---:R-:W-:-:S06]  /*3170*/  FMUL.FTZ R3, R103, UR4 ;  /* 0x0000000467037c20 */ /* 0x004fcc0008410000 */
[----:B------:R2:W3:Y:S02]  /*3180*/  MUFU.TANH R57, R3 ;  /* 0x0000000300397308 */ /* 0x0004e40000002400 */
[----:B--2---:R-:W-:-:S06]  /*3190*/  FMUL.FTZ R3, R98, UR4 ;  /* 0x0000000462037c20 */ /* 0x004fcc0008410000 */
[----:B------:R2:W3:Y:S02]  /*31a0*/  MUFU.TANH R86, R3 ;  /* 0x0000000300567308 */ /* 0x0004e40000002400 */
[----:B--2---:R-:W-:-:S06]  /*31b0*/  FMUL.FTZ R3, R99, UR4 ;  /* 0x0000000463037c20 */ /* 0x004fcc0008410000 */
[----:B------:R2:W-:Y:S02]  /*31c0*/  MUFU.TANH R87, R3 ;  /* 0x0000000300577308 */ /* 0x0005e40000002400 */
[----:B--2---:R-:W-:-:S06]  /*31d0*/  FMUL.FTZ R3, R94, UR4 ;  /* 0x000000045e037c20 */ /* 0x004fcc0008410000 */
[----:B------:R2:W3:Y:S02]  /*31e0*/  MUFU.TANH R88, R3 ;  /* 0x0000000300587308 */ /* 0x0004e40000002400 */
[----:B--2---:R-:W-:-:S06]  /*31f0*/  FMUL.FTZ R3, R95, UR4 ;  /* 0x000000045f037c20 */ /* 0x004fcc0008410000 */
[----:B------:R2:W3:Y:S02]  /*3200*/  MUFU.TANH R89, R3 ;  /* 0x0000000300597308 */ /* 0x0004e40000002400 */
[----:B--2---:R-:W-:-:S06]  /*3210*/  FMUL.FTZ R3, R90, UR4 ;  /* 0x000000045a037c20 */ /* 0x004fcc0008410000 */
[----:B------:R-:W-:Y:S08]  /*3220*/  MUFU.TANH R90, R4 ;  /* 0x00000004005a7308 */ /* 0x000ff00000002400 */
[----:B------:R2:W3:Y:S02]  /*3230*/  MUFU.TANH R92, R3 ;  /* 0x00000003005c7308 */ /* 0x0004e40000002400 */
[----:B--2---:R-:W-:-:S05]  /*3240*/  FMUL.FTZ R3, R40, UR6 ;  /* 0x0000000628037c20 */ /* 0x004fca0008410000 */
[----:B------:R-:W-:Y:S02]  /*3250*/  FSEL R3, R3, RZ, P1 ;  /* 0x000000ff03037208 */ /* 0x000fe40000800000 */
[----:B------:R-:W-:-:S03]  /*3260*/  ISETP.GE.AND P1, PT, R25, R5, PT ;  /* 0x000000051900720c */ /* 0x000fc60003f26270 */
[----:B------:R-:W-:Y:S01]  /*3270*/  FFMA.FTZ R4, R15, UR6, -R3 ;  /* 0x000000060f047c23 */ /* 0x000fe20008010803 */
[----:B------:R-:W-:Y:S02]  /*3280*/  FSEL R11, R39, -INF , !P1 ;  /* 0xff800000270b7808 */ /* 0x000fe40004800000 */
[----:B------:R-:W-:Y:S01]  /*3290*/  FMNMX.FTZ R39, R9, R8, !PT ;  /* 0x0000000809277209 */ /* 0x000fe20007810000 */
[----:B------:R2:W-:Y:S01]  /*32a0*/  MUFU.EX2 R221, R4 ;  /* 0x0000000400dd7308 */ /* 0x0005e20000000800 */
[----:B------:R-:W-:Y:S02]  /*32b0*/  ISETP.GE.AND P1, PT, R27, R5, PT ;  /* 0x000000051b00720c */ /* 0x000fe40003f26270 */
[----:B------:R-:W-:Y:S02]  /*32c0*/  FMNMX.FTZ R39, R11, R39, !PT ;  /* 0x000000270b277209 */ /* 0x000fe40007810000 */
[----:B------:R-:W-:Y:S02]  /*32d0*/  FSEL R10, R158, -INF , !P1 ;  /* 0xff8000009e0a7808 */ /* 0x000fe40004800000 */
[----:B------:R-:W-:-:S02]  /*32e0*/  FMNMX.FTZ R39, R12, R39, !PT ;  /* 0x000000270c277209 */ /* 0x000fc40007810000 */
[----:B------:R-:W-:Y:S02]  /*32f0*/  ISETP.GE.AND P1, PT, R31, R5, PT ;  /* 0x000000051f00720c */ /* 0x000fe40003f26270 */
[----:B------:R-:W-:Y:S02]  /*3300*/  FSEL R15, R157, -INF , !P2 ;  /* 0xff8000009d0f7808 */ /* 0x000fe40005000000 */
[----:B------:R-:W-:Y:S02]  /*3310*/  FMNMX.FTZ R39, R10, R39, !PT ;  /* 0x000000270a277209 */ /* 0x000fe40007810000 */
[----:B------:R-:W-:Y:S01]  /*3320*/  ISETP.GE.AND P2, PT, R30, R5, PT ;  /* 0x000000051e00720c */ /* 0x000fe20003f46270 */
[----:B--2---:R-:W-:Y:S01]  /*3330*/  FFMA.FTZ R4, R16, UR6, -R3 ;  /* 0x0000000610047c23 */ /* 0x004fe20008010803 */
[----:B------:R-:W-:Y:S02]  /*3340*/  FSEL R16, R38, -INF , !P1 ;  /* 0xff80000026107808 */ /* 0x000fe40004800000 */
[----:B------:R-:W-:Y:S01]  /*3350*/  FMNMX.FTZ R39, R15, R39, !PT ;  /* 0x000000270f277209 */ /* 0x000fe20007810000 */
[----:B------:R2:W-:Y:S01]  /*3360*/  MUFU.EX2 R220, R4 ;  /* 0x0000000400dc7308 */ /* 0x0005e20000000800 */
[----:B------:R-:W-:-:S02]  /*3370*/  ISETP.GE.AND P1, PT, R33, R5, PT ;  /* 0x000000052100720c */ /* 0x000fc40003f26270 */
[----:B------:R-:W-:Y:S01]  /*3380*/  FMNMX.FTZ R39, R16, R39, !PT ;  /* 0x0000002710277209 */ /* 0x000fe20007810000 */
[----:B--2---:R-:W-:-:S04]  /*3390*/  FFMA.FTZ R4, R19, UR6, -R3 ;  /* 0x0000000613047c23 */ /* 0x004fc80008010803 */
[----:B------:R2:W-:Y:S02]  /*33a0*/  MUFU.EX2 R222, R4 ;  /* 0x0000000400de7308 */ /* 0x0005e40000000800 */
[----:B--2---:R-:W-:Y:S01]  /*33b0*/  FFMA.FTZ R4, R18, UR6, -R3 ;  /* 0x0000000612047c23 */ /* 0x004fe20008010803 */
[----:B------:R-:W-:Y:S02]  /*33c0*/  FSEL R18, R156, -INF , !P1 ;  /* 0xff8000009c127808 */ /* 0x000fe40004800000 */
[----:B------:R-:W-:-:S03]  /*33d0*/  ISETP.GE.AND P1, PT, R34, R5, PT ;  /* 0x000000052200720c */ /* 0x000fc60003f26270 */
[----:B------:R2:W-:Y:S01]  /*33e0*/  MUFU.EX2 R227, R4 ;  /* 0x0000000400e37308 */ /* 0x0005e20000000800 */
[----:B-1----:R-:W-:Y:S02]  /*33f0*/  FSEL R13, R13, -INF , !P1 ;  /* 0xff8000000d0d7808 */ /* 0x002fe40004800000 */
[-C--:B------:R-:W-:Y:S01]  /*3400*/  ISETP.GE.AND P1, PT, R35, R5.reuse, PT ;  /* 0x000000052300720c */ /* 0x080fe20003f26270 */
[----:B--2---:R-:W-:Y:S01]  /*3410*/  FFMA.FTZ R4, R17, UR6, -R3 ;  /* 0x0000000611047c23 */ /* 0x004fe20008010803 */
[----:B------:R-:W-:Y:S02]  /*3420*/  FSEL R17, R24, -INF , !P2 ;  /* 0xff80000018117808 */ /* 0x000fe40005000000 */
[----:B------:R-:W-:Y:S01]  /*3430*/  ISETP.GE.AND P2, PT, R32, R5, PT ;  /* 0x000000052000720c */ /* 0x000fe20003f46270 */
[----:B------:R1:W-:Y:S01]  /*3440*/  MUFU.EX2 R245, R4 ;  /* 0x0000000400f57308 */ /* 0x0003e20000000800 */
[----:B------:R-:W-:Y:S02]  /*3450*/  FMNMX.FTZ R39, R17, R39, !PT ;  /* 0x0000002711277209 */ /* 0x000fe40007810000 */
[----:B------:R-:W-:-:S02]  /*3460*/  FSEL R19, R155, -INF , !P2 ;  /* 0xff8000009b137808 */ /* 0x000fc40005000000 */
[----:B------:R-:W-:Y:S02]  /*3470*/  FMNMX.FTZ R39, R18, R39, !PT ;  /* 0x0000002712277209 */ /* 0x000fe40007810000 */
[----:B------:R-:W-:Y:S02]  /*3480*/  ISETP.GE.AND P2, PT, R36, R5, PT ;  /* 0x000000052400720c */ /* 0x000fe40003f46270 */
[----:B------:R-:W-:-:S04]  /*3490*/  FMNMX.FTZ R39, R19, R39, !PT ;  /* 0x0000002713277209 */ /* 0x000fc80007810000 */
[----:B------:R-:W-:Y:S01]  /*34a0*/  FMNMX.FTZ R39, R13, R39, !PT ;  /* 0x000000270d277209 */ /* 0x000fe20007810000 */
[----:B-1----:R-:W-:Y:S01]  /*34b0*/  FFMA.FTZ R4, R20, UR6, -R3 ;  /* 0x0000000614047c23 */ /* 0x002fe20008010803 */
[----:B----4-:R-:W-:Y:S02]  /*34c0*/  FSEL R20, R6, -INF , !P2 ;  /* 0xff80000006147808 */ /* 0x010fe40005000000 */
[----:B------:R-:W-:Y:S01]  /*34d0*/  ISETP.GE.AND P2, PT, R37, R5, PT ;  /* 0x000000052500720c */ /* 0x000fe20003f46270 */
[----:B------:R1:W-:Y:S01]  /*34e0*/  MUFU.EX2 R244, R4 ;  /* 0x0000000400f47308 */ /* 0x0003e20000000800 */
[----:B------:R-:W-:Y:S02]  /*34f0*/  FMNMX.FTZ R39, R20, R39, !PT ;  /* 0x0000002714277209 */ /* 0x000fe40007810000 */
[----:B------:R-:W-:-:S04]  /*3500*/  VIADDMNMX R6, R14, 0x40, R104, PT ;  /* 0x000000400e067846 */ /* 0x000fc80003800168 */
[-C--:B------:R-:W-:Y:S02]  /*3510*/  ISETP.GE.AND P6, PT, R2, R6.reuse, PT ;  /* 0x000000060200720c */ /* 0x080fe40003fc6270 */
[----:B------:R-:W-:Y:S01]  /*3520*/  ISETP.GE.AND P3, PT, R25, R6, PT ;  /* 0x000000061900720c */ /* 0x000fe20003f66270 */
[--C-:B-1----:R-:W-:Y:S01]  /*3530*/  FFMA.FTZ R4, R21, UR6, -R3.reuse ;  /* 0x0000000615047c23 */ /* 0x102fe20008010803 */
[----:B------:R-:W-:Y:S02]  /*3540*/  FSEL R21, R151, -INF , !P1 ;  /* 0xff80000097157808 */ /* 0x000fe40004800000 */
[----:B------:R-:W-:Y:S01]  /*3550*/  ISETP.GE.AND P1, PT, R41, R5, PT ;  /* 0x000000052900720c */ /* 0x000fe20003f26270 */
[----:B------:R1:W-:Y:S01]  /*3560*/  MUFU.EX2 R247, R4 ;  /* 0x0000000400f77308 */ /* 0x0003e20000000800 */
[----:B------:R-:W-:Y:S01]  /*3570*/  FMNMX.FTZ R39, R21, R39, !PT ;  /* 0x0000002715277209 */ /* 0x000fe20007810000 */
[----:B-1----:R-:W-:Y:S01]  /*3580*/  FFMA.FTZ R4, R22, UR6, -R3 ;  /* 0x0000000616047c23 */ /* 0x002fe20008010803 */
[----:B------:R-:W-:-:S02]  /*3590*/  FSEL R22, R150, -INF , !P2 ;  /* 0xff80000096167808 */ /* 0x000fc40005000000 */
[----:B------:R-:W-:-:S03]  /*35a0*/  ISETP.GE.AND P2, PT, R42, R5, PT ;  /* 0x000000052a00720c */ /* 0x000fc60003f46270 */
[----:B------:R1:W-:Y:S01]  /*35b0*/  MUFU.EX2 R249, R4 ;  /* 0x0000000400f97308 */ /* 0x0003e20000000800 */
[----:B------:R-:W-:Y:S02]  /*35c0*/  FMNMX.FTZ R39, R22, R39, !PT ;  /* 0x0000002716277209 */ /* 0x000fe40007810000 */
[----:B-----5:R-:W-:Y:S02]  /*35d0*/  FSEL R24, R55, -INF , !P2 ;  /* 0xff80000037187808 */ /* 0x020fe40005000000 */
[-C--:B------:R-:W-:Y:S01]  /*35e0*/  ISETP.GE.AND P2, PT, R46, R5.reuse, PT ;  /* 0x000000052e00720c */ /* 0x080fe20003f46270 */
[----:B-1----:R-:W-:Y:S01]  /*35f0*/  FFMA.FTZ R4, R23, UR6, -R3 ;  /* 0x0000000617047c23 */ /* 0x002fe20008010803 */
[----:B------:R-:W-:Y:S02]  /*3600*/  FSEL R23, R7, -INF , !P1 ;  /* 0xff80000007177808 */ /* 0x000fe40004800000 */
[----:B------:R-:W-:Y:S01]  /*3610*/  ISETP.GE.AND P1, PT, R44, R5, PT ;  /* 0x000000052c00720c */ /* 0x000fe20003f26270 */
[----:B------:R1:W-:Y:S01]  /*3620*/  MUFU.EX2 R251, R4 ;  /* 0x0000000400fb7308 */ /* 0x0003e20000000800 */
[----:B------:R-:W-:-:S02]  /*3630*/  FMNMX.FTZ R39, R23, R39, !PT ;  /* 0x0000002717277209 */ /* 0x000fc40007810000 */
[----:B------:R-:W-:Y:S02]  /*3640*/  FSEL R38, R147, -INF , !P1 ;  /* 0xff80000093267808 */ /* 0x000fe40004800000 */
[----:B------:R-:W-:Y:S02]  /*3650*/  FMNMX.FTZ R39, R24, R39, !PT ;  /* 0x0000002718277209 */ /* 0x000fe40007810000 */
[----:B------:R-:W-:Y:S02]  /*3660*/  ISETP.GE.AND P1, PT, R69, R5, PT ;  /* 0x000000054500720c */ /* 0x000fe40003f26270 */
[----:B------:R-:W-:Y:S02]  /*3670*/  FMNMX.FTZ R39, R38, R39, !PT ;  /* 0x0000002726277209 */ /* 0x000fe40007810000 */
[----:B------:R-:W-:-:S04]  /*3680*/  VIADDMNMX R7, R14, 0x48, R104, PT ;  /* 0x000000480e077846 */ /* 0x000fc80003800168 */
[----:B------:R-:W-:Y:S01]  /*3690*/  ISETP.GE.AND P5, PT, R2, R7, PT ;  /* 0x000000070200720c */ /* 0x000fe20003fa6270 */
[--C-:B------:R-:W-:Y:S01]  /*36a0*/  FFMA.FTZ R2, R67, UR6, -R3.reuse ;  /* 0x0000000643027c23 */ /* 0x100fe20008010803 */
[----:B-1----:R-:W-:Y:S01]  /*36b0*/  FFMA.FTZ R4, R43, UR6, -R3 ;  /* 0x000000062b047c23 */ /* 0x002fe20008010803 */
[----:B------:R-:W-:Y:S02]  /*36c0*/  FSEL R43, R146, -INF , !P2 ;  /* 0xff800000922b7808 */ /* 0x000fe40005000000 */
[----:B------:R-:W-:Y:S01]  /*36d0*/  ISETP.GE.AND P2, PT, R71, R5, PT ;  /* 0x000000054700720c */ /* 0x000fe20003f46270 */
[----:B------:R1:W-:Y:S01]  /*36e0*/  MUFU.EX2 R252, R4 ;  /* 0x0000000400fc7308 */ /* 0x0003e20000000800 */
[----:B------:R-:W-:Y:S02]  /*36f0*/  FMNMX.FTZ R39, R43, R39, !PT ;  /* 0x000000272b277209 */ /* 0x000fe40007810000 */
[----:B---3--:R-:W-:Y:S02]  /*3700*/  FSEL R50, R57, -INF , !P2 ;  /* 0xff80000039327808 */ /* 0x008fe40005000000 */
[----:B------:R-:W-:-:S02]  /*3710*/  ISETP.GE.AND P2, PT, R74, R5, PT ;  /* 0x000000054a00720c */ /* 0x000fc40003f46270 */
[----:B------:R-:W-:Y:S01]  /*3720*/  ISETP.GE.AND P4, PT, R26, R7, PT ;  /* 0x000000071a00720c */ /* 0x000fe20003f86270 */
[----:B------:R2:W-:Y:S01]  /*3730*/  MUFU.EX2 R238, R2 ;  /* 0x0000000200ee7308 */ /* 0x0005e20000000800 */
[----:B------:R-:W-:Y:S02]  /*3740*/  FSEL R57, R142, -INF , !P2 ;  /* 0xff8000008e397808 */ /* 0x000fe40005000000 */
[-C--:B------:R-:W-:Y:S01]  /*3750*/  ISETP.GE.AND P2, PT, R75, R5.reuse, PT ;  /* 0x000000054b00720c */ /* 0x080fe20003f46270 */
[----:B-1----:R-:W-:Y:S01]  /*3760*/  FFMA.FTZ R4, R45, UR6, -R3 ;  /* 0x000000062d047c23 */ /* 0x002fe20008010803 */
[----:B------:R-:W-:Y:S02]  /*3770*/  FSEL R45, R60, -INF , !P1 ;  /* 0xff8000003c2d7808 */ /* 0x000fe40004800000 */
[----:B------:R-:W-:Y:S01]  /*3780*/  ISETP.GE.AND P1, PT, R72, R5, PT ;  /* 0x000000054800720c */ /* 0x000fe20003f26270 */
[----:B------:R1:W-:Y:S01]  /*3790*/  MUFU.EX2 R250, R4 ;  /* 0x0000000400fa7308 */ /* 0x0003e20000000800 */
[----:B------:R-:W-:-:S02]  /*37a0*/  FMNMX.FTZ R39, R45, R39, !PT ;  /* 0x000000272d277209 */ /* 0x000fc40007810000 */
[----:B------:R-:W-:Y:S01]  /*37b0*/  FSEL R55, R143, -INF , !P1 ;  /* 0xff8000008f377808 */ /* 0x000fe20004800000 */
[----:B--2---:R-:W-:Y:S01]  /*37c0*/  FFMA.FTZ R2, R73, UR6, -R3 ;  /* 0x0000000649027c23 */ /* 0x004fe20008010803 */
[----:B------:R-:W-:Y:S02]  /*37d0*/  FMNMX.FTZ R39, R50, R39, !PT ;  /* 0x0000002732277209 */ /* 0x000fe40007810000 */
[----:B------:R-:W-:Y:S01]  /*37e0*/  ISETP.GE.AND P1, PT, R76, R5, PT ;  /* 0x000000054c00720c */ /* 0x000fe20003f26270 */
[----:B------:R2:W-:Y:S01]  /*37f0*/  MUFU.EX2 R234, R2 ;  /* 0x0000000200ea7308 */ /* 0x0005e20000000800 */
[----:B------:R-:W-:Y:S02]  /*3800*/  FMNMX.FTZ R39, R55, R39, !PT ;  /* 0x0000002737277209 */ /* 0x000fe40007810000 */
[----:B------:R-:W-:Y:S02]  /*3810*/  FSEL R60, R86, -INF , !P1 ;  /* 0xff800000563c7808 */ /* 0x000fe40004800000 */
[----:B------:R-:W-:-:S02]  /*3820*/  FMNMX.FTZ R39, R57, R39, !PT ;  /* 0x0000002739277209 */ /* 0x000fc40007810000 */
[----:B------:R-:W-:Y:S01]  /*3830*/  ISETP.GE.AND P1, PT, R79, R5, PT ;  /* 0x000000054f00720c */ /* 0x000fe20003f26270 */
[--C-:B-1----:R-:W-:Y:S01]  /*3840*/  FFMA.FTZ R4, R47, UR6, -R3.reuse ;  /* 0x000000062f047c23 */ /* 0x102fe20008010803 */
[----:B------:R-:W-:Y:S02]  /*3850*/  FMNMX.FTZ R39, R60, R39, !PT ;  /* 0x000000273c277209 */ /* 0x000fe40007810000 */
[----:B------:R-:W-:Y:S01]  /*3860*/  FSEL R86, R138, -INF , !P1 ;  /* 0xff8000008a567808 */ /* 0x000fe20004800000 */
[----:B------:R1:W-:Y:S01]  /*3870*/  MUFU.EX2 R248, R4 ;  /* 0x0000000400f87308 */ /* 0x0003e20000000800 */
[----:B------:R-:W-:Y:S01]  /*3880*/  ISETP.GE.AND P1, PT, R81, R5, PT ;  /* 0x000000055100720c */ /* 0x000fe20003f26270 */
[----:B--2---:R-:W-:-:S03]  /*3890*/  FFMA.FTZ R2, R66, UR6, -R3 ;  /* 0x0000000642027c23 */ /* 0x004fc60008010803 */
[----:B------:R-:W-:Y:S02]  /*38a0*/  FSEL R88, R88, -INF , !P1 ;  /* 0xff80000058587808 */ /* 0x000fe40004800000 */
[----:B------:R-:W-:Y:S01]  /*38b0*/  ISETP.GE.AND P1, PT, R84, R5, PT ;  /* 0x000000055400720c */ /* 0x000fe20003f26270 */
[----:B------:R-:W-:Y:S01]  /*38c0*/  MUFU.EX2 R228, R2 ;  /* 0x0000000200e47308 */ /* 0x000fe20000000800 */
[----:B-1----:R-:W-:Y:S01]  /*38d0*/  FFMA.FTZ R4, R48, UR6, -R3 ;  /* 0x0000000630047c23 */ /* 0x002fe20008010803 */
[----:B------:R-:W-:-:S06]  /*38e0*/  FSEL R48, R129, -INF , !P3 ;  /* 0xff80000081307808 */ /* 0x000fcc0005800000 */
[----:B------:R1:W-:Y:S02]  /*38f0*/  MUFU.EX2 R246, R4 ;  /* 0x0000000400f67308 */ /* 0x0003e40000000800 */
[----:B-1----:R-:W-:Y:S01]  /*3900*/  FFMA.FTZ R4, R49, UR6, -R3 ;  /* 0x0000000631047c23 */ /* 0x002fe20008010803 */
[----:B------:R-:W-:Y:S02]  /*3910*/  FSEL R49, R193, -INF , !P6 ;  /* 0xff800000c1317808 */ /* 0x000fe40007000000 */
[----:B------:R-:W-:-:S03]  /*3920*/  ISETP.GE.AND P6, PT, R28, R6, PT ;  /* 0x000000061c00720c */ /* 0x000fc60003fc6270 */
[----:B------:R1:W-:Y:S01]  /*3930*/  MUFU.EX2 R243, R4 ;  /* 0x0000000400f37308 */ /* 0x0003e20000000800 */
[----:B------:R-:W-:Y:S02]  /*3940*/  FSEL R47, R132, -INF , !P6 ;  /* 0xff800000842f7808 */ /* 0x000fe40007000000 */
[----:B------:R-:W-:Y:S01]  /*3950*/  ISETP.GE.AND P6, PT, R29, R7, PT ;  /* 0x000000071d00720c */ /* 0x000fe20003fc6270 */
[----:B-1----:R-:W-:-:S04]  /*3960*/  FFMA.FTZ R4, R51, UR6, -R3 ;  /* 0x0000000633047c23 */ /* 0x002fc80008010803 */
[----:B------:R1:W-:Y:S02]  /*3970*/  MUFU.EX2 R242, R4 ;  /* 0x0000000400f27308 */ /* 0x0003e40000000800 */
[----:B-1----:R-:W-:Y:S01]  /*3980*/  FFMA.FTZ R4, R54, UR6, -R3 ;  /* 0x0000000636047c23 */ /* 0x002fe20008010803 */
[----:B------:R-:W-:Y:S02]  /*3990*/  FSEL R54, R87, -INF , !P2 ;  /* 0xff80000057367808 */ /* 0x000fe40005000000 */
[----:B------:R-:W-:-:S03]  /*39a0*/  ISETP.GE.AND P2, PT, R78, R5, PT ;  /* 0x000000054e00720c */ /* 0x000fc60003f46270 */
[----:B------:R1:W-:Y:S01]  /*39b0*/  MUFU.EX2 R237, R4 ;  /* 0x0000000400ed7308 */ /* 0x0003e20000000800 */
[----:B------:R-:W-:Y:S02]  /*39c0*/  FMNMX.FTZ R39, R54, R39, !PT ;  /* 0x0000002736277209 */ /* 0x000fe40007810000 */
[----:B------:R-:W-:Y:S02]  /*39d0*/  FSEL R87, R136, -INF , !P2 ;  /* 0xff80000088577808 */ /* 0x000fe40005000000 */
[----:B------:R-:W-:Y:S02]  /*39e0*/  FMNMX.FTZ R39, R86, R39, !PT ;  /* 0x0000002756277209 */ /* 0x000fe40007810000 */
[----:B------:R-:W-:Y:S02]  /*39f0*/  ISETP.GE.AND P2, PT, R83, R5, PT ;  /* 0x000000055300720c */ /* 0x000fe40003f46270 */
[----:B------:R-:W-:-:S04]  /*3a00*/  FMNMX.FTZ R39, R87, R39, !PT ;  /* 0x0000002757277209 */ /* 0x000fc80007810000 */
[----:B------:R-:W-:Y:S01]  /*3a10*/  FMNMX.FTZ R39, R88, R39, !PT ;  /* 0x0000002758277209 */ /* 0x000fe20007810000 */
[--C-:B-1----:R-:W-:Y:S01]  /*3a20*/  FFMA.FTZ R4, R56, UR6, -R3.reuse ;  /* 0x0000000638047c23 */ /* 0x102fe20008010803 */
[----:B------:R-:W-:Y:S02]  /*3a30*/  FSEL R56, R192, -INF , !P5 ;  /* 0xff800000c0387808 */ /* 0x000fe40006800000 */
[----:B------:R-:W-:Y:S01]  /*3a40*/  ISETP.GE.AND P5, PT, R28, R7, PT ;  /* 0x000000071c00720c */ /* 0x000fe20003fa6270 */
[----:B------:R1:W-:Y:S02]  /*3a50*/  MUFU.EX2 R235, R4 ;  /* 0x0000000400eb7308 */ /* 0x0003e40000000800 */
[----:B-1----:R-:W-:Y:S01]  /*3a60*/  FFMA.FTZ R4, R64, UR6, -R3 ;  /* 0x0000000640047c23 */ /* 0x002fe20008010803 */
[----:B------:R-:W-:Y:S02]  /*3a70*/  FSEL R64, R89, -INF , !P2 ;  /* 0xff80000059407808 */ /* 0x000fe40005000000 */
[----:B------:R-:W-:-:S03]  /*3a80*/  ISETP.GE.AND P2, PT, R85, R5, PT ;  /* 0x000000055500720c */ /* 0x000fc60003f46270 */
[----:B------:R1:W-:Y:S01]  /*3a90*/  MUFU.EX2 R232, R4 ;  /* 0x0000000400e87308 */ /* 0x0003e20000000800 */
        /* <DEDUP_REMOVED lines=8> */
[----:B------:R-:W-:Y:S01]  /*3b20*/  FSEL R219, R90, -INF , !P2 ;  /* 0xff8000005adb7808 */ /* 0x000fe20005000000 */
[----:B-1----:R-:W-:Y:S01]  /*3b30*/  FFMA.FTZ R4, R63, UR6, -R3 ;  /* 0x000000063f047c23 */ /* 0x002fe20008010803 */
[----:B------:R-:W-:Y:S02]  /*3b40*/  FMNMX.FTZ R39, R164, R39, !PT ;  /* 0x00000027a4277209 */ /* 0x000fe40007810000 */
[----:B------:R-:W-:Y:S01]  /*3b50*/  ISETP.GE.AND P2, PT, R26, R6, PT ;  /* 0x000000061a00720c */ /* 0x000fe20003f46270 */
[----:B------:R1:W-:Y:S01]  /*3b60*/  MUFU.EX2 R230, R4 ;  /* 0x0000000400e67308 */ /* 0x0003e20000000800 */
[----:B------:R-:W-:-:S02]  /*3b70*/  FMNMX.FTZ R39, R219, R39, !PT ;  /* 0x00000027db277209 */ /* 0x000fc40007810000 */
[----:B------:R-:W-:Y:S02]  /*3b80*/  FSEL R51, R194, -INF , !P2 ;  /* 0xff800000c2337808 */ /* 0x000fe40005000000 */
[----:B------:R-:W-:Y:S01]  /*3b90*/  ISETP.GE.AND P1, PT, R25, R7, PT ;  /* 0x000000071900720c */ /* 0x000fe20003f26270 */
[----:B------:R-:W2:Y:S01]  /*3ba0*/  SHFL.BFLY PT, R5, R39, 0x2, 0x1f ;  /* 0x0c401f0027057f89 */ /* 0x000ea200000e0000 */
[----:B------:R-:W-:-:S04]  /*3bb0*/  ISETP.GE.AND P2, PT, R27, R6, PT ;  /* 0x000000061b00720c */ /* 0x000fc80003f46270 */
[----:B------:R-:W-:Y:S02]  /*3bc0*/  FSEL R28, R189, -INF , !P2 ;  /* 0xff800000bd1c7808 */ /* 0x000fe40005000000 */
[----:B------:R-:W-:Y:S01]  /*3bd0*/  ISETP.GE.AND P2, PT, R30, R6, PT ;  /* 0x000000061e00720c */ /* 0x000fe20003f46270 */
[----:B-1----:R-:W-:-:S03]  /*3be0*/  FFMA.FTZ R4, R70, UR6, -R3 ;  /* 0x0000000646047c23 */ /* 0x002fc60008010803 */
[----:B------:R-:W-:Y:S02]  /*3bf0*/  FSEL R25, R134, -INF , !P2 ;  /* 0xff80000086197808 */ /* 0x000fe40005000000 */
[----:B------:R-:W-:Y:S01]  /*3c00*/  ISETP.GE.AND P2, PT, R34, R6, PT ;  /* 0x000000062200720c */ /* 0x000fe20003f46270 */
[----:B------:R1:W-:Y:S01]  /*3c10*/  MUFU.EX2 R225, R4 ;  /* 0x0000000400e17308 */ /* 0x0003e20000000800 */
[----:B--2---:R-:W-:-:S05]  /*3c20*/  FMNMX.FTZ R39, R39, R5, !PT ;  /* 0x0000000527277209 */ /* 0x004fca0007810000 */
[----:B------:R-:W2:Y:S01]  /*3c30*/  SHFL.BFLY PT, R5, R39, 0x1, 0x1f ;  /* 0x0c201f0027057f89 */ /* 0x000ea200000e0000 */
[----:B-1----:R-:W-:-:S04]  /*3c40*/  FFMA.FTZ R4, R80, UR6, -R3 ;  /* 0x0000000650047c23 */ /* 0x002fc80008010803 */
[----:B------:R1:W-:Y:S02]  /*3c50*/  MUFU.EX2 R224, R4 ;  /* 0x0000000400e07308 */ /* 0x0003e40000000800 */
[----:B-1----:R-:W-:Y:S01]  /*3c60*/  FFMA.FTZ R4, R82, UR6, -R3 ;  /* 0x0000000652047c23 */ /* 0x002fe20008010803 */
[----:B--2---:R-:W-:-:S05]  /*3c70*/  FMNMX.FTZ R39, R39, R5, !PT ;  /* 0x0000000527277209 */ /* 0x004fca0007810000 */
[----:B------:R1:W-:Y:S01]  /*3c80*/  MUFU.EX2 R229, R4 ;  /* 0x0000000400e57308 */ /* 0x0003e20000000800 */
[C---:B------:R-:W-:Y:S01]  /*3c90*/  FSETP.NEU.FTZ.AND P3, PT, R39.reuse, -INF , PT ;  /* 0xff8000002700780b */ /* 0x040fe20003f7d000 */
[----:B------:R-:W-:-:S05]  /*3ca0*/  FMUL.FTZ R5, R39, UR6 ;  /* 0x0000000627057c20 */ /* 0x000fca0008410000 */
[----:B------:R-:W-:Y:S02]  /*3cb0*/  FSEL R5, R5, RZ, P3 ;  /* 0x000000ff05057208 */ /* 0x000fe40001800000 */
[----:B------:R-:W-:-:S03]  /*3cc0*/  ISETP.GE.AND P3, PT, R31, R6, PT ;  /* 0x000000061f00720c */ /* 0x000fc60003f66270 */
[----:B------:R-:W-:Y:S01]  /*3cd0*/  FFMA.FTZ R2, R9, UR6, -R5 ;  /* 0x0000000609027c23 */ /* 0x000fe20008010805 */
[----:B------:R-:W-:Y:S02]  /*3ce0*/  FSEL R26, R131, -INF , !P3 ;  /* 0xff800000831a7808 */ /* 0x000fe40005800000 */
[----:B------:R-:W-:Y:S01]  /*3cf0*/  ISETP.GE.AND P3, PT, R32, R6, PT ;  /* 0x000000062000720c */ /* 0x000fe20003f66270 */
[----:B------:R2:W-:Y:S01]  /*3d00*/  MUFU.EX2 R157, R2 ;  /* 0x00000002009d7308 */ /* 0x0005e20000000800 */
[----:B-1----:R-:W-:-:S07]  /*3d10*/  FFMA.FTZ R4, R77, UR6, -R3 ;  /* 0x000000064d047c23 */ /* 0x002fce0008010803 */
[----:B------:R1:W-:Y:S01]  /*3d20*/  MUFU.EX2 R231, R4 ;  /* 0x0000000400e77308 */ /* 0x0003e20000000800 */
[----:B--2---:R-:W-:-:S07]  /*3d30*/  FFMA.FTZ R2, R8, UR6, -R5 ;  /* 0x0000000608027c23 */ /* 0x004fce0008010805 */
[----:B------:R2:W3:Y:S01]  /*3d40*/  MUFU.EX2 R155, R2 ;  /* 0x00000002009b7308 */ /* 0x0004e20000000800 */
[----:B-1----:R-:W-:-:S07]  /*3d50*/  FFMA.FTZ R4, R68, UR6, -R3 ;  /* 0x0000000644047c23 */ /* 0x002fce0008010803 */
[----:B------:R1:W-:Y:S01]  /*3d60*/  MUFU.EX2 R233, R4 ;  /* 0x0000000400e97308 */ /* 0x0003e20000000800 */
[----:B--2---:R-:W-:Y:S01]  /*3d70*/  FFMA.FTZ R2, R11, UR6, -R5 ;  /* 0x000000060b027c23 */ /* 0x004fe20008010805 */
[----:B------:R-:W-:Y:S02]  /*3d80*/  FSEL R11, R130, -INF , !P2 ;  /* 0xff800000820b7808 */ /* 0x000fe40005000000 */
[----:B------:R-:W-:-:S04]  /*3d90*/  ISETP.GE.AND P2, PT, R37, R6, PT ;  /* 0x000000062500720c */ /* 0x000fc80003f46270 */
[----:B------:R2:W-:Y:S01]  /*3da0*/  MUFU.EX2 R156, R2 ;  /* 0x00000002009c7308 */ /* 0x0005e20000000800 */
[----:B------:R-:W-:Y:S01]  /*3db0*/  FSEL R8, R176, -INF , !P2 ;  /* 0xff800000b0087808 */ /* 0x000fe20005000000 */
[----:B-1----:R-:W-:Y:S01]  /*3dc0*/  FFMA.FTZ R4, R62, UR6, -R3 ;  /* 0x000000063e047c23 */ /* 0x002fe20008010803 */
[----:B------:R-:W-:-:S05]  /*3dd0*/  ISETP.GE.AND P2, PT, R44, R6, PT ;  /* 0x000000062c00720c */ /* 0x000fca0003f46270 */
[----:B------:R1:W-:Y:S01]  /*3de0*/  MUFU.EX2 R236, R4 ;  /* 0x0000000400ec7308 */ /* 0x0003e20000000800 */
[----:B--2---:R-:W-:Y:S01]  /*3df0*/  FFMA.FTZ R2, R12, UR6, -R5 ;  /* 0x000000060c027c23 */ /* 0x004fe20008010805 */
[----:B------:R-:W-:Y:S02]  /*3e00*/  FSEL R12, R180, -INF , !P3 ;  /* 0xff800000b40c7808 */ /* 0x000fe40005800000 */
[----:B------:R-:W-:-:S04]  /*3e10*/  ISETP.GE.AND P3, PT, R35, R6, PT ;  /* 0x000000062300720c */ /* 0x000fc80003f66270 */
[----:B------:R2:W-:Y:S01]  /*3e20*/  MUFU.EX2 R158, R2 ;  /* 0x00000002009e7308 */ /* 0x0005e20000000800 */
[----:B------:R-:W-:Y:S01]  /*3e30*/  FSEL R9, R175, -INF , !P3 ;  /* 0xff800000af097808 */ /* 0x000fe20005800000 */
[----:B-1----:R-:W-:Y:S01]  /*3e40*/  FFMA.FTZ R4, R61, UR6, -R3 ;  /* 0x000000063d047c23 */ /* 0x002fe20008010803 */
[----:B------:R-:W-:Y:S02]  /*3e50*/  FSEL R61, R191, -INF , !P4 ;  /* 0xff800000bf3d7808 */ /* 0x000fe40006000000 */
[----:B------:R-:W-:-:S03]  /*3e60*/  ISETP.GE.AND P4, PT, R27, R7, PT ;  /* 0x000000071b00720c */ /* 0x000fc60003f86270 */
[----:B------:R1:W-:Y:S01]  /*3e70*/  MUFU.EX2 R241, R4 ;  /* 0x0000000400f17308 */ /* 0x0003e20000000800 */
[----:B------:R-:W-:Y:S01]  /*3e80*/  ISETP.GE.AND P3, PT, R42, R6, PT ;  /* 0x000000062a00720c */ /* 0x000fe20003f66270 */
[----:B--2---:R-:W-:-:S06]  /*3e90*/  FFMA.FTZ R2, R10, UR6, -R5 ;  /* 0x000000060a027c23 */ /* 0x004fcc0008010805 */
[----:B------:R2:W-:Y:S01]  /*3ea0*/  MUFU.EX2 R195, R2 ;  /* 0x0000000200c37308 */ /* 0x0005e20000000800 */
[----:B-1----:R-:W-:Y:S01]  /*3eb0*/  FFMA.FTZ R4, R59, UR6, -R3 ;  /* 0x000000063b047c23 */ /* 0x002fe20008010803 */
[----:B------:R-:W-:Y:S02]  /*3ec0*/  FSEL R59, R123, -INF , !P1 ;  /* 0xff8000007b3b7808 */ /* 0x000fe40004800000 */
[----:B------:R-:W-:-:S04]  /*3ed0*/  ISETP.GE.AND P1, PT, R29, R6, PT ;  /* 0x000000061d00720c */ /* 0x000fc80003f26270 */
[----:B------:R1:W-:Y:S01]  /*3ee0*/  MUFU.EX2 R240, R4 ;  /* 0x0000000400f07308 */ /* 0x0003e20000000800 */
[----:B------:R-:W-:Y:S02]  /*3ef0*/  FSEL R29, R182, -INF , !P4 ;  /* 0xff800000b61d7808 */ /* 0x000fe40006000000 */
[----:B------:R-:W-:Y:S02]  /*3f00*/  FSEL R27, R190, -INF , !P1 ;  /* 0xff800000be1b7808 */ /* 0x000fe40004800000 */
[-C--:B------:R-:W-:Y:S02]  /*3f10*/  ISETP.GE.AND P1, PT, R33, R6.reuse, PT ;  /* 0x000000062100720c */ /* 0x080fe40003f26270 */
[----:B------:R-:W-:Y:S01]  /*3f20*/  ISETP.GE.AND P4, PT, R30, R7, PT ;  /* 0x000000071e00720c */ /* 0x000fe20003f86270 */
[----:B--2---:R-:W-:Y:S01]  /*3f30*/  FFMA.FTZ R2, R15, UR6, -R5 ;  /* 0x000000060f027c23 */ /* 0x004fe20008010805 */
[----:B------:R-:W-:Y:S02]  /*3f40*/  FSEL R14, R179, -INF , !P1 ;  /* 0xff800000b30e7808 */ /* 0x000fe40004800000 */
[----:B------:R-:W-:Y:S01]  /*3f50*/  ISETP.GE.AND P1, PT, R36, R6, PT ;  /* 0x000000062400720c */ /* 0x000fe20003f26270 */
[----:B------:R-:W-:Y:S01]  /*3f60*/  MUFU.EX2 R199, R2 ;  /* 0x0000000200c77308 */ /* 0x000fe20000000800 */
[----:B------:R-:W-:-:S02]  /*3f70*/  FSEL R30, R183, -INF , !P6 ;  /* 0xff800000b71e7808 */ /* 0x000fc40007000000 */
[----:B------:R-:W-:Y:S01]  /*3f80*/  FSEL R10, R135, -INF , !P1 ;  /* 0xff800000870a7808 */ /* 0x000fe20004800000 */
[--C-:B-1----:R-:W-:Y:S01]  /*3f90*/  FFMA.FTZ R4, R58, UR6, -R3.reuse ;  /* 0x000000063a047c23 */ /* 0x102fe20008010803 */
[----:B------:R-:W-:Y:S01]  /*3fa0*/  FFMA.FTZ R3, R65, UR6, -R3 ;  /* 0x0000000641037c23 */ /* 0x000fe20008010803 */
[----:B------:R-:W-:Y:S02]  /*3fb0*/  ISETP.GE.AND P1, PT, R41, R6, PT ;  /* 0x000000062900720c */ /* 0x000fe40003f26270 */
[-C--:B------:R-:W-:Y:S01]  /*3fc0*/  ISETP.GE.AND P6, PT, R33, R7.reuse, PT ;  /* 0x000000072100720c */ /* 0x080fe20003fc6270 */
[----:B------:R1:W2:Y:S01]  /*3fd0*/  MUFU.EX2 R226, R3 ;  /* 0x0000000300e27308 */ /* 0x0002a20000000800 */
[----:B------:R-:W-:Y:S02]  /*3fe0*/  FSEL R58, R126, -INF , !P5 ;  /* 0xff8000007e3a7808 */ /* 0x000fe40006800000 */
[----:B------:R-:W-:Y:S02]  /*3ff0*/  ISETP.GE.AND P5, PT, R31, R7, PT ;  /* 0x000000071f00720c */ /* 0x000fe40003fa6270 */
[----:B------:R-:W-:-:S02]  /*4000*/  FSEL R15, R140, -INF , !P1 ;  /* 0xff8000008c0f7808 */ /* 0x000fc40004800000 */
[----:B------:R-:W-:Y:S01]  /*4010*/  FSEL R62, R125, -INF , !P4 ;  /* 0xff8000007d3e7808 */ /* 0x000fe20006000000 */
[----:B------:R-:W-:Y:S01]  /*4020*/  MUFU.EX2 R239, R4 ;  /* 0x0000000400ef7308 */ /* 0x000fe20000000800 */
[-C--:B------:R-:W-:Y:S02]  /*4030*/  ISETP.GE.AND P4, PT, R34, R7.reuse, PT ;  /* 0x000000072200720c */ /* 0x080fe40003f86270 */
[----:B------:R-:W-:Y:S02]  /*4040*/  FSEL R63, R177, -INF , !P6 ;  /* 0xff800000b13f7808 */ /* 0x000fe40007000000 */
[----:B------:R-:W-:Y:S02]  /*4050*/  ISETP.GE.AND P6, PT, R36, R7, PT ;  /* 0x000000072400720c */ /* 0x000fe40003fc6270 */
[----:B------:R-:W-:Y:S02]  /*4060*/  FSEL R33, R121, -INF , !P5 ;  /* 0xff80000079217808 */ /* 0x000fe40006800000 */
[----:B-1----:R-:W-:-:S02]  /*4070*/  FMNMX.FTZ R3, R49, R51, !PT ;  /* 0x0000003331037209 */ /* 0x002fc40007810000 */
[----:B------:R-:W-:Y:S02]  /*4080*/  FSEL R36, R139, -INF , !P3 ;  /* 0xff8000008b247808 */ /* 0x000fe40005800000 */
[----:B------:R-:W-:Y:S02]  /*4090*/  FMNMX.FTZ R3, R48, R3, !PT ;  /* 0x0000000330037209 */ /* 0x000fe40007810000 */
[----:B------:R-:W-:Y:S02]  /*40a0*/  ISETP.GE.AND P5, PT, R32, R7, PT ;  /* 0x000000072000720c */ /* 0x000fe40003fa6270 */
[----:B------:R-:W-:Y:S02]  /*40b0*/  FMNMX.FTZ R3, R47, R3, !PT ;  /* 0x000000032f037209 */ /* 0x000fe40007810000 */
[----:B------:R-:W-:Y:S02]  /*40c0*/  FSEL R82, R128, -INF , !P4 ;  /* 0xff80000080527808 */ /* 0x000fe40006000000 */
[----:B------:R-:W-:Y:S01]  /*40d0*/  FMNMX.FTZ R2, R28, R3, !PT ;  /* 0x000000031c027209 */ /* 0x000fe20007810000 */
[----:B------:R-:W-:Y:S01]  /*40e0*/  FFMA.FTZ R3, R16, UR6, -R5 ;  /* 0x0000000610037c23 */ /* 0x000fe20008010805 */
[----:B------:R-:W-:-:S02]  /*40f0*/  ISETP.GE.AND P4, PT, R37, R7, PT ;  /* 0x000000072500720c */ /* 0x000fc40003f86270 */
[----:B------:R-:W-:Y:S01]  /*4100*/  FMNMX.FTZ R2, R27, R2, !PT ;  /* 0x000000021b027209 */ /* 0x000fe20007810000 */
[----:B------:R1:W-:Y:S01]  /*4110*/  MUFU.EX2 R196, R3 ;  /* 0x0000000300c47308 */ /* 0x0003e20000000800 */
[----:B------:R-:W-:Y:S02]  /*4120*/  ISETP.GE.AND P1, PT, R46, R6, PT ;  /* 0x000000062e00720c */ /* 0x000fe40003f26270 */
[----:B------:R-:W-:Y:S02]  /*4130*/  FMNMX.FTZ R2, R26, R2, !PT ;  /* 0x000000021a027209 */ /* 0x000fe40007810000 */
[----:B------:R-:W-:Y:S02]  /*4140*/  FSEL R37, R171, -INF , !P2 ;  /* 0xff800000ab257808 */ /* 0x000fe40005000000 */
[----:B------:R-:W-:Y:S02]  /*4150*/  FMNMX.FTZ R2, R25, R2, !PT ;  /* 0x0000000219027209 */ /* 0x000fe40007810000 */
[----:B------:R-:W-:-:S02]  /*4160*/  FSEL R80, R178, -INF , !P5 ;  /* 0xff800000b2507808 */ /* 0x000fc40006800000 */
[----:B------:R-:W-:Y:S02]  /*4170*/  FMNMX.FTZ R2, R14, R2, !PT ;  /* 0x000000020e027209 */ /* 0x000fe40007810000 */
[-C--:B------:R-:W-:Y:S02]  /*4180*/  ISETP.GE.AND P5, PT, R35, R7.reuse, PT ;  /* 0x000000072300720c */ /* 0x080fe40003fa6270 */
[----:B------:R-:W-:Y:S01]  /*4190*/  FMNMX.FTZ R2, R12, R2, !PT ;  /* 0x000000020c027209 */ /* 0x000fe20007810000 */
[----:B-1----:R-:W-:Y:S01]  /*41a0*/  FFMA.FTZ R3, R17, UR6, -R5 ;  /* 0x0000000611037c23 */ /* 0x002fe20008010805 */
[----:B------:R-:W-:Y:S02]  /*41b0*/  FSEL R92, R127, -INF , !P6 ;  /* 0xff8000007f5c7808 */ /* 0x000fe40007000000 */
[----:B------:R-:W-:Y:S01]  /*41c0*/  FMNMX.FTZ R2, R11, R2, !PT ;  /* 0x000000020b027209 */ /* 0x000fe20007810000 */
[----:B------:R1:W-:Y:S01]  /*41d0*/  MUFU.EX2 R201, R3 ;  /* 0x0000000300c97308 */ /* 0x0003e20000000800 */
[----:B------:R-:W-:-:S02]  /*41e0*/  ISETP.GE.AND P6, PT, R41, R7, PT ;  /* 0x000000072900720c */ /* 0x000fc40003fc6270 */
[----:B------:R-:W-:Y:S02]  /*41f0*/  FMNMX.FTZ R2, R10, R2, !PT ;  /* 0x000000020a027209 */ /* 0x000fe40007810000 */
[----:B------:R-:W-:Y:S02]  /*4200*/  ISETP.GE.AND P2, PT, R69, R6, PT ;  /* 0x000000064500720c */ /* 0x000fe40003f46270 */
[----:B------:R-:W-:Y:S02]  /*4210*/  FMNMX.FTZ R2, R9, R2, !PT ;  /* 0x0000000209027209 */ /* 0x000fe40007810000 */
[----:B------:R-:W-:Y:S02]  /*4220*/  FSEL R41, R172, -INF , !P1 ;  /* 0xff800000ac297808 */ /* 0x000fe40004800000 */
[----:B------:R-:W-:Y:S02]  /*4230*/  FMNMX.FTZ R2, R8, R2, !PT ;  /* 0x0000000208027209 */ /* 0x000fe40007810000 */
[----:B------:R-:W-:-:S02]  /*4240*/  FSEL R96, R174, -INF , !P5 ;  /* 0xff800000ae607808 */ /* 0x000fc40006800000 */
[----:B------:R-:W-:Y:S01]  /*4250*/  FMNMX.FTZ R2, R15, R2, !PT ;  /* 0x000000020f027209 */ /* 0x000fe20007810000 */
[----:B-1----:R-:W-:Y:S01]  /*4260*/  FFMA.FTZ R3, R18, UR6, -R5 ;  /* 0x0000000612037c23 */ /* 0x002fe20008010805 */
[----:B------:R-:W-:Y:S02]  /*4270*/  ISETP.GE.AND P5, PT, R42, R7, PT ;  /* 0x000000072a00720c */ /* 0x000fe40003fa6270 */
[----:B------:R-:W-:Y:S01]  /*4280*/  FMNMX.FTZ R2, R36, R2, !PT ;  /* 0x0000000224027209 */ /* 0x000fe20007810000 */
[----:B------:R1:W-:Y:S01]  /*4290*/  MUFU.EX2 R204, R3 ;  /* 0x0000000300cc7308 */ /* 0x0003e20000000800 */
[----:B------:R-:W-:Y:S02]  /*42a0*/  ISETP.GE.AND P1, PT, R71, R6, PT ;  /* 0x000000064700720c */ /* 0x000fe40003f26270 */
[----:B------:R-:W-:Y:S02]  /*42b0*/  FMNMX.FTZ R2, R37, R2, !PT ;  /* 0x0000000225027209 */ /* 0x000fe40007810000 */
[----:B------:R-:W-:-:S02]  /*42c0*/  FSEL R42, R133, -INF , !P2 ;  /* 0xff800000852a7808 */ /* 0x000fc40005000000 */
[----:B------:R-:W-:Y:S02]  /*42d0*/  FMNMX.FTZ R2, R41, R2, !PT ;  /* 0x0000000229027209 */ /* 0x000fe40007810000 */
[----:B------:R-:W-:Y:S02]  /*42e0*/  ISETP.GE.AND P2, PT, R72, R6, PT ;  /* 0x000000064800720c */ /* 0x000fe40003f46270 */
[----:B------:R-:W-:Y:S02]  /*42f0*/  FSEL R90, R120, -INF , !P1 ;  /* 0xff800000785a7808 */ /* 0x000fe40004800000 */
[----:B------:R-:W-:Y:S02]  /*4300*/  FMNMX.FTZ R2, R42, R2, !PT ;  /* 0x000000022a027209 */ /* 0x000fe40007810000 */
[----:B------:R-:W-:Y:S01]  /*4310*/  ISETP.GE.AND P1, PT, R74, R6, PT ;  /* 0x000000064a00720c */ /* 0x000fe20003f26270 */
[----:B-1----:R-:W-:Y:S01]  /*4320*/  FFMA.FTZ R3, R19, UR6, -R5 ;  /* 0x0000000613037c23 */ /* 0x002fe20008010805 */
[----:B------:R-:W-:-:S02]  /*4330*/  FSEL R91, R168, -INF , !P2 ;  /* 0xff800000a85b7808 */ /* 0x000fc40005000000 */
[----:B------:R-:W-:Y:S01]  /*4340*/  FMNMX.FTZ R2, R90, R2, !PT ;  /* 0x000000025a027209 */ /* 0x000fe20007810000 */
[----:B------:R1:W-:Y:S01]  /*4350*/  MUFU.EX2 R208, R3 ;  /* 0x0000000300d07308 */ /* 0x0003e20000000800 */
[----:B------:R-:W-:Y:S02]  /*4360*/  ISETP.GE.AND P2, PT, R76, R6, PT ;  /* 0x000000064c00720c */ /* 0x000fe40003f46270 */
[----:B------:R-:W-:Y:S02]  /*4370*/  FSEL R97, R169, -INF , !P1 ;  /* 0xff800000a9617808 */ /* 0x000fe40004800000 */
[----:B------:R-:W-:Y:S02]  /*4380*/  FMNMX.FTZ R2, R91, R2, !PT ;  /* 0x000000025b027209 */ /* 0x000fe40007810000 */
[----:B------:R-:W-:Y:S02]  /*4390*/  ISETP.GE.AND P1, PT, R75, R6, PT ;  /* 0x000000064b00720c */ /* 0x000fe40003f26270 */
[----:B------:R-:W-:-:S02]  /*43a0*/  FSEL R98, R117, -INF , !P2 ;  /* 0xff80000075627808 */ /* 0x000fc40005000000 */
[----:B------:R-:W-:Y:S02]  /*43b0*/  FMNMX.FTZ R2, R97, R2, !PT ;  /* 0x0000000261027209 */ /* 0x000fe40007810000 */
[----:B------:R-:W-:Y:S02]  /*43c0*/  FMNMX.FTZ R4, R56, R61, !PT ;  /* 0x0000003d38047209 */ /* 0x000fe40007810000 */
[----:B------:R-:W-:Y:S01]  /*43d0*/  ISETP.GE.AND P2, PT, R79, R6, PT ;  /* 0x000000064f00720c */ /* 0x000fe20003f46270 */
[----:B-1----:R-:W-:Y:S01]  /*43e0*/  FFMA.FTZ R3, R13, UR6, -R5 ;  /* 0x000000060d037c23 */ /* 0x002fe20008010805 */
[----:B------:R-:W-:Y:S02]  /*43f0*/  FSEL R101, R116, -INF , !P1 ;  /* 0xff80000074657808 */ /* 0x000fe40004800000 */
[----:B------:R-:W-:Y:S01]  /*4400*/  FMNMX.FTZ R2, R98, R2, !PT ;  /* 0x0000000262027209 */ /* 0x000fe20007810000 */
[----:B------:R1:W-:Y:S01]  /*4410*/  MUFU.EX2 R207, R3 ;  /* 0x0000000300cf7308 */ /* 0x0003e20000000800 */
[----:B------:R-:W-:-:S02]  /*4420*/  FMNMX.FTZ R4, R59, R4, !PT ;  /* 0x000000043b047209 */ /* 0x000fc40007810000 */
[----:B------:R-:W-:Y:S02]  /*4430*/  FSEL R102, R163, -INF , !P2 ;  /* 0xff800000a3667808 */ /* 0x000fe40005000000 */
[----:B------:R-:W-:Y:S02]  /*4440*/  FMNMX.FTZ R2, R101, R2, !PT ;  /* 0x0000000265027209 */ /* 0x000fe40007810000 */
[----:B------:R-:W-:Y:S02]  /*4450*/  FMNMX.FTZ R4, R58, R4, !PT ;  /* 0x000000043a047209 */ /* 0x000fe40007810000 */
[----:B------:R-:W-:Y:S02]  /*4460*/  ISETP.GE.AND P1, PT, R78, R6, PT ;  /* 0x000000064e00720c */ /* 0x000fe40003f26270 */
[----:B------:R-:W-:Y:S02]  /*4470*/  FMNMX.FTZ R4, R29, R4, !PT ;  /* 0x000000041d047209 */ /* 0x000fe40007810000 */
[----:B------:R-:W-:-:S02]  /*4480*/  ISETP.GE.AND P2, PT, R81, R6, PT ;  /* 0x000000065100720c */ /* 0x000fc40003f46270 */
[----:B------:R-:W-:Y:S01]  /*4490*/  FSEL R103, R165, -INF , !P1 ;  /* 0xff800000a5677808 */ /* 0x000fe20004800000 */
[----:B-1----:R-:W-:Y:S01]  /*44a0*/  FFMA.FTZ R3, R20, UR6, -R5 ;  /* 0x0000000614037c23 */ /* 0x002fe20008010805 */
[-C--:B------:R-:W-:Y:S02]  /*44b0*/  ISETP.GE.AND P1, PT, R83, R6.reuse, PT ;  /* 0x000000065300720c */ /* 0x080fe40003f26270 */
[----:B------:R-:W-:Y:S01]  /*44c0*/  FSEL R105, R107, -INF , !P2 ;  /* 0xff8000006b697808 */ /* 0x000fe20005000000 */
[----:B------:R1:W-:Y:S01]  /*44d0*/  MUFU.EX2 R206, R3 ;  /* 0x0000000300ce7308 */ /* 0x0003e20000000800 */
[-C--:B------:R-:W-:Y:S02]  /*44e0*/  ISETP.GE.AND P2, PT, R84, R6.reuse, PT ;  /* 0x000000065400720c */ /* 0x080fe40003f46270 */
[----:B------:R-:W-:Y:S02]  /*44f0*/  FSEL R109, R106, -INF , !P1 ;  /* 0xff8000006a6d7808 */ /* 0x000fe40004800000 */
[----:B------:R-:W-:-:S02]  /*4500*/  ISETP.GE.AND P1, PT, R85, R6, PT ;  /* 0x000000065500720c */ /* 0x000fc40003f26270 */
[----:B------:R-:W-:Y:S02]  /*4510*/  FSEL R108, R161, -INF , !P2 ;  /* 0xff800000a16c7808 */ /* 0x000fe40005000000 */
[----:B------:R-:W-:Y:S02]  /*4520*/  FSEL R95, R173, -INF , !P4 ;  /* 0xff800000ad5f7808 */ /* 0x000fe40006000000 */
[----:B------:R-:W-:Y:S02]  /*4530*/  ISETP.GE.AND P2, PT, R53, R6, PT ;  /* 0x000000063500720c */ /* 0x000fe40003f46270 */
[----:B------:R-:W-:Y:S02]  /*4540*/  FSEL R111, R162, -INF , !P1 ;  /* 0xff800000a26f7808 */ /* 0x000fe40004800000 */
[----:B------:R-:W-:Y:S01]  /*4550*/  FSEL R122, R122, -INF , !P2 ;  /* 0xff8000007a7a7808 */ /* 0x000fe20005000000 */
[----:B-1----:R-:W-:Y:S01]  /*4560*/  FFMA.FTZ R3, R21, UR6, -R5 ;  /* 0x0000000615037c23 */ /* 0x002fe20008010805 */
[----:B------:R-:W-:-:S02]  /*4570*/  FSEL R21, R160, -INF , !P6 ;  /* 0xff800000a0157808 */ /* 0x000fc40007000000 */
[-C--:B------:R-:W-:Y:S01]  /*4580*/  ISETP.GE.AND P4, PT, R44, R7.reuse, PT ;  /* 0x000000072c00720c */ /* 0x080fe20003f86270 */
[----:B------:R1:W-:Y:S01]  /*4590*/  MUFU.EX2 R205, R3 ;  /* 0x0000000300cd7308 */ /* 0x0003e20000000800 */
[----:B------:R-:W-:Y:S02]  /*45a0*/  ISETP.GE.AND P1, PT, R52, R6, PT ;  /* 0x000000063400720c */ /* 0x000fe40003f26270 */
[-C--:B------:R-:W-:Y:S02]  /*45b0*/  ISETP.GE.AND P3, PT, R46, R7.reuse, PT ;  /* 0x000000072e00720c */ /* 0x080fe40003f66270 */
[----:B------:R-:W-:Y:S02]  /*45c0*/  FSEL R124, R124, -INF , !P1 ;  /* 0xff8000007c7c7808 */ /* 0x000fe40004800000 */
[-C--:B------:R-:W-:Y:S02]  /*45d0*/  ISETP.GE.AND P2, PT, R69, R7.reuse, PT ;  /* 0x000000074500720c */ /* 0x080fe40003f46270 */
[----:B------:R-:W-:-:S02]  /*45e0*/  ISETP.GE.AND P1, PT, R71, R7, PT ;  /* 0x000000074700720c */ /* 0x000fc40003f26270 */
[----:B------:R-:W-:Y:S02]  /*45f0*/  FSEL R93, R153, -INF , !P2 ;  /* 0xff800000995d7808 */ /* 0x000fe40005000000 */
[-C--:B------:R-:W-:Y:S02]  /*4600*/  ISETP.GE.AND P6, PT, R72, R7.reuse, PT ;  /* 0x000000074800720c */ /* 0x080fe40003fc6270 */
[----:B------:R-:W-:Y:S01]  /*4610*/  FSEL R94, R152, -INF , !P1 ;  /* 0xff800000985e7808 */ /* 0x000fe20004800000 */
[----:B-1----:R-:W-:Y:S01]  /*4620*/  FFMA.FTZ R3, R22, UR6, -R5 ;  /* 0x0000000616037c23 */ /* 0x002fe20008010805 */
[----:B------:R-:W-:Y:S02]  /*4630*/  FSEL R22, R154, -INF , !P5 ;  /* 0xff8000009a167808 */ /* 0x000fe40006800000 */
[----:B------:R-:W-:Y:S01]  /*4640*/  ISETP.GE.AND P5, PT, R74, R7, PT ;  /* 0x000000074a00720c */ /* 0x000fe20003fa6270 */
[----:B------:R1:W-:Y:S01]  /*4650*/  MUFU.EX2 R203, R3 ;  /* 0x0000000300cb7308 */ /* 0x0003e20000000800 */
[----:B------:R-:W-:-:S02]  /*4660*/  FSEL R99, R214, -INF , !P6 ;  /* 0xff800000d6637808 */ /* 0x000fc40007000000 */
[----:B------:R-:W-:Y:S02]  /*4670*/  FSEL R100, R215, -INF , !P5 ;  /* 0xff800000d7647808 */ /* 0x000fe40006800000 */
[-C--:B------:R-:W-:Y:S02]  /*4680*/  ISETP.GE.AND P2, PT, R79, R7.reuse, PT ;  /* 0x000000074f00720c */ /* 0x080fe40003f46270 */
[-C--:B------:R-:W-:Y:S02]  /*4690*/  ISETP.GE.AND P1, PT, R78, R7.reuse, PT ;  /* 0x000000074e00720c */ /* 0x080fe40003f26270 */
[----:B------:R-:W-:Y:S02]  /*46a0*/  FSEL R104, R211, -INF , !P2 ;  /* 0xff800000d3687808 */ /* 0x000fe40005000000 */
[----:B------:R-:W-:Y:S02]  /*46b0*/  ISETP.GE.AND P6, PT, R81, R7, PT ;  /* 0x000000075100720c */ /* 0x000fe40003fc6270 */
[----:B------:R-:W-:-:S02]  /*46c0*/  FSEL R106, R212, -INF , !P1 ;  /* 0xff800000d46a7808 */ /* 0x000fc40004800000 */
[-C--:B------:R-:W-:Y:S01]  /*46d0*/  ISETP.GE.AND P5, PT, R83, R7.reuse, PT ;  /* 0x000000075300720c */ /* 0x080fe20003fa6270 */
[----:B-1----:R-:W-:Y:S01]  /*46e0*/  FFMA.FTZ R3, R23, UR6, -R5 ;  /* 0x0000000617037c23 */ /* 0x002fe20008010805 */
[----:B------:R-:W-:Y:S02]  /*46f0*/  FSEL R23, R217, -INF , !P4 ;  /* 0xff800000d9177808 */ /* 0x000fe40006000000 */
[-C--:B------:R-:W-:Y:S01]  /*4700*/  ISETP.GE.AND P4, PT, R76, R7.reuse, PT ;  /* 0x000000074c00720c */ /* 0x080fe20003f86270 */
[----:B------:R1:W-:Y:S01]  /*4710*/  MUFU.EX2 R202, R3 ;  /* 0x0000000300ca7308 */ /* 0x0003e20000000800 */
[----:B------:R-:W-:Y:S02]  /*4720*/  FSEL R107, R144, -INF , !P5 ;  /* 0xff800000906b7808 */ /* 0x000fe40006800000 */
[-C--:B------:R-:W-:Y:S02]  /*4730*/  ISETP.GE.AND P2, PT, R53, R7.reuse, PT ;  /* 0x000000073500720c */ /* 0x080fe40003f46270 */
[----:B------:R-:W-:-:S02]  /*4740*/  ISETP.GE.AND P1, PT, R52, R7, PT ;  /* 0x000000073400720c */ /* 0x000fc40003f26270 */
[----:B------:R-:W-:Y:S02]  /*4750*/  FSEL R114, R141, -INF , !P2 ;  /* 0xff8000008d727808 */ /* 0x000fe40005000000 */
[----:B------:R-:W-:Y:S02]  /*4760*/  FSEL R113, R137, -INF , !P1 ;  /* 0xff80000089717808 */ /* 0x000fe40004800000 */
[----:B---3--:R-:W-:Y:S02]  /*4770*/  F2FP.BF16.F32.PACK_AB R13, R155, R157 ;  /* 0x0000009d9b0d723e */ /* 0x008fe400000010ff */
[----:B------:R-:W-:Y:S02]  /*4780*/  F2FP.BF16.F32.PACK_AB R160, R234, R238 ;  /* 0x000000eeeaa0723e */ /* 0x000fe400000010ff */
[----:B--2---:R-:W-:Y:S01]  /*4790*/  F2FP.BF16.F32.PACK_AB R162, R226, R228 ;  /* 0x000000e4e2a2723e */ /* 0x004fe200000010ff */
[----:B-1----:R-:W-:-:S04]  /*47a0*/  FFMA.FTZ R3, R24, UR6, -R5 ;  /* 0x0000000618037c23 */ /* 0x002fc80008010805 */
        /* <DEDUP_REMOVED lines=10> */
[----:B------:R-:W-:Y:S01]  /*4850*/  FFMA.FTZ R4, R43, UR6, -R5 ;  /* 0x000000062b047c23 */ /* 0x000fe20008010805 */
        /* <DEDUP_REMOVED lines=14> */
[----:B------:R-:W-:Y:S02]  /*4940*/  FMNMX.FTZ R2, R22, R2, !PT ;  /* 0x0000000216027209 */ /* 0x000fe40007810000 */
[----:B-1----:R-:W-:Y:S01]  /*4950*/  FMNMX.FTZ R4, R122, R3, !PT ;  /* 0x000000037a047209 */ /* 0x002fe20007810000 */
[----:B------:R-:W-:Y:S01]  /*4960*/  FFMA.FTZ R3, R50, UR6, -R5 ;  /* 0x0000000632037c23 */ /* 0x000fe20008010805 */
[----:B------:R-:W-:Y:S02]  /*4970*/  FMNMX.FTZ R2, R23, R2, !PT ;  /* 0x0000000217027209 */ /* 0x000fe40007810000 */
[----:B------:R-:W-:Y:S01]  /*4980*/  FMNMX.FTZ R4, R124, R4, !PT ;  /* 0x000000047c047209 */ /* 0x000fe20007810000 */
[----:B------:R1:W-:Y:S01]  /*4990*/  MUFU.EX2 R192, R3 ;  /* 0x0000000300c07308 */ /* 0x0003e20000000800 */
[----:B------:R-:W-:-:S03]  /*49a0*/  FMNMX.FTZ R2, R43, R2, !PT ;  /* 0x000000022b027209 */ /* 0x000fc60007810000 */
[----:B------:R-:W2:Y:S01]  /*49b0*/  SHFL.BFLY PT, R6, R4, 0x2, 0x1f ;  /* 0x0c401f0004067f89 */ /* 0x000ea200000e0000 */
[----:B------:R-:W-:-:S04]  /*49c0*/  FMNMX.FTZ R2, R93, R2, !PT ;  /* 0x000000025d027209 */ /* 0x000fc80007810000 */
[----:B------:R-:W-:-:S04]  /*49d0*/  FMNMX.FTZ R2, R94, R2, !PT ;  /* 0x000000025e027209 */ /* 0x000fc80007810000 */
[----:B------:R-:W-:Y:S01]  /*49e0*/  FMNMX.FTZ R2, R99, R2, !PT ;  /* 0x0000000263027209 */ /* 0x000fe20007810000 */
[----:B-1----:R-:W-:-:S03]  /*49f0*/  FFMA.FTZ R3, R55, UR6, -R5 ;  /* 0x0000000637037c23 */ /* 0x002fc60008010805 */
[----:B------:R-:W-:Y:S01]  /*4a00*/  FMNMX.FTZ R2, R100, R2, !PT ;  /* 0x0000000264027209 */ /* 0x000fe20007810000 */
[----:B------:R1:W-:Y:S01]  /*4a10*/  MUFU.EX2 R191, R3 ;  /* 0x0000000300bf7308 */ /* 0x0003e20000000800 */
[----:B--2---:R-:W-:-:S05]  /*4a20*/  FMNMX.FTZ R4, R4, R6, !PT ;  /* 0x0000000604047209 */ /* 0x004fca0007810000 */
[----:B------:R-:W2:Y:S01]  /*4a30*/  SHFL.BFLY PT, R38, R4, 0x1, 0x1f ;  /* 0x0c201f0004267f89 */ /* 0x000ea200000e0000 */
[----:B-1----:R-:W-:-:S04]  /*4a40*/  FFMA.FTZ R3, R57, UR6, -R5 ;  /* 0x0000000639037c23 */ /* 0x002fc80008010805 */
[----:B------:R1:W-:Y:S01]  /*4a50*/  MUFU.EX2 R190, R3 ;  /* 0x0000000300be7308 */ /* 0x0003e20000000800 */
[----:B--2---:R-:W-:Y:S01]  /*4a60*/  FMNMX.FTZ R38, R4, R38, !PT ;  /* 0x0000002604267209 */ /* 0x004fe20007810000 */
[----:B-1----:R-:W-:-:S04]  /*4a70*/  FFMA.FTZ R3, R60, UR6, -R5 ;  /* 0x000000063c037c23 */ /* 0x002fc80008010805 */
[----:B------:R-:W-:Y:S02]  /*4a80*/  FMUL.FTZ R4, R38, UR6 ;  /* 0x0000000626047c20 */ /* 0x000fe40008410000 */
[----:B------:R1:W-:Y:S02]  /*4a90*/  MUFU.EX2 R189, R3 ;  /* 0x0000000300bd7308 */ /* 0x0003e40000000800 */
[----:B-1----:R-:W-:-:S06]  /*4aa0*/  FFMA.FTZ R3, R54, UR6, -R5 ;  /* 0x0000000636037c23 */ /* 0x002fcc0008010805 */
        /* <DEDUP_REMOVED lines=8> */
[----:B------:R-:W-:Y:S02]  /*4b30*/  FMNMX.FTZ R2, R84, R2, !PT ;  /* 0x0000000254027209 */ /* 0x000fe40007810000 */
[----:B------:R-:W-:Y:S02]  /*4b40*/  FSEL R110, R210, -INF , !P4 ;  /* 0xff800000d26e7808 */ /* 0x000fe40006000000 */
[----:B------:R-:W-:-:S02]  /*4b50*/  FMNMX.FTZ R2, R104, R2, !PT ;  /* 0x0000000268027209 */ /* 0x000fc40007810000 */
[----:B------:R-:W-:Y:S02]  /*4b60*/  FSEL R112, R184, -INF , !P3 ;  /* 0xff800000b8707808 */ /* 0x000fe40005800000 */
[----:B------:R-:W-:Y:S01]  /*4b70*/  FMNMX.FTZ R2, R106, R2, !PT ;  /* 0x000000026a027209 */ /* 0x000fe20007810000 */
[----:B-1----:R-:W-:Y:S01]  /*4b80*/  FFMA.FTZ R3, R87, UR6, -R5 ;  /* 0x0000000657037c23 */ /* 0x002fe20008010805 */
[----:B------:R-:W-:-:S03]  /*4b90*/  FSETP.NEU.FTZ.AND P3, PT, R38, -INF , PT ;  /* 0xff8000002600780b */ /* 0x000fc60003f7d000 */
[----:B------:R1:W-:Y:S01]  /*4ba0*/  MUFU.EX2 R181, R3 ;  /* 0x0000000300b57308 */ /* 0x0003e20000000800 */
[----:B------:R-:W-:-:S05]  /*4bb0*/  FSEL R4, R4, RZ, P3 ;  /* 0x000000ff04047208 */ /* 0x000fca0001800000 */
[----:B------:R-:W-:-:S04]  /*4bc0*/  FFMA.FTZ R6, R26, UR6, -R4 ;  /* 0x000000061a067c23 */ /* 0x000fc80008010804 */
[----:B------:R-:W-:Y:S01]  /*4bd0*/  MUFU.EX2 R153, R6 ;  /* 0x0000000600997308 */ /* 0x000fe20000000800 */
[----:B-1----:R-:W-:Y:S01]  /*4be0*/  FFMA.FTZ R3, R88, UR6, -R5 ;  /* 0x0000000658037c23 */ /* 0x002fe20008010805 */
[----:B------:R-:W-:-:S06]  /*4bf0*/  FSEL R88, R145, -INF , !P6 ;  /* 0xff80000091587808 */ /* 0x000fcc0007000000 */
        /* <DEDUP_REMOVED lines=21> */
[----:B------:R1:W-:Y:S08]  /*4d50*/  MUFU.EX2 R175, R2 ;  /* 0x0000000200af7308 */ /* 0x0003f00000000800 */
        /* <DEDUP_REMOVED lines=14> */
[----:B------:R-:W-:Y:S02]  /*4e40*/  LDSM.16.MT88.4 R144, [R135+0x5c00] ;  /* 0x005c00008790783b */ /* 0x000fe40000004200 */
[----:B------:R-:W-:-:S05]  /*4e50*/  LOP3.LUT R2, R2, 0xfffffffc, RZ, 0xc0, !PT ;  /* 0xfffffffc02027812 */ /* 0x000fca00078ec0ff */
[----:B------:R-:W-:-:S05]  /*4e60*/  IMAD.IADD R2, R223, 0x1, -R2 ;  /* 0x00000001df027824 */ /* 0x000fca00078e0a02 */
[----:B------:R3:W-:Y:S01]  /*4e70*/  STL [R1+0x44], R2 ;  /* 0x0000440201007387 */ /* 0x0007e20000100800 */
[----:B-1----:R-:W-:-:S04]  /*4e80*/  FFMA.FTZ R3, R28, UR6, -R4 ;  /* 0x000000061c037c23 */ /* 0x002fc80008010804 */
[----:B------:R1:W-:Y:S02]  /*4e90*/  MUFU.EX2 R134, R3 ;  /* 0x0000000300867308 */ /* 0x0003e40000000800 */
[----:B-1----:R-:W-:Y:S01]  /*4ea0*/  FFMA.FTZ R3, R27, UR6, -R4 ;  /* 0x000000061b037c23 */ /* 0x002fe20008010804 */
[----:B---3--:R-:W-:-:S05]  /*4eb0*/  FADD.FTZ R2, R131, R130 ;  /* 0x0000008283027221 */ /* 0x008fca0000010000 */
[----:B------:R1:W-:Y:S02]  /*4ec0*/  MUFU.EX2 R152, R3 ;  /* 0x0000000300987308 */ /* 0x0003e40000000800 */
[--C-:B-1----:R-:W-:Y:S02]  /*4ed0*/  FFMA.FTZ R3, R25, UR6, -R4.reuse ;  /* 0x0000000619037c23 */ /* 0x102fe40008010804 */
[----:B------:R-:W1:Y:S04]  /*4ee0*/  LDSM.16.MT88.4 R24, [R184+0x4000] ;  /* 0x00400000b818783b */ /* 0x000e680000004200 */
[----:B------:R3:W-:Y:S02]  /*4ef0*/  MUFU.EX2 R154, R3 ;  /* 0x00000003009a7308 */ /* 0x0007e40000000800 */
[----:B---3--:R-:W-:Y:S01]  /*4f00*/  FFMA.FTZ R3, R14, UR6, -R4 ;  /* 0x000000060e037c23 */ /* 0x008fe20008010804 */
[----:B------:R-:W-:-:S05]  /*4f10*/  F2FP.BF16.F32.PACK_AB R14, R227, R222 ;  /* 0x000000dee30e723e */ /* 0x000fca00000010ff */
[----:B------:R3:W-:Y:S02]  /*4f20*/  MUFU.EX2 R171, R3 ;  /* 0x0000000300ab7308 */ /* 0x0007e40000000800 */
[----:B---3--:R-:W-:Y:S01]  /*4f30*/  FFMA.FTZ R3, R12, UR6, -R4 ;  /* 0x000000060c037c23 */ /* 0x008fe20008010804 */
[----:B------:R-:W-:-:S05]  /*4f40*/  F2FP.BF16.F32.PACK_AB R12, R220, R221 ;  /* 0x000000dddc0c723e */ /* 0x000fca00000010ff */
[----:B------:R3:W-:Y:S02]  /*4f50*/  MUFU.EX2 R173, R3 ;  /* 0x0000000300ad7308 */ /* 0x0007e40000000800 */
[----:B---3--:R-:W-:-:S06]  /*4f60*/  FFMA.FTZ R3, R11, UR6, -R4 ;  /* 0x000000060b037c23 */ /* 0x008fcc0008010804 */
[----:B------:R3:W-:Y:S02]  /*4f70*/  MUFU.EX2 R174, R3 ;  /* 0x0000000300ae7308 */ /* 0x0007e40000000800 */
[----:B---3--:R-:W-:Y:S01]  /*4f80*/  FFMA.FTZ R3, R10, UR6, -R4 ;  /* 0x000000060a037c23 */ /* 0x008fe20008010804 */
[----:B--2---:R-:W-:-:S05]  /*4f90*/  F2FP.BF16.F32.PACK_AB R10, R133, R132 ;  /* 0x00000084850a723e */ /* 0x004fca00000010ff */
[----:B------:R2:W-:Y:S02]  /*4fa0*/  MUFU.EX2 R176, R3 ;  /* 0x0000000300b07308 */ /* 0x0005e40000000800 */
[----:B--2---:R-:W-:-:S05]  /*4fb0*/  FMUL.FTZ R3, R20, UR6 ;  /* 0x0000000614037c20 */ /* 0x004fca0008410000 */
[----:B------:R-:W-:-:S05]  /*4fc0*/  FSEL R3, R3, RZ, P1 ;  /* 0x000000ff03037208 */ /* 0x000fca0000800000 */
[--C-:B------:R-:W-:Y:S01]  /*4fd0*/  FFMA.FTZ R6, R56, UR6, -R3.reuse ;  /* 0x0000000638067c23 */ /* 0x100fe20008010803 */
[----:B------:R-:W-:-:S03]  /*4fe0*/  FFMA.FTZ R0, R61, UR6, -R3 ;  /* 0x000000063d007c23 */ /* 0x000fc60008010803 */
[----:B------:R-:W-:Y:S08]  /*4ff0*/  MUFU.EX2 R7, R6 ;  /* 0x0000000600077308 */ /* 0x000ff00000000800 */
[----:B------:R2:W3:Y:S02]  /*5000*/  MUFU.EX2 R6, R0 ;  /* 0x0000000000067308 */ /* 0x0004e40000000800 */
[----:B--2---:R-:W-:Y:S01]  /*5010*/  FFMA.FTZ R0, R59, UR6, -R3 ;  /* 0x000000063b007c23 */ /* 0x004fe20008010803 */
[----:B---3--:R-:W-:-:S05]  /*5020*/  F2FP.BF16.F32.PACK_AB R9, R6, R7 ;  /* 0x000000070609723e */ /* 0x008fca00000010ff */
[----:B------:R2:W-:Y:S02]  /*5030*/  MUFU.EX2 R116, R0 ;  /* 0x0000000000747308 */ /* 0x0005e40000000800 */
[----:B--2---:R-:W-:-:S06]  /*5040*/  FFMA.FTZ R0, R58, UR6, -R3 ;  /* 0x000000063a007c23 */ /* 0x004fcc0008010803 */
[----:B------:R2:W3:Y:S02]  /*5050*/  MUFU.EX2 R119, R0 ;  /* 0x0000000000777308 */ /* 0x0004e40000000800 */
[----:B--2---:R-:W-:Y:S01]  /*5060*/  FFMA.FTZ R0, R15, UR6, -R4 ;  /* 0x000000060f007c23 */ /* 0x004fe20008010804 */
[----:B---3--:R-:W-:Y:S02]  /*5070*/  F2FP.BF16.F32.PACK_AB R11, R119, R116 ;  /* 0x00000074770b723e */ /* 0x008fe400000010ff */
[----:B------:R-:W-:-:S03]  /*5080*/  F2FP.BF16.F32.PACK_AB R15, R158, R156 ;  /* 0x0000009c9e0f723e */ /* 0x000fc600000010ff */
[----:B------:R2:W-:Y:S02]  /*5090*/  MUFU.EX2 R172, R0 ;  /* 0x0000000000ac7308 */ /* 0x0005e40000000800 */
[C---:B-1----:R-:W-:Y:S06]  /*50a0*/  HMMA.16816.F32.BF16 R48, R8.reuse, R24, RZ ;  /* 0x000000180830723c */ /* 0x042fec00000418ff */
[----:B------:R-:W-:Y:S06]  /*50b0*/  HMMA.16816.F32.BF16 R56, R8, R26, RZ ;  /* 0x0000001a0838723c */ /* 0x000fec00000418ff */
[----:B------:R-:W-:Y:S01]  /*50c0*/  HMMA.16816.F32.BF16 R64, R12, R24, RZ ;  /* 0x000000180c40723c */ /* 0x000fe200000418ff */
[----:B--2---:R-:W-:-:S04]  /*50d0*/  FFMA.FTZ R0, R29, UR6, -R3 ;  /* 0x000000061d007c23 */ /* 0x004fc80008010803 */
[----:B------:R1:W-:Y:S01]  /*50e0*/  MUFU.EX2 R125, R0 ;  /* 0x00000000007d7308 */ /* 0x0003e20000000800 */
[-C--:B------:R-:W-:Y:S06]  /*50f0*/  HMMA.16816.F32.BF16 R76, R12, R16.reuse, RZ ;  /* 0x000000100c4c723c */ /* 0x080fec00000418ff */
[C---:B------:R-:W-:Y:S06]  /*5100*/  HMMA.16816.F32.BF16 R44, R8.reuse, R16, RZ ;  /* 0x00000010082c723c */ /* 0x040fec00000418ff */
[----:B------:R-:W-:Y:S01]  /*5110*/  HMMA.16816.F32.BF16 R52, R8, R18, RZ ;  /* 0x000000120834723c */ /* 0x000fe200000418ff */
[----:B-1----:R-:W-:-:S02]  /*5120*/  FFMA.FTZ R0, R30, UR6, -R3 ;  /* 0x000000061e007c23 */ /* 0x002fc40008010803 */
[----:B------:R-:W1:Y:S03]  /*5130*/  LDSM.16.MT88.4 R28, [R135+0x4400] ;  /* 0x00440000871c783b */ /* 0x000e660000004200 */
[C---:B------:R-:W-:Y:S01]  /*5140*/  HMMA.16816.F32.BF16 R72, R12.reuse, R18, RZ ;  /* 0x000000120c48723c */ /* 0x040fe200000418ff */
[----:B------:R2:W3:Y:S01]  /*5150*/  MUFU.EX2 R126, R0 ;  /* 0x00000000007e7308 */ /* 0x0004e20000000800 */
[----:B------:R-:W-:Y:S01]  /*5160*/  F2FP.BF16.F32.PACK_AB R8, R152, R134 ;  /* 0x000000869808723e */ /* 0x000fe200000010ff */
[----:B------:R-:W-:Y:S01]  /*5170*/  LDSM.16.MT88.4 R16, [R184+0x4800] ;  /* 0x00480000b810783b */ /* 0x000fe20000004200 */
[----:B------:R-:W-:Y:S02]  /*5180*/  F2FP.BF16.F32.PACK_AB R10, R154, R153 ;  /* 0x000000999a0a723e */ /* 0x000fe400000010ff */
[----:B------:R-:W-:Y:S01]  /*5190*/  HMMA.16816.F32.BF16 R68, R12, R26, RZ ;  /* 0x0000001a0c44723c */ /* 0x000fe200000418ff */
[----:B------:R-:W-:Y:S06]  /*51a0*/  LDSM.16.MT88.4 R24, [R135+0x4800] ;  /* 0x004800008718783b */ /* 0x000fec0000004200 */
[----:B------:R-:W-:-:S02]  /*51b0*/  F2FP.BF16.F32.PACK_AB R12, R244, R245 ;  /* 0x000000f5f40c723e */ /* 0x000fc400000010ff */
[----:B------:R-:W-:Y:S02]  /*51c0*/  F2FP.BF16.F32.PACK_AB R13, R199, R195 ;  /* 0x000000c3c70d723e */ /* 0x000fe400000010ff */
[----:B------:R-:W-:Y:S01]  /*51d0*/  F2FP.BF16.F32.PACK_AB R14, R249, R247 ;  /* 0x000000f7f90e723e */ /* 0x000fe200000010ff */
[--C-:B--2---:R-:W-:Y:S01]  /*51e0*/  FFMA.FTZ R0, R33, UR6, -R3.reuse ;  /* 0x0000000621007c23 */ /* 0x104fe20008010803 */
[----:B---3--:R-:W-:Y:S01]  /*51f0*/  F2FP.BF16.F32.PACK_AB R9, R126, R125 ;  /* 0x0000007d7e09723e */ /* 0x008fe200000010ff */
[----:B------:R-:W2:Y:S01]  /*5200*/  LDSM.16.MT88.4 R32, [R184+0x4400] ;  /* 0x00440000b820783b */ /* 0x000ea20000004200 */
[----:B------:R-:W-:Y:S01]  /*5210*/  F2FP.BF16.F32.PACK_AB R15, R201, R196 ;  /* 0x000000c4c90f723e */ /* 0x000fe200000010ff */
[----:B------:R3:W-:Y:S02]  /*5220*/  MUFU.EX2 R128, R0 ;  /* 0x0000000000807308 */ /* 0x0007e40000000800 */
[----:B---3--:R-:W-:-:S04]  /*5230*/  FFMA.FTZ R0, R62, UR6, -R3 ;  /* 0x000000063e007c23 */ /* 0x008fc80008010803 */
[----:B-1----:R-:W-:Y:S02]  /*5240*/  HMMA.16816.F32.BF16 R76, R12, R28, R76 ;  /* 0x0000001c0c4c723c */ /* 0x002fe4000004184c */
[----:B------:R1:W3:Y:S02]  /*5250*/  MUFU.EX2 R129, R0 ;  /* 0x0000000000817308 */ /* 0x0002e40000000800 */
[----:B-1----:R-:W-:Y:S01]  /*5260*/  FFMA.FTZ R0, R36, UR6, -R4 ;  /* 0x0000000624007c23 */ /* 0x002fe20008010804 */
[----:B---3--:R-:W-:-:S05]  /*5270*/  F2FP.BF16.F32.PACK_AB R11, R129, R128 ;  /* 0x00000080810b723e */ /* 0x008fca00000010ff */
[----:B------:R1:W-:Y:S02]  /*5280*/  MUFU.EX2 R170, R0 ;  /* 0x0000000000aa7308 */ /* 0x0003e40000000800 */
[C---:B------:R-:W-:Y:S06]  /*5290*/  HMMA.16816.F32.BF16 R136, R8.reuse, R28, R44 ;  /* 0x0000001c0888723c */ /* 0x040fec000004182c */
[-C--:B------:R-:W-:Y:S06]  /*52a0*/  HMMA.16816.F32.BF16 R44, R8, R30.reuse, R52 ;  /* 0x0000001e082c723c */ /* 0x080fec0000041834 */
[----:B------:R-:W-:Y:S01]  /*52b0*/  HMMA.16816.F32.BF16 R52, R12, R30, R72 ;  /* 0x0000001e0c34723c */ /* 0x000fe20000041848 */
[--C-:B-1----:R-:W-:Y:S01]  /*52c0*/  FFMA.FTZ R0, R37, UR6, -R4.reuse ;  /* 0x0000000625007c23 */ /* 0x102fe20008010804 */
[----:B------:R-:W-:Y:S03]  /*52d0*/  LDSM.16.MT88.4 R28, [R184+0x4c00] ;  /* 0x004c0000b81c783b */ /* 0x000fe60000004200 */
[----:B------:R1:W-:Y:S02]  /*52e0*/  MUFU.EX2 R169, R0 ;  /* 0x0000000000a97308 */ /* 0x0003e40000000800 */
[----:B-1----:R-:W-:-:S06]  /*52f0*/  FFMA.FTZ R0, R41, UR6, -R4 ;  /* 0x0000000629007c23 */ /* 0x002fcc0008010804 */
[----:B------:R1:W-:Y:S02]  /*5300*/  MUFU.EX2 R168, R0 ;  /* 0x0000000000a87308 */ /* 0x0003e40000000800 */
[----:B-1----:R-:W-:Y:S02]  /*5310*/  FFMA.FTZ R0, R63, UR6, -R3 ;  /* 0x000000063f007c23 */ /* 0x002fe40008010803 */
[C---:B--2---:R-:W-:Y:S04]  /*5320*/  HMMA.16816.F32.BF16 R60, R8.reuse, R32, R48 ;  /* 0x00000020083c723c */ /* 0x044fe80000041830 */
[----:B------:R1:W-:Y:S02]  /*5330*/  MUFU.EX2 R120, R0 ;  /* 0x0000000000787308 */ /* 0x0003e40000000800 */
[-C--:B------:R-:W-:Y:S06]  /*5340*/  HMMA.16816.F32.BF16 R48, R8, R34.reuse, R56 ;  /* 0x000000220830723c */ /* 0x080fec0000041838 */
[----:B------:R-:W-:Y:S01]  /*5350*/  HMMA.16816.F32.BF16 R56, R12, R34, R68 ;  /* 0x000000220c38723c */ /* 0x000fe20000041844 */
[----:B------:R-:W-:-:S02]  /*5360*/  F2FP.BF16.F32.PACK_AB R8, R173, R171 ;  /* 0x000000abad08723e */ /* 0x000fc400000010ff */
[----:B------:R-:W-:Y:S01]  /*5370*/  F2FP.BF16.F32.PACK_AB R10, R176, R174 ;  /* 0x000000aeb00a723e */ /* 0x000fe200000010ff */
[----:B-1----:R-:W-:-:S04]  /*5380*/  FFMA.FTZ R0, R80, UR6, -R3 ;  /* 0x0000000650007c23 */ /* 0x002fc80008010803 */
[----:B------:R1:W2:Y:S02]  /*5390*/  MUFU.EX2 R121, R0 ;  /* 0x0000000000797308 */ /* 0x0002a40000000800 */
[----:B-1----:R-:W-:Y:S01]  /*53a0*/  FFMA.FTZ R0, R82, UR6, -R3 ;  /* 0x0000000652007c23 */ /* 0x002fe20008010803 */
[----:B--2---:R-:W-:Y:S01]  /*53b0*/  F2FP.BF16.F32.PACK_AB R9, R121, R120 ;  /* 0x000000787909723e */ /* 0x004fe200000010ff */
[----:B------:R-:W-:Y:S01]  /*53c0*/  HMMA.16816.F32.BF16 R80, R12, R32, R64 ;  /* 0x000000200c50723c */ /* 0x000fe20000041840 */
[----:B------:R-:W1:Y:S03]  /*53d0*/  LDSM.16.MT88.4 R32, [R135+0x4c00] ;  /* 0x004c00008720783b */ /* 0x000e660000004200 */
[----:B------:R2:W-:Y:S03]  /*53e0*/  MUFU.EX2 R115, R0 ;  /* 0x0000000000737308 */ /* 0x0005e60000000800 */
[----:B------:R-:W-:-:S02]  /*53f0*/  F2FP.BF16.F32.PACK_AB R12, R252, R251 ;  /* 0x000000fbfc0c723e */ /* 0x000fc400000010ff */
[----:B------:R-:W-:Y:S02]  /*5400*/  F2FP.BF16.F32.PACK_AB R13, R208, R204 ;  /* 0x000000ccd00d723e */ /* 0x000fe400000010ff */
[----:B------:R-:W-:Y:S02]  /*5410*/  F2FP.BF16.F32.PACK_AB R14, R248, R250 ;  /* 0x000000faf80e723e */ /* 0x000fe400000010ff */
[----:B------:R-:W-:Y:S01]  /*5420*/  F2FP.BF16.F32.PACK_AB R15, R206, R207 ;  /* 0x000000cfce0f723e */ /* 0x000fe200000010ff */
[----:B--2---:R-:W-:-:S06]  /*5430*/  FFMA.FTZ R0, R92, UR6, -R3 ;  /* 0x000000065c007c23 */ /* 0x004fcc0008010803 */
[----:B------:R-:W-:Y:S01]  /*5440*/  HMMA.16816.F32.BF16 R72, R12, R24, R76 ;  /* 0x000000180c48723c */ /* 0x000fe2000004184c */
[----:B------:R2:W3:Y:S02]  /*5450*/  MUFU.EX2 R117, R0 ;  /* 0x0000000000757308 */ /* 0x0004e40000000800 */
[----:B--2---:R-:W-:Y:S01]  /*5460*/  FFMA.FTZ R0, R42, UR6, -R4 ;  /* 0x000000062a007c23 */ /* 0x004fe20008010804 */
[----:B---3--:R-:W-:-:S05]  /*5470*/  F2FP.BF16.F32.PACK_AB R11, R117, R115 ;  /* 0x00000073750b723e */ /* 0x008fca00000010ff */
[----:B------:R2:W-:Y:S02]  /*5480*/  MUFU.EX2 R127, R0 ;  /* 0x00000000007f7308 */ /* 0x0005e40000000800 */
[----:B------:R-:W-:Y:S06]  /*5490*/  HMMA.16816.F32.BF16 R64, R8, R18, R48 ;  /* 0x000000120840723c */ /* 0x000fec0000041830 */
[-C--:B------:R-:W-:Y:S06]  /*54a0*/  HMMA.16816.F32.BF16 R48, R12, R16.reuse, R80 ;  /* 0x000000100c30723c */ /* 0x080fec0000041850 */
[----:B------:R-:W-:Y:S01]  /*54b0*/  HMMA.16816.F32.BF16 R68, R8, R16, R60 ;  /* 0x000000100844723c */ /* 0x000fe2000004183c */
[----:B--2---:R-:W-:-:S04]  /*54c0*/  FFMA.FTZ R0, R90, UR6, -R4 ;  /* 0x000000065a007c23 */ /* 0x004fc80008010804 */
[----:B------:R2:W-:Y:S01]  /*54d0*/  MUFU.EX2 R123, R0 ;  /* 0x00000000007b7308 */ /* 0x0005e20000000800 */
[C---:B------:R-:W-:Y:S06]  /*54e0*/  HMMA.16816.F32.BF16 R136, R8.reuse, R24, R136 ;  /* 0x000000180888723c */ /* 0x040fec0000041888 */
[-C--:B------:R-:W-:Y:S06]  /*54f0*/  HMMA.16816.F32.BF16 R148, R8, R26.reuse, R44 ;  /* 0x0000001a0894723c */ /* 0x080fec000004182c */
[----:B------:R-:W-:Y:S01]  /*5500*/  HMMA.16816.F32.BF16 R60, R12, R26, R52 ;  /* 0x0000001a0c3c723c */ /* 0x000fe20000041834 */
[----:B------:R-:W3:Y:S01]  /*5510*/  LDSM.16.MT88.4 R24, [R135+0x5000] ;  /* 0x005000008718783b */ /* 0x000ee20000004200 */
[----:B------:R-:W-:Y:S01]  /*5520*/  F2FP.BF16.F32.PACK_AB R8, R177, R175 ;  /* 0x000000afb108723e */ /* 0x000fe200000010ff */
[----:B--2---:R-:W-:Y:S01]  /*5530*/  FFMA.FTZ R0, R91, UR6, -R4 ;  /* 0x000000065b007c23 */ /* 0x004fe20008010804 */
[----:B------:R-:W-:-:S02]  /*5540*/  F2FP.BF16.F32.PACK_AB R10, R170, R172 ;  /* 0x000000acaa0a723e */ /* 0x000fc400000010ff */
[----:B------:R-:W-:Y:S01]  /*5550*/  HMMA.16816.F32.BF16 R44, R12, R18, R56 ;  /* 0x000000120c2c723c */ /* 0x000fe20000041838 */
[----:B------:R-:W2:Y:S01]  /*5560*/  LDSM.16.MT88.4 R16, [R184+0x5000] ;  /* 0x00500000b810783b */ /* 0x000ea20000004200 */
[----:B------:R4:W-:Y:S05]  /*5570*/  MUFU.EX2 R118, R0 ;  /* 0x0000000000767308 */ /* 0x0009ea0000000800 */
[----:B------:R-:W-:Y:S02]  /*5580*/  F2FP.BF16.F32.PACK_AB R12, R243, R246 ;  /* 0x000000f6f30c723e */ /* 0x000fe400000010ff */
[----:B------:R-:W-:Y:S02]  /*5590*/  F2FP.BF16.F32.PACK_AB R13, R203, R205 ;  /* 0x000000cdcb0d723e */ /* 0x000fe400000010ff */
[----:B------:R-:W-:-:S02]  /*55a0*/  F2FP.BF16.F32.PACK_AB R14, R237, R242 ;  /* 0x000000f2ed0e723e */ /* 0x000fc400000010ff */
[----:B------:R-:W-:Y:S01]  /*55b0*/  F2FP.BF16.F32.PACK_AB R15, R200, R202 ;  /* 0x000000cac80f723e */ /* 0x000fe200000010ff */
[----:B----4-:R-:W-:-:S06]  /*55c0*/  FFMA.FTZ R0, R96, UR6, -R3 ;  /* 0x0000000660007c23 */ /* 0x010fcc0008010803 */
[C---:B-1----:R-:W-:Y:S01]  /*55d0*/  HMMA.16816.F32.BF16 R72, R12.reuse, R32, R72 ;  /* 0x000000200c48723c */ /* 0x042fe20000041848 */
[----:B------:R1:W-:Y:S05]  /*55e0*/  MUFU.EX2 R96, R0 ;  /* 0x0000000000607308 */ /* 0x0003ea0000000800 */
[C---:B------:R-:W-:Y:S06]  /*55f0*/  HMMA.16816.F32.BF16 R60, R12.reuse, R34, R60 ;  /* 0x000000220c3c723c */ /* 0x040fec000004183c */
[C---:B------:R-:W-:Y:S06]  /*5600*/  HMMA.16816.F32.BF16 R56, R12.reuse, R28, R48 ;  /* 0x0000001c0c38723c */ /* 0x040fec0000041830 */
[----:B------:R-:W-:Y:S01]  /*5610*/  HMMA.16816.F32.BF16 R44, R12, R30, R44 ;  /* 0x0000001e0c2c723c */ /* 0x000fe2000004182c */
[----:B-1----:R-:W-:-:S04]  /*5620*/  FFMA.FTZ R0, R95, UR6, -R3 ;  /* 0x000000065f007c23 */ /* 0x002fc80008010803 */
[----:B------:R1:W4:Y:S02]  /*5630*/  MUFU.EX2 R95, R0 ;  /* 0x00000000005f7308 */ /* 0x0003240000000800 */
[----:B------:R-:W-:Y:S02]  /*5640*/  F2FP.BF16.F32.PACK_AB R12, R232, R235 ;  /* 0x000000ebe80c723e */ /* 0x000fe400000010ff */
[----:B------:R-:W-:Y:S02]  /*5650*/  F2FP.BF16.F32.PACK_AB R13, R194, R198 ;  /* 0x000000c6c20d723e */ /* 0x000fe400000010ff */
[----:B------:R-:W-:Y:S02]  /*5660*/  F2FP.BF16.F32.PACK_AB R14, R225, R230 ;  /* 0x000000e6e10e723e */ /* 0x000fe400000010ff */
[----:B------:R-:W-:-:S07]  /*5670*/  F2FP.BF16.F32.PACK_AB R15, R192, R193 ;  /* 0x000000c1c00f723e */ /* 0x000fce00000010ff */
[----:B---3--:R-:W-:Y:S01]  /*5680*/  HMMA.16816.F32.BF16 R140, R12, R24, R72 ;  /* 0x000000180c8c723c */ /* 0x008fe20000041848 */
[----:B-1----:R-:W-:Y:S01]  /*5690*/  FFMA.FTZ R0, R21, UR6, -R3 ;  /* 0x0000000615007c23 */ /* 0x002fe20008010803 */
[----:B----4-:R-:W-:-:S04]  /*56a0*/  F2FP.BF16.F32.PACK_AB R9, R95, R96 ;  /* 0x000000605f09723e */ /* 0x010fc800000010ff */
[----:B--2---:R-:W-:Y:S01]  /*56b0*/  HMMA.16816.F32.BF16 R44, R12, R18, R44 ;  /* 0x000000120c2c723c */ /* 0x004fe2000004182c */
[----:B------:R1:W-:Y:S02]  /*56c0*/  MUFU.EX2 R90, R0 ;  /* 0x00000000005a7308 */ /* 0x0003e40000000800 */
[----:B-1----:R-:W-:-:S06]  /*56d0*/  FFMA.FTZ R0, R22, UR6, -R3 ;  /* 0x0000000616007c23 */ /* 0x002fcc0008010803 */
[----:B------:R1:W2:Y:S02]  /*56e0*/  MUFU.EX2 R91, R0 ;  /* 0x00000000005b7308 */ /* 0x0002a40000000800 */
[----:B-1----:R-:W-:Y:S01]  /*56f0*/  FFMA.FTZ R0, R97, UR6, -R4 ;  /* 0x0000000661007c23 */ /* 0x002fe20008010804 */
[----:B--2---:R-:W-:-:S05]  /*5700*/  F2FP.BF16.F32.PACK_AB R11, R91, R90 ;  /* 0x0000005a5b0b723e */ /* 0x004fca00000010ff */
[----:B------:R1:W-:Y:S02]  /*5710*/  MUFU.EX2 R97, R0 ;  /* 0x0000000000617308 */ /* 0x0003e40000000800 */
[C---:B------:R-:W-:Y:S06]  /*5720*/  HMMA.16816.F32.BF16 R52, R8.reuse, R28, R68 ;  /* 0x0000001c0834723c */ /* 0x040fec0000041844 */
[C---:B------:R-:W-:Y:S06]  /*5730*/  HMMA.16816.F32.BF16 R136, R8.reuse, R32, R136 ;  /* 0x000000200888723c */ /* 0x040fec0000041888 */
[C---:B------:R-:W-:Y:S01]  /*5740*/  HMMA.16816.F32.BF16 R148, R8.reuse, R34, R148 ;  /* 0x000000220894723c */ /* 0x040fe20000041894 */
[----:B-1----:R-:W-:Y:S01]  /*5750*/  FFMA.FTZ R0, R98, UR6, -R4 ;  /* 0x0000000662007c23 */ /* 0x002fe20008010804 */
[----:B------:R-:W1:Y:S03]  /*5760*/  LDSM.16.MT88.4 R32, [R135+0x5400] ;  /* 0x005400008720783b */ /* 0x000e660000004200 */
[----:B------:R2:W-:Y:S01]  /*5770*/  MUFU.EX2 R92, R0 ;  /* 0x00000000005c7308 */ /* 0x0005e20000000800 */
[----:B------:R-:W-:Y:S01]  /*5780*/  HMMA.16816.F32.BF16 R64, R8, R30, R64 ;  /* 0x0000001e0840723c */ /* 0x000fe20000041840 */
[----:B------:R-:W3:Y:S06]  /*5790*/  LDSM.16.MT88.4 R28, [R184+0x5400] ;  /* 0x00540000b81c783b */ /* 0x000eec0000004200 */
[----:B------:R-:W-:-:S02]  /*57a0*/  F2FP.BF16.F32.PACK_AB R8, R168, R169 ;  /* 0x000000a9a808723e */ /* 0x000fc400000010ff */
[----:B------:R-:W-:Y:S01]  /*57b0*/  F2FP.BF16.F32.PACK_AB R10, R123, R127 ;  /* 0x0000007f7b0a723e */ /* 0x000fe200000010ff */
[----:B--2---:R-:W-:-:S04]  /*57c0*/  FFMA.FTZ R0, R101, UR6, -R4 ;  /* 0x0000000665007c23 */ /* 0x004fc80008010804 */
        /* <DEDUP_REMOVED lines=14> */
[C---:B------:R-:W-:Y:S06]  /*58b0*/  HMMA.16816.F32.BF16 R136, R8.reuse, R24, R136 ;  /* 0x000000180888723c */ /* 0x040fec0000041888 */
[----:B------:R-:W-:Y:S01]  /*58c0*/  HMMA.16816.F32.BF16 R148, R8, R26, R148 ;  /* 0x0000001a0894723c */ /* 0x000fe20000041894 */
[----:B--2---:R-:W-:-:S04]  /*58d0*/  FFMA.FTZ R0, R103, UR6, -R4 ;  /* 0x0000000667007c23 */ /* 0x004fc80008010804 */
[----:B------:R2:W-:Y:S01]  /*58e0*/  MUFU.EX2 R82, R0 ;  /* 0x0000000000527308 */ /* 0x0005e20000000800 */
[----:B------:R-:W-:Y:S06]  /*58f0*/  HMMA.16816.F32.BF16 R52, R8, R18, R64 ;  /* 0x000000120834723c */ /* 0x000fec0000041840 */
[----:B------:R-:W-:Y:S01]  /*5900*/  HMMA.16816.F32.BF16 R64, R12, R26, R60 ;  /* 0x0000001a0c40723c */ /* 0x000fe2000004183c */
[----:B------:R-:W-:Y:S01]  /*5910*/  LDSM.16.MT88.4 R24, [R184+0x5800] ;  /* 0x00580000b818783b */ /* 0x000fe20000004200 */
[----:B------:R-:W-:Y:S02]  /*5920*/  F2FP.BF16.F32.PACK_AB R8, R97, R118 ;  /* 0x000000766108723e */ /* 0x000fe400000010ff */
[----:B------:R-:W-:-:S02]  /*5930*/  F2FP.BF16.F32.PACK_AB R10, R89, R92 ;  /* 0x0000005c590a723e */ /* 0x000fc400000010ff */
[----:B------:R-:W-:Y:S01]  /*5940*/  HMMA.16816.F32.BF16 R60, R12, R16, R56 ;  /* 0x000000100c3c723c */ /* 0x000fe20000041838 */
[----:B------:R-:W4:Y:S01]  /*5950*/  LDSM.16.MT88.4 R16, [R135+0x5800] ;  /* 0x005800008710783b */ /* 0x000f220000004200 */
[----:B--2---:R-:W-:-:S05]  /*5960*/  FFMA.FTZ R0, R105, UR6, -R4 ;  /* 0x0000000669007c23 */ /* 0x004fca0008010804 */
[----:B------:R-:W-:Y:S01]  /*5970*/  F2FP.BF16.F32.PACK_AB R12, R229, R224 ;  /* 0x000000e0e50c723e */ /* 0x000fe200000010ff */
[----:B------:R2:W-:Y:S01]  /*5980*/  MUFU.EX2 R79, R0 ;  /* 0x00000000004f7308 */ /* 0x0005e20000000800 */
[----:B------:R-:W-:Y:S02]  /*5990*/  F2FP.BF16.F32.PACK_AB R13, R190, R191 ;  /* 0x000000bfbe0d723e */ /* 0x000fe400000010ff */
[----:B------:R-:W-:Y:S02]  /*59a0*/  F2FP.BF16.F32.PACK_AB R14, R233, R231 ;  /* 0x000000e7e90e723e */ /* 0x000fe400000010ff */
[----:B------:R-:W-:-:S07]  /*59b0*/  F2FP.BF16.F32.PACK_AB R15, R183, R189 ;  /* 0x000000bdb70f723e */ /* 0x000fce00000010ff */
[----:B-1----:R-:W-:Y:S01]  /*59c0*/  HMMA.16816.F32.BF16 R140, R12, R32, R140 ;  /* 0x000000200c8c723c */ /* 0x002fe2000004188c */
[----:B--2---:R-:W-:-:S05]  /*59d0*/  FFMA.FTZ R0, R99, UR6, -R3 ;  /* 0x0000000663007c23 */ /* 0x004fca0008010803 */
        /* <DEDUP_REMOVED lines=12> */
[C---:B---3--:R-:W-:Y:S06]  /*5aa0*/  HMMA.16816.F32.BF16 R56, R8.reuse, R28, R48 ;  /* 0x0000001c0838723c */ /* 0x048fec0000041830 */
        /* <DEDUP_REMOVED lines=24> */
[C---:B----4-:R-:W-:Y:S06]  /*5c30*/  HMMA.16816.F32.BF16 R136, R8.reuse, R16, R136 ;  /* 0x000000100888723c */ /* 0x050fec0000041888 */
        /* <DEDUP_REMOVED lines=24> */
[----:B-1----:R-:W-:-:S07]  /*5dc0*/  FFMA.FTZ R0, R159, UR6, -R5 ;  /* 0x000000069f007c23 */ /* 0x002fce0008010805 */
[----:B------:R1:W5:Y:S01]  /*5dd0*/  MUFU.EX2 R17, R0 ;  /* 0x0000000000117308 */ /* 0x0003620000000800 */
[----:B---3--:R-:W-:Y:S01]  /*5de0*/  FADD.FTZ R3, R221, R220 ;  /* 0x000000dcdd037221 */ /* 0x008fe20000010000 */
[----:B----4-:R-:W-:Y:S01]  /*5df0*/  F2FP.BF16.F32.PACK_AB R167, R22, R21 ;  /* 0x0000001516a7723e */ /* 0x010fe200000010ff */
[--C-:B-1----:R-:W-:Y:S01]  /*5e00*/  FFMA.FTZ R0, R164, UR6, -R5.reuse ;  /* 0x00000006a4007c23 */ /* 0x102fe20008010805 */
[----:B------:R-:W-:Y:S02]  /*5e10*/  F2FP.BF16.F32.PACK_AB R164, R70, R72 ;  /* 0x0000004846a4723e */ /* 0x000fe400000010ff */
[----:B-----5:R-:W-:Y:S02]  /*5e20*/  F2FP.BF16.F32.PACK_AB R161, R17, R178 ;  /* 0x000000b211a1723e */ /* 0x020fe400000010ff */
[----:B------:R1:W-:Y:S03]  /*5e30*/  MUFU.EX2 R16, R0 ;  /* 0x0000000000107308 */ /* 0x0003e60000000800 */
[C---:B------:R-:W-:Y:S06]  /*5e40*/  HMMA.16816.F32.BF16 R136, R164.reuse, R144, R136 ;  /* 0x00000090a488723c */ /* 0x040fec0000041888 */
[----:B------:R-:W-:Y:S01]  /*5e50*/  HMMA.16816.F32.BF16 R148, R164, R146, R148 ;  /* 0x00000092a494723c */ /* 0x000fe20000041894 */
[----:B-1----:R-:W-:Y:S01]  /*5e60*/  FFMA.FTZ R0, R219, UR6, -R5 ;  /* 0x00000006db007c23 */ /* 0x002fe20008010805 */
[----:B------:R-:W-:-:S03]  /*5e70*/  FADD.FTZ R5, R222, R3 ;  /* 0x00000003de057221 */ /* 0x000fc60000010000 */
        /* <DEDUP_REMOVED lines=123> */
[----:B------:R1:W-:Y:S01]  /*6630*/  STL [R1], R4 ;  /* 0x0000000401007387 */ /* 0x0003e20000100800 */
[----:B------:R-:W-:-:S02]  /*6640*/  VIADD R195, R188, 0x400 ;  /* 0x00000400bcc37836 */ /* 0x000fc40000000000 */
[C---:B------:R-:W-:Y:S01]  /*6650*/  VIADD R194, R188.reuse, 0x800 ;  /* 0x00000800bcc27836 */ /* 0x040fe20000000000 */
[----:B------:R1:W-:Y:S01]  /*6660*/  STL [R1+0x8], R3 ;  /* 0x0000080301007387 */ /* 0x0003e20000100800 */
[----:B--2---:R-:W-:Y:S01]  /*6670*/  HMMA.16816.F32.BF16 R156, R164, R28, R56 ;  /* 0x0000001ca49c723c */ /* 0x004fe20000041838 */
[C---:B------:R-:W-:Y:S02]  /*6680*/  VIADD R193, R188.reuse, 0xc00 ;  /* 0x00000c00bcc17836 */ /* 0x040fe40000000000 */
[----:B------:R1:W-:Y:S01]  /*6690*/  STL [R1+0x4], R2 ;  /* 0x0000040201007387 */ /* 0x0003e20000100800 */
[C---:B------:R-:W-:Y:S02]  /*66a0*/  VIADD R192, R188.reuse, 0x1000 ;  /* 0x00001000bcc07836 */ /* 0x040fe40000000000 */
[----:B------:R-:W-:Y:S01]  /*66b0*/  HMMA.16816.F32.BF16 R144, R160, R146, R64 ;  /* 0x00000092a090723c */ /* 0x000fe20000041840 */
[----:B------:R1:W-:Y:S01]  /*66c0*/  STL [R1+0xc], R0 ;  /* 0x00000c0001007387 */ /* 0x0003e20000100800 */
[----:B------:R-:W-:-:S02]  /*66d0*/  VIADD R191, R188, 0x1400 ;  /* 0x00001400bcbf7836 */ /* 0x000fc40000000000 */
[C---:B------:R-:W-:Y:S02]  /*66e0*/  VIADD R190, R188.reuse, 0x1800 ;  /* 0x00001800bcbe7836 */ /* 0x040fe40000000000 */
[----:B------:R-:W-:Y:S01]  /*66f0*/  HMMA.16816.F32.BF16 R152, R160, R28, R32 ;  /* 0x0000001ca098723c */ /* 0x000fe20000041820 */
[----:B------:R-:W-:-:S05]  /*6700*/  VIADD R189, R188, 0x1c00 ;  /* 0x00001c00bcbd7836 */ /* 0x000fca0000000000 */
[-C--:B------:R-:W-:Y:S06]  /*6710*/  HMMA.16816.F32.BF16 R164, R164, R30.reuse, R48 ;  /* 0x0000001ea4a4723c */ /* 0x080fec0000041830 */
[----:B------:R-:W-:Y:S01]  /*6720*/  HMMA.16816.F32.BF16 R160, R160, R30, R12 ;  /* 0x0000001ea0a0723c */ /* 0x000fe2000004180c */
[----:B------:R-:W-:-:S08]  /*6730*/  NOP ;  /* 0x0000000000007918 */ /* 0x000fd00000000000 */
[----:B------:R-:W-:-:S15]  /*6740*/  @!P0 BRA `(.L_x_269) ;  /* 0x0000004800208947 */ /* 0x000fde0003800000 */
[----:B------:R-:W-:Y:S01]  /*6750*/  IADD3 R196, R209, -0x2, RZ ;  /* 0xfffffffed1c47810 */ /* 0x000fe20007ffe0ff */
[----:B-1----:R-:W-:Y:S01]  /*6760*/  IMAD.MOV.U32 R3, RZ, RZ, R40 ;  /* 0x000000ffff037224 */ /* 0x002fe200078e0028 */
[----:B------:R-:W-:Y:S01]  /*6770*/  MOV R132, R39 ;  /* 0x0000002700847202 */ /* 0x000fe20000000f00 */
[----:B------:R-:W-:Y:S01]  /*6780*/  IMAD.MOV.U32 R133, RZ, RZ, R38 ;  /* 0x000000ffff857224 */ /* 0x000fe200078e0026 */
[----:B------:R-:W-:Y:S01]  /*6790*/  MOV R134, R20 ;  /* 0x0000001400867202 */ /* 0x000fe20000000f00 */
[----:B------:R-:W-:Y:S01]  /*67a0*/  ULDC UR5, c[0x0][0x39c] ;  /* 0x0000e70000057ab9 */ /* 0x000fe20000000800 */
[----:B------:R-:W-:Y:S01]  /*67b0*/  ULDC UR4, c[0x0][0x2ec] ;  /* 0x0000bb0000047ab9 */ /* 0x000fe20000000800 */
[----:B------:R-:W-:Y:S01]  /*67c0*/  ULDC.64 UR10, c[0x0][0x220] ;  /* 0x00008800000a7ab9 */ /* 0x000fe20000000a00 */
[----:B------:R-:W-:Y:S01]  /*67d0*/  ULDC.64 UR12, c[0x0][0x250] ;  /* 0x00009400000c7ab9 */ /* 0x000fe20000000a00 */
[----:B------:R-:W-:Y:S01]  /*67e0*/  ULDC.64 UR6, c[0x0][0x218] ;  /* 0x0000860000067ab9 */ /* 0x000fe20000000a00 */
[----:B------:R-:W-:Y:S01]  /*67f0*/  ULDC.64 UR8, c[0x0][0x248] ;  /* 0x0000920000087ab9 */ /* 0x000fe20000000a00 */
[----:B------:R-:W-:Y:S05]  /*6800*/  BRA `(.L_x_270) ;  /* 0x00000000006c7947 */ /* 0x000fea0003800000 */
.L_x_272:
[----:B------:R-:W2:Y:S01]  /*6810*/  LDL.64 R216, [R1+0x28] ;  /* 0x0000280001d87983 */ /* 0x000ea20000100a00 */
[----:B------:R-:W-:Y:S03]  /*6820*/  VIADD R0, R196, 0xffffffff ;  /* 0xffffffffc4007836 */ /* 0x000fe60000000000 */
[----:B------:R-:W4:Y:S01]  /*6830*/  LDL.64 R214, [R1+0x18] ;  /* 0x0000180001d67983 */ /* 0x000f220000100a00 */
[----:B------:R-:W-:Y:S01]  /*6840*/  IMAD.WIDE.U32 R4, R0, UR8, RZ ;  /* 0x0000000800047c25 */ /* 0x000fe2000f8e00ff */
[----:B------:R-:W-:Y:S05]  /*6850*/  SHF.R.S32.HI R2, RZ, 0x1f, R0 ;  /* 0x0000001fff027819 */ /* 0x000fea0000011400 */
[----:B------:R-:W-:Y:S04]  /*6860*/  IMAD R2, R2, UR8, RZ ;  /* 0x0000000802027c24 */ /* 0x000fe8000f8e02ff */
[----:B------:R-:W-:Y:S04]  /*6870*/  IMAD R2, R0, UR9, R2 ;  /* 0x0000000900027c24 */ /* 0x000fe8000f8e0202 */
[----:B------:R-:W-:Y:S01]  /*6880*/  IMAD.IADD R2, R5, 0x1, R2 ;  /* 0x0000000105027824 */ /* 0x000fe200078e0202 */
[----:B--2---:R-:W-:Y:S04]  /*6890*/  LEA R0, P1, R4, R216, 0x7 ;  /* 0x000000d804007211 */ /* 0x004fe800078238ff */
[----:B------:R-:W-:Y:S02]  /*68a0*/  LEA R8, P2, R0, UR6, 0x1 ;  /* 0x0000000600087c11 */ /* 0x000fe4000f8408ff */
[----:B----4-:R-:W-:Y:S02]  /*68b0*/  LEA.HI.X R2, R4, R215, R2, 0x7, P1 ;  /* 0x000000d704027211 */ /* 0x010fe400008f3c02 */
        /* <DEDUP_REMOVED lines=16> */
.L_x_270:
[----:B--2---:R-:W2:Y:S01]  /*69c0*/  LDL.64 R10, [R1+0x20] ;  /* 0x00002000010a7983 */ /* 0x004ea20000100a00 */
[----:B------:R-:W-:Y:S04]  /*69d0*/  DEPBAR.LE SB0, 0x0 ;  /* 0x000080000000791a */ /* 0x000fe80000000000 */
[----:B------:R-:W-:Y:S01]  /*69e0*/  IMAD.WIDE.U32 R4, R196, UR12, RZ ;  /* 0x0000000cc4047c25 */ /* 0x000fe2000f8e00ff */
[----:B------:R-:W3:Y:S02]  /*69f0*/  LDL R6, [R1+0x10] ;  /* 0x0000100001067983 */ /* 0x000ee40000100800 */
[----:B------:R-:W-:Y:S01]  /*6a00*/  SHF.R.S32.HI R0, RZ, 0x1f, R196 ;  /* 0x0000001fff007819 */ /* 0x000fe200000114c4 */
[----:B------:R-:W-:Y:S04]  /*6a10*/  BAR.SYNC.DEFER_BLOCKING 0x0 ;  /* 0x0000000000007b1d */ /* 0x000fe80000010000 */
[----:B------:R-:W-:Y:S04]  /*6a20*/  IMAD R0, R0, UR12, RZ ;  /* 0x0000000c00007c24 */ /* 0x000fe8000f8e02ff */
[----:B------:R-:W-:Y:S05]  /*6a30*/  IMAD R2, R196, UR13, R0 ;  /* 0x0000000dc4027c24 */ /* 0x000fea000f8e0200 */
[----:B------:R-:W-:Y:S02]  /*6a40*/  IADD3 R2, R5, R2, RZ ;  /* 0x0000000205027210 */ /* 0x000fe40007ffe0ff */
        /* <DEDUP_REMOVED lines=19> */
[----:B------:R-:W0:Y:S08]  /*6b80*/  LDGDEPBAR ;  /* 0x00000000000079af */ /* 0x000e300000000000 */
[----:B------:R-:W1:Y:S08]  /*6b90*/  LDSM.16.M88.4 R16, [R185] ;  /* 0x00000000b910783b */ /* 0x000e700000000200 */
[----:B------:R-:W2:Y:S08]  /*6ba0*/  LDSM.16.M88.4 R124, [R186+0x1000] ;  /* 0x00100000ba7c783b */ /* 0x000eb00000000200 */
[----:B------:R-:W3:Y:S08]  /*6bb0*/  LDSM.16.M88.4 R32, [R185+0x400] ;  /* 0x00040000b920783b */ /* 0x000ef00000000200 */
[----:B------:R-:W4:Y:S08]  /*6bc0*/  LDSM.16.M88.4 R48, [R185+0x800] ;  /* 0x00080000b930783b */ /* 0x000f300000000200 */
[----:B------:R-:W5:Y:S08]  /*6bd0*/  LDSM.16.M88.4 R64, [R185+0xc00] ;  /* 0x000c0000b940783b */ /* 0x000f700000000200 */
[----:B------:R-:W5:Y:S01]  /*6be0*/  LDSM.16.M88.4 R80, [R185+0x1000] ;  /* 0x00100000b950783b */ /* 0x000f620000000200 */
[-C--:B-1----:R-:W-:Y:S07]  /*6bf0*/  HMMA.16816.F32.BF16 R4, R128, R16.reuse, RZ ;  /* 0x000000108004723c */ /* 0x082fee00000418ff */
[----:B------:R-:W1:Y:S01]  /*6c00*/  LDSM.16.M88.4 R96, [R185+0x1400] ;  /* 0x00140000b960783b */ /* 0x000e620000000200 */
[C---:B--2---:R-:W-:Y:S06]  /*6c10*/  HMMA.16816.F32.BF16 R8, R124.reuse, R16, RZ ;  /* 0x000000107c08723c */ /* 0x044fec00000418ff */
[-C--:B------:R-:W-:Y:S01]  /*6c20*/  HMMA.16816.F32.BF16 R12, R124, R18.reuse, RZ ;  /* 0x000000127c0c723c */ /* 0x080fe200000418ff */
[----:B------:R-:W2:Y:S05]  /*6c30*/  LDSM.16.M88.4 R112, [R185+0x1800] ;  /* 0x00180000b970783b */ /* 0x000eaa0000000200 */
[C---:B------:R-:W-:Y:S03]  /*6c40*/  HMMA.16816.F32.BF16 R16, R128.reuse, R18, RZ ;  /* 0x000000128010723c */ /* 0x040fe600000418ff */
[----:B------:R-:W2:Y:S03]  /*6c50*/  LDSM.16.M88.4 R168, [R185+0x1c00] ;  /* 0x001c0000b9a8783b */ /* 0x000ea60000000200 */
[-C--:B---3--:R-:W-:Y:S05]  /*6c60*/  HMMA.16816.F32.BF16 R20, R128, R32.reuse, RZ ;  /* 0x000000208014723c */ /* 0x088fea00000418ff */
[----:B------:R-:W-:Y:S01]  /*6c70*/  LDSM.16.M88.4 R172, [R187] ;  /* 0x00000000bbac783b */ /* 0x000fe20000000200 */
[C---:B------:R-:W-:Y:S06]  /*6c80*/  HMMA.16816.F32.BF16 R24, R124.reuse, R32, RZ ;  /* 0x000000207c18723c */ /* 0x040fec00000418ff */
[-C--:B------:R-:W-:Y:S01]  /*6c90*/  HMMA.16816.F32.BF16 R28, R124, R34.reuse, RZ ;  /* 0x000000227c1c723c */ /* 0x080fe200000418ff */
[----:B------:R-:W3:Y:S05]  /*6ca0*/  LDSM.16.M88.4 R176, [R188] ;  /* 0x00000000bcb0783b */ /* 0x000eea0000000200 */
[C---:B------:R-:W-:Y:S03]  /*6cb0*/  HMMA.16816.F32.BF16 R32, R128.reuse, R34, RZ ;  /* 0x000000228020723c */ /* 0x040fe600000418ff */
[----:B------:R-:W3:Y:S03]  /*6cc0*/  LDSM.16.M88.4 R180, [R187+0x1000] ;  /* 0x00100000bbb4783b */ /* 0x000ee60000000200 */
[-C--:B----4-:R-:W-:Y:S06]  /*6cd0*/  HMMA.16816.F32.BF16 R36, R128, R48.reuse, RZ ;  /* 0x000000308024723c */ /* 0x090fec00000418ff */
        /* <DEDUP_REMOVED lines=22> */
[----:B------:R-:W-:Y:S06]  /*6e40*/  HMMA.16816.F32.BF16 R128, R128, R170, RZ ;  /* 0x000000aa8080723c */ /* 0x000fec00000418ff */
[-C--:B---3--:R-:W-:Y:S06]  /*6e50*/  HMMA.16816.F32.BF16 R4, R172, R176.reuse, R4 ;  /* 0x000000b0ac04723c */ /* 0x088fec0000041804 */
[C---:B------:R-:W-:Y:S06]  /*6e60*/  HMMA.16816.F32.BF16 R8, R180.reuse, R176, R8 ;  /* 0x000000b0b408723c */ /* 0x040fec0000041808 */
[-C--:B------:R-:W-:Y:S06]  /*6e70*/  HMMA.16816.F32.BF16 R12, R180, R178.reuse, R12 ;  /* 0x000000b2b40c723c */ /* 0x080fec000004180c */
[C---:B------:R-:W-:Y:S06]  /*6e80*/  HMMA.16816.F32.BF16 R16, R172.reuse, R178, R16 ;  /* 0x000000b2ac10723c */ /* 0x040fec0000041810 */
[----:B------:R-:W-:Y:S01]  /*6e90*/  FMUL.FTZ R4, R4, UR5 ;  /* 0x0000000504047c20 */ /* 0x000fe20008410000 */
[----:B------:R-:W-:Y:S01]  /*6ea0*/  FMUL.FTZ R6, R6, UR5 ;  /* 0x0000000506067c20 */ /* 0x000fe20008410000 */
[----:B------:R-:W-:Y:S02]  /*6eb0*/  FMUL.FTZ R5, R5, UR5 ;  /* 0x0000000505057c20 */ /* 0x000fe40008410000 */
[----:B------:R-:W1:Y:S01]  /*6ec0*/  MUFU.TANH R202, R4 ;  /* 0x0000000400ca7308 */ /* 0x000e620000002400 */
[----:B------:R-:W-:Y:S01]  /*6ed0*/  FMUL.FTZ R7, R7, UR5 ;  /* 0x0000000507077c20 */ /* 0x000fe20008410000 */
[----:B------:R-:W-:Y:S01]  /*6ee0*/  FMUL.FTZ R8, R8, UR5 ;  /* 0x0000000508087c20 */ /* 0x000fe20008410000 */
[----:B------:R-:W-:Y:S01]  /*6ef0*/  FMUL.FTZ R10, R10, UR5 ;  /* 0x000000050a0a7c20 */ /* 0x000fe20008410000 */
[----:B------:R-:W-:Y:S01]  /*6f00*/  FMUL.FTZ R9, R9, UR5 ;  /* 0x0000000509097c20 */ /* 0x000fe20008410000 */
[----:B------:R-:W-:Y:S05]  /*6f10*/  FMUL.FTZ R11, R11, UR5 ;  /* 0x000000050b0b7c20 */ /* 0x000fea0008410000 */
[----:B------:R-:W-:Y:S01]  /*6f20*/  MUFU.TANH R204, R6 ;  /* 0x0000000600cc7308 */ /* 0x000fe20000002400 */
[----:B------:R-:W-:Y:S01]  /*6f30*/  FMUL.FTZ R12, R12, UR5 ;  /* 0x000000050c0c7c20 */ /* 0x000fe20008410000 */
[----:B------:R-:W-:Y:S01]  /*6f40*/  FMUL.FTZ R14, R14, UR5 ;  /* 0x000000050e0e7c20 */ /* 0x000fe20008410000 */
[----:B------:R-:W-:Y:S01]  /*6f50*/  FMUL.FTZ R13, R13, UR5 ;  /* 0x000000050d0d7c20 */ /* 0x000fe20008410000 */
[----:B------:R-:W-:Y:S01]  /*6f60*/  FMUL.FTZ R15, R15, UR5 ;  /* 0x000000050f0f7c20 */ /* 0x000fe20008410000 */
[----:B------:R-:W-:Y:S01]  /*6f70*/  FMUL.FTZ R16, R16, UR5 ;  /* 0x0000000510107c20 */ /* 0x000fe20008410000 */
[----:B------:R-:W-:Y:S04]  /*6f80*/  FMUL.FTZ R18, R18, UR5 ;  /* 0x0000000512127c20 */ /* 0x000fe80008410000 */
[----:B------:R-:W-:Y:S01]  /*6f90*/  MUFU.TANH R212, R5 ;  /* 0x0000000500d47308 */ /* 0x000fe20000002400 */
[----:B------:R-:W-:Y:S01]  /*6fa0*/  FMUL.FTZ R17, R17, UR5 ;  /* 0x0000000511117c20 */ /* 0x000fe20008410000 */
[----:B------:R-:W-:Y:S01]  /*6fb0*/  FMUL.FTZ R19, R19, UR5 ;  /* 0x0000000513137c20 */ /* 0x000fe20008410000 */
[----:B-1----:R-:W-:Y:S07]  /*6fc0*/  FMNMX.FTZ R2, R202, R3, !PT ;  /* 0x00000003ca027209 */ /* 0x002fee0007810000 */
[----:B------:R1:W-:Y:S10]  /*6fd0*/  MUFU.TANH R211, R7 ;  /* 0x0000000700d37308 */ /* 0x0003f40000002400 */
[----:B------:R-:W2:Y:S10]  /*6fe0*/  MUFU.TANH R201, R8 ;  /* 0x0000000800c97308 */ /* 0x000eb40000002400 */
[----:B------:R-:W3:Y:S01]  /*6ff0*/  MUFU.TANH R203, R10 ;  /* 0x0000000a00cb7308 */ /* 0x000ee20000002400 */
[----:B-1----:R-:W1:Y:S09]  /*7000*/  LDSM.16.M88.4 R4, [R195] ;  /* 0x00000000c304783b */ /* 0x002e720000000200 */
[----:B------:R-:W4:Y:S10]  /*7010*/  MUFU.TANH R210, R9 ;  /* 0x0000000900d27308 */ /* 0x000f340000002400 */
[----:B------:R5:W-:Y:S10]  /*7020*/  MUFU.TANH R209, R11 ;  /* 0x0000000b00d17308 */ /* 0x000bf40000002400 */
[----:B------:R-:W4:Y:S10]  /*7030*/  MUFU.TANH R198, R16 ;  /* 0x0000001000c67308 */ /* 0x000f340000002400 */
[----:B------:R-:W4:Y:S01]  /*7040*/  MUFU.TANH R208, R12 ;  /* 0x0000000c00d07308 */ /* 0x000f220000002400 */
[----:B-----5:R-:W5:Y:S09]  /*7050*/  LDSM.16.M88.4 R8, [R194] ;  /* 0x00000000c208783b */ /* 0x020f720000000200 */
[----:B------:R-:W4:Y:S01]  /*7060*/  MUFU.TANH R179, R18 ;  /* 0x0000001200b37308 */ /* 0x000f220000002400 */
[-C--:B-1----:R-:W-:Y:S06]  /*7070*/  HMMA.16816.F32.BF16 R20, R172, R4.reuse, R20 ;  /* 0x00000004ac14723c */ /* 0x082fec0000041814 */
[C---:B------:R-:W-:Y:S03]  /*7080*/  HMMA.16816.F32.BF16 R24, R180.reuse, R4, R24 ;  /* 0x00000004b418723c */ /* 0x040fe60000041818 */
[----:B------:R-:W1:Y:S03]  /*7090*/  MUFU.TANH R169, R17 ;  /* 0x0000001100a97308 */ /* 0x000e660000002400 */
[-C--:B------:R-:W-:Y:S07]  /*70a0*/  HMMA.16816.F32.BF16 R28, R180, R6.reuse, R28 ;  /* 0x00000006b41c723c */ /* 0x080fee000004181c */
[----:B------:R-:W1:Y:S01]  /*70b0*/  MUFU.TANH R207, R14 ;  /* 0x0000000e00cf7308 */ /* 0x000e620000002400 */
[C---:B------:R-:W-:Y:S01]  /*70c0*/  HMMA.16816.F32.BF16 R32, R172.reuse, R6, R32 ;  /* 0x00000006ac20723c */ /* 0x040fe20000041820 */
[----:B------:R-:W2:Y:S08]  /*70d0*/  LDSM.16.M88.4 R4, [R193] ;  /* 0x00000000c104783b */ /* 0x000eb00000000200 */
[----:B------:R-:W1:Y:S02]  /*70e0*/  MUFU.TANH R206, R13 ;  /* 0x0000000d00ce7308 */ /* 0x000e640000002400 */
[----:B------:R-:W-:Y:S01]  /*70f0*/  FMUL.FTZ R20, R20, UR5 ;  /* 0x0000000514147c20 */ /* 0x000fe20008410000 */
[----:B------:R-:W-:Y:S01]  /*7100*/  FMUL.FTZ R22, R22, UR5 ;  /* 0x0000000516167c20 */ /* 0x000fe20008410000 */
[----:B------:R-:W-:Y:S01]  /*7110*/  FMUL.FTZ R21, R21, UR5 ;  /* 0x0000000515157c20 */ /* 0x000fe20008410000 */
[----:B------:R-:W-:Y:S01]  /*7120*/  FMUL.FTZ R23, R23, UR5 ;  /* 0x0000000517177c20 */ /* 0x000fe20008410000 */
[----:B------:R-:W-:Y:S04]  /*7130*/  FMUL.FTZ R24, R24, UR5 ;  /* 0x0000000518187c20 */ /* 0x000fe80008410000 */
[----:B------:R-:W1:Y:S01]  /*7140*/  MUFU.TANH R176, R19 ;  /* 0x0000001300b07308 */ /* 0x000e620000002400 */
[-C--:B-----5:R-:W-:Y:S03]  /*7150*/  HMMA.16816.F32.BF16 R36, R172, R8.reuse, R36 ;  /* 0x00000008ac24723c */ /* 0x0a0fe60000041824 */
[----:B------:R-:W-:Y:S01]  /*7160*/  FMUL.FTZ R26, R26, UR5 ;  /* 0x000000051a1a7c20 */ /* 0x000fe20008410000 */
[----:B------:R-:W-:Y:S01]  /*7170*/  FMUL.FTZ R25, R25, UR5 ;  /* 0x0000000519197c20 */ /* 0x000fe20008410000 */
[----:B------:R-:W-:Y:S01]  /*7180*/  FMUL.FTZ R27, R27, UR5 ;  /* 0x000000051b1b7c20 */ /* 0x000fe20008410000 */
[C---:B------:R-:W-:Y:S03]  /*7190*/  HMMA.16816.F32.BF16 R40, R180.reuse, R8, R40 ;  /* 0x00000008b428723c */ /* 0x040fe60000041828 */
[----:B------:R-:W5:Y:S02]  /*71a0*/  MUFU.TANH R200, R20 ;  /* 0x0000001400c87308 */ /* 0x000f640000002400 */
[----:B------:R-:W-:Y:S01]  /*71b0*/  FMUL.FTZ R32, R32, UR5 ;  /* 0x0000000520207c20 */ /* 0x000fe20008410000 */
[-C--:B------:R-:W-:Y:S07]  /*71c0*/  HMMA.16816.F32.BF16 R44, R180, R10.reuse, R44 ;  /* 0x0000000ab42c723c */ /* 0x080fee000004182c */
[----:B------:R-:W5:Y:S01]  /*71d0*/  MUFU.TANH R205, R15 ;  /* 0x0000000f00cd7308 */ /* 0x000f620000002400 */
[----:B------:R-:W-:Y:S01]  /*71e0*/  FMUL.FTZ R28, R28, UR5 ;  /* 0x000000051c1c7c20 */ /* 0x000fe20008410000 */
[C---:B------:R-:W-:Y:S01]  /*71f0*/  HMMA.16816.F32.BF16 R48, R172.reuse, R10, R48 ;  /* 0x0000000aac30723c */ /* 0x040fe20000041830 */
[----:B------:R-:W3:Y:S07]  /*7200*/  LDSM.16.M88.4 R8, [R192] ;  /* 0x00000000c008783b */ /* 0x000eee0000000200 */
[----:B------:R-:W5:Y:S03]  /*7210*/  MUFU.TANH R171, R24 ;  /* 0x0000001800ab7308 */ /* 0x000f660000002400 */
[----:B------:R-:W-:Y:S01]  /*7220*/  FMUL.FTZ R34, R34, UR5 ;  /* 0x0000000522227c20 */ /* 0x000fe20008410000 */
[----:B------:R-:W-:Y:S01]  /*7230*/  FMUL.FTZ R33, R33, UR5 ;  /* 0x0000000521217c20 */ /* 0x000fe20008410000 */
[----:B------:R-:W-:Y:S01]  /*7240*/  FMUL.FTZ R30, R30, UR5 ;  /* 0x000000051e1e7c20 */ /* 0x000fe20008410000 */
[-C--:B--2---:R-:W-:Y:S03]  /*7250*/  HMMA.16816.F32.BF16 R52, R172, R4.reuse, R52 ;  /* 0x00000004ac34723c */ /* 0x084fe60000041834 */
[----:B------:R-:W-:Y:S01]  /*7260*/  FMUL.FTZ R29, R29, UR5 ;  /* 0x000000051d1d7c20 */ /* 0x000fe20008410000 */
[----:B------:R-:W2:Y:S01]  /*7270*/  MUFU.TANH R199, R22 ;  /* 0x0000001600c77308 */ /* 0x000ea20000002400 */
[----:B------:R-:W-:Y:S01]  /*7280*/  FMUL.FTZ R35, R35, UR5 ;  /* 0x0000000523237c20 */ /* 0x000fe20008410000 */
[C---:B------:R-:W-:Y:S05]  /*7290*/  HMMA.16816.F32.BF16 R56, R180.reuse, R4, R56 ;  /* 0x00000004b438723c */ /* 0x040fea0000041838 */
[----:B------:R-:W-:Y:S03]  /*72a0*/  FMUL.FTZ R31, R31, UR5 ;  /* 0x000000051f1f7c20 */ /* 0x000fe60008410000 */
[----:B------:R-:W2:Y:S01]  /*72b0*/  MUFU.TANH R178, R21 ;  /* 0x0000001500b27308 */ /* 0x000ea20000002400 */
[-C--:B------:R-:W-:Y:S03]  /*72c0*/  HMMA.16816.F32.BF16 R60, R180, R6.reuse, R60 ;  /* 0x00000006b43c723c */ /* 0x080fe6000004183c */
[----:B------:R-:W-:Y:S01]  /*72d0*/  FMUL.FTZ R36, R36, UR5 ;  /* 0x0000000524247c20 */ /* 0x000fe20008410000 */
[----:B------:R-:W-:Y:S02]  /*72e0*/  FMUL.FTZ R40, R40, UR5 ;  /* 0x0000000528287c20 */ /* 0x000fe40008410000 */
[C---:B------:R-:W-:Y:S03]  /*72f0*/  HMMA.16816.F32.BF16 R64, R172.reuse, R6, R64 ;  /* 0x00000006ac40723c */ /* 0x040fe60000041840 */
[----:B------:R-:W2:Y:S01]  /*7300*/  MUFU.TANH R170, R26 ;  /* 0x0000001a00aa7308 */ /* 0x000ea20000002400 */
[----:B------:R-:W4:Y:S01]  /*7310*/  LDSM.16.M88.4 R4, [R191] ;  /* 0x00000000bf04783b */ /* 0x000f220000000200 */
[----:B------:R-:W-:Y:S01]  /*7320*/  FMUL.FTZ R38, R38, UR5 ;  /* 0x0000000526267c20 */ /* 0x000fe20008410000 */
[----:B------:R-:W-:Y:S01]  /*7330*/  FMUL.FTZ R37, R37, UR5 ;  /* 0x0000000525257c20 */ /* 0x000fe20008410000 */
[----:B------:R-:W-:Y:S01]  /*7340*/  FMUL.FTZ R42, R42, UR5 ;  /* 0x000000052a2a7c20 */ /* 0x000fe20008410000 */
[----:B------:R-:W-:Y:S05]  /*7350*/  FMUL.FTZ R48, R48, UR5 ;  /* 0x0000000530307c20 */ /* 0x000fea0008410000 */
[----:B------:R-:W2:Y:S01]  /*7360*/  MUFU.TANH R168, R25 ;  /* 0x0000001900a87308 */ /* 0x000ea20000002400 */
[----:B------:R-:W-:Y:S01]  /*7370*/  FMUL.FTZ R41, R41, UR5 ;  /* 0x0000000529297c20 */ /* 0x000fe20008410000 */
[----:B------:R-:W-:Y:S01]  /*7380*/  FMUL.FTZ R39, R39, UR5 ;  /* 0x0000000527277c20 */ /* 0x000fe20008410000 */
[-C--:B---3--:R-:W-:Y:S03]  /*7390*/  HMMA.16816.F32.BF16 R68, R172, R8.reuse, R68 ;  /* 0x00000008ac44723c */ /* 0x088fe60000041844 */
[----:B------:R-:W-:Y:S04]  /*73a0*/  FMUL.FTZ R44, R44, UR5 ;  /* 0x000000052c2c7c20 */ /* 0x000fe80008410000 */
[----:B------:R-:W3:Y:S01]  /*73b0*/  MUFU.TANH R177, R23 ;  /* 0x0000001700b17308 */ /* 0x000ee20000002400 */
[----:B------:R-:W-:Y:S01]  /*73c0*/  FMUL.FTZ R43, R43, UR5 ;  /* 0x000000052b2b7c20 */ /* 0x000fe20008410000 */
[C---:B------:R-:W-:Y:S04]  /*73d0*/  HMMA.16816.F32.BF16 R72, R180.reuse, R8, R72 ;  /* 0x00000008b448723c */ /* 0x040fe80000041848 */
[----:B------:R-:W-:Y:S04]  /*73e0*/  FMUL.FTZ R50, R50, UR5 ;  /* 0x0000000532327c20 */ /* 0x000fe80008410000 */
[----:B------:R-:W3:Y:S01]  /*73f0*/  MUFU.TANH R32, R32 ;  /* 0x0000002000207308 */ /* 0x000ee20000002400 */
[-C--:B------:R-:W-:Y:S03]  /*7400*/  HMMA.16816.F32.BF16 R76, R180, R10.reuse, R76 ;  /* 0x0000000ab44c723c */ /* 0x080fe6000004184c */
[----:B------:R-:W-:Y:S01]  /*7410*/  FMUL.FTZ R49, R49, UR5 ;  /* 0x0000000531317c20 */ /* 0x000fe20008410000 */
[----:B------:R-:W-:Y:S02]  /*7420*/  FMUL.FTZ R46, R46, UR5 ;  /* 0x000000052e2e7c20 */ /* 0x000fe40008410000 */
[C---:B------:R-:W-:Y:S03]  /*7430*/  HMMA.16816.F32.BF16 R80, R172.reuse, R10, R80 ;  /* 0x0000000aac50723c */ /* 0x040fe60000041850 */
[----:B------:R-:W3:Y:S01]  /*7440*/  MUFU.TANH R27, R27 ;  /* 0x0000001b001b7308 */ /* 0x000ee20000002400 */
[----:B------:R-:W1:Y:S01]  /*7450*/  LDSM.16.M88.4 R8, [R190] ;  /* 0x00000000be08783b */ /* 0x000e620000000200 */
[----:B------:R-:W-:Y:S01]  /*7460*/  FMUL.FTZ R45, R45, UR5 ;  /* 0x000000052d2d7c20 */ /* 0x000fe20008410000 */
[----:B------:R-:W-:Y:S01]  /*7470*/  FMUL.FTZ R51, R51, UR5 ;  /* 0x0000000533337c20 */ /* 0x000fe20008410000 */
[----:B------:R-:W-:Y:S01]  /*7480*/  FMUL.FTZ R52, R52, UR5 ;  /* 0x0000000534347c20 */ /* 0x000fe20008410000 */
[----:B------:R-:W-:Y:S05]  /*7490*/  FMUL.FTZ R47, R47, UR5 ;  /* 0x000000052f2f7c20 */ /* 0x000fea0008410000 */
[----:B------:R-:W3:Y:S01]  /*74a0*/  MUFU.TANH R28, R28 ;  /* 0x0000001c001c7308 */ /* 0x000ee20000002400 */
[-C--:B----4-:R-:W-:Y:S03]  /*74b0*/  HMMA.16816.F32.BF16 R84, R172, R4.reuse, R84 ;  /* 0x00000004ac54723c */ /* 0x090fe60000041854 */
[----:B------:R-:W-:Y:S01]  /*74c0*/  FMUL.FTZ R56, R56, UR5 ;  /* 0x0000000538387c20 */ /* 0x000fe20008410000 */
[----:B------:R-:W-:Y:S01]  /*74d0*/  FMUL.FTZ R54, R54, UR5 ;  /* 0x0000000536367c20 */ /* 0x000fe20008410000 */
[----:B------:R-:W-:Y:S01]  /*74e0*/  FMUL.FTZ R53, R53, UR5 ;  /* 0x0000000535357c20 */ /* 0x000fe20008410000 */
[C---:B------:R-:W-:Y:S03]  /*74f0*/  HMMA.16816.F32.BF16 R88, R180.reuse, R4, R88 ;  /* 0x00000004b458723c */ /* 0x040fe60000041858 */
[----:B------:R-:W4:Y:S02]  /*7500*/  MUFU.TANH R34, R34 ;  /* 0x0000002200227308 */ /* 0x000f240000002400 */
[----:B------:R-:W-:Y:S01]  /*7510*/  FMUL.FTZ R58, R58, UR5 ;  /* 0x000000053a3a7c20 */ /* 0x000fe20008410000 */
[-C--:B------:R-:W-:Y:S07]  /*7520*/  HMMA.16816.F32.BF16 R92, R180, R6.reuse, R92 ;  /* 0x00000006b45c723c */ /* 0x080fee000004185c */
[----:B------:R-:W4:Y:S01]  /*7530*/  MUFU.TANH R33, R33 ;  /* 0x0000002100217308 */ /* 0x000f220000002400 */
[----:B------:R-:W-:Y:S01]  /*7540*/  FMUL.FTZ R57, R57, UR5 ;  /* 0x0000000539397c20 */ /* 0x000fe20008410000 */
[C---:B------:R-:W-:Y:S01]  /*7550*/  HMMA.16816.F32.BF16 R96, R172.reuse, R6, R96 ;  /* 0x00000006ac60723c */ /* 0x040fe20000041860 */
[----:B------:R-:W5:Y:S01]  /*7560*/  LDSM.16.M88.4 R4, [R189] ;  /* 0x00000000bd04783b */ /* 0x000f620000000200 */
[----:B------:R-:W-:Y:S06]  /*7570*/  DEPBAR.LE SB0, 0x0 ;  /* 0x000080000000791a */ /* 0x000fec0000000000 */
[----:B------:R-:W4:Y:S03]  /*7580*/  MUFU.TANH R30, R30 ;  /* 0x0000001e001e7308 */ /* 0x000f260000002400 */
[----:B------:R-:W-:Y:S01]  /*7590*/  FMUL.FTZ R55, R55, UR5 ;  /* 0x0000000537377c20 */ /* 0x000fe20008410000 */
[----:B------:R-:W-:Y:S01]  /*75a0*/  FMUL.FTZ R59, R59, UR5 ;  /* 0x000000053b3b7c20 */ /* 0x000fe20008410000 */
[----:B------:R-:W-:Y:S01]  /*75b0*/  FMUL.FTZ R64, R64, UR5 ;  /* 0x0000000540407c20 */ /* 0x000fe20008410000 */
[----:B------:R-:W-:Y:S01]  /*75c0*/  FMUL.FTZ R60, R60, UR5 ;  /* 0x000000053c3c7c20 */ /* 0x000fe20008410000 */
[----:B------:R-:W-:Y:S03]  /*75d0*/  FMUL.FTZ R62, R62, UR5 ;  /* 0x000000053e3e7c20 */ /* 0x000fe60008410000 */
[----:B------:R-:W4:Y:S01]  /*75e0*/  MUFU.TANH R29, R29 ;  /* 0x0000001d001d7308 */ /* 0x000f220000002400 */
[----:B------:R-:W-:Y:S01]  /*75f0*/  BAR.SYNC.DEFER_BLOCKING 0x0 ;  /* 0x0000000000007b1d */ /* 0x000fe20000010000 */
[-C--:B-1----:R-:W-:Y:S05]  /*7600*/  HMMA.16816.F32.BF16 R100, R172, R8.reuse, R100 ;  /* 0x00000008ac64723c */ /* 0x082fea0000041864 */
[----:B------:R-:W-:Y:S03]  /*7610*/  FMUL.FTZ R66, R66, UR5 ;  /* 0x0000000542427c20 */ /* 0x000fe60008410000 */
[----:B------:R-:W1:Y:S01]  /*7620*/  MUFU.TANH R35, R35 ;  /* 0x0000002300237308 */ /* 0x000e620000002400 */
[C---:B------:R-:W-:Y:S04]  /*7630*/  HMMA.16816.F32.BF16 R104, R180.reuse, R8, R104 ;  /* 0x00000008b468723c */ /* 0x040fe80000041868 */
[----:B------:R-:W-:Y:S01]  /*7640*/  FMUL.FTZ R65, R65, UR5 ;  /* 0x0000000541417c20 */ /* 0x000fe20008410000 */
[----:B------:R-:W-:Y:S01]  /*7650*/  FMUL.FTZ R61, R61, UR5 ;  /* 0x000000053d3d7c20 */ /* 0x000fe20008410000 */
[-C--:B------:R-:W-:Y:S03]  /*7660*/  HMMA.16816.F32.BF16 R108, R180, R10.reuse, R108 ;  /* 0x0000000ab46c723c */ /* 0x080fe6000004186c */
[----:B------:R-:W1:Y:S02]  /*7670*/  MUFU.TANH R26, R36 ;  /* 0x00000024001a7308 */ /* 0x000e640000002400 */
[----:B------:R-:W-:Y:S01]  /*7680*/  FMUL.FTZ R68, R68, UR5 ;  /* 0x0000000544447c20 */ /* 0x000fe20008410000 */
[C---:B------:R-:W-:Y:S07]  /*7690*/  HMMA.16816.F32.BF16 R112, R172.reuse, R10, R112 ;  /* 0x0000000aac70723c */ /* 0x040fee0000041870 */
[----:B------:R-:W1:Y:S01]  /*76a0*/  MUFU.TANH R31, R31 ;  /* 0x0000001f001f7308 */ /* 0x000e620000002400 */
[----:B------:R-:W-:Y:S01]  /*76b0*/  FMUL.FTZ R63, R63, UR5 ;  /* 0x000000053f3f7c20 */ /* 0x000fe20008410000 */
[-C--:B-----5:R-:W-:Y:S08]  /*76c0*/  HMMA.16816.F32.BF16 R116, R172, R4.reuse, R116 ;  /* 0x00000004ac74723c */ /* 0x0a0ff00000041874 */
[----:B------:R-:W5:Y:S01]  /*76d0*/  MUFU.TANH R22, R40 ;  /* 0x0000002800167308 */ /* 0x000f620000002400 */
[C---:B------:R-:W-:Y:S04]  /*76e0*/  HMMA.16816.F32.BF16 R120, R180.reuse, R4, R120 ;  /* 0x00000004b478723c */ /* 0x040fe80000041878 */
[----:B------:R-:W-:Y:S02]  /*76f0*/  FMUL.FTZ R67, R67, UR5 ;  /* 0x0000000543437c20 */ /* 0x000fe40008410000 */
[-C--:B------:R-:W-:Y:S03]  /*7700*/  HMMA.16816.F32.BF16 R124, R180, R6.reuse, R124 ;  /* 0x00000006b47c723c */ /* 0x080fe6000004187c */
[----:B------:R-:W5:Y:S02]  /*7710*/  MUFU.TANH R25, R38 ;  /* 0x0000002600197308 */ /* 0x000f640000002400 */
[----:B------:R-:W-:Y:S01]  /*7720*/  FMNMX.FTZ R4, R201, R133, !PT ;  /* 0x00000085c9047209 */ /* 0x000fe20007810000 */
[----:B------:R-:W-:Y:S07]  /*7730*/  HMMA.16816.F32.BF16 R128, R172, R6, R128 ;  /* 0x00000006ac80723c */ /* 0x000fee0000041880 */
[----:B------:R-:W5:Y:S01]  /*7740*/  MUFU.TANH R24, R37 ;  /* 0x0000002500187308 */ /* 0x000f620000002400 */
[----:B------:R-:W-:Y:S03]  /*7750*/  FMNMX.FTZ R5, R204, R132, !PT ;  /* 0x00000084cc057209 */ /* 0x000fe60007810000 */
[----:B------:R-:W-:Y:S01]  /*7760*/  FMUL.FTZ R72, R72, UR5 ;  /* 0x0000000548487c20 */ /* 0x000fe20008410000 */
[----:B------:R-:W-:Y:S01]  /*7770*/  FMNMX.FTZ R6, R212, R2, !PT ;  /* 0x00000002d4067209 */ /* 0x000fe20007810000 */
[----:B------:R-:W-:Y:S04]  /*7780*/  FMUL.FTZ R70, R70, UR5 ;  /* 0x0000000546467c20 */ /* 0x000fe80008410000 */
[----:B------:R-:W5:Y:S01]  /*7790*/  MUFU.TANH R21, R42 ;  /* 0x0000002a00157308 */ /* 0x000f620000002400 */
[----:B------:R-:W-:Y:S01]  /*77a0*/  FMNMX.FTZ R2, R203, R134, !PT ;  /* 0x00000086cb027209 */ /* 0x000fe20007810000 */
[----:B------:R-:W-:Y:S01]  /*77b0*/  FMUL.FTZ R69, R69, UR5 ;  /* 0x0000000545457c20 */ /* 0x000fe20008410000 */
[----:B------:R-:W-:Y:S01]  /*77c0*/  FMNMX.FTZ R4, R210, R4, !PT ;  /* 0x00000004d2047209 */ /* 0x000fe20007810000 */
[----:B------:R-:W-:Y:S01]  /*77d0*/  FMUL.FTZ R74, R74, UR5 ;  /* 0x000000054a4a7c20 */ /* 0x000fe20008410000 */
[----:B------:R-:W-:Y:S01]  /*77e0*/  FMNMX.FTZ R5, R211, R5, !PT ;  /* 0x00000005d3057209 */ /* 0x000fe20007810000 */
[----:B------:R-:W-:Y:S01]  /*77f0*/  FMUL.FTZ R73, R73, UR5 ;  /* 0x0000000549497c20 */ /* 0x000fe20008410000 */
[----:B------:R-:W-:Y:S03]  /*7800*/  FMNMX.FTZ R6, R198, R6, !PT ;  /* 0x00000006c6067209 */ /* 0x000fe60007810000 */
        /* <DEDUP_REMOVED lines=21> */
[----:B--2---:R-:W-:Y:S01]  /*7960*/  FMNMX.FTZ R5, R199, R5, !PT ;  /* 0x00000005c7057209 */ /* 0x004fe20007810000 */
[----:B------:R-:W-:Y:S01]  /*7970*/  FMUL.FTZ R83, R83, UR5 ;  /* 0x0000000553537c20 */ /* 0x000fe20008410000 */
[----:B------:R-:W-:Y:S03]  /*7980*/  FMNMX.FTZ R6, R178, R6, !PT ;  /* 0x00000006b2067209 */ /* 0x000fe60007810000 */
[----:B------:R-:W2:Y:S01]  /*7990*/  MUFU.TANH R19, R43 ;  /* 0x0000002b00137308 */ /* 0x000ea20000002400 */
[----:B------:R-:W-:Y:S01]  /*79a0*/  FMNMX.FTZ R2, R170, R2, !PT ;  /* 0x00000002aa027209 */ /* 0x000fe20007810000 */
[----:B------:R-:W-:Y:S01]  /*79b0*/  FMUL.FTZ R84, R84, UR5 ;  /* 0x0000000554547c20 */ /* 0x000fe20008410000 */
[----:B------:R-:W-:Y:S01]  /*79c0*/  FMNMX.FTZ R4, R168, R4, !PT ;  /* 0x00000004a8047209 */ /* 0x000fe20007810000 */
[----:B------:R-:W-:Y:S01]  /*79d0*/  FMUL.FTZ R79, R79, UR5 ;  /* 0x000000054f4f7c20 */ /* 0x000fe20008410000 */
[----:B---3--:R-:W-:Y:S01]  /*79e0*/  FMNMX.FTZ R5, R177, R5, !PT ;  /* 0x00000005b1057209 */ /* 0x008fe20007810000 */
[----:B------:R-:W-:Y:S01]  /*79f0*/  FMUL.FTZ R88, R88, UR5 ;  /* 0x0000000558587c20 */ /* 0x000fe20008410000 */
[----:B------:R-:W-:Y:S03]  /*7a00*/  FMNMX.FTZ R6, R32, R6, !PT ;  /* 0x0000000620067209 */ /* 0x000fe60007810000 */
[----:B------:R-:W3:Y:S01]  /*7a10*/  MUFU.TANH R44, R44 ;  /* 0x0000002c002c7308 */ /* 0x000ee20000002400 */
[----:B------:R-:W-:Y:S01]  /*7a20*/  FMNMX.FTZ R2, R27, R2, !PT ;  /* 0x000000021b027209 */ /* 0x000fe20007810000 */
[----:B------:R-:W-:Y:S01]  /*7a30*/  FMUL.FTZ R86, R86, UR5 ;  /* 0x0000000556567c20 */ /* 0x000fe20008410000 */
[----:B------:R-:W-:Y:S01]  /*7a40*/  FMNMX.FTZ R4, R28, R4, !PT ;  /* 0x000000041c047209 */ /* 0x000fe20007810000 */
[----:B------:R-:W-:Y:S01]  /*7a50*/  FMUL.FTZ R85, R85, UR5 ;  /* 0x0000000555557c20 */ /* 0x000fe20008410000 */
[----:B----4-:R-:W-:Y:S01]  /*7a60*/  FMNMX.FTZ R5, R34, R5, !PT ;  /* 0x0000000522057209 */ /* 0x010fe20007810000 */
[----:B------:R-:W-:Y:S01]  /*7a70*/  FMUL.FTZ R90, R90, UR5 ;  /* 0x000000055a5a7c20 */ /* 0x000fe20008410000 */
[----:B------:R-:W-:Y:S03]  /*7a80*/  FMNMX.FTZ R6, R33, R6, !PT ;  /* 0x0000000621067209 */ /* 0x000fe60007810000 */
[----:B------:R-:W4:Y:S01]  /*7a90*/  MUFU.TANH R50, R50 ;  /* 0x0000003200327308 */ /* 0x000f220000002400 */
[----:B------:R-:W-:Y:S01]  /*7aa0*/  FMNMX.FTZ R2, R30, R2, !PT ;  /* 0x000000021e027209 */ /* 0x000fe20007810000 */
[----:B------:R-:W-:Y:S01]  /*7ab0*/  FMUL.FTZ R87, R87, UR5 ;  /* 0x0000000557577c20 */ /* 0x000fe20008410000 */
[----:B------:R-:W-:Y:S01]  /*7ac0*/  FMNMX.FTZ R4, R29, R4, !PT ;  /* 0x000000041d047209 */ /* 0x000fe20007810000 */
[----:B------:R-:W-:Y:S01]  /*7ad0*/  FMUL.FTZ R96, R96, UR5 ;  /* 0x0000000560607c20 */ /* 0x000fe20008410000 */
[----:B-1----:R-:W-:Y:S01]  /*7ae0*/  FMNMX.FTZ R5, R35, R5, !PT ;  /* 0x0000000523057209 */ /* 0x002fe20007810000 */
[----:B------:R-:W-:Y:S01]  /*7af0*/  FMUL.FTZ R0, R127, UR5 ;  /* 0x000000057f007c20 */ /* 0x000fe20008410000 */
[----:B------:R-:W-:Y:S03]  /*7b00*/  FMNMX.FTZ R6, R26, R6, !PT ;  /* 0x000000061a067209 */ /* 0x000fe60007810000 */
[----:B------:R-:W1:Y:S01]  /*7b10*/  MUFU.TANH R49, R49 ;  /* 0x0000003100317308 */ /* 0x000e620000002400 */
[----:B------:R-:W-:Y:S01]  /*7b20*/  FMNMX.FTZ R2, R31, R2, !PT ;  /* 0x000000021f027209 */ /* 0x000fe20007810000 */
[----:B------:R-:W-:Y:S01]  /*7b30*/  FMUL.FTZ R89, R89, UR5 ;  /* 0x0000000559597c20 */ /* 0x000fe20008410000 */
[----:B-----5:R-:W-:Y:S01]  /*7b40*/  FMNMX.FTZ R4, R22, R4, !PT ;  /* 0x0000000416047209 */ /* 0x020fe20007810000 */
        /* <DEDUP_REMOVED lines=13> */
[----:B--2---:R-:W-:Y:S01]  /*7c20*/  FMNMX.FTZ R2, R19, R2, !PT ;  /* 0x0000000213027209 */ /* 0x004fe20007810000 */
[----:B------:R-:W-:Y:S01]  /*7c30*/  FMUL.FTZ R99, R99, UR5 ;  /* 0x0000000563637c20 */ /* 0x000fe20008410000 */
[----:B---3--:R-:W-:Y:S01]  /*7c40*/  FMNMX.FTZ R4, R44, R4, !PT ;  /* 0x000000042c047209 */ /* 0x008fe20007810000 */
[----:B------:R-:W-:Y:S01]  /*7c50*/  FMUL.FTZ R100, R100, UR5 ;  /* 0x0000000564647c20 */ /* 0x000fe20008410000 */
[----:B----4-:R-:W-:Y:S01]  /*7c60*/  FMNMX.FTZ R5, R50, R5, !PT ;  /* 0x0000000532057209 */ /* 0x010fe20007810000 */
[----:B------:R-:W-:Y:S01]  /*7c70*/  FMUL.FTZ R102, R102, UR5 ;  /* 0x0000000566667c20 */ /* 0x000fe20008410000 */
[----:B-1----:R-:W-:Y:S03]  /*7c80*/  FMNMX.FTZ R6, R49, R6, !PT ;  /* 0x0000000631067209 */ /* 0x002fe60007810000 */
[----:B------:R-:W1:Y:S01]  /*7c90*/  MUFU.TANH R51, R51 ;  /* 0x0000003300337308 */ /* 0x000e620000002400 */
[----:B-----5:R-:W-:Y:S01]  /*7ca0*/  FMNMX.FTZ R2, R46, R2, !PT ;  /* 0x000000022e027209 */ /* 0x020fe20007810000 */
[----:B------:R-:W-:Y:S01]  /*7cb0*/  FMUL.FTZ R101, R101, UR5 ;  /* 0x0000000565657c20 */ /* 0x000fe20008410000 */
[----:B------:R-:W-:Y:S01]  /*7cc0*/  FMUL.FTZ R95, R95, UR5 ;  /* 0x000000055f5f7c20 */ /* 0x000fe20008410000 */
[----:B------:R-:W-:Y:S01]  /*7cd0*/  FMUL.FTZ R93, R93, UR5 ;  /* 0x000000055d5d7c20 */ /* 0x000fe20008410000 */
[----:B------:R-:W-:Y:S01]  /*7ce0*/  FMUL.FTZ R103, R103, UR5 ;  /* 0x0000000567677c20 */ /* 0x000fe20008410000 */
[----:B------:R-:W-:Y:S01]  /*7cf0*/  FMUL.FTZ R112, R112, UR5 ;  /* 0x0000000570707c20 */ /* 0x000fe20008410000 */
[----:B------:R-:W-:Y:S03]  /*7d00*/  FMUL.FTZ R106, R106, UR5 ;  /* 0x000000056a6a7c20 */ /* 0x000fe60008410000 */
[----:B------:R-:W2:Y:S01]  /*7d10*/  MUFU.TANH R52, R52 ;  /* 0x0000003400347308 */ /* 0x000ea20000002400 */
[----:B------:R-:W-:Y:S01]  /*7d20*/  FMNMX.FTZ R4, R45, R4, !PT ;  /* 0x000000042d047209 */ /* 0x000fe20007810000 */
[----:B------:R-:W-:Y:S01]  /*7d30*/  FMUL.FTZ R104, R104, UR5 ;  /* 0x0000000568687c20 */ /* 0x000fe20008410000 */
[----:B------:R-:W-:Y:S01]  /*7d40*/  FMUL.FTZ R114, R114, UR5 ;  /* 0x0000000572727c20 */ /* 0x000fe20008410000 */
[----:B------:R-:W-:Y:S01]  /*7d50*/  FMUL.FTZ R113, R113, UR5 ;  /* 0x0000000571717c20 */ /* 0x000fe20008410000 */
[----:B------:R-:W-:Y:S01]  /*7d60*/  FMUL.FTZ R107, R107, UR5 ;  /* 0x000000056b6b7c20 */ /* 0x000fe20008410000 */
[----:B------:R-:W-:Y:S01]  /*7d70*/  FMUL.FTZ R105, R105, UR5 ;  /* 0x0000000569697c20 */ /* 0x000fe20008410000 */
[----:B------:R-:W-:Y:S03]  /*7d80*/  FMUL.FTZ R115, R115, UR5 ;  /* 0x0000000573737c20 */ /* 0x000fe60008410000 */
[----:B------:R-:W3:Y:S01]  /*7d90*/  MUFU.TANH R47, R47 ;  /* 0x0000002f002f7308 */ /* 0x000ee20000002400 */
[----:B-1----:R-:W-:Y:S01]  /*7da0*/  FMNMX.FTZ R5, R51, R5, !PT ;  /* 0x0000000533057209 */ /* 0x002fe20007810000 */
[----:B------:R-:W-:Y:S01]  /*7db0*/  FMUL.FTZ R116, R116, UR5 ;  /* 0x0000000574747c20 */ /* 0x000fe20008410000 */
[----:B------:R-:W-:Y:S01]  /*7dc0*/  FMUL.FTZ R108, R108, UR5 ;  /* 0x000000056c6c7c20 */ /* 0x000fe20008410000 */
[----:B------:R-:W-:Y:S01]  /*7dd0*/  FMUL.FTZ R118, R118, UR5 ;  /* 0x0000000576767c20 */ /* 0x000fe20008410000 */
[----:B------:R-:W-:Y:S01]  /*7de0*/  FMUL.FTZ R117, R117, UR5 ;  /* 0x0000000575757c20 */ /* 0x000fe20008410000 */
[----:B------:R-:W-:Y:S01]  /*7df0*/  FMUL.FTZ R110, R110, UR5 ;  /* 0x000000056e6e7c20 */ /* 0x000fe20008410000 */
[----:B------:R-:W-:Y:S03]  /*7e00*/  FMUL.FTZ R109, R109, UR5 ;  /* 0x000000056d6d7c20 */ /* 0x000fe60008410000 */
[----:B------:R-:W1:Y:S01]  /*7e10*/  MUFU.TANH R56, R56 ;  /* 0x0000003800387308 */ /* 0x000e620000002400 */
[----:B--2---:R-:W-:Y:S01]  /*7e20*/  FMNMX.FTZ R6, R52, R6, !PT ;  /* 0x0000000634067209 */ /* 0x004fe20007810000 */
[----:B------:R-:W-:Y:S01]  /*7e30*/  FMUL.FTZ R119, R119, UR5 ;  /* 0x0000000577777c20 */ /* 0x000fe20008410000 */
[----:B------:R-:W-:Y:S01]  /*7e40*/  FMUL.FTZ R128, R128, UR5 ;  /* 0x0000000580807c20 */ /* 0x000fe20008410000 */
[----:B------:R-:W-:Y:S01]  /*7e50*/  FMUL.FTZ R111, R111, UR5 ;  /* 0x000000056f6f7c20 */ /* 0x000fe20008410000 */
[----:B------:R-:W-:Y:S01]  /*7e60*/  FMUL.FTZ R120, R120, UR5 ;  /* 0x0000000578787c20 */ /* 0x000fe20008410000 */
[----:B------:R-:W-:Y:S01]  /*7e70*/  FMUL.FTZ R121, R121, UR5 ;  /* 0x0000000579797c20 */ /* 0x000fe20008410000 */
[----:B------:R-:W-:Y:S03]  /*7e80*/  FMUL.FTZ R122, R122, UR5 ;  /* 0x000000057a7a7c20 */ /* 0x000fe60008410000 */
[----:B------:R-:W2:Y:S01]  /*7e90*/  MUFU.TANH R54, R54 ;  /* 0x0000003600367308 */ /* 0x000ea20000002400 */
[----:B---3--:R-:W-:Y:S01]  /*7ea0*/  FMNMX.FTZ R2, R47, R2, !PT ;  /* 0x000000022f027209 */ /* 0x008fe20007810000 */
[----:B------:R-:W-:Y:S01]  /*7eb0*/  FMUL.FTZ R123, R123, UR5 ;  /* 0x000000057b7b7c20 */ /* 0x000fe20008410000 */
[----:B------:R-:W-:Y:S01]  /*7ec0*/  FMUL.FTZ R124, R124, UR5 ;  /* 0x000000057c7c7c20 */ /* 0x000fe20008410000 */
[----:B------:R-:W-:Y:S01]  /*7ed0*/  FMUL.FTZ R125, R125, UR5 ;  /* 0x000000057d7d7c20 */ /* 0x000fe20008410000 */
[----:B------:R-:W-:Y:S01]  /*7ee0*/  FMUL.FTZ R41, R126, UR5 ;  /* 0x000000057e297c20 */ /* 0x000fe20008410000 */
[----:B------:R-:W-:Y:S01]  /*7ef0*/  FMUL.FTZ R130, R130, UR5 ;  /* 0x0000000582827c20 */ /* 0x000fe20008410000 */
[----:B------:R-:W-:Y:S03]  /*7f00*/  FMUL.FTZ R129, R129, UR5 ;  /* 0x0000000581817c20 */ /* 0x000fe60008410000 */
[----:B------:R-:W3:Y:S01]  /*7f10*/  MUFU.TANH R53, R53 ;  /* 0x0000003500357308 */ /* 0x000ee20000002400 */
[----:B-1----:R-:W-:Y:S09]  /*7f20*/  FMNMX.FTZ R4, R56, R4, !PT ;  /* 0x0000000438047209 */ /* 0x002ff20007810000 */
[----:B------:R-:W1:Y:S01]  /*7f30*/  MUFU.TANH R58, R58 ;  /* 0x0000003a003a7308 */ /* 0x000e620000002400 */
[----:B--2---:R-:W-:Y:S09]  /*7f40*/  FMNMX.FTZ R5, R54, R5, !PT ;  /* 0x0000000536057209 */ /* 0x004ff20007810000 */
[----:B------:R-:W2:Y:S01]  /*7f50*/  MUFU.TANH R57, R57 ;  /* 0x0000003900397308 */ /* 0x000ea20000002400 */
[----:B---3--:R-:W-:Y:S09]  /*7f60*/  FMNMX.FTZ R6, R53, R6, !PT ;  /* 0x0000000635067209 */ /* 0x008ff20007810000 */
        /* <DEDUP_REMOVED lines=21> */
[----:B--2---:R-:W-:Y:S01]  /*80c0*/  FMNMX.FTZ R5, R15, R5, !PT ;  /* 0x000000050f057209 */ /* 0x004fe20007810000 */
[----:B------:R-:W-:Y:S08]  /*80d0*/  FMUL.FTZ R67, R131, UR5 ;  /* 0x0000000583437c20 */ /* 0x000ff00008410000 */
        /* <DEDUP_REMOVED lines=40> */
[----:B------:R3:W-:Y:S01]  /*8360*/  MUFU.TANH R42, R0 ;  /* 0x00000000002a7308 */ /* 0x0007e20000002400 */
[----:B--2---:R-:W-:Y:S09]  /*8370*/  FMNMX.FTZ R4, R85, R6, !PT ;  /* 0x0000000655047209 */ /* 0x004ff20007810000 */
[----:B------:R-:W1:Y:S10]  /*8380*/  MUFU.TANH R87, R87 ;  /* 0x0000005700577308 */ /* 0x000e740000002400 */
        /* <DEDUP_REMOVED lines=64> */
[----:B------:R-:W-:Y:S01]  /*8790*/  MUFU.TANH R121, R121 ;  /* 0x0000007900797308 */ /* 0x000fe20000002400 */
[----:B--2---:R-:W-:Y:S09]  /*87a0*/  FMNMX.FTZ R14, R111, R5, !PT ;  /* 0x000000056f0e7209 */ /* 0x004ff20007810000 */
[----:B------:R-:W-:Y:S01]  /*87b0*/  MUFU.TANH R122, R122 ;  /* 0x0000007a007a7308 */ /* 0x000fe20000002400 */
[----:B---3--:R-:W-:Y:S09]  /*87c0*/  FMNMX.FTZ R12, R120, R2, !PT ;  /* 0x00000002780c7209 */ /* 0x008ff20007810000 */
[----:B------:R-:W-:Y:S10]  /*87d0*/  MUFU.TANH R123, R123 ;  /* 0x0000007b007b7308 */ /* 0x000ff40000002400 */
[----:B------:R-:W-:Y:S10]  /*87e0*/  MUFU.TANH R124, R124 ;  /* 0x0000007c007c7308 */ /* 0x000ff40000002400 */
[----:B------:R-:W-:Y:S10]  /*87f0*/  MUFU.TANH R125, R125 ;  /* 0x0000007d007d7308 */ /* 0x000ff40000002400 */
[----:B------:R-:W-:Y:S10]  /*8800*/  MUFU.TANH R41, R41 ;  /* 0x0000002900297308 */ /* 0x000ff40000002400 */
[----:B------:R-:W1:Y:S10]  /*8810*/  MUFU.TANH R130, R130 ;  /* 0x0000008200827308 */ /* 0x000e740000002400 */
[----:B------:R-:W2:Y:S10]  /*8820*/  MUFU.TANH R129, R129 ;  /* 0x0000008100817308 */ /* 0x000eb40000002400 */
[----:B------:R-:W3:Y:S01]  /*8830*/  MUFU.TANH R67, R67 ;  /* 0x0000004300437308 */ /* 0x000ee20000002400 */
[----:B-1----:R-:W-:Y:S02]  /*8840*/  FMNMX.FTZ R13, R130, R0, !PT ;  /* 0x00000000820d7209 */ /* 0x002fe40007810000 */
[----:B--2---:R-:W-:Y:S01]  /*8850*/  FMNMX.FTZ R40, R129, R40, !PT ;  /* 0x0000002881287209 */ /* 0x004fe20007810000 */
[----:B------:R-:W-:Y:S06]  /*8860*/  @P0 BRA `(.L_x_272) ;  /* 0xffffffdc00e80947 */ /* 0x000fec000383ffff */
.L_x_271:
[----:B-1----:R-:W-:Y:S01]  /*8870*/  SHFL.BFLY PT, R6, R40, 0x2, 0x1f ;  /* 0x0c401f0028067f89 */ /* 0x002fe200000e0000 */
[----:B------:R-:W-:Y:S02]  /*8880*/  FMNMX.FTZ R0, R122, R14, !PT ;  /* 0x0000000e7a007209 */ /* 0x000fe40007810000 */
[----:B---3--:R-:W-:Y:S02]  /*8890*/  FMNMX.FTZ R5, R67, R13, !PT ;  /* 0x0000000d43057209 */ /* 0x008fe40007810000 */
[----:B------:R-:W-:Y:S02]  /*88a0*/  FMNMX.FTZ R0, R123, R0, !PT ;  /* 0x000000007b007209 */ /* 0x000fe40007810000 */
[----:B------:R-:W-:Y:S01]  /*88b0*/  FMNMX.FTZ R2, R121, R12, !PT ;  /* 0x0000000c79027209 */ /* 0x000fe20007810000 */
[----:B------:R-:W-:Y:S01]  /*88c0*/  SHFL.BFLY PT, R7, R5, 0x2, 0x1f ;  /* 0x0c401f0005077f89 */ /* 0x000fe200000e0000 */
        /* <DEDUP_REMOVED lines=18> */
[C---:B------:R-:W-:Y:S01]  /*89f0*/  FMUL.FTZ R43, R40.reuse, UR4 ;  /* 0x00000004282b7c20 */ /* 0x040fe20008410000 */
[----:B------:R-:W-:Y:S02]  /*8a00*/  FSETP.NEU.FTZ.AND P1, PT, R40, -INF , PT ;  /* 0xff8000002800780b */ /* 0x000fe40003f3d000 */
[----:B------:R-:W-:Y:S01]  /*8a10*/  FMUL.FTZ R3, R0, UR4 ;  /* 0x0000000400037c20 */ /* 0x000fe20008410000 */
[----:B------:R-:W-:Y:S01]  /*8a20*/  FMUL.FTZ R64, R39, UR4 ;  /* 0x0000000427407c20 */ /* 0x000fe20008410000 */
[----:B------:R-:W-:Y:S01]  /*8a30*/  FSEL R43, R43, RZ, P1 ;  /* 0x000000ff2b2b7208 */ /* 0x000fe20000800000 */
[C---:B------:R-:W-:Y:S01]  /*8a40*/  FADD.FTZ R0, -R39.reuse, R132 ;  /* 0x0000008427007221 */ /* 0x040fe20000010100 */
[----:B------:R1:W2:Y:S01]  /*8a50*/  MUFU.EX2 R37, R3 ;  /* 0x0000000300257308 */ /* 0x0002a20000000800 */
[----:B---3--:R-:W-:Y:S02]  /*8a60*/  FMNMX.FTZ R38, R38, R7, !PT ;  /* 0x0000000726267209 */ /* 0x008fe40007810000 */
[----:B------:R-:W-:Y:S01]  /*8a70*/  FSETP.NEU.FTZ.AND P1, PT, R39, -INF , PT ;  /* 0xff8000002700780b */ /* 0x000fe20003f3d000 */
[--C-:B------:R-:W-:Y:S01]  /*8a80*/  FFMA.FTZ R8, R200, UR4, -R43.reuse ;  /* 0x00000004c8087c23 */ /* 0x100fe2000801082b */
[----:B------:R-:W-:Y:S01]  /*8a90*/  FFMA.FTZ R7, R32, UR4, -R43 ;  /* 0x0000000420077c23 */ /* 0x000fe2000801082b */
[----:B------:R-:W-:Y:S01]  /*8aa0*/  FMUL.FTZ R65, R38, UR4 ;  /* 0x0000000426417c20 */ /* 0x000fe20008410000 */
[----:B------:R-:W-:Y:S02]  /*8ab0*/  FSEL R64, R64, RZ, P1 ;  /* 0x000000ff40407208 */ /* 0x000fe40000800000 */
[----:B------:R-:W-:Y:S03]  /*8ac0*/  FSETP.NEU.FTZ.AND P1, PT, R38, -INF , PT ;  /* 0xff8000002600780b */ /* 0x000fe60003f3d000 */
[--C-:B------:R-:W-:Y:S01]  /*8ad0*/  FFMA.FTZ R5, R176, UR4, -R64.reuse ;  /* 0x00000004b0057c23 */ /* 0x100fe20008010840 */
[----:B------:R-:W-:Y:S01]  /*8ae0*/  FSEL R65, R65, RZ, P1 ;  /* 0x000000ff41417208 */ /* 0x000fe20000800000 */
[--C-:B------:R-:W-:Y:S01]  /*8af0*/  FFMA.FTZ R12, R87, UR4, -R64.reuse ;  /* 0x00000004570c7c23 */ /* 0x100fe20008010840 */
[----:B------:R-:W-:Y:S01]  /*8b00*/  FFMA.FTZ R9, R86, UR4, -R64 ;  /* 0x0000000456097c23 */ /* 0x000fe20008010840 */
[----:B-1----:R-:W-:Y:S02]  /*8b10*/  FMUL.FTZ R3, R0, UR4 ;  /* 0x0000000400037c20 */ /* 0x002fe40008410000 */
[----:B------:R-:W-:Y:S01]  /*8b20*/  FFMA.FTZ R6, R201, UR4, -R65 ;  /* 0x00000004c9067c23 */ /* 0x000fe20008010841 */
[----:B------:R-:W-:Y:S01]  /*8b30*/  FADD.FTZ R0, -R38, R133 ;  /* 0x0000008526007221 */ /* 0x000fe20000010100 */
[----:B------:R1:W-:Y:S10]  /*8b40*/  MUFU.EX2 R201, R7 ;  /* 0x0000000700c97308 */ /* 0x0003f40000000800 */
[----:B------:R4:W3:Y:S10]  /*8b50*/  MUFU.EX2 R36, R3 ;  /* 0x0000000300247308 */ /* 0x0008f40000000800 */
[----:B------:R5:W-:Y:S01]  /*8b60*/  MUFU.EX2 R127, R6 ;  /* 0x00000006007f7308 */ /* 0x000be20000000800 */
[--C-:B-1----:R-:W-:Y:S09]  /*8b70*/  FFMA.FTZ R7, R48, UR4, -R43.reuse ;  /* 0x0000000430077c23 */ /* 0x102ff2000801082b */
[----:B------:R1:W-:Y:S01]  /*8b80*/  MUFU.EX2 R226, R7 ;  /* 0x0000000700e27308 */ /* 0x0003e20000000800 */
[----:B----4-:R-:W-:Y:S01]  /*8b90*/  FMNMX.FTZ R3, R2, R4, !PT ;  /* 0x0000000402037209 */ /* 0x010fe20007810000 */
[--C-:B------:R-:W-:Y:S01]  /*8ba0*/  FFMA.FTZ R4, R202, UR4, -R43.reuse ;  /* 0x00000004ca047c23 */ /* 0x100fe2000801082b */
[----:B------:R-:W-:Y:S02]  /*8bb0*/  FMUL.FTZ R2, R0, UR4 ;  /* 0x0000000400027c20 */ /* 0x000fe40008410000 */
[C---:B------:R-:W-:Y:S01]  /*8bc0*/  FSETP.NEU.FTZ.AND P1, PT, R3.reuse, -INF , PT ;  /* 0xff8000000300780b */ /* 0x040fe20003f3d000 */
[C---:B------:R-:W-:Y:S01]  /*8bd0*/  FMUL.FTZ R66, R3.reuse, UR4 ;  /* 0x0000000403427c20 */ /* 0x040fe20008410000 */
[----:B------:R-:W-:Y:S03]  /*8be0*/  FADD.FTZ R0, -R3, R134 ;  /* 0x0000008603007221 */ /* 0x000fe60000010100 */
[----:B------:R4:W-:Y:S01]  /*8bf0*/  MUFU.EX2 R133, R4 ;  /* 0x0000000400857308 */ /* 0x0009e20000000800 */
[--C-:B-----5:R-:W-:Y:S01]  /*8c00*/  FFMA.FTZ R6, R33, UR4, -R43.reuse ;  /* 0x0000000421067c23 */ /* 0x120fe2000801082b */
[----:B--2---:R-:W-:Y:S01]  /*8c10*/  FMUL.FTZ R33, R37, R161 ;  /* 0x000000a125217220 */ /* 0x004fe20000410000 */
[----:B------:R-:W-:Y:S01]  /*8c20*/  FSEL R66, R66, RZ, P1 ;  /* 0x000000ff42427208 */ /* 0x000fe20000800000 */
[----:B------:R-:W-:Y:S06]  /*8c30*/  FMUL.FTZ R0, R0, UR4 ;  /* 0x0000000400007c20 */ /* 0x000fec0008410000 */
[----:B------:R-:W-:Y:S01]  /*8c40*/  MUFU.EX2 R2, R2 ;  /* 0x0000000200027308 */ /* 0x000fe20000000800 */
[--C-:B-1----:R-:W-:Y:S01]  /*8c50*/  FFMA.FTZ R7, R18, UR4, -R43.reuse ;  /* 0x0000000412077c23 */ /* 0x102fe2000801082b */
[----:B---3--:R-:W-:Y:S08]  /*8c60*/  FMUL.FTZ R18, R36, R146 ;  /* 0x0000009224127220 */ /* 0x008ff00000410000 */
[----:B------:R-:W1:Y:S01]  /*8c70*/  MUFU.EX2 R0, R0 ;  /* 0x0000000000007308 */ /* 0x000e620000000800 */
[--C-:B----4-:R-:W-:Y:S09]  /*8c80*/  FFMA.FTZ R4, R212, UR4, -R43.reuse ;  /* 0x00000004d4047c23 */ /* 0x110ff2000801082b */
[----:B------:R2:W-:Y:S10]  /*8c90*/  MUFU.EX2 R172, R4 ;  /* 0x0000000400ac7308 */ /* 0x0005f40000000800 */
[----:B------:R3:W-:Y:S01]  /*8ca0*/  MUFU.EX2 R245, R7 ;  /* 0x0000000700f57308 */ /* 0x0007e20000000800 */
[----:B-1----:R-:W-:Y:S01]  /*8cb0*/  FMUL.FTZ R14, R0, R150 ;  /* 0x00000096000e7220 */ /* 0x002fe20000410000 */
[----:B--2---:R-:W-:Y:S08]  /*8cc0*/  FFMA.FTZ R4, R204, UR4, -R64 ;  /* 0x00000004cc047c23 */ /* 0x004ff00008010840 */
[----:B------:R1:W-:Y:S01]  /*8cd0*/  MUFU.EX2 R204, R5 ;  /* 0x0000000500cc7308 */ /* 0x0003e20000000800 */
[----:B---3--:R-:W-:Y:S01]  /*8ce0*/  FFMA.FTZ R7, R80, UR4, -R43 ;  /* 0x0000000450077c23 */ /* 0x008fe2000801082b */
[----:B------:R-:W-:Y:S08]  /*8cf0*/  FFMA.FTZ R80, R41, UR4, -R66 ;  /* 0x0000000429507c23 */ /* 0x000ff00008010842 */
[----:B------:R2:W-:Y:S10]  /*8d00*/  MUFU.EX2 R131, R4 ;  /* 0x0000000400837308 */ /* 0x0005f40000000800 */
[----:B------:R3:W-:Y:S01]  /*8d10*/  MUFU.EX2 R252, R7 ;  /* 0x0000000700fc7308 */ /* 0x0007e20000000800 */
[----:B-1----:R-:W-:Y:S09]  /*8d20*/  FFMA.FTZ R5, R208, UR4, -R65 ;  /* 0x00000004d0057c23 */ /* 0x002ff20008010841 */
[----:B------:R1:W-:Y:S01]  /*8d30*/  MUFU.EX2 R174, R5 ;  /* 0x0000000500ae7308 */ /* 0x0003e20000000800 */
[--C-:B--2---:R-:W-:Y:S09]  /*8d40*/  FFMA.FTZ R4, R211, UR4, -R64.reuse ;  /* 0x00000004d3047c23 */ /* 0x104ff20008010840 */
[----:B------:R2:W-:Y:S01]  /*8d50*/  MUFU.EX2 R134, R4 ;  /* 0x0000000400867308 */ /* 0x0005e20000000800 */
[----:B---3--:R-:W-:Y:S01]  /*8d60*/  FMUL.FTZ R7, R36, R143 ;  /* 0x0000008f24077220 */ /* 0x008fe20000410000 */
[--C-:B-1----:R-:W-:Y:S01]  /*8d70*/  FFMA.FTZ R5, R199, UR4, -R64.reuse ;  /* 0x00000004c7057c23 */ /* 0x102fe20008010840 */
[--C-:B--2---:R-:W-:Y:S07]  /*8d80*/  FFMA.FTZ R4, R198, UR4, -R43.reuse ;  /* 0x00000004c6047c23 */ /* 0x104fee000801082b */
[----:B------:R1:W-:Y:S02]  /*8d90*/  MUFU.EX2 R198, R4 ;  /* 0x0000000400c67308 */ /* 0x0003e40000000800 */
[--C-:B-1----:R-:W-:Y:S08]  /*8da0*/  FFMA.FTZ R4, R169, UR4, -R43.reuse ;  /* 0x00000004a9047c23 */ /* 0x102ff0000801082b */
[----:B------:R1:W-:Y:S02]  /*8db0*/  MUFU.EX2 R211, R4 ;  /* 0x0000000400d37308 */ /* 0x0003e40000000800 */
[----:B-1----:R-:W-:Y:S08]  /*8dc0*/  FFMA.FTZ R4, R179, UR4, -R64 ;  /* 0x00000004b3047c23 */ /* 0x002ff00008010840 */
[----:B------:R1:W-:Y:S10]  /*8dd0*/  MUFU.EX2 R179, R8 ;  /* 0x0000000800b37308 */ /* 0x0003f40000000800 */
[----:B------:R2:W-:Y:S01]  /*8de0*/  MUFU.EX2 R181, R4 ;  /* 0x0000000400b57308 */ /* 0x0005e20000000800 */
[----:B-1----:R-:W-:Y:S09]  /*8df0*/  FFMA.FTZ R8, R26, UR4, -R43 ;  /* 0x000000041a087c23 */ /* 0x002ff2000801082b */
[----:B------:R1:W-:Y:S01]  /*8e00*/  MUFU.EX2 R214, R8 ;  /* 0x0000000800d67308 */ /* 0x0003e20000000800 */
[----:B--2---:R-:W-:Y:S09]  /*8e10*/  FFMA.FTZ R4, R210, UR4, -R65 ;  /* 0x00000004d2047c23 */ /* 0x004ff20008010841 */
[----:B------:R2:W3:Y:S01]  /*8e20*/  MUFU.EX2 R132, R4 ;  /* 0x0000000400847308 */ /* 0x0004e20000000800 */
[--C-:B-1----:R-:W-:Y:S09]  /*8e30*/  FFMA.FTZ R8, R52, UR4, -R43.reuse ;  /* 0x0000000434087c23 */ /* 0x102ff2000801082b */
[----:B------:R1:W-:Y:S01]  /*8e40*/  MUFU.EX2 R220, R8 ;  /* 0x0000000800dc7308 */ /* 0x0003e20000000800 */
[--C-:B--2---:R-:W-:Y:S01]  /*8e50*/  FFMA.FTZ R4, R203, UR4, -R66.reuse ;  /* 0x00000004cb047c23 */ /* 0x104fe20008010842 */
[----:B---3--:R-:W-:Y:S08]  /*8e60*/  F2FP.BF16.F32.PACK_AB R48, R132, R127 ;  /* 0x0000007f8430723e */ /* 0x008ff000000010ff */
[----:B------:R2:W-:Y:S01]  /*8e70*/  MUFU.EX2 R126, R4 ;  /* 0x00000004007e7308 */ /* 0x0005e20000000800 */
[----:B-1----:R-:W-:Y:S01]  /*8e80*/  FFMA.FTZ R8, R68, UR4, -R43 ;  /* 0x0000000444087c23 */ /* 0x002fe2000801082b */
[--C-:B------:R-:W-:Y:S08]  /*8e90*/  FFMA.FTZ R68, R111, UR4, -R66.reuse ;  /* 0x000000046f447c23 */ /* 0x100ff00008010842 */
[----:B------:R1:W-:Y:S01]  /*8ea0*/  MUFU.EX2 R243, R8 ;  /* 0x0000000800f37308 */ /* 0x0003e20000000800 */
[--C-:B--2---:R-:W-:Y:S09]  /*8eb0*/  FFMA.FTZ R4, R209, UR4, -R66.reuse ;  /* 0x00000004d1047c23 */ /* 0x104ff20008010842 */
[----:B------:R2:W3:Y:S10]  /*8ec0*/  MUFU.EX2 R173, R4 ;  /* 0x0000000400ad7308 */ /* 0x0004f40000000800 */
[----:B------:R4:W-:Y:S01]  /*8ed0*/  MUFU.EX2 R209, R6 ;  /* 0x0000000600d17308 */ /* 0x0009e20000000800 */
[----:B-1----:R-:W-:Y:S09]  /*8ee0*/  FMUL.FTZ R8, R2, R136 ;  /* 0x0000008802087220 */ /* 0x002ff20000410000 */
[----:B------:R-:W-:Y:S01]  /*8ef0*/  MUFU.EX2 R68, R68 ;  /* 0x0000004400447308 */ /* 0x000fe20000000800 */
[----:B--2---:R-:W-:Y:S09]  /*8f00*/  FFMA.FTZ R4, R206, UR4, -R65 ;  /* 0x00000004ce047c23 */ /* 0x004ff20008010841 */
[----:B------:R1:W-:Y:S01]  /*8f10*/  MUFU.EX2 R182, R4 ;  /* 0x0000000400b67308 */ /* 0x0003e20000000800 */
[--C-:B----4-:R-:W-:Y:S01]  /*8f20*/  FFMA.FTZ R6, R49, UR4, -R43.reuse ;  /* 0x0000000431067c23 */ /* 0x110fe2000801082b */
[----:B---3--:R-:W-:Y:S08]  /*8f30*/  F2FP.BF16.F32.PACK_AB R49, R173, R126 ;  /* 0x0000007ead31723e */ /* 0x008ff000000010ff */
[----:B------:R2:W-:Y:S01]  /*8f40*/  MUFU.EX2 R231, R6 ;  /* 0x0000000600e77308 */ /* 0x0005e20000000800 */
[--C-:B-1----:R-:W-:Y:S09]  /*8f50*/  FFMA.FTZ R4, R207, UR4, -R66.reuse ;  /* 0x00000004cf047c23 */ /* 0x102ff20008010842 */
[----:B------:R1:W-:Y:S01]  /*8f60*/  MUFU.EX2 R175, R4 ;  /* 0x0000000400af7308 */ /* 0x0003e20000000800 */
[--C-:B--2---:R-:W-:Y:S01]  /*8f70*/  FFMA.FTZ R6, R16, UR4, -R43.reuse ;  /* 0x0000000410067c23 */ /* 0x104fe2000801082b */
[--C-:B------:R-:W-:Y:S08]  /*8f80*/  FFMA.FTZ R16, R97, UR4, -R43.reuse ;  /* 0x0000000461107c23 */ /* 0x100ff0000801082b */
[----:B------:R2:W-:Y:S01]  /*8f90*/  MUFU.EX2 R32, R6 ;  /* 0x0000000600207308 */ /* 0x0005e20000000800 */
[----:B-1----:R-:W-:Y:S09]  /*8fa0*/  FFMA.FTZ R4, R205, UR4, -R66 ;  /* 0x00000004cd047c23 */ /* 0x002ff20008010842 */
[----:B------:R1:W-:Y:S01]  /*8fb0*/  MUFU.EX2 R180, R4 ;  /* 0x0000000400b47308 */ /* 0x0003e20000000800 */
[--C-:B--2---:R-:W-:Y:S09]  /*8fc0*/  FFMA.FTZ R6, R81, UR4, -R43.reuse ;  /* 0x0000000451067c23 */ /* 0x104ff2000801082b */
[----:B------:R2:W3:Y:S01]  /*8fd0*/  MUFU.EX2 R11, R6 ;  /* 0x00000006000b7308 */ /* 0x0004e20000000800 */
[----:B-1----:R-:W-:Y:S09]  /*8fe0*/  FFMA.FTZ R4, R178, UR4, -R43 ;  /* 0x00000004b2047c23 */ /* 0x002ff2000801082b */
[----:B------:R1:W-:Y:S01]  /*8ff0*/  MUFU.EX2 R178, R5 ;  /* 0x0000000500b27308 */ /* 0x0003e20000000800 */
[----:B--2---:R-:W-:Y:S01]  /*9000*/  FMUL.FTZ R6, R36, R142 ;  /* 0x0000008e24067220 */ /* 0x004fe20000410000 */
[----:B---3--:R-:W-:Y:S08]  /*9010*/  MOV R142, R11 ;  /* 0x0000000b008e7202 */ /* 0x008ff00000000f00 */
[----:B------:R2:W-:Y:S01]  /*9020*/  MUFU.EX2 R200, R4 ;  /* 0x0000000400c87308 */ /* 0x0005e20000000800 */
[----:B------:R-:W-:Y:S09]  /*9030*/  FMUL.FTZ R11, R0, R139 ;  /* 0x0000008b000b7220 */ /* 0x000ff20000410000 */
[----:B------:R3:W-:Y:S01]  /*9040*/  MUFU.EX2 R139, R12 ;  /* 0x0000000c008b7308 */ /* 0x0007e20000000800 */
[----:B-1----:R-:W-:Y:S01]  /*9050*/  FFMA.FTZ R5, R28, UR4, -R65 ;  /* 0x000000041c057c23 */ /* 0x002fe20008010841 */
[--C-:B------:R-:W-:Y:S08]  /*9060*/  FFMA.FTZ R28, R99, UR4, -R64.reuse ;  /* 0x00000004631c7c23 */ /* 0x100ff00008010840 */
[----:B------:R1:W-:Y:S01]  /*9070*/  MUFU.EX2 R176, R5 ;  /* 0x0000000500b07308 */ /* 0x0003e20000000800 */
[--C-:B--2---:R-:W-:Y:S09]  /*9080*/  FFMA.FTZ R4, R177, UR4, -R64.reuse ;  /* 0x00000004b1047c23 */ /* 0x104ff20008010840 */
[----:B------:R2:W-:Y:S01]  /*9090*/  MUFU.EX2 R183, R4 ;  /* 0x0000000400b77308 */ /* 0x0005e20000000800 */
[----:B---3--:R-:W-:Y:S01]  /*90a0*/  FFMA.FTZ R12, R96, UR4, -R43 ;  /* 0x00000004600c7c23 */ /* 0x008fe2000801082b */
[--C-:B-1----:R-:W-:Y:S08]  /*90b0*/  FFMA.FTZ R5, R25, UR4, -R64.reuse ;  /* 0x0000000419057c23 */ /* 0x102ff00008010840 */
[----:B------:R1:W-:Y:S01]  /*90c0*/  MUFU.EX2 R210, R5 ;  /* 0x0000000500d27308 */ /* 0x0003e20000000800 */
[--C-:B--2---:R-:W-:Y:S01]  /*90d0*/  FFMA.FTZ R4, R34, UR4, -R64.reuse ;  /* 0x0000000422047c23 */ /* 0x104fe20008010840 */
[----:B------:R-:W-:Y:S08]  /*90e0*/  FMUL.FTZ R34, R36, R162 ;  /* 0x000000a224227220 */ /* 0x000ff00000410000 */
[----:B------:R2:W-:Y:S01]  /*90f0*/  MUFU.EX2 R199, R4 ;  /* 0x0000000400c77308 */ /* 0x0005e20000000800 */
[--C-:B-1----:R-:W-:Y:S01]  /*9100*/  FFMA.FTZ R5, R44, UR4, -R65.reuse ;  /* 0x000000042c057c23 */ /* 0x102fe20008010841 */
[----:B------:R-:W-:Y:S08]  /*9110*/  F2FP.BF16.F32.PACK_AB R44, R172, R133 ;  /* 0x00000085ac2c723e */ /* 0x000ff000000010ff */
[----:B------:R1:W-:Y:S01]  /*9120*/  MUFU.EX2 R213, R5 ;  /* 0x0000000500d57308 */ /* 0x0003e20000000800 */
[--C-:B--2---:R-:W-:Y:S01]  /*9130*/  FFMA.FTZ R4, R35, UR4, -R64.reuse ;  /* 0x0000000423047c23 */ /* 0x104fe20008010840 */
[----:B------:R-:W-:Y:S08]  /*9140*/  FMUL.FTZ R35, R36, R163 ;  /* 0x000000a324237220 */ /* 0x000ff00000410000 */
[----:B------:R2:W-:Y:S01]  /*9150*/  MUFU.EX2 R206, R4 ;  /* 0x0000000400ce7308 */ /* 0x0005e20000000800 */
[--C-:B-1----:R-:W-:Y:S09]  /*9160*/  FFMA.FTZ R5, R54, UR4, -R64.reuse ;  /* 0x0000000436057c23 */ /* 0x102ff20008010840 */
[----:B------:R1:W-:Y:S01]  /*9170*/  MUFU.EX2 R218, R5 ;  /* 0x0000000500da7308 */ /* 0x0003e20000000800 */
[--C-:B--2---:R-:W-:Y:S09]  /*9180*/  FFMA.FTZ R4, R171, UR4, -R65.reuse ;  /* 0x00000004ab047c23 */ /* 0x104ff20008010841 */
[----:B------:R2:W-:Y:S01]  /*9190*/  MUFU.EX2 R169, R4 ;  /* 0x0000000400a97308 */ /* 0x0005e20000000800 */
[--C-:B-1----:R-:W-:Y:S09]  /*91a0*/  FFMA.FTZ R5, R60, UR4, -R65.reuse ;  /* 0x000000043c057c23 */ /* 0x102ff20008010841 */
[----:B------:R1:W-:Y:S01]  /*91b0*/  MUFU.EX2 R235, R5 ;  /* 0x0000000500eb7308 */ /* 0x0003e20000000800 */
[----:B--2---:R-:W-:Y:S09]  /*91c0*/  FFMA.FTZ R4, R168, UR4, -R65 ;  /* 0x00000004a8047c23 */ /* 0x004ff20008010841 */
[----:B------:R2:W-:Y:S01]  /*91d0*/  MUFU.EX2 R171, R4 ;  /* 0x0000000400ab7308 */ /* 0x0005e20000000800 */
[----:B-1----:R-:W-:Y:S01]  /*91e0*/  FFMA.FTZ R5, R70, UR4, -R64 ;  /* 0x0000000446057c23 */ /* 0x002fe20008010840 */
[----:B------:R-:W-:Y:S08]  /*91f0*/  FFMA.FTZ R70, R117, UR4, -R43 ;  /* 0x0000000475467c23 */ /* 0x000ff0000801082b */
[----:B------:R1:W-:Y:S01]  /*9200*/  MUFU.EX2 R240, R5 ;  /* 0x0000000500f07308 */ /* 0x0003e20000000800 */
[--C-:B--2---:R-:W-:Y:S09]  /*9210*/  FFMA.FTZ R4, R170, UR4, -R66.reuse ;  /* 0x00000004aa047c23 */ /* 0x104ff20008010842 */
[----:B------:R2:W-:Y:S10]  /*9220*/  MUFU.EX2 R168, R4 ;  /* 0x0000000400a87308 */ /* 0x0005f40000000800 */
[----:B------:R-:W-:Y:S01]  /*9230*/  MUFU.EX2 R70, R70 ;  /* 0x0000004600467308 */ /* 0x000fe20000000800 */
[--C-:B-1----:R-:W-:Y:S01]  /*9240*/  FFMA.FTZ R5, R78, UR4, -R66.reuse ;  /* 0x000000044e057c23 */ /* 0x102fe20008010842 */
[--C-:B------:R-:W-:Y:S08]  /*9250*/  FFMA.FTZ R78, R123, UR4, -R66.reuse ;  /* 0x000000047b4e7c23 */ /* 0x100ff00008010842 */
[----:B------:R1:W-:Y:S01]  /*9260*/  MUFU.EX2 R236, R5 ;  /* 0x0000000500ec7308 */ /* 0x0003e20000000800 */
[--C-:B--2---:R-:W-:Y:S09]  /*9270*/  FFMA.FTZ R4, R27, UR4, -R66.reuse ;  /* 0x000000041b047c23 */ /* 0x104ff20008010842 */
[----:B------:R2:W-:Y:S10]  /*9280*/  MUFU.EX2 R170, R4 ;  /* 0x0000000400aa7308 */ /* 0x0005f40000000800 */
[----:B------:R-:W-:Y:S01]  /*9290*/  MUFU.EX2 R78, R78 ;  /* 0x0000004e004e7308 */ /* 0x000fe20000000800 */
[----:B-1----:R-:W-:Y:S01]  /*92a0*/  FMUL.FTZ R5, R37, R141 ;  /* 0x0000008d25057220 */ /* 0x002fe20000410000 */
[--C-:B--2---:R-:W-:Y:S01]  /*92b0*/  FFMA.FTZ R4, R29, UR4, -R65.reuse ;  /* 0x000000041d047c23 */ /* 0x104fe20008010841 */
[----:B------:R-:W-:Y:S07]  /*92c0*/  FMUL.FTZ R29, R2, R165 ;  /* 0x000000a5021d7220 */ /* 0x000fee0000410000 */
[----:B------:R1:W-:Y:S02]  /*92d0*/  MUFU.EX2 R203, R4 ;  /* 0x0000000400cb7308 */ /* 0x0003e40000000800 */
[--C-:B-1----:R-:W-:Y:S01]  /*92e0*/  FFMA.FTZ R4, R30, UR4, -R66.reuse ;  /* 0x000000041e047c23 */ /* 0x102fe20008010842 */
[----:B------:R-:W-:Y:S07]  /*92f0*/  FFMA.FTZ R30, R89, UR4, -R65 ;  /* 0x00000004591e7c23 */ /* 0x000fee0008010841 */
[----:B------:R1:W-:Y:S02]  /*9300*/  MUFU.EX2 R177, R4 ;  /* 0x0000000400b17308 */ /* 0x0003e40000000800 */
[----:B-1----:R-:W-:Y:S01]  /*9310*/  FFMA.FTZ R4, R31, UR4, -R66 ;  /* 0x000000041f047c23 */ /* 0x002fe20008010842 */
[----:B------:R-:W-:Y:S07]  /*9320*/  FMUL.FTZ R31, R0, R167 ;  /* 0x000000a7001f7220 */ /* 0x000fee0000410000 */
[----:B------:R1:W-:Y:S02]  /*9330*/  MUFU.EX2 R215, R4 ;  /* 0x0000000400d77308 */ /* 0x0003e40000000800 */
[----:B-1----:R-:W-:Y:S02]  /*9340*/  FFMA.FTZ R4, R24, UR4, -R43 ;  /* 0x0000000418047c23 */ /* 0x002fe4000801082b */
[----:B------:R-:W1:Y:S06]  /*9350*/  LDSM.16.MT88.4 R24, [R135+0x4000] ;  /* 0x004000008718783b */ /* 0x000e6c0000004200 */
[----:B------:R2:W-:Y:S02]  /*9360*/  MUFU.EX2 R225, R4 ;  /* 0x0000000400e17308 */ /* 0x0005e40000000800 */
[--C-:B--2---:R-:W-:Y:S01]  /*9370*/  FFMA.FTZ R4, R23, UR4, -R64.reuse ;  /* 0x0000000417047c23 */ /* 0x104fe20008010840 */
[----:B------:R-:W-:Y:S07]  /*9380*/  FMUL.FTZ R23, R36, R155 ;  /* 0x0000009b24177220 */ /* 0x000fee0000410000 */
[----:B------:R2:W-:Y:S02]  /*9390*/  MUFU.EX2 R222, R4 ;  /* 0x0000000400de7308 */ /* 0x0005e40000000800 */
[--C-:B--2---:R-:W-:Y:S01]  /*93a0*/  FFMA.FTZ R4, R50, UR4, -R64.reuse ;  /* 0x0000000432047c23 */ /* 0x104fe20008010840 */
[----:B------:R-:W-:Y:S07]  /*93b0*/  F2FP.BF16.F32.PACK_AB R50, R182, R174 ;  /* 0x000000aeb632723e */ /* 0x000fee00000010ff */
[----:B------:R2:W-:Y:S02]  /*93c0*/  MUFU.EX2 R224, R4 ;  /* 0x0000000400e07308 */ /* 0x0005e40000000800 */
[--C-:B--2---:R-:W-:Y:S01]  /*93d0*/  FFMA.FTZ R4, R51, UR4, -R64.reuse ;  /* 0x0000000433047c23 */ /* 0x104fe20008010840 */
[----:B------:R-:W-:Y:S07]  /*93e0*/  F2FP.BF16.F32.PACK_AB R51, R180, R175 ;  /* 0x000000afb433723e */ /* 0x000fee00000010ff */
[----:B------:R2:W-:Y:S02]  /*93f0*/  MUFU.EX2 R228, R4 ;  /* 0x0000000400e47308 */ /* 0x0005e40000000800 */
[--C-:B--2---:R-:W-:Y:S01]  /*9400*/  FFMA.FTZ R4, R22, UR4, -R65.reuse ;  /* 0x0000000416047c23 */ /* 0x104fe20008010841 */
[----:B------:R-:W-:Y:S07]  /*9410*/  FMUL.FTZ R22, R36, R154 ;  /* 0x0000009a24167220 */ /* 0x000fee0000410000 */
[----:B------:R2:W-:Y:S02]  /*9420*/  MUFU.EX2 R202, R4 ;  /* 0x0000000400ca7308 */ /* 0x0005e40000000800 */
[--C-:B--2---:R-:W-:Y:S01]  /*9430*/  FFMA.FTZ R4, R20, UR4, -R65.reuse ;  /* 0x0000000414047c23 */ /* 0x104fe20008010841 */
[----:B------:R-:W-:Y:S07]  /*9440*/  FFMA.FTZ R20, R98, UR4, -R64 ;  /* 0x0000000462147c23 */ /* 0x000fee0008010840 */
[----:B------:R2:W-:Y:S02]  /*9450*/  MUFU.EX2 R217, R4 ;  /* 0x0000000400d97308 */ /* 0x0005e40000000800 */
[--C-:B--2---:R-:W-:Y:S01]  /*9460*/  FFMA.FTZ R4, R21, UR4, -R66.reuse ;  /* 0x0000000415047c23 */ /* 0x104fe20008010842 */
[----:B------:R-:W-:Y:S07]  /*9470*/  FMUL.FTZ R21, R37, R153 ;  /* 0x0000009925157220 */ /* 0x000fee0000410000 */
[----:B------:R2:W-:Y:S02]  /*9480*/  MUFU.EX2 R205, R4 ;  /* 0x0000000400cd7308 */ /* 0x0005e40000000800 */
[--C-:B--2---:R-:W-:Y:S01]  /*9490*/  FFMA.FTZ R4, R19, UR4, -R66.reuse ;  /* 0x0000000413047c23 */ /* 0x104fe20008010842 */
[----:B------:R-:W-:Y:S07]  /*94a0*/  FMUL.FTZ R19, R36, R147 ;  /* 0x0000009324137220 */ /* 0x000fee0000410000 */
[----:B------:R2:W-:Y:S02]  /*94b0*/  MUFU.EX2 R212, R4 ;  /* 0x0000000400d47308 */ /* 0x0005e40000000800 */
[----:B--2---:R-:W-:Y:S01]  /*94c0*/  FFMA.FTZ R4, R45, UR4, -R65 ;  /* 0x000000042d047c23 */ /* 0x004fe20008010841 */
[----:B------:R-:W-:Y:S07]  /*94d0*/  F2FP.BF16.F32.PACK_AB R45, R134, R131 ;  /* 0x00000083862d723e */ /* 0x000fee00000010ff */
[----:B------:R2:W-:Y:S02]  /*94e0*/  MUFU.EX2 R219, R4 ;  /* 0x0000000400db7308 */ /* 0x0005e40000000800 */
[--C-:B--2---:R-:W-:Y:S01]  /*94f0*/  FFMA.FTZ R4, R46, UR4, -R66.reuse ;  /* 0x000000042e047c23 */ /* 0x104fe20008010842 */
[----:B------:R-:W-:Y:S07]  /*9500*/  F2FP.BF16.F32.PACK_AB R46, R211, R198 ;  /* 0x000000c6d32e723e */ /* 0x000fee00000010ff */
[----:B------:R2:W-:Y:S02]  /*9510*/  MUFU.EX2 R216, R4 ;  /* 0x0000000400d87308 */ /* 0x0005e40000000800 */
[----:B--2---:R-:W-:Y:S01]  /*9520*/  FFMA.FTZ R4, R47, UR4, -R66 ;  /* 0x000000042f047c23 */ /* 0x004fe20008010842 */
[----:B------:R-:W-:Y:S07]  /*9530*/  F2FP.BF16.F32.PACK_AB R47, R204, R181 ;  /* 0x000000b5cc2f723e */ /* 0x000fee00000010ff */
[----:B------:R2:W-:Y:S02]  /*9540*/  MUFU.EX2 R221, R4 ;  /* 0x0000000400dd7308 */ /* 0x0005e40000000800 */
[----:B--2---:R-:W-:Y:S08]  /*9550*/  FFMA.FTZ R4, R53, UR4, -R43 ;  /* 0x0000000435047c23 */ /* 0x004ff0000801082b */
[----:B------:R2:W-:Y:S02]  /*9560*/  MUFU.EX2 R229, R4 ;  /* 0x0000000400e57308 */ /* 0x0005e40000000800 */
[--C-:B--2---:R-:W-:Y:S02]  /*9570*/  FFMA.FTZ R4, R55, UR4, -R64.reuse ;  /* 0x0000000437047c23 */ /* 0x104fe40008010840 */
[----:B------:R-:W2:Y:S06]  /*9580*/  LDSM.16.MT88.4 R52, [R184+0x4000] ;  /* 0x00400000b834783b */ /* 0x000eac0000004200 */
[----:B------:R3:W-:Y:S02]  /*9590*/  MUFU.EX2 R227, R4 ;  /* 0x0000000400e37308 */ /* 0x0007e40000000800 */
[--C-:B---3--:R-:W-:Y:S08]  /*95a0*/  FFMA.FTZ R4, R17, UR4, -R64.reuse ;  /* 0x0000000411047c23 */ /* 0x108ff00008010840 */
[----:B------:R3:W4:Y:S10]  /*95b0*/  MUFU.EX2 R17, R12 ;  /* 0x0000000c00117308 */ /* 0x0007340000000800 */
[----:B------:R5:W-:Y:S01]  /*95c0*/  MUFU.EX2 R242, R4 ;  /* 0x0000000400f27308 */ /* 0x000be20000000800 */
[----:B---3--:R-:W-:Y:S01]  /*95d0*/  FMUL.FTZ R12, R2, R148 ;  /* 0x00000094020c7220 */ /* 0x008fe20000410000 */
[----:B----4-:R-:W-:Y:S01]  /*95e0*/  MOV R150, R17 ;  /* 0x0000001100967202 */ /* 0x010fe20000000f00 */
[----:B------:R-:W-:Y:S01]  /*95f0*/  FMUL.FTZ R17, R37, R145 ;  /* 0x0000009125117220 */ /* 0x000fe20000410000 */
[----:B-----5:R-:W-:Y:S01]  /*9600*/  FFMA.FTZ R4, R15, UR4, -R64 ;  /* 0x000000040f047c23 */ /* 0x020fe20008010840 */
[----:B------:R-:W-:Y:S05]  /*9610*/  FMUL.FTZ R15, R0, R151 ;  /* 0x00000097000f7220 */ /* 0x000fea0000410000 */
[----:B------:R3:W4:Y:S10]  /*9620*/  MUFU.EX2 R151, R16 ;  /* 0x0000001000977308 */ /* 0x0007340000000800 */
[----:B------:R5:W1:Y:S01]  /*9630*/  MUFU.EX2 R10, R4 ;  /* 0x00000004000a7308 */ /* 0x000a620000000800 */
[C---:B---3--:R-:W-:Y:S01]  /*9640*/  FMUL.FTZ R16, R37.reuse, R144 ;  /* 0x0000009025107220 */ /* 0x048fe20000410000 */
[----:B------:R-:W-:Y:S01]  /*9650*/  MOV R144, R32 ;  /* 0x0000002000907202 */ /* 0x000fe20000000f00 */
[----:B------:R-:W-:Y:S01]  /*9660*/  FMUL.FTZ R32, R37, R160 ;  /* 0x000000a025207220 */ /* 0x000fe20000410000 */
[----:B----4-:R-:W-:Y:S01]  /*9670*/  MOV R153, R151 ;  /* 0x0000009700997202 */ /* 0x010fe20000000f00 */
[--C-:B-----5:R-:W-:Y:S01]  /*9680*/  FFMA.FTZ R4, R56, UR4, -R65.reuse ;  /* 0x0000000438047c23 */ /* 0x120fe20008010841 */
[----:B-1----:R-:W-:Y:S01]  /*9690*/  MOV R143, R10 ;  /* 0x0000000a008f7202 */ /* 0x002fe20000000f00 */
[----:B------:R-:W-:Y:S03]  /*96a0*/  FMUL.FTZ R10, R0, R138 ;  /* 0x0000008a000a7220 */ /* 0x000fe60000410000 */
[----:B------:R1:W-:Y:S02]  /*96b0*/  MUFU.EX2 R207, R4 ;  /* 0x0000000400cf7308 */ /* 0x0003e40000000800 */
[--C-:B-1----:R-:W-:Y:S08]  /*96c0*/  FFMA.FTZ R4, R57, UR4, -R65.reuse ;  /* 0x0000000439047c23 */ /* 0x102ff00008010841 */
[----:B------:R1:W-:Y:S02]  /*96d0*/  MUFU.EX2 R223, R4 ;  /* 0x0000000400df7308 */ /* 0x0003e40000000800 */
[--C-:B-1----:R-:W-:Y:S08]  /*96e0*/  FFMA.FTZ R4, R58, UR4, -R66.reuse ;  /* 0x000000043a047c23 */ /* 0x102ff00008010842 */
[----:B------:R1:W-:Y:S02]  /*96f0*/  MUFU.EX2 R208, R4 ;  /* 0x0000000400d07308 */ /* 0x0003e40000000800 */
[--C-:B-1----:R-:W-:Y:S02]  /*9700*/  FFMA.FTZ R4, R59, UR4, -R66.reuse ;  /* 0x000000043b047c23 */ /* 0x102fe40008010842 */
[----:B------:R-:W1:Y:S06]  /*9710*/  LDSM.16.MT88.4 R56, [R135+0x4400] ;  /* 0x004400008738783b */ /* 0x000e6c0000004200 */
[----:B------:R3:W-:Y:S02]  /*9720*/  MUFU.EX2 R234, R4 ;  /* 0x0000000400ea7308 */ /* 0x0007e40000000800 */
[----:B---3--:R-:W-:Y:S08]  /*9730*/  FFMA.FTZ R4, R61, UR4, -R65 ;  /* 0x000000043d047c23 */ /* 0x008ff00008010841 */
[----:B------:R3:W-:Y:S02]  /*9740*/  MUFU.EX2 R241, R4 ;  /* 0x0000000400f17308 */ /* 0x0007e40000000800 */
[--C-:B---3--:R-:W-:Y:S08]  /*9750*/  FFMA.FTZ R4, R62, UR4, -R66.reuse ;  /* 0x000000043e047c23 */ /* 0x108ff00008010842 */
[----:B------:R3:W-:Y:S02]  /*9760*/  MUFU.EX2 R230, R4 ;  /* 0x0000000400e67308 */ /* 0x0007e40000000800 */
[----:B---3--:R-:W-:Y:S02]  /*9770*/  FFMA.FTZ R4, R63, UR4, -R66 ;  /* 0x000000043f047c23 */ /* 0x008fe40008010842 */
[----:B------:R-:W3:Y:S06]  /*9780*/  LDSM.16.MT88.4 R60, [R184+0x4400] ;  /* 0x00440000b83c783b */ /* 0x000eec0000004200 */
[----:B------:R4:W-:Y:S02]  /*9790*/  MUFU.EX2 R244, R4 ;  /* 0x0000000400f47308 */ /* 0x0009e40000000800 */
[--C-:B----4-:R-:W-:Y:S01]  /*97a0*/  FFMA.FTZ R4, R69, UR4, -R43.reuse ;  /* 0x0000000445047c23 */ /* 0x110fe2000801082b */
[----:B------:R-:W-:Y:S07]  /*97b0*/  FFMA.FTZ R69, R116, UR4, -R43 ;  /* 0x0000000474457c23 */ /* 0x000fee000801082b */
[----:B------:R4:W-:Y:S10]  /*97c0*/  MUFU.EX2 R251, R4 ;  /* 0x0000000400fb7308 */ /* 0x0009f40000000800 */
[----:B------:R-:W5:Y:S01]  /*97d0*/  MUFU.EX2 R69, R69 ;  /* 0x0000004500457308 */ /* 0x000f620000000800 */
[--C-:B----4-:R-:W-:Y:S01]  /*97e0*/  FFMA.FTZ R4, R71, UR4, -R64.reuse ;  /* 0x0000000447047c23 */ /* 0x110fe20008010840 */
[--C-:B------:R-:W-:Y:S08]  /*97f0*/  FFMA.FTZ R71, R118, UR4, -R64.reuse ;  /* 0x0000000476477c23 */ /* 0x100ff00008010840 */
[----:B------:R4:W-:Y:S01]  /*9800*/  MUFU.EX2 R247, R4 ;  /* 0x0000000400f77308 */ /* 0x0009e20000000800 */
[----:B-----5:R-:W-:Y:S09]  /*9810*/  F2FP.BF16.F32.PACK_AB R160, R70, R69 ;  /* 0x0000004546a0723e */ /* 0x020ff200000010ff */
[----:B------:R-:W-:Y:S01]  /*9820*/  MUFU.EX2 R71, R71 ;  /* 0x0000004700477308 */ /* 0x000fe20000000800 */
[--C-:B----4-:R-:W-:Y:S02]  /*9830*/  FFMA.FTZ R4, R82, UR4, -R64.reuse ;  /* 0x0000000452047c23 */ /* 0x110fe40008010840 */
[----:B------:R-:W4:Y:S07]  /*9840*/  LDL.LU R82, [R1] ;  /* 0x0000000001527983 */ /* 0x000f2e0000300800 */
[----:B------:R5:W-:Y:S01]  /*9850*/  MUFU.EX2 R249, R4 ;  /* 0x0000000400f97308 */ /* 0x000be20000000800 */
[----:B------:R-:W3:Y:S04]  /*9860*/  LDL.LU R145, [R1+0xc] ;  /* 0x00000c0001917983 */ /* 0x000ee80000300800 */
[----:B------:R-:W3:Y:S04]  /*9870*/  LDL.LU R146, [R1+0x4] ;  /* 0x0000040001927983 */ /* 0x000ee80000300800 */
[----:B------:R-:W3:Y:S01]  /*9880*/  LDL.LU R147, [R1+0x8] ;  /* 0x0000080001937983 */ /* 0x000ee20000300800 */
[--C-:B-----5:R-:W-:Y:S04]  /*9890*/  FFMA.FTZ R4, R83, UR4, -R64.reuse ;  /* 0x0000000453047c23 */ /* 0x120fe80008010840 */
[----:B------:R5:W2:Y:S02]  /*98a0*/  MUFU.EX2 R13, R4 ;  /* 0x00000004000d7308 */ /* 0x000aa40000000800 */
[--C-:B-----5:R-:W-:Y:S01]  /*98b0*/  FFMA.FTZ R4, R72, UR4, -R65.reuse ;  /* 0x0000000448047c23 */ /* 0x120fe20008010841 */
[----:B--2---:R-:W-:Y:S01]  /*98c0*/  MOV R141, R13 ;  /* 0x0000000d008d7202 */ /* 0x004fe20000000f00 */
[----:B------:R-:W-:Y:S01]  /*98d0*/  FMUL.FTZ R13, R2, R149 ;  /* 0x00000095020d7220 */ /* 0x000fe20000410000 */
[----:B------:R-:W-:Y:S05]  /*98e0*/  FFMA.FTZ R72, R119, UR4, -R64 ;  /* 0x0000000477487c23 */ /* 0x000fea0008010840 */
[----:B------:R2:W-:Y:S10]  /*98f0*/  MUFU.EX2 R232, R4 ;  /* 0x0000000400e87308 */ /* 0x0005f40000000800 */
[----:B------:R5:W-:Y:S10]  /*9900*/  MUFU.EX2 R149, R20 ;  /* 0x0000001400957308 */ /* 0x000bf40000000800 */
[----:B------:R-:W1:Y:S01]  /*9910*/  MUFU.EX2 R72, R72 ;  /* 0x0000004800487308 */ /* 0x000e620000000800 */
[----:B--2---:R-:W-:Y:S01]  /*9920*/  FFMA.FTZ R4, R73, UR4, -R65 ;  /* 0x0000000449047c23 */ /* 0x004fe20008010841 */
[----:B------:R-:W-:Y:S08]  /*9930*/  FFMA.FTZ R73, R128, UR4, -R43 ;  /* 0x0000000480497c23 */ /* 0x000ff0000801082b */
[----:B------:R2:W-:Y:S01]  /*9940*/  MUFU.EX2 R237, R4 ;  /* 0x0000000400ed7308 */ /* 0x0005e20000000800 */
[----:B-----5:R-:W-:Y:S09]  /*9950*/  FMUL.FTZ R20, R37, R152 ;  /* 0x0000009825147220 */ /* 0x020ff20000410000 */
[----:B------:R5:W-:Y:S01]  /*9960*/  MUFU.EX2 R152, R28 ;  /* 0x0000001c00987308 */ /* 0x000be20000000800 */
[----:B-1----:R-:W-:Y:S09]  /*9970*/  F2FP.BF16.F32.PACK_AB R161, R72, R71 ;  /* 0x0000004748a1723e */ /* 0x002ff200000010ff */
[----:B------:R-:W-:Y:S01]  /*9980*/  MUFU.EX2 R73, R73 ;  /* 0x0000004900497308 */ /* 0x000fe20000000800 */
[----:B--2---:R-:W-:Y:S01]  /*9990*/  FFMA.FTZ R4, R74, UR4, -R66 ;  /* 0x000000044a047c23 */ /* 0x004fe20008010842 */
[----:B------:R-:W-:Y:S08]  /*99a0*/  FFMA.FTZ R74, R130, UR4, -R64 ;  /* 0x00000004824a7c23 */ /* 0x000ff00008010840 */
[----:B------:R1:W-:Y:S01]  /*99b0*/  MUFU.EX2 R233, R4 ;  /* 0x0000000400e97308 */ /* 0x0003e20000000800 */
[--C-:B-----5:R-:W-:Y:S09]  /*99c0*/  FFMA.FTZ R28, R88, UR4, -R65.reuse ;  /* 0x00000004581c7c23 */ /* 0x120ff20008010841 */
[----:B------:R2:W-:Y:S10]  /*99d0*/  MUFU.EX2 R138, R28 ;  /* 0x0000001c008a7308 */ /* 0x0005f40000000800 */
[----:B------:R-:W-:Y:S01]  /*99e0*/  MUFU.EX2 R74, R74 ;  /* 0x0000004a004a7308 */ /* 0x000fe20000000800 */
[--C-:B-1----:R-:W-:Y:S01]  /*99f0*/  FFMA.FTZ R4, R75, UR4, -R66.reuse ;  /* 0x000000044b047c23 */ /* 0x102fe20008010842 */
[--C-:B------:R-:W-:Y:S08]  /*9a00*/  FFMA.FTZ R75, R120, UR4, -R65.reuse ;  /* 0x00000004784b7c23 */ /* 0x100ff00008010841 */
[----:B------:R1:W-:Y:S01]  /*9a10*/  MUFU.EX2 R238, R4 ;  /* 0x0000000400ee7308 */ /* 0x0003e20000000800 */
[----:B--2---:R-:W-:Y:S09]  /*9a20*/  FMUL.FTZ R28, R2, R164 ;  /* 0x000000a4021c7220 */ /* 0x004ff20000410000 */
[----:B------:R-:W-:Y:S01]  /*9a30*/  MUFU.EX2 R75, R75 ;  /* 0x0000004b004b7308 */ /* 0x000fe20000000800 */
[--C-:B-1----:R-:W-:Y:S01]  /*9a40*/  FFMA.FTZ R4, R76, UR4, -R65.reuse ;  /* 0x000000044c047c23 */ /* 0x102fe20008010841 */
[--C-:B------:R-:W-:Y:S08]  /*9a50*/  FFMA.FTZ R76, R121, UR4, -R65.reuse ;  /* 0x00000004794c7c23 */ /* 0x100ff00008010841 */
[----:B------:R1:W-:Y:S10]  /*9a60*/  MUFU.EX2 R239, R4 ;  /* 0x0000000400ef7308 */ /* 0x0003f40000000800 */
[----:B------:R-:W2:Y:S01]  /*9a70*/  MUFU.EX2 R76, R76 ;  /* 0x0000004c004c7308 */ /* 0x000ea20000000800 */
[--C-:B-1----:R-:W-:Y:S01]  /*9a80*/  FFMA.FTZ R4, R77, UR4, -R65.reuse ;  /* 0x000000044d047c23 */ /* 0x102fe20008010841 */
[--C-:B------:R-:W-:Y:S08]  /*9a90*/  FFMA.FTZ R77, R122, UR4, -R66.reuse ;  /* 0x000000047a4d7c23 */ /* 0x100ff00008010842 */
[----:B------:R1:W-:Y:S01]  /*9aa0*/  MUFU.EX2 R248, R4 ;  /* 0x0000000400f87308 */ /* 0x0003e20000000800 */
[----:B--2---:R-:W-:Y:S09]  /*9ab0*/  F2FP.BF16.F32.PACK_AB R164, R76, R75 ;  /* 0x0000004b4ca4723e */ /* 0x004ff200000010ff */
[----:B------:R-:W2:Y:S01]  /*9ac0*/  MUFU.EX2 R77, R77 ;  /* 0x0000004d004d7308 */ /* 0x000ea20000000800 */
[--C-:B-1----:R-:W-:Y:S01]  /*9ad0*/  FFMA.FTZ R4, R79, UR4, -R66.reuse ;  /* 0x000000044f047c23 */ /* 0x102fe20008010842 */
[----:B------:R-:W-:Y:S08]  /*9ae0*/  FFMA.FTZ R79, R124, UR4, -R65 ;  /* 0x000000047c4f7c23 */ /* 0x000ff00008010841 */
[----:B------:R1:W-:Y:S01]  /*9af0*/  MUFU.EX2 R246, R4 ;  /* 0x0000000400f67308 */ /* 0x0003e20000000800 */
[----:B--2---:R-:W-:Y:S09]  /*9b00*/  F2FP.BF16.F32.PACK_AB R165, R78, R77 ;  /* 0x0000004d4ea5723e */ /* 0x004ff200000010ff */
[----:B------:R-:W-:Y:S01]  /*9b10*/  MUFU.EX2 R79, R79 ;  /* 0x0000004f004f7308 */ /* 0x000fe20000000800 */
[--C-:B-1----:R-:W-:Y:S09]  /*9b20*/  FFMA.FTZ R4, R84, UR4, -R43.reuse ;  /* 0x0000000454047c23 */ /* 0x102ff2000801082b */
[----:B------:R1:W-:Y:S02]  /*9b30*/  MUFU.EX2 R250, R4 ;  /* 0x0000000400fa7308 */ /* 0x0003e40000000800 */
[----:B-1----:R-:W-:Y:S08]  /*9b40*/  FFMA.FTZ R4, R85, UR4, -R43 ;  /* 0x0000000455047c23 */ /* 0x002ff0000801082b */
[----:B------:R1:W2:Y:S02]  /*9b50*/  MUFU.EX2 R81, R4 ;  /* 0x0000000400517308 */ /* 0x0002a40000000800 */
[C---:B-1----:R-:W-:Y:S01]  /*9b60*/  FMUL.FTZ R4, R37.reuse, R140 ;  /* 0x0000008c25047220 */ /* 0x042fe20000410000 */
[----:B--2---:R-:W-:Y:S07]  /*9b70*/  MOV R151, R81 ;  /* 0x0000005100977202 */ /* 0x004fee0000000f00 */
[----:B------:R1:W-:Y:S01]  /*9b80*/  MUFU.EX2 R140, R9 ;  /* 0x00000009008c7308 */ /* 0x0003e20000000800 */
[-C--:B------:R-:W-:Y:S05]  /*9b90*/  HMMA.16816.F32.BF16 R4, R44, R24.reuse, R4 ;  /* 0x000000182c04723c */ /* 0x080fea0000041804 */
[C---:B-1----:R-:W-:Y:S04]  /*9ba0*/  FMUL.FTZ R9, R2.reuse, R137 ;  /* 0x0000008902097220 */ /* 0x042fe80000410000 */
[----:B------:R1:W-:Y:S03]  /*9bb0*/  MUFU.EX2 R137, R30 ;  /* 0x0000001e00897308 */ /* 0x0003e60000000800 */
[C---:B------:R-:W-:Y:S06]  /*9bc0*/  HMMA.16816.F32.BF16 R8, R48.reuse, R24, R8 ;  /* 0x000000183008723c */ /* 0x040fec0000041808 */
[-C--:B------:R-:W-:Y:S05]  /*9bd0*/  HMMA.16816.F32.BF16 R12, R48, R26.reuse, R12 ;  /* 0x0000001a300c723c */ /* 0x080fea000004180c */
[C---:B------:R-:W-:Y:S01]  /*9be0*/  FMUL.FTZ R24, R2.reuse, R156 ;  /* 0x0000009c02187220 */ /* 0x040fe20000410000 */
[C---:B------:R-:W-:Y:S05]  /*9bf0*/  HMMA.16816.F32.BF16 R16, R44.reuse, R26, R16 ;  /* 0x0000001a2c10723c */ /* 0x040fea0000041810 */
[----:B------:R-:W-:Y:S01]  /*9c00*/  FMUL.FTZ R25, R2, R157 ;  /* 0x0000009d02197220 */ /* 0x000fe20000410000 */
[-C--:B------:R-:W-:Y:S05]  /*9c10*/  HMMA.16816.F32.BF16 R20, R44, R52.reuse, R20 ;  /* 0x000000342c14723c */ /* 0x080fea0000041814 */
[C---:B------:R-:W-:Y:S01]  /*9c20*/  FMUL.FTZ R26, R0.reuse, R158 ;  /* 0x0000009e001a7220 */ /* 0x040fe20000410000 */
[C---:B------:R-:W-:Y:S01]  /*9c30*/  FMUL.FTZ R27, R0.reuse, R159 ;  /* 0x0000009f001b7220 */ /* 0x040fe20000410000 */
[----:B-1----:R-:W-:Y:S06]  /*9c40*/  FMUL.FTZ R30, R0, R166 ;  /* 0x000000a6001e7220 */ /* 0x002fec0000410000 */
[C---:B------:R-:W-:Y:S04]  /*9c50*/  HMMA.16816.F32.BF16 R24, R48.reuse, R52, R24 ;  /* 0x000000343018723c */ /* 0x040fe80000041818 */
[----:B----4-:R-:W-:Y:S02]  /*9c60*/  FFMA.FTZ R37, R37, R82, R133 ;  /* 0x0000005225257223 */ /* 0x010fe40000010085 */
[-C--:B------:R-:W-:Y:S05]  /*9c70*/  HMMA.16816.F32.BF16 R28, R48, R54.reuse, R28 ;  /* 0x00000036301c723c */ /* 0x080fea000004181c */
[----:B------:R-:W-:Y:S01]  /*9c80*/  FFMA.FTZ R52, R90, UR4, -R66 ;  /* 0x000000045a347c23 */ /* 0x000fe20008010842 */
[----:B------:R-:W-:Y:S03]  /*9c90*/  HMMA.16816.F32.BF16 R32, R44, R54, R32 ;  /* 0x000000362c20723c */ /* 0x000fe60000041820 */
[----:B------:R1:W-:Y:S02]  /*9ca0*/  MUFU.EX2 R136, R52 ;  /* 0x0000003400887308 */ /* 0x0003e40000000800 */
[----:B------:R-:W-:Y:S01]  /*9cb0*/  F2FP.BF16.F32.PACK_AB R48, R200, R179 ;  /* 0x000000b3c830723e */ /* 0x000fe200000010ff */
[----:B---3--:R-:W-:Y:S01]  /*9cc0*/  FFMA.FTZ R36, R36, R147, R131 ;  /* 0x0000009324247223 */ /* 0x008fe20000010083 */
[----:B------:R-:W-:Y:S01]  /*9cd0*/  F2FP.BF16.F32.PACK_AB R49, R183, R178 ;  /* 0x000000b2b731723e */ /* 0x000fe200000010ff */
[----:B------:R-:W-:Y:S03]  /*9ce0*/  FFMA.FTZ R2, R2, R146, R127 ;  /* 0x0000009202027223 */ /* 0x000fe6000001007f */
[----:B------:R-:W-:Y:S01]  /*9cf0*/  F2FP.BF16.F32.PACK_AB R50, R209, R201 ;  /* 0x000000c9d132723e */ /* 0x000fe200000010ff */
[----:B------:R-:W-:Y:S01]  /*9d00*/  FFMA.FTZ R0, R0, R145, R126 ;  /* 0x0000009100007223 */ /* 0x000fe2000001007e */
[----:B------:R-:W-:Y:S01]  /*9d10*/  F2FP.BF16.F32.PACK_AB R51, R206, R199 ;  /* 0x000000c7ce33723e */ /* 0x000fe200000010ff */
[----:B------:R-:W-:Y:S01]  /*9d20*/  FADD.FTZ R2, R132, R2 ;  /* 0x0000000284027221 */ /* 0x000fe20000010000 */
[----:B------:R-:W-:Y:S01]  /*9d30*/  F2FP.BF16.F32.PACK_AB R44, R171, R169 ;  /* 0x000000a9ab2c723e */ /* 0x000fe200000010ff */
[----:B------:R-:W-:Y:S01]  /*9d40*/  FADD.FTZ R0, R173, R0 ;  /* 0x00000000ad007221 */ /* 0x000fe20000010000 */
[----:B------:R-:W-:Y:S01]  /*9d50*/  F2FP.BF16.F32.PACK_AB R45, R170, R168 ;  /* 0x000000a8aa2d723e */ /* 0x000fe200000010ff */
[----:B------:R-:W-:Y:S01]  /*9d60*/  FADD.FTZ R41, R174, R2 ;  /* 0x00000002ae297221 */ /* 0x000fe20000010000 */
[----:B------:R-:W-:Y:S01]  /*9d70*/  F2FP.BF16.F32.PACK_AB R46, R203, R176 ;  /* 0x000000b0cb2e723e */ /* 0x000fe200000010ff */
[-C--:B------:R-:W-:Y:S05]  /*9d80*/  HMMA.16816.F32.BF16 R4, R48, R56.reuse, R4 ;  /* 0x000000383004723c */ /* 0x080fea0000041804 */
[----:B-1----:R-:W-:Y:S01]  /*9d90*/  FFMA.FTZ R52, R91, UR4, -R66 ;  /* 0x000000045b347c23 */ /* 0x002fe20008010842 */
[----:B------:R-:W-:Y:S01]  /*9da0*/  F2FP.BF16.F32.PACK_AB R47, R215, R177 ;  /* 0x000000b1d72f723e */ /* 0x000fe200000010ff */
[----:B------:R-:W-:Y:S01]  /*9db0*/  FADD.FTZ R2, R175, R0 ;  /* 0x00000000af027221 */ /* 0x000fe20000010000 */
[----:B------:R-:W-:Y:S01]  /*9dc0*/  FADD.FTZ R0, R182, R41 ;  /* 0x00000029b6007221 */ /* 0x000fe20000010000 */
[----:B------:R1:W-:Y:S02]  /*9dd0*/  MUFU.EX2 R148, R52 ;  /* 0x0000003400947308 */ /* 0x0003e40000000800 */
[----:B------:R-:W-:Y:S01]  /*9de0*/  FADD.FTZ R2, R180, R2 ;  /* 0x00000002b4027221 */ /* 0x000fe20000010000 */
[----:B------:R-:W-:Y:S01]  /*9df0*/  FADD.FTZ R41, R169, R0 ;  /* 0x00000000a9297221 */ /* 0x000fe20000010000 */
[C---:B------:R-:W-:Y:S04]  /*9e00*/  HMMA.16816.F32.BF16 R8, R44.reuse, R56, R8 ;  /* 0x000000382c08723c */ /* 0x040fe80000041808 */
[----:B------:R-:W-:Y:S01]  /*9e10*/  FADD.FTZ R0, R168, R2 ;  /* 0x00000002a8007221 */ /* 0x000fe20000010000 */
[----:B------:R-:W-:Y:S01]  /*9e20*/  FADD.FTZ R2, R171, R41 ;  /* 0x00000029ab027221 */ /* 0x000fe20000010000 */
[-C--:B------:R-:W-:Y:S05]  /*9e30*/  HMMA.16816.F32.BF16 R12, R44, R58.reuse, R12 ;  /* 0x0000003a2c0c723c */ /* 0x080fea000004180c */
[--C-:B------:R-:W-:Y:S01]  /*9e40*/  FFMA.FTZ R56, R93, UR4, -R65.reuse ;  /* 0x000000045d387c23 */ /* 0x100fe20008010841 */
[C---:B------:R-:W-:Y:S03]  /*9e50*/  HMMA.16816.F32.BF16 R16, R48.reuse, R58, R16 ;  /* 0x0000003a3010723c */ /* 0x040fe60000041810 */
[----:B------:R2:W-:Y:S02]  /*9e60*/  MUFU.EX2 R98, R56 ;  /* 0x0000003800627308 */ /* 0x0005e40000000800 */
[----:B-1----:R-:W-:Y:S01]  /*9e70*/  FFMA.FTZ R52, R92, UR4, -R65 ;  /* 0x000000045c347c23 */ /* 0x002fe20008010841 */
[-C--:B------:R-:W-:Y:S07]  /*9e80*/  HMMA.16816.F32.BF16 R20, R48, R60.reuse, R20 ;  /* 0x0000003c3014723c */ /* 0x080fee0000041814 */
[----:B------:R1:W-:Y:S01]  /*9e90*/  MUFU.EX2 R99, R52 ;  /* 0x0000003400637308 */ /* 0x0003e20000000800 */
[C---:B------:R-:W-:Y:S04]  /*9ea0*/  HMMA.16816.F32.BF16 R24, R44.reuse, R60, R24 ;  /* 0x0000003c2c18723c */ /* 0x040fe80000041818 */
[----:B------:R-:W-:Y:S02]  /*9eb0*/  FADD.FTZ R2, R176, R2 ;  /* 0x00000002b0027221 */ /* 0x000fe40000010000 */
[-C--:B------:R-:W-:Y:S05]  /*9ec0*/  HMMA.16816.F32.BF16 R28, R44, R62.reuse, R28 ;  /* 0x0000003e2c1c723c */ /* 0x080fea000004181c */
[----:B--2---:R-:W-:Y:S01]  /*9ed0*/  FFMA.FTZ R56, R94, UR4, -R66 ;  /* 0x000000045e387c23 */ /* 0x004fe20008010842 */
[----:B------:R-:W-:Y:S03]  /*9ee0*/  HMMA.16816.F32.BF16 R32, R48, R62, R32 ;  /* 0x0000003e3020723c */ /* 0x000fe60000041820 */
[----:B------:R2:W-:Y:S01]  /*9ef0*/  MUFU.EX2 R97, R56 ;  /* 0x0000003800617308 */ /* 0x0005e20000000800 */
[----:B-1----:R-:W1:Y:S01]  /*9f00*/  LDSM.16.MT88.4 R52, [R135+0x4800] ;  /* 0x004800008734783b */ /* 0x002e620000004200 */
[----:B------:R-:W-:Y:S01]  /*9f10*/  F2FP.BF16.F32.PACK_AB R44, R225, R214 ;  /* 0x000000d6e12c723e */ /* 0x000fe200000010ff */
[----:B------:R-:W-:Y:S01]  /*9f20*/  FFMA.FTZ R60, R101, UR4, -R43 ;  /* 0x00000004653c7c23 */ /* 0x000fe2000801082b */
[----:B------:R-:W-:Y:S01]  /*9f30*/  F2FP.BF16.F32.PACK_AB R45, R222, R210 ;  /* 0x000000d2de2d723e */ /* 0x000fe200000010ff */
[----:B------:R-:W-:Y:S03]  /*9f40*/  FADD.FTZ R2, R203, R2 ;  /* 0x00000002cb027221 */ /* 0x000fe60000010000 */
[----:B------:R-:W-:Y:S02]  /*9f50*/  F2FP.BF16.F32.PACK_AB R46, R231, R226 ;  /* 0x000000e2e72e723e */ /* 0x000fe400000010ff */
[----:B------:R3:W-:Y:S01]  /*9f60*/  MUFU.EX2 R94, R60 ;  /* 0x0000003c005e7308 */ /* 0x0007e20000000800 */
[----:B------:R-:W-:Y:S01]  /*9f70*/  F2FP.BF16.F32.PACK_AB R47, R228, R224 ;  /* 0x000000e0e42f723e */ /* 0x000fe200000010ff */
[----:B------:R-:W-:Y:S01]  /*9f80*/  FADD.FTZ R41, R202, R2 ;  /* 0x00000002ca297221 */ /* 0x000fe20000010000 */
[----:B------:R-:W-:Y:S01]  /*9f90*/  F2FP.BF16.F32.PACK_AB R48, R217, R202 ;  /* 0x000000cad930723e */ /* 0x000fe200000010ff */
[----:B------:R-:W-:Y:S01]  /*9fa0*/  FADD.FTZ R0, R170, R0 ;  /* 0x00000000aa007221 */ /* 0x000fe20000010000 */
[----:B------:R-:W-:Y:S01]  /*9fb0*/  F2FP.BF16.F32.PACK_AB R49, R212, R205 ;  /* 0x000000cdd431723e */ /* 0x000fe200000010ff */
[----:B------:R-:W-:Y:S01]  /*9fc0*/  FADD.FTZ R36, R134, R36 ;  /* 0x0000002486247221 */ /* 0x000fe20000010000 */
[----:B------:R-:W-:Y:S01]  /*9fd0*/  F2FP.BF16.F32.PACK_AB R50, R219, R213 ;  /* 0x000000d5db32723e */ /* 0x000fe200000010ff */
[----:B--2---:R-:W-:Y:S01]  /*9fe0*/  FFMA.FTZ R56, R95, UR4, -R66 ;  /* 0x000000045f387c23 */ /* 0x004fe20008010842 */
[----:B------:R-:W-:Y:S01]  /*9ff0*/  F2FP.BF16.F32.PACK_AB R51, R221, R216 ;  /* 0x000000d8dd33723e */ /* 0x000fe200000010ff */
[----:B------:R-:W-:Y:S01]  /*a000*/  FADD.FTZ R0, R177, R0 ;  /* 0x00000000b1007221 */ /* 0x000fe20000010000 */
[----:B------:R-:W-:Y:S01]  /*a010*/  FADD.FTZ R36, R181, R36 ;  /* 0x00000024b5247221 */ /* 0x000fe20000010000 */
[----:B------:R2:W-:Y:S01]  /*a020*/  MUFU.EX2 R96, R56 ;  /* 0x0000003800607308 */ /* 0x0005e20000000800 */
[----:B------:R-:W-:Y:S01]  /*a030*/  FADD.FTZ R37, R172, R37 ;  /* 0x00000025ac257221 */ /* 0x000fe20000010000 */
[----:B------:R-:W-:Y:S01]  /*a040*/  FADD.FTZ R0, R215, R0 ;  /* 0x00000000d7007221 */ /* 0x000fe20000010000 */
[----:B------:R-:W-:Y:S01]  /*a050*/  FADD.FTZ R36, R204, R36 ;  /* 0x00000024cc247221 */ /* 0x000fe20000010000 */
[----:B------:R-:W-:Y:S01]  /*a060*/  MOV R134, R3 ;  /* 0x0000000300867202 */ /* 0x000fe20000000f00 */
[----:B---3--:R-:W-:Y:S01]  /*a070*/  FFMA.FTZ R60, R102, UR4, -R64 ;  /* 0x00000004663c7c23 */ /* 0x008fe20008010840 */
[----:B------:R-:W-:Y:S01]  /*a080*/  FADD.FTZ R2, R205, R0 ;  /* 0x00000000cd027221 */ /* 0x000fe20000010000 */
[----:B------:R-:W-:Y:S01]  /*a090*/  FADD.FTZ R0, R217, R41 ;  /* 0x00000029d9007221 */ /* 0x000fe20000010000 */
[----:B------:R-:W-:Y:S02]  /*a0a0*/  FADD.FTZ R36, R178, R36 ;  /* 0x00000024b2247221 */ /* 0x000fe40000010000 */
[----:B------:R3:W-:Y:S01]  /*a0b0*/  MUFU.EX2 R93, R60 ;  /* 0x0000003c005d7308 */ /* 0x0007e20000000800 */
[----:B------:R-:W-:Y:S01]  /*a0c0*/  FADD.FTZ R2, R212, R2 ;  /* 0x00000002d4027221 */ /* 0x000fe20000010000 */
[----:B------:R-:W-:Y:S01]  /*a0d0*/  FADD.FTZ R41, R213, R0 ;  /* 0x00000000d5297221 */ /* 0x000fe20000010000 */
[----:B------:R-:W-:Y:S01]  /*a0e0*/  FADD.FTZ R36, R183, R36 ;  /* 0x00000024b7247221 */ /* 0x000fe20000010000 */
[----:B------:R-:W-:Y:S01]  /*a0f0*/  FADD.FTZ R37, R198, R37 ;  /* 0x00000025c6257221 */ /* 0x000fe20000010000 */
[----:B------:R-:W-:Y:S01]  /*a100*/  FADD.FTZ R0, R216, R2 ;  /* 0x00000002d8007221 */ /* 0x000fe20000010000 */
[----:B------:R-:W-:Y:S01]  /*a110*/  FADD.FTZ R2, R219, R41 ;  /* 0x00000029db027221 */ /* 0x000fe20000010000 */
[----:B------:R-:W-:Y:S01]  /*a120*/  FADD.FTZ R36, R199, R36 ;  /* 0x00000024c7247221 */ /* 0x000fe20000010000 */
[----:B--2---:R-:W-:Y:S01]  /*a130*/  FFMA.FTZ R56, R100, UR4, -R43 ;  /* 0x0000000464387c23 */ /* 0x004fe2000801082b */
[----:B------:R-:W-:Y:S01]  /*a140*/  FADD.FTZ R37, R211, R37 ;  /* 0x00000025d3257221 */ /* 0x000fe20000010000 */
[----:B------:R-:W-:Y:S01]  /*a150*/  FADD.FTZ R2, R207, R2 ;  /* 0x00000002cf027221 */ /* 0x000fe20000010000 */
[-C--:B-1----:R-:W-:Y:S01]  /*a160*/  HMMA.16816.F32.BF16 R4, R44, R52.reuse, R4 ;  /* 0x000000342c04723c */ /* 0x082fe20000041804 */
[----:B------:R1:W-:Y:S04]  /*a170*/  MUFU.EX2 R95, R56 ;  /* 0x00000038005f7308 */ /* 0x0003e80000000800 */
[----:B------:R-:W-:Y:S01]  /*a180*/  FADD.FTZ R41, R223, R2 ;  /* 0x00000002df297221 */ /* 0x000fe20000010000 */
[C---:B------:R-:W-:Y:S05]  /*a190*/  HMMA.16816.F32.BF16 R8, R48.reuse, R52, R8 ;  /* 0x000000343008723c */ /* 0x040fea0000041808 */
[----:B---3--:R-:W-:Y:S01]  /*a1a0*/  FFMA.FTZ R60, R103, UR4, -R64 ;  /* 0x00000004673c7c23 */ /* 0x008fe20008010840 */
[-C--:B------:R-:W-:Y:S03]  /*a1b0*/  HMMA.16816.F32.BF16 R12, R48, R54.reuse, R12 ;  /* 0x00000036300c723c */ /* 0x080fe6000004180c */
[----:B------:R2:W-:Y:S02]  /*a1c0*/  MUFU.EX2 R91, R60 ;  /* 0x0000003c005b7308 */ /* 0x0005e40000000800 */
[----:B------:R-:W-:Y:S01]  /*a1d0*/  FFMA.FTZ R52, R112, UR4, -R43 ;  /* 0x0000000470347c23 */ /* 0x000fe2000801082b */
[C---:B------:R-:W-:Y:S01]  /*a1e0*/  HMMA.16816.F32.BF16 R16, R44.reuse, R54, R16 ;  /* 0x000000362c10723c */ /* 0x040fe20000041810 */
[----:B-1----:R-:W1:Y:S06]  /*a1f0*/  LDSM.16.MT88.4 R56, [R184+0x4800] ;  /* 0x00480000b838783b */ /* 0x002e6c0000004200 */
[----:B------:R3:W-:Y:S01]  /*a200*/  MUFU.EX2 R90, R52 ;  /* 0x00000034005a7308 */ /* 0x0007e20000000800 */
[----:B------:R-:W-:Y:S03]  /*a210*/  FADD.FTZ R36, R206, R36 ;  /* 0x00000024ce247221 */ /* 0x000fe60000010000 */
[----:B------:R-:W-:Y:S01]  /*a220*/  FADD.FTZ R37, R179, R37 ;  /* 0x00000025b3257221 */ /* 0x000fe20000010000 */
[----:B------:R-:W-:Y:S01]  /*a230*/  FADD.FTZ R41, R235, R41 ;  /* 0x00000029eb297221 */ /* 0x000fe20000010000 */
[----:B------:R-:W-:Y:S02]  /*a240*/  FADD.FTZ R36, R210, R36 ;  /* 0x00000024d2247221 */ /* 0x000fe40000010000 */
[----:B------:R-:W-:Y:S01]  /*a250*/  FADD.FTZ R37, R200, R37 ;  /* 0x00000025c8257221 */ /* 0x000fe20000010000 */
[----:B------:R-:W-:Y:S01]  /*a260*/  FADD.FTZ R0, R221, R0 ;  /* 0x00000000dd007221 */ /* 0x000fe20000010000 */
[----:B--2---:R-:W2:Y:S01]  /*a270*/  LDSM.16.MT88.4 R60, [R135+0x4c00] ;  /* 0x004c0000873c783b */ /* 0x004ea20000004200 */
[----:B------:R-:W-:Y:S01]  /*a280*/  FADD.FTZ R36, R222, R36 ;  /* 0x00000024de247221 */ /* 0x000fe20000010000 */
[----:B------:R-:W-:Y:S01]  /*a290*/  FADD.FTZ R37, R201, R37 ;  /* 0x00000025c9257221 */ /* 0x000fe20000010000 */
[----:B------:R-:W-:Y:S01]  /*a2a0*/  FADD.FTZ R0, R208, R0 ;  /* 0x00000000d0007221 */ /* 0x000fe20000010000 */
[----:B------:R-:W-:Y:S01]  /*a2b0*/  MOV R132, R39 ;  /* 0x0000002700847202 */ /* 0x000fe20000000f00 */
[----:B------:R-:W-:Y:S01]  /*a2c0*/  FADD.FTZ R36, R224, R36 ;  /* 0x00000024e0247221 */ /* 0x000fe20000010000 */
[----:B------:R-:W-:Y:S01]  /*a2d0*/  FADD.FTZ R37, R209, R37 ;  /* 0x00000025d1257221 */ /* 0x000fe20000010000 */
[----:B------:R-:W-:Y:S01]  /*a2e0*/  FADD.FTZ R0, R234, R0 ;  /* 0x00000000ea007221 */ /* 0x000fe20000010000 */
[--C-:B---3--:R-:W-:Y:S01]  /*a2f0*/  FFMA.FTZ R52, R113, UR4, -R43.reuse ;  /* 0x0000000471347c23 */ /* 0x108fe2000801082b */
[----:B------:R-:W-:Y:S01]  /*a300*/  FFMA.FTZ R43, R129, UR4, -R43 ;  /* 0x00000004812b7c23 */ /* 0x000fe2000801082b */
[----:B------:R-:W-:Y:S01]  /*a310*/  FADD.FTZ R36, R228, R36 ;  /* 0x00000024e4247221 */ /* 0x000fe20000010000 */
[----:B------:R-:W-:Y:S01]  /*a320*/  FADD.FTZ R37, R214, R37 ;  /* 0x00000025d6257221 */ /* 0x000fe20000010000 */
[----:B------:R3:W-:Y:S01]  /*a330*/  MUFU.EX2 R92, R52 ;  /* 0x00000034005c7308 */ /* 0x0007e20000000800 */
[----:B------:R-:W-:Y:S01]  /*a340*/  MOV R133, R38 ;  /* 0x0000002600857202 */ /* 0x000fe20000000f00 */
[----:B------:R-:W-:Y:S01]  /*a350*/  FADD.FTZ R36, R218, R36 ;  /* 0x00000024da247221 */ /* 0x000fe20000010000 */
[----:B------:R-:W-:Y:S03]  /*a360*/  FADD.FTZ R37, R225, R37 ;  /* 0x00000025e1257221 */ /* 0x000fe60000010000 */
[----:B------:R-:W-:Y:S01]  /*a370*/  FADD.FTZ R36, R227, R36 ;  /* 0x00000024e3247221 */ /* 0x000fe20000010000 */
[----:B------:R-:W-:Y:S04]  /*a380*/  FADD.FTZ R37, R226, R37 ;  /* 0x00000025e2257221 */ /* 0x000fe80000010000 */
[----:B------:R-:W-:Y:S01]  /*a390*/  FADD.FTZ R37, R231, R37 ;  /* 0x00000025e7257221 */ /* 0x000fe20000010000 */
[-C--:B-1----:R-:W-:Y:S03]  /*a3a0*/  HMMA.16816.F32.BF16 R20, R44, R56.reuse, R20 ;  /* 0x000000382c14723c */ /* 0x082fe60000041814 */
[--C-:B---3--:R-:W-:Y:S01]  /*a3b0*/  FFMA.FTZ R52, R114, UR4, -R64.reuse ;  /* 0x0000000472347c23 */ /* 0x108fe20008010840 */
[----:B------:R-:W-:Y:S02]  /*a3c0*/  FADD.FTZ R37, R220, R37 ;  /* 0x00000025dc257221 */ /* 0x000fe40000010000 */
[C---:B------:R-:W-:Y:S01]  /*a3d0*/  HMMA.16816.F32.BF16 R24, R48.reuse, R56, R24 ;  /* 0x000000383018723c */ /* 0x040fe20000041818 */
[----:B------:R1:W-:Y:S04]  /*a3e0*/  MUFU.EX2 R88, R52 ;  /* 0x0000003400587308 */ /* 0x0003e80000000800 */
[----:B------:R-:W-:Y:S01]  /*a3f0*/  FADD.FTZ R37, R229, R37 ;  /* 0x00000025e5257221 */ /* 0x000fe20000010000 */
[-C--:B------:R-:W-:Y:S05]  /*a400*/  HMMA.16816.F32.BF16 R28, R48, R58.reuse, R28 ;  /* 0x0000003a301c723c */ /* 0x080fea000004181c */
[----:B------:R-:W-:Y:S01]  /*a410*/  FFMA.FTZ R56, R105, UR4, -R65 ;  /* 0x0000000469387c23 */ /* 0x000fe20008010841 */
[----:B------:R-:W-:Y:S03]  /*a420*/  HMMA.16816.F32.BF16 R32, R44, R58, R32 ;  /* 0x0000003a2c20723c */ /* 0x000fe60000041820 */
[----:B------:R3:W-:Y:S02]  /*a430*/  MUFU.EX2 R86, R56 ;  /* 0x0000003800567308 */ /* 0x0007e40000000800 */
[----:B------:R-:W-:Y:S01]  /*a440*/  F2FP.BF16.F32.PACK_AB R50, R144, R245 ;  /* 0x000000f59032723e */ /* 0x000fe200000010ff */
[----:B-1----:R-:W-:Y:S01]  /*a450*/  FFMA.FTZ R52, R115, UR4, -R64 ;  /* 0x0000000473347c23 */ /* 0x002fe20008010840 */
[----:B------:R-:W-:Y:S01]  /*a460*/  F2FP.BF16.F32.PACK_AB R48, R229, R220 ;  /* 0x000000dce530723e */ /* 0x000fe200000010ff */
[----:B------:R-:W-:Y:S05]  /*a470*/  FADD.FTZ R2, R245, R37 ;  /* 0x00000025f5027221 */ /* 0x000fea0000010000 */
[----:B------:R1:W-:Y:S01]  /*a480*/  MUFU.EX2 R89, R52 ;  /* 0x0000003400597308 */ /* 0x0003e20000000800 */
[----:B------:R-:W-:Y:S01]  /*a490*/  F2FP.BF16.F32.PACK_AB R49, R227, R218 ;  /* 0x000000dae331723e */ /* 0x000fe200000010ff */
[----:B------:R-:W-:Y:S01]  /*a4a0*/  FADD.FTZ R37, R242, R36 ;  /* 0x00000024f2257221 */ /* 0x000fe20000010000 */
[----:B------:R-:W-:Y:S01]  /*a4b0*/  F2FP.BF16.F32.PACK_AB R51, R143, R242 ;  /* 0x000000f28f33723e */ /* 0x000fe200000010ff */
[----:B------:R-:W-:Y:S01]  /*a4c0*/  FADD.FTZ R36, R144, R2 ;  /* 0x0000000290247221 */ /* 0x000fe20000010000 */
[----:B------:R-:W-:Y:S01]  /*a4d0*/  F2FP.BF16.F32.PACK_AB R44, R223, R207 ;  /* 0x000000cfdf2c723e */ /* 0x000fe200000010ff */
[----:B------:R-:W-:Y:S01]  /*a4e0*/  LDSM.16.MT88.4 R144, [R135+0x5c00] ;  /* 0x005c00008790783b */ /* 0x000fe20000004200 */
[----:B------:R-:W-:Y:S01]  /*a4f0*/  F2FP.BF16.F32.PACK_AB R45, R234, R208 ;  /* 0x000000d0ea2d723e */ /* 0x000fe200000010ff */
[----:B------:R-:W-:Y:S01]  /*a500*/  FFMA.FTZ R64, R67, UR4, -R64 ;  /* 0x0000000443407c23 */ /* 0x000fe20008010840 */
[----:B------:R-:W-:Y:S01]  /*a510*/  F2FP.BF16.F32.PACK_AB R46, R241, R235 ;  /* 0x000000ebf12e723e */ /* 0x000fe200000010ff */
[-C--:B--2---:R-:W-:Y:S04]  /*a520*/  HMMA.16816.F32.BF16 R4, R48, R60.reuse, R4 ;  /* 0x0000003c3004723c */ /* 0x084fe80000041804 */
[----:B------:R-:W2:Y:S01]  /*a530*/  MUFU.EX2 R64, R64 ;  /* 0x0000004000407308 */ /* 0x000ea20000000800 */
[----:B------:R-:W-:Y:S01]  /*a540*/  F2FP.BF16.F32.PACK_AB R47, R244, R230 ;  /* 0x000000e6f42f723e */ /* 0x000fe200000010ff */
[--C-:B---3--:R-:W-:Y:S01]  /*a550*/  FFMA.FTZ R56, R106, UR4, -R66.reuse ;  /* 0x000000046a387c23 */ /* 0x108fe20008010842 */
[----:B-1----:R-:W-:Y:S01]  /*a560*/  FFMA.FTZ R52, R104, UR4, -R65 ;  /* 0x0000000468347c23 */ /* 0x002fe20008010841 */
[--C-:B------:R-:W-:Y:S03]  /*a570*/  FFMA.FTZ R67, R110, UR4, -R66.reuse ;  /* 0x000000046e437c23 */ /* 0x100fe60008010842 */
[----:B------:R-:W-:Y:S01]  /*a580*/  FADD.FTZ R2, R143, R37 ;  /* 0x000000258f027221 */ /* 0x000fe20000010000 */
[C---:B------:R-:W-:Y:S02]  /*a590*/  HMMA.16816.F32.BF16 R8, R44.reuse, R60, R8 ;  /* 0x0000003c2c08723c */ /* 0x040fe40000041808 */
[----:B------:R1:W-:Y:S04]  /*a5a0*/  MUFU.EX2 R87, R52 ;  /* 0x0000003400577308 */ /* 0x0003e80000000800 */
[-C--:B------:R-:W-:Y:S06]  /*a5b0*/  HMMA.16816.F32.BF16 R12, R44, R62.reuse, R12 ;  /* 0x0000003e2c0c723c */ /* 0x080fec000004180c */
[----:B------:R3:W-:Y:S01]  /*a5c0*/  MUFU.EX2 R85, R56 ;  /* 0x0000003800557308 */ /* 0x0007e20000000800 */
[--C-:B------:R-:W-:Y:S01]  /*a5d0*/  FFMA.FTZ R60, R107, UR4, -R66.reuse ;  /* 0x000000046b3c7c23 */ /* 0x100fe20008010842 */
[C---:B------:R-:W-:Y:S08]  /*a5e0*/  HMMA.16816.F32.BF16 R16, R48.reuse, R62, R16 ;  /* 0x0000003e3010723c */ /* 0x040ff00000041810 */
[----:B------:R4:W-:Y:S01]  /*a5f0*/  MUFU.EX2 R84, R60 ;  /* 0x0000003c00547308 */ /* 0x0009e20000000800 */
[----:B-1----:R-:W1:Y:S02]  /*a600*/  LDSM.16.MT88.4 R52, [R184+0x4c00] ;  /* 0x004c0000b834783b */ /* 0x002e640000004200 */
[----:B------:R-:W-:Y:S01]  /*a610*/  FFMA.FTZ R61, R108, UR4, -R65 ;  /* 0x000000046c3d7c23 */ /* 0x000fe20008010841 */
[----:B------:R-:W-:Y:S01]  /*a620*/  FFMA.FTZ R66, R42, UR4, -R66 ;  /* 0x000000042a427c23 */ /* 0x000fe20008010842 */
[----:B--2---:R-:W-:Y:S01]  /*a630*/  F2FP.BF16.F32.PACK_AB R163, R64, R74 ;  /* 0x0000004a40a3723e */ /* 0x004fe200000010ff */
[----:B------:R-:W-:Y:S04]  /*a640*/  FADD.FTZ R42, R230, R0 ;  /* 0x00000000e62a7221 */ /* 0x000fe80000010000 */
[----:B------:R-:W-:Y:S01]  /*a650*/  MUFU.EX2 R83, R61 ;  /* 0x0000003d00537308 */ /* 0x000fe20000000800 */
[----:B---3--:R-:W2:Y:S01]  /*a660*/  LDSM.16.MT88.4 R56, [R135+0x5000] ;  /* 0x005000008738783b */ /* 0x008ea20000004200 */
[----:B------:R-:W-:Y:S01]  /*a670*/  FADD.FTZ R0, R241, R41 ;  /* 0x00000029f1007221 */ /* 0x000fe20000010000 */
[----:B------:R-:W-:Y:S01]  /*a680*/  FADD.FTZ R41, R240, R2 ;  /* 0x00000002f0297221 */ /* 0x000fe20000010000 */
[----:B------:R-:W-:Y:S01]  /*a690*/  FADD.FTZ R37, R244, R42 ;  /* 0x0000002af4257221 */ /* 0x000fe20000010000 */
[----:B------:R-:W-:Y:S01]  /*a6a0*/  FADD.FTZ R42, R243, R36 ;  /* 0x00000024f32a7221 */ /* 0x000fe20000010000 */
[----:B------:R-:W-:Y:S04]  /*a6b0*/  FADD.FTZ R36, R232, R0 ;  /* 0x00000000e8247221 */ /* 0x000fe80000010000 */
[----:B------:R-:W-:Y:S01]  /*a6c0*/  MUFU.EX2 R66, R66 ;  /* 0x0000004200427308 */ /* 0x000fe20000000800 */
[--C-:B----4-:R-:W-:Y:S01]  /*a6d0*/  FFMA.FTZ R60, R109, UR4, -R65.reuse ;  /* 0x000000046d3c7c23 */ /* 0x110fe20008010841 */
[----:B------:R-:W-:Y:S01]  /*a6e0*/  FFMA.FTZ R65, R125, UR4, -R65 ;  /* 0x000000047d417c23 */ /* 0x000fe20008010841 */
[----:B------:R-:W-:Y:S01]  /*a6f0*/  FADD.FTZ R36, R237, R36 ;  /* 0x00000024ed247221 */ /* 0x000fe20000010000 */
[----:B------:R-:W-:Y:S01]  /*a700*/  FADD.FTZ R2, R251, R42 ;  /* 0x0000002afb027221 */ /* 0x000fe20000010000 */
[----:B------:R-:W-:Y:S01]  /*a710*/  FADD.FTZ R0, R233, R37 ;  /* 0x00000025e9007221 */ /* 0x000fe20000010000 */
[----:B------:R-:W-:Y:S01]  /*a720*/  FADD.FTZ R37, R247, R41 ;  /* 0x00000029f7257221 */ /* 0x000fe20000010000 */
[----:B------:R-:W-:Y:S03]  /*a730*/  FADD.FTZ R36, R239, R36 ;  /* 0x00000024ef247221 */ /* 0x000fe60000010000 */
[----:B------:R3:W-:Y:S01]  /*a740*/  MUFU.EX2 R82, R60 ;  /* 0x0000003c00527308 */ /* 0x0007e20000000800 */
[----:B------:R-:W-:Y:S01]  /*a750*/  FADD.FTZ R2, R252, R2 ;  /* 0x00000002fc027221 */ /* 0x000fe20000010000 */
[----:B------:R-:W-:Y:S01]  /*a760*/  FADD.FTZ R37, R249, R37 ;  /* 0x00000025f9257221 */ /* 0x000fe20000010000 */
[----:B------:R-:W-:Y:S02]  /*a770*/  FADD.FTZ R0, R238, R0 ;  /* 0x00000000ee007221 */ /* 0x000fe40000010000 */
[----:B------:R-:W-:Y:S01]  /*a780*/  FADD.FTZ R2, R142, R2 ;  /* 0x000000028e027221 */ /* 0x000fe20000010000 */
[----:B------:R-:W-:Y:S01]  /*a790*/  FADD.FTZ R37, R141, R37 ;  /* 0x000000258d257221 */ /* 0x000fe20000010000 */
[----:B------:R-:W-:Y:S03]  /*a7a0*/  FADD.FTZ R0, R236, R0 ;  /* 0x00000000ec007221 */ /* 0x000fe60000010000 */
[----:B------:R-:W4:Y:S01]  /*a7b0*/  MUFU.EX2 R65, R65 ;  /* 0x0000004100417308 */ /* 0x000f220000000800 */
[----:B------:R-:W-:Y:S01]  /*a7c0*/  FADD.FTZ R41, R250, R2 ;  /* 0x00000002fa297221 */ /* 0x000fe20000010000 */
[----:B------:R-:W-:Y:S04]  /*a7d0*/  FADD.FTZ R42, R246, R0 ;  /* 0x00000000f62a7221 */ /* 0x000fe80000010000 */
[----:B------:R-:W-:Y:S04]  /*a7e0*/  FADD.FTZ R2, R136, R42 ;  /* 0x0000002a88027221 */ /* 0x000fe80000010000 */
[----:B------:R-:W-:Y:S01]  /*a7f0*/  MUFU.EX2 R81, R67 ;  /* 0x0000004300517308 */ /* 0x000fe20000000800 */
[-C--:B-1----:R-:W-:Y:S01]  /*a800*/  HMMA.16816.F32.BF16 R20, R48, R52.reuse, R20 ;  /* 0x000000343014723c */ /* 0x082fe20000041814 */
[----:B---3--:R-:W1:Y:S05]  /*a810*/  LDSM.16.MT88.4 R60, [R184+0x5000] ;  /* 0x00500000b83c783b */ /* 0x008e6a0000004200 */
[C---:B------:R-:W-:Y:S03]  /*a820*/  HMMA.16816.F32.BF16 R24, R44.reuse, R52, R24 ;  /* 0x000000342c18723c */ /* 0x040fe60000041818 */
[----:B------:R3:W5:Y:S02]  /*a830*/  MUFU.EX2 R67, R43 ;  /* 0x0000002b00437308 */ /* 0x0007640000000800 */
[----:B----4-:R-:W-:Y:S01]  /*a840*/  F2FP.BF16.F32.PACK_AB R166, R65, R79 ;  /* 0x0000004f41a6723e */ /* 0x010fe200000010ff */
[-C--:B------:R-:W-:Y:S06]  /*a850*/  HMMA.16816.F32.BF16 R28, R44, R54.reuse, R28 ;  /* 0x000000362c1c723c */ /* 0x080fec000004181c */
[----:B------:R-:W-:Y:S01]  /*a860*/  HMMA.16816.F32.BF16 R32, R48, R54, R32 ;  /* 0x000000363020723c */ /* 0x000fe20000041820 */
[----:B------:R-:W4:Y:S04]  /*a870*/  LDSM.16.MT88.4 R52, [R135+0x5400] ;  /* 0x005400008734783b */ /* 0x000f280000004200 */
[----:B------:R-:W-:Y:S01]  /*a880*/  F2FP.BF16.F32.PACK_AB R44, R251, R243 ;  /* 0x000000f3fb2c723e */ /* 0x000fe200000010ff */
[----:B---3--:R-:W-:Y:S01]  /*a890*/  FADD.FTZ R43, R248, R36 ;  /* 0x00000024f82b7221 */ /* 0x008fe20000010000 */
[----:B------:R-:W-:Y:S01]  /*a8a0*/  F2FP.BF16.F32.PACK_AB R45, R247, R240 ;  /* 0x000000f0f72d723e */ /* 0x000fe200000010ff */
[----:B------:R-:W-:Y:S03]  /*a8b0*/  FADD.FTZ R36, R140, R37 ;  /* 0x000000258c247221 */ /* 0x000fe60000010000 */
[----:B------:R-:W-:Y:S01]  /*a8c0*/  F2FP.BF16.F32.PACK_AB R46, R142, R252 ;  /* 0x000000fc8e2e723e */ /* 0x000fe200000010ff */
[----:B------:R-:W-:Y:S01]  /*a8d0*/  FADD.FTZ R0, R138, R43 ;  /* 0x0000002b8a007221 */ /* 0x000fe20000010000 */
[----:B------:R-:W-:Y:S02]  /*a8e0*/  F2FP.BF16.F32.PACK_AB R47, R141, R249 ;  /* 0x000000f98d2f723e */ /* 0x000fe400000010ff */
[----:B------:R-:W-:Y:S02]  /*a8f0*/  F2FP.BF16.F32.PACK_AB R48, R237, R232 ;  /* 0x000000e8ed30723e */ /* 0x000fe400000010ff */
[----:B------:R-:W-:Y:S02]  /*a900*/  F2FP.BF16.F32.PACK_AB R49, R238, R233 ;  /* 0x000000e9ee31723e */ /* 0x000fe400000010ff */
[----:B------:R-:W-:Y:S01]  /*a910*/  F2FP.BF16.F32.PACK_AB R50, R248, R239 ;  /* 0x000000eff832723e */ /* 0x000fe200000010ff */
[-C--:B--2---:R-:W-:Y:S05]  /*a920*/  HMMA.16816.F32.BF16 R4, R44, R56.reuse, R4 ;  /* 0x000000382c04723c */ /* 0x084fea0000041804 */
[----:B------:R-:W-:Y:S02]  /*a930*/  F2FP.BF16.F32.PACK_AB R51, R246, R236 ;  /* 0x000000ecf633723e */ /* 0x000fe400000010ff */
[----:B-----5:R-:W-:Y:S05]  /*a940*/  F2FP.BF16.F32.PACK_AB R162, R67, R73 ;  /* 0x0000004943a2723e */ /* 0x020fea00000010ff */
[C---:B------:R-:W-:Y:S06]  /*a950*/  HMMA.16816.F32.BF16 R8, R48.reuse, R56, R8 ;  /* 0x000000383008723c */ /* 0x040fec0000041808 */
[-C--:B------:R-:W-:Y:S06]  /*a960*/  HMMA.16816.F32.BF16 R12, R48, R58.reuse, R12 ;  /* 0x0000003a300c723c */ /* 0x080fec000004180c */
[C---:B------:R-:W-:Y:S01]  /*a970*/  HMMA.16816.F32.BF16 R16, R44.reuse, R58, R16 ;  /* 0x0000003a2c10723c */ /* 0x040fe20000041810 */
[----:B------:R-:W2:Y:S05]  /*a980*/  LDSM.16.MT88.4 R56, [R184+0x5400] ;  /* 0x00540000b838783b */ /* 0x000eaa0000004200 */
[-C--:B-1----:R-:W-:Y:S06]  /*a990*/  HMMA.16816.F32.BF16 R20, R44, R60.reuse, R20 ;  /* 0x0000003c2c14723c */ /* 0x082fec0000041814 */
[C---:B------:R-:W-:Y:S06]  /*a9a0*/  HMMA.16816.F32.BF16 R24, R48.reuse, R60, R24 ;  /* 0x0000003c3018723c */ /* 0x040fec0000041818 */
[-C--:B------:R-:W-:Y:S06]  /*a9b0*/  HMMA.16816.F32.BF16 R28, R48, R62.reuse, R28 ;  /* 0x0000003e301c723c */ /* 0x080fec000004181c */
[----:B------:R-:W-:Y:S01]  /*a9c0*/  HMMA.16816.F32.BF16 R32, R44, R62, R32 ;  /* 0x0000003e2c20723c */ /* 0x000fe20000041820 */
[----:B------:R-:W1:Y:S04]  /*a9d0*/  LDSM.16.MT88.4 R60, [R135+0x5800] ;  /* 0x00580000873c783b */ /* 0x000e680000004200 */
[----:B------:R-:W-:Y:S02]  /*a9e0*/  F2FP.BF16.F32.PACK_AB R48, R151, R250 ;  /* 0x000000fa9730723e */ /* 0x000fe400000010ff */
[----:B------:R-:W-:Y:S04]  /*a9f0*/  F2FP.BF16.F32.PACK_AB R49, R139, R140 ;  /* 0x0000008c8b31723e */ /* 0x000fe800000010ff */
[----:B------:R-:W-:Y:S02]  /*aa00*/  F2FP.BF16.F32.PACK_AB R50, R153, R150 ;  /* 0x000000969932723e */ /* 0x000fe400000010ff */
[----:B------:R-:W-:Y:S02]  /*aa10*/  F2FP.BF16.F32.PACK_AB R51, R152, R149 ;  /* 0x000000959833723e */ /* 0x000fe400000010ff */
[----:B------:R-:W-:Y:S02]  /*aa20*/  F2FP.BF16.F32.PACK_AB R44, R137, R138 ;  /* 0x0000008a892c723e */ /* 0x000fe400000010ff */
[----:B------:R-:W-:Y:S02]  /*aa30*/  F2FP.BF16.F32.PACK_AB R45, R148, R136 ;  /* 0x00000088942d723e */ /* 0x000fe400000010ff */
[----:B------:R-:W-:Y:S01]  /*aa40*/  F2FP.BF16.F32.PACK_AB R46, R98, R99 ;  /* 0x00000063622e723e */ /* 0x000fe200000010ff */
[-C--:B----4-:R-:W-:Y:S05]  /*aa50*/  HMMA.16816.F32.BF16 R4, R48, R52.reuse, R4 ;  /* 0x000000343004723c */ /* 0x090fea0000041804 */
[----:B------:R-:W-:Y:S07]  /*aa60*/  F2FP.BF16.F32.PACK_AB R47, R96, R97 ;  /* 0x00000061602f723e */ /* 0x000fee00000010ff */
[C---:B------:R-:W-:Y:S06]  /*aa70*/  HMMA.16816.F32.BF16 R8, R44.reuse, R52, R8 ;  /* 0x000000342c08723c */ /* 0x040fec0000041808 */
[-C--:B------:R-:W-:Y:S06]  /*aa80*/  HMMA.16816.F32.BF16 R12, R44, R54.reuse, R12 ;  /* 0x000000362c0c723c */ /* 0x080fec000004180c */
[C---:B------:R-:W-:Y:S01]  /*aa90*/  HMMA.16816.F32.BF16 R16, R48.reuse, R54, R16 ;  /* 0x000000363010723c */ /* 0x040fe20000041810 */
[----:B------:R-:W3:Y:S05]  /*aaa0*/  LDSM.16.MT88.4 R52, [R184+0x5800] ;  /* 0x00580000b834783b */ /* 0x000eea0000004200 */
[-C--:B--2---:R-:W-:Y:S06]  /*aab0*/  HMMA.16816.F32.BF16 R20, R48, R56.reuse, R20 ;  /* 0x000000383014723c */ /* 0x084fec0000041814 */
[C---:B------:R-:W-:Y:S06]  /*aac0*/  HMMA.16816.F32.BF16 R24, R44.reuse, R56, R24 ;  /* 0x000000382c18723c */ /* 0x040fec0000041818 */
[-C--:B------:R-:W-:Y:S06]  /*aad0*/  HMMA.16816.F32.BF16 R28, R44, R58.reuse, R28 ;  /* 0x0000003a2c1c723c */ /* 0x080fec000004181c */
[----:B------:R-:W-:Y:S01]  /*aae0*/  HMMA.16816.F32.BF16 R32, R48, R58, R32 ;  /* 0x0000003a3020723c */ /* 0x000fe20000041820 */
[----:B------:R-:W2:Y:S04]  /*aaf0*/  LDSM.16.MT88.4 R56, [R184+0x5c00] ;  /* 0x005c0000b838783b */ /* 0x000ea80000004200 */
[----:B------:R-:W-:Y:S02]  /*ab00*/  F2FP.BF16.F32.PACK_AB R44, R94, R95 ;  /* 0x0000005f5e2c723e */ /* 0x000fe400000010ff */
[----:B------:R-:W-:Y:S04]  /*ab10*/  F2FP.BF16.F32.PACK_AB R45, R91, R93 ;  /* 0x0000005d5b2d723e */ /* 0x000fe800000010ff */
[----:B------:R-:W-:Y:S02]  /*ab20*/  F2FP.BF16.F32.PACK_AB R46, R92, R90 ;  /* 0x0000005a5c2e723e */ /* 0x000fe400000010ff */
[----:B------:R-:W-:Y:S02]  /*ab30*/  F2FP.BF16.F32.PACK_AB R47, R89, R88 ;  /* 0x00000058592f723e */ /* 0x000fe400000010ff */
[----:B------:R-:W-:Y:S02]  /*ab40*/  F2FP.BF16.F32.PACK_AB R48, R86, R87 ;  /* 0x000000575630723e */ /* 0x000fe400000010ff */
[----:B------:R-:W-:Y:S02]  /*ab50*/  F2FP.BF16.F32.PACK_AB R49, R84, R85 ;  /* 0x000000555431723e */ /* 0x000fe400000010ff */
[----:B------:R-:W-:Y:S01]  /*ab60*/  F2FP.BF16.F32.PACK_AB R50, R82, R83 ;  /* 0x000000535232723e */ /* 0x000fe200000010ff */
[-C--:B-1----:R-:W-:Y:S05]  /*ab70*/  HMMA.16816.F32.BF16 R4, R44, R60.reuse, R4 ;  /* 0x0000003c2c04723c */ /* 0x082fea0000041804 */
[----:B------:R-:W-:Y:S07]  /*ab80*/  F2FP.BF16.F32.PACK_AB R51, R68, R81 ;  /* 0x000000514433723e */ /* 0x000fee00000010ff */
[C---:B------:R-:W-:Y:S01]  /*ab90*/  HMMA.16816.F32.BF16 R8, R48.reuse, R60, R8 ;  /* 0x0000003c3008723c */ /* 0x040fe20000041808 */
[----:B------:R-:W1:Y:S05]  /*aba0*/  MUFU.EX2 R60, R80 ;  /* 0x00000050003c7308 */ /* 0x000e6a0000000800 */
[-C--:B------:R-:W-:Y:S06]  /*abb0*/  HMMA.16816.F32.BF16 R12, R48, R62.reuse, R12 ;  /* 0x0000003e300c723c */ /* 0x080fec000004180c */
[C---:B------:R-:W-:Y:S06]  /*abc0*/  HMMA.16816.F32.BF16 R16, R44.reuse, R62, R16 ;  /* 0x0000003e2c10723c */ /* 0x040fec0000041810 */
[-C--:B---3--:R-:W-:Y:S05]  /*abd0*/  HMMA.16816.F32.BF16 R20, R44, R52.reuse, R20 ;  /* 0x000000342c14723c */ /* 0x088fea0000041814 */
[----:B-1----:R-:W-:Y:S01]  /*abe0*/  F2FP.BF16.F32.PACK_AB R167, R66, R60 ;  /* 0x0000003c42a7723e */ /* 0x002fe200000010ff */
[C---:B------:R-:W-:Y:S06]  /*abf0*/  HMMA.16816.F32.BF16 R24, R48.reuse, R52, R24 ;  /* 0x000000343018723c */ /* 0x040fec0000041818 */
[-C--:B------:R-:W-:Y:S06]  /*ac00*/  HMMA.16816.F32.BF16 R28, R48, R54.reuse, R28 ;  /* 0x00000036301c723c */ /* 0x080fec000004181c */
[----:B------:R-:W-:Y:S06]  /*ac10*/  HMMA.16816.F32.BF16 R32, R44, R54, R32 ;  /* 0x000000362c20723c */ /* 0x000fec0000041820 */
[-C--:B------:R-:W-:Y:S07]  /*ac20*/  HMMA.16816.F32.BF16 R140, R160, R144.reuse, R4 ;  /* 0x00000090a08c723c */ /* 0x080fee0000041804 */
[----:B------:R-:W-:Y:S01]  /*ac30*/  FADD.FTZ R4, R151, R41 ;  /* 0x0000002997047221 */ /* 0x000fe20000010000 */
[----:B------:R-:W-:Y:S03]  /*ac40*/  FADD.FTZ R6, R139, R36 ;  /* 0x000000248b067221 */ /* 0x000fe60000010000 */
        /* <DEDUP_REMOVED lines=21> */
[-C--:B--2---:R-:W-:Y:S03]  /*ada0*/  HMMA.16816.F32.BF16 R152, R160, R56.reuse, R20 ;  /* 0x00000038a098723c */ /* 0x084fe60000041814 */
        /* <DEDUP_REMOVED lines=16> */
[----:B------:R-:W-:Y:S05]  /*aeb0*/  HMMA.16816.F32.BF16 R160, R160, R58, R32 ;  /* 0x0000003aa0a0723c */ /* 0x000fea0000041820 */
        /* <DEDUP_REMOVED lines=8> */
[----:B------:R-:W-:Y:S01]  /*af40*/  MOV R20, R3 ;  /* 0x0000000300147202 */ /* 0x000fe20000000f00 */
[----:B------:R2:W-:Y:S01]  /*af50*/  STL [R1], R6 ;  /* 0x0000000601007387 */ /* 0x0005e20000100800 */
[----:B------:R-:W-:Y:S01]  /*af60*/  FADD.FTZ R2, R65, R2 ;  /* 0x0000000241027221 */ /* 0x000fe20000010000 */
[----:B------:R-:W-:Y:S01]  /*af70*/  FADD.FTZ R0, R66, R0 ;  /* 0x0000000042007221 */ /* 0x000fe20000010000 */
[----:B------:R-:W-:Y:S01]  /*af80*/  MOV R3, R40 ;  /* 0x0000002800037202 */ /* 0x000fe20000000f00 */
[----:B------:R2:W-:Y:S04]  /*af90*/  STL [R1+0x8], R4 ;  /* 0x0000080401007387 */ /* 0x0005e80000100800 */
[----:B------:R2:W-:Y:S04]  /*afa0*/  STL [R1+0x4], R2 ;  /* 0x0000040201007387 */ /* 0x0005e80000100800 */
[----:B------:R2:W-:Y:S01]  /*afb0*/  STL [R1+0xc], R0 ;  /* 0x00000c0001007387 */ /* 0x0005e20000100800 */
[----:B------:R-:W-:Y:S05]  /*afc0*/  @P0 BRA `(.L_x_270) ;  /* 0xffffffb8007c0947 */ /* 0x000fea000383ffff */
.L_x_269:
[----:B------:R-:W1:Y:S01]  /*afd0*/  LDL.LU R8, [R1] ;  /* 0x0000000001087983 */ /* 0x000e620000300800 */
[----:B------:R-:W3:Y:S01]  /*afe0*/  S2R R9, SR_TID.X ;  /* 0x0000000000097919 */ /* 0x000ee20000002100 */
[----:B------:R-:W4:Y:S02]  /*aff0*/  S2UR UR4, SR_CgaCtaId ;  /* 0x00000000000479c3 */ /* 0x000f240000008800 */
[----:B------:R-:W5:Y:S04]  /*b000*/  LDL.LU R7, [R1+0x8] ;  /* 0x0000080001077983 */ /* 0x000f680000300800 */
[----:B--2---:R-:W2:Y:S01]  /*b010*/  LDL.LU R6, [R1+0x4] ;  /* 0x0000040001067983 */ /* 0x004ea20000300800 */
[----:B------:R-:W-:Y:S01]  /*b020*/  UMOV UR5, 0x400 ;  /* 0x0000040000057882 */ /* 0x000fe20000000000 */
[----:B------:R-:W3:Y:S02]  /*b030*/  S2UR UR11, SR_CTAID.Y ;  /* 0x00000000000b79c3 */ /* 0x000ee40000002600 */
[----:B------:R-:W3:Y:S01]  /*b040*/  LDL.LU R5, [R1+0xc] ;  /* 0x00000c0001057983 */ /* 0x000ee20000300800 */
[----:B------:R-:W-:Y:S01]  /*b050*/  UMOV UR16, URZ ;  /* 0x0000003f00107c82 */ /* 0x000fe20008000000 */
[----:B------:R-:W-:Y:S01]  /*b060*/  UMOV UR17, URZ ;  /* 0x0000003f00117c82 */ /* 0x000fe20008000000 */
[----:B------:R-:W-:Y:S03]  /*b070*/  BSSY B0, `(.L_x_273) ;  /* 0x00000dd000007945 */ /* 0x000fe60003800000 */
[----:B------:R-:W3:Y:S01]  /*b080*/  S2UR UR10, SR_CTAID.X ;  /* 0x00000000000a79c3 */ /* 0x000ee20000002500 */
[----:B----4-:R-:W-:-:S07]  /*b090*/  ULEA UR4, UR4, UR5, 0x18 ;  /* 0x0000000504047291 */ /* 0x010fce000f8ec03f */
[----:B------:R-:W4:Y:S01]  /*b0a0*/  LDC.64 R28, c[0x0][0x2a0] ;  /* 0x0000a800ff1c7b82 */ /* 0x000f220000000a00 */
[----:B------:R-:W-:Y:S02]  /*b0b0*/  ULDC.U8 UR5, c[0x0][0x3d8] ;  /* 0x0000f60000057ab9 */ /* 0x000fe40000000000 */
[----:B------:R-:W-:Y:S01]  /*b0c0*/  UISETP.NE.AND UP1, UPT, UR5, URZ, UPT ;  /* 0x0000003f0500728c */ /* 0x000fe2000bf25270 */
[----:B-1----:R-:W1:Y:S04]  /*b0d0*/  SHFL.BFLY PT, R2, R8, 0x2, 0x1f ;  /* 0x0c401f0008027f89 */ /* 0x002e6800000e0000 */
[----:B-----5:R-:W5:Y:S04]  /*b0e0*/  SHFL.BFLY PT, R0, R7, 0x2, 0x1f ;  /* 0x0c401f0007007f89 */ /* 0x020f6800000e0000 */
[----:B--2---:R-:W2:Y:S04]  /*b0f0*/  SHFL.BFLY PT, R4, R6, 0x2, 0x1f ;  /* 0x0c401f0006047f89 */ /* 0x004ea800000e0000 */
[----:B---3--:R-:W3:Y:S01]  /*b100*/  SHFL.BFLY PT, R3, R5, 0x2, 0x1f ;  /* 0x0c401f0005037f89 */ /* 0x008ee200000e0000 */
[----:B-1----:R-:W-:-:S05]  /*b110*/  FADD.FTZ R2, R2, R8 ;  /* 0x0000000802027221 */ /* 0x002fca0000010000 */
[----:B------:R-:W1:Y:S01]  /*b120*/  SHFL.BFLY PT, R8, R2, 0x1, 0x1f ;  /* 0x0c201f0002087f89 */ /* 0x000e6200000e0000 */
[----:B-----5:R-:W-:Y:S01]  /*b130*/  FADD.FTZ R0, R0, R7 ;  /* 0x0000000700007221 */ /* 0x020fe20000010000 */
[----:B--2---:R-:W-:-:S04]  /*b140*/  FADD.FTZ R4, R4, R6 ;  /* 0x0000000604047221 */ /* 0x004fc80000010000 */
[----:B------:R-:W2:Y:S01]  /*b150*/  SHFL.BFLY PT, R7, R0, 0x1, 0x1f ;  /* 0x0c201f0000077f89 */ /* 0x000ea200000e0000 */
[----:B---3--:R-:W-:-:S03]  /*b160*/  FADD.FTZ R3, R3, R5 ;  /* 0x0000000503037221 */ /* 0x008fc60000010000 */
[----:B------:R-:W3:Y:S04]  /*b170*/  SHFL.BFLY PT, R5, R4, 0x1, 0x1f ;  /* 0x0c201f0004057f89 */ /* 0x000ee800000e0000 */
[----:B------:R-:W5:Y:S01]  /*b180*/  SHFL.BFLY PT, R6, R3, 0x1, 0x1f ;  /* 0x0c201f0003067f89 */ /* 0x000f6200000e0000 */
[----:B-1----:R-:W-:Y:S01]  /*b190*/  FADD.FTZ R22, R2, R8 ;  /* 0x0000000802167221 */ /* 0x002fe20000010000 */
[----:B------:R-:W-:-:S04]  /*b1a0*/  MOV R2, 0x3f800000 ;  /* 0x3f80000000027802 */ /* 0x000fc80000000f00 */
[----:B------:R-:W-:Y:S01]  /*b1b0*/  FSETP.NE.FTZ.AND P5, PT, R22, RZ, PT ;  /* 0x000000ff1600720b */ /* 0x000fe20003fb5000 */
[----:B--2---:R-:W-:Y:S01]  /*b1c0*/  FADD.FTZ R21, R0, R7 ;  /* 0x0000000700157221 */ /* 0x004fe20000010000 */
[----:B------:R-:W-:-:S04]  /*b1d0*/  SHF.R.S32.HI R7, RZ, 0x1f, R9 ;  /* 0x0000001fff077819 */ /* 0x000fc80000011409 */
[----:B------:R-:W-:Y:S01]  /*b1e0*/  FSETP.NE.FTZ.AND P4, PT, R21, RZ, PT ;  /* 0x000000ff1500720b */ /* 0x000fe20003f95000 */
[----:B---3--:R-:W-:Y:S01]  /*b1f0*/  FADD.FTZ R19, R4, R5 ;  /* 0x0000000504137221 */ /* 0x008fe20000010000 */
[----:B------:R-:W-:Y:S01]  /*b200*/  LEA.HI R5, R7, R9, RZ, 0x2 ;  /* 0x0000000907057211 */ /* 0x000fe200078f10ff */
[----:B-----5:R-:W-:Y:S01]  /*b210*/  FADD.FTZ R23, R3, R6 ;  /* 0x0000000603177221 */ /* 0x020fe20000010000 */
[----:B------:R-:W-:-:S03]  /*b220*/  MOV R3, 0x3f800000 ;  /* 0x3f80000000037802 */ /* 0x000fc60000000f00 */
[----:B------:R-:W1:Y:S01]  /*b230*/  @P5 MUFU.RCP R2, R22 ;  /* 0x0000001600025308 */ /* 0x000e620000001000 */
[----:B------:R-:W-:Y:S02]  /*b240*/  LEA.HI R7, R7, R9, RZ, 0x5 ;  /* 0x0000000907077211 */ /* 0x000fe400078f28ff */
[----:B------:R-:W-:Y:S02]  /*b250*/  LOP3.LUT R6, R5, 0xfffffffc, RZ, 0xc0, !PT ;  /* 0xfffffffc05067812 */ /* 0x000fe400078ec0ff */
[----:B------:R-:W-:Y:S02]  /*b260*/  LOP3.LUT R0, R7, 0xffffffe0, RZ, 0xc0, !PT ;  /* 0xffffffe007007812 */ /* 0x000fe400078ec0ff */
[----:B------:R-:W-:Y:S01]  /*b270*/  FSETP.NE.FTZ.AND P3, PT, R19, RZ, PT ;  /* 0x000000ff1300720b */ /* 0x000fe20003f75000 */
[----:B------:R-:W2:Y:S01]  /*b280*/  @P4 MUFU.RCP R3, R21 ;  /* 0x0000001500034308 */ /* 0x000ea20000001000 */
[----:B------:R-:W-:Y:S01]  /*b290*/  SHF.R.S32.HI R7, RZ, 0x5, R7 ;  /* 0x00000005ff077819 */ /* 0x000fe20000011407 */
[----:B------:R-:W-:Y:S01]  /*b2a0*/  IMAD.IADD R6, R9, 0x1, -R6 ;  /* 0x0000000109067824 */ /* 0x000fe200078e0a06 */
[----:B------:R-:W-:-:S02]  /*b2b0*/  FSETP.NE.FTZ.AND P2, PT, R23, RZ, PT ;  /* 0x000000ff1700720b */ /* 0x000fc40003f55000 */
[----:B------:R-:W-:Y:S01]  /*b2c0*/  IADD3 R4, -R0, R9, RZ ;  /* 0x0000000900047210 */ /* 0x000fe20007ffe1ff */
[----:B------:R-:W-:Y:S01]  /*b2d0*/  IMAD R24, R7, 0x100, R6 ;  /* 0x0000010007187824 */ /* 0x000fe200078e0206 */
[----:B------:R-:W-:Y:S01]  /*b2e0*/  MOV R0, 0x3f800000 ;  /* 0x3f80000000007802 */ /* 0x000fe20000000f00 */
[C---:B-1----:R-:W-:Y:S01]  /*b2f0*/  FMUL.FTZ R140, R2.reuse, R140 ;  /* 0x0000008c028c7220 */ /* 0x042fe20000410000 */
        /* <DEDUP_REMOVED lines=8> */
[C---:B--2---:R-:W-:Y:S01]  /*b380*/  FMUL.FTZ R142, R3.reuse, R142 ;  /* 0x0000008e038e7220 */ /* 0x044fe20000410000 */
[----:B------:R-:W-:Y:S01]  /*b390*/  LOP3.LUT P6, RZ, R4, 0x3, RZ, 0xc0, !PT ;  /* 0x0000000304ff7812 */ /* 0x000fe200078cc0ff */
[C---:B------:R-:W-:Y:S01]  /*b3a0*/  FMUL.FTZ R17, R3.reuse, R143 ;  /* 0x0000008f03117220 */ /* 0x040fe20000410000 */
[C---:B------:R-:W-:Y:S01]  /*b3b0*/  FMUL.FTZ R146, R3.reuse, R146 ;  /* 0x0000009203927220 */ /* 0x040fe20000410000 */
[C---:B------:R-:W-:Y:S01]  /*b3c0*/  FMUL.FTZ R14, R3.reuse, R147 ;  /* 0x00000093030e7220 */ /* 0x040fe20000410000 */
[C---:B------:R-:W-:Y:S01]  /*b3d0*/  FMUL.FTZ R154, R3.reuse, R154 ;  /* 0x0000009a039a7220 */ /* 0x040fe20000410000 */
[C---:B------:R-:W-:Y:S01]  /*b3e0*/  FMUL.FTZ R12, R3.reuse, R155 ;  /* 0x0000009b030c7220 */ /* 0x040fe20000410000 */
[C---:B------:R-:W-:Y:S01]  /*b3f0*/  FMUL.FTZ R162, R3.reuse, R162 ;  /* 0x000000a203a27220 */ /* 0x040fe20000410000 */
[----:B------:R-:W-:Y:S01]  /*b400*/  FMUL.FTZ R6, R3, R163 ;  /* 0x000000a303067220 */ /* 0x000fe20000410000 */
[----:B------:R-:W-:Y:S01]  /*b410*/  IMAD.MOV.U32 R4, RZ, RZ, 0x3f800000 ;  /* 0x3f800000ff047424 */ /* 0x000fe200078e00ff */
[----:B------:R-:W-:Y:S01]  /*b420*/  SHF.R.S32.HI R3, RZ, 0x1f, R2 ;  /* 0x0000001fff037819 */ /* 0x000fe20000011402 */
[----:B------:R-:W1:Y:S01]  /*b430*/  @P3 MUFU.RCP R0, R19 ;  /* 0x0000001300003308 */ /* 0x000e620000001000 */
[----:B------:R-:W-:-:S02]  /*b440*/  F2FP.BF16.F32.PACK_AB R18, R18, R140 ;  /* 0x0000008c1212723e */ /* 0x000fc400000010ff */
[----:B------:R-:W-:Y:S02]  /*b450*/  LEA.HI R3, R3, R2, RZ, 0x3 ;  /* 0x0000000203037211 */ /* 0x000fe400078f18ff */
[----:B------:R-:W-:Y:S02]  /*b460*/  F2FP.BF16.F32.PACK_AB R17, R17, R142 ;  /* 0x0000008e1111723e */ /* 0x000fe400000010ff */
[----:B------:R-:W-:Y:S01]  /*b470*/  LOP3.LUT R3, R3, 0xfffffff8, RZ, 0xc0, !PT ;  /* 0xfffffff803037812 */ /* 0x000fe200078ec0ff */
[----:B------:R-:W2:Y:S01]  /*b480*/  @P2 MUFU.RCP R4, R23 ;  /* 0x0000001700042308 */ /* 0x000ea20000001000 */
[----:B------:R-:W-:Y:S02]  /*b490*/  F2FP.BF16.F32.PACK_AB R15, R15, R144 ;  /* 0x000000900f0f723e */ /* 0x000fe400000010ff */
[----:B------:R-:W-:Y:S02]  /*b4a0*/  IADD3 R3, R2, -R3, RZ ;  /* 0x8000000302037210 */ /* 0x000fe40007ffe0ff */
[----:B------:R-:W-:-:S02]  /*b4b0*/  F2FP.BF16.F32.PACK_AB R14, R14, R146 ;  /* 0x000000920e0e723e */ /* 0x000fc400000010ff */
[C---:B------:R-:W-:Y:S01]  /*b4c0*/  LEA.HI R2, R3.reuse, R3, RZ, 0x1 ;  /* 0x0000000303027211 */ /* 0x040fe200078f08ff */
        /* <DEDUP_REMOVED lines=9> */
[----:B--2---:R-:W-:Y:S01]  /*b560*/  FMUL.FTZ R139, R4, R139 ;  /* 0x0000008b048b7220 */ /* 0x004fe20000410000 */
        /* <DEDUP_REMOVED lines=36> */
[----:B------:R-:W2:Y:S01]  /*b7b0*/  S2UR UR8, SR_CTAID.Z ;  /* 0x00000000000879c3 */ /* 0x000ea20000002700 */
        /* <DEDUP_REMOVED lines=21> */
[----:B-1----:R-:W-:Y:S01]  /*b910*/  MOV R15, 0x7f800000 ;  /* 0x7f800000000f7802 */ /* 0x002fe20000000f00 */
[----:B------:R-:W-:Y:S01]  /*b920*/  @!UP2 ULDC UR4, c[0x0][0x2c4] ;  /* 0x0000b1000004aab9 */ /* 0x000fe20000000800 */
[----:B------:R1:W-:Y:S01]  /*b930*/  STS [R2+0x200], R12 ;  /* 0x0002000c02007388 */ /* 0x0003e20000000800 */
[----:B------:R-:W-:Y:S01]  /*b940*/  @!UP0 UMOV UR12, 0x1 ;  /* 0x00000001000c8882 */ /* 0x000fe20000000000 */
[----:B------:R-:W-:Y:S01]  /*b950*/  @!UP2 UIMAD UR4, UR11, UR4, URZ ;  /* 0x000000040b04a2a4 */ /* 0x000fe2000f8e023f */
[----:B---3--:R-:W-:Y:S01]  /*b960*/  IMAD.MOV.U32 R14, RZ, RZ, 0x7f800000 ;  /* 0x7f800000ff0e7424 */ /* 0x008fe200078e00ff */
[----:B------:R-:W-:Y:S02]  /*b970*/  UIMAD UR6, UR10, UR12, URZ ;  /* 0x0000000c0a0672a4 */ /* 0x000fe4000f8e023f */
[----:B------:R-:W-:-:S02]  /*b980*/  USEL UR7, UR7, URZ, UP2 ;  /* 0x0000003f07077287 */ /* 0x000fc40009000000 */
[----:B------:R-:W-:Y:S01]  /*b990*/  USHF.L.U32 UR6, UR6, 0x7, URZ ;  /* 0x0000000706067899 */ /* 0x000fe2000800063f */
[----:B-----5:R-:W-:Y:S01]  /*b9a0*/  IADD3 R0, R4, R2, RZ ;  /* 0x0000000204007210 */ /* 0x020fe20007ffe0ff */
[----:B--2---:R-:W-:Y:S01]  /*b9b0*/  UIMAD UR7, UR8, UR13, UR7 ;  /* 0x0000000d080772a4 */ /* 0x004fe2000f8e0207 */
[----:B------:R-:W-:Y:S01]  /*b9c0*/  @P2 MUFU.LG2 R4, R23 ;  /* 0x0000001700042308 */ /* 0x000fe20000000c00 */
[----:B------:R-:W-:Y:S01]  /*b9d0*/  @!UP2 UMOV UR16, UR4 ;  /* 0x000000040010ac82 */ /* 0x000fe20008000000 */
[----:B------:R-:W-:Y:S01]  /*b9e0*/  @!UP2 USHF.R.S32.HI UR17, URZ, 0x1f, UR4 ;  /* 0x0000001f3f11a899 */ /* 0x000fe20008011404 */
[----:B------:R2:W-:Y:S01]  /*b9f0*/  STS [R0], R7 ;  /* 0x0000000700007388 */ /* 0x0005e20000000800 */
[----:B------:R-:W-:Y:S01]  /*ba00*/  USHF.R.S32.HI UR13, URZ, 0x1f, UR6 ;  /* 0x0000001f3f0d7899 */ /* 0x000fe20008011406 */
[----:B----4-:R-:W-:Y:S01]  /*ba10*/  MOV R13, 0x7f800000 ;  /* 0x7f800000000d7802 */ /* 0x010fe20000000f00 */
[----:B------:R-:W3:Y:S01]  /*ba20*/  @P5 LDC R3, c[0x0][0x2e8] ;  /* 0x0000ba00ff035b82 */ /* 0x000ee20000000800 */
[----:B------:R4:W-:Y:S01]  /*ba30*/  STS [R0+0x200], R6 ;  /* 0x0002000600007388 */ /* 0x0009e20000000800 */
[----:B------:R-:W-:-:S02]  /*ba40*/  USHF.R.S32.HI UR5, URZ, 0x1f, UR7 ;  /* 0x0000001f3f057899 */ /* 0x000fc40008011407 */
[----:B------:R-:W-:Y:S01]  /*ba50*/  UIADD3 UR16, UP1, UP0, UR6, UR16, UR7 ;  /* 0x0000001006107290 */ /* 0x000fe2000f83e007 */
[----:B------:R-:W-:Y:S03]  /*ba60*/  STS [R2+0x1000], R10 ;  /* 0x0010000a02007388 */ /* 0x000fe60000000800 */
[----:B------:R-:W-:Y:S01]  /*ba70*/  UIADD3.X UR13, UR13, UR17, UR5, UP1, UP0 ;  /* 0x000000110d0d7290 */ /* 0x000fe20008fe0405 */
[----:B------:R5:W-:Y:S01]  /*ba80*/  STS [R2+0x1200], R9 ;  /* 0x0012000902007388 */ /* 0x000be20000000800 */
[----:B-1----:R-:W-:-:S03]  /*ba90*/  MOV R12, 0x7f800000 ;  /* 0x7f800000000c7802 */ /* 0x002fc60000000f00 */
[----:B------:R1:W-:Y:S04]  /*baa0*/  STS [R0+0x1200], R8 ;  /* 0x0012000800007388 */ /* 0x0003e80000000800 */
[----:B------:R3:W-:Y:S01]  /*bab0*/  STS [R0+0x1000], R5 ;  /* 0x0010000500007388 */ /* 0x0007e20000000800 */
[----:B--2---:R-:W2:Y:S08]  /*bac0*/  @P3 LDC R7, c[0x0][0x2e8] ;  /* 0x0000ba00ff073b82 */ /* 0x004eb00000000800 */
[----:B----4-:R-:W4:Y:S01]  /*bad0*/  @P2 LDC R6, c[0x0][0x2e8] ;  /* 0x0000ba00ff062b82 */ /* 0x010f220000000800 */
[----:B-----5:R5:W5:Y:S07]  /*bae0*/  @P5 MUFU.LG2 R2, R22 ;  /* 0x0000001600025308 */ /* 0x020b6e0000000c00 */
[----:B-1----:R-:W1:Y:S01]  /*baf0*/  @P4 LDC R8, c[0x0][0x2e8] ;  /* 0x0000ba00ff084b82 */ /* 0x002e620000000800 */
[----:B------:R-:W5:Y:S08]  /*bb00*/  @P4 MUFU.LG2 R9, R21 ;  /* 0x0000001500094308 */ /* 0x000f700000000c00 */
[----:B---3--:R-:W3:Y:S01]  /*bb10*/  @P3 MUFU.LG2 R5, R19 ;  /* 0x0000001300053308 */ /* 0x008ee20000000c00 */
[----:B-----5:R-:W2:Y:S01]  /*bb20*/  LDC.64 R22, c[0x0][0x290] ;  /* 0x0000a400ff167b82 */ /* 0x020ea20000000a00 */
[----:B------:R-:W-:-:S04]  /*bb30*/  @P5 FMUL.FTZ R0, R2, 0.69314718246459960938 ;  /* 0x3f31721802005820 */ /* 0x000fc80000410000 */
[----:B------:R-:W-:Y:S01]  /*bb40*/  @P5 FFMA.FTZ R15, R40, R3, R0 ;  /* 0x00000003280f5223 */ /* 0x000fe20000010000 */
[----:B------:R-:W-:Y:S01]  /*bb50*/  @P2 FMUL.FTZ R0, R4, 0.69314718246459960938 ;  /* 0x3f31721804002820 */ /* 0x000fe20000410000 */
[----:B------:R-:W-:-:S03]  /*bb60*/  @P4 FMUL.FTZ R3, R9, 0.69314718246459960938 ;  /* 0x3f31721809034820 */ /* 0x000fc60000410000 */
[----:B----4-:R-:W-:Y:S01]  /*bb70*/  @P2 FFMA.FTZ R13, R20, R6, R0 ;  /* 0x00000006140d2223 */ /* 0x010fe20000010000 */
[----:B-1----:R-:W-:Y:S01]  /*bb80*/  @P4 FFMA.FTZ R14, R39, R8, R3 ;  /* 0x00000008270e4223 */ /* 0x002fe20000010003 */
[----:B---3--:R-:W-:-:S04]  /*bb90*/  @P3 FMUL.FTZ R2, R5, 0.69314718246459960938 ;  /* 0x3f31721805023820 */ /* 0x008fc80000410000 */
[----:B--2---:R-:W-:Y:S01]  /*bba0*/  @P3 FFMA.FTZ R12, R38, R7, R2 ;  /* 0x00000007260c3223 */ /* 0x004fe20000010002 */
        /* <DEDUP_REMOVED lines=41> */
.L_x_274:
[----:B------:R-:W-:Y:S05]  /*be40*/  BSYNC B0 ;  /* 0x0000000000007941 */ /* 0x000fea0003800000 */
.L_x_273:
        /* <DEDUP_REMOVED lines=37> */
.L_x_267:
        /* <DEDUP_REMOVED lines=87> */
.L_x_276:
[----:B------:R-:W-:Y:S05]  /*c610*/  BSYNC B0 ;  /* 0x0000000000007941 */ /* 0x000fea0003800000 */
.L_x_275:
        /* <DEDUP_REMOVED lines=10> */
.L_x_278:
[----:B------:R-:W-:Y:S05]  /*c6c0*/  BSYNC B0 ;  /* 0x0000000000007941 */ /* 0x000fea0003800000 */
.L_x_277:
        /* <DEDUP_REMOVED lines=10> */
.L_x_280:
[----:B------:R-:W-:Y:S05]  /*c770*/  BSYNC B0 ;  /* 0x0000000000007941 */ /* 0x000fea0003800000 */
.L_x_279:
        /* <DEDUP_REMOVED lines=10> */
.L_x_281:
        /* <DEDUP_REMOVED lines=14> */
.L_x_722:


//--------------------- .text._ZN5flash16flash_fwd_kernelI23Flash_fwd_kernel_traitsILi32ELi128ELi128ELi4ELb0ELb0EN7cutlass10bfloat16_tE19Flash_kernel_traitsILi32ELi128ELi128ELi4ES3_EELb1ELb1ELb0ELb0ELb0ELb1ELb0ELb0EEEvNS_16Flash_fwd_paramsE --------------------------
	.section	.text._ZN5flash16flash_fwd_kernelI23Flash_fwd_kernel_traitsILi32ELi128ELi128ELi4ELb0ELb0EN7cutlass10bfloat16_tE19Flash_kernel_traitsILi32ELi128ELi128ELi4ES3_EELb1ELb1ELb0ELb0ELb0ELb1ELb0ELb0EEEvNS_16Flash_fwd_paramsE,"ax",@progbits
	.align	128
        .global         _ZN5flash16flash_fwd_kernelI23Flash_fwd_kernel_traitsILi32ELi128ELi128ELi4ELb0ELb0EN7cutlass10bfloat16_tE19Flash_kernel_traitsILi32ELi128ELi128ELi4ES3_EELb1ELb1ELb0ELb0ELb0ELb1ELb0ELb0EEEvNS_16Flash_fwd_paramsE
        .type           _ZN5flash16flash_fwd_kernelI23Flash_fwd_kernel_traitsILi32ELi128ELi128ELi4ELb0ELb0EN7cutlass10bfloat16_tE19Flash_kernel_traitsILi32ELi128ELi128ELi4ES3_EELb1ELb1ELb0ELb0ELb0ELb1ELb0ELb0EEEvNS_16Flash_fwd_paramsE,@function
        .size           _ZN5flash16flash_fwd_kernelI23Flash_fwd_kernel_traitsILi32ELi128ELi128ELi4ELb0ELb0EN7cutlass10bfloat16_tE19Flash_kernel_traitsILi32ELi128ELi128ELi4ES3_EELb1ELb1ELb0ELb0ELb0ELb1ELb0ELb0EEEvNS_16Flash_fwd_paramsE,(.L_x_723 - _ZN5flash16flash_fwd_kernelI23Flash_fwd_kernel_traitsILi32ELi128ELi128ELi4ELb0ELb0EN7cutlass10bfloat16_tE19Flash_kernel_traitsILi32ELi128ELi128ELi4ES3_EELb1ELb1ELb0ELb0ELb0ELb1ELb0ELb0EEEvNS_16Flash_fwd_paramsE)
        .other          _ZN5flash16flash_fwd_kernelI23Flash_fwd_kernel_traitsILi32ELi128ELi128ELi4ELb0ELb0EN7cutlass10bfloat16_tE19Flash_kernel_traitsILi32ELi128ELi128ELi4ES3_EELb1ELb1ELb0ELb0ELb0ELb1ELb0ELb0EEEvNS_16Flash_fwd_paramsE,@"STO_CUDA_ENTRY STV_DEFAULT"
_ZN5flash16flash_fwd_kernelI23Flash_fwd_kernel_traitsILi32ELi128ELi128ELi4ELb0ELb0EN7cutlass10bfloat16_tE19Flash_kernel_traitsILi32ELi128ELi128ELi4ES3_EELb1ELb1ELb0ELb0ELb0ELb1ELb0ELb0EEEvNS_16Flash_fwd_paramsE:
.text._ZN5flash16flash_fwd_kernelI23Flash_fwd_kernel_traitsILi32ELi128ELi128ELi4ELb0ELb0EN7cutlass10bfloat16_tE19Flash_kernel_traitsILi32ELi128ELi128ELi4ES3_EELb1ELb1ELb0ELb0ELb0ELb1ELb0ELb0EEEvNS_16Flash_fwd_paramsE:
        /* <DEDUP_REMOVED lines=9> */
[----:B------:R-:W4:Y:S01]  /*0090*/  S2R R57, SR_TID.X ;  /* 0x0000000000397919 */ /* 0x000f220000002100 */
[----:B------:R-:W-:Y:S01]  /*00a0*/  ULDC.64 UR6, c[0x0][0x2f0] ;  /* 0x0000bc0000067ab9 */ /* 0x000fe20000000a00 */
[----:B------:R-:W-:Y:S01]  /*00b0*/  ULDC.64 UR8, c[0x0][0x2f0] ;  /* 0x0000bc0000087ab9 */ /* 0x000fe20000000a00 */
[----:B-1----:R-:W-:-:S04]  /*00c0*/  VIADD R1, R1, 0xffffff58 ;  /* 0xffffff5801017836 */ /* 0x002fc80000000000 */
[----:B------:R2:W5:Y:S01]  /*00d0*/  @P2 LDG.E.64 R4, desc[UR28][R2.64] ;  /* 0x0000001c02042981 */ /* 0x000562000c1e1b00 */
[----:B------:R-:W-:Y:S08]  /*00e0*/  S2UR UR27, SR_CTAID.X ;  /* 0x00000000001b79c3 */ /* 0x000ff00000002500 */
[----:B------:R-:W1:Y:S08]  /*00f0*/  S2UR UR17, SR_CTAID.Y ;  /* 0x00000000001179c3 */ /* 0x000e700000002600 */
[----:B------:R-:W4:Y:S01]  /*0100*/  S2UR UR16, SR_CTAID.Z ;  /* 0x00000000001079c3 */ /* 0x000f220000002700 */
[----:B--2---:R-:W-:-:S07]  /*0110*/  @P2 IMAD.MOV.U32 R2, RZ, RZ, R6 ;  /* 0x000000ffff022224 */ /* 0x004fce00078e0006 */
[----:B------:R-:W2:Y:S01]  /*0120*/  @P2 LDC R0, c[0x0][0x3b0] ;  /* 0x0000ec00ff002b82 */ /* 0x000ea20000000800 */
[----:B---3--:R-:W-:-:S06]  /*0130*/  @P2 IMAD.MOV.U32 R3, RZ, RZ, R7 ;  /* 0x000000ffff032224 */ /* 0x008fcc00078e0007 */
[----:B------:R-:W2:Y:S01]  /*0140*/  @P2 LDG.E.64 R2, desc[UR28][R2.64] ;  /* 0x0000001c02022981 */ /* 0x000ea2000c1e1b00 */
[----:B------:R-:W-:Y:S02]  /*0150*/  UISETP.NE.U32.AND UP2, UPT, UR6, URZ, UPT ;  /* 0x0000003f0600728c */ /* 0x000fe4000bf45070 */
[----:B-1----:R-:W-:Y:S02]  /*0160*/  UIMAD.WIDE UR8, UR17, 0x4, UR8 ;  /* 0x00000004110878a5 */ /* 0x002fe4000f8e0208 */
[----:B------:R-:W-:Y:S01]  /*0170*/  UISETP.NE.AND.EX UP2, UPT, UR7, URZ, UPT, UP2 ;  /* 0x0000003f0700728c */ /* 0x000fe2000bf45320 */
[----:B------:R-:W-:Y:S01]  /*0180*/  ULDC.U8 UR6, c[0x0][0x3c2] ;  /* 0x0000f08000067ab9 */ /* 0x000fe20000000000 */
[----:B----4-:R-:W-:Y:S02]  /*0190*/  ULOP3.LUT UR4, UR16, UR27, UR17, 0xfe, !UPT ;  /* 0x0000001b10047292 */ /* 0x010fe4000f8efe11 */
[----:B------:R-:W-:Y:S02]  /*01a0*/  UISETP.NE.AND UP3, UPT, UR6, URZ, UPT ;  /* 0x0000003f0600728c */ /* 0x000fe4000bf65270 */
[----:B------:R-:W-:Y:S01]  /*01b0*/  PLOP3.LUT P0, PT, PT, PT, UP2, 0x80, 0x0 ;  /* 0x000000000000781c */ /* 0x000fe20003f0f028 */
[----:B------:R-:W-:Y:S01]  /*01c0*/  ULDC.64 UR6, c[0x0][0x2f8] ;  /* 0x0000be0000067ab9 */ /* 0x000fe20000000a00 */
[----:B------:R-:W-:Y:S01]  /*01d0*/  LOP3.LUT P3, RZ, R57, UR4, RZ, 0xfc, !PT ;  /* 0x0000000439ff7c12 */ /* 0x000fe2000f86fcff */
[----:B------:R-:W-:-:S02]  /*01e0*/  ULDC.64 UR4, c[0x0][0x300] ;  /* 0x0000c00000047ab9 */ /* 0x000fc40000000a00 */
[----:B------:R-:W-:-:S04]  /*01f0*/  UISETP.NE.U32.AND UP1, UPT, UR4, URZ, UPT ;  /* 0x0000003f0400728c */ /* 0x000fc8000bf25070 */
[----:B------:R-:W-:-:S03]  /*0200*/  UISETP.NE.AND.EX UP1, UPT, UR5, URZ, UPT, UP1 ;  /* 0x0000003f0500728c */ /* 0x000fc6000bf25310 */
[----:B------:R-:W-:Y:S02]  /*0210*/  ULDC.64 UR4, c[0x0][0x2f8] ;  /* 0x0000be0000047ab9 */ /* 0x000fe40000000a00 */
[----:B------:R-:W-:Y:S01]  /*0220*/  UISETP.EQ.U32.AND UP0, UPT, UR4, URZ, UPT ;  /* 0x0000003f0400728c */ /* 0x000fe2000bf02070 */
[----:B------:R-:W1:Y:S03]  /*0230*/  @!P3 LDC.64 R8, c[0x0][0x3b8] ;  /* 0x0000ee00ff08bb82 */ /* 0x000e660000000a00 */
[----:B------:R-:W-:Y:S02]  /*0240*/  UISETP.EQ.OR.EX UP0, UPT, UR5, URZ, !UP3, UP0 ;  /* 0x0000003f0500728c */ /* 0x000fe4000df02700 */
[----:B------:R-:W-:Y:S01]  /*0250*/  UIMAD.WIDE UR6, UR17, 0x4, UR6 ;  /* 0x00000004110678a5 */ /* 0x000fe2000f8e0206 */
[----:B-----5:R-:W-:Y:S02]  /*0260*/  @P2 R2UR UR30, R4 ;  /* 0x00000000041e22ca */ /* 0x020fe400000e0000 */
[----:B------:R-:W-:-:S11]  /*0270*/  @P2 R2UR UR31, R5 ;  /* 0x00000000051f22ca */ /* 0x000fd600000e0000 */
[----:B------:R-:W-:Y:S02]  /*0280*/  IMAD.U32 R4, RZ, RZ, UR30 ;  /* 0x0000001eff047e24 */ /* 0x000fe4000f8e00ff */
[----:B------:R-:W-:-:S05]  /*0290*/  IMAD.U32 R5, RZ, RZ, UR31 ;  /* 0x0000001fff057e24 */ /* 0x000fca000f8e00ff */
[----:B-1----:R1:W-:Y:S01]  /*02a0*/  @!P3 STG.E.64 desc[UR28][R8.64], R4 ;  /* 0x000000040800b986 */ /* 0x0023e2000c101b1c */
[----:B--2---:R-:W-:Y:S01]  /*02b0*/  @P2 IADD3 R6, P1, R2, R0, RZ ;  /* 0x0000000002062210 */ /* 0x004fe20007f3e0ff */
[----:B------:R-:W-:-:S04]  /*02c0*/  IMAD.U32 R2, RZ, RZ, UR8 ;  /* 0x00000008ff027e24 */ /* 0x000fc8000f8e00ff */
[----:B------:R-:W-:Y:S01]  /*02d0*/  @P2 IMAD.X R7, RZ, RZ, R3, P1 ;  /* 0x000000ffff072224 */ /* 0x000fe200008e0603 */
[----:B------:R-:W-:Y:S01]  /*02e0*/  PLOP3.LUT P1, PT, PT, PT, UP1, 0x80, 0x0 ;  /* 0x000000000000781c */ /* 0x000fe20003f2f018 */
[----:B------:R-:W-:Y:S01]  /*02f0*/  IMAD.U32 R3, RZ, RZ, UR9 ;  /* 0x00000009ff037e24 */ /* 0x000fe2000f8e00ff */
[----:B------:R-:W-:Y:S02]  /*0300*/  @UP1 ULDC.64 UR8, c[0x0][0x300] ;  /* 0x0000c00000081ab9 */ /* 0x000fe40000000a00 */
[----:B------:R-:W-:Y:S01]  /*0310*/  @UP1 UIMAD.WIDE UR8, UR17, 0x4, UR8 ;  /* 0x00000004110818a5 */ /* 0x000fe2000f8e0208 */
[----:B-1----:R-:W-:Y:S02]  /*0320*/  @!P3 IMAD.MOV.U32 R4, RZ, RZ, R6 ;  /* 0x000000ffff04b224 */ /* 0x002fe400078e0006 */
[----:B------:R-:W-:Y:S01]  /*0330*/  @!P3 IMAD.MOV.U32 R5, RZ, RZ, R7 ;  /* 0x000000ffff05b224 */ /* 0x000fe200078e0007 */
[----:B------:R-:W-:-:S04]  /*0340*/  PLOP3.LUT P2, PT, PT, PT, UP0, 0x80, 0x0 ;  /* 0x000000000000781c */ /* 0x000fc80003f4f008 */
[----:B------:R1:W-:Y:S04]  /*0350*/  @!P3 STG.E.64 desc[UR28][R8.64+0x8], R4 ;  /* 0x000008040800b986 */ /* 0x0003e8000c101b1c */
[----:B-1----:R-:W2:Y:S04]  /*0360*/  @P0 LDG.E R8, desc[UR28][R2.64] ;  /* 0x0000001c02080981 */ /* 0x002ea8000c1e1900 */
[----:B------:R1:W3:Y:S02]  /*0370*/  @P0 LDG.E R5, desc[UR28][R2.64+0x4] ;  /* 0x0000041c02050981 */ /* 0x0002e4000c1e1900 */
[----:B-1----:R-:W-:-:S02]  /*0380*/  IMAD.U32 R2, RZ, RZ, UR8 ;  /* 0x00000008ff027e24 */ /* 0x002fc4000f8e00ff */
[----:B------:R-:W-:-:S05]  /*0390*/  IMAD.U32 R3, RZ, RZ, UR9 ;  /* 0x00000009ff037e24 */ /* 0x000fca000f8e00ff */
[----:B------:R1:W4:Y:S02]  /*03a0*/  @P1 LDG.E R0, desc[UR28][R2.64] ;  /* 0x0000001c02001981 */ /* 0x000324000c1e1900 */
[----:B-1----:R-:W-:Y:S01]  /*03b0*/  IMAD.U32 R2, RZ, RZ, UR6 ;  /* 0x00000006ff027e24 */ /* 0x002fe2000f8e00ff */
[----:B------:R-:W-:Y:S01]  /*03c0*/  SHF.R.S32.HI R46, RZ, 0x1f, R57 ;  /* 0x0000001fff2e7819 */ /* 0x000fe20000011439 */
[----:B------:R-:W-:Y:S01]  /*03d0*/  IMAD.U32 R3, RZ, RZ, UR7 ;  /* 0x00000007ff037e24 */ /* 0x000fe2000f8e00ff */
[----:B------:R-:W-:-:S04]  /*03e0*/  ULDC UR6, c[0x0][0x270] ;  /* 0x00009c0000067ab9 */ /* 0x000fc80000000800 */
[----:B------:R-:W5:Y:S01]  /*03f0*/  @!P2 LDG.E R4, desc[UR28][R2.64] ;  /* 0x0000001c0204a981 */ /* 0x000f62000c1e1900 */
[----:B------:R-:W-:Y:S01]  /*0400*/  LEA.HI R13, R46, R57, RZ, 0x5 ;  /* 0x000000392e0d7211 */ /* 0x000fe200078f28ff */
[----:B------:R-:W-:Y:S01]  /*0410*/  UMOV UR18, URZ ;  /* 0x0000003f00127c82 */ /* 0x000fe20008000000 */
[----:B------:R-:W-:Y:S01]  /*0420*/  UIMAD UR7, UR17, UR6, UR16 ;  /* 0x00000006110772a4 */ /* 0x000fe2000f8e0210 */
[----:B------:R-:W-:Y:S01]  /*0430*/  UMOV UR26, 0xffffffff ;  /* 0xffffffff001a7882 */ /* 0x000fe20000000000 */
[----:B------:R-:W-:Y:S01]  /*0440*/  UMOV UR11, 0xffffffff ;  /* 0xffffffff000b7882 */ /* 0x000fe20000000000 */
[----:B--2---:R-:W-:Y:S02]  /*0450*/  @P0 R2UR UR26, R8 ;  /* 0x00000000081a02ca */ /* 0x004fe400000e0000 */
[----:B---3--:R-:W-:Y:S02]  /*0460*/  @P0 R2UR UR15, R5 ;  /* 0x00000000050f02ca */ /* 0x008fe400000e0000 */
[----:B------:R-:W-:Y:S01]  /*0470*/  ISETP.NE.U32.AND P0, PT, RZ, UR4, PT ;  /* 0x00000004ff007c0c */ /* 0x000fe2000bf05070 */
[----:B------:R-:W-:-:S10]  /*0480*/  USHF.L.U32 UR4, UR7, 0x5, URZ ;  /* 0x0000000507047899 */ /* 0x000fd4000800063f */
[----:B------:R-:W-:-:S07]  /*0490*/  @UP2 UIADD3 UR15, UR15, -UR26, URZ ;  /* 0x8000001a0f0f2290 */ /* 0x000fce000fffe03f */
[----:B------:R-:W-:Y:S01]  /*04a0*/  @!UP2 ULDC UR15, c[0x0][0x2c4] ;  /* 0x0000b100000faab9 */ /* 0x000fe20000000800 */
[----:B----4-:R-:W-:Y:S02]  /*04b0*/  @P1 R2UR UR18, R0 ;  /* 0x00000000001212ca */ /* 0x010fe400000e0000 */
[----:B------:R-:W-:-:S05]  /*04c0*/  LOP3.LUT R0, R13, 0xffffffe0, RZ, 0xc0, !PT ;  /* 0xffffffe00d007812 */ /* 0x000fca00078ec0ff */
[----:B------:R-:W-:-:S05]  /*04d0*/  IMAD.IADD R56, R57, 0x1, -R0 ;  /* 0x0000000139387824 */ /* 0x000fca00078e0a00 */
[--C-:B------:R-:W-:Y:S02]  /*04e0*/  SHF.R.S32.HI R0, RZ, 0x1f, R56.reuse ;  /* 0x0000001fff007819 */ /* 0x100fe40000011438 */
[----:B-----5:R-:W-:Y:S02]  /*04f0*/  @!P2 R2UR UR11, R4 ;  /* 0x00000000040ba2ca */ /* 0x020fe400000e0000 */
[----:B------:R-:W-:Y:S01]  /*0500*/  ISETP.NE.AND.EX P2, PT, RZ, UR5, PT, P0 ;  /* 0x00000005ff007c0c */ /* 0x000fe2000bf45300 */
[----:B------:R-:W-:Y:S01]  /*0510*/  USHF.R.S32.HI UR5, URZ, 0x1f, UR4 ;  /* 0x0000001f3f057899 */ /* 0x000fe20008011404 */
[----:B------:R-:W-:-:S05]  /*0520*/  IADD3 R148, P1, P0, R6, UR4, R56 ;  /* 0x0000000406947c10 */ /* 0x000fca000f83e038 */
[----:B------:R1:W-:Y:S01]  /*0530*/  STL [R1+0x50], R148 ;  /* 0x0000509401007387 */ /* 0x0003e20000100800 */
[----:B------:R-:W-:-:S05]  /*0540*/  IADD3.X R71, R7, UR5, R0, P1, P0 ;  /* 0x0000000507477c10 */ /* 0x000fca0008fe0400 */
[----:B------:R-:W-:Y:S05]  /*0550*/  @!P2 BRA `(.L_x_282) ;  /* 0x00000000001ca947 */ /* 0x000fea0003800000 */
[----:B------:R-:W-:-:S13]  /*0560*/  PLOP3.LUT P0, PT, PT, PT, UP3, 0x80, 0x0 ;  /* 0x000000000000781c */ /* 0x000fda0003f0f038 */
[----:B------:R-:W2:Y:S04]  /*0570*/  @P0 LDG.E R0, desc[UR28][R2.64+0x4] ;  /* 0x0000041c02000981 */ /* 0x000ea8000c1e1900 */
[----:B------:R-:W3:Y:S01]  /*0580*/  @!P0 LDG.E R2, desc[UR28][R2.64] ;  /* 0x0000001c02028981 */ /* 0x000ee2000c1e1900 */
[----:B--2---:R-:W-:-:S13]  /*0590*/  @P0 R2UR UR7, R0 ;  /* 0x00000000000702ca */ /* 0x004fda00000e0000 */
[----:B------:R-:W-:-:S07]  /*05a0*/  @UP3 UIADD3 UR7, UR7, -UR11, URZ ;  /* 0x8000000b07073290 */ /* 0x000fce000fffe03f */
[----:B---3--:R-:W-:Y:S01]  /*05b0*/  @!P0 R2UR UR7, R2 ;  /* 0x00000000020782ca */ /* 0x008fe200000e0000 */
[----:B------:R-:W-:-:S14]  /*05c0*/  BRA `(.L_x_283) ;  /* 0x0000000000047947 */ /* 0x000fdc0003800000 */
.L_x_282:
[----:B------:R-:W-:-:S05]  /*05d0*/  ULDC UR7, c[0x0][0x2c8] ;  /* 0x0000b20000077ab9 */ /* 0x000fca0000000800 */
.L_x_283:
        /* <DEDUP_REMOVED lines=37> */
[CC--:B------:R-:W-:Y:S01]  /*0830*/  LEA.HI R12, R46.reuse, R57.reuse, RZ, 0x2 ;  /* 0x000000392e0c7211 */ /* 0x0c0fe200078f10ff */
[----:B------:R-:W-:Y:S01]  /*0840*/  UIADD3 UR23, -UR14, UR15, URZ ;  /* 0x0000000f0e177290 */ /* 0x000fe2000fffe13f */
[----:B------:R-:W3:Y:S01]  /*0850*/  S2R R15, SR_CTAID.Z ;  /* 0x00000000000f7919 */ /* 0x000ee20000002700 */
[----:B------:R-:W-:Y:S01]  /*0860*/  LEA.HI R47, R46, R57, RZ, 0x3 ;  /* 0x000000392e2f7211 */ /* 0x000fe200078f18ff */
[----:B------:R-:W-:Y:S01]  /*0870*/  UISETP.NE.AND UP1, UPT, UR26, -0x1, UPT ;  /* 0xffffffff1a00788c */ /* 0x000fe2000bf25270 */
[----:B------:R-:W-:Y:S01]  /*0880*/  SHF.R.S32.HI R2, RZ, 0x2, R12 ;  /* 0x00000002ff027819 */ /* 0x000fe2000001140c */
[----:B------:R-:W-:Y:S01]  /*0890*/  UISETP.NE.AND UP0, UPT, UR11, -0x1, UPT ;  /* 0xffffffff0b00788c */ /* 0x000fe2000bf05270 */
[----:B------:R-:W-:Y:S01]  /*08a0*/  LOP3.LUT R4, R12, 0xfffffffc, RZ, 0xc0, !PT ;  /* 0xfffffffc0c047812 */ /* 0x000fe200078ec0ff */
[----:B------:R-:W-:Y:S01]  /*08b0*/  IMAD.U32 R5, RZ, RZ, UR27 ;  /* 0x0000001bff057e24 */ /* 0x000fe2000f8e00ff */
[----:B------:R-:W-:Y:S01]  /*08c0*/  SHF.R.S32.HI R45, RZ, 0x3, R47 ;  /* 0x00000003ff2d7819 */ /* 0x000fe2000001142f */
[C---:B------:R-:W-:Y:S01]  /*08d0*/  VIADD R40, R2.reuse, 0x40 ;  /* 0x0000004002287836 */ /* 0x040fe20000000000 */
[----:B------:R-:W-:Y:S01]  /*08e0*/  SHF.R.S32.HI R69, RZ, 0x5, R13 ;  /* 0x00000005ff457819 */ /* 0x000fe2000001140d */
[C---:B------:R-:W-:Y:S01]  /*08f0*/  VIADD R41, R2.reuse, 0x60 ;  /* 0x0000006002297836 */ /* 0x040fe20000000000 */
[----:B------:R-:W-:Y:S01]  /*0900*/  PLOP3.LUT P4, PT, PT, PT, UP0, 0x80, 0x0 ;  /* 0x000000000000781c */ /* 0x000fe20003f8f008 */
[----:B------:R-:W-:Y:S01]  /*0910*/  VIADD R39, R2, 0x20 ;  /* 0x0000002002277836 */ /* 0x000fe20000000000 */
[----:B------:R-:W-:Y:S01]  /*0920*/  ISETP.GE.AND P1, PT, R40, UR23, PT ;  /* 0x0000001728007c0c */ /* 0x000fe2000bf26270 */
[----:B------:R-:W-:Y:S01]  /*0930*/  IMAD.IADD R4, R57, 0x1, -R4 ;  /* 0x0000000139047824 */ /* 0x000fe200078e0a04 */
[----:B------:R-:W-:Y:S01]  /*0940*/  ISETP.GE.AND P0, PT, R41, UR23, PT ;  /* 0x0000001729007c0c */ /* 0x000fe2000bf06270 */
[----:B------:R-:W-:Y:S01]  /*0950*/  @UP1 ULDC.64 UR4, c[0x0][0x240] ;  /* 0x0000900000041ab9 */ /* 0x000fe20000000a00 */
[----:B------:R-:W-:Y:S01]  /*0960*/  ISETP.GE.AND P2, PT, R39, UR23, PT ;  /* 0x0000001727007c0c */ /* 0x000fe2000bf46270 */
[----:B------:R-:W-:Y:S01]  /*0970*/  IMAD.SHL.U32 R20, R4, 0x8, RZ ;  /* 0x0000000804147824 */ /* 0x000fe200078e00ff */
[----:B------:R-:W-:Y:S01]  /*0980*/  @UP1 UIMAD.WIDE.U32 UR24, UR26, UR4, URZ ;  /* 0x000000041a1812a5 */ /* 0x000fe2000f8e003f */
[----:B------:R-:W-:Y:S01]  /*0990*/  SHF.R.S32.HI R3, RZ, 0x1f, R2 ;  /* 0x0000001fff037819 */ /* 0x000fe20000011402 */
[----:B------:R-:W-:Y:S01]  /*09a0*/  @!UP1 USHF.R.S32.HI UR6, URZ, 0x1f, UR17 ;  /* 0x0000001f3f069899 */ /* 0x000fe20008011411 */
[----:B--2---:R-:W-:Y:S01]  /*09b0*/  IABS R0, R48 ;  /* 0x0000003000007213 */ /* 0x004fe20000000000 */
[----:B------:R-:W-:Y:S01]  /*09c0*/  @UP1 UIMAD UR10, UR26, UR5, UR25 ;  /* 0x000000051a0a12a4 */ /* 0x000fe2000f8e0219 */
[----:B------:R-:W-:Y:S01]  /*09d0*/  SHF.R.S32.HI R21, RZ, 0x1f, R20 ;  /* 0x0000001fff157819 */ /* 0x000fe20000011414 */
[----:B------:R-:W-:Y:S01]  /*09e0*/  @UP0 UIADD3 UR20, UR18, UR11, URZ ;  /* 0x0000000b12140290 */ /* 0x000fe2000fffe03f */
[----:B------:R-:W2:Y:S01]  /*09f0*/  @!P1 S2R R10, SR_CgaCtaId ;  /* 0x00000000000a9919 */ /* 0x000ea20000008800 */
[----:B------:R-:W-:Y:S01]  /*0a00*/  IMAD.MOV.U32 R14, RZ, RZ, R0 ;  /* 0x000000ffff0e7224 */ /* 0x000fe200078e0000 */
[----:B------:R-:W-:Y:S01]  /*0a10*/  @!UP1 ULDC.64 UR4, c[0x0][0x228] ;  /* 0x00008a0000049ab9 */ /* 0x000fe20000000a00 */
[----:B------:R-:W-:Y:S01]  /*0a20*/  IMAD.SHL.U32 R0, R45, 0x40, RZ ;  /* 0x000000402d007824 */ /* 0x000fe200078e00ff */
[----:B------:R-:W4:Y:S01]  /*0a30*/  @!P0 S2R R9, SR_CgaCtaId ;  /* 0x0000000000098919 */ /* 0x000f220000008800 */
[----:B------:R-:W5:Y:S01]  /*0a40*/  I2F.RP R6, R14 ;  /* 0x0000000e00067306 */ /* 0x000f620000209400 */
[----:B---3--:R-:W-:Y:S01]  /*0a50*/  IABS R15, R15 ;  /* 0x0000000f000f7213 */ /* 0x008fe20000000000 */
[----:B------:R-:W-:Y:S01]  /*0a60*/  @!UP1 UIMAD UR6, UR6, UR4, URZ ;  /* 0x00000004060692a4 */ /* 0x000fe2000f8e023f */
[----:B------:R-:W-:Y:S01]  /*0a70*/  LOP3.LUT R0, R0, 0xc0, RZ, 0xc0, !PT ;  /* 0x000000c000007812 */ /* 0x000fe200078ec0ff */
[----:B------:R-:W3:Y:S01]  /*0a80*/  @!P2 S2R R11, SR_CgaCtaId ;  /* 0x00000000000ba919 */ /* 0x000ee20000008800 */
[----:B------:R-:W-:Y:S01]  /*0a90*/  @!UP1 UIMAD.WIDE.U32 UR34, UR17, UR4, URZ ;  /* 0x00000004112292a5 */ /* 0x000fe2000f8e003f */
[----:B------:R-:W-:Y:S01]  /*0aa0*/  IMAD.WIDE R4, R5, 0x80, R2 ;  /* 0x0000008005047825 */ /* 0x000fe200078e0202 */
[----:B------:R-:W-:Y:S01]  /*0ab0*/  LOP3.LUT R8, R0, 0x18, R20, 0xf8, !PT ;  /* 0x0000001800087812 */ /* 0x000fe200078ef814 */
[----:B------:R-:W-:-:S02]  /*0ac0*/  @!UP1 UIMAD UR21, UR17, UR5, UR6 ;  /* 0x00000005111592a4 */ /* 0x000fc4000f8e0206 */
[----:B------:R-:W-:Y:S02]  /*0ad0*/  @UP0 UIADD3 UR11, UR18, UR11, URZ ;  /* 0x0000000b120b0290 */ /* 0x000fe4000fffe03f */
[----:B------:R-:W-:Y:S01]  /*0ae0*/  @!UP1 UIADD3 UR10, UR35, UR21, URZ ;  /* 0x00000015230a9290 */ /* 0x000fe2000fffe03f */
[----:B------:R-:W-:Y:S01]  /*0af0*/  @!UP1 UMOV UR24, UR34 ;  /* 0x0000002200189c82 */ /* 0x000fe20008000000 */
[----:B-----5:R-:W5:Y:S01]  /*0b00*/  MUFU.RCP R6, R6 ;  /* 0x0000000600067308 */ /* 0x020f620000001000 */
[----:B------:R-:W-:Y:S01]  /*0b10*/  @UP0 ULDC.64 UR8, c[0x0][0x248] ;  /* 0x0000920000080ab9 */ /* 0x000fe20000000a00 */
[----:B------:R-:W-:Y:S01]  /*0b20*/  @UP0 ULDC.64 UR6, c[0x0][0x250] ;  /* 0x0000940000060ab9 */ /* 0x000fe20000000a00 */
[----:B------:R-:W-:Y:S01]  /*0b30*/  ULDC.64 UR4, c[0x0][0x258] ;  /* 0x0000960000047ab9 */ /* 0x000fe20000000a00 */
[----:B------:R-:W-:Y:S02]  /*0b40*/  @UP0 UIMAD.WIDE.U32 UR36, UR20, UR8, URZ ;  /* 0x00000008142402a5 */ /* 0x000fe4000f8e003f */
[----:B------:R-:W-:-:S02]  /*0b50*/  @UP0 UIMAD.WIDE.U32 UR38, UR11, UR6, URZ ;  /* 0x000000060b2602a5 */ /* 0x000fc4000f8e003f */
[----:B------:R-:W-:Y:S02]  /*0b60*/  @UP0 UIMAD UR20, UR20, UR9, URZ ;  /* 0x00000009141402a4 */ /* 0x000fe4000f8e023f */
[----:B------:R-:W-:Y:S02]  /*0b70*/  @UP0 UIMAD UR11, UR11, UR7, URZ ;  /* 0x000000070b0b02a4 */ /* 0x000fe4000f8e023f */
[----:B------:R-:W-:Y:S02]  /*0b80*/  USHF.R.S32.HI UR19, URZ, 0x1f, UR16 ;  /* 0x0000001f3f137899 */ /* 0x000fe40008011410 */
[----:B------:R-:W-:Y:S02]  /*0b90*/  @UP0 UIADD3 UR21, UR39, UR11, URZ ;  /* 0x0000000b27150290 */ /* 0x000fe4000fffe03f */
[----:B------:R-:W-:Y:S01]  /*0ba0*/  @UP0 UIADD3 UR20, UR37, UR20, URZ ;  /* 0x0000001425140290 */ /* 0x000fe2000fffe03f */
[----:B-----5:R-:W-:-:S04]  /*0bb0*/  VIADD R6, R6, 0xffffffe ;  /* 0x0ffffffe06067836 */ /* 0x020fc80000000000 */
[----:B------:R5:W1:Y:S02]  /*0bc0*/  F2I.FTZ.U32.TRUNC.NTZ R7, R6 ;  /* 0x0000000600077305 */ /* 0x000a64000021f000 */
[----:B-----5:R-:W-:Y:S01]  /*0bd0*/  SHF.R.U32.HI R6, RZ, 0x3, R0 ;  /* 0x00000003ff067819 */ /* 0x020fe20000011600 */
[----:B-1----:R-:W-:-:S03]  /*0be0*/  IMAD.MOV R0, RZ, RZ, -R7 ;  /* 0x000000ffff007224 */ /* 0x002fc600078e0a07 */
[----:B------:R-:W-:Y:S01]  /*0bf0*/  LOP3.LUT R17, R8, R6, RZ, 0x3c, !PT ;  /* 0x0000000608117212 */ /* 0x000fe200078e3cff */
[----:B------:R-:W-:Y:S01]  /*0c00*/  IMAD R0, R0, R14, RZ ;  /* 0x0000000e00007224 */ /* 0x000fe200078e02ff */
[----:B------:R-:W-:Y:S01]  /*0c10*/  @!P2 MOV R8, 0x400 ;  /* 0x000004000008a802 */ /* 0x000fe20000000f00 */
[----:B------:R-:W-:-:S03]  /*0c20*/  IMAD.MOV.U32 R6, RZ, RZ, RZ ;  /* 0x000000ffff067224 */ /* 0x000fc600078e00ff */
[----:B---3--:R-:W-:Y:S01]  /*0c30*/  @!P2 LEA R43, R11, R8, 0x18 ;  /* 0x000000080b2ba211 */ /* 0x008fe200078ec0ff */
[----:B------:R-:W-:Y:S01]  /*0c40*/  IMAD.HI.U32 R0, R7, R0, R6 ;  /* 0x0000000007007227 */ /* 0x000fe200078e0006 */
[----:B------:R-:W-:-:S03]  /*0c50*/  @!P1 MOV R6, 0x400 ;  /* 0x0000040000069802 */ /* 0x000fc60000000f00 */
[----:B------:R-:W-:Y:S01]  /*0c60*/  IMAD.MOV.U32 R7, RZ, RZ, R15 ;  /* 0x000000ffff077224 */ /* 0x000fe200078e000f */
[----:B--2---:R-:W-:Y:S01]  /*0c70*/  @!P1 LEA R42, R10, R6, 0x18 ;  /* 0x000000060a2a9211 */ /* 0x004fe200078ec0ff */
[----:B------:R-:W-:Y:S01]  /*0c80*/  IMAD.U32 R8, RZ, RZ, UR4 ;  /* 0x00000004ff087e24 */ /* 0x000fe2000f8e00ff */
[----:B------:R-:W-:Y:S01]  /*0c90*/  @!P0 MOV R6, 0x400 ;  /* 0x0000040000068802 */ /* 0x000fe20000000f00 */
[----:B------:R-:W-:-:S03]  /*0ca0*/  IMAD.HI.U32 R0, R0, R7, RZ ;  /* 0x0000000700007227 */ /* 0x000fc600078e00ff */
[----:B----4-:R-:W-:Y:S01]  /*0cb0*/  @!P0 LEA R44, R9, R6, 0x18 ;  /* 0x00000006092c8211 */ /* 0x010fe200078ec0ff */
[----:B------:R-:W-:Y:S01]  /*0cc0*/  IMAD.MOV R10, RZ, RZ, -R0 ;  /* 0x000000ffff0a7224 */ /* 0x000fe200078e0a00 */
[----:B------:R-:W-:-:S03]  /*0cd0*/  LEA.HI R6, R12, R2, RZ, 0x1 ;  /* 0x000000020c067211 */ /* 0x000fc600078f08ff */
[----:B------:R-:W-:Y:S01]  /*0ce0*/  IMAD R10, R14, R10, R7 ;  /* 0x0000000a0e0a7224 */ /* 0x000fe200078e0207 */
[----:B------:R-:W-:-:S04]  /*0cf0*/  LOP3.LUT R6, R6, 0x7fffffe, RZ, 0xc0, !PT ;  /* 0x07fffffe06067812 */ /* 0x000fc800078ec0ff */
[----:B------:R-:W-:Y:S01]  /*0d00*/  ISETP.GT.U32.AND P5, PT, R14, R10, PT ;  /* 0x0000000a0e00720c */ /* 0x000fe20003fa4070 */
[----:B------:R-:W-:Y:S01]  /*0d10*/  IMAD.IADD R7, R2, 0x1, -R6 ;  /* 0x0000000102077824 */ /* 0x000fe200078e0a06 */
[----:B------:R-:W-:-:S03]  /*0d20*/  IADD3 R6, P3, R20, UR24, RZ ;  /* 0x0000001814067c10 */ /* 0x000fc6000ff7e0ff */
[----:B------:R-:W-:Y:S01]  /*0d30*/  IMAD R9, R69, 0x8, R7 ;  /* 0x0000000845097824 */ /* 0x000fe200078e0207 */
[----:B------:R-:W-:Y:S02]  /*0d40*/  IADD3.X R7, R21, UR10, RZ, P3, !PT ;  /* 0x0000000a15077c10 */ /* 0x000fe40009ffe4ff */
[----:B------:R-:W-:Y:S01]  /*0d50*/  ISETP.GE.AND P3, PT, R2, UR23, PT ;  /* 0x0000001702007c0c */ /* 0x000fe2000bf66270 */
[----:B------:R-:W-:Y:S02]  /*0d60*/  IMAD.U32 R17, R9, 0x20, R17 ;  /* 0x0000002009117824 */ /* 0x000fe400078e0011 */
[----:B------:R-:W-:Y:S01]  /*0d70*/  IMAD.WIDE.U32 R6, R8, UR16, R6 ;  /* 0x0000001008067c25 */ /* 0x000fe2000f8e0006 */
[----:B------:R-:W-:Y:S09]  /*0d80*/  @P4 BRA `(.L_x_285) ;  /* 0x0000000000304947 */ /* 0x000ff20003800000 */
        /* <DEDUP_REMOVED lines=11> */
[----:B------:R-:W-:-:S12]  /*0e40*/  UIADD3 UR20, UR37, UR20, URZ ;  /* 0x0000001425147290 */ /* 0x000fd8000fffe03f */
.L_x_285:
[----:B------:R-:W-:Y:S01]  /*0e50*/  @!P5 IADD3 R10, R10, -R14, RZ ;  /* 0x8000000e0a0ad210 */ /* 0x000fe20007ffe0ff */
[----:B------:R-:W-:Y:S06]  /*0e60*/  @P4 BRA `(.L_x_286) ;  /* 0x0000000000304947 */ /* 0x000fec0003800000 */
[----:B------:R-:W-:Y:S01]  /*0e70*/  USHF.R.S32.HI UR21, URZ, 0x1f, UR18 ;  /* 0x0000001f3f157899 */ /* 0x000fe20008011412 */
[----:B------:R-:W-:Y:S01]  /*0e80*/  ULDC.64 UR6, c[0x0][0x250] ;  /* 0x0000940000067ab9 */ /* 0x000fe20000000a00 */
[----:B------:R-:W-:Y:S02]  /*0e90*/  ULDC.64 UR10, c[0x0][0x238] ;  /* 0x00008e00000a7ab9 */ /* 0x000fe40000000a00 */
[----:B------:R-:W-:Y:S02]  /*0ea0*/  UIMAD UR21, UR21, UR6, URZ ;  /* 0x00000006151572a4 */ /* 0x000fe4000f8e023f */
[----:B------:R-:W-:Y:S02]  /*0eb0*/  UIMAD.WIDE.U32 UR24, UR18, UR6, URZ ;  /* 0x00000006121872a5 */ /* 0x000fe4000f8e003f */
[----:B------:R-:W-:Y:S02]  /*0ec0*/  UIMAD UR21, UR18, UR7, UR21 ;  /* 0x00000007121572a4 */ /* 0x000fe4000f8e0215 */
[----:B------:R-:W-:-:S02]  /*0ed0*/  USHF.R.S32.HI UR18, URZ, 0x1f, UR17 ;  /* 0x0000001f3f127899 */ /* 0x000fc40008011411 */
[----:B------:R-:W-:Y:S02]  /*0ee0*/  UIADD3 UR25, UR25, UR21, URZ ;  /* 0x0000001519197290 */ /* 0x000fe4000fffe03f */
[----:B------:R-:W-:Y:S02]  /*0ef0*/  UIMAD UR18, UR18, UR10, URZ ;  /* 0x0000000a121272a4 */ /* 0x000fe4000f8e023f */
[----:B------:R-:W-:Y:S02]  /*0f00*/  UIMAD.WIDE.U32 UR38, UR17, UR10, UR24 ;  /* 0x0000000a112672a5 */ /* 0x000fe4000f8e0018 */
[----:B------:R-:W-:-:S04]  /*0f10*/  UIMAD UR11, UR17, UR11, UR18 ;  /* 0x0000000b110b72a4 */ /* 0x000fc8000f8e0212 */
[----:B------:R-:W-:-:S12]  /*0f20*/  UIADD3 UR21, UR39, UR11, URZ ;  /* 0x0000000b27157290 */ /* 0x000fd8000fffe03f */
.L_x_286:
[----:B------:R-:W-:Y:S01]  /*0f30*/  IMAD R11, R3, UR8, RZ ;  /* 0x00000008030b7c24 */ /* 0x000fe2000f8e02ff */
[----:B------:R-:W-:Y:S01]  /*0f40*/  ISETP.GE.U32.AND P6, PT, R10, R14, PT ;  /* 0x0000000e0a00720c */ /* 0x000fe20003fc6070 */
[C---:B------:R-:W-:Y:S01]  /*0f50*/  IMAD.WIDE.U32 R8, R2.reuse, UR8, R20 ;  /* 0x0000000802087c25 */ /* 0x040fe2000f8e0014 */
[----:B------:R-:W1:Y:S01]  /*0f60*/  @!P3 LDC.64 R14, c[0x0][0x240] ;  /* 0x00009000ff0ebb82 */ /* 0x000e620000000a00 */
[----:B------:R-:W-:Y:S02]  /*0f70*/  UIMAD UR19, UR19, UR4, URZ ;  /* 0x00000004131372a4 */ /* 0x000fe4000f8e023f */
[----:B------:R-:W-:Y:S01]  /*0f80*/  IMAD R10, R2, UR9, R11 ;  /* 0x00000009020a7c24 */ /* 0x000fe2000f8e020b */
[----:B------:R-:W-:Y:S01]  /*0f90*/  IADD3 R24, P4, R8, UR36, RZ ;  /* 0x0000002408187c10 */ /* 0x000fe2000ff9e0ff */
[----:B------:R-:W-:Y:S01]  /*0fa0*/  @!P5 VIADD R0, R0, 0x1 ;  /* 0x000000010000d836 */ /* 0x000fe20000000000 */
[----:B------:R-:W-:Y:S01]  /*0fb0*/  LOP3.LUT R8, R48, UR16, RZ, 0x3c, !PT ;  /* 0x0000001030087c12 */ /* 0x000fe2000f8e3cff */
[----:B------:R-:W-:Y:S01]  /*0fc0*/  UIMAD UR5, UR16, UR5, UR19 ;  /* 0x00000005100572a4 */ /* 0x000fe2000f8e0213 */
[----:B------:R-:W2:Y:S01]  /*0fd0*/  @!P2 LDC.64 R18, c[0x0][0x240] ;  /* 0x00009000ff12ab82 */ /* 0x000ea20000000a00 */
[----:B------:R-:W-:Y:S01]  /*0fe0*/  IADD3.X R25, R9, UR20, R10, P4, !PT ;  /* 0x0000001409197c10 */ /* 0x000fe2000a7fe40a */
[----:B------:R-:W-:Y:S01]  /*0ff0*/  @!P1 IMAD.MOV.U32 R10, RZ, RZ, R6 ;  /* 0x000000ffff0a9224 */ /* 0x000fe200078e0006 */
[----:B------:R-:W-:Y:S01]  /*1000*/  ISETP.GE.AND P4, PT, R8, RZ, PT ;  /* 0x000000ff0800720c */ /* 0x000fe20003f86270 */
[----:B------:R-:W-:Y:S01]  /*1010*/  @P6 VIADD R0, R0, 0x1 ;  /* 0x0000000100006836 */ /* 0x000fe20000000000 */
[C---:B------:R-:W-:Y:S01]  /*1020*/  @!P2 IADD3 R12, P5, R4.reuse, 0x20, RZ ;  /* 0x00000020040ca810 */ /* 0x040fe20007fbe0ff */
[----:B------:R-:W-:Y:S01]  /*1030*/  VIADD R7, R7, UR5 ;  /* 0x0000000507077c36 */ /* 0x000fe20008000000 */
[----:B------:R-:W-:Y:S01]  /*1040*/  UMOV UR5, 0x400 ;  /* 0x0000040000057882 */ /* 0x000fe20000000000 */
[----:B------:R-:W3:Y:S01]  /*1050*/  S2UR UR4, SR_CgaCtaId ;  /* 0x00000000000479c3 */ /* 0x000ee20000008800 */
[----:B------:R-:W-:Y:S01]  /*1060*/  IMAD.MOV.U32 R22, RZ, RZ, R0 ;  /* 0x000000ffff167224 */ /* 0x000fe200078e0000 */
[----:B------:R-:W-:Y:S01]  /*1070*/  UIADD3 UR34, UR32, -0x1, URZ ;  /* 0xffffffff20227890 */ /* 0x000fe2000fffe03f */
[----:B------:R-:W-:Y:S01]  /*1080*/  @!P2 IMAD.X R13, RZ, RZ, R5, P5 ;  /* 0x000000ffff0da224 */ /* 0x000fe200028e0605 */
[C---:B------:R-:W-:Y:S01]  /*1090*/  @!P1 IADD3 R16, P5, R4.reuse, 0x40, RZ ;  /* 0x0000004004109810 */ /* 0x040fe20007fbe0ff */
[----:B------:R-:W-:Y:S01]  /*10a0*/  @!P3 IMAD.MOV.U32 R8, RZ, RZ, R6 ;  /* 0x000000ffff08b224 */ /* 0x000fe200078e0006 */
[----:B------:R-:W-:Y:S01]  /*10b0*/  UIMAD UR18, UR34, -0x80, UR13 ;  /* 0xffffff80221278a4 */ /* 0x000fe2000f8e020d */
[----:B------:R-:W-:Y:S01]  /*10c0*/  @!P3 IMAD.MOV.U32 R9, RZ, RZ, R7 ;  /* 0x000000ffff09b224 */ /* 0x000fe200078e0007 */
[----:B------:R-:W4:Y:S01]  /*10d0*/  @!P3 LDC.64 R32, c[0x0][0x210] ;  /* 0x00008400ff20bb82 */ /* 0x000f220000000a00 */
[----:B------:R-:W-:Y:S01]  /*10e0*/  @!P4 IMAD.MOV R22, RZ, RZ, -R22 ;  /* 0x000000ffff16c224 */ /* 0x000fe200078e0a16 */
[----:B------:R-:W-:Y:S01]  /*10f0*/  @!P0 IADD3 R28, P4, R4, 0x60, RZ ;  /* 0x00000060041c8810 */ /* 0x000fe20007f9e0ff */
[----:B-1----:R-:W-:Y:S01]  /*1100*/  @!P3 IMAD R0, R5, R14, RZ ;  /* 0x0000000e0500b224 */ /* 0x002fe200078e02ff */
[----:B------:R-:W-:Y:S01]  /*1110*/  ISETP.GE.AND P6, PT, R2, UR18, PT ;  /* 0x0000001202007c0c */ /* 0x000fe2000bfc6270 */
[--C-:B------:R-:W-:Y:S01]  /*1120*/  @!P1 IMAD.X R29, RZ, RZ, R5.reuse, P5 ;  /* 0x000000ffff1d9224 */ /* 0x100fe200028e0605 */
[----:B------:R-:W-:Y:S01]  /*1130*/  ISETP.NE.AND P5, PT, R48, RZ, PT ;  /* 0x000000ff3000720c */ /* 0x000fe20003fa5270 */
[C---:B------:R-:W-:Y:S01]  /*1140*/  @!P3 IMAD R23, R4.reuse, R15, R0 ;  /* 0x0000000f0417b224 */ /* 0x040fe200078e0200 */
[----:B------:R-:W1:Y:S01]  /*1150*/  @!P1 LDC.64 R26, c[0x0][0x240] ;  /* 0x00009000ff1a9b82 */ /* 0x000e620000000a00 */
[----:B------:R-:W-:Y:S01]  /*1160*/  @!P0 IMAD.X R38, RZ, RZ, R5, P4 ;  /* 0x000000ffff268224 */ /* 0x000fe200020e0605 */
[----:B------:R-:W-:Y:S01]  /*1170*/  ULDC.64 UR10, c[0x0][0x260] ;  /* 0x00009800000a7ab9 */ /* 0x000fe20000000a00 */
[----:B--2---:R-:W-:Y:S01]  /*1180*/  @!P2 IMAD R0, R13, R18, RZ ;  /* 0x000000120d00a224 */ /* 0x004fe200078e02ff */
[----:B------:R-:W-:Y:S01]  /*1190*/  USHF.R.S32.HI UR17, URZ, 0x1f, UR34 ;  /* 0x0000001f3f117899 */ /* 0x000fe20008011422 */
[----:B------:R-:W-:Y:S01]  /*11a0*/  @!P3 IMAD.WIDE.U32 R4, R4, R14, R8 ;  /* 0x0000000e0404b225 */ /* 0x000fe200078e0008 */
[----:B------:R-:W-:-:S02]  /*11b0*/  USHF.L.U32 UR16, UR8, 0x7, URZ ;  /* 0x0000000708107899 */ /* 0x000fc4000800063f */
[----:B------:R-:W2:Y:S01]  /*11c0*/  @!P1 LDC.64 R36, c[0x0][0x210] ;  /* 0x00008400ff249b82 */ /* 0x000ea20000000a00 */
[--C-:B------:R-:W-:Y:S01]  /*11d0*/  @!P1 IMAD.MOV.U32 R11, RZ, RZ, R7.reuse ;  /* 0x000000ffff0b9224 */ /* 0x100fe200078e0007 */
[----:B---3--:R-:W-:Y:S01]  /*11e0*/  ULEA UR4, UR4, UR5, 0x18 ;  /* 0x0000000504047291 */ /* 0x008fe2000f8ec03f */
[----:B------:R-:W-:Y:S01]  /*11f0*/  @!P0 IMAD.MOV.U32 R30, RZ, RZ, R6 ;  /* 0x000000ffff1e8224 */ /* 0x000fe200078e0006 */
[----:B------:R-:W-:Y:S01]  /*1200*/  @!P5 LOP3.LUT R22, RZ, R48, RZ, 0x33, !PT ;  /* 0x00000030ff16d212 */ /* 0x000fe200078e33ff */
[--C-:B------:R-:W-:Y:S01]  /*1210*/  @!P0 IMAD.MOV.U32 R31, RZ, RZ, R7.reuse ;  /* 0x000000ffff1f8224 */ /* 0x100fe200078e0007 */
[----:B------:R-:W-:Y:S01]  /*1220*/  USHF.L.U64.HI UR5, UR8, 0x7, UR9 ;  /* 0x0000000708057899 */ /* 0x000fe20008010209 */
[C---:B------:R-:W-:Y:S01]  /*1230*/  @!P2 IMAD R8, R12.reuse, R19, R0 ;  /* 0x000000130c08a224 */ /* 0x040fe200078e0200 */
[----:B------:R-:W3:Y:S01]  /*1240*/  @!P2 LDC.64 R34, c[0x0][0x210] ;  /* 0x00008400ff22ab82 */ /* 0x000ee20000000a00 */
[----:B------:R-:W-:Y:S01]  /*1250*/  @!P2 IMAD.WIDE.U32 R6, R12, R18, R6 ;  /* 0x000000120c06a225 */ /* 0x000fe200078e0006 */
[C---:B----4-:R-:W-:Y:S01]  /*1260*/  @!P3 LEA R12, P4, R4.reuse, R32, 0x1 ;  /* 0x00000020040cb211 */ /* 0x050fe200078808ff */
[----:B------:R-:W-:Y:S01]  /*1270*/  USHF.L.U32 UR25, UR6, 0x7, URZ ;  /* 0x0000000706197899 */ /* 0x000fe2000800063f */
[----:B------:R-:W-:Y:S01]  /*1280*/  LEA R236, R17, UR4, 0x1 ;  /* 0x0000000411ec7c11 */ /* 0x000fe2000f8e08ff */
[----:B------:R-:W-:Y:S01]  /*1290*/  @!P3 IMAD.IADD R5, R5, 0x1, R23 ;  /* 0x000000010505b824 */ /* 0x000fe200078e0217 */
[----:B------:R-:W-:Y:S01]  /*12a0*/  USHF.L.U64.HI UR24, UR6, 0x7, UR7 ;  /* 0x0000000706187899 */ /* 0x000fe20008010207 */
[----:B------:R-:W-:Y:S01]  /*12b0*/  @!P2 IMAD.IADD R7, R7, 0x1, R8 ;  /* 0x000000010707a824 */ /* 0x000fe200078e0208 */
[----:B------:R-:W4:Y:S01]  /*12c0*/  @!P0 LDC.64 R14, c[0x0][0x240] ;  /* 0x00009000ff0e8b82 */ /* 0x000f220000000a00 */
[-C--:B-1----:R-:W-:Y:S01]  /*12d0*/  @!P1 IMAD R0, R29, R26.reuse, RZ ;  /* 0x0000001a1d009224 */ /* 0x082fe200078e02ff */
[----:B------:R-:W-:Y:S01]  /*12e0*/  @!P3 LEA.HI.X R13, R4, R33, R5, 0x1, P4 ;  /* 0x00000021040db211 */ /* 0x000fe200020f0c05 */
[----:B------:R-:W-:Y:S01]  /*12f0*/  @!P1 IMAD.WIDE.U32 R4, R16, R26, R10 ;  /* 0x0000001a10049225 */ /* 0x000fe200078e000a */
[----:B------:R-:W-:-:S03]  /*1300*/  SHF.R.S32.HI R26, RZ, 0x1f, R22 ;  /* 0x0000001fff1a7819 */ /* 0x000fc60000011416 */
[----:B------:R-:W-:Y:S01]  /*1310*/  @!PT LDS RZ, [RZ] ;  /* 0x00000000fffff984 */ /* 0x000fe20000000800 */
[----:B------:R-:W-:Y:S01]  /*1320*/  @!PT LDS RZ, [RZ] ;  /* 0x00000000fffff984 */ /* 0x000fe20000000800 */
[----:B------:R-:W-:Y:S01]  /*1330*/  @!PT LDS RZ, [RZ] ;  /* 0x00000000fffff984 */ /* 0x000fe20000000800 */
[----:B------:R1:W-:Y:S01]  /*1340*/  @!P3 LDGSTS.E.BYPASS.LTC128B.128 [R236], desc[UR28][R12.64] ;  /* 0x000000000cecbfae */ /* 0x0003e2000b901d5c */
[----:B------:R-:W-:Y:S01]  /*1350*/  @!P1 IMAD R0, R16, R27, R0 ;  /* 0x0000001b10009224 */ /* 0x000fe200078e0200 */
[----:B--2---:R-:W-:Y:S01]  /*1360*/  @!P1 LEA R8, P4, R4, R36, 0x1 ;  /* 0x0000002404089211 */ /* 0x004fe200078808ff */
[----:B------:R-:W-:Y:S01]  /*1370*/  IMAD.WIDE.U32 R50, R22, UR10, R24 ;  /* 0x0000000a16327c25 */ /* 0x000fe2000f8e0018 */
[----:B------:R-:W-:-:S03]  /*1380*/  ISETP.GE.AND P3, PT, R41, UR18, PT ;  /* 0x0000001229007c0c */ /* 0x000fc6000bf66270 */
[----:B------:R-:W-:Y:S01]  /*1390*/  @!P1 IMAD.IADD R0, R5, 0x1, R0 ;  /* 0x0000000105009824 */ /* 0x000fe200078e0200 */
[----:B------:R-:W-:Y:S01]  /*13a0*/  STL.64 [R1+0x38], R50 ;  /* 0x0000383201007387 */ /* 0x000fe20000100a00 */
[----:B---3--:R-:W-:Y:S01]  /*13b0*/  @!P2 LEA R10, P5, R6, R34, 0x1 ;  /* 0x00000022060aa211 */ /* 0x008fe200078a08ff */
[----:B------:R-:W-:Y:S02]  /*13c0*/  IMAD.MOV.U32 R248, RZ, RZ, R50 ;  /* 0x000000fffff87224 */ /* 0x000fe400078e0032 */
[----:B------:R-:W-:Y:S01]  /*13d0*/  @!P1 LEA.HI.X R9, R4, R37, R0, 0x1, P4 ;  /* 0x0000002504099211 */ /* 0x000fe200020f0c00 */
[C---:B------:R-:W-:Y:S01]  /*13e0*/  @!P2 IMAD R4, R17.reuse, 0x2, R43 ;  /* 0x000000021104a824 */ /* 0x040fe200078e022b */
[----:B------:R-:W-:Y:S01]  /*13f0*/  @!P2 LEA.HI.X R11, R6, R35, R7, 0x1, P5 ;  /* 0x00000023060ba211 */ /* 0x000fe200028f0c07 */
[----:B------:R-:W-:Y:S01]  /*1400*/  @!P1 IMAD R0, R17, 0x2, R42 ;  /* 0x0000000211009824 */ /* 0x000fe200078e022a */
[----:B------:R-:W-:Y:S01]  /*1410*/  ISETP.GE.AND P4, PT, R40, UR18, PT ;  /* 0x0000001228007c0c */ /* 0x000fe2000bf86270 */
[-C--:B----4-:R-:W-:Y:S01]  /*1420*/  @!P0 IMAD R6, R38, R14.reuse, RZ ;  /* 0x0000000e26068224 */ /* 0x090fe200078e02ff */
[C---:B------:R-:W-:Y:S01]  /*1430*/  ISETP.GE.AND P5, PT, R39.reuse, UR18, PT ;  /* 0x0000001227007c0c */ /* 0x040fe2000bfa6270 */
[----:B------:R2:W-:Y:S01]  /*1440*/  @!P2 LDGSTS.E.BYPASS.LTC128B.128 [R4+0x800], desc[UR28][R10.64] ;  /* 0x008000000a04afae */ /* 0x0005e2000b901d5c */
[----:B------:R-:W-:Y:S01]  /*1450*/  ISETP.GE.AND P2, PT, R39, UR18, PT ;  /* 0x0000001227007c0c */ /* 0x000fe2000bf46270 */
[C---:B------:R-:W-:Y:S01]  /*1460*/  @!P0 IMAD R6, R28.reuse, R15, R6 ;  /* 0x0000000f1c068224 */ /* 0x040fe200078e0206 */
[----:B------:R-:W-:Y:S01]  /*1470*/  VOTEU.ALL UP0, P3 ;  /* 0x00000000003f7886 */ /* 0x000fe20001800000 */
[----:B------:R3:W-:Y:S01]  /*1480*/  @!P1 LDGSTS.E.BYPASS.LTC128B.128 [R0+0x1000], desc[UR28][R8.64] ;  /* 0x0100000008009fae */ /* 0x0007e2000b901d5c */
[----:B-1----:R-:W1:Y:S01]  /*1490*/  @!P0 LDC.64 R12, c[0x0][0x210] ;  /* 0x00008400ff0c8b82 */ /* 0x002e620000000a00 */
[----:B------:R-:W4:Y:S04]  /*14a0*/  @!P3 S2R R23, SR_CgaCtaId ;  /* 0x000000000017b919 */ /* 0x000f280000008800 */
[----:B------:R-:W5:Y:S03]  /*14b0*/  @!P4 S2R R16, SR_CgaCtaId ;  /* 0x000000000010c919 */ /* 0x000f660000008800 */
[----:B------:R-:W4:Y:S01]  /*14c0*/  @!P4 LDC.64 R24, c[0x0][0x218] ;  /* 0x00008600ff18cb82 */ /* 0x000f220000000a00 */
[----:B------:R-:W5:Y:S01]  /*14d0*/  @!P5 S2R R18, SR_CgaCtaId ;  /* 0x000000000012d919 */ /* 0x000f620000008800 */
[----:B--2---:R-:W2:Y:S01]  /*14e0*/  @!P6 S2R R11, SR_CgaCtaId ;  /* 0x00000000000be919 */ /* 0x004ea20000008800 */
[----:B------:R-:W-:Y:S01]  /*14f0*/  @!P0 IMAD.WIDE.U32 R4, R28, R14, R30 ;  /* 0x0000000e1c048225 */ /* 0x000fe200078e001e */
[----:B------:R-:W-:-:S04]  /*1500*/  LEA.HI R10, R46, R57, RZ, 0x4 ;  /* 0x000000392e0a7211 */ /* 0x000fc800078f20ff */
[----:B------:R-:W5:Y:S01]  /*1510*/  @!P6 LDC.64 R14, c[0x0][0x218] ;  /* 0x00008600ff0eeb82 */ /* 0x000f620000000a00 */
[----:B---3--:R-:W-:Y:S01]  /*1520*/  IMAD R0, R26, UR10, RZ ;  /* 0x0000000a1a007c24 */ /* 0x008fe2000f8e02ff */
[----:B-1----:R-:W-:Y:S01]  /*1530*/  @!P0 LEA R8, P1, R4, R12, 0x1 ;  /* 0x0000000c04088211 */ /* 0x002fe200078208ff */
[----:B------:R-:W-:Y:S01]  /*1540*/  @!P0 IMAD.IADD R6, R5, 0x1, R6 ;  /* 0x0000000105068824 */ /* 0x000fe200078e0206 */
[----:B------:R-:W-:Y:S01]  /*1550*/  SHF.R.S32.HI R12, RZ, 0x4, R10 ;  /* 0x00000004ff0c7819 */ /* 0x000fe2000001140a */
[----:B------:R-:W-:Y:S01]  /*1560*/  IMAD R0, R22, UR11, R0 ;  /* 0x0000000b16007c24 */ /* 0x000fe2000f8e0200 */
[----:B------:R-:W-:Y:S01]  /*1570*/  UIMAD UR10, UR5, UR34, URZ ;  /* 0x00000022050a72a4 */ /* 0x000fe2000f8e023f */
[----:B------:R-:W-:Y:S01]  /*1580*/  IMAD.U32 R5, RZ, RZ, UR34 ;  /* 0x00000022ff057e24 */ /* 0x000fe2000f8e00ff */
[----:B------:R-:W-:Y:S01]  /*1590*/  @!P0 LEA.HI.X R9, R4, R13, R6, 0x1, P1 ;  /* 0x0000000d04098211 */ /* 0x000fe200008f0c06 */
[----:B------:R-:W-:Y:S01]  /*15a0*/  IMAD.IADD R249, R51, 0x1, R0 ;  /* 0x0000000133f97824 */ /* 0x000fe200078e0200 */
[----:B------:R-:W-:Y:S01]  /*15b0*/  UIMAD UR10, UR17, UR16, UR10 ;  /* 0x00000010110a72a4 */ /* 0x000fe2000f8e020a */
[----:B------:R-:W-:-:S02]  /*15c0*/  @!P0 IMAD R0, R17, 0x2, R44 ;  /* 0x0000000211008824 */ /* 0x000fc400078e022c */
[----:B------:R-:W-:Y:S01]  /*15d0*/  IMAD.WIDE.U32 R4, R5, UR16, R248 ;  /* 0x0000001005047c25 */ /* 0x000fe2000f8e00f8 */
[----:B------:R-:W-:Y:S03]  /*15e0*/  STL.64 [R1+0x30], R248 ;  /* 0x000030f801007387 */ /* 0x000fe60000100a00 */
[----:B------:R-:W-:Y:S01]  /*15f0*/  VIADD R5, R5, UR10 ;  /* 0x0000000a05057c36 */ /* 0x000fe20008000000 */
[----:B------:R1:W-:Y:S01]  /*1600*/  @!P0 LDGSTS.E.BYPASS.LTC128B.128 [R0+0x1800], desc[UR28][R8.64] ;  /* 0x0180000008008fae */ /* 0x0003e2000b901d5c */
[----:B------:R-:W-:Y:S01]  /*1610*/  ISETP.GE.AND P0, PT, R40, UR18, PT ;  /* 0x0000001228007c0c */ /* 0x000fe2000bf06270 */
[----:B------:R-:W-:Y:S01]  /*1620*/  USHF.L.U32 UR10, UR9, 0x6, URZ ;  /* 0x00000006090a7899 */ /* 0x000fe2000800063f */
[----:B-----5:R-:W-:-:S04]  /*1630*/  @!P6 LEA R6, P1, R4, R14, 0x1 ;  /* 0x0000000e0406e211 */ /* 0x020fc800078208ff */
[----:B------:R-:W-:Y:S02]  /*1640*/  @!P6 LEA.HI.X R7, R4, R15, R5, 0x1, P1 ;  /* 0x0000000f0407e211 */ /* 0x000fe400008f0c05 */
[----:B------:R-:W-:Y:S02]  /*1650*/  ISETP.GE.AND P1, PT, R41, UR18, PT ;  /* 0x0000001229007c0c */ /* 0x000fe4000bf26270 */
[----:B-1----:R-:W-:Y:S02]  /*1660*/  LEA.HI R0, R10, R12, RZ, 0x1 ;  /* 0x0000000c0a007211 */ /* 0x002fe400078f08ff */
[----:B------:R-:W-:Y:S02]  /*1670*/  @!P6 MOV R8, 0x400 ;  /* 0x000004000008e802 */ /* 0x000fe40000000f00 */
[----:B------:R-:W-:Y:S02]  /*1680*/  LOP3.LUT R0, R0, 0xfffffffe, RZ, 0xc0, !PT ;  /* 0xfffffffe00007812 */ /* 0x000fe400078ec0ff */
[----:B--2---:R-:W-:-:S02]  /*1690*/  @!P6 LEA R11, R11, R8, 0x18 ;  /* 0x000000080b0be211 */ /* 0x004fc400078ec0ff */
[----:B------:R-:W-:Y:S01]  /*16a0*/  @!P4 MOV R8, 0x400 ;  /* 0x000004000008c802 */ /* 0x000fe20000000f00 */
[----:B------:R-:W-:Y:S01]  /*16b0*/  IMAD.IADD R19, R12, 0x1, -R0 ;  /* 0x000000010c137824 */ /* 0x000fe200078e0a00 */
[----:B------:R-:W-:Y:S01]  /*16c0*/  LOP3.LUT R0, R10, 0xfffffff0, RZ, 0xc0, !PT ;  /* 0xfffffff00a007812 */ /* 0x000fe200078ec0ff */
[----:B------:R-:W-:Y:S01]  /*16d0*/  @!P6 IMAD R11, R17, 0x2, R11 ;  /* 0x00000002110be824 */ /* 0x000fe200078e020b */
[----:B------:R-:W-:Y:S02]  /*16e0*/  @!P5 MOV R9, 0x400 ;  /* 0x000004000009d802 */ /* 0x000fe40000000f00 */
[----:B------:R-:W-:Y:S01]  /*16f0*/  LOP3.LUT R10, R47, 0xfffffff8, RZ, 0xc0, !PT ;  /* 0xfffffff82f0a7812 */ /* 0x000fe200078ec0ff */
[C---:B------:R-:W-:Y:S01]  /*1700*/  IMAD.IADD R0, R57.reuse, 0x1, -R0 ;  /* 0x0000000139007824 */ /* 0x040fe200078e0a00 */
[----:B------:R-:W-:Y:S01]  /*1710*/  @!P4 LEA R13, R16, R8, 0x18 ;  /* 0x00000008100dc211 */ /* 0x000fe200078ec0ff */
[----:B------:R1:W-:Y:S01]  /*1720*/  @!P6 LDGSTS.E.BYPASS.LTC128B.128 [R11+0x2000], desc[UR28][R6.64] ;  /* 0x02000000060befae */ /* 0x0003e2000b901d5c */
[----:B------:R-:W-:Y:S01]  /*1730*/  @!P5 LEA R18, R18, R9, 0x18 ;  /* 0x000000091212d211 */ /* 0x000fe200078ec0ff */
[----:B------:R-:W-:Y:S01]  /*1740*/  IMAD.IADD R10, R57, 0x1, -R10 ;  /* 0x00000001390a7824 */ /* 0x000fe200078e0a0a */
[----:B------:R-:W-:-:S02]  /*1750*/  SHF.R.S32.HI R14, RZ, 0x1f, R0 ;  /* 0x0000001fff0e7819 */ /* 0x000fc40000011400 */
[-C--:B------:R-:W-:Y:S02]  /*1760*/  LEA.HI R8, R0, R0.reuse, RZ, 0x1 ;  /* 0x0000000000087211 */ /* 0x080fe400078f08ff */
[----:B------:R-:W-:Y:S02]  /*1770*/  @!P3 MOV R9, 0x400 ;  /* 0x000004000009b802 */ /* 0x000fe40000000f00 */
[----:B------:R-:W-:Y:S02]  /*1780*/  LEA.HI R27, R14, R0, RZ, 0x3 ;  /* 0x000000000e1b7211 */ /* 0x000fe400078f18ff */
[----:B------:R-:W-:Y:S01]  /*1790*/  LOP3.LUT R12, R8, 0x7fffffe, RZ, 0xc0, !PT ;  /* 0x07fffffe080c7812 */ /* 0x000fe200078ec0ff */
[----:B------:R-:W2:Y:S01]  /*17a0*/  @!P5 LDC.64 R14, c[0x0][0x218] ;  /* 0x00008600ff0edb82 */ /* 0x000ea20000000a00 */
[----:B----4-:R-:W-:Y:S02]  /*17b0*/  @!P3 LEA R23, R23, R9, 0x18 ;  /* 0x000000091717b211 */ /* 0x010fe400078ec0ff */
[----:B------:R-:W-:Y:S01]  /*17c0*/  LEA.HI R9, R10, R10, RZ, 0x1 ;  /* 0x0000000a0a097211 */ /* 0x000fe200078f08ff */
[----:B------:R-:W-:-:S02]  /*17d0*/  IMAD.IADD R70, R0, 0x1, -R12 ;  /* 0x0000000100467824 */ /* 0x000fc400078e0a0c */
[----:B------:R-:W-:Y:S01]  /*17e0*/  IMAD.U32 R0, RZ, RZ, UR9 ;  /* 0x00000009ff007e24 */ /* 0x000fe2000f8e00ff */
[----:B------:R-:W-:Y:S01]  /*17f0*/  LOP3.LUT R12, R9, 0x7fffffe, RZ, 0xc0, !PT ;  /* 0x07fffffe090c7812 */ /* 0x000fe200078ec0ff */
[----:B------:R-:W-:Y:S01]  /*1800*/  @!P3 IMAD R23, R17, 0x2, R23 ;  /* 0x000000021117b824 */ /* 0x000fe200078e0217 */
[----:B------:R-:W-:-:S03]  /*1810*/  SHF.R.S32.HI R49, RZ, 0x1, R9 ;  /* 0x00000001ff317819 */ /* 0x000fc60000011409 */
[----:B------:R-:W-:Y:S02]  /*1820*/  IMAD.IADD R16, R10, 0x1, -R12 ;  /* 0x000000010a107824 */ /* 0x000fe400078e0a0c */
[C---:B------:R-:W-:Y:S01]  /*1830*/  @!P5 IMAD R10, R17.reuse, 0x2, R18 ;  /* 0x00000002110ad824 */ /* 0x040fe200078e0212 */
[--C-:B-1----:R-:W-:Y:S01]  /*1840*/  SHF.R.S32.HI R11, RZ, 0x1, R8.reuse ;  /* 0x00000001ff0b7819 */ /* 0x102fe20000011408 */
[----:B------:R-:W-:Y:S01]  /*1850*/  IMAD.U32 R7, RZ, RZ, UR8 ;  /* 0x00000008ff077e24 */ /* 0x000fe2000f8e00ff */
[----:B------:R-:W-:Y:S01]  /*1860*/  SHF.R.S32.HI R8, RZ, 0x1f, R8 ;  /* 0x0000001fff087819 */ /* 0x000fe20000011408 */
[----:B------:R-:W-:Y:S02]  /*1870*/  IMAD.U32 R6, RZ, RZ, UR8 ;  /* 0x00000008ff067e24 */ /* 0x000fe4000f8e00ff */
[----:B------:R-:W-:Y:S01]  /*1880*/  @!P4 IMAD R18, R17, 0x2, R13 ;  /* 0x000000021112c824 */ /* 0x000fe200078e020d */
[----:B------:R-:W-:Y:S01]  /*1890*/  @!P5 LEA R9, P6, R7, R4, 0x5 ;  /* 0x000000040709d211 */ /* 0x000fe200078c28ff */
[----:B------:R-:W-:-:S03]  /*18a0*/  IMAD.SHL.U32 R7, R45, 0x8, RZ ;  /* 0x000000082d077824 */ /* 0x000fc600078e00ff */
[----:B------:R-:W-:Y:S01]  /*18b0*/  @!P5 LEA.HI.X R12, R6, R5, R0, 0x5, P6 ;  /* 0x00000005060cd211 */ /* 0x000fe200030f2c00 */
[----:B------:R-:W-:Y:S01]  /*18c0*/  IMAD.SHL.U32 R0, R49, 0x40, RZ ;  /* 0x0000004031007824 */ /* 0x000fe200078e00ff */
[----:B------:R-:W-:-:S04]  /*18d0*/  LEA.HI R6, R8, R11, RZ, 0x2 ;  /* 0x0000000b08067211 */ /* 0x000fc800078f10ff */
[----:B------:R-:W-:Y:S02]  /*18e0*/  LOP3.LUT R0, R0, 0xc0, RZ, 0xc0, !PT ;  /* 0x000000c000007812 */ /* 0x000fe400078ec0ff */
[----:B------:R-:W-:Y:S02]  /*18f0*/  LOP3.LUT R8, R6, 0xfffffffc, RZ, 0xc0, !PT ;  /* 0xfffffffc06087812 */ /* 0x000fe400078ec0ff */
[----:B------:R-:W-:Y:S02]  /*1900*/  LOP3.LUT R7, R0, 0x8, R7, 0xf8, !PT ;  /* 0x0000000800077812 */ /* 0x000fe400078ef807 */
[----:B------:R-:W-:Y:S01]  /*1910*/  SHF.R.U32.HI R0, RZ, 0x3, R0 ;  /* 0x00000003ff007819 */ /* 0x000fe20000011600 */
[----:B------:R-:W-:Y:S01]  /*1920*/  IMAD.IADD R48, R11, 0x1, -R8 ;  /* 0x000000010b307824 */ /* 0x000fe200078e0a08 */
[----:B--2---:R-:W-:Y:S01]  /*1930*/  @!P5 LEA R6, P6, R9, R14, 0x1 ;  /* 0x0000000e0906d211 */ /* 0x004fe200078c08ff */
[----:B------:R-:W-:Y:S01]  /*1940*/  IMAD.SHL.U32 R11, R19, 0x8, RZ ;  /* 0x00000008130b7824 */ /* 0x000fe200078e00ff */
[----:B------:R-:W-:Y:S01]  /*1950*/  LOP3.LUT R13, R7, R0, RZ, 0x3c, !PT ;  /* 0x00000000070d7212 */ /* 0x000fe200078e3cff */
[----:B------:R-:W-:Y:S01]  /*1960*/  IMAD R0, R3, UR6, RZ ;  /* 0x0000000603007c24 */ /* 0x000fe2000f8e02ff */
[----:B------:R-:W-:Y:S01]  /*1970*/  @!P5 LEA.HI.X R7, R9, R15, R12, 0x1, P6 ;  /* 0x0000000f0907d211 */ /* 0x000fe200030f0c0c */
[C---:B------:R-:W-:Y:S01]  /*1980*/  IMAD.WIDE.U32 R8, R2.reuse, UR6, R20 ;  /* 0x0000000602087c25 */ /* 0x040fe2000f8e0014 */
[C---:B------:R-:W-:Y:S01]  /*1990*/  ISETP.GE.AND P6, PT, R2.reuse, UR18, PT ;  /* 0x0000001202007c0c */ /* 0x040fe2000bfc6270 */
[----:B------:R-:W-:Y:S01]  /*19a0*/  UIMAD.WIDE.U32 UR18, UR8, 0x40, URZ ;  /* 0x00000040081278a5 */ /* 0x000fe2000f8e003f */
[----:B------:R-:W1:Y:S01]  /*19b0*/  @!P3 LDC.64 R14, c[0x0][0x218] ;  /* 0x00008600ff0ebb82 */ /* 0x000e620000000a00 */
[----:B------:R-:W-:Y:S01]  /*19c0*/  IMAD R12, R2, UR7, R0 ;  /* 0x00000007020c7c24 */ /* 0x000fe2000f8e0200 */
[----:B------:R2:W-:Y:S01]  /*19d0*/  @!P5 LDGSTS.E.BYPASS.LTC128B.128 [R10+0x2800], desc[UR28][R6.64] ;  /* 0x02800000060adfae */ /* 0x0005e2000b901d5c */
[----:B------:R-:W-:Y:S01]  /*19e0*/  IMAD.U32 R0, RZ, RZ, UR10 ;  /* 0x0000000aff007e24 */ /* 0x000fe2000f8e00ff */
[----:B------:R-:W-:Y:S01]  /*19f0*/  ULDC.64 UR10, c[0x0][0x268] ;  /* 0x00009a00000a7ab9 */ /* 0x000fe20000000a00 */
[----:B------:R-:W-:Y:S01]  /*1a00*/  @!P4 IADD3 R2, P5, R4, UR18, RZ ;  /* 0x000000120402cc10 */ /* 0x000fe2000ffbe0ff */
[----:B------:R-:W-:Y:S01]  /*1a10*/  IMAD.SHL.U32 R3, R48, 0x40, RZ ;  /* 0x0000004030037824 */ /* 0x000fe200078e00ff */
[----:B------:R-:W-:Y:S01]  /*1a20*/  @!UP0 UIMAD UR18, UR9, 0x60, URZ ;  /* 0x00000060091288a4 */ /* 0x000fe2000f8e023f */
[----:B------:R-:W-:-:S03]  /*1a30*/  VOTEU.ALL UP0, P1 ;  /* 0x00000000003f7886 */ /* 0x000fc60000800000 */
[----:B------:R-:W-:-:S04]  /*1a40*/  LOP3.LUT R3, R3, 0xc0, RZ, 0xc0, !PT ;  /* 0x000000c003037812 */ /* 0x000fc800078ec0ff */
[----:B------:R-:W-:Y:S02]  /*1a50*/  LOP3.LUT R11, R3, 0x8, R11, 0xf8, !PT ;  /* 0x00000008030b7812 */ /* 0x000fe400078ef80b */
[----:B--2---:R-:W-:Y:S01]  /*1a60*/  @!P4 IADD3.X R7, R5, UR19, R0, P5, !PT ;  /* 0x000000130507cc10 */ /* 0x004fe2000affe400 */
[----:B------:R-:W-:Y:S01]  /*1a70*/  IMAD R10, R19, 0x8, R16 ;  /* 0x00000008130a7824 */ /* 0x000fe200078e0210 */
[----:B------:R-:W-:Y:S01]  /*1a80*/  @!P4 LEA R6, P5, R2, R24, 0x1 ;  /* 0x000000180206c211 */ /* 0x000fe200078a08ff */
[----:B------:R-:W2:Y:S02]  /*1a90*/  @!P2 LDC.64 R16, c[0x0][0x220] ;  /* 0x00008800ff10ab82 */ /* 0x000ea40000000a00 */
[----:B------:R-:W-:Y:S01]  /*1aa0*/  IMAD.U32 R0, R10, 0x20, R13 ;  /* 0x000000200a007824 */ /* 0x000fe200078e000d */
[----:B------:R-:W-:Y:S02]  /*1ab0*/  @!P4 LEA.HI.X R7, R2, R25, R7, 0x1, P5 ;  /* 0x000000190207c211 */ /* 0x000fe400028f0c07 */
[----:B------:R-:W-:Y:S01]  /*1ac0*/  IADD3 R2, P5, R8, UR38, RZ ;  /* 0x0000002608027c10 */ /* 0x000fe2000ffbe0ff */
[----:B------:R-:W-:Y:S01]  /*1ad0*/  IMAD.U32 R8, RZ, RZ, UR8 ;  /* 0x00000008ff087e24 */ /* 0x000fe2000f8e00ff */
[----:B------:R-:W-:Y:S01]  /*1ae0*/  SHF.R.U32.HI R10, RZ, 0x3, R3 ;  /* 0x00000003ff0a7819 */ /* 0x000fe20000011603 */
[----:B------:R3:W-:Y:S01]  /*1af0*/  @!P4 LDGSTS.E.BYPASS.LTC128B.128 [R18+0x3000], desc[UR28][R6.64] ;  /* 0x030000000612cfae */ /* 0x0007e2000b901d5c */
[----:B------:R-:W-:Y:S01]  /*1b00*/  IADD3.X R3, R9, UR21, R12, P5, !PT ;  /* 0x0000001509037c10 */ /* 0x000fe2000affe40c */
[----:B------:R-:W-:Y:S01]  /*1b10*/  @!P3 IMAD.WIDE.U32 R4, R8, 0x60, R4 ;  /* 0x000000600804b825 */ /* 0x000fe200078e0004 */
[----:B------:R-:W-:-:S02]  /*1b20*/  LOP3.LUT R194, R11, R10, RZ, 0x3c, !PT ;  /* 0x0000000a0bc27212 */ /* 0x000fc400078e3cff */
[----:B------:R-:W-:Y:S01]  /*1b30*/  LEA R212, R0, UR4, 0x1 ;  /* 0x0000000400d47c11 */ /* 0x000fe2000f8e08ff */
[----:B------:R-:W-:Y:S01]  /*1b40*/  IMAD.WIDE.U32 R30, R22, UR10, R2 ;  /* 0x0000000a161e7c25 */ /* 0x000fe2000f8e0002 */
[----:B-1----:R-:W-:-:S03]  /*1b50*/  @!P3 LEA R2, P5, R4, R14, 0x1 ;  /* 0x0000000e0402b211 */ /* 0x002fc600078a08ff */
[----:B------:R-:W-:Y:S01]  /*1b60*/  @!P3 VIADD R3, R5, UR18 ;  /* 0x000000120503bc36 */ /* 0x000fe20008000000 */
[----:B------:R-:W-:Y:S01]  /*1b70*/  UIMAD.WIDE.U32 UR18, UR6, 0x40, URZ ;  /* 0x00000040061278a5 */ /* 0x000fe2000f8e003f */
[----:B------:R-:W-:Y:S01]  /*1b80*/  IMAD R8, R26, UR10, RZ ;  /* 0x0000000a1a087c24 */ /* 0x000fe2000f8e02ff */
[----:B------:R-:W-:Y:S01]  /*1b90*/  UIMAD UR10, UR24, UR34, URZ ;  /* 0x00000022180a72a4 */ /* 0x000fe2000f8e023f */
[----:B------:R-:W-:Y:S01]  /*1ba0*/  IMAD.MOV.U32 R28, RZ, RZ, R30 ;  /* 0x000000ffff1c7224 */ /* 0x000fe200078e001e */
[----:B------:R-:W-:Y:S01]  /*1bb0*/  @!P3 LEA.HI.X R3, R4, R15, R3, 0x1, P5 ;  /* 0x0000000f0403b211 */ /* 0x000fe200028f0c03 */
[----:B------:R-:W-:Y:S01]  /*1bc0*/  IMAD R5, R22, UR11, R8 ;  /* 0x0000000b16057c24 */ /* 0x000fe2000f8e0208 */
[----:B------:R-:W1:Y:S01]  /*1bd0*/  @!P0 LDC.64 R14, c[0x0][0x220] ;  /* 0x00008800ff0e8b82 */ /* 0x000e620000000a00 */
[----:B------:R-:W-:Y:S01]  /*1be0*/  IMAD.U32 R4, RZ, RZ, UR34 ;  /* 0x00000022ff047e24 */ /* 0x000fe2000f8e00ff */
[----:B------:R-:W-:Y:S01]  /*1bf0*/  UIMAD UR10, UR17, UR25, UR10 ;  /* 0x00000019110a72a4 */ /* 0x000fe2000f8e020a */
[----:B------:R4:W-:Y:S01]  /*1c00*/  @!P3 LDGSTS.E.BYPASS.LTC128B.128 [R23+0x3800], desc[UR28][R2.64] ;  /* 0x038000000217bfae */ /* 0x0009e2000b901d5c */
[----:B------:R-:W-:-:S02]  /*1c10*/  IMAD.IADD R29, R31, 0x1, R5 ;  /* 0x000000011f1d7824 */ /* 0x000fc400078e0205 */
[----:B------:R-:W-:Y:S01]  /*1c20*/  IMAD.U32 R5, RZ, RZ, UR7 ;  /* 0x00000007ff057e24 */ /* 0x000fe2000f8e00ff */
[----:B------:R-:W0:Y:S01]  /*1c30*/  LDGDEPBAR ;  /* 0x00000000000079af */ /* 0x000e220000000000 */
[----:B------:R-:W5:Y:S01]  /*1c40*/  @!P6 LDC.64 R8, c[0x0][0x220] ;  /* 0x00008800ff08eb82 */ /* 0x000f620000000a00 */
[----:B------:R-:W-:Y:S02]  /*1c50*/  IMAD.MOV.U32 R0, RZ, RZ, 0x10 ;  /* 0x00000010ff007424 */ /* 0x000fe400078e00ff */
[----:B---3--:R-:W-:Y:S01]  /*1c60*/  IMAD.U32 R6, RZ, RZ, UR6 ;  /* 0x00000006ff067e24 */ /* 0x008fe2000f8e00ff */
[----:B------:R-:W-:Y:S01]  /*1c70*/  STL.64 [R1+0x48], R30 ;  /* 0x0000481e01007387 */ /* 0x000fe20000100a00 */
[----:B------:R-:W-:-:S03]  /*1c80*/  VIADD R217, R212, 0x2020 ;  /* 0x00002020d4d97836 */ /* 0x000fc60000000000 */
[----:B------:R-:W3:Y:S01]  /*1c90*/  @!P1 LDC.64 R18, c[0x0][0x220] ;  /* 0x00008800ff129b82 */ /* 0x000ee20000000a00 */
[----:B------:R-:W-:Y:S01]  /*1ca0*/  STL.64 [R1+0x10], R28 ;  /* 0x0000101c01007387 */ /* 0x000fe20000100a00 */
[----:B----4-:R-:W-:Y:S01]  /*1cb0*/  IMAD.WIDE.U32 R2, R4, UR25, R28 ;  /* 0x0000001904027c25 */ /* 0x010fe2000f8e001c */
[----:B------:R-:W-:-:S05]  /*1cc0*/  DEPBAR.LE SB0, 0x0 ;  /* 0x000080000000791a */ /* 0x000fca0000000000 */
[----:B------:R-:W-:Y:S01]  /*1cd0*/  BAR.SYNC.DEFER_BLOCKING 0x0 ;  /* 0x0000000000007b1d */ /* 0x000fe20000010000 */
[----:B------:R-:W-:Y:S01]  /*1ce0*/  IMAD.U32 R4, RZ, RZ, UR6 ;  /* 0x00000006ff047e24 */ /* 0x000fe2000f8e00ff */
[----:B-----5:R-:W-:Y:S01]  /*1cf0*/  @!P6 LEA R8, P4, R2, R8, 0x1 ;  /* 0x000000080208e211 */ /* 0x020fe200078808ff */
[----:B------:R-:W-:Y:S01]  /*1d00*/  VIADD R3, R3, UR10 ;  /* 0x0000000a03037c36 */ /* 0x000fe20008000000 */
[----:B------:R-:W-:Y:S02]  /*1d10*/  USHF.L.U32 UR10, UR7, 0x6, URZ ;  /* 0x00000006070a7899 */ /* 0x000fe4000800063f */
[----:B------:R-:W-:Y:S01]  /*1d20*/  @!P2 LEA R11, P3, R4, R2, 0x5 ;  /* 0x00000002040ba211 */ /* 0x000fe200078628ff */
[----:B------:R-:W-:Y:S01]  /*1d30*/  IMAD.SHL.U32 R4, R27, 0x20, RZ ;  /* 0x000000201b047824 */ /* 0x000fe200078e00ff */
[----:B------:R-:W-:Y:S02]  /*1d40*/  @!P6 LEA.HI.X R9, R2, R9, R3, 0x1, P4 ;  /* 0x000000090209e211 */ /* 0x000fe400020f0c03 */
[----:B------:R-:W-:Y:S01]  /*1d50*/  @!P2 LEA.HI.X R13, R6, R3, R5, 0x5, P3 ;  /* 0x00000003060da211 */ /* 0x000fe200018f2c05 */
[----:B------:R-:W-:Y:S01]  /*1d60*/  IMAD.U32 R6, RZ, RZ, UR10 ;  /* 0x0000000aff067e24 */ /* 0x000fe2000f8e00ff */
[----:B------:R-:W-:Y:S01]  /*1d70*/  LOP3.LUT R68, R4, 0xffffff00, RZ, 0xc0, !PT ;  /* 0xffffff0004447812 */ /* 0x000fe200078ec0ff */
[----:B------:R-:W-:Y:S01]  /*1d80*/  IMAD.U32 R4, RZ, RZ, UR6 ;  /* 0x00000006ff047e24 */ /* 0x000fe2000f8e00ff */
[----:B------:R-:W-:Y:S01]  /*1d90*/  @!P0 IADD3 R7, P3, R2, UR18, RZ ;  /* 0x0000001202078c10 */ /* 0x000fe2000ff7e0ff */
[----:B------:R-:W-:-:S02]  /*1da0*/  @!UP0 UIMAD UR10, UR7, 0x60, URZ ;  /* 0x00000060070a88a4 */ /* 0x000fc4000f8e023f */
[----:B------:R-:W-:Y:S01]  /*1db0*/  @!P1 IMAD.WIDE.U32 R4, R4, 0x60, R2 ;  /* 0x0000006004049825 */ /* 0x000fe200078e0002 */
[----:B--2---:R-:W-:Y:S01]  /*1dc0*/  @!P2 LEA R2, P4, R11, R16, 0x1 ;  /* 0x000000100b02a211 */ /* 0x004fe200078808ff */
[----:B------:R-:W-:Y:S01]  /*1dd0*/  UISETP.GE.AND UP0, UPT, UR32, 0x2, UPT ;  /* 0x000000022000788c */ /* 0x000fe2000bf06270 */
[----:B------:R-:W-:Y:S01]  /*1de0*/  @!P0 IADD3.X R12, R3, UR19, R6, P3, !PT ;  /* 0x00000013030c8c10 */ /* 0x000fe20009ffe406 */
[----:B------:R-:W-:Y:S01]  /*1df0*/  IMAD R10, R69, 0x200, R68 ;  /* 0x00000200450a7824 */ /* 0x000fe200078e0244 */
[----:B------:R-:W-:Y:S01]  /*1e00*/  @!P2 LEA.HI.X R3, R11, R17, R13, 0x1, P4 ;  /* 0x000000110b03a211 */ /* 0x000fe200020f0c0d */
[----:B------:R-:W-:Y:S01]  /*1e10*/  @!P1 VIADD R5, R5, UR10 ;  /* 0x0000000a05059c36 */ /* 0x000fe20008000000 */
[C---:B-1----:R-:W-:Y:S01]  /*1e20*/  @!P0 LEA R6, P3, R7.reuse, R14, 0x1 ;  /* 0x0000000e07068211 */ /* 0x042fe200078608ff */
[----:B------:R-:W-:Y:S01]  /*1e30*/  @P6 STS [R236+0x4000], RZ ;  /* 0x004000ffec006388 */ /* 0x000fe20000000800 */
[C---:B------:R-:W-:Y:S01]  /*1e40*/  IMAD R10, R70.reuse, 0x20, R10 ;  /* 0x00000020460a7824 */ /* 0x040fe200078e020a */
[----:B------:R-:W-:Y:S01]  /*1e50*/  USHF.L.U32 UR10, UR34, 0x2, URZ ;  /* 0x00000002220a7899 */ /* 0x000fe2000800063f */
[----:B------:R-:W-:Y:S01]  /*1e60*/  @!P0 LEA.HI.X R7, R7, R15, R12, 0x1, P3 ;  /* 0x0000000f07078211 */ /* 0x000fe200018f0c0c */
[----:B------:R-:W-:Y:S01]  /*1e70*/  @P6 STS [R236+0x4004], RZ ;  /* 0x004004ffec006388 */ /* 0x000fe20000000800 */
[----:B------:R-:W-:Y:S01]  /*1e80*/  UIADD3 UR19, UR31, -0x4498517b, URZ ;  /* 0xbb67ae851f137890 */ /* 0x000fe2000fffe03f */
[----:B------:R-:W-:Y:S01]  /*1e90*/  IMAD R204, R70, 0x20, R68 ;  /* 0x0000002046cc7824 */ /* 0x000fe200078e0244 */
[----:B------:R-:W-:Y:S01]  /*1ea0*/  UIADD3 UR11, UR10, 0x2, URZ ;  /* 0x000000020a0b7890 */ /* 0x000fe2000fffe03f */
[----:B------:R-:W-:Y:S04]  /*1eb0*/  @P6 STS.64 [R236+0x4008], RZ ;  /* 0x004008ffec006388 */ /* 0x000fe80000000a00 */
        /* <DEDUP_REMOVED lines=13> */
[----:B------:R2:W-:Y:S01]  /*1f90*/  @!P0 LDGSTS.E.BYPASS.LTC128B.128 [R236+0x5000], desc[UR28][R6.64] ;  /* 0x0500000006ec8fae */ /* 0x0005e2000b901d5c */
[----:B------:R-:W-:-:S03]  /*1fa0*/  LOP3.LUT P0, RZ, R49, 0x2, RZ, 0xc0, !PT ;  /* 0x0000000231ff7812 */ /* 0x000fc6000780c0ff */
[----:B------:R-:W-:Y:S01]  /*1fb0*/  @P1 STS.128 [R236+0x5800], RZ ;  /* 0x005800ffec001388 */ /* 0x000fe20000000c00 */
[----:B---3--:R-:W-:-:S04]  /*1fc0*/  @!P1 LEA R8, P3, R4, R18, 0x1 ;  /* 0x0000001204089211 */ /* 0x008fc800078608ff */
[----:B------:R-:W-:Y:S01]  /*1fd0*/  @!P1 LEA.HI.X R9, R4, R19, R5, 0x1, P3 ;  /* 0x0000001304099211 */ /* 0x000fe200018f0c05 */
[----:B-1----:R-:W-:-:S04]  /*1fe0*/  IMAD.IADD R2, R194, 0x1, R10 ;  /* 0x00000001c2027824 */ /* 0x002fc800078e020a */
[----:B------:R-:W-:Y:S01]  /*1ff0*/  @!PT LDS RZ, [RZ] ;  /* 0x00000000fffff984 */ /* 0x000fe20000000800 */
[----:B------:R-:W-:Y:S01]  /*2000*/  @!PT LDS RZ, [RZ] ;  /* 0x00000000fffff984 */ /* 0x000fe20000000800 */
[----:B------:R-:W-:Y:S01]  /*2010*/  @!PT LDS RZ, [RZ] ;  /* 0x00000000fffff984 */ /* 0x000fe20000000800 */
[----:B------:R1:W-:Y:S01]  /*2020*/  @!P1 LDGSTS.E.BYPASS.LTC128B.128 [R236+0x5800], desc[UR28][R8.64] ;  /* 0x0580000008ec9fae */ /* 0x0003e2000b901d5c */
[----:B------:R-:W-:Y:S01]  /*2030*/  LOP3.LUT P1, RZ, R48, 0x2, RZ, 0xc0, !PT ;  /* 0x0000000230ff7812 */ /* 0x000fe2000782c0ff */
[----:B------:R-:W-:Y:S01]  /*2040*/  IMAD.U32 R3, RZ, RZ, UR15 ;  /* 0x0000000fff037e24 */ /* 0x000fe2000f8e00ff */
[----:B------:R-:W-:Y:S01]  /*2050*/  LEA R215, R2, UR4, 0x1 ;  /* 0x0000000402d77c11 */ /* 0x000fe2000f8e08ff */
[----:B------:R-:W-:Y:S01]  /*2060*/  LDSM.16.M88.4 R12, [R212+0x2000] ;  /* 0x00200000d40c783b */ /* 0x000fe20000000200 */
[----:B------:R-:W-:Y:S01]  /*2070*/  SEL R0, R0, 0xfffffff0, !P1 ;  /* 0xfffffff000007807 */ /* 0x000fe20004800000 */
[----:B------:R-:W-:Y:S02]  /*2080*/  VIADD R2, R212, 0x2000 ;  /* 0x00002000d4027836 */ /* 0x000fe40000000000 */
[----:B--2---:R-:W2:Y:S02]  /*2090*/  LDSM.16.M88.4 R4, [R215+0x1000] ;  /* 0x00100000d704783b */ /* 0x004ea40000000200 */
[----:B------:R-:W-:Y:S01]  /*20a0*/  @P0 VIADD R217, R2, 0xffffffe0 ;  /* 0xffffffe002d90836 */ /* 0x000fe20000000000 */
[----:B------:R-:W-:Y:S01]  /*20b0*/  SHF.R.S32.HI R2, RZ, 0x1f, R56 ;  /* 0x0000001fff027819 */ /* 0x000fe20000011438 */
[----:B------:R-:W3:Y:S01]  /*20c0*/  LDSM.16.M88.4 R40, [R212+0x2400] ;  /* 0x00240000d428783b */ /* 0x000ee20000000200 */
[----:B------:R-:W-:-:S02]  /*20d0*/  IMAD R216, R0, 0x2, R215 ;  /* 0x0000000200d87824 */ /* 0x000fc400078e02d7 */
[----:B------:R-:W-:Y:S01]  /*20e0*/  LEA.HI R2, R2, R56, RZ, 0x2 ;  /* 0x0000003802027211 */ /* 0x000fe200078f10ff */
[----:B------:R-:W4:Y:S03]  /*20f0*/  LDSM.16.M88.4 R36, [R212+0x2800] ;  /* 0x00280000d424783b */ /* 0x000f260000000200 */
[----:B------:R-:W-:Y:S01]  /*2100*/  SHF.R.S32.HI R149, RZ, 0x2, R2 ;  /* 0x00000002ff957819 */ /* 0x000fe20000011402 */
[----:B------:R-:W5:Y:S01]  /*2110*/  LDSM.16.M88.4 R32, [R212+0x2c00] ;  /* 0x002c0000d420783b */ /* 0x000f620000000200 */
[----:B------:R-:W-:-:S03]  /*2120*/  IMAD.U32 R2, RZ, RZ, UR34 ;  /* 0x00000022ff027e24 */ /* 0x000fc6000f8e00ff */
[----:B------:R-:W5:Y:S04]  /*2130*/  LDSM.16.M88.4 R28, [R212+0x3000] ;  /* 0x00300000d41c783b */ /* 0x000f680000000200 */
[----:B------:R-:W5:Y:S04]  /*2140*/  LDSM.16.M88.4 R24, [R212+0x3400] ;  /* 0x00340000d418783b */ /* 0x000f680000000200 */
[----:B------:R-:W5:Y:S04]  /*2150*/  LDSM.16.M88.4 R20, [R212+0x3800] ;  /* 0x00380000d414783b */ /* 0x000f680000000200 */
[----:B------:R-:W5:Y:S04]  /*2160*/  LDSM.16.M88.4 R44, [R212+0x3c00] ;  /* 0x003c0000d42c783b */ /* 0x000f680000000200 */
[----:B-1----:R-:W1:Y:S04]  /*2170*/  LDSM.16.M88.4 R8, [R215] ;  /* 0x00000000d708783b */ /* 0x002e680000000200 */
[----:B------:R-:W-:Y:S01]  /*2180*/  LDSM.16.M88.4 R16, [R216] ;  /* 0x00000000d810783b */ /* 0x000fe20000000200 */
[C---:B--2---:R-:W-:Y:S03]  /*2190*/  HMMA.16816.F32.BF16 R168, R4.reuse, R12, RZ ;  /* 0x0000000c04a8723c */ /* 0x044fe600000418ff */
[----:B------:R-:W-:Y:S04]  /*21a0*/  LDSM.16.M88.4 R48, [R217+0x400] ;  /* 0x00040000d930783b */ /* 0x000fe80000000200 */
[----:B------:R-:W-:Y:S01]  /*21b0*/  STL [R1+0x5c], R149 ;  /* 0x00005c9501007387 */ /* 0x000fe20000100800 */
[C---:B------:R-:W-:Y:S03]  /*21c0*/  HMMA.16816.F32.BF16 R72, R4.reuse, R14, RZ ;  /* 0x0000000e0448723c */ /* 0x040fe600000418ff */
[----:B------:R-:W0:Y:S03]  /*21d0*/  LDGDEPBAR ;  /* 0x00000000000079af */ /* 0x000e260000000000 */
[C---:B---3--:R-:W-:Y:S06]  /*21e0*/  HMMA.16816.F32.BF16 R60, R4.reuse, R40, RZ ;  /* 0x00000028043c723c */ /* 0x048fec00000418ff */
[C---:B----4-:R-:W-:Y:S06]  /*21f0*/  HMMA.16816.F32.BF16 R80, R4.reuse, R36, RZ ;  /* 0x000000240450723c */ /* 0x050fec00000418ff */
[C---:B-----5:R-:W-:Y:S06]  /*2200*/  HMMA.16816.F32.BF16 R100, R4.reuse, R32, RZ ;  /* 0x000000200464723c */ /* 0x060fec00000418ff */
        /* <DEDUP_REMOVED lines=10> */
[----:B------:R-:W-:Y:S06]  /*22b0*/  HMMA.16816.F32.BF16 R200, R4, R46, RZ ;  /* 0x0000002e04c8723c */ /* 0x000fec00000418ff */
[C---:B-1----:R-:W-:Y:S01]  /*22c0*/  HMMA.16816.F32.BF16 R164, R8.reuse, R12, RZ ;  /* 0x0000000c08a4723c */ /* 0x042fe200000418ff */
[----:B------:R-:W-:Y:S01]  /*22d0*/  IMAD.SHL.U32 R6, R57, 0x2, RZ ;  /* 0x0000000239067824 */ /* 0x000fe200078e00ff */
[----:B------:R-:W-:Y:S01]  /*22e0*/  LEA R4, R69, UR14, 0x4 ;  /* 0x0000000e45047c11 */ /* 0x000fe2000f8e20ff */
[----:B------:R-:W-:Y:S01]  /*22f0*/  LDSM.16.M88.4 R56, [R217] ;  /* 0x00000000d938783b */ /* 0x000fe20000000200 */
[----:B------:R-:W-:Y:S01]  /*2300*/  IMAD.U32 R5, RZ, RZ, UR27 ;  /* 0x0000001bff057e24 */ /* 0x000fe2000f8e00ff */
[----:B------:R-:W-:Y:S01]  /*2310*/  UIADD3 UR14, UR10, 0x1, URZ ;  /* 0x000000010a0e7890 */ /* 0x000fe2000fffe03f */
[----:B------:R-:W-:Y:S01]  /*2320*/  HMMA.16816.F32.BF16 R84, R8, R14, RZ ;  /* 0x0000000e0854723c */ /* 0x000fe200000418ff */
[----:B------:R-:W1:Y:S01]  /*2330*/  LDSM.16.M88.4 R12, [R216+0x1000] ;  /* 0x00100000d80c783b */ /* 0x000e620000000200 */
[----:B------:R-:W-:Y:S01]  /*2340*/  IMAD R242, R5, 0x8, R69 ;  /* 0x0000000805f27824 */ /* 0x000fe200078e0245 */
[----:B------:R-:W-:-:S02]  /*2350*/  IADD3 R4, R4, 0x1, R149 ;  /* 0x0000000104047810 */ /* 0x000fc40007ffe095 */
[----:B------:R-:W-:Y:S01]  /*2360*/  LOP3.LUT R6, R6, 0x6, RZ, 0xc0, !PT ;  /* 0x0000000606067812 */ /* 0x000fe200078ec0ff */
[----:B------:R-:W-:Y:S01]  /*2370*/  HMMA.16816.F32.BF16 R52, R8, R40, RZ ;  /* 0x000000280834723c */ /* 0x000fe200000418ff */
[----:B------:R-:W-:Y:S01]  /*2380*/  IADD3 R7, R4, UR13, -R3 ;  /* 0x0000000d04077c10 */ /* 0x000fe2000fffe803 */
[----:B------:R-:W-:-:S04]  /*2390*/  IMAD.WIDE.U32 R4, R148, -0x2daee0ad, RZ ;  /* 0xd2511f5394047825 */ /* 0x000fc800078e00ff */
[----:B------:R-:W-:Y:S01]  /*23a0*/  HMMA.16816.F32.BF16 R92, R8, R42, RZ ;  /* 0x0000002a085c723c */ /* 0x000fe200000418ff */
[----:B------:R-:W-:Y:S01]  /*23b0*/  IMAD.U32 R3, RZ, RZ, UR10 ;  /* 0x0000000aff037e24 */ /* 0x000fe2000f8e00ff */
[----:B------:R-:W-:Y:S01]  /*23c0*/  UIADD3 UR10, UR10, 0x3, URZ ;  /* 0x000000030a0a7890 */ /* 0x000fe2000fffe03f */
[----:B------:R-:W-:-:S03]  /*23d0*/  IMAD.WIDE.U32 R238, R242, -0x326172a9, RZ ;  /* 0xcd9e8d57f2ee7825 */ /* 0x000fc600078e00ff */
[----:B------:R-:W-:Y:S01]  /*23e0*/  HMMA.16816.F32.BF16 R64, R8, R36, RZ ;  /* 0x000000240840723c */ /* 0x000fe200000418ff */
[----:B------:R-:W-:Y:S01]  /*23f0*/  IMAD R2, R2, 0x80, R6 ;  /* 0x0000008002027824 */ /* 0x000fe200078e0206 */
[----:B------:R-:W-:-:S04]  /*2400*/  LOP3.LUT R193, R5, UR31, R3, 0x96, !PT ;  /* 0x0000001f05c17c12 */ /* 0x000fc8000f8e9603 */
[C---:B------:R-:W-:Y:S06]  /*2410*/  HMMA.16816.F32.BF16 R108, R8.reuse, R38, RZ ;  /* 0x00000026086c723c */ /* 0x040fec00000418ff */
[C---:B------:R-:W-:Y:S06]  /*2420*/  HMMA.16816.F32.BF16 R76, R8.reuse, R32, RZ ;  /* 0x00000020084c723c */ /* 0x040fec00000418ff */
[C---:B------:R-:W-:Y:S01]  /*2430*/  HMMA.16816.F32.BF16 R120, R8.reuse, R34, RZ ;  /* 0x000000220878723c */ /* 0x040fe200000418ff */
[----:B------:R-:W2:Y:S05]  /*2440*/  LDSM.16.M88.4 R32, [R217+0xc00] ;  /* 0x000c0000d920783b */ /* 0x000eaa0000000200 */
[C---:B------:R-:W-:Y:S06]  /*2450*/  HMMA.16816.F32.BF16 R88, R8.reuse, R28, RZ ;  /* 0x0000001c0858723c */ /* 0x040fec00000418ff */
[C---:B------:R-:W-:Y:S06]  /*2460*/  HMMA.16816.F32.BF16 R136, R8.reuse, R30, RZ ;  /* 0x0000001e0888723c */ /* 0x040fec00000418ff */
[C---:B------:R-:W-:Y:S06]  /*2470*/  HMMA.16816.F32.BF16 R104, R8.reuse, R24, RZ ;  /* 0x000000180868723c */ /* 0x040fec00000418ff */
[C---:B------:R-:W-:Y:S01]  /*2480*/  HMMA.16816.F32.BF16 R152, R8.reuse, R26, RZ ;  /* 0x0000001a0898723c */ /* 0x040fe200000418ff */
[----:B------:R-:W-:Y:S05]  /*2490*/  LDSM.16.M88.4 R24, [R217+0x1000] ;  /* 0x00100000d918783b */ /* 0x000fea0000000200 */
[C---:B------:R-:W-:Y:S06]  /*24a0*/  HMMA.16816.F32.BF16 R132, R8.reuse, R20, RZ ;  /* 0x000000140884723c */ /* 0x040fec00000418ff */
[C---:B------:R-:W-:Y:S01]  /*24b0*/  HMMA.16816.F32.BF16 R156, R8.reuse, R22, RZ ;  /* 0x00000016089c723c */ /* 0x040fe200000418ff */
[----:B------:R-:W3:Y:S05]  /*24c0*/  LDSM.16.M88.4 R20, [R217+0x800] ;  /* 0x00080000d914783b */ /* 0x000eea0000000200 */
[C---:B------:R-:W-:Y:S06]  /*24d0*/  HMMA.16816.F32.BF16 R140, R8.reuse, R44, RZ ;  /* 0x0000002c088c723c */ /* 0x040fec00000418ff */
[----:B------:R-:W-:Y:S06]  /*24e0*/  HMMA.16816.F32.BF16 R144, R8, R46, RZ ;  /* 0x0000002e0890723c */ /* 0x000fec00000418ff */
[----:B-1----:R-:W-:Y:S01]  /*24f0*/  HMMA.16816.F32.BF16 R28, R12, R58, R72 ;  /* 0x0000003a0c1c723c */ /* 0x002fe20000041848 */
[----:B------:R-:W-:Y:S01]  /*2500*/  VIADD R9, R242, 0x4 ;  /* 0x00000004f2097836 */ /* 0x000fe20000000000 */
[----:B------:R-:W-:Y:S01]  /*2510*/  LOP3.LUT R8, R71, UR30, RZ, 0x3c, !PT ;  /* 0x0000001e47087c12 */ /* 0x000fe2000f8e3cff */
[----:B------:R-:W-:-:S02]  /*2520*/  VIADD R10, R2, 0x9 ;  /* 0x00000009020a7836 */ /* 0x000fc40000000000 */
[----:B------:R-:W-:Y:S01]  /*2530*/  IMAD.WIDE.U32 R240, R9, -0x326172a9, RZ ;  /* 0xcd9e8d5709f07825 */ /* 0x000fe200078e00ff */
[-C--:B------:R-:W-:Y:S01]  /*2540*/  LOP3.LUT R6, R239, R8.reuse, RZ, 0x3c, !PT ;  /* 0x00000008ef067212 */ /* 0x080fe200078e3cff */
[----:B------:R1:W-:Y:S01]  /*2550*/  STL [R1+0xc], R8 ;  /* 0x00000c0801007387 */ /* 0x0003e20000100800 */
[----:B------:R-:W-:Y:S01]  /*2560*/  HMMA.16816.F32.BF16 R44, R16, R48, R52 ;  /* 0x00000030102c723c */ /* 0x000fe20000041834 */
[----:B------:R-:W-:Y:S01]  /*2570*/  IMAD.U32 R9, RZ, RZ, UR14 ;  /* 0x0000000eff097e24 */ /* 0x000fe2000f8e00ff */
[----:B------:R-:W-:Y:S01]  /*2580*/  LOP3.LUT R3, R241, R8, RZ, 0x3c, !PT ;  /* 0x00000008f1037212 */ /* 0x000fe200078e3cff */
[----:B------:R-:W-:-:S03]  /*2590*/  IMAD.WIDE.U32 R148, R6, -0x2daee0ad, RZ ;  /* 0xd2511f5306947825 */ /* 0x000fc600078e00ff */
[----:B------:R-:W-:Y:S01]  /*25a0*/  LOP3.LUT R195, R5, UR31, R9, 0x96, !PT ;  /* 0x0000001f05c37c12 */ /* 0x000fe2000f8e9609 */
[----:B------:R-:W-:Y:S01]  /*25b0*/  IMAD.U32 R6, RZ, RZ, UR10 ;  /* 0x0000000aff067e24 */ /* 0x000fe2000f8e00ff */
[----:B------:R-:W-:Y:S01]  /*25c0*/  HMMA.16816.F32.BF16 R36, R12, R48, R60 ;  /* 0x000000300c24723c */ /* 0x000fe2000004183c */
[----:B------:R-:W-:Y:S01]  /*25d0*/  IMAD.WIDE.U32 R150, R3, -0x2daee0ad, RZ ;  /* 0xd2511f5303967825 */ /* 0x000fe200078e00ff */
[----:B------:R-:W-:Y:S02]  /*25e0*/  LOP3.LUT R192, R149, UR19, R4, 0x96, !PT ;  /* 0x0000001395c07c12 */ /* 0x000fe4000f8e9604 */
[----:B------:R-:W-:Y:S01]  /*25f0*/  LOP3.LUT R246, R5, UR31, R6, 0x96, !PT ;  /* 0x0000001f05f67c12 */ /* 0x000fe2000f8e9606 */
[----:B------:R-:W-:Y:S01]  /*2600*/  VIADD R3, R7, UR12 ;  /* 0x0000000c07037c36 */ /* 0x000fe20008000000 */
[----:B------:R-:W-:Y:S01]  /*2610*/  LOP3.LUT R196, R151, UR19, R4, 0x96, !PT ;  /* 0x0000001397c47c12 */ /* 0x000fe2000f8e9604 */
[----:B------:R-:W-:Y:S01]  /*2620*/  VIADD R9, R2, 0x8 ;  /* 0x0000000802097836 */ /* 0x000fe20000000000 */
[----:B------:R-:W-:Y:S01]  /*2630*/  HMMA.16816.F32.BF16 R40, R16, R58, R84 ;  /* 0x0000003a1028723c */ /* 0x000fe20000041854 */
[----:B------:R-:W-:-:S02]  /*2640*/  IMAD.MOV.U32 R4, RZ, RZ, 0x48 ;  /* 0x00000048ff047424 */ /* 0x000fc400078e00ff */
[----:B------:R-:W-:Y:S02]  /*2650*/  IMAD.MOV.U32 R6, RZ, RZ, 0x8 ;  /* 0x00000008ff067424 */ /* 0x000fe400078e00ff */
[C---:B------:R-:W-:Y:S01]  /*2660*/  VIADD R7, R2.reuse, 0x1 ;  /* 0x0000000102077836 */ /* 0x040fe20000000000 */
[C---:B------:R-:W-:Y:S01]  /*2670*/  VIADDMNMX R4, R3.reuse, R4, UR13, PT ;  /* 0x0000000d03047e46 */ /* 0x040fe2000b800104 */
[----:B--2---:R-:W-:Y:S01]  /*2680*/  HMMA.16816.F32.BF16 R60, R12, R32, R100 ;  /* 0x000000200c3c723c */ /* 0x004fe20000041864 */
[----:B-1----:R-:W-:Y:S01]  /*2690*/  IMAD.U32 R8, RZ, RZ, UR11 ;  /* 0x0000000bff087e24 */ /* 0x002fe2000f8e00ff */
[----:B------:R-:W-:Y:S01]  /*26a0*/  VIADDMNMX R6, R3, R6, UR13, PT ;  /* 0x0000000d03067e46 */ /* 0x000fe2000b800106 */
[----:B------:R-:W-:Y:S01]  /*26b0*/  VIADD R11, R2, 0x29 ;  /* 0x00000029020b7836 */ /* 0x000fe20000000000 */
[----:B------:R-:W-:Y:S02]  /*26c0*/  ISETP.GE.AND P2, PT, R9, R4, PT ;  /* 0x000000040900720c */ /* 0x000fe40003f46270 */
[----:B------:R-:W-:Y:S01]  /*26d0*/  LOP3.LUT R245, R5, UR31, R8, 0x96, !PT ;  /* 0x0000001f05f57c12 */ /* 0x000fe2000f8e9608 */
[----:B------:R-:W-:Y:S01]  /*26e0*/  IMAD.MOV.U32 R8, RZ, RZ, 0x40 ;  /* 0x00000040ff087424 */ /* 0x000fe200078e00ff */
[----:B------:R-:W-:Y:S01]  /*26f0*/  FSEL R178, R30, -INF , !P2 ;  /* 0xff8000001eb27808 */ /* 0x000fe20005000000 */
[----:B---3--:R-:W-:Y:S01]  /*2700*/  HMMA.16816.F32.BF16 R64, R16, R20, R64 ;  /* 0x000000141040723c */ /* 0x008fe20000041840 */
[----:B------:R-:W-:-:S02]  /*2710*/  ISETP.GE.AND P0, PT, R7, R6, PT ;  /* 0x000000060700720c */ /* 0x000fc40003f06270 */
[C---:B------:R-:W-:Y:S01]  /*2720*/  VIADDMNMX R5, R3.reuse, R8, UR13, PT ;  /* 0x0000000d03057e46 */ /* 0x040fe2000b800108 */
[----:B------:R-:W-:Y:S01]  /*2730*/  VIADD R8, R2, 0x10 ;  /* 0x0000001002087836 */ /* 0x000fe20000000000 */
[----:B------:R-:W-:Y:S01]  /*2740*/  VIMNMX R3, R3, UR13, PT ;  /* 0x0000000d03037c48 */ /* 0x000fe2000bfe0100 */
[----:B------:R-:W-:Y:S01]  /*2750*/  HMMA.16816.F32.BF16 R52, R12, R20, R80 ;  /* 0x000000140c34723c */ /* 0x000fe20000041850 */
[-C--:B------:R-:W-:Y:S02]  /*2760*/  ISETP.GE.AND P1, PT, R9, R5.reuse, PT ;  /* 0x000000050900720c */ /* 0x080fe40003f26270 */
[----:B------:R-:W-:Y:S02]  /*2770*/  ISETP.GE.AND P3, PT, R10, R5, PT ;  /* 0x000000050a00720c */ /* 0x000fe40003f66270 */
[----:B------:R-:W-:Y:S01]  /*2780*/  FSEL R176, R28, -INF , !P1 ;  /* 0xff8000001cb07808 */ /* 0x000fe20004800000 */
[----:B------:R-:W-:Y:S01]  /*2790*/  HMMA.16816.F32.BF16 R72, R16, R24, R88 ;  /* 0x000000181048723c */ /* 0x000fe20000041858 */
[----:B------:R-:W-:Y:S01]  /*27a0*/  ISETP.GE.AND P1, PT, R10, R4, PT ;  /* 0x000000040a00720c */ /* 0x000fe20003f26270 */
[----:B------:R-:W-:Y:S01]  /*27b0*/  VIADD R20, R2, 0x19 ;  /* 0x0000001902147836 */ /* 0x000fe20000000000 */
[----:B------:R-:W-:-:S02]  /*27c0*/  FSEL R177, R29, -INF , !P3 ;  /* 0xff8000001db17808 */ /* 0x000fc40005800000 */
[----:B------:R-:W-:Y:S01]  /*27d0*/  FSEL R179, R31, -INF , !P1 ;  /* 0xff8000001fb37808 */ /* 0x000fe20004800000 */
[----:B------:R-:W-:Y:S01]  /*27e0*/  HMMA.16816.F32.BF16 R76, R16, R32, R76 ;  /* 0x00000020104c723c */ /* 0x000fe2000004184c */
[-C--:B------:R-:W-:Y:S02]  /*27f0*/  ISETP.GE.AND P1, PT, R8, R3.reuse, PT ;  /* 0x000000030800720c */ /* 0x080fe40003f26270 */
[C---:B------:R-:W-:Y:S02]  /*2800*/  ISETP.GE.AND P5, PT, R7.reuse, R3, PT ;  /* 0x000000030700720c */ /* 0x040fe40003fa6270 */
[C---:B------:R-:W-:Y:S01]  /*2810*/  ISETP.GE.AND P6, PT, R7.reuse, R5, PT ;  /* 0x000000050700720c */ /* 0x040fe20003fc6270 */
[----:B------:R-:W-:Y:S01]  /*2820*/  HMMA.16816.F32.BF16 R28, R12, R50, R96 ;  /* 0x000000320c1c723c */ /* 0x000fe20000041860 */
[----:B------:R-:W-:Y:S01]  /*2830*/  ISETP.GE.AND P4, PT, R7, R4, PT ;  /* 0x000000040700720c */ /* 0x000fe20003f86270 */
[----:B------:R-:W-:Y:S01]  /*2840*/  VIADD R7, R2, 0x11 ;  /* 0x0000001102077836 */ /* 0x000fe20000000000 */
[----:B------:R-:W-:-:S02]  /*2850*/  ISETP.GE.AND P2, PT, R8, R6, PT ;  /* 0x000000060800720c */ /* 0x000fc40003f46270 */
[----:B------:R-:W-:Y:S01]  /*2860*/  ISETP.GE.AND P3, PT, R8, R5, PT ;  /* 0x000000050800720c */ /* 0x000fe20003f66270 */
[----:B------:R-:W-:Y:S01]  /*2870*/  HMMA.16816.F32.BF16 R68, R12, R24, R116 ;  /* 0x000000180c44723c */ /* 0x000fe20000041874 */
[----:B------:R-:W-:Y:S02]  /*2880*/  FSEL R97, R44, -INF , !P1 ;  /* 0xff8000002c617808 */ /* 0x000fe40004800000 */
[----:B------:R-:W-:Y:S01]  /*2890*/  ISETP.GE.AND P1, PT, R8, R4, PT ;  /* 0x000000040800720c */ /* 0x000fe20003f26270 */
[----:B------:R-:W-:Y:S01]  /*28a0*/  VIADD R8, R2, 0x20 ;  /* 0x0000002002087836 */ /* 0x000fe20000000000 */
[----:B------:R-:W-:Y:S02]  /*28b0*/  FSEL R198, R46, -INF , !P2 ;  /* 0xff8000002ec67808 */ /* 0x000fe40005000000 */
[----:B------:R-:W-:Y:S02]  /*28c0*/  FSEL R103, R38, -INF , !P1 ;  /* 0xff80000026677808 */ /* 0x000fe40004800000 */
[----:B------:R-:W-:-:S02]  /*28d0*/  ISETP.GE.AND P2, PT, R7, R3, PT ;  /* 0x000000030700720c */ /* 0x000fc40003f46270 */
[C---:B------:R-:W-:Y:S02]  /*28e0*/  ISETP.GE.AND P1, PT, R7.reuse, R5, PT ;  /* 0x000000050700720c */ /* 0x040fe40003f26270 */
[----:B------:R-:W-:Y:S02]  /*28f0*/  FSEL R98, R36, -INF , !P3 ;  /* 0xff80000024627808 */ /* 0x000fe40005800000 */
[----:B------:R-:W-:Y:S02]  /*2900*/  ISETP.GE.AND P3, PT, R7, R6, PT ;  /* 0x000000060700720c */ /* 0x000fe40003f66270 */
[----:B------:R-:W-:Y:S02]  /*2910*/  FSEL R96, R45, -INF , !P2 ;  /* 0xff8000002d607808 */ /* 0x000fe40005000000 */
[----:B------:R-:W-:Y:S02]  /*2920*/  FSEL R99, R37, -INF , !P1 ;  /* 0xff80000025637808 */ /* 0x000fe40004800000 */
[----:B------:R-:W-:Y:S01]  /*2930*/  ISETP.GE.AND P2, PT, R7, R4, PT ;  /* 0x000000040700720c */ /* 0x000fe20003f46270 */
[----:B------:R-:W-:Y:S01]  /*2940*/  VIADD R7, R2, 0x21 ;  /* 0x0000002102077836 */ /* 0x000fe20000000000 */
[----:B------:R-:W-:-:S02]  /*2950*/  ISETP.GE.AND P1, PT, R9, R6, PT ;  /* 0x000000060900720c */ /* 0x000fc40003f26270 */
[----:B------:R-:W-:Y:S02]  /*2960*/  FSEL R199, R47, -INF , !P3 ;  /* 0xff8000002fc77808 */ /* 0x000fe40005800000 */
[C---:B------:R-:W-:Y:S01]  /*2970*/  HMMA.16816.F32.BF16 R44, R16.reuse, R50, R92 ;  /* 0x00000032102c723c */ /* 0x040fe2000004185c */
[----:B------:R-:W-:Y:S01]  /*2980*/  ISETP.GE.AND P3, PT, R9, R3, PT ;  /* 0x000000030900720c */ /* 0x000fe20003f66270 */
[----:B------:R-:W-:Y:S01]  /*2990*/  VIADD R9, R2, 0x18 ;  /* 0x0000001802097836 */ /* 0x000fe20000000000 */
[----:B------:R-:W-:Y:S02]  /*29a0*/  FSEL R197, R39, -INF , !P2 ;  /* 0xff80000027c57808 */ /* 0x000fe40005000000 */
[----:B------:R-:W1:Y:S01]  /*29b0*/  LDSM.16.M88.4 R36, [R217+0x1400] ;  /* 0x00140000d924783b */ /* 0x000e620000000200 */
[----:B------:R-:W-:Y:S01]  /*29c0*/  FSEL R87, R40, -INF , !P3 ;  /* 0xff80000028577808 */ /* 0x000fe20005800000 */
[----:B------:R-:W-:Y:S01]  /*29d0*/  HMMA.16816.F32.BF16 R48, R16, R22, R108 ;  /* 0x000000161030723c */ /* 0x000fe2000004186c */
[----:B------:R-:W-:-:S02]  /*29e0*/  FSEL R92, R42, -INF , !P1 ;  /* 0xff8000002a5c7808 */ /* 0x000fc40004800000 */
[CC--:B------:R-:W-:Y:S02]  /*29f0*/  ISETP.GE.AND P1, PT, R20.reuse, R5.reuse, PT ;  /* 0x000000051400720c */ /* 0x0c0fe40003f26270 */
[----:B------:R-:W-:Y:S02]  /*2a00*/  ISETP.GE.AND P3, PT, R9, R5, PT ;  /* 0x000000050900720c */ /* 0x000fe40003f66270 */
[----:B------:R-:W-:Y:S02]  /*2a10*/  FSEL R95, R29, -INF , !P1 ;  /* 0xff8000001d5f7808 */ /* 0x000fe40004800000 */
[-C--:B------:R-:W-:Y:S02]  /*2a20*/  ISETP.GE.AND P1, PT, R20, R4.reuse, PT ;  /* 0x000000041400720c */ /* 0x080fe40003f26270 */
[----:B------:R-:W-:Y:S02]  /*2a30*/  ISETP.GE.AND P2, PT, R9, R4, PT ;  /* 0x000000040900720c */ /* 0x000fe40003f46270 */
[----:B------:R-:W-:-:S02]  /*2a40*/  FSEL R93, R28, -INF , !P3 ;  /* 0xff8000001c5d7808 */ /* 0x000fc40005800000 */
[----:B------:R-:W-:Y:S02]  /*2a50*/  FSEL R102, R31, -INF , !P1 ;  /* 0xff8000001f667808 */ /* 0x000fe40004800000 */
[-C--:B------:R-:W-:Y:S02]  /*2a60*/  ISETP.GE.AND P3, PT, R10, R3.reuse, PT ;  /* 0x000000030a00720c */ /* 0x080fe40003f66270 */
[----:B------:R-:W-:Y:S02]  /*2a70*/  FSEL R100, R30, -INF , !P2 ;  /* 0xff8000001e647808 */ /* 0x000fe40005000000 */
[----:B------:R-:W-:Y:S01]  /*2a80*/  ISETP.GE.AND P1, PT, R8, R3, PT ;  /* 0x000000030800720c */ /* 0x000fe20003f26270 */
[----:B------:R-:W-:Y:S01]  /*2a90*/  HMMA.16816.F32.BF16 R28, R12, R22, R112 ;  /* 0x000000160c1c723c */ /* 0x000fe20000041870 */
[----:B------:R-:W-:Y:S01]  /*2aa0*/  ISETP.GE.AND P2, PT, R10, R6, PT ;  /* 0x000000060a00720c */ /* 0x000fe20003f46270 */
[----:B------:R-:W-:Y:S01]  /*2ab0*/  VIADD R10, R2, 0x38 ;  /* 0x00000038020a7836 */ /* 0x000fe20000000000 */
[----:B------:R-:W-:-:S02]  /*2ac0*/  FSEL R86, R41, -INF , !P3 ;  /* 0xff80000029567808 */ /* 0x000fc40005800000 */
[----:B------:R-:W-:Y:S02]  /*2ad0*/  FSEL R205, R64, -INF , !P1 ;  /* 0xff80000040cd7808 */ /* 0x000fe40004800000 */
[----:B------:R-:W-:Y:S02]  /*2ae0*/  FSEL R88, R43, -INF , !P2 ;  /* 0xff8000002b587808 */ /* 0x000fe40005000000 */
[C---:B------:R-:W-:Y:S01]  /*2af0*/  ISETP.GE.AND P3, PT, R8.reuse, R5, PT ;  /* 0x000000050800720c */ /* 0x040fe20003f66270 */
[----:B------:R-:W2:Y:S01]  /*2b00*/  LDSM.16.M88.4 R40, [R217+0x1c00] ;  /* 0x001c0000d928783b */ /* 0x000ea20000000200 */
[C---:B------:R-:W-:Y:S02]  /*2b10*/  ISETP.GE.AND P1, PT, R8.reuse, R4, PT ;  /* 0x000000040800720c */ /* 0x040fe40003f26270 */
[----:B------:R-:W-:Y:S01]  /*2b20*/  ISETP.GE.AND P2, PT, R8, R6, PT ;  /* 0x000000060800720c */ /* 0x000fe20003f46270 */
[----:B------:R-:W-:Y:S01]  /*2b30*/  VIADD R8, R2, 0x30 ;  /* 0x0000003002087836 */ /* 0x000fe20000000000 */
[----:B------:R-:W-:Y:S01]  /*2b40*/  FSEL R112, R52, -INF , !P3 ;  /* 0xff80000034707808 */ /* 0x000fe20005800000 */
[----:B-1----:R-:W-:Y:S01]  /*2b50*/  HMMA.16816.F32.BF16 R80, R16, R36, R104 ;  /* 0x000000241050723c */ /* 0x002fe20000041868 */
[----:B------:R-:W-:-:S02]  /*2b60*/  FSEL R114, R54, -INF , !P1 ;  /* 0xff80000036727808 */ /* 0x000fc40004800000 */
[----:B------:R-:W-:Y:S02]  /*2b70*/  FSEL R206, R66, -INF , !P2 ;  /* 0xff80000042ce7808 */ /* 0x000fe40005000000 */
[C---:B------:R-:W-:Y:S02]  /*2b80*/  ISETP.GE.AND P3, PT, R7.reuse, R6, PT ;  /* 0x000000060700720c */ /* 0x040fe40003f66270 */
[C---:B------:R-:W-:Y:S02]  /*2b90*/  ISETP.GE.AND P1, PT, R7.reuse, R5, PT ;  /* 0x000000050700720c */ /* 0x040fe40003f26270 */
[----:B------:R-:W-:Y:S02]  /*2ba0*/  ISETP.GE.AND P2, PT, R7, R3, PT ;  /* 0x000000030700720c */ /* 0x000fe40003f46270 */
[----:B------:R-:W-:Y:S02]  /*2bb0*/  FSEL R207, R67, -INF , !P3 ;  /* 0xff80000043cf7808 */ /* 0x000fe40005800000 */
[----:B------:R-:W-:-:S02]  /*2bc0*/  FSEL R113, R53, -INF , !P1 ;  /* 0xff80000035717808 */ /* 0x000fc40004800000 */
[----:B------:R-:W-:Y:S02]  /*2bd0*/  FSEL R119, R65, -INF , !P2 ;  /* 0xff80000041777808 */ /* 0x000fe40005000000 */
[C---:B------:R-:W-:Y:S01]  /*2be0*/  ISETP.GE.AND P3, PT, R9.reuse, R3, PT ;  /* 0x000000030900720c */ /* 0x040fe20003f66270 */
[----:B------:R-:W-:Y:S01]  /*2bf0*/  HMMA.16816.F32.BF16 R64, R12, R36, R128 ;  /* 0x000000240c40723c */ /* 0x000fe20000041880 */
[----:B------:R-:W-:Y:S01]  /*2c00*/  ISETP.GE.AND P1, PT, R9, R6, PT ;  /* 0x000000060900720c */ /* 0x000fe20003f26270 */
[C---:B------:R-:W-:Y:S01]  /*2c10*/  VIADD R9, R2.reuse, 0x28 ;  /* 0x0000002802097836 */ /* 0x040fe20000000000 */
[----:B------:R-:W-:Y:S01]  /*2c20*/  ISETP.GE.AND P2, PT, R7, R4, PT ;  /* 0x000000040700720c */ /* 0x000fe20003f46270 */
[----:B------:R-:W-:Y:S01]  /*2c30*/  VIADD R7, R2, 0x31 ;  /* 0x0000003102077836 */ /* 0x000fe20000000000 */
[----:B------:R-:W-:Y:S02]  /*2c40*/  FSEL R85, R44, -INF , !P3 ;  /* 0xff8000002c557808 */ /* 0x000fe40005800000 */
[----:B------:R-:W-:-:S02]  /*2c50*/  FSEL R115, R55, -INF , !P2 ;  /* 0xff80000037737808 */ /* 0x000fc40005000000 */
[-C--:B------:R-:W-:Y:S01]  /*2c60*/  ISETP.GE.AND P3, PT, R9, R5.reuse, PT ;  /* 0x000000050900720c */ /* 0x080fe20003f66270 */
[-C--:B------:R-:W-:Y:S01]  /*2c70*/  HMMA.16816.F32.BF16 R52, R16, R56.reuse, R164 ;  /* 0x000000381034723c */ /* 0x080fe200000418a4 */
[----:B------:R-:W-:Y:S02]  /*2c80*/  FSEL R101, R46, -INF , !P1 ;  /* 0xff8000002e657808 */ /* 0x000fe40004800000 */
[----:B------:R-:W-:Y:S02]  /*2c90*/  ISETP.GE.AND P2, PT, R11, R5, PT ;  /* 0x000000050b00720c */ /* 0x000fe40003f46270 */
[----:B------:R-:W-:Y:S01]  /*2ca0*/  ISETP.GE.AND P1, PT, R9, R4, PT ;  /* 0x000000040900720c */ /* 0x000fe20003f26270 */
[----:B------:R-:W-:Y:S01]  /*2cb0*/  HMMA.16816.F32.BF16 R56, R12, R56, R168 ;  /* 0x000000380c38723c */ /* 0x000fe200000418a8 */
[----:B------:R-:W-:Y:S02]  /*2cc0*/  FSEL R108, R28, -INF , !P3 ;  /* 0xff8000001c6c7808 */ /* 0x000fe40005800000 */
[----:B------:R-:W-:-:S02]  /*2cd0*/  FSEL R109, R29, -INF , !P2 ;  /* 0xff8000001d6d7808 */ /* 0x000fc40005000000 */
[----:B------:R-:W-:Y:S02]  /*2ce0*/  ISETP.GE.AND P3, PT, R20, R3, PT ;  /* 0x000000031400720c */ /* 0x000fe40003f66270 */
[----:B------:R-:W-:Y:S02]  /*2cf0*/  FSEL R110, R30, -INF , !P1 ;  /* 0xff8000001e6e7808 */ /* 0x000fe40004800000 */
[----:B------:R-:W-:Y:S02]  /*2d00*/  ISETP.GE.AND P2, PT, R20, R6, PT ;  /* 0x000000061400720c */ /* 0x000fe40003f46270 */
[----:B------:R-:W-:Y:S01]  /*2d10*/  ISETP.GE.AND P1, PT, R11, R4, PT ;  /* 0x000000040b00720c */ /* 0x000fe20003f26270 */
[----:B------:R-:W-:Y:S01]  /*2d20*/  HMMA.16816.F32.BF16 R20, R12, R34, R124 ;  /* 0x000000220c14723c */ /* 0x000fe2000004187c */
[----:B------:R-:W-:Y:S02]  /*2d30*/  FSEL R91, R47, -INF , !P2 ;  /* 0xff8000002f5b7808 */ /* 0x000fe40005000000 */
[----:B------:R-:W-:-:S02]  /*2d40*/  FSEL R106, R31, -INF , !P1 ;  /* 0xff8000001f6a7808 */ /* 0x000fc40004800000 */
[C---:B------:R-:W-:Y:S01]  /*2d50*/  ISETP.GE.AND P2, PT, R8.reuse, R3, PT ;  /* 0x000000030800720c */ /* 0x040fe20003f46270 */
[----:B------:R-:W-:Y:S01]  /*2d60*/  HMMA.16816.F32.BF16 R32, R16, R34, R120 ;  /* 0x000000221020723c */ /* 0x000fe20000041878 */
[----:B------:R-:W-:Y:S01]  /*2d70*/  ISETP.GE.AND P1, PT, R8, R6, PT ;  /* 0x000000060800720c */ /* 0x000fe20003f26270 */
[----:B------:R-:W1:Y:S01]  /*2d80*/  LDSM.16.M88.4 R28, [R217+0x1800] ;  /* 0x00180000d91c783b */ /* 0x000e620000000200 */
[----:B------:R-:W-:Y:S01]  /*2d90*/  FSEL R84, R45, -INF , !P3 ;  /* 0xff8000002d547808 */ /* 0x000fe20005800000 */
[----:B------:R-:W-:-:S04]  /*2da0*/  DEPBAR.LE SB0, 0x0 ;  /* 0x000080000000791a */ /* 0x000fc80000000000 */
[----:B------:R-:W-:Y:S01]  /*2db0*/  FSEL R118, R76, -INF , !P2 ;  /* 0xff8000004c767808 */ /* 0x000fe20005000000 */
[-C--:B------:R-:W-:Y:S01]  /*2dc0*/  HMMA.16816.F32.BF16 R44, R16, R38.reuse, R152 ;  /* 0x00000026102c723c */ /* 0x080fe20000041898 */
[----:B------:R-:W-:Y:S01]  /*2dd0*/  BAR.SYNC.DEFER_BLOCKING 0x0 ;  /* 0x0000000000007b1d */ /* 0x000fe20000010000 */
[C---:B------:R-:W-:Y:S02]  /*2de0*/  ISETP.GE.AND P3, PT, R8.reuse, R5, PT ;  /* 0x000000050800720c */ /* 0x040fe40003f66270 */
[----:B------:R-:W-:Y:S01]  /*2df0*/  ISETP.GE.AND P2, PT, R8, R4, PT ;  /* 0x000000040800720c */ /* 0x000fe20003f46270 */
[----:B------:R-:W-:Y:S01]  /*2e00*/  VIADD R8, R2, 0x40 ;  /* 0x0000004002087836 */ /* 0x000fe20000000000 */
[----:B------:R-:W-:Y:S01]  /*2e10*/  FSEL R220, R78, -INF , !P1 ;  /* 0xff8000004edc7808 */ /* 0x000fe20004800000 */
[----:B------:R-:W-:Y:S01]  /*2e20*/  HMMA.16816.F32.BF16 R36, R12, R38, R184 ;  /* 0x000000260c24723c */ /* 0x000fe200000418b8 */
[----:B------:R-:W-:Y:S02]  /*2e30*/  ISETP.GE.AND P1, PT, R7, R3, PT ;  /* 0x000000030700720c */ /* 0x000fe40003f26270 */
[----:B------:R-:W-:-:S02]  /*2e40*/  FSEL R130, R60, -INF , !P3 ;  /* 0xff8000003c827808 */ /* 0x000fc40005800000 */
[----:B------:R-:W-:Y:S02]  /*2e50*/  FSEL R219, R62, -INF , !P2 ;  /* 0xff8000003edb7808 */ /* 0x000fe40005000000 */
[C---:B------:R-:W-:Y:S02]  /*2e60*/  ISETP.GE.AND P3, PT, R7.reuse, R6, PT ;  /* 0x000000060700720c */ /* 0x040fe40003f66270 */
[----:B------:R-:W-:Y:S02]  /*2e70*/  ISETP.GE.AND P2, PT, R7, R5, PT ;  /* 0x000000050700720c */ /* 0x000fe40003f46270 */
[----:B------:R-:W-:Y:S02]  /*2e80*/  FSEL R126, R77, -INF , !P1 ;  /* 0xff8000004d7e7808 */ /* 0x000fe40004800000 */
[----:B------:R-:W-:Y:S01]  /*2e90*/  ISETP.GE.AND P1, PT, R7, R4, PT ;  /* 0x000000040700720c */ /* 0x000fe20003f26270 */
[----:B------:R-:W-:Y:S01]  /*2ea0*/  VIADD R7, R2, 0x41 ;  /* 0x0000004102077836 */ /* 0x000fe20000000000 */
[----:B------:R-:W-:-:S02]  /*2eb0*/  FSEL R221, R79, -INF , !P3 ;  /* 0xff8000004fdd7808 */ /* 0x000fc40005800000 */
[----:B------:R-:W-:Y:S01]  /*2ec0*/  FSEL R208, R61, -INF , !P2 ;  /* 0xff8000003dd07808 */ /* 0x000fe20005000000 */
[----:B--2---:R-:W-:Y:S01]  /*2ed0*/  HMMA.16816.F32.BF16 R76, R12, R40, R180 ;  /* 0x000000280c4c723c */ /* 0x004fe200000418b4 */
[C---:B------:R-:W-:Y:S02]  /*2ee0*/  ISETP.GE.AND P3, PT, R9.reuse, R3, PT ;  /* 0x000000030900720c */ /* 0x040fe40003f66270 */
[----:B------:R-:W-:Y:S01]  /*2ef0*/  ISETP.GE.AND P2, PT, R9, R6, PT ;  /* 0x000000060900720c */ /* 0x000fe20003f46270 */
[----:B------:R-:W-:Y:S01]  /*2f00*/  VIADD R9, R2, 0x39 ;  /* 0x0000003902097836 */ /* 0x000fe20000000000 */
[----:B------:R-:W-:Y:S02]  /*2f10*/  FSEL R218, R63, -INF , !P1 ;  /* 0xff8000003fda7808 */ /* 0x000fe40004800000 */
[----:B------:R-:W-:Y:S01]  /*2f20*/  ISETP.GE.AND P1, PT, R10, R5, PT ;  /* 0x000000050a00720c */ /* 0x000fe20003f26270 */
[----:B-1----:R-:W-:Y:S01]  /*2f30*/  HMMA.16816.F32.BF16 R60, R16, R30, R156 ;  /* 0x0000001e103c723c */ /* 0x002fe2000004189c */
[----:B------:R-:W-:-:S02]  /*2f40*/  FSEL R121, R50, -INF , !P2 ;  /* 0xff80000032797808 */ /* 0x000fc40005000000 */
[----:B------:R-:W-:Y:S02]  /*2f50*/  FSEL R111, R48, -INF , !P3 ;  /* 0xff800000306f7808 */ /* 0x000fe40005800000 */
[-C--:B------:R-:W-:Y:S02]  /*2f60*/  ISETP.GE.AND P2, PT, R10, R4.reuse, PT ;  /* 0x000000040a00720c */ /* 0x080fe40003f46270 */
[----:B------:R-:W-:Y:S02]  /*2f70*/  FSEL R131, R20, -INF , !P1 ;  /* 0xff80000014837808 */ /* 0x000fe40004800000 */
[C---:B------:R-:W-:Y:S02]  /*2f80*/  ISETP.GE.AND P3, PT, R9.reuse, R5, PT ;  /* 0x000000050900720c */ /* 0x040fe40003f66270 */
[----:B------:R-:W-:Y:S02]  /*2f90*/  ISETP.GE.AND P1, PT, R9, R4, PT ;  /* 0x000000040900720c */ /* 0x000fe40003f26270 */
[----:B------:R-:W-:-:S02]  /*2fa0*/  FSEL R210, R22, -INF , !P2 ;  /* 0xff80000016d27808 */ /* 0x000fc40005000000 */
[-C--:B------:R-:W-:Y:S02]  /*2fb0*/  ISETP.GE.AND P2, PT, R11, R3.reuse, PT ;  /* 0x000000030b00720c */ /* 0x080fe40003f46270 */
[----:B------:R-:W-:Y:S02]  /*2fc0*/  FSEL R209, R21, -INF , !P3 ;  /* 0xff80000015d17808 */ /* 0x000fe40005800000 */
[----:B------:R-:W-:Y:S02]  /*2fd0*/  FSEL R211, R23, -INF , !P1 ;  /* 0xff80000017d37808 */ /* 0x000fe40004800000 */
[-C--:B------:R-:W-:Y:S01]  /*2fe0*/  HMMA.16816.F32.BF16 R20, R12, R26.reuse, R160 ;  /* 0x0000001a0c14723c */ /* 0x080fe200000418a0 */
[----:B------:R-:W-:Y:S02]  /*2ff0*/  FSEL R107, R49, -INF , !P2 ;  /* 0xff800000316b7808 */ /* 0x000fe40005000000 */
[-C--:B------:R-:W-:Y:S02]  /*3000*/  ISETP.GE.AND P3, PT, R11, R6.reuse, PT ;  /* 0x000000060b00720c */ /* 0x080fe40003f66270 */
[C---:B------:R-:W-:Y:S01]  /*3010*/  ISETP.GE.AND P1, PT, R8.reuse, R3, PT ;  /* 0x000000030800720c */ /* 0x040fe20003f26270 */
[----:B------:R-:W-:Y:S01]  /*3020*/  HMMA.16816.F32.BF16 R24, R16, R26, R136 ;  /* 0x0000001a1018723c */ /* 0x000fe20000041888 */
[----:B------:R-:W-:-:S02]  /*3030*/  ISETP.GE.AND P2, PT, R8, R6, PT ;  /* 0x000000060800720c */ /* 0x000fc40003f46270 */
[----:B------:R-:W-:Y:S02]  /*3040*/  FSEL R53, R53, -INF , !P5 ;  /* 0xff80000035357808 */ /* 0x000fe40006800000 */
[----:B------:R-:W-:Y:S02]  /*3050*/  ISETP.GE.AND P5, PT, R2, R3, PT ;  /* 0x000000030200720c */ /* 0x000fe40003fa6270 */
[----:B------:R-:W-:Y:S02]  /*3060*/  FSEL R120, R51, -INF , !P3 ;  /* 0xff80000033787808 */ /* 0x000fe40005800000 */
[----:B------:R-:W-:Y:S01]  /*3070*/  FSEL R164, R72, -INF , !P1 ;  /* 0xff80000048a47808 */ /* 0x000fe20004800000 */
[----:B------:R-:W-:Y:S01]  /*3080*/  HMMA.16816.F32.BF16 R48, R16, R42, R144 ;  /* 0x0000002a1030723c */ /* 0x000fe20000041890 */
[----:B------:R-:W-:Y:S02]  /*3090*/  FSEL R231, R74, -INF , !P2 ;  /* 0xff8000004ae77808 */ /* 0x000fe40005000000 */
[----:B------:R-:W-:-:S02]  /*30a0*/  ISETP.GE.AND P3, PT, R8, R5, PT ;  /* 0x000000050800720c */ /* 0x000fc40003f66270 */
[----:B------:R-:W-:Y:S02]  /*30b0*/  ISETP.GE.AND P1, PT, R8, R4, PT ;  /* 0x000000040800720c */ /* 0x000fe40003f26270 */
[----:B------:R-:W-:Y:S02]  /*30c0*/  ISETP.GE.AND P2, PT, R7, R3, PT ;  /* 0x000000030700720c */ /* 0x000fe40003f46270 */
[----:B------:R-:W-:Y:S02]  /*30d0*/  FSEL R52, R52, -INF , !P5 ;  /* 0xff80000034347808 */ /* 0x000fe40006800000 */
[----:B------:R-:W-:Y:S02]  /*30e0*/  FSEL R167, R68, -INF , !P3 ;  /* 0xff80000044a77808 */ /* 0x000fe40005800000 */
[----:B------:R-:W-:Y:S02]  /*30f0*/  FSEL R226, R70, -INF , !P1 ;  /* 0xff80000046e27808 */ /* 0x000fe40004800000 */
[----:B------:R-:W-:-:S02]  /*3100*/  FSEL R160, R73, -INF , !P2 ;  /* 0xff80000049a07808 */ /* 0x000fc40005000000 */
[C---:B------:R-:W-:Y:S02]  /*3110*/  ISETP.GE.AND P3, PT, R7.reuse, R6, PT ;  /* 0x000000060700720c */ /* 0x040fe40003f66270 */
[C---:B------:R-:W-:Y:S02]  /*3120*/  ISETP.GE.AND P1, PT, R7.reuse, R5, PT ;  /* 0x000000050700720c */ /* 0x040fe40003f26270 */
[----:B------:R-:W-:Y:S01]  /*3130*/  ISETP.GE.AND P2, PT, R7, R4, PT ;  /* 0x000000040700720c */ /* 0x000fe20003f46270 */
[----:B------:R-:W-:Y:S01]  /*3140*/  VIADD R7, R2, 0x48 ;  /* 0x0000004802077836 */ /* 0x000fe20000000000 */
[----:B------:R-:W-:Y:S02]  /*3150*/  FMNMX.FTZ R8, R52, R53, !PT ;  /* 0x0000003534087209 */ /* 0x000fe40007810000 */
[----:B------:R-:W-:Y:S02]  /*3160*/  FSEL R230, R75, -INF , !P3 ;  /* 0xff8000004be67808 */ /* 0x000fe40005800000 */
[----:B------:R-:W-:Y:S01]  /*3170*/  FMNMX.FTZ R8, R87, R8, !PT ;  /* 0x0000000857087209 */ /* 0x000fe20007810000 */
[----:B------:R-:W-:Y:S01]  /*3180*/  HMMA.16816.F32.BF16 R72, R16, R40, R140 ;  /* 0x000000281048723c */ /* 0x000fe2000004188c */
[----:B------:R-:W-:-:S02]  /*3190*/  FSEL R166, R69, -INF , !P1 ;  /* 0xff80000045a67808 */ /* 0x000fc40004800000 */
[----:B------:R-:W-:Y:S02]  /*31a0*/  FSEL R224, R71, -INF , !P2 ;  /* 0xff80000047e07808 */ /* 0x000fe40005000000 */
[CC--:B------:R-:W-:Y:S01]  /*31b0*/  ISETP.GE.AND P3, PT, R10.reuse, R3.reuse, PT ;  /* 0x000000030a00720c */ /* 0x0c0fe20003f66270 */
[----:B------:R-:W-:Y:S01]  /*31c0*/  HMMA.16816.F32.BF16 R68, R16, R28, R132 ;  /* 0x0000001c1044723c */ /* 0x000fe20000041884 */
[----:B------:R-:W-:Y:S02]  /*31d0*/  ISETP.GE.AND P1, PT, R10, R6, PT ;  /* 0x000000060a00720c */ /* 0x000fe40003f26270 */
[-C--:B------:R-:W-:Y:S02]  /*31e0*/  ISETP.GE.AND P2, PT, R9, R3.reuse, PT ;  /* 0x000000030900720c */ /* 0x080fe40003f46270 */
[----:B------:R-:W-:Y:S01]  /*31f0*/  ISETP.GE.AND P5, PT, R7, R4, PT ;  /* 0x000000040700720c */ /* 0x000fe20003fa6270 */
[----:B------:R-:W-:Y:S01]  /*3200*/  HMMA.16816.F32.BF16 R40, R12, R42, R200 ;  /* 0x0000002a0c28723c */ /* 0x000fe200000418c8 */
[----:B------:R-:W-:Y:S01]  /*3210*/  FMNMX.FTZ R8, R86, R8, !PT ;  /* 0x0000000856087209 */ /* 0x000fe20007810000 */
[----:B------:R-:W-:Y:S01]  /*3220*/  VIADD R18, R2, 0x60 ;  /* 0x0000006002127836 */ /* 0x000fe20000000000 */
[----:B------:R-:W-:Y:S01]  /*3230*/  FSEL R117, R32, -INF , !P3 ;  /* 0xff80000020757808 */ /* 0x000fe20005800000 */
[----:B------:R-:W-:Y:S01]  /*3240*/  VIADD R17, R2, 0x61 ;  /* 0x0000006102117836 */ /* 0x000fe20000000000 */
[----:B------:R-:W-:Y:S01]  /*3250*/  FSEL R142, R34, -INF , !P1 ;  /* 0xff800000228e7808 */ /* 0x000fe20004800000 */
[C---:B------:R-:W-:Y:S01]  /*3260*/  VIADD R16, R2.reuse, 0x68 ;  /* 0x0000006802107836 */ /* 0x040fe20000000000 */
[----:B------:R-:W-:Y:S01]  /*3270*/  FSEL R116, R33, -INF , !P2 ;  /* 0xff80000021747808 */ /* 0x000fe20005000000 */
[----:B------:R-:W-:Y:S01]  /*3280*/  VIADD R19, R2, 0x70 ;  /* 0x0000007002137836 */ /* 0x000fe20000000000 */
[----:B------:R-:W-:Y:S01]  /*3290*/  FSEL R222, R22, -INF , !P5 ;  /* 0xff80000016de7808 */ /* 0x000fe20006800000 */
[C---:B------:R-:W-:Y:S01]  /*32a0*/  VIADD R22, R2.reuse, 0x79 ;  /* 0x0000007902167836 */ /* 0x040fe20000000000 */
[----:B------:R-:W-:Y:S01]  /*32b0*/  ISETP.GE.AND P3, PT, R9, R6, PT ;  /* 0x000000060900720c */ /* 0x000fe20003f66270 */
[----:B------:R-:W-:Y:S01]  /*32c0*/  VIADD R9, R2, 0x49 ;  /* 0x0000004902097836 */ /* 0x000fe20000000000 */
[----:B------:R-:W-:-:S02]  /*32d0*/  ISETP.GE.AND P1, PT, R7, R3, PT ;  /* 0x000000030700720c */ /* 0x000fc40003f26270 */
[C---:B------:R-:W-:Y:S02]  /*32e0*/  ISETP.GE.AND P2, PT, R7.reuse, R5, PT ;  /* 0x000000050700720c */ /* 0x040fe40003f46270 */
[----:B------:R-:W-:Y:S02]  /*32f0*/  ISETP.GE.AND P5, PT, R7, R6, PT ;  /* 0x000000060700720c */ /* 0x000fe40003fa6270 */
[----:B------:R-:W-:Y:S02]  /*3300*/  FMNMX.FTZ R7, R97, R8, !PT ;  /* 0x0000000861077209 */ /* 0x000fe40007810000 */
[----:B------:R-:W-:Y:S01]  /*3310*/  FSEL R161, R20, -INF , !P2 ;  /* 0xff80000014a17808 */ /* 0x000fe20005000000 */
[----:B------:R-:W-:Y:S01]  /*3320*/  VIADD R20, R2, 0x71 ;  /* 0x0000007102147836 */ /* 0x000fe20000000000 */
[----:B------:R-:W-:Y:S01]  /*3330*/  FMNMX.FTZ R8, R96, R7, !PT ;  /* 0x0000000760087209 */ /* 0x000fe20007810000 */
[----:B------:R-:W-:Y:S01]  /*3340*/  VIADD R7, R2, 0x50 ;  /* 0x0000005002077836 */ /* 0x000fe20000000000 */
[----:B------:R-:W-:-:S02]  /*3350*/  ISETP.GE.AND P2, PT, R9, R5, PT ;  /* 0x000000050900720c */ /* 0x000fc40003f46270 */
[----:B------:R-:W-:Y:S02]  /*3360*/  FMNMX.FTZ R8, R85, R8, !PT ;  /* 0x0000000855087209 */ /* 0x000fe40007810000 */
[----:B------:R-:W-:Y:S01]  /*3370*/  FSEL R162, R21, -INF , !P2 ;  /* 0xff80000015a27808 */ /* 0x000fe20005000000 */
[----:B------:R-:W-:Y:S01]  /*3380*/  VIADD R21, R2, 0x78 ;  /* 0x0000007802157836 */ /* 0x000fe20000000000 */
[----:B------:R-:W-:Y:S02]  /*3390*/  ISETP.GE.AND P2, PT, R9, R4, PT ;  /* 0x000000040900720c */ /* 0x000fe40003f46270 */
[----:B------:R-:W-:Y:S02]  /*33a0*/  FMNMX.FTZ R8, R84, R8, !PT ;  /* 0x0000000854087209 */ /* 0x000fe40007810000 */
[----:B------:R-:W-:Y:S02]  /*33b0*/  FSEL R223, R23, -INF , !P2 ;  /* 0xff80000017df7808 */ /* 0x000fe40005000000 */
[----:B------:R-:W-:-:S02]  /*33c0*/  ISETP.GE.AND P2, PT, R7, R3, PT ;  /* 0x000000030700720c */ /* 0x000fc40003f46270 */
[----:B------:R-:W-:Y:S02]  /*33d0*/  FMNMX.FTZ R8, R205, R8, !PT ;  /* 0x00000008cd087209 */ /* 0x000fe40007810000 */
[----:B------:R-:W-:Y:S02]  /*33e0*/  FSEL R141, R35, -INF , !P3 ;  /* 0xff800000238d7808 */ /* 0x000fe40005800000 */
[----:B------:R-:W-:Y:S01]  /*33f0*/  FSEL R129, R24, -INF , !P1 ;  /* 0xff80000018817808 */ /* 0x000fe20004800000 */
[----:B------:R-:W-:Y:S01]  /*3400*/  HMMA.16816.F32.BF16 R32, R12, R28, R172 ;  /* 0x0000001c0c20723c */ /* 0x000fe200000418ac */
[----:B------:R-:W-:Y:S02]  /*3410*/  FSEL R133, R80, -INF , !P2 ;  /* 0xff80000050857808 */ /* 0x000fe40005000000 */
[C---:B------:R-:W-:Y:S02]  /*3420*/  ISETP.GE.AND P1, PT, R7.reuse, R6, PT ;  /* 0x000000060700720c */ /* 0x040fe40003f26270 */
[----:B------:R-:W-:-:S02]  /*3430*/  ISETP.GE.AND P3, PT, R7, R5, PT ;  /* 0x000000050700720c */ /* 0x000fc40003f66270 */
[----:B------:R-:W-:Y:S01]  /*3440*/  ISETP.GE.AND P2, PT, R7, R4, PT ;  /* 0x000000040700720c */ /* 0x000fe20003f46270 */
[----:B------:R-:W-:Y:S01]  /*3450*/  VIADD R7, R2, 0x51 ;  /* 0x0000005102077836 */ /* 0x000fe20000000000 */
[----:B------:R-:W-:Y:S02]  /*3460*/  FMNMX.FTZ R8, R119, R8, !PT ;  /* 0x0000000877087209 */ /* 0x000fe40007810000 */
[----:B------:R-:W-:Y:S02]  /*3470*/  FSEL R228, R82, -INF , !P1 ;  /* 0xff80000052e47808 */ /* 0x000fe40004800000 */
[----:B------:R-:W-:Y:S02]  /*3480*/  FMNMX.FTZ R8, R111, R8, !PT ;  /* 0x000000086f087209 */ /* 0x000fe40007810000 */
[----:B------:R-:W-:Y:S02]  /*3490*/  ISETP.GE.AND P1, PT, R7, R3, PT ;  /* 0x000000030700720c */ /* 0x000fe40003f26270 */
[----:B------:R-:W-:-:S02]  /*34a0*/  FMNMX.FTZ R8, R107, R8, !PT ;  /* 0x000000086b087209 */ /* 0x000fc40007810000 */
[----:B------:R-:W-:Y:S02]  /*34b0*/  FSEL R232, R64, -INF , !P3 ;  /* 0xff80000040e87808 */ /* 0x000fe40005800000 */
[----:B------:R-:W-:Y:S02]  /*34c0*/  FSEL R234, R66, -INF , !P2 ;  /* 0xff80000042ea7808 */ /* 0x000fe40005000000 */
[----:B------:R-:W-:Y:S02]  /*34d0*/  FSEL R132, R81, -INF , !P1 ;  /* 0xff80000051847808 */ /* 0x000fe40004800000 */
[C---:B------:R-:W-:Y:S02]  /*34e0*/  ISETP.GE.AND P3, PT, R7.reuse, R6, PT ;  /* 0x000000060700720c */ /* 0x040fe40003f66270 */
[C---:B------:R-:W-:Y:S02]  /*34f0*/  ISETP.GE.AND P2, PT, R7.reuse, R5, PT ;  /* 0x000000050700720c */ /* 0x040fe40003f46270 */
[----:B------:R-:W-:-:S02]  /*3500*/  ISETP.GE.AND P1, PT, R7, R4, PT ;  /* 0x000000040700720c */ /* 0x000fc40003f26270 */
[----:B------:R-:W-:Y:S02]  /*3510*/  FMNMX.FTZ R7, R118, R8, !PT ;  /* 0x0000000876077209 */ /* 0x000fe40007810000 */
[----:B------:R-:W-:Y:S02]  /*3520*/  FSEL R227, R83, -INF , !P3 ;  /* 0xff80000053e37808 */ /* 0x000fe40005800000 */
[----:B------:R-:W-:Y:S01]  /*3530*/  FMNMX.FTZ R8, R126, R7, !PT ;  /* 0x000000077e087209 */ /* 0x000fe20007810000 */
[----:B------:R-:W-:Y:S01]  /*3540*/  VIADD R7, R2, 0x58 ;  /* 0x0000005802077836 */ /* 0x000fe20000000000 */
[----:B------:R-:W-:Y:S02]  /*3550*/  FSEL R229, R65, -INF , !P2 ;  /* 0xff80000041e57808 */ /* 0x000fe40005000000 */
[----:B------:R-:W-:Y:S02]  /*3560*/  FMNMX.FTZ R8, R117, R8, !PT ;  /* 0x0000000875087209 */ /* 0x000fe40007810000 */
[----:B------:R-:W-:-:S02]  /*3570*/  ISETP.GE.AND P3, PT, R9, R3, PT ;  /* 0x000000030900720c */ /* 0x000fc40003f66270 */
[----:B------:R-:W-:Y:S02]  /*3580*/  FMNMX.FTZ R8, R116, R8, !PT ;  /* 0x0000000874087209 */ /* 0x000fe40007810000 */
[----:B------:R-:W-:Y:S01]  /*3590*/  ISETP.GE.AND P2, PT, R9, R6, PT ;  /* 0x000000060900720c */ /* 0x000fe20003f46270 */
[----:B------:R-:W-:Y:S01]  /*35a0*/  VIADD R9, R2, 0x59 ;  /* 0x0000005902097836 */ /* 0x000fe20000000000 */
[----:B------:R-:W-:Y:S02]  /*35b0*/  FMNMX.FTZ R8, R164, R8, !PT ;  /* 0x00000008a4087209 */ /* 0x000fe40007810000 */
[----:B------:R-:W-:Y:S02]  /*35c0*/  FSEL R233, R67, -INF , !P1 ;  /* 0xff80000043e97808 */ /* 0x000fe40004800000 */
[----:B------:R-:W-:Y:S01]  /*35d0*/  FSEL R169, R26, -INF , !P5 ;  /* 0xff8000001aa97808 */ /* 0x000fe20006800000 */
[----:B------:R-:W-:Y:S01]  /*35e0*/  HMMA.16816.F32.BF16 R64, R12, R30, R188 ;  /* 0x0000001e0c40723c */ /* 0x000fe200000418bc */
        /* <DEDUP_REMOVED lines=9> */
[----:B------:R-:W-:Y:S02]  /*3680*/  ISETP.GE.AND P5, PT, R9, R3, PT ;  /* 0x000000030900720c */ /* 0x000fe40003fa6270 */
[----:B------:R-:W-:Y:S02]  /*3690*/  FMNMX.FTZ R7, R122, R7, !PT ;  /* 0x000000077a077209 */ /* 0x000fe40007810000 */
[----:B------:R-:W-:Y:S02]  /*36a0*/  FSEL R174, R46, -INF , !P2 ;  /* 0xff8000002eae7808 */ /* 0x000fe40005000000 */
[----:B------:R-:W-:Y:S01]  /*36b0*/  FMNMX.FTZ R8, R133, R7, !PT ;  /* 0x0000000785087209 */ /* 0x000fe20007810000 */
[----:B------:R-:W-:Y:S01]  /*36c0*/  VIADD R7, R2, 0x69 ;  /* 0x0000006902077836 */ /* 0x000fe20000000000 */
[----:B------:R-:W-:-:S02]  /*36d0*/  ISETP.GE.AND P2, PT, R9, R6, PT ;  /* 0x000000060900720c */ /* 0x000fc40003f46270 */
[----:B------:R-:W-:Y:S02]  /*36e0*/  FMNMX.FTZ R8, R132, R8, !PT ;  /* 0x0000000884087209 */ /* 0x000fe40007810000 */
[----:B------:R-:W-:Y:S02]  /*36f0*/  FSEL R123, R45, -INF , !P5 ;  /* 0xff8000002d7b7808 */ /* 0x000fe40006800000 */
[-C--:B------:R-:W-:Y:S02]  /*3700*/  ISETP.GE.AND P5, PT, R18, R3.reuse, PT ;  /* 0x000000031200720c */ /* 0x080fe40003fa6270 */
[----:B------:R-:W-:Y:S02]  /*3710*/  FMNMX.FTZ R8, R127, R8, !PT ;  /* 0x000000087f087209 */ /* 0x000fe40007810000 */
[----:B------:R-:W-:Y:S02]  /*3720*/  FSEL R170, R47, -INF , !P2 ;  /* 0xff8000002faa7808 */ /* 0x000fe40005000000 */
        /* <DEDUP_REMOVED lines=9> */
[----:B------:R-:W-:Y:S02]  /*37c0*/  FSEL R135, R60, -INF , !P5 ;  /* 0xff8000003c877808 */ /* 0x000fe40006800000 */
[----:B------:R-:W-:Y:S02]  /*37d0*/  FMNMX.FTZ R8, R134, R8, !PT ;  /* 0x0000000886087209 */ /* 0x000fe40007810000 */
[----:B------:R-:W-:Y:S02]  /*37e0*/  FSEL R140, R72, -INF , !P0 ;  /* 0xff800000488c7808 */ /* 0x000fe40004000000 */
[----:B------:R-:W-:-:S02]  /*37f0*/  FSEL R139, R61, -INF , !P2 ;  /* 0xff8000003d8b7808 */ /* 0x000fc40005000000 */
[----:B------:R-:W-:Y:S02]  /*3800*/  FMNMX.FTZ R8, R135, R8, !PT ;  /* 0x0000000887087209 */ /* 0x000fe40007810000 */
[-C--:B------:R-:W-:Y:S02]  /*3810*/  ISETP.GE.AND P0, PT, R21, R3.reuse, PT ;  /* 0x000000031500720c */ /* 0x080fe40003f06270 */
[----:B------:R-:W-:Y:S02]  /*3820*/  ISETP.GE.AND P2, PT, R20, R3, PT ;  /* 0x000000031400720c */ /* 0x000fe40003f46270 */
[----:B------:R-:W-:Y:S02]  /*3830*/  FMNMX.FTZ R8, R139, R8, !PT ;  /* 0x000000088b087209 */ /* 0x000fe40007810000 */
[----:B------:R-:W-:Y:S02]  /*3840*/  FSEL R145, R48, -INF , !P0 ;  /* 0xff80000030917808 */ /* 0x000fe40004000000 */
[----:B------:R-:W-:-:S02]  /*3850*/  PLOP3.LUT P0, PT, PT, PT, UP0, 0x80, 0x0 ;  /* 0x000000000000781c */ /* 0x000fc40003f0f008 */
[----:B------:R-:W-:Y:S02]  /*3860*/  FSEL R144, R73, -INF , !P2 ;  /* 0xff80000049907808 */ /* 0x000fe40005000000 */
[----:B------:R-:W-:Y:S02]  /*3870*/  FMNMX.FTZ R8, R140, R8, !PT ;  /* 0x000000088c087209 */ /* 0x000fe40007810000 */
[----:B------:R-:W-:Y:S02]  /*3880*/  FSEL R175, R36, -INF , !P1 ;  /* 0xff80000024af7808 */ /* 0x000fe40004800000 */
[----:B------:R-:W-:Y:S02]  /*3890*/  ISETP.GE.AND P1, PT, R22, R3, PT ;  /* 0x000000031600720c */ /* 0x000fe40003f26270 */
[----:B------:R-:W-:Y:S02]  /*38a0*/  FMNMX.FTZ R8, R144, R8, !PT ;  /* 0x0000000890087209 */ /* 0x000fe40007810000 */
[----:B------:R-:W-:-:S02]  /*38b0*/  FSEL R143, R49, -INF , !P1 ;  /* 0xff800000318f7808 */ /* 0x000fc40004800000 */
[----:B------:R-:W-:Y:S02]  /*38c0*/  FMNMX.FTZ R8, R145, R8, !PT ;  /* 0x0000000891087209 */ /* 0x000fe40007810000 */
[C---:B------:R-:W-:Y:S02]  /*38d0*/  ISETP.GE.AND P5, PT, R9.reuse, R5, PT ;  /* 0x000000050900720c */ /* 0x040fe40003fa6270 */
[----:B------:R-:W-:Y:S02]  /*38e0*/  ISETP.GE.AND P2, PT, R9, R4, PT ;  /* 0x000000040900720c */ /* 0x000fe40003f46270 */
[----:B------:R-:W-:Y:S01]  /*38f0*/  FMNMX.FTZ R23, R143, R8, !PT ;  /* 0x000000088f177209 */ /* 0x000fe20007810000 */
[----:B------:R-:W-:Y:S10]  /*3900*/  @!P0 BRA `(.L_x_287) ;  /* 0x0000000000688947 */ /* 0x000ff40003800000 */
[----:B------:R-:W-:Y:S02]  /*3910*/  UIADD3 UR11, UR32, -0x2, URZ ;  /* 0xfffffffe200b7890 */ /* 0x000fe4000fffe03f */
[----:B------:R-:W-:Y:S02]  /*3920*/  USHF.L.U32 UR12, UR8, 0x6, URZ ;  /* 0x00000006080c7899 */ /* 0x000fe4000800063f */
[----:B------:R-:W-:Y:S02]  /*3930*/  USHF.R.S32.HI UR10, URZ, 0x1f, UR11 ;  /* 0x0000001f3f0a7899 */ /* 0x000fe4000801140b */
[----:B------:R-:W-:Y:S01]  /*3940*/  UIMAD UR5, UR5, UR11, URZ ;  /* 0x0000000b050572a4 */ /* 0x000fe2000f8e023f */
[----:B------:R-:W-:-:S03]  /*3950*/  IMAD.U32 R8, RZ, RZ, UR11 ;  /* 0x0000000bff087e24 */ /* 0x000fc6000f8e00ff */
[----:B------:R-:W-:Y:S01]  /*3960*/  UIMAD UR5, UR10, UR16, UR5 ;  /* 0x000000100a0572a4 */ /* 0x000fe2000f8e0205 */
[----:B------:R-:W-:Y:S02]  /*3970*/  IMAD.WIDE.U32 R8, R8, UR16, R248 ;  /* 0x0000001008087c25 */ /* 0x000fe4000f8e00f8 */
[----:B------:R-:W-:-:S03]  /*3980*/  ULDC.64 UR10, c[0x0][0x218] ;  /* 0x00008600000a7ab9 */ /* 0x000fc60000000a00 */
[----:B------:R-:W-:Y:S01]  /*3990*/  VIADD R9, R9, UR5 ;  /* 0x0000000509097c36 */ /* 0x000fe20008000000 */
[----:B------:R-:W-:Y:S01]  /*39a0*/  LEA R12, P1, R8, UR10, 0x1 ;  /* 0x0000000a080c7c11 */ /* 0x000fe2000f8208ff */
[----:B------:R-:W-:-:S03]  /*39b0*/  USHF.L.U64.HI UR5, UR8, 0x6, UR9 ;  /* 0x0000000608057899 */ /* 0x000fc60008010209 */
[----:B------:R-:W-:Y:S02]  /*39c0*/  LEA.HI.X R13, R8, UR11, R9, 0x1, P1 ;  /* 0x0000000b080d7c11 */ /* 0x000fe400088f0c09 */
[----:B------:R-:W-:-:S03]  /*39d0*/  IADD3 R10, P1, R12, UR12, RZ ;  /* 0x0000000c0c0a7c10 */ /* 0x000fc6000ff3e0ff */
[----:B------:R-:W-:Y:S01]  /*39e0*/  @!PT LDS RZ, [RZ] ;  /* 0x00000000fffff984 */ /* 0x000fe20000000800 */
[----:B------:R-:W-:Y:S01]  /*39f0*/  @!PT LDS RZ, [RZ] ;  /* 0x00000000fffff984 */ /* 0x000fe20000000800 */
[----:B------:R-:W-:Y:S01]  /*3a00*/  @!PT LDS RZ, [RZ] ;  /* 0x00000000fffff984 */ /* 0x000fe20000000800 */
[----:B------:R1:W-:Y:S01]  /*3a10*/  LDGSTS.E.BYPASS.LTC128B.128 [R236+0x2000], desc[UR28][R12.64] ;  /* 0x020000000cec7fae */ /* 0x0003e2000b901d5c */
[----:B------:R-:W-:Y:S02]  /*3a20*/  IADD3.X R11, R13, UR5, RZ, P1, !PT ;  /* 0x000000050d0b7c10 */ /* 0x000fe40008ffe4ff */
[----:B------:R-:W-:-:S03]  /*3a30*/  IADD3 R8, P1, R10, UR12, RZ ;  /* 0x0000000c0a087c10 */ /* 0x000fc6000ff3e0ff */
[----:B------:R1:W-:Y:S01]  /*3a40*/  LDGSTS.E.BYPASS.LTC128B.128 [R236+0x2800], desc[UR28][R10.64] ;  /* 0x028000000aec7fae */ /* 0x0003e2000b901d5c */
[----:B------:R-:W-:Y:S02]  /*3a50*/  IADD3.X R9, R11, UR5, RZ, P1, !PT ;  /* 0x000000050b097c10 */ /* 0x000fe40008ffe4ff */
[----:B------:R-:W-:-:S03]  /*3a60*/  IADD3 R14, P1, R8, UR12, RZ ;  /* 0x0000000c080e7c10 */ /* 0x000fc6000ff3e0ff */
[----:B------:R1:W-:Y:S01]  /*3a70*/  LDGSTS.E.BYPASS.LTC128B.128 [R236+0x3000], desc[UR28][R8.64] ;  /* 0x0300000008ec7fae */ /* 0x0003e2000b901d5c */
[----:B------:R-:W-:-:S05]  /*3a80*/  IADD3.X R15, R9, UR5, RZ, P1, !PT ;  /* 0x00000005090f7c10 */ /* 0x000fca0008ffe4ff */
[----:B------:R1:W-:Y:S04]  /*3a90*/  LDGSTS.E.BYPASS.LTC128B.128 [R236+0x3800], desc[UR28][R14.64] ;  /* 0x038000000eec7fae */ /* 0x0003e8000b901d5c */
[----:B------:R-:W0:Y:S02]  /*3aa0*/  LDGDEPBAR ;  /* 0x00000000000079af */ /* 0x000e240000000000 */
.L_x_287:
[----:B-1----:R-:W1:Y:S01]  /*3ab0*/  SHFL.BFLY PT, R8, R23, 0x2, 0x1f ;  /* 0x0c401f0017087f89 */ /* 0x002e6200000e0000 */
[----:B------:R-:W-:Y:S01]  /*3ac0*/  FSEL R168, R37, -INF , !P5 ;  /* 0xff80000025a87808 */ /* 0x000fe20006800000 */
[----:B------:R-:W-:Y:S01]  /*3ad0*/  ULDC UR33, c[0x0][0x2ec] ;  /* 0x0000bb0000217ab9 */ /* 0x000fe20000000800 */
[CC--:B------:R-:W-:Y:S01]  /*3ae0*/  ISETP.GE.AND P1, PT, R18.reuse, R5.reuse, PT ;  /* 0x000000051200720c */ /* 0x0c0fe20003f26270 */
[----:B------:R-:W-:Y:S01]  /*3af0*/  UIADD3 UR18, UR30, 0x3c6ef372, URZ ;  /* 0x3c6ef3721e127890 */ /* 0x000fe2000fffe03f */
[----:B------:R-:W-:Y:S01]  /*3b00*/  ISETP.GE.AND P5, PT, R18, R4, PT ;  /* 0x000000041200720c */ /* 0x000fe20003fa6270 */
[----:B------:R-:W-:Y:S01]  /*3b10*/  IMAD.WIDE.U32 R68, R192, -0x326172a9, RZ ;  /* 0xcd9e8d57c0447825 */ /* 0x000fe200078e00ff */
[----:B------:R-:W-:Y:S01]  /*3b20*/  FSEL R37, R57, -INF , !P6 ;  /* 0xff80000039257808 */ /* 0x000fe20007000000 */
[----:B------:R-:W-:Y:S01]  /*3b30*/  UIADD3 UR20, UR30, -0x61c88647, URZ ;  /* 0x9e3779b91e147890 */ /* 0x000fe2000fffe03f */
[----:B------:R-:W-:Y:S01]  /*3b40*/  ISETP.GE.AND P6, PT, R7, R6, PT ;  /* 0x000000060700720c */ /* 0x000fe20003fc6270 */
[----:B------:R-:W-:Y:S01]  /*3b50*/  IMAD.WIDE.U32 R10, R193, -0x326172a9, RZ ;  /* 0xcd9e8d57c10a7825 */ /* 0x000fe200078e00ff */
[----:B------:R-:W-:Y:S01]  /*3b60*/  FSEL R189, R32, -INF , !P1 ;  /* 0xff80000020bd7808 */ /* 0x000fe20004800000 */
[----:B------:R-:W-:Y:S01]  /*3b70*/  UIADD3 UR17, UR31, 0x76cf5d0a, URZ ;  /* 0x76cf5d0a1f117890 */ /* 0x000fe2000fffe03f */
[----:B------:R-:W-:Y:S01]  /*3b80*/  FSEL R201, R34, -INF , !P5 ;  /* 0xff80000022c97808 */ /* 0x000fe20006800000 */
[----:B------:R-:W-:Y:S01]  /*3b90*/  UIADD3 UR15, UR31, 0x32370b8f, URZ ;  /* 0x32370b8f1f0f7890 */ /* 0x000fe2000fffe03f */
[----:B------:R-:W-:Y:S01]  /*3ba0*/  ISETP.GE.AND P1, PT, R17, R4, PT ;  /* 0x000000041100720c */ /* 0x000fe20003f26270 */
[----:B------:R-:W-:Y:S01]  /*3bb0*/  UIADD3 UR14, UR30, 0x78dde6e4, URZ ;  /* 0x78dde6e41e0e7890 */ /* 0x000fe2000fffe03f */
[-C--:B------:R-:W-:Y:S01]  /*3bc0*/  ISETP.GE.AND P5, PT, R16, R6.reuse, PT ;  /* 0x000000061000720c */ /* 0x080fe20003fa6270 */
[----:B------:R-:W-:Y:S01]  /*3bd0*/  UIADD3 UR16, UR30, -0x255992d5, URZ ;  /* 0xdaa66d2b1e107890 */ /* 0x000fe2000fffe03f */
[----:B------:R-:W-:Y:S01]  /*3be0*/  FSEL R185, R63, -INF , !P6 ;  /* 0xff8000003fb97808 */ /* 0x000fe20007000000 */
[----:B------:R-:W2:Y:S01]  /*3bf0*/  LDC.U8 R225, c[0x0][0x388] ;  /* 0x0000e200ffe17b82 */ /* 0x000ea20000000000 */
[----:B------:R-:W-:Y:S01]  /*3c00*/  ISETP.GE.AND P6, PT, R2, R6, PT ;  /* 0x000000060200720c */ /* 0x000fe20003fc6270 */
[----:B------:R-:W-:Y:S01]  /*3c10*/  STL [R1+0x70], R236 ;  /* 0x000070ec01007387 */ /* 0x000fe20000100800 */
[----:B------:R-:W-:Y:S01]  /*3c20*/  FSEL R202, R35, -INF , !P1 ;  /* 0xff80000023ca7808 */ /* 0x000fe20004800000 */
[----:B------:R-:W-:Y:S01]  /*3c30*/  UIADD3 UR13, UR31, -0x126145ec, URZ ;  /* 0xed9eba141f0d7890 */ /* 0x000fe2000fffe03f */
[----:B------:R-:W-:Y:S01]  /*3c40*/  FSEL R149, R62, -INF , !P5 ;  /* 0xff8000003e957808 */ /* 0x000fe20006800000 */
[----:B------:R-:W-:Y:S01]  /*3c50*/  STL [R1+0x6c], R216 ;  /* 0x00006cd801007387 */ /* 0x000fe20000100800 */
[C---:B------:R-:W-:Y:S01]  /*3c60*/  ISETP.GE.AND P1, PT, R7.reuse, R5, PT ;  /* 0x000000050700720c */ /* 0x040fe20003f26270 */
[----:B------:R-:W-:Y:S01]  /*3c70*/  UIADD3 UR12, UR30, 0x1715609d, URZ ;  /* 0x1715609d1e0c7890 */ /* 0x000fe2000fffe03f */
[----:B------:R-:W-:Y:S01]  /*3c80*/  ISETP.GE.AND P5, PT, R7, R4, PT ;  /* 0x000000040700720c */ /* 0x000fe20003fa6270 */
[----:B------:R-:W-:Y:S01]  /*3c90*/  STL [R1+0x68], R215 ;  /* 0x000068d701007387 */ /* 0x000fe20000100800 */
[----:B------:R-:W-:Y:S01]  /*3ca0*/  FSEL R26, R54, -INF , !P6 ;  /* 0xff800000361a7808 */ /* 0x000fe20007000000 */
[----:B------:R-:W-:Y:S01]  /*3cb0*/  UIADD3 UR5, UR31, -0x56f99767, URZ ;  /* 0xa90668991f057890 */ /* 0x000fe2000fffe03f */
[----:B-1----:R-:W-:Y:S01]  /*3cc0*/  FMNMX.FTZ R7, R23, R8, !PT ;  /* 0x0000000817077209 */ /* 0x002fe20007810000 */
[----:B------:R-:W-:Y:S01]  /*3cd0*/  STL [R1+0x64], R212 ;  /* 0x000064d401007387 */ /* 0x000fe20000100800 */
[----:B------:R-:W-:Y:S01]  /*3ce0*/  FMNMX.FTZ R8, R26, R27, !PT ;  /* 0x0000001b1a087209 */ /* 0x000fe20007810000 */
[----:B------:R-:W-:Y:S01]  /*3cf0*/  UIADD3 UR21, UR31, 0x646e171e, URZ ;  /* 0x646e171e1f157890 */ /* 0x000fe2000fffe03f */
[----:B------:R-:W-:Y:S01]  /*3d00*/  FSEL R200, R65, -INF , !P1 ;  /* 0xff80000041c87808 */ /* 0x000fe20004800000 */
[----:B------:R-:W1:Y:S01]  /*3d10*/  SHFL.BFLY PT, R9, R7, 0x1, 0x1f ;  /* 0x0c201f0007097f89 */ /* 0x000e6200000e0000 */
[----:B------:R-:W-:Y:S01]  /*3d20*/  FMNMX.FTZ R8, R92, R8, !PT ;  /* 0x000000085c087209 */ /* 0x000fe20007810000 */
[----:B------:R-:W-:Y:S01]  /*3d30*/  UIADD3 UR22, UR30, -0x4ab325aa, URZ ;  /* 0xb54cda561e167890 */ /* 0x000fe2000fffe03f */
[C---:B------:R-:W-:Y:S01]  /*3d40*/  ISETP.GE.AND P6, PT, R20.reuse, R6, PT ;  /* 0x000000061400720c */ /* 0x040fe20003fc6270 */
[----:B------:R-:W-:Y:S01]  /*3d50*/  STL [R1+0x60], R3 ;  /* 0x0000600301007387 */ /* 0x000fe20000100800 */
[----:B------:R-:W-:Y:S01]  /*3d60*/  ISETP.GE.AND P1, PT, R20, R5, PT ;  /* 0x000000051400720c */ /* 0x000fe20003f26270 */
[----:B--2---:R-:W-:Y:S01]  /*3d70*/  IMAD R94, R225, 0x10000, R225 ;  /* 0x00010000e15e7824 */ /* 0x004fe200078e02e1 */
[----:B------:R-:W-:-:S02]  /*3d80*/  FMNMX.FTZ R8, R88, R8, !PT ;  /* 0x0000000858087209 */ /* 0x000fc40007810000 */
[----:B------:R-:W-:Y:S02]  /*3d90*/  FSEL R244, R75, -INF , !P6 ;  /* 0xff8000004bf47808 */ /* 0x000fe40007000000 */
[----:B------:R-:W-:Y:S02]  /*3da0*/  FSEL R239, R77, -INF , !P1 ;  /* 0xff8000004def7808 */ /* 0x000fe40004800000 */
[C---:B------:R-:W-:Y:S02]  /*3db0*/  ISETP.GE.AND P6, PT, R21.reuse, R6, PT ;  /* 0x000000061500720c */ /* 0x040fe40003fc6270 */
[----:B------:R-:W-:Y:S02]  /*3dc0*/  ISETP.GE.AND P1, PT, R21, R5, PT ;  /* 0x000000051500720c */ /* 0x000fe40003f26270 */
[----:B------:R-:W-:Y:S02]  /*3dd0*/  FMNMX.FTZ R8, R198, R8, !PT ;  /* 0x00000008c6087209 */ /* 0x000fe40007810000 */
[----:B------:R-:W-:-:S02]  /*3de0*/  FSEL R243, R50, -INF , !P6 ;  /* 0xff80000032f37808 */ /* 0x000fc40007000000 */
[----:B------:R-:W-:Y:S02]  /*3df0*/  FSEL R237, R40, -INF , !P1 ;  /* 0xff80000028ed7808 */ /* 0x000fe40004800000 */
[C---:B------:R-:W-:Y:S02]  /*3e00*/  ISETP.GE.AND P6, PT, R2.reuse, R5, PT ;  /* 0x000000050200720c */ /* 0x040fe40003fc6270 */
[----:B------:R-:W-:Y:S02]  /*3e10*/  ISETP.GE.AND P1, PT, R2, R4, PT ;  /* 0x000000040200720c */ /* 0x000fe40003f26270 */
[----:B------:R-:W-:Y:S02]  /*3e20*/  FMNMX.FTZ R2, R199, R8, !PT ;  /* 0x00000008c7027209 */ /* 0x000fe40007810000 */
[----:B------:R-:W-:Y:S02]  /*3e30*/  FSEL R184, R39, -INF , !P2 ;  /* 0xff80000027b87808 */ /* 0x000fe40005000000 */
[----:B------:R-:W-:-:S02]  /*3e40*/  ISETP.GE.AND P2, PT, R17, R6, PT ;  /* 0x000000061100720c */ /* 0x000fc40003f46270 */
[----:B------:R-:W-:Y:S02]  /*3e50*/  FMNMX.FTZ R2, R101, R2, !PT ;  /* 0x0000000265027209 */ /* 0x000fe40007810000 */
[----:B------:R-:W-:Y:S02]  /*3e60*/  FSEL R56, R56, -INF , !P6 ;  /* 0xff80000038387808 */ /* 0x000fe40007000000 */
[----:B------:R-:W-:Y:S02]  /*3e70*/  ISETP.GE.AND P6, PT, R22, R6, PT ;  /* 0x000000061600720c */ /* 0x000fe40003fc6270 */
[----:B------:R-:W-:Y:S02]  /*3e80*/  FSEL R163, R71, -INF , !P2 ;  /* 0xff80000047a37808 */ /* 0x000fe40005000000 */
[----:B------:R-:W-:Y:S02]  /*3e90*/  FMNMX.FTZ R2, R91, R2, !PT ;  /* 0x000000025b027209 */ /* 0x000fe40007810000 */
[----:B------:R-:W-:-:S02]  /*3ea0*/  ISETP.GE.AND P2, PT, R16, R5, PT ;  /* 0x000000051000720c */ /* 0x000fc40003f46270 */
[----:B------:R-:W-:Y:S02]  /*3eb0*/  FMNMX.FTZ R8, R56, R37, !PT ;  /* 0x0000002538087209 */ /* 0x000fe40007810000 */
[----:B------:R-:W-:Y:S02]  /*3ec0*/  FSEL R241, R51, -INF , !P6 ;  /* 0xff80000033f17808 */ /* 0x000fe40007000000 */
[----:B-1----:R-:W-:Y:S02]  /*3ed0*/  FMNMX.FTZ R138, R7, R9, !PT ;  /* 0x00000009078a7209 */ /* 0x002fe40007810000 */
[----:B------:R-:W-:Y:S02]  /*3ee0*/  ISETP.GE.AND P6, PT, R22, R5, PT ;  /* 0x000000051600720c */ /* 0x000fe40003fc6270 */
[----:B------:R-:W-:Y:S01]  /*3ef0*/  FMNMX.FTZ R2, R206, R2, !PT ;  /* 0x00000002ce027209 */ /* 0x000fe20007810000 */
[----:B------:R-:W-:Y:S01]  /*3f00*/  FMUL.FTZ R7, R138, UR33 ;  /* 0x000000218a077c20 */ /* 0x000fe20008410000 */
[----:B------:R-:W-:-:S02]  /*3f10*/  FSEL R191, R64, -INF , !P2 ;  /* 0xff80000040bf7808 */ /* 0x000fc40005000000 */
[----:B------:R-:W-:Y:S02]  /*3f20*/  FMNMX.FTZ R8, R176, R8, !PT ;  /* 0x00000008b0087209 */ /* 0x000fe40007810000 */
[----:B------:R-:W-:Y:S02]  /*3f30*/  ISETP.GE.AND P2, PT, R19, R5, PT ;  /* 0x000000051300720c */ /* 0x000fe40003f46270 */
[----:B------:R-:W-:Y:S02]  /*3f40*/  FSEL R203, R41, -INF , !P6 ;  /* 0xff80000029cb7808 */ /* 0x000fe40007000000 */
[----:B------:R-:W-:Y:S02]  /*3f50*/  FSETP.NEU.FTZ.AND P6, PT, R138, -INF , PT ;  /* 0xff8000008a00780b */ /* 0x000fe40003fdd000 */
[----:B------:R-:W-:Y:S02]  /*3f60*/  FMNMX.FTZ R2, R207, R2, !PT ;  /* 0x00000002cf027209 */ /* 0x000fe40007810000 */
[----:B------:R-:W-:-:S02]  /*3f70*/  FMNMX.FTZ R8, R177, R8, !PT ;  /* 0x00000008b1087209 */ /* 0x000fc40007810000 */
[----:B------:R-:W-:Y:S02]  /*3f80*/  FSEL R235, R76, -INF , !P2 ;  /* 0xff8000004ceb7808 */ /* 0x000fe40005000000 */
[----:B------:R-:W-:Y:S02]  /*3f90*/  ISETP.GE.AND P2, PT, R20, R4, PT ;  /* 0x000000041400720c */ /* 0x000fe40003f46270 */
[----:B------:R-:W-:Y:S02]  /*3fa0*/  FSEL R20, R7, RZ, P6 ;  /* 0x000000ff07147208 */ /* 0x000fe40003000000 */
        /* <DEDUP_REMOVED lines=11> */
[----:B------:R-:W-:Y:S02]  /*4060*/  FSEL R182, R38, -INF , !P3 ;  /* 0xff80000026b67808 */ /* 0x000fe40005800000 */
[----:B------:R-:W-:Y:S02]  /*4070*/  ISETP.GE.AND P3, PT, R18, R6, PT ;  /* 0x000000061200720c */ /* 0x000fe40003f66270 */
[----:B------:R-:W-:Y:S02]  /*4080*/  FMNMX.FTZ R7, R141, R7, !PT ;  /* 0x000000078d077209 */ /* 0x000fe40007810000 */
[----:B------:R-:W-:Y:S02]  /*4090*/  FMNMX.FTZ R2, R113, R2, !PT ;  /* 0x0000000271027209 */ /* 0x000fe40007810000 */
[----:B------:R-:W-:Y:S01]  /*40a0*/  FSEL R151, R70, -INF , !P3 ;  /* 0xff80000046977808 */ /* 0x000fe20005800000 */
[----:B------:R-:W-:Y:S01]  /*40b0*/  IMAD.WIDE.U32 R70, R196, -0x326172a9, RZ ;  /* 0xcd9e8d57c4467825 */ /* 0x000fe200078e00ff */
[----:B------:R-:W-:-:S02]  /*40c0*/  FMNMX.FTZ R7, R231, R7, !PT ;  /* 0x00000007e7077209 */ /* 0x000fc40007810000 */
[----:B------:R-:W-:Y:S02]  /*40d0*/  ISETP.GE.AND P3, PT, R17, R5, PT ;  /* 0x000000051100720c */ /* 0x000fe40003f66270 */
[----:B------:R-:W-:Y:S02]  /*40e0*/  FMNMX.FTZ R2, R108, R2, !PT ;  /* 0x000000026c027209 */ /* 0x000fe40007810000 */
[----:B------:R-:W-:Y:S02]  /*40f0*/  FMNMX.FTZ R7, R230, R7, !PT ;  /* 0x00000007e6077209 */ /* 0x000fe40007810000 */
[----:B------:R-:W-:Y:S02]  /*4100*/  FSEL R190, R33, -INF , !P3 ;  /* 0xff80000021be7808 */ /* 0x000fe40005800000 */
[----:B------:R-:W-:Y:S02]  /*4110*/  FMNMX.FTZ R2, R109, R2, !PT ;  /* 0x000000026d027209 */ /* 0x000fe40007810000 */
[----:B------:R-:W-:-:S02]  /*4120*/  ISETP.GE.AND P3, PT, R16, R4, PT ;  /* 0x000000041000720c */ /* 0x000fc40003f66270 */
[--C-:B------:R-:W-:Y:S02]  /*4130*/  LOP3.LUT R105, R69, UR18, R8.reuse, 0x96, !PT ;  /* 0x0000001245697c12 */ /* 0x100fe4000f8e9608 */
[----:B------:R-:W-:Y:S02]  /*4140*/  LOP3.LUT R16, R71, UR18, R8, 0x96, !PT ;  /* 0x0000001247107c12 */ /* 0x000fe4000f8e9608 */
[----:B------:R-:W-:Y:S02]  /*4150*/  FMNMX.FTZ R8, R169, R7, !PT ;  /* 0x00000007a9087209 */ /* 0x000fe40007810000 */
[----:B------:R-:W-:Y:S01]  /*4160*/  FMNMX.FTZ R2, R130, R2, !PT ;  /* 0x0000000282027209 */ /* 0x000fe20007810000 */
[----:B------:R-:W-:Y:S01]  /*4170*/  IMAD.WIDE.U32 R124, R16, -0x2daee0ad, RZ ;  /* 0xd2511f53107c7825 */ /* 0x000fe200078e00ff */
[----:B------:R-:W-:Y:S02]  /*4180*/  FSEL R59, R59, -INF , !P4 ;  /* 0xff8000003b3b7808 */ /* 0x000fe40006000000 */
[----:B------:R-:W-:-:S02]  /*4190*/  FSEL R58, R58, -INF , !P1 ;  /* 0xff8000003a3a7808 */ /* 0x000fc40004800000 */
[----:B------:R-:W-:Y:S02]  /*41a0*/  FMNMX.FTZ R8, R171, R8, !PT ;  /* 0x00000008ab087209 */ /* 0x000fe40007810000 */
[C---:B------:R-:W-:Y:S02]  /*41b0*/  LOP3.LUT R104, R9.reuse, UR20, R238, 0x96, !PT ;  /* 0x0000001409687c12 */ /* 0x040fe4000f8e96ee */
[----:B------:R-:W-:Y:S02]  /*41c0*/  LOP3.LUT R17, R9, UR20, R240, 0x96, !PT ;  /* 0x0000001409117c12 */ /* 0x000fe4000f8e96f0 */
        /* <DEDUP_REMOVED lines=20> */
[----:B------:R-:W-:-:S02]  /*4310*/  ISETP.GE.AND P4, PT, R19, R6, PT ;  /* 0x000000061300720c */ /* 0x000fc40003f86270 */
[----:B------:R-:W-:Y:S02]  /*4320*/  FMNMX.FTZ R8, R149, R8, !PT ;  /* 0x0000000895087209 */ /* 0x000fe40007810000 */
[----:B------:R-:W-:Y:S02]  /*4330*/  FMNMX.FTZ R7, R232, R7, !PT ;  /* 0x00000007e8077209 */ /* 0x000fe40007810000 */
[----:B------:R-:W-:Y:S02]  /*4340*/  FMNMX.FTZ R2, R114, R2, !PT ;  /* 0x0000000272027209 */ /* 0x000fe40007810000 */
[----:B------:R-:W-:Y:S02]  /*4350*/  FSEL R187, R74, -INF , !P4 ;  /* 0xff8000004abb7808 */ /* 0x000fe40006000000 */
[----:B------:R-:W-:Y:S02]  /*4360*/  FMNMX.FTZ R8, R185, R8, !PT ;  /* 0x00000008b9087209 */ /* 0x000fe40007810000 */
[----:B------:R-:W-:-:S02]  /*4370*/  FMNMX.FTZ R7, R229, R7, !PT ;  /* 0x00000007e5077209 */ /* 0x000fc40007810000 */
[----:B------:R-:W-:Y:S02]  /*4380*/  FMNMX.FTZ R2, R115, R2, !PT ;  /* 0x0000000273027209 */ /* 0x000fe40007810000 */
[----:B------:R-:W-:Y:S02]  /*4390*/  FMNMX.FTZ R8, R187, R8, !PT ;  /* 0x00000008bb087209 */ /* 0x000fe40007810000 */
[----:B------:R-:W-:Y:S02]  /*43a0*/  FMNMX.FTZ R7, R175, R7, !PT ;  /* 0x00000007af077209 */ /* 0x000fe40007810000 */
[----:B------:R-:W-:Y:S02]  /*43b0*/  FMNMX.FTZ R2, R110, R2, !PT ;  /* 0x000000026e027209 */ /* 0x000fe40007810000 */
[C---:B------:R-:W-:Y:S02]  /*43c0*/  LOP3.LUT R12, R11.reuse, UR20, R238, 0x96, !PT ;  /* 0x000000140b0c7c12 */ /* 0x040fe4000f8e96ee */
[----:B------:R-:W-:-:S02]  /*43d0*/  LOP3.LUT R14, R11, UR20, R240, 0x96, !PT ;  /* 0x000000140b0e7c12 */ /* 0x000fc4000f8e96f0 */
[--C-:B------:R-:W-:Y:S01]  /*43e0*/  LOP3.LUT R11, R69, UR18, R10.reuse, 0x96, !PT ;  /* 0x00000012450b7c12 */ /* 0x100fe2000f8e960a */
[----:B------:R-:W-:Y:S01]  /*43f0*/  IMAD.WIDE.U32 R12, R12, -0x2daee0ad, RZ ;  /* 0xd2511f530c0c7825 */ /* 0x000fe200078e00ff */
[----:B------:R-:W-:Y:S02]  /*4400*/  FMNMX.FTZ R8, R244, R8, !PT ;  /* 0x00000008f4087209 */ /* 0x000fe40007810000 */
[----:B------:R-:W-:Y:S01]  /*4410*/  LOP3.LUT R15, R71, UR18, R10, 0x96, !PT ;  /* 0x00000012470f7c12 */ /* 0x000fe2000f8e960a */
[----:B------:R-:W-:Y:S01]  /*4420*/  IMAD.WIDE.U32 R30, R11, -0x2daee0ad, RZ ;  /* 0xd2511f530b1e7825 */ /* 0x000fe200078e00ff */
[----:B------:R-:W-:Y:S02]  /*4430*/  FMNMX.FTZ R9, R168, R7, !PT ;  /* 0x00000007a8097209 */ /* 0x000fe40007810000 */
[----:B------:R-:W-:Y:S01]  /*4440*/  FMNMX.FTZ R2, R106, R2, !PT ;  /* 0x000000026a027209 */ /* 0x000fe20007810000 */
[----:B------:R-:W-:Y:S01]  /*4450*/  IMAD.WIDE.U32 R10, R14, -0x2daee0ad, RZ ;  /* 0xd2511f530e0a7825 */ /* 0x000fe200078e00ff */
[----:B------:R-:W-:-:S02]  /*4460*/  FMNMX.FTZ R7, R243, R8, !PT ;  /* 0x00000008f3077209 */ /* 0x000fc40007810000 */
[----:B------:R-:W-:Y:S01]  /*4470*/  FMNMX.FTZ R8, R189, R9, !PT ;  /* 0x00000009bd087209 */ /* 0x000fe20007810000 */
[----:B------:R-:W-:Y:S01]  /*4480*/  IMAD.WIDE.U32 R28, R15, -0x2daee0ad, RZ ;  /* 0xd2511f530f1c7825 */ /* 0x000fe200078e00ff */
[----:B------:R-:W-:-:S03]  /*4490*/  FMNMX.FTZ R2, R219, R2, !PT ;  /* 0x00000002db027209 */ /* 0x000fc60007810000 */
[----:B------:R-:W-:Y:S01]  /*44a0*/  FFMA.FTZ R9, R52, UR33, -R20 ;  /* 0x0000002134097c23 */ /* 0x000fe20008010814 */
[----:B------:R-:W-:Y:S02]  /*44b0*/  FMNMX.FTZ R137, R241, R7, !PT ;  /* 0x00000007f1897209 */ /* 0x000fe40007810000 */
[----:B------:R-:W-:Y:S01]  /*44c0*/  FMNMX.FTZ R8, R190, R8, !PT ;  /* 0x00000008be087209 */ /* 0x000fe20007810000 */
[----:B------:R1:W-:Y:S01]  /*44d0*/  MUFU.EX2 R196, R9 ;  /* 0x0000000900c47308 */ /* 0x0003e20000000800 */
[----:B------:R-:W-:Y:S02]  /*44e0*/  ISETP.GE.AND P6, PT, R22, R4, PT ;  /* 0x000000041600720c */ /* 0x000fe40003fc6270 */
[----:B------:R-:W-:Y:S01]  /*44f0*/  FMNMX.FTZ R7, R218, R2, !PT ;  /* 0x00000002da077209 */ /* 0x000fe20007810000 */
[----:B------:R-:W-:Y:S01]  /*4500*/  IMAD.IADD R2, R194, 0x1, R204 ;  /* 0x00000001c2027824 */ /* 0x000fe200078e02cc */
[----:B------:R-:W-:Y:S02]  /*4510*/  LOP3.LUT R18, R11, UR17, R150, 0x96, !PT ;  /* 0x000000110b127c12 */ /* 0x000fe4000f8e9696 */
[----:B------:R-:W-:Y:S01]  /*4520*/  LOP3.LUT R22, R29, UR15, R10, 0x96, !PT ;  /* 0x0000000f1d167c12 */ /* 0x000fe2000f8e960a */
[----:B------:R-:W-:Y:S01]  /*4530*/  IMAD.WIDE.U32 R10, R17, -0x2daee0ad, RZ ;  /* 0xd2511f53110a7825 */ /* 0x000fe200078e00ff */
[----:B------:R-:W-:-:S02]  /*4540*/  LOP3.LUT R13, R13, UR17, R148, 0x96, !PT ;  /* 0x000000110d0d7c12 */ /* 0x000fc4000f8e9694 */
[----:B------:R-:W-:Y:S01]  /*4550*/  LOP3.LUT R12, R31, UR15, R12, 0x96, !PT ;  /* 0x0000000f1f0c7c12 */ /* 0x000fe2000f8e960c */
[----:B------:R-:W-:Y:S01]  /*4560*/  IMAD.WIDE.U32 R22, R22, -0x326172a9, RZ ;  /* 0xcd9e8d5716167825 */ /* 0x000fe200078e00ff */
[----:B------:R-:W-:Y:S02]  /*4570*/  FMNMX.FTZ R8, R191, R8, !PT ;  /* 0x00000008bf087209 */ /* 0x000fe40007810000 */
[----:B------:R-:W-:Y:S01]  /*4580*/  FMNMX.FTZ R7, R210, R7, !PT ;  /* 0x00000007d2077209 */ /* 0x000fe20007810000 */
[----:B------:R-:W-:Y:S01]  /*4590*/  IMAD.WIDE.U32 R24, R12, -0x326172a9, RZ ;  /* 0xcd9e8d570c187825 */ /* 0x000fe200078e00ff */
[----:B------:R-:W-:Y:S01]  /*45a0*/  LOP3.LUT R90, R11, UR17, R150, 0x96, !PT ;  /* 0x000000110b5a7c12 */ /* 0x000fe2000f8e9696 */
[----:B------:R-:W2:Y:S01]  /*45b0*/  SHFL.BFLY PT, R12, R137, 0x2, 0x1f ;  /* 0x0c401f00890c7f89 */ /* 0x000ea200000e0000 */
[----:B------:R-:W-:Y:S01]  /*45c0*/  LOP3.LUT R89, R125, UR15, R10, 0x96, !PT ;  /* 0x0000000f7d597c12 */ /* 0x000fe2000f8e960a */
[----:B------:R-:W-:Y:S01]  /*45d0*/  IMAD.WIDE.U32 R10, R13, -0x326172a9, RZ ;  /* 0xcd9e8d570d0a7825 */ /* 0x000fe200078e00ff */
[----:B------:R-:W-:-:S02]  /*45e0*/  FMNMX.FTZ R8, R200, R8, !PT ;  /* 0x00000008c8087209 */ /* 0x000fc40007810000 */
[----:B------:R-:W-:Y:S01]  /*45f0*/  ISETP.GE.AND P4, PT, R19, R4, PT ;  /* 0x000000041300720c */ /* 0x000fe20003f86270 */
[----:B------:R-:W-:Y:S01]  /*4600*/  IMAD.WIDE.U32 R18, R18, -0x326172a9, RZ ;  /* 0xcd9e8d5712127825 */ /* 0x000fe200078e00ff */
[----:B------:R-:W-:Y:S02]  /*4610*/  FMNMX.FTZ R7, R211, R7, !PT ;  /* 0x00000007d3077209 */ /* 0x000fe40007810000 */
[----:B------:R-:W-:Y:S02]  /*4620*/  FMNMX.FTZ R8, R235, R8, !PT ;  /* 0x00000008eb087209 */ /* 0x000fe40007810000 */
[----:B------:R-:W-:Y:S02]  /*4630*/  FMNMX.FTZ R7, R226, R7, !PT ;  /* 0x00000007e2077209 */ /* 0x000fe40007810000 */
[----:B------:R-:W-:Y:S02]  /*4640*/  LOP3.LUT R13, R25, UR14, R10, 0x96, !PT ;  /* 0x0000000e190d7c12 */ /* 0x000fe4000f8e960a */
[----:B------:R-:W-:-:S02]  /*4650*/  LOP3.LUT R10, R19, UR16, R70, 0x96, !PT ;  /* 0x00000010130a7c12 */ /* 0x000fc4000f8e9646 */
[----:B-1----:R-:W-:Y:S01]  /*4660*/  FMNMX.FTZ R9, R239, R8, !PT ;  /* 0x00000008ef097209 */ /* 0x002fe20007810000 */
[----:B------:R-:W-:Y:S01]  /*4670*/  IMAD.WIDE.U32 R32, R13, -0x2daee0ad, RZ ;  /* 0xd2511f530d207825 */ /* 0x000fe200078e00ff */
[----:B------:R-:W-:-:S03]  /*4680*/  FMNMX.FTZ R8, R224, R7, !PT ;  /* 0x00000007e0087209 */ /* 0x000fc60007810000 */
[--C-:B------:R-:W-:Y:S01]  /*4690*/  FFMA.FTZ R7, R53, UR33, -R20.reuse ;  /* 0x0000002135077c23 */ /* 0x100fe20008010814 */
[----:B------:R-:W-:Y:S01]  /*46a0*/  FMNMX.FTZ R9, R237, R9, !PT ;  /* 0x00000009ed097209 */ /* 0x000fe20007810000 */
[----:B------:R-:W-:Y:S01]  /*46b0*/  IMAD.WIDE.U32 R16, R10, -0x2daee0ad, RZ ;  /* 0xd2511f530a107825 */ /* 0x000fe200078e00ff */
[----:B------:R-:W-:Y:S01]  /*46c0*/  FMNMX.FTZ R10, R222, R8, !PT ;  /* 0x00000008de0a7209 */ /* 0x000fe20007810000 */
[----:B------:R1:W-:Y:S02]  /*46d0*/  MUFU.EX2 R44, R7 ;  /* 0x00000007002c7308 */ /* 0x0003e40000000800 */
[----:B------:R-:W-:Y:S01]  /*46e0*/  FFMA.FTZ R8, R87, UR33, -R20 ;  /* 0x0000002157087c23 */ /* 0x000fe20008010814 */
[----:B--2---:R-:W-:Y:S02]  /*46f0*/  FMNMX.FTZ R137, R137, R12, !PT ;  /* 0x0000000c89897209 */ /* 0x004fe40007810000 */
[----:B------:R-:W-:Y:S02]  /*4700*/  FSEL R125, R66, -INF , !P3 ;  /* 0xff800000427d7808 */ /* 0x000fe40005800000 */
[----:B------:R-:W-:Y:S01]  /*4710*/  LOP3.LUT R11, R11, UR16, R68, 0x96, !PT ;  /* 0x000000100b0b7c12 */ /* 0x000fe2000f8e9644 */
[----:B------:R2:W-:Y:S01]  /*4720*/  MUFU.EX2 R45, R8 ;  /* 0x00000008002d7308 */ /* 0x0005e20000000800 */
[----:B------:R-:W-:-:S03]  /*4730*/  FSEL R147, R67, -INF , !P5 ;  /* 0xff80000043937808 */ /* 0x000fc60006800000 */
[----:B------:R-:W-:Y:S01]  /*4740*/  IMAD.WIDE.U32 R14, R11, -0x2daee0ad, RZ ;  /* 0xd2511f530b0e7825 */ /* 0x000fe200078e00ff */
[----:B------:R-:W-:Y:S02]  /*4750*/  FSEL R172, R78, -INF , !P4 ;  /* 0xff8000004eac7808 */ /* 0x000fe40006000000 */
[----:B------:R-:W-:Y:S02]  /*4760*/  ISETP.GE.AND P1, PT, R21, R4, PT ;  /* 0x000000041500720c */ /* 0x000fe40003f26270 */
[----:B------:R-:W-:Y:S02]  /*4770*/  FSEL R180, R79, -INF , !P2 ;  /* 0xff8000004fb47808 */ /* 0x000fe40005000000 */
[----:B-1----:R-:W-:Y:S02]  /*4780*/  FMNMX.FTZ R7, R203, R9, !PT ;  /* 0x00000009cb077209 */ /* 0x002fe40007810000 */
[----:B------:R-:W-:Y:S02]  /*4790*/  FMNMX.FTZ R9, R223, R10, !PT ;  /* 0x0000000adf097209 */ /* 0x000fe40007810000 */
[----:B------:R-:W1:Y:S01]  /*47a0*/  SHFL.BFLY PT, R10, R137, 0x1, 0x1f ;  /* 0x0c201f00890a7f89 */ /* 0x000e6200000e0000 */
[----:B------:R-:W-:-:S02]  /*47b0*/  LOP3.LUT R11, R15, UR13, R30, 0x96, !PT ;  /* 0x0000000d0f0b7c12 */ /* 0x000fc4000f8e961e */
[----:B--2---:R-:W-:Y:S01]  /*47c0*/  FMNMX.FTZ R8, R234, R9, !PT ;  /* 0x00000009ea087209 */ /* 0x004fe20007810000 */
[----:B------:R-:W-:Y:S01]  /*47d0*/  FFMA.FTZ R9, R86, UR33, -R20 ;  /* 0x0000002156097c23 */ /* 0x000fe20008010814 */
[----:B------:R-:W2:Y:S01]  /*47e0*/  SHFL.BFLY PT, R136, R7, 0x2, 0x1f ;  /* 0x0c401f0007887f89 */ /* 0x000ea200000e0000 */
[----:B------:R-:W-:Y:S01]  /*47f0*/  FSEL R183, R42, -INF , !P1 ;  /* 0xff8000002ab77808 */ /* 0x000fe20004800000 */
[----:B------:R-:W-:Y:S01]  /*4800*/  IMAD.WIDE.U32 R12, R11, -0x326172a9, RZ ;  /* 0xcd9e8d570b0c7825 */ /* 0x000fe200078e00ff */
[----:B------:R-:W3:Y:S01]  /*4810*/  MUFU.EX2 R3, R9 ;  /* 0x0000000900037308 */ /* 0x000ee20000000800 */
[----:B------:R-:W-:Y:S02]  /*4820*/  FMNMX.FTZ R8, R233, R8, !PT ;  /* 0x00000008e9087209 */ /* 0x000fe40007810000 */
[----:B------:R-:W-:Y:S02]  /*4830*/  FSEL R186, R43, -INF , !P6 ;  /* 0xff8000002bba7808 */ /* 0x000fe40007000000 */
[----:B------:R-:W-:-:S02]  /*4840*/  LOP3.LUT R15, R17, UR13, R28, 0x96, !PT ;  /* 0x0000000d110f7c12 */ /* 0x000fc4000f8e961c */
[----:B------:R-:W-:Y:S02]  /*4850*/  LOP3.LUT R11, R23, UR14, R18, 0x96, !PT ;  /* 0x0000000e170b7c12 */ /* 0x000fe4000f8e9612 */
[----:B------:R-:W-:Y:S01]  /*4860*/  LOP3.LUT R17, R33, UR5, R14, 0x96, !PT ;  /* 0x0000000521117c12 */ /* 0x000fe2000f8e960e */
[----:B------:R-:W-:Y:S01]  /*4870*/  IMAD.WIDE.U32 R14, R15, -0x326172a9, RZ ;  /* 0xcd9e8d570f0e7825 */ /* 0x000fe200078e00ff */
[----:B------:R-:W-:Y:S02]  /*4880*/  LOP3.LUT R21, R13, UR12, R24, 0x96, !PT ;  /* 0x0000000c0d157c12 */ /* 0x000fe4000f8e9618 */
[----:B------:R-:W-:Y:S01]  /*4890*/  LEA R213, R2, UR4, 0x1 ;  /* 0x0000000402d57c11 */ /* 0x000fe2000f8e08ff */
[----:B------:R-:W-:Y:S01]  /*48a0*/  IMAD.WIDE.U32 R24, R11, -0x2daee0ad, RZ ;  /* 0xd2511f530b187825 */ /* 0x000fe200078e00ff */
[----:B------:R-:W-:Y:S01]  /*48b0*/  LOP3.LUT R19, R15, UR12, R22, 0x96, !PT ;  /* 0x0000000c0f137c12 */ /* 0x000fe2000f8e9616 */
[----:B---3--:R-:W-:Y:S01]  /*48c0*/  STL [R1+0x40], R3 ;  /* 0x0000400301007387 */ /* 0x008fe20000100800 */
[----:B------:R-:W-:Y:S01]  /*48d0*/  FMNMX.FTZ R9, R182, R8, !PT ;  /* 0x00000008b6097209 */ /* 0x000fe20007810000 */
[--C-:B------:R-:W-:Y:S01]  /*48e0*/  FFMA.FTZ R8, R97, UR33, -R20.reuse ;  /* 0x0000002161087c23 */ /* 0x100fe20008010814 */
[----:B-1----:R-:W-:Y:S01]  /*48f0*/  FMNMX.FTZ R137, R137, R10, !PT ;  /* 0x0000000a89897209 */ /* 0x002fe20007810000 */
[----:B------:R-:W3:Y:S01]  /*4900*/  LDL.LU R225, [R1+0x40] ;  /* 0x0000400001e17983 */ /* 0x000ee20000300800 */
[----:B------:R-:W-:Y:S01]  /*4910*/  FMNMX.FTZ R9, R184, R9, !PT ;  /* 0x00000009b8097209 */ /* 0x000fe20007810000 */
[----:B------:R1:W-:Y:S01]  /*4920*/  MUFU.EX2 R155, R8 ;  /* 0x00000008009b7308 */ /* 0x0003e20000000800 */
[----:B--2---:R-:W-:Y:S01]  /*4930*/  FMNMX.FTZ R136, R7, R136, !PT ;  /* 0x0000008807887209 */ /* 0x004fe20007810000 */
[----:B------:R-:W-:Y:S01]  /*4940*/  FFMA.FTZ R7, R85, UR33, -R20 ;  /* 0x0000002155077c23 */ /* 0x000fe20008010814 */
[----:B------:R-:W-:Y:S01]  /*4950*/  FMNMX.FTZ R9, R201, R9, !PT ;  /* 0x00000009c9097209 */ /* 0x000fe20007810000 */
[----:B------:R-:W-:Y:S01]  /*4960*/  IMAD.WIDE.U32 R10, R17, -0x326172a9, RZ ;  /* 0xcd9e8d57110a7825 */ /* 0x000fe200078e00ff */
[----:B------:R-:W-:Y:S01]  /*4970*/  FSETP.NEU.FTZ.AND P1, PT, R137, -INF , PT ;  /* 0xff8000008900780b */ /* 0x000fe20003f3d000 */
[----:B------:R-:W2:Y:S01]  /*4980*/  SHFL.BFLY PT, R18, R136, 0x1, 0x1f ;  /* 0x0c201f0088127f89 */ /* 0x000ea200000e0000 */
[----:B------:R-:W-:Y:S01]  /*4990*/  FMNMX.FTZ R9, R202, R9, !PT ;  /* 0x00000009ca097209 */ /* 0x000fe20007810000 */
[----:B------:R-:W-:Y:S01]  /*49a0*/  MUFU.EX2 R215, R7 ;  /* 0x0000000700d77308 */ /* 0x000fe20000000800 */
[----:B------:R-:W-:Y:S01]  /*49b0*/  LOP3.LUT R16, R25, UR5, R16, 0x96, !PT ;  /* 0x0000000519107c12 */ /* 0x000fe2000f8e9610 */
[----:B------:R-:W-:Y:S01]  /*49c0*/  IMAD R214, R0, 0x2, R213 ;  /* 0x0000000200d67824 */ /* 0x000fe200078e02d5 */
[----:B------:R-:W-:-:S02]  /*49d0*/  LOP3.LUT R12, R11, UR22, R12, 0x96, !PT ;  /* 0x000000160b0c7c12 */ /* 0x000fc4000f8e960c */
[C---:B------:R-:W-:Y:S02]  /*49e0*/  LOP3.LUT R30, R10.reuse, 0xffff, RZ, 0xc0, !PT ;  /* 0x0000ffff0a1e7812 */ /* 0x040fe400078ec0ff */
[----:B------:R-:W-:Y:S01]  /*49f0*/  LOP3.LUT R36, R10, 0xff, RZ, 0xc0, !PT ;  /* 0x000000ff0a247812 */ /* 0x000fe200078ec0ff */
[----:B------:R-:W-:Y:S01]  /*4a00*/  LDSM.16.MT88.4 R40, [R214+0x4400] ;  /* 0x00440000d628783b */ /* 0x000fe20000004200 */
[----:B-1----:R-:W-:Y:S01]  /*4a10*/  FFMA.FTZ R8, R96, UR33, -R20 ;  /* 0x0000002160087c23 */ /* 0x002fe20008010814 */
[--C-:B------:R-:W-:Y:S02]  /*4a20*/  SHF.R.U32.HI R31, RZ, 0x10, R10.reuse ;  /* 0x00000010ff1f7819 */ /* 0x100fe4000001160a */
[----:B------:R-:W-:Y:S01]  /*4a30*/  SHF.R.U32.HI R33, RZ, 0x18, R10 ;  /* 0x00000018ff217819 */ /* 0x000fe2000001160a */
[----:B------:R1:W-:Y:S01]  /*4a40*/  MUFU.EX2 R152, R8 ;  /* 0x0000000800987308 */ /* 0x0003e20000000800 */
[----:B------:R-:W-:-:S03]  /*4a50*/  IMAD.WIDE.U32 R10, R16, -0x326172a9, RZ ;  /* 0xcd9e8d57100a7825 */ /* 0x000fc600078e00ff */
[C---:B------:R-:W-:Y:S02]  /*4a60*/  LOP3.LUT R28, R10.reuse, 0xffff, RZ, 0xc0, !PT ;  /* 0x0000ffff0a1c7812 */ /* 0x040fe400078ec0ff */
[----:B------:R-:W-:Y:S02]  /*4a70*/  LOP3.LUT R35, R10, 0xff, RZ, 0xc0, !PT ;  /* 0x000000ff0a237812 */ /* 0x000fe400078ec0ff */
[----:B--2---:R-:W-:Y:S02]  /*4a80*/  FMNMX.FTZ R136, R136, R18, !PT ;  /* 0x0000001288887209 */ /* 0x004fe40007810000 */
[--C-:B------:R-:W-:Y:S02]  /*4a90*/  SHF.R.U32.HI R29, RZ, 0x10, R10.reuse ;  /* 0x00000010ff1d7819 */ /* 0x100fe4000001160a */
[----:B------:R-:W-:Y:S02]  /*4aa0*/  SHF.R.U32.HI R34, RZ, 0x18, R10 ;  /* 0x00000018ff227819 */ /* 0x000fe4000001160a */
[----:B-1----:R-:W-:Y:S01]  /*4ab0*/  FMNMX.FTZ R8, R125, R9, !PT ;  /* 0x000000097d087209 */ /* 0x002fe20007810000 */
[----:B------:R-:W-:-:S03]  /*4ac0*/  FFMA.FTZ R9, R84, UR33, -R20 ;  /* 0x0000002154097c23 */ /* 0x000fc60008010814 */
[----:B------:R-:W-:Y:S01]  /*4ad0*/  FMNMX.FTZ R8, R147, R8, !PT ;  /* 0x0000000893087209 */ /* 0x000fe20007810000 */
[----:B------:R-:W-:Y:S03]  /*4ae0*/  MUFU.EX2 R204, R9 ;  /* 0x0000000900cc7308 */ /* 0x000fe60000000800 */
[----:B------:R-:W-:Y:S01]  /*4af0*/  FMNMX.FTZ R7, R172, R8, !PT ;  /* 0x00000008ac077209 */ /* 0x000fe20007810000 */
[----:B------:R-:W-:-:S03]  /*4b00*/  FMUL.FTZ R8, R137, UR33 ;  /* 0x0000002189087c20 */ /* 0x000fc60008410000 */
[----:B------:R-:W-:Y:S02]  /*4b10*/  FMNMX.FTZ R7, R180, R7, !PT ;  /* 0x00000007b4077209 */ /* 0x000fe40007810000 */
[----:B------:R-:W-:Y:S02]  /*4b20*/  FSEL R23, R8, RZ, P1 ;  /* 0x000000ff08177208 */ /* 0x000fe40000800000 */
[----:B------:R-:W-:Y:S02]  /*4b30*/  FMNMX.FTZ R7, R183, R7, !PT ;  /* 0x00000007b7077209 */ /* 0x000fe40007810000 */
[----:B------:R-:W-:Y:S01]  /*4b40*/  FSETP.NEU.FTZ.AND P1, PT, R136, -INF , PT ;  /* 0xff8000008800780b */ /* 0x000fe20003f3d000 */
[--C-:B------:R-:W-:Y:S01]  /*4b50*/  FFMA.FTZ R15, R88, UR33, -R23.reuse ;  /* 0x00000021580f7c23 */ /* 0x100fe20008010817 */
[----:B------:R-:W-:Y:S01]  /*4b60*/  FMNMX.FTZ R13, R186, R7, !PT ;  /* 0x00000007ba0d7209 */ /* 0x000fe20007810000 */
[--C-:B------:R-:W-:Y:S01]  /*4b70*/  FFMA.FTZ R7, R27, UR33, -R23.reuse ;  /* 0x000000211b077c23 */ /* 0x100fe20008010817 */
[--C-:B------:R-:W-:Y:S01]  /*4b80*/  FFMA.FTZ R8, R26, UR33, -R23.reuse ;  /* 0x000000211a087c23 */ /* 0x100fe20008010817 */
[----:B------:R-:W-:Y:S02]  /*4b90*/  MUFU.EX2 R194, R15 ;  /* 0x0000000f00c27308 */ /* 0x000fe40000000800 */
[----:B------:R-:W1:Y:S06]  /*4ba0*/  SHFL.BFLY PT, R17, R13, 0x2, 0x1f ;  /* 0x0c401f000d117f89 */ /* 0x000e6c00000e0000 */
[----:B------:R2:W-:Y:S08]  /*4bb0*/  MUFU.EX2 R236, R7 ;  /* 0x0000000700ec7308 */ /* 0x0005f00000000800 */
[----:B------:R4:W-:Y:S01]  /*4bc0*/  MUFU.EX2 R188, R8 ;  /* 0x0000000800bc7308 */ /* 0x0009e20000000800 */
[----:B--2---:R-:W-:Y:S01]  /*4bd0*/  FFMA.FTZ R7, R92, UR33, -R23 ;  /* 0x000000215c077c23 */ /* 0x004fe20008010817 */
[----:B-1----:R-:W-:-:S06]  /*4be0*/  FMNMX.FTZ R13, R13, R17, !PT ;  /* 0x000000110d0d7209 */ /* 0x002fcc0007810000 */
[----:B------:R1:W-:Y:S01]  /*4bf0*/  MUFU.EX2 R156, R7 ;  /* 0x00000007009c7308 */ /* 0x0003e20000000800 */
[----:B------:R-:W2:Y:S01]  /*4c00*/  SHFL.BFLY PT, R15, R13, 0x1, 0x1f ;  /* 0x0c201f000d0f7f89 */ /* 0x000ea200000e0000 */
[----:B----4-:R-:W-:-:S05]  /*4c10*/  IMAD.WIDE.U32 R8, R21, -0x2daee0ad, RZ ;  /* 0xd2511f5315087825 */ /* 0x010fca00078e00ff */
[----:B------:R-:W-:Y:S02]  /*4c20*/  LOP3.LUT R32, R9, UR21, R32, 0x96, !PT ;  /* 0x0000001509207c12 */ /* 0x000fe4000f8e9620 */
[C---:B------:R-:W-:Y:S02]  /*4c30*/  LOP3.LUT R26, R8.reuse, 0xffff, RZ, 0xc0, !PT ;  /* 0x0000ffff081a7812 */ /* 0x040fe400078ec0ff */
[----:B------:R-:W-:Y:S02]  /*4c40*/  LOP3.LUT R27, R8, 0xff, RZ, 0xc0, !PT ;  /* 0x000000ff081b7812 */ /* 0x000fe400078ec0ff */
[--C-:B------:R-:W-:Y:S01]  /*4c50*/  SHF.R.U32.HI R25, RZ, 0x10, R8.reuse ;  /* 0x00000010ff197819 */ /* 0x100fe20000011608 */
[----:B-1----:R-:W-:Y:S01]  /*4c60*/  FMUL.FTZ R7, R136, UR33 ;  /* 0x0000002188077c20 */ /* 0x002fe20008410000 */
[----:B------:R-:W-:Y:S01]  /*4c70*/  SHF.R.U32.HI R22, RZ, 0x18, R8 ;  /* 0x00000018ff167819 */ /* 0x000fe20000011608 */
[----:B------:R-:W-:-:S03]  /*4c80*/  IMAD.WIDE.U32 R8, R19, -0x2daee0ad, RZ ;  /* 0xd2511f5313087825 */ /* 0x000fc600078e00ff */
[----:B------:R-:W-:Y:S02]  /*4c90*/  FSEL R21, R7, RZ, P1 ;  /* 0x000000ff07157208 */ /* 0x000fe40000800000 */
[----:B------:R-:W-:Y:S02]  /*4ca0*/  LOP3.LUT R17, R9, UR21, R24, 0x96, !PT ;  /* 0x0000001509117c12 */ /* 0x000fe4000f8e9618 */
[C---:B------:R-:W-:Y:S01]  /*4cb0*/  LOP3.LUT R16, R8.reuse, 0xffff, RZ, 0xc0, !PT ;  /* 0x0000ffff08107812 */ /* 0x040fe200078ec0ff */
[--C-:B------:R-:W-:Y:S01]  /*4cc0*/  FFMA.FTZ R10, R37, UR33, -R21.reuse ;  /* 0x00000021250a7c23 */ /* 0x100fe20008010815 */
[----:B------:R-:W-:Y:S02]  /*4cd0*/  LOP3.LUT R24, R8, 0xff, RZ, 0xc0, !PT ;  /* 0x000000ff08187812 */ /* 0x000fe400078ec0ff */
[--C-:B------:R-:W-:Y:S01]  /*4ce0*/  SHF.R.U32.HI R19, RZ, 0x10, R8.reuse ;  /* 0x00000010ff137819 */ /* 0x100fe20000011608 */
[----:B------:R1:W-:Y:S01]  /*4cf0*/  MUFU.EX2 R173, R10 ;  /* 0x0000000a00ad7308 */ /* 0x0003e20000000800 */
[----:B------:R-:W-:Y:S01]  /*4d00*/  SHF.R.U32.HI R18, RZ, 0x18, R8 ;  /* 0x00000018ff127819 */ /* 0x000fe20000011608 */
[----:B------:R-:W-:Y:S01]  /*4d10*/  FFMA.FTZ R8, R176, UR33, -R21 ;  /* 0x00000021b0087c23 */ /* 0x000fe20008010815 */
[----:B------:R-:W-:-:S02]  /*4d20*/  LOP3.LUT R9, R31, 0xff, RZ, 0xc0, !PT ;  /* 0x000000ff1f097812 */ /* 0x000fc400078ec0ff */
[----:B------:R-:W-:Y:S01]  /*4d30*/  LOP3.LUT R7, R11, UR22, R14, 0x96, !PT ;  /* 0x000000160b077c12 */ /* 0x000fe2000f8e960e */
[----:B------:R-:W-:Y:S01]  /*4d40*/  FFMA.FTZ R14, R56, UR33, -R21 ;  /* 0x00000021380e7c23 */ /* 0x000fe20008010815 */
[----:B------:R-:W-:Y:S01]  /*4d50*/  PRMT R33, R9, 0x5410, R33 ;  /* 0x0000541009217816 */ /* 0x000fe20000000021 */
[----:B------:R4:W-:Y:S01]  /*4d60*/  MUFU.EX2 R195, R8 ;  /* 0x0000000800c37308 */ /* 0x0009e20000000800 */
[----:B------:R-:W-:Y:S01]  /*4d70*/  FFMA.FTZ R9, R177, UR33, -R21 ;  /* 0x00000021b1097c23 */ /* 0x000fe20008010815 */
[----:B------:R-:W-:Y:S02]  /*4d80*/  SHF.R.U32.HI R11, RZ, 0x8, R30 ;  /* 0x00000008ff0b7819 */ /* 0x000fe4000001161e */
[----:B--2---:R-:W-:Y:S02]  /*4d90*/  FMNMX.FTZ R76, R13, R15, !PT ;  /* 0x0000000f0d4c7209 */ /* 0x004fe40007810000 */
[----:B------:R-:W-:Y:S01]  /*4da0*/  PRMT R36, R36, 0x5410, R11 ;  /* 0x0000541024247816 */ /* 0x000fe2000000000b */
[----:B------:R-:W-:Y:S01]  /*4db0*/  FFMA.FTZ R11, R98, UR33, -R21 ;  /* 0x00000021620b7c23 */ /* 0x000fe20008010815 */
[----:B------:R2:W2:Y:S01]  /*4dc0*/  MUFU.EX2 R158, R9 ;  /* 0x00000009009e7308 */ /* 0x0004a20000000800 */
[----:B-1----:R-:W-:-:S02]  /*4dd0*/  SHF.R.U32.HI R10, RZ, 0x8, R26 ;  /* 0x00000008ff0a7819 */ /* 0x002fc4000001161a */
[----:B------:R-:W-:Y:S02]  /*4de0*/  FSETP.NEU.FTZ.AND P1, PT, R76, -INF , PT ;  /* 0xff8000004c00780b */ /* 0x000fe40003f3d000 */
[----:B------:R-:W-:-:S03]  /*4df0*/  PRMT R77, R27, 0x5410, R10 ;  /* 0x000054101b4d7816 */ /* 0x000fc6000000000a */
[----:B------:R1:W-:Y:S01]  /*4e00*/  MUFU.EX2 R181, R14 ;  /* 0x0000000e00b57308 */ /* 0x0003e20000000800 */
[----:B----4-:R-:W-:-:S04]  /*4e10*/  LOP3.LUT R8, R25, 0xff, RZ, 0xc0, !PT ;  /* 0x000000ff19087812 */ /* 0x010fc800078ec0ff */
[----:B------:R-:W-:Y:S02]  /*4e20*/  PRMT R78, R8, 0x5410, R22 ;  /* 0x00005410084e7816 */ /* 0x000fe40000000016 */
[----:B------:R-:W-:Y:S01]  /*4e30*/  LOP3.LUT R8, R12, 0xffff, RZ, 0xc0, !PT ;  /* 0x0000ffff0c087812 */ /* 0x000fe200078ec0ff */
[----:B------:R4:W-:Y:S01]  /*4e40*/  MUFU.EX2 R247, R11 ;  /* 0x0000000b00f77308 */ /* 0x0009e20000000800 */
[----:B--2---:R-:W-:Y:S02]  /*4e50*/  SHF.R.U32.HI R9, RZ, 0x10, R12 ;  /* 0x00000010ff097819 */ /* 0x004fe4000001160c */
[----:B------:R-:W-:Y:S02]  /*4e60*/  SHF.R.U32.HI R10, RZ, 0x8, R8 ;  /* 0x00000008ff0a7819 */ /* 0x000fe40000011608 */
[----:B------:R-:W-:Y:S01]  /*4e70*/  LOP3.LUT R8, R9, 0xff, RZ, 0xc0, !PT ;  /* 0x000000ff09087812 */ /* 0x000fe200078ec0ff */
[----:B------:R-:W-:Y:S01]  /*4e80*/  FMUL.FTZ R9, R76, UR33 ;  /* 0x000000214c097c20 */ /* 0x000fe20008410000 */
[----:B-1----:R-:W-:-:S02]  /*4e90*/  LOP3.LUT R14, R12, 0xff, RZ, 0xc0, !PT ;  /* 0x000000ff0c0e7812 */ /* 0x002fc400078ec0ff */
[----:B------:R-:W-:Y:S02]  /*4ea0*/  SHF.R.U32.HI R12, RZ, 0x18, R12 ;  /* 0x00000018ff0c7819 */ /* 0x000fe4000001160c */
[----:B------:R-:W-:Y:S01]  /*4eb0*/  PRMT R15, R14, 0x5410, R10 ;  /* 0x000054100e0f7816 */ /* 0x000fe2000000000a */
[----:B------:R-:W-:Y:S01]  /*4ec0*/  FFMA.FTZ R10, R99, UR33, -R21 ;  /* 0x00000021630a7c23 */ /* 0x000fe20008010815 */
[----:B------:R-:W-:Y:S02]  /*4ed0*/  PRMT R37, R8, 0x5410, R12 ;  /* 0x0000541008257816 */ /* 0x000fe4000000000c */
[----:B----4-:R-:W-:Y:S01]  /*4ee0*/  LOP3.LUT R11, R29, 0xff, RZ, 0xc0, !PT ;  /* 0x000000ff1d0b7812 */ /* 0x010fe200078ec0ff */
[----:B------:R1:W-:Y:S01]  /*4ef0*/  MUFU.EX2 R193, R10 ;  /* 0x0000000a00c17308 */ /* 0x0003e20000000800 */
[----:B------:R-:W-:Y:S02]  /*4f00*/  FSEL R22, R9, RZ, P1 ;  /* 0x000000ff09167208 */ /* 0x000fe40000800000 */
[----:B------:R-:W-:-:S02]  /*4f10*/  LOP3.LUT R8, R19, 0xff, RZ, 0xc0, !PT ;  /* 0x000000ff13087812 */ /* 0x000fc400078ec0ff */
[----:B------:R-:W-:Y:S02]  /*4f20*/  PRMT R14, R11, 0x5410, R34 ;  /* 0x000054100b0e7816 */ /* 0x000fe40000000022 */
[----:B------:R-:W-:Y:S02]  /*4f30*/  SHF.R.U32.HI R9, RZ, 0x8, R16 ;  /* 0x00000008ff097819 */ /* 0x000fe40000011610 */
[----:B------:R-:W-:Y:S02]  /*4f40*/  PRMT R34, R8, 0x5410, R18 ;  /* 0x0000541008227816 */ /* 0x000fe40000000012 */
[----:B------:R-:W-:Y:S02]  /*4f50*/  LOP3.LUT R8, R32, 0xffff, RZ, 0xc0, !PT ;  /* 0x0000ffff20087812 */ /* 0x000fe400078ec0ff */
[----:B------:R-:W-:Y:S02]  /*4f60*/  SHF.R.U32.HI R12, RZ, 0x8, R28 ;  /* 0x00000008ff0c7819 */ /* 0x000fe4000001161c */
[----:B------:R-:W-:Y:S01]  /*4f70*/  PRMT R19, R24, 0x5410, R9 ;  /* 0x0000541018137816 */ /* 0x000fe20000000009 */
[--C-:B------:R-:W-:Y:S01]  /*4f80*/  FFMA.FTZ R9, R178, UR33, -R22.reuse ;  /* 0x00000021b2097c23 */ /* 0x100fe20008010816 */
[----:B-1----:R-:W-:Y:S01]  /*4f90*/  FFMA.FTZ R10, R58, UR33, -R22 ;  /* 0x000000213a0a7c23 */ /* 0x002fe20008010816 */
[----:B------:R-:W-:Y:S01]  /*4fa0*/  SHF.R.U32.HI R11, RZ, 0x8, R8 ;  /* 0x00000008ff0b7819 */ /* 0x000fe20000011608 */
[----:B------:R-:W-:Y:S01]  /*4fb0*/  FFMA.FTZ R8, R179, UR33, -R22 ;  /* 0x00000021b3087c23 */ /* 0x000fe20008010816 */
[----:B------:R-:W-:Y:S01]  /*4fc0*/  PRMT R13, R35, 0x5410, R12 ;  /* 0x00005410230d7816 */ /* 0x000fe2000000000c */
[----:B------:R1:W-:Y:S01]  /*4fd0*/  MUFU.EX2 R165, R10 ;  /* 0x0000000a00a57308 */ /* 0x0003e20000000800 */
[----:B------:R-:W-:Y:S01]  /*4fe0*/  LOP3.LUT R12, R32, 0xff, RZ, 0xc0, !PT ;  /* 0x000000ff200c7812 */ /* 0x000fe200078ec0ff */
[----:B------:R-:W2:Y:S01]  /*4ff0*/  LDSM.16.MT88.4 R24, [R213+0x4000] ;  /* 0x00400000d518783b */ /* 0x000ea20000004200 */
[----:B------:R-:W-:-:S02]  /*5000*/  LOP3.LUT R0, R17, 0xffff, RZ, 0xc0, !PT ;  /* 0x0000ffff11007812 */ /* 0x000fc400078ec0ff */
[----:B------:R-:W-:Y:S01]  /*5010*/  PRMT R35, R12, 0x5410, R11 ;  /* 0x000054100c237816 */ /* 0x000fe2000000000b */
[----:B------:R-:W4:Y:S02]  /*5020*/  LDSM.16.MT88.4 R28, [R214+0x4000] ;  /* 0x00400000d61c783b */ /* 0x000f240000004200 */
[----:B------:R1:W-:Y:S08]  /*5030*/  MUFU.EX2 R3, R9 ;  /* 0x0000000900037308 */ /* 0x0003f00000000800 */
[----:B------:R2:W2:Y:S01]  /*5040*/  MUFU.EX2 R192, R8 ;  /* 0x0000000800c07308 */ /* 0x0004a20000000800 */
[----:B-1----:R-:W-:-:S04]  /*5050*/  LOP3.LUT R10, R7, 0xffff, RZ, 0xc0, !PT ;  /* 0x0000ffff070a7812 */ /* 0x002fc800078ec0ff */
[----:B------:R-:W-:Y:S02]  /*5060*/  SHF.R.U32.HI R2, RZ, 0x8, R10 ;  /* 0x00000008ff027819 */ /* 0x000fe4000001160a */
[----:B------:R-:W-:-:S04]  /*5070*/  LOP3.LUT R9, R7, 0xff, RZ, 0xc0, !PT ;  /* 0x000000ff07097812 */ /* 0x000fc800078ec0ff */
[----:B------:R-:W-:Y:S02]  /*5080*/  PRMT R12, R9, 0x5410, R2 ;  /* 0x00005410090c7816 */ /* 0x000fe40000000002 */
[--C-:B------:R-:W-:Y:S02]  /*5090*/  SHF.R.U32.HI R2, RZ, 0x10, R7.reuse ;  /* 0x00000010ff027819 */ /* 0x100fe40000011607 */
[----:B------:R-:W-:Y:S02]  /*50a0*/  SHF.R.U32.HI R11, RZ, 0x18, R7 ;  /* 0x00000018ff0b7819 */ /* 0x000fe40000011607 */
[----:B------:R-:W-:Y:S02]  /*50b0*/  SHF.R.U32.HI R7, RZ, 0x8, R0 ;  /* 0x00000008ff077819 */ /* 0x000fe40000011600 */
[----:B------:R-:W-:Y:S02]  /*50c0*/  LOP3.LUT R10, R17, 0xff, RZ, 0xc0, !PT ;  /* 0x000000ff110a7812 */ /* 0x000fe400078ec0ff */
[----:B------:R-:W-:-:S02]  /*50d0*/  LOP3.LUT R9, R2, 0xff, RZ, 0xc0, !PT ;  /* 0x000000ff02097812 */ /* 0x000fc400078ec0ff */
[--C-:B------:R-:W-:Y:S01]  /*50e0*/  HSET2.LE.AND R0, R13, R94.reuse, PT ;  /* 0x0000005e0d007233 */ /* 0x100fe20003803000 */
[--C-:B--2---:R-:W-:Y:S01]  /*50f0*/  FFMA.FTZ R8, R59, UR33, -R22.reuse ;  /* 0x000000213b087c23 */ /* 0x104fe20008010816 */
[----:B------:R-:W-:Y:S02]  /*5100*/  F2FP.BF16.F32.PACK_AB R2, R158, R195 ;  /* 0x000000c39e02723e */ /* 0x000fe400000010ff */
[----:B------:R-:W-:Y:S01]  /*5110*/  PRMT R18, R10, 0x5410, R7 ;  /* 0x000054100a127816 */ /* 0x000fe20000000007 */
[----:B------:R1:W2:Y:S01]  /*5120*/  MUFU.EX2 R146, R8 ;  /* 0x0000000800927308 */ /* 0x0002a20000000800 */
[----:B------:R-:W-:Y:S02]  /*5130*/  LOP3.LUT R10, R0, R2, RZ, 0xc0, !PT ;  /* 0x00000002000a7212 */ /* 0x000fe400078ec0ff */
[----:B------:R-:W-:Y:S01]  /*5140*/  HSET2.LE.AND R0, R14, R94, PT ;  /* 0x0000005e0e007233 */ /* 0x000fe20003803000 */
[----:B------:R-:W-:Y:S01]  /*5150*/  FFMA.FTZ R14, R100, UR33, -R22 ;  /* 0x00000021640e7c23 */ /* 0x000fe20008010816 */
[----:B------:R-:W-:-:S02]  /*5160*/  F2FP.BF16.F32.PACK_AB R2, R192, R3 ;  /* 0x00000003c002723e */ /* 0x000fc400000010ff */
[----:B------:R-:W-:Y:S01]  /*5170*/  PRMT R9, R9, 0x5410, R11 ;  /* 0x0000541009097816 */ /* 0x000fe2000000000b */
[----:B------:R-:W4:Y:S01]  /*5180*/  MUFU.EX2 R16, R14 ;  /* 0x0000000e00107308 */ /* 0x000f220000000800 */
[----:B------:R-:W-:Y:S01]  /*5190*/  LOP3.LUT R11, R0, R2, RZ, 0xc0, !PT ;  /* 0x00000002000b7212 */ /* 0x000fe200078ec0ff */
[----:B------:R-:W-:Y:S01]  /*51a0*/  FFMA.FTZ R2, R103, UR33, -R22 ;  /* 0x0000002167027c23 */ /* 0x000fe20008010816 */
[----:B-1----:R-:W-:-:S05]  /*51b0*/  FFMA.FTZ R8, R93, UR33, -R21 ;  /* 0x000000215d087c23 */ /* 0x002fca0008010815 */
[----:B------:R1:W4:Y:S01]  /*51c0*/  MUFU.EX2 R38, R8 ;  /* 0x0000000800267308 */ /* 0x0003220000000800 */
[--C-:B------:R-:W-:Y:S02]  /*51d0*/  HSET2.LE.AND R0, R36, R94.reuse, PT ;  /* 0x0000005e24007233 */ /* 0x100fe40003803000 */
[----:B------:R-:W-:-:S05]  /*51e0*/  HSET2.LE.AND R7, R12, R94, PT ;  /* 0x0000005e0c077233 */ /* 0x000fca0003803000 */
[----:B------:R3:W-:Y:S01]  /*51f0*/  MUFU.EX2 R88, R2 ;  /* 0x0000000200587308 */ /* 0x0007e20000000800 */
[----:B-1----:R-:W-:Y:S01]  /*5200*/  FFMA.FTZ R8, R95, UR33, -R21 ;  /* 0x000000215f087c23 */ /* 0x002fe20008010815 */
[----:B------:R-:W-:Y:S01]  /*5210*/  IMAD.MOV.U32 R95, RZ, RZ, R45 ;  /* 0x000000ffff5f7224 */ /* 0x000fe200078e002d */
[----:B------:R-:W-:-:S05]  /*5220*/  HSET2.LE.AND R9, R9, R94, PT ;  /* 0x0000005e09097233 */ /* 0x000fca0003803000 */
[----:B------:R1:W4:Y:S01]  /*5230*/  MUFU.EX2 R176, R8 ;  /* 0x0000000800b07308 */ /* 0x0003220000000800 */
[----:B--2---:R-:W-:-:S04]  /*5240*/  F2FP.BF16.F32.PACK_AB R12, R146, R165 ;  /* 0x000000a5920c723e */ /* 0x004fc800000010ff */
[----:B------:R-:W-:Y:S02]  /*5250*/  LOP3.LUT R9, R9, R12, RZ, 0xc0, !PT ;  /* 0x0000000c09097212 */ /* 0x000fe400078ec0ff */
[--C-:B------:R-:W-:Y:S02]  /*5260*/  HSET2.LE.AND R12, R15, R94.reuse, PT ;  /* 0x0000005e0f0c7233 */ /* 0x100fe40003803000 */
[----:B---3--:R-:W-:Y:S02]  /*5270*/  F2FP.BF16.F32.PACK_AB R2, R225, R95 ;  /* 0x0000005fe102723e */ /* 0x008fe400000010ff */
[----:B-1----:R-:W-:Y:S02]  /*5280*/  F2FP.BF16.F32.PACK_AB R8, R173, R181 ;  /* 0x000000b5ad08723e */ /* 0x002fe400000010ff */
[----:B------:R-:W-:Y:S01]  /*5290*/  LOP3.LUT R14, R0, R2, RZ, 0xc0, !PT ;  /* 0x00000002000e7212 */ /* 0x000fe200078ec0ff */
[----:B------:R-:W-:Y:S01]  /*52a0*/  FFMA.FTZ R0, R102, UR33, -R22 ;  /* 0x0000002166007c23 */ /* 0x000fe20008010816 */
[----:B------:R-:W-:Y:S01]  /*52b0*/  LOP3.LUT R8, R7, R8, RZ, 0xc0, !PT ;  /* 0x0000000807087212 */ /* 0x000fe200078ec0ff */
[----:B----4-:R-:W-:Y:S01]  /*52c0*/  IMAD.MOV.U32 R102, RZ, RZ, R16 ;  /* 0x000000ffff667224 */ /* 0x010fe200078e0010 */
[----:B------:R-:W-:Y:S01]  /*52d0*/  HSET2.LE.AND R7, R33, R94, PT ;  /* 0x0000005e21077233 */ /* 0x000fe20003803000 */
[----:B------:R1:W2:Y:S01]  /*52e0*/  MUFU.EX2 R159, R0 ;  /* 0x00000000009f7308 */ /* 0x0002a20000000800 */
[----:B------:R-:W-:Y:S01]  /*52f0*/  F2FP.BF16.F32.PACK_AB R15, R194, R156 ;  /* 0x0000009cc20f723e */ /* 0x000fe200000010ff */
[----:B------:R-:W-:Y:S01]  /*5300*/  FFMA.FTZ R16, R197, UR33, -R22 ;  /* 0x00000021c5107c23 */ /* 0x000fe20008010816 */
[----:B------:R-:W-:-:S02]  /*5310*/  IMAD.MOV.U32 R103, RZ, RZ, R44 ;  /* 0x000000ffff677224 */ /* 0x000fc400078e002c */
[----:B------:R-:W-:Y:S02]  /*5320*/  LOP3.LUT R15, R7, R15, RZ, 0xc0, !PT ;  /* 0x0000000f070f7212 */ /* 0x000fe400078ec0ff */
[--C-:B------:R-:W-:Y:S01]  /*5330*/  SHF.R.U32.HI R7, RZ, 0x10, R17.reuse ;  /* 0x00000010ff077819 */ /* 0x100fe20000011611 */
[----:B------:R-:W3:Y:S01]  /*5340*/  MUFU.EX2 R177, R16 ;  /* 0x0000001000b17308 */ /* 0x000ee20000000800 */
[----:B------:R-:W-:Y:S01]  /*5350*/  F2FP.BF16.F32.PACK_AB R13, R103, R196 ;  /* 0x000000c4670d723e */ /* 0x000fe200000010ff */
[----:B------:R-:W-:Y:S01]  /*5360*/  IMAD.MOV.U32 R197, RZ, RZ, R38 ;  /* 0x000000ffffc57224 */ /* 0x000fe200078e0026 */
[----:B------:R-:W-:Y:S02]  /*5370*/  SHF.R.U32.HI R17, RZ, 0x18, R17 ;  /* 0x00000018ff117819 */ /* 0x000fe40000011611 */
[----:B------:R-:W-:Y:S02]  /*5380*/  F2FP.BF16.F32.PACK_AB R2, R236, R188 ;  /* 0x000000bcec02723e */ /* 0x000fe400000010ff */
[----:B------:R-:W-:-:S02]  /*5390*/  LOP3.LUT R7, R7, 0xff, RZ, 0xc0, !PT ;  /* 0x000000ff07077812 */ /* 0x000fc400078ec0ff */
[--C-:B-1----:R-:W-:Y:S01]  /*53a0*/  HSET2.LE.AND R0, R37, R94.reuse, PT ;  /* 0x0000005e25007233 */ /* 0x102fe20003803000 */
[C---:B------:R-:W-:Y:S01]  /*53b0*/  HMMA.16816.F32.BF16 R64, R8.reuse, R24, RZ ;  /* 0x000000180840723c */ /* 0x040fe200000418ff */
[----:B------:R-:W-:Y:S01]  /*53c0*/  LOP3.LUT R12, R12, R13, RZ, 0xc0, !PT ;  /* 0x0000000d0c0c7212 */ /* 0x000fe200078ec0ff */
[----:B------:R-:W1:Y:S02]  /*53d0*/  LDSM.16.MT88.4 R36, [R213+0x4400] ;  /* 0x00440000d524783b */ /* 0x000e640000004200 */
[----:B------:R-:W-:Y:S02]  /*53e0*/  LOP3.LUT R13, R0, R2, RZ, 0xc0, !PT ;  /* 0x00000002000d7212 */ /* 0x000fe400078ec0ff */
[----:B------:R-:W-:Y:S01]  /*53f0*/  HMMA.16816.F32.BF16 R52, R8, R28, RZ ;  /* 0x0000001c0834723c */ /* 0x000fe200000418ff */
[----:B------:R-:W-:Y:S02]  /*5400*/  HSET2.LE.AND R0, R19, R94, PT ;  /* 0x0000005e13007233 */ /* 0x000fe40003803000 */
[----:B------:R-:W-:-:S03]  /*5410*/  F2FP.BF16.F32.PACK_AB R2, R176, R197 ;  /* 0x000000c5b002723e */ /* 0x000fc600000010ff */
[C---:B------:R-:W-:Y:S06]  /*5420*/  HMMA.16816.F32.BF16 R56, R8.reuse, R26, RZ ;  /* 0x0000001a0838723c */ /* 0x040fec00000418ff */
[----:B------:R-:W-:Y:S07]  /*5430*/  HMMA.16816.F32.BF16 R44, R8, R30, RZ ;  /* 0x0000001e082c723c */ /* 0x000fee00000418ff */
[----:B------:R-:W-:-:S02]  /*5440*/  PRMT R9, R7, 0x5410, R17 ;  /* 0x0000541007097816 */ /* 0x000fc40000000011 */
[--C-:B------:R-:W-:Y:S02]  /*5450*/  HSET2.LE.AND R7, R34, R94.reuse, PT ;  /* 0x0000005e22077233 */ /* 0x100fe40003803000 */
[----:B--2---:R-:W-:Y:S01]  /*5460*/  F2FP.BF16.F32.PACK_AB R11, R159, R102 ;  /* 0x000000669f0b723e */ /* 0x004fe200000010ff */
[--C-:B------:R-:W-:Y:S01]  /*5470*/  FFMA.FTZ R8, R101, UR33, -R23.reuse ;  /* 0x0000002165087c23 */ /* 0x100fe20008010817 */
[----:B------:R-:W-:Y:S01]  /*5480*/  LOP3.LUT R10, R0, R2, RZ, 0xc0, !PT ;  /* 0x00000002000a7212 */ /* 0x000fe200078ec0ff */
[--C-:B------:R-:W-:Y:S01]  /*5490*/  FFMA.FTZ R2, R91, UR33, -R23.reuse ;  /* 0x000000215b027c23 */ /* 0x100fe20008010817 */
[----:B------:R-:W-:Y:S02]  /*54a0*/  LOP3.LUT R11, R7, R11, RZ, 0xc0, !PT ;  /* 0x0000000b070b7212 */ /* 0x000fe400078ec0ff */
[----:B------:R-:W-:Y:S02]  /*54b0*/  HSET2.LE.AND R7, R9, R94, PT ;  /* 0x0000005e09077233 */ /* 0x000fe40003803000 */
[----:B---3--:R-:W-:Y:S01]  /*54c0*/  F2FP.BF16.F32.PACK_AB R9, R177, R88 ;  /* 0x00000058b109723e */ /* 0x008fe200000010ff */
[----:B------:R-:W-:Y:S01]  /*54d0*/  MUFU.EX2 R157, R8 ;  /* 0x00000008009d7308 */ /* 0x000fe20000000800 */
[----:B------:R-:W-:-:S02]  /*54e0*/  FFMA.FTZ R16, R198, UR33, -R23 ;  /* 0x00000021c6107c23 */ /* 0x000fc40008010817 */
[----:B------:R-:W-:Y:S01]  /*54f0*/  LOP3.LUT R9, R7, R9, RZ, 0xc0, !PT ;  /* 0x0000000907097212 */ /* 0x000fe200078ec0ff */
[----:B------:R-:W-:Y:S01]  /*5500*/  FFMA.FTZ R7, R199, UR33, -R23 ;  /* 0x00000021c7077c23 */ /* 0x000fe20008010817 */
[----:B------:R-:W-:-:S03]  /*5510*/  HSET2.LE.AND R0, R18, R94, PT ;  /* 0x0000005e12007233 */ /* 0x000fc60003803000 */
[----:B------:R2:W3:Y:S01]  /*5520*/  MUFU.EX2 R179, R2 ;  /* 0x0000000200b37308 */ /* 0x0004e20000000800 */
[C---:B------:R-:W-:Y:S07]  /*5530*/  HMMA.16816.F32.BF16 R60, R12.reuse, R24, RZ ;  /* 0x000000180c3c723c */ /* 0x040fee00000418ff */
[----:B------:R-:W-:Y:S01]  /*5540*/  MUFU.EX2 R178, R16 ;  /* 0x0000001000b27308 */ /* 0x000fe20000000800 */
[----:B------:R-:W-:Y:S01]  /*5550*/  HMMA.16816.F32.BF16 R80, R12, R26, RZ ;  /* 0x0000001a0c50723c */ /* 0x000fe200000418ff */
[----:B------:R-:W-:Y:S01]  /*5560*/  IMAD.WIDE.U32 R24, R89, -0x326172a9, RZ ;  /* 0xcd9e8d5759187825 */ /* 0x000fe200078e00ff */
[----:B--2---:R-:W-:-:S05]  /*5570*/  F2FP.BF16.F32.PACK_AB R2, R193, R247 ;  /* 0x000000f7c102723e */ /* 0x004fca00000010ff */
[----:B------:R2:W4:Y:S01]  /*5580*/  MUFU.EX2 R216, R7 ;  /* 0x0000000700d87308 */ /* 0x0005220000000800 */
[----:B------:R-:W-:Y:S01]  /*5590*/  HMMA.16816.F32.BF16 R48, R12, R28, RZ ;  /* 0x0000001c0c30723c */ /* 0x000fe200000418ff */
[----:B------:R-:W-:Y:S02]  /*55a0*/  LOP3.LUT R8, R0, R2, RZ, 0xc0, !PT ;  /* 0x0000000200087212 */ /* 0x000fe400078ec0ff */
[----:B------:R-:W-:-:S03]  /*55b0*/  SHF.R.U32.HI R0, RZ, 0x10, R32 ;  /* 0x00000010ff007819 */ /* 0x000fc60000011620 */
[----:B------:R-:W-:Y:S01]  /*55c0*/  HMMA.16816.F32.BF16 R72, R12, R30, RZ ;  /* 0x0000001e0c48723c */ /* 0x000fe200000418ff */
[----:B------:R-:W-:Y:S01]  /*55d0*/  SHF.R.U32.HI R2, RZ, 0x18, R32 ;  /* 0x00000018ff027819 */ /* 0x000fe20000011620 */
[----:B------:R-:W-:Y:S01]  /*55e0*/  IMAD.WIDE.U32 R26, R104, -0x2daee0ad, RZ ;  /* 0xd2511f53681a7825 */ /* 0x000fe200078e00ff */
[----:B------:R-:W-:Y:S01]  /*55f0*/  LOP3.LUT R0, R0, 0xff, RZ, 0xc0, !PT ;  /* 0x000000ff00007812 */ /* 0x000fe200078ec0ff */
[----:B------:R-:W1:Y:S03]  /*5600*/  LDSM.16.MT88.4 R28, [R213+0x4800] ;  /* 0x00480000d51c783b */ /* 0x000e660000004200 */
[----:B------:R-:W-:Y:S01]  /*5610*/  IMAD.WIDE.U32 R12, R90, -0x326172a9, RZ ;  /* 0xcd9e8d575a0c7825 */ /* 0x000fe200078e00ff */
[----:B--2---:R-:W-:-:S04]  /*5620*/  HSET2.LE.AND R7, R78, R94, PT ;  /* 0x0000005e4e077233 */ /* 0x004fc80003803000 */
[----:B------:R-:W-:Y:S02]  /*5630*/  LOP3.LUT R15, R13, UR16, R70, 0x96, !PT ;  /* 0x000000100d0f7c12 */ /* 0x000fe4000f8e9646 */
[----:B------:R-:W-:Y:S02]  /*5640*/  LOP3.LUT R14, R25, UR14, R12, 0x96, !PT ;  /* 0x0000000e190e7c12 */ /* 0x000fe4000f8e960c */
[----:B------:R-:W-:Y:S02]  /*5650*/  PRMT R13, R0, 0x5410, R2 ;  /* 0x00005410000d7816 */ /* 0x000fe40000000002 */
[----:B---3--:R-:W-:Y:S02]  /*5660*/  F2FP.BF16.F32.PACK_AB R12, R179, R157 ;  /* 0x0000009db30c723e */ /* 0x008fe400000010ff */
[----:B------:R-:W-:Y:S02]  /*5670*/  HSET2.LE.AND R0, R77, R94, PT ;  /* 0x0000005e4d007233 */ /* 0x000fe40003803000 */
[----:B------:R-:W-:-:S02]  /*5680*/  LOP3.LUT R19, R7, R12, RZ, 0xc0, !PT ;  /* 0x0000000c07137212 */ /* 0x000fc400078ec0ff */
[----:B------:R-:W-:Y:S02]  /*5690*/  F2FP.BF16.F32.PACK_AB R2, R204, R215 ;  /* 0x000000d7cc02723e */ /* 0x000fe400000010ff */
[--C-:B------:R-:W-:Y:S01]  /*56a0*/  HSET2.LE.AND R7, R13, R94.reuse, PT ;  /* 0x0000005e0d077233 */ /* 0x100fe20003803000 */
[----:B------:R-:W-:Y:S01]  /*56b0*/  FFMA.FTZ R13, R112, UR33, -R21 ;  /* 0x00000021700d7c23 */ /* 0x000fe20008010815 */
[----:B----4-:R-:W-:Y:S02]  /*56c0*/  F2FP.BF16.F32.PACK_AB R12, R216, R178 ;  /* 0x000000b2d80c723e */ /* 0x010fe400000010ff */
[----:B------:R-:W-:Y:S01]  /*56d0*/  LOP3.LUT R18, R0, R2, RZ, 0xc0, !PT ;  /* 0x0000000200127212 */ /* 0x000fe200078ec0ff */
[----:B------:R2:W-:Y:S01]  /*56e0*/  MUFU.EX2 R212, R13 ;  /* 0x0000000d00d47308 */ /* 0x0005e20000000800 */
[----:B------:R-:W-:Y:S01]  /*56f0*/  HSET2.LE.AND R0, R35, R94, PT ;  /* 0x0000005e23007233 */ /* 0x000fe20003803000 */
[----:B------:R-:W-:Y:S01]  /*5700*/  IMAD.WIDE.U32 R92, R14, -0x2daee0ad, RZ ;  /* 0xd2511f530e5c7825 */ /* 0x000fe200078e00ff */
[----:B------:R-:W-:-:S02]  /*5710*/  LOP3.LUT R17, R7, R12, RZ, 0xc0, !PT ;  /* 0x0000000c07117212 */ /* 0x000fc400078ec0ff */
[----:B------:R-:W-:-:S04]  /*5720*/  F2FP.BF16.F32.PACK_AB R2, R152, R155 ;  /* 0x0000009b9802723e */ /* 0x000fc800000010ff */
[----:B------:R-:W-:Y:S01]  /*5730*/  LOP3.LUT R16, R0, R2, RZ, 0xc0, !PT ;  /* 0x0000000200107212 */ /* 0x000fe200078ec0ff */
[----:B--2---:R-:W-:-:S03]  /*5740*/  IMAD.WIDE.U32 R12, R15, -0x2daee0ad, RZ ;  /* 0xd2511f530f0c7825 */ /* 0x004fc600078e00ff */
[----:B------:R-:W-:Y:S01]  /*5750*/  LOP3.LUT R2, R93, UR5, R12, 0x96, !PT ;  /* 0x000000055d027c12 */ /* 0x000fe2000f8e960c */
[----:B-1----:R-:W-:Y:S01]  /*5760*/  HMMA.16816.F32.BF16 R84, R8, R36, R64 ;  /* 0x000000240854723c */ /* 0x002fe20000041840 */
[----:B------:R-:W-:-:S03]  /*5770*/  LOP3.LUT R7, R13, UR13, R124, 0x96, !PT ;  /* 0x0000000d0d077c12 */ /* 0x000fc6000f8e967c */
[----:B------:R-:W-:Y:S02]  /*5780*/  IMAD.WIDE.U32 R12, R2, -0x326172a9, RZ ;  /* 0xcd9e8d57020c7825 */ /* 0x000fe400078e00ff */
[----:B------:R-:W-:Y:S02]  /*5790*/  HMMA.16816.F32.BF16 R64, R8, R40, R52 ;  /* 0x000000280840723c */ /* 0x000fe40000041834 */
[----:B------:R-:W-:Y:S01]  /*57a0*/  IMAD.WIDE.U32 R14, R7, -0x326172a9, RZ ;  /* 0xcd9e8d57070e7825 */ /* 0x000fe200078e00ff */
[----:B------:R-:W-:-:S03]  /*57b0*/  LOP3.LUT R7, R12, 0xffff, RZ, 0xc0, !PT ;  /* 0x0000ffff0c077812 */ /* 0x000fc600078ec0ff */
[C---:B------:R-:W-:Y:S06]  /*57c0*/  HMMA.16816.F32.BF16 R56, R8.reuse, R38, R56 ;  /* 0x000000260838723c */ /* 0x040fec0000041838 */
[----:B------:R-:W-:Y:S01]  /*57d0*/  HMMA.16816.F32.BF16 R52, R8, R42, R44 ;  /* 0x0000002a0834723c */ /* 0x000fe2000004182c */
[----:B------:R-:W-:-:S06]  /*57e0*/  FFMA.FTZ R0, R113, UR33, -R21 ;  /* 0x0000002171007c23 */ /* 0x000fcc0008010815 */
[----:B------:R-:W-:Y:S01]  /*57f0*/  IMAD.WIDE.U32 R8, R246, -0x326172a9, RZ ;  /* 0xcd9e8d57f6087825 */ /* 0x000fe200078e00ff */
[----:B------:R-:W-:-:S04]  /*5800*/  SHF.R.U32.HI R7, RZ, 0x8, R7 ;  /* 0x00000008ff077819 */ /* 0x000fc80000011607 */
[C---:B------:R-:W-:Y:S02]  /*5810*/  LOP3.LUT R45, R9.reuse, UR20, R238, 0x96, !PT ;  /* 0x00000014092d7c12 */ /* 0x040fe4000f8e96ee */
[----:B------:R-:W-:Y:S02]  /*5820*/  LOP3.LUT R78, R9, UR20, R240, 0x96, !PT ;  /* 0x00000014094e7c12 */ /* 0x000fe4000f8e96f0 */
[----:B------:R-:W-:Y:S01]  /*5830*/  LOP3.LUT R9, R12, 0xff, RZ, 0xc0, !PT ;  /* 0x000000ff0c097812 */ /* 0x000fe200078ec0ff */
[----:B------:R1:W2:Y:S01]  /*5840*/  MUFU.EX2 R33, R0 ;  /* 0x0000000000217308 */ /* 0x0002a20000000800 */
[----:B------:R-:W-:Y:S01]  /*5850*/  FFMA.FTZ R2, R109, UR33, -R21 ;  /* 0x000000216d027c23 */ /* 0x000fe20008010815 */
[----:B------:R-:W-:Y:S02]  /*5860*/  LOP3.LUT R79, R15, UR12, R24, 0x96, !PT ;  /* 0x0000000c0f4f7c12 */ /* 0x000fe4000f8e9618 */
[----:B------:R-:W-:Y:S01]  /*5870*/  PRMT R15, R9, 0x5410, R7 ;  /* 0x00005410090f7816 */ /* 0x000fe20000000007 */
[----:B------:R-:W-:-:S03]  /*5880*/  FFMA.FTZ R7, R110, UR33, -R22 ;  /* 0x000000216e077c23 */ /* 0x000fc60008010816 */
[----:B------:R3:W-:Y:S01]  /*5890*/  MUFU.EX2 R113, R2 ;  /* 0x0000000200717308 */ /* 0x0007e20000000800 */
[----:B-1----:R-:W-:-:S07]  /*58a0*/  FFMA.FTZ R0, R108, UR33, -R21 ;  /* 0x000000216c007c23 */ /* 0x002fce0008010815 */
[----:B------:R1:W-:Y:S01]  /*58b0*/  MUFU.EX2 R154, R7 ;  /* 0x00000007009a7308 */ /* 0x0003e20000000800 */
[----:B------:R-:W-:Y:S01]  /*58c0*/  HMMA.16816.F32.BF16 R80, R16, R38, R80 ;  /* 0x000000261050723c */ /* 0x000fe20000041850 */
[----:B---3--:R-:W-:-:S06]  /*58d0*/  FFMA.FTZ R2, R114, UR33, -R22 ;  /* 0x0000002172027c23 */ /* 0x008fcc0008010816 */
[----:B------:R3:W4:Y:S01]  /*58e0*/  MUFU.EX2 R153, R0 ;  /* 0x0000000000997308 */ /* 0x0007220000000800 */
[----:B------:R-:W-:-:S04]  /*58f0*/  IMAD.WIDE.U32 R10, R245, -0x326172a9, RZ ;  /* 0xcd9e8d57f50a7825 */ /* 0x000fc800078e00ff */
[----:B-1----:R-:W-:-:S03]  /*5900*/  FFMA.FTZ R7, R106, UR33, -R22 ;  /* 0x000000216a077c23 */ /* 0x002fc60008010816 */
[----:B------:R1:W-:Y:S01]  /*5910*/  MUFU.EX2 R198, R2 ;  /* 0x0000000200c67308 */ /* 0x0003e20000000800 */
[----:B---3--:R-:W-:-:S07]  /*5920*/  LOP3.LUT R0, R13, UR22, R14, 0x96, !PT ;  /* 0x000000160d007c12 */ /* 0x008fce000f8e960e */
[----:B------:R3:W4:Y:S01]  /*5930*/  MUFU.EX2 R38, R7 ;  /* 0x0000000700267308 */ /* 0x0007220000000800 */
[----:B------:R-:W-:Y:S01]  /*5940*/  HMMA.16816.F32.BF16 R96, R16, R40, R48 ;  /* 0x000000281060723c */ /* 0x000fe20000041830 */
[C---:B------:R-:W-:Y:S02]  /*5950*/  LOP3.LUT R9, R0.reuse, 0xff, RZ, 0xc0, !PT ;  /* 0x000000ff00097812 */ /* 0x040fe400078ec0ff */
[----:B-1----:R-:W-:-:S04]  /*5960*/  LOP3.LUT R2, R0, 0xffff, RZ, 0xc0, !PT ;  /* 0x0000ffff00027812 */ /* 0x002fc800078ec0ff */
[----:B------:R-:W-:Y:S01]  /*5970*/  SHF.R.U32.HI R2, RZ, 0x8, R2 ;  /* 0x00000008ff027819 */ /* 0x000fe20000011602 */
[----:B---3--:R-:W-:Y:S01]  /*5980*/  FFMA.FTZ R7, R115, UR33, -R22 ;  /* 0x0000002173077c23 */ /* 0x008fe20008010816 */
[----:B------:R-:W-:Y:S01]  /*5990*/  SHF.R.U32.HI R13, RZ, 0x10, R12 ;  /* 0x00000010ff0d7819 */ /* 0x000fe2000001160c */
[----:B------:R-:W-:Y:S02]  /*59a0*/  HMMA.16816.F32.BF16 R60, R16, R36, R60 ;  /* 0x00000024103c723c */ /* 0x000fe4000004183c */
[----:B------:R1:W3:Y:S01]  /*59b0*/  MUFU.EX2 R40, R7 ;  /* 0x0000000700287308 */ /* 0x0002e20000000800 */
[----:B------:R-:W-:Y:S01]  /*59c0*/  PRMT R24, R9, 0x5410, R2 ;  /* 0x0000541009187816 */ /* 0x000fe20000000002 */
[----:B--2---:R-:W-:Y:S01]  /*59d0*/  IMAD.MOV.U32 R106, RZ, RZ, R33 ;  /* 0x000000ffff6a7224 */ /* 0x004fe200078e0021 */
[----:B------:R-:W-:Y:S01]  /*59e0*/  SHF.R.U32.HI R2, RZ, 0x10, R0 ;  /* 0x00000010ff027819 */ /* 0x000fe20000011600 */
[----:B------:R-:W2:Y:S01]  /*59f0*/  LDSM.16.MT88.4 R32, [R214+0x4800] ;  /* 0x00480000d620783b */ /* 0x000ea20000004200 */
[----:B------:R-:W-:Y:S01]  /*5a00*/  IMAD.WIDE.U32 R36, R105, -0x2daee0ad, RZ ;  /* 0xd2511f5369247825 */ /* 0x000fe200078e00ff */
[----:B------:R-:W-:-:S02]  /*5a10*/  LOP3.LUT R44, R11, UR20, R238, 0x96, !PT ;  /* 0x000000140b2c7c12 */ /* 0x000fc4000f8e96ee */
[----:B------:R-:W-:Y:S02]  /*5a20*/  LOP3.LUT R77, R11, UR20, R240, 0x96, !PT ;  /* 0x000000140b4d7c12 */ /* 0x000fe4000f8e96f0 */
[----:B------:R-:W-:Y:S02]  /*5a30*/  SHF.R.U32.HI R25, RZ, 0x18, R12 ;  /* 0x00000018ff197819 */ /* 0x000fe4000001160c */
[----:B------:R-:W-:Y:S02]  /*5a40*/  LOP3.LUT R11, R27, UR17, R148, 0x96, !PT ;  /* 0x000000111b0b7c12 */ /* 0x000fe4000f8e9694 */
[----:B------:R-:W-:Y:S02]  /*5a50*/  LOP3.LUT R12, R13, 0xff, RZ, 0xc0, !PT ;  /* 0x000000ff0d0c7812 */ /* 0x000fe400078ec0ff */
[----:B------:R-:W-:Y:S02]  /*5a60*/  SHF.R.U32.HI R9, RZ, 0x18, R0 ;  /* 0x00000018ff097819 */ /* 0x000fe40000011600 */
[----:B-1----:R-:W-:-:S02]  /*5a70*/  LOP3.LUT R7, R2, 0xff, RZ, 0xc0, !PT ;  /* 0x000000ff02077812 */ /* 0x002fc400078ec0ff */
[----:B------:R-:W-:Y:S02]  /*5a80*/  LOP3.LUT R14, R37, UR15, R26, 0x96, !PT ;  /* 0x0000000f250e7c12 */ /* 0x000fe4000f8e961a */
[----:B------:R-:W-:Y:S01]  /*5a90*/  PRMT R25, R12, 0x5410, R25 ;  /* 0x000054100c197816 */ /* 0x000fe20000000019 */
[----:B------:R-:W-:Y:S01]  /*5aa0*/  IMAD.WIDE.U32 R12, R11, -0x326172a9, RZ ;  /* 0xcd9e8d570b0c7825 */ /* 0x000fe200078e00ff */
[----:B------:R-:W-:-:S03]  /*5ab0*/  HSET2.LE.AND R0, R15, R94, PT ;  /* 0x0000005e0f007233 */ /* 0x000fc60003803000 */
[----:B------:R-:W-:Y:S01]  /*5ac0*/  FFMA.FTZ R11, R205, UR33, -R20 ;  /* 0x00000021cd0b7c23 */ /* 0x000fe20008010814 */
[----:B----4-:R-:W-:Y:S02]  /*5ad0*/  F2FP.BF16.F32.PACK_AB R2, R113, R153 ;  /* 0x000000997102723e */ /* 0x010fe400000010ff */
[----:B------:R-:W-:Y:S01]  /*5ae0*/  PRMT R9, R7, 0x5410, R9 ;  /* 0x0000541007097816 */ /* 0x000fe20000000009 */
[----:B------:R-:W-:Y:S01]  /*5af0*/  IMAD.WIDE.U32 R26, R14, -0x326172a9, RZ ;  /* 0xcd9e8d570e1a7825 */ /* 0x000fe200078e00ff */
[----:B------:R-:W-:Y:S01]  /*5b00*/  HMMA.16816.F32.BF16 R72, R16, R42, R72 ;  /* 0x0000002a1048723c */ /* 0x000fe20000041848 */
[----:B------:R-:W-:Y:S01]  /*5b10*/  LOP3.LUT R14, R0, R2, RZ, 0xc0, !PT ;  /* 0x00000002000e7212 */ /* 0x000fe200078ec0ff */
[----:B------:R1:W4:Y:S01]  /*5b20*/  MUFU.EX2 R39, R11 ;  /* 0x0000000b00277308 */ /* 0x0003220000000800 */
[----:B------:R-:W-:Y:S02]  /*5b30*/  HSET2.LE.AND R0, R25, R94, PT ;  /* 0x0000005e19007233 */ /* 0x000fe40003803000 */
[----:B------:R-:W-:-:S02]  /*5b40*/  F2FP.BF16.F32.PACK_AB R2, R38, R154 ;  /* 0x0000009a2602723e */ /* 0x000fc400000010ff */
[----:B------:R-:W-:Y:S02]  /*5b50*/  LOP3.LUT R17, R13, UR16, R68, 0x96, !PT ;  /* 0x000000100d117c12 */ /* 0x000fe4000f8e9644 */
[----:B---3--:R-:W-:Y:S02]  /*5b60*/  F2FP.BF16.F32.PACK_AB R13, R40, R198 ;  /* 0x000000c6280d723e */ /* 0x008fe400000010ff */
[----:B------:R-:W-:Y:S01]  /*5b70*/  LOP3.LUT R16, R27, UR14, R12, 0x96, !PT ;  /* 0x0000000e1b107c12 */ /* 0x000fe2000f8e960c */
[--C-:B------:R-:W-:Y:S01]  /*5b80*/  FFMA.FTZ R12, R119, UR33, -R20.reuse ;  /* 0x00000021770c7c23 */ /* 0x100fe20008010814 */
[----:B------:R-:W-:Y:S02]  /*5b90*/  LOP3.LUT R15, R0, R2, RZ, 0xc0, !PT ;  /* 0x00000002000f7212 */ /* 0x000fe400078ec0ff */
[----:B-1----:R-:W-:Y:S01]  /*5ba0*/  HSET2.LE.AND R11, R9, R94, PT ;  /* 0x0000005e090b7233 */ /* 0x002fe20003803000 */
[----:B------:R-:W-:Y:S01]  /*5bb0*/  FFMA.FTZ R0, R111, UR33, -R20 ;  /* 0x000000216f007c23 */ /* 0x000fe20008010814 */
[----:B------:R-:W-:-:S02]  /*5bc0*/  LOP3.LUT R18, R69, UR18, R10, 0x96, !PT ;  /* 0x0000001245127c12 */ /* 0x000fc4000f8e960a */
[----:B------:R-:W-:Y:S02]  /*5bd0*/  LOP3.LUT R47, R71, UR18, R10, 0x96, !PT ;  /* 0x00000012472f7c12 */ /* 0x000fe4000f8e960a */
[----:B------:R-:W-:Y:S01]  /*5be0*/  LOP3.LUT R13, R11, R13, RZ, 0xc0, !PT ;  /* 0x0000000d0b0d7212 */ /* 0x000fe200078ec0ff */
[----:B------:R-:W-:Y:S01]  /*5bf0*/  IMAD.WIDE.U32 R10, R17, -0x2daee0ad, RZ ;  /* 0xd2511f53110a7825 */ /* 0x000fe200078e00ff */
[----:B------:R-:W-:Y:S02]  /*5c00*/  HSET2.LE.AND R7, R24, R94, PT ;  /* 0x0000005e18077233 */ /* 0x000fe40003803000 */
[----:B------:R-:W-:Y:S01]  /*5c10*/  F2FP.BF16.F32.PACK_AB R9, R106, R212 ;  /* 0x000000d46a09723e */ /* 0x000fe200000010ff */
[----:B------:R-:W-:Y:S01]  /*5c20*/  IMAD.WIDE.U32 R48, R16, -0x2daee0ad, RZ ;  /* 0xd2511f5310307825 */ /* 0x000fe200078e00ff */
[----:B------:R1:W3:Y:S03]  /*5c30*/  MUFU.EX2 R108, R12 ;  /* 0x0000000c006c7308 */ /* 0x0002e60000000800 */
[----:B------:R-:W-:Y:S01]  /*5c40*/  FFMA.FTZ R2, R107, UR33, -R20 ;  /* 0x000000216b027c23 */ /* 0x000fe20008010814 */
[----:B------:R-:W-:-:S04]  /*5c50*/  LOP3.LUT R24, R69, UR18, R8, 0x96, !PT ;  /* 0x0000001245187c12 */ /* 0x000fc8000f8e9608 */
[----:B------:R2:W-:Y:S01]  /*5c60*/  MUFU.EX2 R111, R0 ;  /* 0x00000000006f7308 */ /* 0x0005e20000000800 */
[----:B------:R-:W-:Y:S02]  /*5c70*/  LOP3.LUT R37, R71, UR18, R8, 0x96, !PT ;  /* 0x0000001247257c12 */ /* 0x000fe4000f8e9608 */
[----:B-1----:R-:W-:Y:S02]  /*5c80*/  LOP3.LUT R12, R7, R9, RZ, 0xc0, !PT ;  /* 0x00000009070c7212 */ /* 0x002fe400078ec0ff */
[----:B------:R-:W-:Y:S02]  /*5c90*/  LOP3.LUT R7, R49, UR5, R10, 0x96, !PT ;  /* 0x0000000531077c12 */ /* 0x000fe4000f8e960a */
[----:B--2---:R-:W-:-:S03]  /*5ca0*/  LOP3.LUT R0, R11, UR13, R36, 0x96, !PT ;  /* 0x0000000d0b007c12 */ /* 0x004fc6000f8e9624 */
[----:B------:R-:W-:-:S04]  /*5cb0*/  IMAD.WIDE.U32 R8, R7, -0x326172a9, RZ ;  /* 0xcd9e8d5707087825 */ /* 0x000fc800078e00ff */
[----:B------:R-:W-:-:S04]  /*5cc0*/  IMAD.WIDE.U32 R10, R0, -0x326172a9, RZ ;  /* 0xcd9e8d57000a7825 */ /* 0x000fc800078e00ff */
[----:B------:R-:W-:Y:S01]  /*5cd0*/  FFMA.FTZ R0, R118, UR33, -R20 ;  /* 0x0000002176007c23 */ /* 0x000fe20008010814 */
[----:B------:R1:W2:Y:S01]  /*5ce0*/  MUFU.EX2 R252, R2 ;  /* 0x0000000200fc7308 */ /* 0x0002a20000000800 */
[----:B------:R-:W-:-:S07]  /*5cf0*/  FFMA.FTZ R7, R207, UR33, -R23 ;  /* 0x00000021cf077c23 */ /* 0x000fce0008010817 */
[----:B------:R4:W-:Y:S01]  /*5d00*/  MUFU.EX2 R251, R0 ;  /* 0x0000000000fb7308 */ /* 0x0009e20000000800 */
[----:B------:R-:W-:Y:S01]  /*5d10*/  HMMA.16816.F32.BF16 R84, R12, R28, R84 ;  /* 0x0000001c0c54723c */ /* 0x000fe20000041854 */
[----:B------:R-:W-:Y:S01]  /*5d20*/  LOP3.LUT R46, R11, UR12, R26, 0x96, !PT ;  /* 0x0000000c0b2e7c12 */ /* 0x000fe2000f8e961a */
[----:B-1----:R-:W-:-:S04]  /*5d30*/  FFMA.FTZ R2, R206, UR33, -R23 ;  /* 0x00000021ce027c23 */ /* 0x002fc80008010817 */
[C---:B------:R-:W-:Y:S01]  /*5d40*/  HMMA.16816.F32.BF16 R64, R12.reuse, R32, R64 ;  /* 0x000000200c40723c */ /* 0x040fe20000041840 */
[----:B------:R1:W-:Y:S01]  /*5d50*/  MUFU.EX2 R248, R2 ;  /* 0x0000000200f87308 */ /* 0x0003e20000000800 */
[----:B----4-:R-:W-:Y:S02]  /*5d60*/  LOP3.LUT R0, R9, UR22, R10, 0x96, !PT ;  /* 0x0000001609007c12 */ /* 0x010fe4000f8e960a */
[----:B------:R-:W-:Y:S02]  /*5d70*/  LOP3.LUT R10, R8, 0xffff, RZ, 0xc0, !PT ;  /* 0x0000ffff080a7812 */ /* 0x000fe400078ec0ff */
[----:B------:R-:W-:Y:S01]  /*5d80*/  SHF.R.U32.HI R9, RZ, 0x10, R8 ;  /* 0x00000010ff097819 */ /* 0x000fe20000011608 */
[----:B------:R-:W-:Y:S02]  /*5d90*/  HMMA.16816.F32.BF16 R56, R12, R30, R56 ;  /* 0x0000001e0c38723c */ /* 0x000fe40000041838 */
[----:B------:R4:W2:Y:S01]  /*5da0*/  MUFU.EX2 R250, R7 ;  /* 0x0000000700fa7308 */ /* 0x0008a20000000800 */
[----:B------:R-:W-:-:S02]  /*5db0*/  SHF.R.U32.HI R11, RZ, 0x8, R10 ;  /* 0x00000008ff0b7819 */ /* 0x000fc4000001160a */
[----:B------:R-:W-:Y:S01]  /*5dc0*/  LOP3.LUT R9, R9, 0xff, RZ, 0xc0, !PT ;  /* 0x000000ff09097812 */ /* 0x000fe200078ec0ff */
[----:B------:R-:W-:Y:S01]  /*5dd0*/  HMMA.16816.F32.BF16 R52, R12, R34, R52 ;  /* 0x000000220c34723c */ /* 0x000fe20000041834 */
[----:B-1----:R-:W-:-:S06]  /*5de0*/  LOP3.LUT R2, R0, 0xffff, RZ, 0xc0, !PT ;  /* 0x0000ffff00027812 */ /* 0x002fcc00078ec0ff */
[----:B------:R-:W-:Y:S02]  /*5df0*/  LOP3.LUT R14, R8, 0xff, RZ, 0xc0, !PT ;  /* 0x000000ff080e7812 */ /* 0x000fe400078ec0ff */
[----:B------:R-:W-:Y:S02]  /*5e00*/  SHF.R.U32.HI R13, RZ, 0x18, R8 ;  /* 0x00000018ff0d7819 */ /* 0x000fe40000011608 */
[----:B----4-:R-:W-:Y:S02]  /*5e10*/  SHF.R.U32.HI R7, RZ, 0x8, R2 ;  /* 0x00000008ff077819 */ /* 0x010fe40000011602 */
[----:B------:R-:W-:Y:S01]  /*5e20*/  LOP3.LUT R2, R0, 0xff, RZ, 0xc0, !PT ;  /* 0x000000ff00027812 */ /* 0x000fe200078ec0ff */
[----:B------:R-:W-:Y:S01]  /*5e30*/  FFMA.FTZ R8, R121, UR33, -R23 ;  /* 0x0000002179087c23 */ /* 0x000fe20008010817 */
[----:B------:R-:W-:Y:S02]  /*5e40*/  PRMT R14, R14, 0x5410, R11 ;  /* 0x000054100e0e7816 */ /* 0x000fe4000000000b */
[----:B------:R-:W-:-:S02]  /*5e50*/  PRMT R11, R9, 0x5410, R13 ;  /* 0x00005410090b7816 */ /* 0x000fc4000000000d */
[----:B------:R-:W-:Y:S02]  /*5e60*/  PRMT R9, R2, 0x5410, R7 ;  /* 0x0000541002097816 */ /* 0x000fe40000000007 */
[----:B------:R-:W-:Y:S01]  /*5e70*/  SHF.R.U32.HI R2, RZ, 0x10, R0 ;  /* 0x00000010ff027819 */ /* 0x000fe20000011600 */
[----:B------:R1:W-:Y:S01]  /*5e80*/  MUFU.EX2 R249, R8 ;  /* 0x0000000800f97308 */ /* 0x0003e20000000800 */
[----:B------:R-:W-:-:S04]  /*5e90*/  IMAD.WIDE.U32 R16, R44, -0x2daee0ad, RZ ;  /* 0xd2511f532c107825 */ /* 0x000fc800078e00ff */
[----:B------:R-:W-:Y:S01]  /*5ea0*/  FFMA.FTZ R7, R120, UR33, -R23 ;  /* 0x0000002178077c23 */ /* 0x000fe20008010817 */
[----:B------:R-:W-:-:S04]  /*5eb0*/  IMAD.WIDE.U32 R26, R18, -0x2daee0ad, RZ ;  /* 0xd2511f53121a7825 */ /* 0x000fc800078e00ff */
[----:B------:R-:W-:Y:S01]  /*5ec0*/  IMAD.MOV.U32 R199, RZ, RZ, R247 ;  /* 0x000000ffffc77224 */ /* 0x000fe200078e00f7 */
[----:B------:R-:W-:Y:S01]  /*5ed0*/  LOP3.LUT R10, R27, UR15, R16, 0x96, !PT ;  /* 0x0000000f1b0a7c12 */ /* 0x000fe2000f8e9610 */
[----:B------:R4:W2:Y:S01]  /*5ee0*/  MUFU.EX2 R247, R7 ;  /* 0x0000000700f77308 */ /* 0x0008a20000000800 */
[----:B-1----:R-:W-:Y:S02]  /*5ef0*/  SHF.R.U32.HI R8, RZ, 0x18, R0 ;  /* 0x00000018ff087819 */ /* 0x002fe40000011600 */
[----:B------:R-:W-:Y:S01]  /*5f00*/  LOP3.LUT R0, R2, 0xff, RZ, 0xc0, !PT ;  /* 0x000000ff02007812 */ /* 0x000fe200078ec0ff */
[----:B------:R-:W-:-:S03]  /*5f10*/  IMAD.MOV.U32 R107, RZ, RZ, R39 ;  /* 0x000000ffff6b7224 */ /* 0x000fc600078e0027 */
[----:B------:R-:W-:Y:S02]  /*5f20*/  PRMT R2, R0, 0x5410, R8 ;  /* 0x0000541000027816 */ /* 0x000fe40000000008 */
[----:B------:R-:W-:Y:S01]  /*5f30*/  LOP3.LUT R12, R17, UR17, R148, 0x96, !PT ;  /* 0x00000011110c7c12 */ /* 0x000fe2000f8e9694 */
[--C-:B----4-:R-:W-:Y:S01]  /*5f40*/  FFMA.FTZ R7, R126, UR33, -R20.reuse ;  /* 0x000000217e077c23 */ /* 0x110fe20008010814 */
[----:B------:R-:W-:Y:S01]  /*5f50*/  IMAD.WIDE.U32 R18, R10, -0x326172a9, RZ ;  /* 0xcd9e8d570a127825 */ /* 0x000fe200078e00ff */
[----:B------:R-:W-:Y:S02]  /*5f60*/  HSET2.LE.AND R0, R9, R94, PT ;  /* 0x0000005e09007233 */ /* 0x000fe40003803000 */
[----:B------:R1:W-:Y:S01]  /*5f70*/  MUFU.EX2 R246, R7 ;  /* 0x0000000700f67308 */ /* 0x0003e20000000800 */
[----:B------:R-:W-:Y:S01]  /*5f80*/  FFMA.FTZ R10, R117, UR33, -R20 ;  /* 0x00000021750a7c23 */ /* 0x000fe20008010814 */
[----:B------:R-:W-:-:S06]  /*5f90*/  IMAD.WIDE.U32 R12, R12, -0x326172a9, RZ ;  /* 0xcd9e8d570c0c7825 */ /* 0x000fcc00078e00ff */
[----:B------:R4:W-:Y:S01]  /*5fa0*/  MUFU.EX2 R245, R10 ;  /* 0x0000000a00f57308 */ /* 0x0009e20000000800 */
[----:B------:R-:W-:Y:S02]  /*5fb0*/  LOP3.LUT R13, R13, UR16, R68, 0x96, !PT ;  /* 0x000000100d0d7c12 */ /* 0x000fe4000f8e9644 */
[----:B-1----:R-:W-:Y:S02]  /*5fc0*/  HSET2.LE.AND R7, R2, R94, PT ;  /* 0x0000005e02077233 */ /* 0x002fe40003803000 */
[----:B---3--:R-:W-:-:S04]  /*5fd0*/  F2FP.BF16.F32.PACK_AB R2, R108, R107 ;  /* 0x0000006b6c02723e */ /* 0x008fc800000010ff */
[----:B------:R-:W-:Y:S02]  /*5fe0*/  LOP3.LUT R8, R0, R2, RZ, 0xc0, !PT ;  /* 0x0000000200087212 */ /* 0x000fe400078ec0ff */
[----:B------:R-:W-:Y:S01]  /*5ff0*/  HSET2.LE.AND R0, R14, R94, PT ;  /* 0x0000005e0e007233 */ /* 0x000fe20003803000 */
[----:B----4-:R-:W-:Y:S01]  /*6000*/  FFMA.FTZ R10, R116, UR33, -R20 ;  /* 0x00000021740a7c23 */ /* 0x010fe20008010814 */
[----:B--2---:R-:W-:-:S03]  /*6010*/  F2FP.BF16.F32.PACK_AB R2, R252, R111 ;  /* 0x0000006ffc02723e */ /* 0x004fc600000010ff */
[----:B------:R1:W-:Y:S01]  /*6020*/  MUFU.EX2 R240, R10 ;  /* 0x0000000a00f07308 */ /* 0x0003e20000000800 */
[----:B------:R-:W-:Y:S01]  /*6030*/  LOP3.LUT R15, R19, UR14, R12, 0x96, !PT ;  /* 0x0000000e130f7c12 */ /* 0x000fe2000f8e960c */
[----:B------:R-:W-:Y:S01]  /*6040*/  IMAD.WIDE.U32 R12, R13, -0x2daee0ad, RZ ;  /* 0xd2511f530d0c7825 */ /* 0x000fe200078e00ff */
[----:B------:R-:W-:-:S03]  /*6050*/  F2FP.BF16.F32.PACK_AB R9, R250, R248 ;  /* 0x000000f8fa09723e */ /* 0x000fc600000010ff */
[----:B------:R-:W-:-:S04]  /*6060*/  IMAD.WIDE.U32 R16, R45, -0x2daee0ad, RZ ;  /* 0xd2511f532d107825 */ /* 0x000fc800078e00ff */
[----:B------:R-:W-:Y:S01]  /*6070*/  IMAD.WIDE.U32 R50, R24, -0x2daee0ad, RZ ;  /* 0xd2511f5318327825 */ /* 0x000fe200078e00ff */
[----:B-1----:R-:W-:-:S03]  /*6080*/  LOP3.LUT R10, R0, R2, RZ, 0xc0, !PT ;  /* 0x00000002000a7212 */ /* 0x002fc600078ec0ff */
[--C-:B------:R-:W-:Y:S01]  /*6090*/  FFMA.FTZ R2, R208, UR33, -R21.reuse ;  /* 0x00000021d0027c23 */ /* 0x100fe20008010815 */
[----:B------:R-:W-:-:S03]  /*60a0*/  FFMA.FTZ R0, R130, UR33, -R21 ;  /* 0x0000002182007c23 */ /* 0x000fc60008010815 */
[----:B------:R1:W-:Y:S01]  /*60b0*/  MUFU.EX2 R207, R2 ;  /* 0x0000000200cf7308 */ /* 0x0003e20000000800 */
[----:B------:R-:W-:Y:S01]  /*60c0*/  IMAD.WIDE.U32 R100, R15, -0x2daee0ad, RZ ;  /* 0xd2511f530f647825 */ /* 0x000fe200078e00ff */
[----:B------:R-:W-:-:S06]  /*60d0*/  LOP3.LUT R27, R17, UR17, R148, 0x96, !PT ;  /* 0x00000011111b7c12 */ /* 0x000fcc000f8e9694 */
[----:B------:R2:W-:Y:S01]  /*60e0*/  MUFU.EX2 R238, R0 ;  /* 0x0000000000ee7308 */ /* 0x0005e20000000800 */
[----:B------:R-:W-:Y:S01]  /*60f0*/  LOP3.LUT R19, R51, UR15, R16, 0x96, !PT ;  /* 0x0000000f33137c12 */ /* 0x000fe2000f8e9610 */
[----:B-1----:R-:W-:Y:S01]  /*6100*/  FFMA.FTZ R2, R131, UR33, -R21 ;  /* 0x0000002183027c23 */ /* 0x002fe20008010815 */
[----:B------:R-:W-:-:S05]  /*6110*/  LOP3.LUT R9, R7, R9, RZ, 0xc0, !PT ;  /* 0x0000000907097212 */ /* 0x000fca00078ec0ff */
[----:B------:R1:W-:Y:S01]  /*6120*/  MUFU.EX2 R206, R2 ;  /* 0x0000000200ce7308 */ /* 0x0003e20000000800 */
[----:B--2---:R-:W-:Y:S02]  /*6130*/  LOP3.LUT R0, R13, UR13, R26, 0x96, !PT ;  /* 0x0000000d0d007c12 */ /* 0x004fe4000f8e961a */
[----:B------:R-:W-:-:S03]  /*6140*/  HSET2.LE.AND R7, R11, R94, PT ;  /* 0x0000005e0b077233 */ /* 0x000fc60003803000 */
[----:B------:R-:W-:Y:S01]  /*6150*/  IMAD.WIDE.U32 R16, R0, -0x326172a9, RZ ;  /* 0xcd9e8d5700107825 */ /* 0x000fe200078e00ff */
[----:B------:R-:W-:Y:S02]  /*6160*/  LOP3.LUT R0, R101, UR5, R12, 0x96, !PT ;  /* 0x0000000565007c12 */ /* 0x000fe4000f8e960c */
[----:B------:R-:W-:Y:S01]  /*6170*/  F2FP.BF16.F32.PACK_AB R11, R247, R249 ;  /* 0x000000f9f70b723e */ /* 0x000fe200000010ff */
[----:B-1----:R-:W-:Y:S01]  /*6180*/  FFMA.FTZ R2, R209, UR33, -R21 ;  /* 0x00000021d1027c23 */ /* 0x002fe20008010815 */
[----:B------:R-:W-:-:S03]  /*6190*/  IMAD.WIDE.U32 R12, R79, -0x2daee0ad, RZ ;  /* 0xd2511f534f0c7825 */ /* 0x000fc600078e00ff */
[----:B------:R1:W2:Y:S01]  /*61a0*/  MUFU.EX2 R205, R2 ;  /* 0x0000000200cd7308 */ /* 0x0002a20000000800 */
[----:B------:R-:W-:Y:S01]  /*61b0*/  IMAD.WIDE.U32 R14, R0, -0x326172a9, RZ ;  /* 0xcd9e8d57000e7825 */ /* 0x000fe200078e00ff */
[----:B------:R-:W-:-:S03]  /*61c0*/  LOP3.LUT R11, R7, R11, RZ, 0xc0, !PT ;  /* 0x0000000b070b7212 */ /* 0x000fc600078ec0ff */
[----:B------:R-:W-:Y:S01]  /*61d0*/  IMAD.MOV.U32 R120, RZ, RZ, R204 ;  /* 0x000000ffff787224 */ /* 0x000fe200078e00cc */
[----:B------:R-:W-:Y:S01]  /*61e0*/  LOP3.LUT R0, R13, UR21, R92, 0x96, !PT ;  /* 0x000000150d007c12 */ /* 0x000fe2000f8e965c */
[----:B------:R-:W-:Y:S01]  /*61f0*/  IMAD.WIDE.U32 R24, R77, -0x2daee0ad, RZ ;  /* 0xd2511f534d187825 */ /* 0x000fe200078e00ff */
[----:B------:R-:W-:Y:S02]  /*6200*/  LOP3.LUT R7, R12, 0xffff, RZ, 0xc0, !PT ;  /* 0x0000ffff0c077812 */ /* 0x000fe400078ec0ff */
[----:B------:R-:W-:Y:S01]  /*6210*/  SHF.R.U32.HI R13, RZ, 0x10, R12 ;  /* 0x00000010ff0d7819 */ /* 0x000fe2000001160c */
[----:B-1----:R-:W-:Y:S01]  /*6220*/  FFMA.FTZ R2, R210, UR33, -R22 ;  /* 0x00000021d2027c23 */ /* 0x002fe20008010816 */
[----:B------:R-:W-:-:S03]  /*6230*/  LOP3.LUT R77, R17, UR12, R18, 0x96, !PT ;  /* 0x0000000c114d7c12 */ /* 0x000fc6000f8e9612 */
[----:B------:R1:W-:Y:S01]  /*6240*/  MUFU.EX2 R204, R2 ;  /* 0x0000000200cc7308 */ /* 0x0003e20000000800 */
[----:B------:R-:W-:Y:S01]  /*6250*/  LOP3.LUT R36, R15, UR22, R16, 0x96, !PT ;  /* 0x000000160f247c12 */ /* 0x000fe2000f8e9610 */
[----:B------:R-:W-:Y:S01]  /*6260*/  IMAD.MOV.U32 R115, RZ, RZ, R199 ;  /* 0x000000ffff737224 */ /* 0x000fe200078e00c7 */
[----:B------:R-:W-:Y:S01]  /*6270*/  LOP3.LUT R17, R12, 0xff, RZ, 0xc0, !PT ;  /* 0x000000ff0c117812 */ /* 0x000fe200078ec0ff */
[----:B------:R-:W-:Y:S01]  /*6280*/  IMAD.MOV.U32 R112, RZ, RZ, R88 ;  /* 0x000000ffff707224 */ /* 0x000fe200078e0058 */
[----:B------:R-:W-:Y:S01]  /*6290*/  SHF.R.U32.HI R16, RZ, 0x18, R12 ;  /* 0x00000018ff107819 */ /* 0x000fe2000001160c */
[----:B------:R-:W-:Y:S01]  /*62a0*/  HMMA.16816.F32.BF16 R88, R8, R28, R60 ;  /* 0x0000001c0858723c */ /* 0x000fe2000004183c */
[----:B------:R-:W-:Y:S02]  /*62b0*/  SHF.R.U32.HI R12, RZ, 0x8, R7 ;  /* 0x00000008ff0c7819 */ /* 0x000fe40000011607 */
[----:B------:R-:W-:Y:S01]  /*62c0*/  LOP3.LUT R7, R13, 0xff, RZ, 0xc0, !PT ;  /* 0x000000ff0d077812 */ /* 0x000fe200078ec0ff */
[----:B------:R-:W-:-:S02]  /*62d0*/  IMAD.MOV.U32 R93, RZ, RZ, R40 ;  /* 0x000000ffff5d7224 */ /* 0x000fc400078e0028 */
[----:B-1----:R-:W-:Y:S01]  /*62e0*/  FFMA.FTZ R2, R211, UR33, -R22 ;  /* 0x00000021d3027c23 */ /* 0x002fe20008010816 */
[C---:B------:R-:W-:Y:S01]  /*62f0*/  HMMA.16816.F32.BF16 R60, R8.reuse, R30, R80 ;  /* 0x0000001e083c723c */ /* 0x040fe20000041850 */
[----:B------:R-:W1:Y:S02]  /*6300*/  LDSM.16.MT88.4 R40, [R214+0x4c00] ;  /* 0x004c0000d628783b */ /* 0x000e640000004200 */
[----:B------:R3:W4:Y:S03]  /*6310*/  MUFU.EX2 R199, R2 ;  /* 0x0000000200c77308 */ /* 0x0007260000000800 */
[----:B------:R-:W-:Y:S01]  /*6320*/  HMMA.16816.F32.BF16 R96, R8, R32, R96 ;  /* 0x000000200860723c */ /* 0x000fe20000041860 */
[----:B------:R-:W-:Y:S01]  /*6330*/  PRMT R12, R17, 0x5410, R12 ;  /* 0x00005410110c7816 */ /* 0x000fe2000000000c */
[----:B------:R-:W-:Y:S01]  /*6340*/  IMAD.MOV.U32 R118, RZ, RZ, R198 ;  /* 0x000000ffff767224 */ /* 0x000fe200078e00c6 */
[----:B------:R-:W-:-:S03]  /*6350*/  PRMT R13, R7, 0x5410, R16 ;  /* 0x00005410070d7816 */ /* 0x000fc60000000010 */
[----:B------:R-:W-:Y:S01]  /*6360*/  HMMA.16816.F32.BF16 R72, R8, R34, R72 ;  /* 0x000000220848723c */ /* 0x000fe20000041848 */
[----:B------:R-:W1:Y:S01]  /*6370*/  LDSM.16.MT88.4 R32, [R213+0x4c00] ;  /* 0x004c0000d520783b */ /* 0x000e620000004200 */
[----:B------:R-:W-:-:S05]  /*6380*/  SHF.R.U32.HI R7, RZ, 0x10, R0 ;  /* 0x00000010ff077819 */ /* 0x000fca0000011600 */
[----:B------:R-:W-:Y:S01]  /*6390*/  FFMA.FTZ R8, R219, UR33, -R22 ;  /* 0x00000021db087c23 */ /* 0x000fe20008010816 */
[----:B---3--:R-:W-:-:S03]  /*63a0*/  LOP3.LUT R2, R0, 0xffff, RZ, 0xc0, !PT ;  /* 0x0000ffff00027812 */ /* 0x008fc600078ec0ff */
[----:B------:R3:W-:Y:S01]  /*63b0*/  MUFU.EX2 R198, R8 ;  /* 0x0000000800c67308 */ /* 0x0007e20000000800 */
[----:B------:R-:W-:Y:S02]  /*63c0*/  LOP3.LUT R11, R0, 0xff, RZ, 0xc0, !PT ;  /* 0x000000ff000b7812 */ /* 0x000fe400078ec0ff */
[----:B------:R-:W-:Y:S01]  /*63d0*/  SHF.R.U32.HI R10, RZ, 0x18, R0 ;  /* 0x00000018ff0a7819 */ /* 0x000fe20000011600 */
[----:B------:R-:W-:Y:S01]  /*63e0*/  IMAD.MOV.U32 R109, RZ, RZ, R194 ;  /* 0x000000ffff6d7224 */ /* 0x000fe200078e00c2 */
[----:B------:R-:W-:Y:S02]  /*63f0*/  SHF.R.U32.HI R9, RZ, 0x8, R2 ;  /* 0x00000008ff097819 */ /* 0x000fe40000011602 */
[----:B------:R-:W-:Y:S02]  /*6400*/  LOP3.LUT R7, R7, 0xff, RZ, 0xc0, !PT ;  /* 0x000000ff07077812 */ /* 0x000fe400078ec0ff */
[----:B------:R-:W-:Y:S02]  /*6410*/  HSET2.LE.AND R0, R12, R94, PT ;  /* 0x0000005e0c007233 */ /* 0x000fe40003803000 */
[----:B--2---:R-:W-:Y:S01]  /*6420*/  F2FP.BF16.F32.PACK_AB R2, R205, R206 ;  /* 0x000000cecd02723e */ /* 0x004fe200000010ff */
[----:B---3--:R-:W-:Y:S01]  /*6430*/  FFMA.FTZ R8, R218, UR33, -R22 ;  /* 0x00000021da087c23 */ /* 0x008fe20008010816 */
[----:B------:R-:W-:-:S03]  /*6440*/  PRMT R12, R7, 0x5410, R10 ;  /* 0x00005410070c7816 */ /* 0x000fc6000000000a */
[----:B------:R2:W3:Y:S01]  /*6450*/  MUFU.EX2 R194, R8 ;  /* 0x0000000800c27308 */ /* 0x0004e20000000800 */
[----:B------:R-:W-:Y:S02]  /*6460*/  LOP3.LUT R10, R0, R2, RZ, 0xc0, !PT ;  /* 0x00000002000a7212 */ /* 0x000fe400078ec0ff */
[----:B------:R-:W-:Y:S02]  /*6470*/  HSET2.LE.AND R0, R13, R94, PT ;  /* 0x0000005e0d007233 */ /* 0x000fe40003803000 */
[----:B------:R-:W-:Y:S02]  /*6480*/  PRMT R9, R11, 0x5410, R9 ;  /* 0x000054100b097816 */ /* 0x000fe40000000009 */
[----:B----4-:R-:W-:-:S04]  /*6490*/  F2FP.BF16.F32.PACK_AB R2, R199, R204 ;  /* 0x000000ccc702723e */ /* 0x010fc800000010ff */
[----:B------:R-:W-:Y:S02]  /*64a0*/  LOP3.LUT R11, R0, R2, RZ, 0xc0, !PT ;  /* 0x00000002000b7212 */ /* 0x000fe400078ec0ff */
[----:B------:R-:W-:Y:S02]  /*64b0*/  HSET2.LE.AND R0, R9, R94, PT ;  /* 0x0000005e09007233 */ /* 0x000fe40003803000 */
[----:B------:R-:W-:Y:S01]  /*64c0*/  F2FP.BF16.F32.PACK_AB R2, R207, R238 ;  /* 0x000000eecf02723e */ /* 0x000fe200000010ff */
[----:B------:R-:W-:-:S03]  /*64d0*/  FFMA.FTZ R7, R164, UR33, -R20 ;  /* 0x00000021a4077c23 */ /* 0x000fc60008010814 */
[----:B--2---:R-:W-:Y:S02]  /*64e0*/  LOP3.LUT R8, R0, R2, RZ, 0xc0, !PT ;  /* 0x0000000200087212 */ /* 0x004fe400078ec0ff */
[----:B------:R-:W-:Y:S02]  /*64f0*/  HSET2.LE.AND R0, R12, R94, PT ;  /* 0x0000005e0c007233 */ /* 0x000fe40003803000 */
[----:B---3--:R-:W-:Y:S01]  /*6500*/  F2FP.BF16.F32.PACK_AB R2, R194, R198 ;  /* 0x000000c6c202723e */ /* 0x008fe200000010ff */
[----:B------:R-:W-:Y:S02]  /*6510*/  IMAD.MOV.U32 R209, RZ, RZ, R113 ;  /* 0x000000ffffd17224 */ /* 0x000fe400078e0071 */
[----:B------:R-:W-:Y:S01]  /*6520*/  IMAD.MOV.U32 R113, RZ, RZ, R197 ;  /* 0x000000ffff717224 */ /* 0x000fe200078e00c5 */
[----:B------:R-:W-:Y:S01]  /*6530*/  LOP3.LUT R9, R0, R2, RZ, 0xc0, !PT ;  /* 0x0000000200097212 */ /* 0x000fe200078ec0ff */
[----:B------:R2:W-:Y:S01]  /*6540*/  MUFU.EX2 R197, R7 ;  /* 0x0000000700c57308 */ /* 0x0005e20000000800 */
[----:B------:R-:W-:Y:S01]  /*6550*/  FFMA.FTZ R2, R127, UR33, -R20 ;  /* 0x000000217f027c23 */ /* 0x000fe20008010814 */
[----:B------:R-:W-:-:S02]  /*6560*/  IMAD.MOV.U32 R121, RZ, RZ, R102 ;  /* 0x000000ffff797224 */ /* 0x000fc400078e0066 */
[----:B------:R-:W-:Y:S02]  /*6570*/  IMAD.MOV.U32 R110, RZ, RZ, R178 ;  /* 0x000000ffff6e7224 */ /* 0x000fe400078e00b2 */
[----:B------:R-:W-:Y:S02]  /*6580*/  IMAD.MOV.U32 R102, RZ, RZ, R196 ;  /* 0x000000ffff667224 */ /* 0x000fe400078e00c4 */
[----:B------:R3:W-:Y:S01]  /*6590*/  MUFU.EX2 R178, R2 ;  /* 0x0000000200b27308 */ /* 0x0007e20000000800 */
[----:B------:R-:W-:Y:S02]  /*65a0*/  IMAD.MOV.U32 R208, RZ, RZ, R38 ;  /* 0x000000ffffd07224 */ /* 0x000fe400078e0026 */
[----:B------:R-:W-:Y:S01]  /*65b0*/  FFMA.FTZ R0, R122, UR33, -R20 ;  /* 0x000000217a007c23 */ /* 0x000fe20008010814 */
[----:B------:R-:W-:-:S04]  /*65c0*/  IMAD.WIDE.U32 R38, R78, -0x2daee0ad, RZ ;  /* 0xd2511f534e267825 */ /* 0x000fc800078e00ff */
[----:B--2---:R-:W-:Y:S01]  /*65d0*/  FFMA.FTZ R7, R160, UR33, -R20 ;  /* 0x00000021a0077c23 */ /* 0x004fe20008010814 */
[----:B------:R-:W-:Y:S01]  /*65e0*/  IMAD.WIDE.U32 R28, R47, -0x2daee0ad, RZ ;  /* 0xd2511f532f1c7825 */ /* 0x000fe200078e00ff */
[----:B------:R-:W-:Y:S02]  /*65f0*/  LOP3.LUT R25, R25, UR17, R150, 0x96, !PT ;  /* 0x0000001119197c12 */ /* 0x000fe4000f8e9696 */
[----:B------:R2:W-:Y:S01]  /*6600*/  MUFU.EX2 R196, R7 ;  /* 0x0000000700c47308 */ /* 0x0005e20000000800 */
[----:B------:R-:W-:-:S04]  /*6610*/  IMAD.WIDE.U32 R30, R37, -0x2daee0ad, RZ ;  /* 0xd2511f53251e7825 */ /* 0x000fc800078e00ff */
[----:B---3--:R-:W-:Y:S01]  /*6620*/  FFMA.FTZ R2, R123, UR33, -R20 ;  /* 0x000000217b027c23 */ /* 0x008fe20008010814 */
[----:B------:R-:W-:Y:S02]  /*6630*/  IMAD.MOV.U32 R124, RZ, RZ, R112 ;  /* 0x000000ffff7c7224 */ /* 0x000fe400078e0070 */
[----:B------:R-:W-:Y:S02]  /*6640*/  IMAD.MOV.U32 R112, RZ, RZ, R177 ;  /* 0x000000ffff707224 */ /* 0x000fe400078e00b1 */
[----:B------:R-:W-:Y:S01]  /*6650*/  IMAD.MOV.U32 R92, RZ, RZ, R195 ;  /* 0x000000ffff5c7224 */ /* 0x000fe200078e00c3 */
[----:B------:R3:W-:Y:S01]  /*6660*/  MUFU.EX2 R177, R2 ;  /* 0x0000000200b17308 */ /* 0x0007e20000000800 */
[----:B------:R-:W-:Y:S02]  /*6670*/  IMAD.MOV.U32 R104, RZ, RZ, R193 ;  /* 0x000000ffff687224 */ /* 0x000fe400078e00c1 */
[----:B------:R-:W-:Y:S02]  /*6680*/  IMAD.MOV.U32 R148, RZ, RZ, R159 ;  /* 0x000000ffff947224 */ /* 0x000fe400078e009f */
[----:B--2---:R-:W-:Y:S01]  /*6690*/  FFMA.FTZ R7, R129, UR33, -R20 ;  /* 0x0000002181077c23 */ /* 0x004fe20008010814 */
[----:B------:R-:W-:-:S02]  /*66a0*/  IMAD.MOV.U32 R83, RZ, RZ, R158 ;  /* 0x000000ffff537224 */ /* 0x000fc400078e009e */
[----:B------:R2:W-:Y:S01]  /*66b0*/  MUFU.EX2 R193, R0 ;  /* 0x0000000000c17308 */ /* 0x0005e20000000800 */
[----:B------:R-:W-:Y:S02]  /*66c0*/  IMAD.MOV.U32 R117, RZ, RZ, R157 ;  /* 0x000000ffff757224 */ /* 0x000fe400078e009d */
[----:B------:R-:W-:Y:S01]  /*66d0*/  IMAD.MOV.U32 R119, RZ, RZ, R156 ;  /* 0x000000ffff777224 */ /* 0x000fe200078e009c */
[----:B------:R-:W-:Y:S01]  /*66e0*/  LOP3.LUT R26, R39, UR17, R150, 0x96, !PT ;  /* 0x00000011271a7c12 */ /* 0x000fe2000f8e9696 */
[----:B------:R-:W-:Y:S01]  /*66f0*/  IMAD.MOV.U32 R105, RZ, RZ, R155 ;  /* 0x000000ffff697224 */ /* 0x000fe200078e009b */
[C---:B-1----:R-:W-:Y:S01]  /*6700*/  HMMA.16816.F32.BF16 R156, R8.reuse, R40, R64 ;  /* 0x00000028089c723c */ /* 0x042fe20000041840 */
[----:B------:R-:W-:Y:S01]  /*6710*/  IMAD.MOV.U32 R82, RZ, RZ, R154 ;  /* 0x000000ffff527224 */ /* 0x000fe200078e009a */
[----:B------:R1:W-:Y:S01]  /*6720*/  MUFU.EX2 R195, R7 ;  /* 0x0000000700c37308 */ /* 0x0003e20000000800 */
[----:B------:R-:W-:Y:S02]  /*6730*/  IMAD.MOV.U32 R81, RZ, RZ, R153 ;  /* 0x000000ffff517224 */ /* 0x000fe400078e0099 */
[----:B---3--:R-:W-:Y:S01]  /*6740*/  FFMA.FTZ R2, R128, UR33, -R20 ;  /* 0x0000002180027c23 */ /* 0x008fe20008010814 */
[----:B------:R-:W-:Y:S01]  /*6750*/  IMAD.MOV.U32 R80, RZ, RZ, R152 ;  /* 0x000000ffff507224 */ /* 0x000fe200078e0098 */
[----:B------:R-:W-:Y:S01]  /*6760*/  HMMA.16816.F32.BF16 R84, R8, R32, R84 ;  /* 0x000000200854723c */ /* 0x000fe20000041854 */
[----:B------:R-:W-:Y:S01]  /*6770*/  LOP3.LUT R16, R31, UR15, R38, 0x96, !PT ;  /* 0x0000000f1f107c12 */ /* 0x000fe2000f8e9626 */
[----:B------:R-:W-:-:S02]  /*6780*/  IMAD.MOV.U32 R150, RZ, RZ, R176 ;  /* 0x000000ffff967224 */ /* 0x000fc400078e00b0 */
[----:B--2---:R-:W-:Y:S02]  /*6790*/  FFMA.FTZ R0, R133, UR33, -R20 ;  /* 0x0000002185007c23 */ /* 0x004fe40008010814 */
[C---:B------:R-:W-:Y:S01]  /*67a0*/  HMMA.16816.F32.BF16 R152, R8.reuse, R34, R56 ;  /* 0x000000220898723c */ /* 0x040fe20000041838 */
[----:B------:R-:W-:Y:S01]  /*67b0*/  IMAD.MOV.U32 R114, RZ, RZ, R192 ;  /* 0x000000ffff727224 */ /* 0x000fe200078e00c0 */
[----:B------:R2:W-:Y:S04]  /*67c0*/  MUFU.EX2 R176, R2 ;  /* 0x0000000200b07308 */ /* 0x0005e80000000800 */
[----:B------:R-:W-:Y:S01]  /*67d0*/  HMMA.16816.F32.BF16 R64, R8, R42, R52 ;  /* 0x0000002a0840723c */ /* 0x000fe20000041834 */
[----:B-1----:R-:W-:Y:S01]  /*67e0*/  LOP3.LUT R7, R29, UR15, R24, 0x96, !PT ;  /* 0x0000000f1d077c12 */ /* 0x002fe2000f8e9618 */
[----:B------:R-:W-:Y:S01]  /*67f0*/  IMAD.WIDE.U32 R12, R46, -0x2daee0ad, RZ ;  /* 0xd2511f532e0c7825 */ /* 0x000fe200078e00ff */
[C---:B------:R-:W-:Y:S01]  /*6800*/  LOP3.LUT R69, R14.reuse, 0xffff, RZ, 0xc0, !PT ;  /* 0x0000ffff0e457812 */ /* 0x040fe200078ec0ff */
[----:B------:R1:W-:Y:S03]  /*6810*/  MUFU.EX2 R192, R0 ;  /* 0x0000000000c07308 */ /* 0x0003e60000000800 */
[----:B------:R-:W-:Y:S01]  /*6820*/  IMAD.WIDE.U32 R8, R25, -0x326172a9, RZ ;  /* 0xcd9e8d5719087825 */ /* 0x000fe200078e00ff */
[----:B------:R-:W-:-:S02]  /*6830*/  LOP3.LUT R78, R14, 0xff, RZ, 0xc0, !PT ;  /* 0x000000ff0e4e7812 */ /* 0x000fc400078ec0ff */
[--C-:B------:R-:W-:Y:S01]  /*6840*/  SHF.R.U32.HI R71, RZ, 0x10, R14.reuse ;  /* 0x00000010ff477819 */ /* 0x100fe2000001160e */
[----:B------:R-:W-:Y:S01]  /*6850*/  IMAD.WIDE.U32 R44, R19, -0x326172a9, RZ ;  /* 0xcd9e8d57132c7825 */ /* 0x000fe200078e00ff */
[----:B------:R-:W-:-:S03]  /*6860*/  SHF.R.U32.HI R79, RZ, 0x18, R14 ;  /* 0x00000018ff4f7819 */ /* 0x000fc6000001160e */
[----:B--2---:R-:W-:Y:S01]  /*6870*/  FFMA.FTZ R2, R220, UR33, -R23 ;  /* 0x00000021dc027c23 */ /* 0x004fe20008010817 */
[----:B------:R-:W-:-:S04]  /*6880*/  IMAD.WIDE.U32 R14, R27, -0x326172a9, RZ ;  /* 0xcd9e8d571b0e7825 */ /* 0x000fc800078e00ff */
[----:B------:R-:W-:-:S04]  /*6890*/  IMAD.WIDE.U32 R10, R26, -0x326172a9, RZ ;  /* 0xcd9e8d571a0a7825 */ /* 0x000fc800078e00ff */
[----:B-1----:R-:W-:Y:S01]  /*68a0*/  FFMA.FTZ R0, R132, UR33, -R20 ;  /* 0x0000002184007c23 */ /* 0x002fe20008010814 */
[----:B------:R-:W-:Y:S01]  /*68b0*/  IMAD.WIDE.U32 R38, R7, -0x326172a9, RZ ;  /* 0xcd9e8d5707267825 */ /* 0x000fe200078e00ff */
[----:B------:R-:W-:-:S03]  /*68c0*/  LOP3.LUT R7, R9, UR16, R70, 0x96, !PT ;  /* 0x0000001009077c12 */ /* 0x000fc6000f8e9646 */
[----:B------:R-:W-:Y:S01]  /*68d0*/  IMAD.WIDE.U32 R46, R16, -0x326172a9, RZ ;  /* 0xcd9e8d57102e7825 */ /* 0x000fe200078e00ff */
[----:B------:R1:W-:Y:S01]  /*68e0*/  MUFU.EX2 R129, R2 ;  /* 0x0000000200817308 */ /* 0x0003e20000000800 */
[C---:B------:R-:W-:Y:S02]  /*68f0*/  LOP3.LUT R17, R12.reuse, 0xffff, RZ, 0xc0, !PT ;  /* 0x0000ffff0c117812 */ /* 0x040fe400078ec0ff */
[----:B------:R-:W-:Y:S01]  /*6900*/  IMAD.MOV.U32 R116, RZ, RZ, R179 ;  /* 0x000000ffff747224 */ /* 0x000fe200078e00b3 */
[----:B------:R-:W-:Y:S02]  /*6910*/  LOP3.LUT R19, R12, 0xff, RZ, 0xc0, !PT ;  /* 0x000000ff0c137812 */ /* 0x000fe400078ec0ff */
[--C-:B------:R-:W-:Y:S02]  /*6920*/  SHF.R.U32.HI R18, RZ, 0x10, R12.reuse ;  /* 0x00000010ff127819 */ /* 0x100fe4000001160c */
[----:B------:R2:W-:Y:S01]  /*6930*/  MUFU.EX2 R179, R0 ;  /* 0x0000000000b37308 */ /* 0x0005e20000000800 */
[----:B------:R-:W-:-:S02]  /*6940*/  SHF.R.U32.HI R24, RZ, 0x18, R12 ;  /* 0x00000018ff187819 */ /* 0x000fc4000001160c */
[----:B------:R-:W-:Y:S02]  /*6950*/  LOP3.LUT R15, R15, UR16, R68, 0x96, !PT ;  /* 0x000000100f0f7c12 */ /* 0x000fe4000f8e9644 */
[----:B------:R-:W-:Y:S02]  /*6960*/  LOP3.LUT R14, R45, UR14, R14, 0x96, !PT ;  /* 0x0000000e2d0e7c12 */ /* 0x000fe4000f8e960e */
[----:B------:R-:W-:Y:S01]  /*6970*/  LOP3.LUT R12, R11, UR16, R70, 0x96, !PT ;  /* 0x000000100b0c7c12 */ /* 0x000fe2000f8e9646 */
[----:B-1----:R-:W-:Y:S01]  /*6980*/  FFMA.FTZ R2, R142, UR33, -R23 ;  /* 0x000000218e027c23 */ /* 0x002fe20008010817 */
[----:B------:R-:W-:Y:S01]  /*6990*/  LOP3.LUT R16, R47, UR14, R10, 0x96, !PT ;  /* 0x0000000e2f107c12 */ /* 0x000fe2000f8e960a */
[----:B------:R-:W-:Y:S01]  /*69a0*/  IMAD.WIDE.U32 R10, R7, -0x2daee0ad, RZ ;  /* 0xd2511f53070a7825 */ /* 0x000fe200078e00ff */
[----:B------:R-:W-:Y:S01]  /*69b0*/  SHF.R.U32.HI R7, RZ, 0x8, R17 ;  /* 0x00000008ff077819 */ /* 0x000fe20000011611 */
[----:B------:R1:W-:Y:S01]  /*69c0*/  MUFU.EX2 R130, R2 ;  /* 0x0000000200827308 */ /* 0x0003e20000000800 */
[----:B--2---:R-:W-:Y:S01]  /*69d0*/  LOP3.LUT R0, R13, UR21, R48, 0x96, !PT ;  /* 0x000000150d007c12 */ /* 0x004fe2000f8e9630 */
[----:B------:R-:W-:Y:S01]  /*69e0*/  IMAD.WIDE.U32 R54, R14, -0x2daee0ad, RZ ;  /* 0xd2511f530e367825 */ /* 0x000fe200078e00ff */
[----:B------:R-:W-:-:S02]  /*69f0*/  LOP3.LUT R13, R39, UR14, R8, 0x96, !PT ;  /* 0x0000000e270d7c12 */ /* 0x000fc4000f8e9608 */
[----:B------:R-:W-:Y:S01]  /*6a00*/  LOP3.LUT R28, R11, UR13, R28, 0x96, !PT ;  /* 0x0000000d0b1c7c12 */ /* 0x000fe2000f8e961c */
[----:B------:R-:W-:Y:S01]  /*6a10*/  IMAD.WIDE.U32 R8, R15, -0x2daee0ad, RZ ;  /* 0xd2511f530f087825 */ /* 0x000fe200078e00ff */
[----:B------:R-:W-:Y:S02]  /*6a20*/  PRMT R11, R19, 0x5410, R7 ;  /* 0x00005410130b7816 */ /* 0x000fe40000000007 */
[C---:B-1----:R-:W-:Y:S02]  /*6a30*/  LOP3.LUT R2, R0.reuse, 0xffff, RZ, 0xc0, !PT ;  /* 0x0000ffff00027812 */ /* 0x042fe400078ec0ff */
[----:B------:R-:W-:Y:S02]  /*6a40*/  LOP3.LUT R26, R55, UR5, R8, 0x96, !PT ;  /* 0x00000005371a7c12 */ /* 0x000fe4000f8e9608 */
[----:B------:R-:W-:Y:S02]  /*6a50*/  SHF.R.U32.HI R7, RZ, 0x8, R2 ;  /* 0x00000008ff077819 */ /* 0x000fe40000011602 */
[----:B------:R-:W-:Y:S01]  /*6a60*/  LOP3.LUT R2, R0, 0xff, RZ, 0xc0, !PT ;  /* 0x000000ff00027812 */ /* 0x000fe200078ec0ff */
[----:B------:R-:W-:Y:S01]  /*6a70*/  FFMA.FTZ R8, R141, UR33, -R23 ;  /* 0x000000218d087c23 */ /* 0x000fe20008010817 */
[----:B------:R-:W-:-:S02]  /*6a80*/  IMAD.WIDE.U32 R14, R12, -0x2daee0ad, RZ ;  /* 0xd2511f530c0e7825 */ /* 0x000fc400078e00ff */
[----:B------:R-:W-:Y:S01]  /*6a90*/  PRMT R12, R2, 0x5410, R7 ;  /* 0x00005410020c7816 */ /* 0x000fe20000000007 */
[----:B------:R1:W2:Y:S01]  /*6aa0*/  MUFU.EX2 R128, R8 ;  /* 0x0000000800807308 */ /* 0x0002a20000000800 */
[--C-:B------:R-:W-:Y:S01]  /*6ab0*/  SHF.R.U32.HI R2, RZ, 0x10, R0.reuse ;  /* 0x00000010ff027819 */ /* 0x100fe20000011600 */
[----:B------:R-:W-:Y:S01]  /*6ac0*/  IMAD.WIDE.U32 R52, R13, -0x2daee0ad, RZ ;  /* 0xd2511f530d347825 */ /* 0x000fe200078e00ff */
[----:B------:R-:W-:Y:S02]  /*6ad0*/  SHF.R.U32.HI R7, RZ, 0x18, R0 ;  /* 0x00000018ff077819 */ /* 0x000fe40000011600 */
[----:B------:R-:W-:Y:S01]  /*6ae0*/  LOP3.LUT R0, R2, 0xff, RZ, 0xc0, !PT ;  /* 0x000000ff02007812 */ /* 0x000fe200078ec0ff */
[----:B------:R-:W-:Y:S01]  /*6af0*/  FFMA.FTZ R2, R134, UR33, -R20 ;  /* 0x0000002186027c23 */ /* 0x000fe20008010814 */
[----:B------:R-:W-:Y:S01]  /*6b00*/  LOP3.LUT R27, R9, UR13, R50, 0x96, !PT ;  /* 0x0000000d091b7c12 */ /* 0x000fe2000f8e9632 */
[----:B------:R-:W-:Y:S01]  /*6b10*/  IMAD.WIDE.U32 R50, R16, -0x2daee0ad, RZ ;  /* 0xd2511f5310327825 */ /* 0x000fe200078e00ff */
[----:B------:R-:W-:Y:S01]  /*6b20*/  LOP3.LUT R17, R53, UR5, R10, 0x96, !PT ;  /* 0x0000000535117c12 */ /* 0x000fe2000f8e960a */
[----:B------:R3:W-:Y:S01]  /*6b30*/  MUFU.EX2 R134, R2 ;  /* 0x0000000200867308 */ /* 0x0007e20000000800 */
[----:B------:R-:W-:Y:S01]  /*6b40*/  LOP3.LUT R9, R18, 0xff, RZ, 0xc0, !PT ;  /* 0x000000ff12097812 */ /* 0x000fe200078ec0ff */
[----:B-1----:R-:W-:Y:S01]  /*6b50*/  FFMA.FTZ R8, R221, UR33, -R23 ;  /* 0x00000021dd087c23 */ /* 0x002fe20008010817 */
[----:B------:R-:W-:-:S05]  /*6b60*/  PRMT R10, R0, 0x5410, R7 ;  /* 0x00005410000a7816 */ /* 0x000fca0000000007 */
[----:B------:R2:W1:Y:S01]  /*6b70*/  MUFU.EX2 R127, R8 ;  /* 0x00000008007f7308 */ /* 0x0004620000000800 */
[--C-:B------:R-:W-:Y:S02]  /*6b80*/  HSET2.LE.AND R0, R11, R94.reuse, PT ;  /* 0x0000005e0b007233 */ /* 0x100fe40003803000 */
[----:B------:R-:W-:Y:S02]  /*6b90*/  PRMT R9, R9, 0x5410, R24 ;  /* 0x0000541009097816 */ /* 0x000fe40000000018 */
[----:B---3--:R-:W-:Y:S02]  /*6ba0*/  F2FP.BF16.F32.PACK_AB R2, R240, R245 ;  /* 0x000000f5f002723e */ /* 0x008fe400000010ff */
[----:B------:R-:W-:Y:S02]  /*6bb0*/  LOP3.LUT R25, R51, UR5, R14, 0x96, !PT ;  /* 0x0000000533197c12 */ /* 0x000fe4000f8e960e */
[----:B------:R-:W-:Y:S02]  /*6bc0*/  LOP3.LUT R14, R0, R2, RZ, 0xc0, !PT ;  /* 0x00000002000e7212 */ /* 0x000fe400078ec0ff */
[----:B------:R-:W-:-:S02]  /*6bd0*/  HSET2.LE.AND R0, R12, R94, PT ;  /* 0x0000005e0c007233 */ /* 0x000fc40003803000 */
[----:B------:R-:W-:Y:S02]  /*6be0*/  F2FP.BF16.F32.PACK_AB R2, R246, R251 ;  /* 0x000000fbf602723e */ /* 0x000fe400000010ff */
[----:B------:R-:W-:Y:S01]  /*6bf0*/  HSET2.LE.AND R7, R9, R94, PT ;  /* 0x0000005e09077233 */ /* 0x000fe20003803000 */
[----:B------:R-:W-:Y:S01]  /*6c00*/  FFMA.FTZ R9, R135, UR33, -R20 ;  /* 0x0000002187097c23 */ /* 0x000fe20008010814 */
[----:B--2---:R-:W-:Y:S02]  /*6c10*/  F2FP.BF16.F32.PACK_AB R8, R128, R130 ;  /* 0x000000828008723e */ /* 0x004fe400000010ff */
[----:B------:R-:W-:Y:S01]  /*6c20*/  LOP3.LUT R12, R0, R2, RZ, 0xc0, !PT ;  /* 0x00000002000c7212 */ /* 0x000fe200078ec0ff */
[----:B------:R-:W-:Y:S01]  /*6c30*/  FFMA.FTZ R2, R161, UR33, -R21 ;  /* 0x00000021a1027c23 */ /* 0x000fe20008010815 */
[----:B------:R-:W-:Y:S01]  /*6c40*/  LOP3.LUT R29, R15, UR13, R30, 0x96, !PT ;  /* 0x0000000d0f1d7c12 */ /* 0x000fe2000f8e961e */
[----:B------:R2:W-:Y:S01]  /*6c50*/  MUFU.EX2 R133, R9 ;  /* 0x0000000900857308 */ /* 0x0005e20000000800 */
[----:B------:R-:W-:-:S02]  /*6c60*/  LOP3.LUT R15, R7, R8, RZ, 0xc0, !PT ;  /* 0x00000008070f7212 */ /* 0x000fc400078ec0ff */
[----:B------:R-:W-:Y:S01]  /*6c70*/  HSET2.LE.AND R7, R10, R94, PT ;  /* 0x0000005e0a077233 */ /* 0x000fe20003803000 */
[----:B------:R-:W-:Y:S01]  /*6c80*/  FFMA.FTZ R0, R140, UR33, -R20 ;  /* 0x000000218c007c23 */ /* 0x000fe20008010814 */
[----:B-1----:R-:W-:-:S03]  /*6c90*/  F2FP.BF16.F32.PACK_AB R8, R127, R129 ;  /* 0x000000817f08723e */ /* 0x002fc600000010ff */
[----:B------:R1:W-:Y:S01]  /*6ca0*/  MUFU.EX2 R123, R2 ;  /* 0x00000002007b7308 */ /* 0x0003e20000000800 */
[----:B------:R-:W-:Y:S01]  /*6cb0*/  LOP3.LUT R13, R7, R8, RZ, 0xc0, !PT ;  /* 0x00000008070d7212 */ /* 0x000fe200078ec0ff */
[----:B------:R-:W-:-:S04]  /*6cc0*/  IMAD.WIDE.U32 R10, R27, -0x326172a9, RZ ;  /* 0xcd9e8d571b0a7825 */ /* 0x000fc800078e00ff */
[----:B--2---:R-:W-:Y:S02]  /*6cd0*/  FFMA.FTZ R9, R139, UR33, -R20 ;  /* 0x000000218b097c23 */ /* 0x004fe40008010814 */
[----:B------:R2:W-:Y:S01]  /*6ce0*/  MUFU.EX2 R131, R0 ;  /* 0x0000000000837308 */ /* 0x0005e20000000800 */
[----:B------:R-:W-:Y:S02]  /*6cf0*/  IMAD.MOV.U32 R210, RZ, RZ, R82 ;  /* 0x000000ffffd27224 */ /* 0x000fe400078e0052 */
[----:B-1----:R-:W-:-:S05]  /*6d00*/  FFMA.FTZ R2, R162, UR33, -R21 ;  /* 0x00000021a2027c23 */ /* 0x002fca0008010815 */
[----:B------:R1:W-:Y:S01]  /*6d10*/  MUFU.EX2 R132, R9 ;  /* 0x0000000900847308 */ /* 0x0003e20000000800 */
[----:B------:R-:W-:Y:S01]  /*6d20*/  LOP3.LUT R37, R11, UR12, R44, 0x96, !PT ;  /* 0x0000000c0b257c12 */ /* 0x000fe2000f8e962c */
[----:B------:R-:W-:Y:S02]  /*6d30*/  IMAD.MOV.U32 R82, RZ, RZ, R83 ;  /* 0x000000ffff527224 */ /* 0x000fe400078e0053 */
[----:B------:R-:W-:-:S04]  /*6d40*/  IMAD.MOV.U32 R83, RZ, RZ, R120 ;  /* 0x000000ffff537224 */ /* 0x000fc800078e0078 */
[----:B------:R3:W4:Y:S01]  /*6d50*/  MUFU.EX2 R122, R2 ;  /* 0x00000002007a7308 */ /* 0x0007220000000800 */
[----:B--2---:R-:W-:Y:S01]  /*6d60*/  FFMA.FTZ R0, R167, UR33, -R21 ;  /* 0x00000021a7007c23 */ /* 0x004fe20008010815 */
[----:B------:R-:W-:Y:S02]  /*6d70*/  IMAD.MOV.U32 R211, RZ, RZ, R81 ;  /* 0x000000ffffd37224 */ /* 0x000fe400078e0051 */
[----:B-1----:R-:W-:-:S04]  /*6d80*/  IMAD.WIDE.U32 R8, R26, -0x326172a9, RZ ;  /* 0xcd9e8d571a087825 */ /* 0x002fc800078e00ff */
[----:B------:R1:W-:Y:S01]  /*6d90*/  MUFU.EX2 R126, R0 ;  /* 0x00000000007e7308 */ /* 0x0003e20000000800 */
[----:B------:R-:W-:Y:S01]  /*6da0*/  LOP3.LUT R18, R9, UR22, R10, 0x96, !PT ;  /* 0x0000001609127c12 */ /* 0x000fe2000f8e960a */
[----:B---3--:R-:W-:Y:S01]  /*6db0*/  FFMA.FTZ R2, R226, UR33, -R22 ;  /* 0x00000021e2027c23 */ /* 0x008fe20008010816 */
[----:B------:R-:W-:Y:S01]  /*6dc0*/  LOP3.LUT R44, R8, 0xffff, RZ, 0xc0, !PT ;  /* 0x0000ffff082c7812 */ /* 0x000fe200078ec0ff */
[----:B------:R-:W-:Y:S01]  /*6dd0*/  IMAD.WIDE.U32 R10, R28, -0x326172a9, RZ ;  /* 0xcd9e8d571c0a7825 */ /* 0x000fe200078e00ff */
[----:B------:R-:W-:-:S03]  /*6de0*/  LOP3.LUT R48, R8, 0xff, RZ, 0xc0, !PT ;  /* 0x000000ff08307812 */ /* 0x000fc600078ec0ff */
[----:B------:R2:W-:Y:S01]  /*6df0*/  MUFU.EX2 R120, R2 ;  /* 0x0000000200787308 */ /* 0x0005e20000000800 */
[--C-:B------:R-:W-:Y:S02]  /*6e00*/  SHF.R.U32.HI R45, RZ, 0x10, R8.reuse ;  /* 0x00000010ff2d7819 */ /* 0x100fe40000011608 */
[----:B------:R-:W-:Y:S01]  /*6e10*/  SHF.R.U32.HI R47, RZ, 0x18, R8 ;  /* 0x00000018ff2f7819 */ /* 0x000fe20000011608 */
[----:B------:R-:W-:-:S04]  /*6e20*/  IMAD.WIDE.U32 R8, R17, -0x326172a9, RZ ;  /* 0xcd9e8d5711087825 */ /* 0x000fc800078e00ff */
[----:B-1----:R-:W-:Y:S01]  /*6e30*/  FFMA.FTZ R0, R166, UR33, -R21 ;  /* 0x00000021a6007c23 */ /* 0x002fe20008010815 */
[----:B------:R-:W-:Y:S01]  /*6e40*/  IMAD.MOV.U32 R81, RZ, RZ, R121 ;  /* 0x000000ffff517224 */ /* 0x000fe200078e0079 */
[----:B------:R-:W-:Y:S01]  /*6e50*/  HMMA.16816.F32.BF16 R56, R12, R32, R88 ;  /* 0x000000200c38723c */ /* 0x000fe20000041858 */
[----:B------:R-:W-:Y:S02]  /*6e60*/  IMAD.MOV.U32 R121, RZ, RZ, R124 ;  /* 0x000000ffff797224 */ /* 0x000fe400078e007c */
[----:B------:R-:W-:Y:S01]  /*6e70*/  IMAD.MOV.U32 R219, RZ, RZ, R118 ;  /* 0x000000ffffdb7224 */ /* 0x000fe200078e0076 */
[----:B------:R1:W3:Y:S01]  /*6e80*/  MUFU.EX2 R124, R0 ;  /* 0x00000000007c7308 */ /* 0x0002e20000000800 */
[----:B--2---:R-:W-:Y:S02]  /*6e90*/  FFMA.FTZ R2, R224, UR33, -R22 ;  /* 0x00000021e0027c23 */ /* 0x004fe40008010816 */
[----:B------:R-:W-:Y:S01]  /*6ea0*/  LOP3.LUT R32, R11, UR12, R38, 0x96, !PT ;  /* 0x0000000c0b207c12 */ /* 0x000fe2000f8e9626 */
[----:B------:R-:W-:Y:S01]  /*6eb0*/  IMAD.MOV.U32 R166, RZ, RZ, R80 ;  /* 0x000000ffffa67224 */ /* 0x000fe200078e0050 */
[----:B------:R-:W-:-:S03]  /*6ec0*/  LOP3.LUT R16, R8, 0xffff, RZ, 0xc0, !PT ;  /* 0x0000ffff08107812 */ /* 0x000fc600078ec0ff */
[----:B------:R2:W3:Y:S01]  /*6ed0*/  MUFU.EX2 R118, R2 ;  /* 0x0000000200767308 */ /* 0x0004e20000000800 */
[----:B------:R-:W-:Y:S02]  /*6ee0*/  LOP3.LUT R19, R8, 0xff, RZ, 0xc0, !PT ;  /* 0x000000ff08137812 */ /* 0x000fe400078ec0ff */
[--C-:B------:R-:W-:Y:S02]  /*6ef0*/  SHF.R.U32.HI R17, RZ, 0x10, R8.reuse ;  /* 0x00000010ff117819 */ /* 0x100fe40000011608 */
[----:B------:R-:W-:Y:S01]  /*6f00*/  SHF.R.U32.HI R24, RZ, 0x18, R8 ;  /* 0x00000018ff187819 */ /* 0x000fe20000011608 */
[----:B------:R-:W-:Y:S01]  /*6f10*/  IMAD.MOV.U32 R80, RZ, RZ, R92 ;  /* 0x000000ffff507224 */ /* 0x000fe200078e005c */
[----:B-1----:R-:W-:Y:S01]  /*6f20*/  LOP3.LUT R0, R9, UR22, R10, 0x96, !PT ;  /* 0x0000001609007c12 */ /* 0x002fe2000f8e960a */
[----:B------:R-:W-:Y:S01]  /*6f30*/  IMAD.WIDE.U32 R10, R29, -0x326172a9, RZ ;  /* 0xcd9e8d571d0a7825 */ /* 0x000fe200078e00ff */
[----:B------:R-:W-:Y:S01]  /*6f40*/  SHF.R.U32.HI R7, RZ, 0x8, R69 ;  /* 0x00000008ff077819 */ /* 0x000fe20000011645 */
[----:B------:R-:W1:Y:S02]  /*6f50*/  LDSM.16.MT88.4 R28, [R213+0x5000] ;  /* 0x00500000d51c783b */ /* 0x000e640000004200 */
[----:B------:R-:W-:-:S04]  /*6f60*/  IMAD.WIDE.U32 R8, R25, -0x326172a9, RZ ;  /* 0xcd9e8d5719087825 */ /* 0x000fc800078e00ff */
[----:B--2---:R-:W-:Y:S01]  /*6f70*/  FFMA.FTZ R2, R222, UR33, -R22 ;  /* 0x00000021de027c23 */ /* 0x004fe20008010816 */
[----:B------:R-:W-:Y:S01]  /*6f80*/  IMAD.MOV.U32 R92, RZ, RZ, R116 ;  /* 0x000000ffff5c7224 */ /* 0x000fe200078e0074 */
[----:B------:R-:W-:Y:S02]  /*6f90*/  LOP3.LUT R26, R11, UR12, R46, 0x96, !PT ;  /* 0x0000000c0b1a7c12 */ /* 0x000fe4000f8e962e */
[----:B------:R2:W-:Y:S01]  /*6fa0*/  MUFU.EX2 R116, R2 ;  /* 0x0000000200747308 */ /* 0x0005e20000000800 */
[----:B------:R-:W-:Y:S02]  /*6fb0*/  LOP3.LUT R27, R9, UR22, R10, 0x96, !PT ;  /* 0x00000016091b7c12 */ /* 0x000fe4000f8e960a */
[----:B------:R-:W-:Y:S02]  /*6fc0*/  LOP3.LUT R46, R8, 0xffff, RZ, 0xc0, !PT ;  /* 0x0000ffff082e7812 */ /* 0x000fe400078ec0ff */
[----:B------:R-:W-:Y:S02]  /*6fd0*/  PRMT R39, R78, 0x5410, R7 ;  /* 0x000054104e277816 */ /* 0x000fe40000000007 */
[----:B------:R-:W-:Y:S01]  /*6fe0*/  SHF.R.U32.HI R11, RZ, 0x10, R0 ;  /* 0x00000010ff0b7819 */ /* 0x000fe20000011600 */
[----:B------:R-:W-:Y:S01]  /*6ff0*/  HMMA.16816.F32.BF16 R60, R12, R34, R60 ;  /* 0x000000220c3c723c */ /* 0x000fe2000004183c */
[----:B------:R-:W-:-:S02]  /*7000*/  LOP3.LUT R9, R71, 0xff, RZ, 0xc0, !PT ;  /* 0x000000ff47097812 */ /* 0x000fc400078ec0ff */
[----:B------:R-:W-:Y:S02]  /*7010*/  LOP3.LUT R7, R17, 0xff, RZ, 0xc0, !PT ;  /* 0x000000ff11077812 */ /* 0x000fe400078ec0ff */
[----:B------:R-:W-:Y:S01]  /*7020*/  LOP3.LUT R53, R8, 0xff, RZ, 0xc0, !PT ;  /* 0x000000ff08357812 */ /* 0x000fe200078ec0ff */
[----:B------:R-:W-:Y:S01]  /*7030*/  HMMA.16816.F32.BF16 R68, R12, R40, R96 ;  /* 0x000000280c44723c */ /* 0x000fe20000041860 */
[----:B--2---:R-:W-:Y:S02]  /*7040*/  LOP3.LUT R2, R0, 0xffff, RZ, 0xc0, !PT ;  /* 0x0000ffff00027812 */ /* 0x004fe400078ec0ff */
[----:B------:R-:W-:-:S03]  /*7050*/  SHF.R.U32.HI R51, RZ, 0x10, R8 ;  /* 0x00000010ff337819 */ /* 0x000fc60000011608 */
[----:B------:R-:W-:Y:S01]  /*7060*/  HMMA.16816.F32.BF16 R72, R12, R42, R72 ;  /* 0x0000002a0c48723c */ /* 0x000fe20000041848 */
[----:B------:R-:W-:Y:S02]  /*7070*/  SHF.R.U32.HI R49, RZ, 0x18, R8 ;  /* 0x00000018ff317819 */ /* 0x000fe40000011608 */
[----:B------:R-:W-:Y:S01]  /*7080*/  SHF.R.U32.HI R10, RZ, 0x18, R0 ;  /* 0x00000018ff0a7819 */ /* 0x000fe20000011600 */
[----:B------:R-:W-:Y:S01]  /*7090*/  IMAD.MOV.U32 R218, RZ, RZ, R115 ;  /* 0x000000ffffda7224 */ /* 0x000fe200078e0073 */
[----:B------:R-:W-:Y:S01]  /*70a0*/  SHF.R.U32.HI R2, RZ, 0x8, R2 ;  /* 0x00000008ff027819 */ /* 0x000fe20000011602 */
[----:B------:R-:W-:Y:S01]  /*70b0*/  IMAD.MOV.U32 R135, RZ, RZ, R219 ;  /* 0x000000ffff877224 */ /* 0x000fe200078e00db */
[----:B------:R-:W-:Y:S01]  /*70c0*/  LOP3.LUT R12, R0, 0xff, RZ, 0xc0, !PT ;  /* 0x000000ff000c7812 */ /* 0x000fe200078ec0ff */
[----:B------:R-:W-:Y:S01]  /*70d0*/  IMAD.MOV.U32 R164, RZ, RZ, R105 ;  /* 0x000000ffffa47224 */ /* 0x000fe200078e0069 */
[----:B------:R-:W-:Y:S02]  /*70e0*/  SHF.R.U32.HI R8, RZ, 0x8, R16 ;  /* 0x00000008ff087819 */ /* 0x000fe40000011610 */
[----:B------:R-:W-:Y:S01]  /*70f0*/  PRMT R38, R9, 0x5410, R79 ;  /* 0x0000541009267816 */ /* 0x000fe2000000004f */
[----:B------:R-:W-:Y:S01]  /*7100*/  FFMA.FTZ R17, R143, UR33, -R20 ;  /* 0x000000218f117c23 */ /* 0x000fe20008010814 */
[----:B------:R-:W-:Y:S01]  /*7110*/  LOP3.LUT R0, R11, 0xff, RZ, 0xc0, !PT ;  /* 0x000000ff0b007812 */ /* 0x000fe200078ec0ff */
[----:B------:R-:W2:Y:S01]  /*7120*/  LDSM.16.MT88.4 R40, [R214+0x5000] ;  /* 0x00500000d628783b */ /* 0x000ea20000004200 */
[----:B------:R-:W-:Y:S01]  /*7130*/  PRMT R16, R7, 0x5410, R24 ;  /* 0x0000541007107816 */ /* 0x000fe20000000018 */
[----:B------:R-:W-:Y:S01]  /*7140*/  FFMA.FTZ R7, R223, UR33, -R22 ;  /* 0x00000021df077c23 */ /* 0x000fe20008010816 */
[----:B------:R-:W-:-:S02]  /*7150*/  PRMT R11, R12, 0x5410, R2 ;  /* 0x000054100c0b7816 */ /* 0x000fc40000000002 */
[----:B------:R-:W-:Y:S02]  /*7160*/  PRMT R19, R19, 0x5410, R8 ;  /* 0x0000541013137816 */ /* 0x000fe40000000008 */
[----:B------:R-:W-:Y:S01]  /*7170*/  PRMT R2, R0, 0x5410, R10 ;  /* 0x0000541000027816 */ /* 0x000fe2000000000a */
[----:B------:R3:W1:Y:S02]  /*7180*/  MUFU.EX2 R115, R7 ;  /* 0x0000000700737308 */ /* 0x0006640000000800 */
[--C-:B------:R-:W-:Y:S02]  /*7190*/  HSET2.LE.AND R0, R19, R94.reuse, PT ;  /* 0x0000005e13007233 */ /* 0x100fe40003803000 */
[----:B------:R-:W-:Y:S02]  /*71a0*/  HSET2.LE.AND R13, R2, R94, PT ;  /* 0x0000005e020d7233 */ /* 0x000fe40003803000 */
[----:B----4-:R-:W-:-:S04]  /*71b0*/  F2FP.BF16.F32.PACK_AB R2, R122, R123 ;  /* 0x0000007b7a02723e */ /* 0x010fc800000010ff */
[----:B------:R-:W-:Y:S01]  /*71c0*/  LOP3.LUT R14, R0, R2, RZ, 0xc0, !PT ;  /* 0x00000002000e7212 */ /* 0x000fe200078ec0ff */
[----:B------:R-:W-:Y:S01]  /*71d0*/  FFMA.FTZ R0, R231, UR33, -R23 ;  /* 0x00000021e7007c23 */ /* 0x000fe20008010817 */
[----:B------:R-:W-:Y:S01]  /*71e0*/  FFMA.FTZ R10, R145, UR33, -R20 ;  /* 0x00000021910a7c23 */ /* 0x000fe20008010814 */
[----:B------:R-:W-:Y:S02]  /*71f0*/  IMAD.MOV.U32 R219, RZ, RZ, R80 ;  /* 0x000000ffffdb7224 */ /* 0x000fe400078e0050 */
[----:B------:R-:W-:Y:S02]  /*7200*/  IMAD.MOV.U32 R105, RZ, RZ, R114 ;  /* 0x000000ffff697224 */ /* 0x000fe400078e0072 */
[----:B---3--:R-:W-:Y:S01]  /*7210*/  FFMA.FTZ R7, R144, UR33, -R20 ;  /* 0x0000002190077c23 */ /* 0x008fe20008010814 */
[----:B------:R-:W-:Y:S01]  /*7220*/  IMAD.MOV.U32 R145, RZ, RZ, R218 ;  /* 0x000000ffff917224 */ /* 0x000fe200078e00da */
[----:B------:R3:W-:Y:S01]  /*7230*/  MUFU.EX2 R114, R0 ;  /* 0x0000000000727308 */ /* 0x0007e20000000800 */
[----:B------:R-:W-:-:S02]  /*7240*/  IMAD.MOV.U32 R144, RZ, RZ, R121 ;  /* 0x000000ffff907224 */ /* 0x000fc400078e0079 */
[----:B------:R-:W-:Y:S01]  /*7250*/  IMAD.MOV.U32 R218, RZ, RZ, R82 ;  /* 0x000000ffffda7224 */ /* 0x000fe200078e0052 */
[----:B------:R-:W-:Y:S01]  /*7260*/  HSET2.LE.AND R11, R11, R94, PT ;  /* 0x0000005e0b0b7233 */ /* 0x000fe20003803000 */
[----:B------:R-:W-:Y:S01]  /*7270*/  IMAD.MOV.U32 R82, RZ, RZ, R119 ;  /* 0x000000ffff527224 */ /* 0x000fe200078e0077 */
[----:B------:R-:W-:Y:S02]  /*7280*/  F2FP.BF16.F32.PACK_AB R12, R124, R126 ;  /* 0x0000007e7c0c723e */ /* 0x000fe400000010ff */
[----:B------:R4:W-:Y:S01]  /*7290*/  MUFU.EX2 R121, R7 ;  /* 0x0000000700797308 */ /* 0x0009e20000000800 */
[----:B------:R-:W-:Y:S01]  /*72a0*/  IMAD.WIDE.U32 R8, R77, -0x2daee0ad, RZ ;  /* 0xd2511f534d087825 */ /* 0x000fe200078e00ff */
[----:B------:R-:W-:-:S03]  /*72b0*/  LOP3.LUT R2, R45, 0xff, RZ, 0xc0, !PT ;  /* 0x000000ff2d027812 */ /* 0x000fc600078ec0ff */
[----:B---3--:R-:W-:Y:S01]  /*72c0*/  FFMA.FTZ R0, R230, UR33, -R23 ;  /* 0x00000021e6007c23 */ /* 0x008fe20008010817 */
[----:B------:R-:W-:Y:S02]  /*72d0*/  IMAD.MOV.U32 R230, RZ, RZ, R164 ;  /* 0x000000ffffe67224 */ /* 0x000fe400078e00a4 */
[----:B------:R1:W-:Y:S01]  /*72e0*/  MUFU.EX2 R119, R10 ;  /* 0x0000000a00777308 */ /* 0x0003e20000000800 */
[----:B------:R-:W-:Y:S02]  /*72f0*/  IMAD.MOV.U32 R164, RZ, RZ, R219 ;  /* 0x000000ffffa47224 */ /* 0x000fe400078e00db */
[----:B------:R-:W-:Y:S01]  /*7300*/  IMAD.MOV.U32 R219, RZ, RZ, R113 ;  /* 0x000000ffffdb7224 */ /* 0x000fe200078e0071 */
[----:B----4-:R-:W-:Y:S02]  /*7310*/  HSET2.LE.AND R7, R16, R94, PT ;  /* 0x0000005e10077233 */ /* 0x010fe40003803000 */
[----:B------:R-:W-:Y:S02]  /*7320*/  F2FP.BF16.F32.PACK_AB R16, R118, R120 ;  /* 0x000000787610723e */ /* 0x000fe400000010ff */
[----:B------:R3:W4:Y:S01]  /*7330*/  MUFU.EX2 R113, R0 ;  /* 0x0000000000717308 */ /* 0x0007220000000800 */
[----:B------:R-:W-:Y:S01]  /*7340*/  LOP3.LUT R12, R11, R12, RZ, 0xc0, !PT ;  /* 0x0000000c0b0c7212 */ /* 0x000fe200078ec0ff */
[----:B------:R-:W-:Y:S01]  /*7350*/  IMAD.MOV.U32 R231, RZ, RZ, R110 ;  /* 0x000000ffffe77224 */ /* 0x000fe200078e006e */
[----:B------:R-:W-:-:S02]  /*7360*/  LOP3.LUT R13, R13, R16, RZ, 0xc0, !PT ;  /* 0x000000100d0d7212 */ /* 0x000fc400078ec0ff */
[----:B-1----:R-:W-:Y:S01]  /*7370*/  F2FP.BF16.F32.PACK_AB R10, R115, R116 ;  /* 0x00000074730a723e */ /* 0x002fe200000010ff */
[----:B------:R-:W-:Y:S01]  /*7380*/  IMAD.MOV.U32 R110, RZ, RZ, R95 ;  /* 0x000000ffff6e7224 */ /* 0x000fe200078e005f */
[----:B------:R-:W-:Y:S02]  /*7390*/  LOP3.LUT R24, R9, UR21, R100, 0x96, !PT ;  /* 0x0000001509187c12 */ /* 0x000fe4000f8e9664 */
[----:B------:R-:W-:Y:S01]  /*73a0*/  LOP3.LUT R15, R7, R10, RZ, 0xc0, !PT ;  /* 0x0000000a070f7212 */ /* 0x000fe200078ec0ff */
[----:B---3--:R-:W-:Y:S01]  /*73b0*/  FFMA.FTZ R0, R169, UR33, -R23 ;  /* 0x00000021a9007c23 */ /* 0x008fe20008010817 */
[----:B------:R-:W-:Y:S02]  /*73c0*/  IMAD.MOV.U32 R169, RZ, RZ, R105 ;  /* 0x000000ffffa97224 */ /* 0x000fe400078e0069 */
[----:B------:R-:W-:Y:S01]  /*73d0*/  IMAD.MOV.U32 R105, RZ, RZ, R109 ;  /* 0x000000ffff697224 */ /* 0x000fe200078e006d */
[C---:B------:R-:W-:Y:S01]  /*73e0*/  LOP3.LUT R20, R8.reuse, 0xffff, RZ, 0xc0, !PT ;  /* 0x0000ffff08147812 */ /* 0x040fe200078ec0ff */
[----:B------:R-:W-:Y:S01]  /*73f0*/  IMAD.MOV.U32 R109, RZ, RZ, R112 ;  /* 0x000000ffff6d7224 */ /* 0x000fe200078e0070 */
[----:B------:R-:W-:Y:S01]  /*7400*/  LOP3.LUT R35, R8, 0xff, RZ, 0xc0, !PT ;  /* 0x000000ff08237812 */ /* 0x000fe200078ec0ff */
[----:B------:R1:W-:Y:S01]  /*7410*/  MUFU.EX2 R112, R0 ;  /* 0x0000000000707308 */ /* 0x0003e20000000800 */
[----:B------:R-:W-:-:S02]  /*7420*/  SHF.R.U32.HI R33, RZ, 0x10, R8 ;  /* 0x00000010ff217819 */ /* 0x000fc40000011608 */
[----:B------:R-:W-:Y:S01]  /*7430*/  SHF.R.U32.HI R34, RZ, 0x18, R8 ;  /* 0x00000018ff227819 */ /* 0x000fe20000011608 */
[----:B------:R-:W-:Y:S01]  /*7440*/  IMAD.WIDE.U32 R8, R37, -0x2daee0ad, RZ ;  /* 0xd2511f5325087825 */ /* 0x000fe200078e00ff */
[----:B------:R-:W-:-:S03]  /*7450*/  PRMT R101, R2, 0x5410, R47 ;  /* 0x0000541002657816 */ /* 0x000fc6000000002f */
[----:B------:R-:W-:Y:S01]  /*7460*/  FFMA.FTZ R2, R228, UR33, -R23 ;  /* 0x00000021e4027c23 */ /* 0x000fe20008010817 */
[----:B------:R-:W-:Y:S02]  /*7470*/  IMAD.MOV.U32 R221, RZ, RZ, R164 ;  /* 0x000000ffffdd7224 */ /* 0x000fe400078e00a4 */
[----:B------:R-:W-:Y:S01]  /*7480*/  IMAD.MOV.U32 R164, RZ, RZ, R219 ;  /* 0x000000ffffa47224 */ /* 0x000fe200078e00db */
[----:B------:R-:W-:Y:S01]  /*7490*/  SHF.R.U32.HI R7, RZ, 0x8, R44 ;  /* 0x00000008ff077819 */ /* 0x000fe2000001162c */
[----:B------:R-:W-:Y:S01]  /*74a0*/  IMAD.MOV.U32 R160, RZ, RZ, R218 ;  /* 0x000000ffffa07224 */ /* 0x000fe200078e00da */
[----:B------:R-:W-:Y:S01]  /*74b0*/  HMMA.16816.F32.BF16 R140, R12, R28, R84 ;  /* 0x0000001c0c8c723c */ /* 0x000fe20000041854 */
[----:B------:R-:W-:Y:S02]  /*74c0*/  IMAD.MOV.U32 R219, RZ, RZ, R111 ;  /* 0x000000ffffdb7224 */ /* 0x000fe400078e006f */
[----:B-1----:R-:W-:Y:S01]  /*74d0*/  FFMA.FTZ R0, R171, UR33, -R23 ;  /* 0x00000021ab007c23 */ /* 0x002fe20008010817 */
[----:B------:R-:W-:Y:S01]  /*74e0*/  IMAD.MOV.U32 R228, RZ, RZ, R105 ;  /* 0x000000ffffe47224 */ /* 0x000fe200078e0069 */
[----:B------:R-:W-:Y:S01]  /*74f0*/  LOP3.LUT R25, R9, UR21, R54, 0x96, !PT ;  /* 0x0000001509197c12 */ /* 0x000fe2000f8e9636 */
[----:B------:R-:W-:Y:S01]  /*7500*/  IMAD.MOV.U32 R218, RZ, RZ, R81 ;  /* 0x000000ffffda7224 */ /* 0x000fe200078e0051 */
[----:B------:R1:W3:Y:S01]  /*7510*/  MUFU.EX2 R111, R0 ;  /* 0x00000000006f7308 */ /* 0x0002e20000000800 */
[----:B------:R-:W-:Y:S01]  /*7520*/  IMAD.MOV.U32 R105, RZ, RZ, R110 ;  /* 0x000000ffff697224 */ /* 0x000fe200078e006e */
[C---:B------:R-:W-:Y:S01]  /*7530*/  LOP3.LUT R84, R8.reuse, 0xffff, RZ, 0xc0, !PT ;  /* 0x0000ffff08547812 */ /* 0x040fe200078ec0ff */
[----:B------:R-:W-:Y:S01]  /*7540*/  IMAD.MOV.U32 R80, RZ, RZ, R117 ;  /* 0x000000ffff507224 */ /* 0x000fe200078e0075 */
[----:B------:R-:W-:-:S02]  /*7550*/  LOP3.LUT R86, R8, 0xff, RZ, 0xc0, !PT ;  /* 0x000000ff08567812 */ /* 0x000fc400078ec0ff */
[--C-:B------:R-:W-:Y:S02]  /*7560*/  SHF.R.U32.HI R81, RZ, 0x10, R8.reuse ;  /* 0x00000010ff517819 */ /* 0x100fe40000011608 */
[----:B------:R-:W-:Y:S01]  /*7570*/  SHF.R.U32.HI R85, RZ, 0x18, R8 ;  /* 0x00000018ff557819 */ /* 0x000fe20000011608 */
[----:B------:R2:W-:Y:S01]  /*7580*/  MUFU.EX2 R110, R2 ;  /* 0x00000002006e7308 */ /* 0x0005e20000000800 */
[----:B------:R-:W-:Y:S01]  /*7590*/  IMAD.WIDE.U32 R8, R26, -0x2daee0ad, RZ ;  /* 0xd2511f531a087825 */ /* 0x000fe200078e00ff */
[----:B------:R-:W-:Y:S02]  /*75a0*/  PRMT R95, R48, 0x5410, R7 ;  /* 0x00005410305f7816 */ /* 0x000fe40000000007 */
[----:B-1----:R-:W-:Y:S01]  /*75b0*/  LOP3.LUT R0, R36, 0xffff, RZ, 0xc0, !PT ;  /* 0x0000ffff24007812 */ /* 0x002fe200078ec0ff */
[----:B------:R-:W-:Y:S01]  /*75c0*/  IMAD.MOV.U32 R171, RZ, RZ, R160 ;  /* 0x000000ffffab7224 */ /* 0x000fe200078e00a0 */
[----:B------:R-:W-:Y:S01]  /*75d0*/  LOP3.LUT R89, R8, 0xff, RZ, 0xc0, !PT ;  /* 0x000000ff08597812 */ /* 0x000fe200078ec0ff */
[----:B------:R-:W-:Y:S01]  /*75e0*/  IMAD.MOV.U32 R160, RZ, RZ, R80 ;  /* 0x000000ffffa07224 */ /* 0x000fe200078e0050 */
[----:B------:R-:W-:Y:S01]  /*75f0*/  SHF.R.U32.HI R7, RZ, 0x8, R0 ;  /* 0x00000008ff077819 */ /* 0x000fe20000011600 */
[----:B------:R-:W-:Y:S01]  /*7600*/  IMAD.MOV.U32 R220, RZ, RZ, R82 ;  /* 0x000000ffffdc7224 */ /* 0x000fe200078e0052 */
[----:B--2---:R-:W-:-:S02]  /*7610*/  SHF.R.U32.HI R2, RZ, 0x10, R36 ;  /* 0x00000010ff027819 */ /* 0x004fc40000011624 */
[----:B------:R-:W-:Y:S02]  /*7620*/  LOP3.LUT R80, R8, 0xffff, RZ, 0xc0, !PT ;  /* 0x0000ffff08507812 */ /* 0x000fe400078ec0ff */
[----:B------:R-:W-:Y:S01]  /*7630*/  LOP3.LUT R0, R2, 0xff, RZ, 0xc0, !PT ;  /* 0x000000ff02007812 */ /* 0x000fe200078ec0ff */
[----:B------:R-:W-:Y:S01]  /*7640*/  FFMA.FTZ R2, R227, UR33, -R23 ;  /* 0x00000021e3027c23 */ /* 0x000fe20008010817 */
[--C-:B------:R-:W-:Y:S02]  /*7650*/  SHF.R.U32.HI R82, RZ, 0x10, R8.reuse ;  /* 0x00000010ff527819 */ /* 0x100fe40000011608 */
[----:B------:R-:W-:Y:S01]  /*7660*/  SHF.R.U32.HI R88, RZ, 0x18, R8 ;  /* 0x00000018ff587819 */ /* 0x000fe20000011608 */
[----:B------:R-:W-:Y:S01]  /*7670*/  IMAD.MOV.U32 R227, RZ, RZ, R221 ;  /* 0x000000ffffe37224 */ /* 0x000fe200078e00dd */
[----:B------:R-:W-:Y:S01]  /*7680*/  SHF.R.U32.HI R8, RZ, 0x18, R36 ;  /* 0x00000018ff087819 */ /* 0x000fe20000011624 */
[----:B------:R-:W-:Y:S02]  /*7690*/  IMAD.MOV.U32 R221, RZ, RZ, R108 ;  /* 0x000000ffffdd7224 */ /* 0x000fe400078e006c */
[----:B------:R1:W-:Y:S01]  /*76a0*/  MUFU.EX2 R108, R2 ;  /* 0x00000002006c7308 */ /* 0x0003e20000000800 */
[----:B------:R-:W-:-:S02]  /*76b0*/  PRMT R8, R0, 0x5410, R8 ;  /* 0x0000541000087816 */ /* 0x000fc40000000008 */
[----:B------:R-:W-:Y:S01]  /*76c0*/  LOP3.LUT R0, R18, 0xffff, RZ, 0xc0, !PT ;  /* 0x0000ffff12007812 */ /* 0x000fe200078ec0ff */
[----:B------:R-:W-:Y:S01]  /*76d0*/  IMAD.WIDE.U32 R10, R32, -0x2daee0ad, RZ ;  /* 0xd2511f53200a7825 */ /* 0x000fe200078e00ff */
[----:B------:R-:W-:Y:S02]  /*76e0*/  LOP3.LUT R32, R9, UR21, R50, 0x96, !PT ;  /* 0x0000001509207c12 */ /* 0x000fe4000f8e9632 */
[----:B------:R-:W-:Y:S01]  /*76f0*/  LOP3.LUT R9, R36, 0xff, RZ, 0xc0, !PT ;  /* 0x000000ff24097812 */ /* 0x000fe200078ec0ff */
[----:B-1----:R-:W-:Y:S01]  /*7700*/  FFMA.FTZ R2, R174, UR33, -R23 ;  /* 0x00000021ae027c23 */ /* 0x002fe20008010817 */
[----:B------:R-:W-:Y:S02]  /*7710*/  IMAD.MOV.U32 R174, RZ, RZ, R220 ;  /* 0x000000ffffae7224 */ /* 0x000fe400078e00dc */
[----:B------:R-:W-:Y:S02]  /*7720*/  IMAD.MOV.U32 R220, RZ, RZ, R107 ;  /* 0x000000ffffdc7224 */ /* 0x000fe400078e006b */
[----:B------:R1:W-:Y:S01]  /*7730*/  MUFU.EX2 R107, R2 ;  /* 0x00000002006b7308 */ /* 0x0003e20000000800 */
[----:B------:R-:W-:Y:S01]  /*7740*/  PRMT R9, R9, 0x5410, R7 ;  /* 0x0000541009097816 */ /* 0x000fe20000000007 */
[----:B------:R-:W-:Y:S01]  /*7750*/  FFMA.FTZ R7, R170, UR33, -R23 ;  /* 0x00000021aa077c23 */ /* 0x000fe20008010817 */
[----:B------:R-:W-:-:S02]  /*7760*/  IMAD.MOV.U32 R222, RZ, RZ, R164 ;  /* 0x000000ffffde7224 */ /* 0x000fc400078e00a4 */
[----:B------:R-:W-:-:S03]  /*7770*/  IMAD.MOV.U32 R164, RZ, RZ, R109 ;  /* 0x000000ffffa47224 */ /* 0x000fc600078e006d */
[----:B------:R2:W-:Y:S01]  /*7780*/  MUFU.EX2 R109, R7 ;  /* 0x00000007006d7308 */ /* 0x0005e20000000800 */
[----:B-1----:R-:W-:Y:S02]  /*7790*/  SHF.R.U32.HI R2, RZ, 0x8, R0 ;  /* 0x00000008ff027819 */ /* 0x002fe40000011600 */
[----:B------:R-:W-:-:S04]  /*77a0*/  LOP3.LUT R0, R18, 0xff, RZ, 0xc0, !PT ;  /* 0x000000ff12007812 */ /* 0x000fc800078ec0ff */
[----:B------:R-:W-:Y:S01]  /*77b0*/  PRMT R87, R0, 0x5410, R2 ;  /* 0x0000541000577816 */ /* 0x000fe20000000002 */
[----:B------:R-:W-:Y:S01]  /*77c0*/  FFMA.FTZ R2, R151, UR33, -R23 ;  /* 0x0000002197027c23 */ /* 0x000fe20008010817 */
[--C-:B------:R-:W-:Y:S02]  /*77d0*/  SHF.R.U32.HI R0, RZ, 0x10, R18.reuse ;  /* 0x00000010ff007819 */ /* 0x100fe40000011612 */
[----:B--2---:R-:W-:Y:S01]  /*77e0*/  SHF.R.U32.HI R7, RZ, 0x18, R18 ;  /* 0x00000018ff077819 */ /* 0x004fe20000011612 */
[----:B------:R1:W-:Y:S01]  /*77f0*/  MUFU.EX2 R100, R2 ;  /* 0x0000000200647308 */ /* 0x0003e20000000800 */
[----:B------:R-:W-:-:S04]  /*7800*/  LOP3.LUT R0, R0, 0xff, RZ, 0xc0, !PT ;  /* 0x000000ff00007812 */ /* 0x000fc800078ec0ff */
[----:B------:R-:W-:Y:S02]  /*7810*/  PRMT R96, R0, 0x5410, R7 ;  /* 0x0000541000607816 */ /* 0x000fe40000000007 */
[----:B------:R-:W-:Y:S01]  /*7820*/  HSET2.LE.AND R0, R9, R94, PT ;  /* 0x0000005e09007233 */ /* 0x000fe20003803000 */
[----:B------:R-:W-:Y:S01]  /*7830*/  HMMA.16816.F32.BF16 R152, R12, R30, R152 ;  /* 0x0000001e0c98723c */ /* 0x000fe20000041898 */
[----:B-1----:R-:W-:-:S04]  /*7840*/  FFMA.FTZ R2, R163, UR33, -R23 ;  /* 0x00000021a3027c23 */ /* 0x002fc80008010817 */
[----:B------:R1:W-:Y:S01]  /*7850*/  MUFU.EX2 R99, R2 ;  /* 0x0000000200637308 */ /* 0x0003e20000000800 */
[C---:B------:R-:W-:Y:S06]  /*7860*/  HMMA.16816.F32.BF16 R156, R12.reuse, R40, R156 ;  /* 0x000000280c9c723c */ /* 0x040fec000004189c */
[----:B------:R-:W-:Y:S01]  /*7870*/  HMMA.16816.F32.BF16 R64, R12, R42, R64 ;  /* 0x0000002a0c40723c */ /* 0x000fe20000041840 */
[----:B------:R-:W-:Y:S01]  /*7880*/  FFMA.FTZ R7, R149, UR33, -R23 ;  /* 0x0000002195077c23 */ /* 0x000fe20008010817 */
[----:B-1----:R-:W-:-:S05]  /*7890*/  F2FP.BF16.F32.PACK_AB R2, R196, R197 ;  /* 0x000000c5c402723e */ /* 0x002fca00000010ff */
[----:B------:R-:W-:Y:S02]  /*78a0*/  LOP3.LUT R12, R0, R2, RZ, 0xc0, !PT ;  /* 0x00000002000c7212 */ /* 0x000fe400078ec0ff */
[--C-:B------:R-:W-:Y:S02]  /*78b0*/  HSET2.LE.AND R0, R8, R94.reuse, PT ;  /* 0x0000005e08007233 */ /* 0x100fe40003803000 */
[----:B----4-:R-:W-:Y:S01]  /*78c0*/  F2FP.BF16.F32.PACK_AB R2, R113, R114 ;  /* 0x000000727102723e */ /* 0x010fe200000010ff */
[----:B------:R1:W-:Y:S03]  /*78d0*/  MUFU.EX2 R98, R7 ;  /* 0x0000000700627308 */ /* 0x0003e60000000800 */
[----:B------:R-:W-:Y:S02]  /*78e0*/  LOP3.LUT R13, R0, R2, RZ, 0xc0, !PT ;  /* 0x00000002000d7212 */ /* 0x000fe400078ec0ff */
[----:B------:R-:W-:-:S02]  /*78f0*/  HSET2.LE.AND R0, R39, R94, PT ;  /* 0x0000005e27007233 */ /* 0x000fc40003803000 */
[----:B------:R-:W-:Y:S01]  /*7900*/  F2FP.BF16.F32.PACK_AB R2, R193, R195 ;  /* 0x000000c3c102723e */ /* 0x000fe200000010ff */
[----:B------:R-:W-:Y:S02]  /*7910*/  IMAD.MOV.U32 R223, RZ, RZ, R160 ;  /* 0x000000ffffdf7224 */ /* 0x000fe400078e00a0 */
[----:B------:R-:W-:Y:S01]  /*7920*/  IMAD.MOV.U32 R160, RZ, RZ, R106 ;  /* 0x000000ffffa07224 */ /* 0x000fe200078e006a */
[----:B------:R-:W-:Y:S02]  /*7930*/  LOP3.LUT R14, R0, R2, RZ, 0xc0, !PT ;  /* 0x00000002000e7212 */ /* 0x000fe400078ec0ff */
[----:B------:R-:W-:Y:S01]  /*7940*/  HSET2.LE.AND R0, R38, R94, PT ;  /* 0x0000005e26007233 */ /* 0x000fe20003803000 */
[----:B-1----:R-:W-:Y:S01]  /*7950*/  FFMA.FTZ R7, R232, UR33, -R21 ;  /* 0x00000021e8077c23 */ /* 0x002fe20008010815 */
[----:B---3--:R-:W-:Y:S01]  /*7960*/  F2FP.BF16.F32.PACK_AB R2, R111, R112 ;  /* 0x000000706f02723e */ /* 0x008fe200000010ff */
[----:B------:R-:W-:Y:S01]  /*7970*/  IMAD.MOV.U32 R170, RZ, RZ, R105 ;  /* 0x000000ffffaa7224 */ /* 0x000fe200078e0069 */
[----:B------:R-:W-:Y:S01]  /*7980*/  LOP3.LUT R16, R11, UR21, R52, 0x96, !PT ;  /* 0x000000150b107c12 */ /* 0x000fe2000f8e9634 */
[----:B------:R1:W-:Y:S01]  /*7990*/  MUFU.EX2 R106, R7 ;  /* 0x00000007006a7308 */ /* 0x0003e20000000800 */
[----:B------:R-:W-:Y:S01]  /*79a0*/  LOP3.LUT R15, R0, R2, RZ, 0xc0, !PT ;  /* 0x00000002000f7212 */ /* 0x000fe200078ec0ff */
[----:B------:R-:W-:Y:S01]  /*79b0*/  FFMA.FTZ R0, R168, UR33, -R21 ;  /* 0x00000021a8007c23 */ /* 0x000fe20008010815 */
[----:B------:R-:W-:Y:S01]  /*79c0*/  IMAD.MOV.U32 R167, RZ, RZ, R104 ;  /* 0x000000ffffa77224 */ /* 0x000fe200078e0068 */
[----:B------:R-:W-:-:S02]  /*79d0*/  LOP3.LUT R2, R51, 0xff, RZ, 0xc0, !PT ;  /* 0x000000ff33027812 */ /* 0x000fc400078ec0ff */
[----:B------:R-:W-:Y:S02]  /*79e0*/  LOP3.LUT R19, R10, 0xff, RZ, 0xc0, !PT ;  /* 0x000000ff0a137812 */ /* 0x000fe400078ec0ff */
[----:B------:R-:W-:Y:S01]  /*79f0*/  MUFU.EX2 R117, R17 ;  /* 0x0000001100757308 */ /* 0x000fe20000000800 */
[----:B------:R-:W-:Y:S01]  /*7a00*/  SHF.R.U32.HI R8, RZ, 0x8, R20 ;  /* 0x00000008ff087819 */ /* 0x000fe20000011614 */
[----:B------:R-:W-:Y:S01]  /*7a10*/  IMAD.MOV.U32 R163, RZ, RZ, R102 ;  /* 0x000000ffffa37224 */ /* 0x000fe200078e0066 */
[----:B------:R-:W-:Y:S01]  /*7a20*/  LDSM.16.MT88.4 R36, [R214+0x5400] ;  /* 0x00540000d624783b */ /* 0x000fe20000004200 */
[----:B-1----:R-:W-:-:S04]  /*7a30*/  FFMA.FTZ R7, R229, UR33, -R21 ;  /* 0x00000021e5077c23 */ /* 0x002fc80008010815 */
[----:B------:R1:W2:Y:S01]  /*7a40*/  MUFU.EX2 R105, R7 ;  /* 0x0000000700697308 */ /* 0x0002a20000000800 */
[----:B------:R-:W-:Y:S01]  /*7a50*/  LOP3.LUT R11, R10, 0xffff, RZ, 0xc0, !PT ;  /* 0x0000ffff0a0b7812 */ /* 0x000fe200078ec0ff */
[----:B------:R-:W-:Y:S01]  /*7a60*/  IMAD.MOV.U32 R232, RZ, RZ, R103 ;  /* 0x000000ffffe87224 */ /* 0x000fe200078e0067 */
[----:B------:R-:W-:-:S05]  /*7a70*/  PRMT R77, R2, 0x5410, R49 ;  /* 0x00005410024d7816 */ /* 0x000fca0000000031 */
[----:B------:R3:W-:Y:S01]  /*7a80*/  MUFU.EX2 R97, R0 ;  /* 0x0000000000617308 */ /* 0x0007e20000000800 */
[----:B-1----:R-:W-:-:S07]  /*7a90*/  FFMA.FTZ R7, R175, UR33, -R21 ;  /* 0x00000021af077c23 */ /* 0x002fce0008010815 */
[----:B------:R1:W-:Y:S01]  /*7aa0*/  MUFU.EX2 R104, R7 ;  /* 0x0000000700687308 */ /* 0x0003e20000000800 */
[----:B---3--:R-:W-:Y:S01]  /*7ab0*/  FFMA.FTZ R0, R234, UR33, -R22 ;  /* 0x00000021ea007c23 */ /* 0x008fe20008010816 */
[----:B------:R-:W-:Y:S02]  /*7ac0*/  SHF.R.U32.HI R17, RZ, 0x10, R10 ;  /* 0x00000010ff117819 */ /* 0x000fe4000001160a */
[----:B------:R-:W-:-:S04]  /*7ad0*/  SHF.R.U32.HI R2, RZ, 0x8, R11 ;  /* 0x00000008ff027819 */ /* 0x000fc8000001160b */
[----:B------:R3:W-:Y:S01]  /*7ae0*/  MUFU.EX2 R103, R0 ;  /* 0x0000000000677308 */ /* 0x0007e20000000800 */
[----:B------:R-:W-:Y:S02]  /*7af0*/  SHF.R.U32.HI R10, RZ, 0x18, R10 ;  /* 0x00000018ff0a7819 */ /* 0x000fe4000001160a */
[----:B-1----:R-:W-:-:S04]  /*7b00*/  SHF.R.U32.HI R7, RZ, 0x8, R46 ;  /* 0x00000008ff077819 */ /* 0x002fc8000001162e */
[----:B------:R-:W-:Y:S02]  /*7b10*/  PRMT R78, R53, 0x5410, R7 ;  /* 0x00005410354e7816 */ /* 0x000fe40000000007 */
[----:B------:R-:W-:Y:S01]  /*7b20*/  LOP3.LUT R7, R33, 0xff, RZ, 0xc0, !PT ;  /* 0x000000ff21077812 */ /* 0x000fe200078ec0ff */
[----:B---3--:R-:W-:Y:S01]  /*7b30*/  FFMA.FTZ R0, R233, UR33, -R22 ;  /* 0x00000021e9007c23 */ /* 0x008fe20008010816 */
[----:B------:R-:W-:Y:S02]  /*7b40*/  LOP3.LUT R9, R17, 0xff, RZ, 0xc0, !PT ;  /* 0x000000ff11097812 */ /* 0x000fe400078ec0ff */
[----:B------:R-:W-:Y:S01]  /*7b50*/  PRMT R19, R19, 0x5410, R2 ;  /* 0x0000541013137816 */ /* 0x000fe20000000002 */
[----:B------:R1:W3:Y:S01]  /*7b60*/  MUFU.EX2 R102, R0 ;  /* 0x0000000000667308 */ /* 0x0002e20000000800 */
[----:B------:R-:W-:Y:S01]  /*7b70*/  PRMT R26, R35, 0x5410, R8 ;  /* 0x00005410231a7816 */ /* 0x000fe20000000008 */
[----:B------:R-:W-:Y:S01]  /*7b80*/  FFMA.FTZ R2, R182, UR33, -R22 ;  /* 0x00000021b6027c23 */ /* 0x000fe20008010816 */
[----:B------:R-:W-:Y:S01]  /*7b90*/  PRMT R33, R7, 0x5410, R34 ;  /* 0x0000541007217816 */ /* 0x000fe20000000022 */
[----:B------:R-:W-:Y:S01]  /*7ba0*/  IMAD.MOV.U32 R224, RZ, RZ, R218 ;  /* 0x000000ffffe07224 */ /* 0x000fe200078e00da */
[----:B------:R-:W-:-:S02]  /*7bb0*/  LOP3.LUT R7, R16, 0xffff, RZ, 0xc0, !PT ;  /* 0x0000ffff10077812 */ /* 0x000fc400078ec0ff */
[----:B------:R-:W-:Y:S01]  /*7bc0*/  SHF.R.U32.HI R8, RZ, 0x10, R16 ;  /* 0x00000010ff087819 */ /* 0x000fe20000011610 */
[----:B------:R-:W-:Y:S01]  /*7bd0*/  IMAD.MOV.U32 R218, RZ, RZ, R93 ;  /* 0x000000ffffda7224 */ /* 0x000fe200078e005d */
[----:B------:R-:W-:Y:S01]  /*7be0*/  PRMT R18, R9, 0x5410, R10 ;  /* 0x0000541009127816 */ /* 0x000fe2000000000a */
[----:B------:R4:W-:Y:S01]  /*7bf0*/  MUFU.EX2 R93, R2 ;  /* 0x00000002005d7308 */ /* 0x0009e20000000800 */
[----:B------:R-:W-:Y:S02]  /*7c00*/  LOP3.LUT R17, R16, 0xff, RZ, 0xc0, !PT ;  /* 0x000000ff10117812 */ /* 0x000fe400078ec0ff */
[----:B-1----:R-:W-:Y:S02]  /*7c10*/  LOP3.LUT R0, R24, 0xffff, RZ, 0xc0, !PT ;  /* 0x0000ffff18007812 */ /* 0x002fe400078ec0ff */
[----:B------:R-:W-:Y:S02]  /*7c20*/  SHF.R.U32.HI R11, RZ, 0x18, R16 ;  /* 0x00000018ff0b7819 */ /* 0x000fe40000011610 */
[----:B------:R-:W-:-:S02]  /*7c30*/  SHF.R.U32.HI R9, RZ, 0x8, R0 ;  /* 0x00000008ff097819 */ /* 0x000fc40000011600 */
[----:B------:R-:W-:Y:S01]  /*7c40*/  SHF.R.U32.HI R0, RZ, 0x8, R7 ;  /* 0x00000008ff007819 */ /* 0x000fe20000011607 */
[----:B------:R-:W-:Y:S01]  /*7c50*/  FFMA.FTZ R7, R184, UR33, -R22 ;  /* 0x00000021b8077c23 */ /* 0x000fe20008010816 */
[----:B----4-:R-:W-:Y:S02]  /*7c60*/  LOP3.LUT R2, R8, 0xff, RZ, 0xc0, !PT ;  /* 0x000000ff08027812 */ /* 0x010fe400078ec0ff */
[----:B------:R-:W-:Y:S02]  /*7c70*/  PRMT R0, R17, 0x5410, R0 ;  /* 0x0000541011007816 */ /* 0x000fe40000000000 */
[----:B------:R-:W-:Y:S01]  /*7c80*/  PRMT R2, R2, 0x5410, R11 ;  /* 0x0000541002027816 */ /* 0x000fe2000000000b */
[----:B------:R1:W4:Y:S01]  /*7c90*/  MUFU.EX2 R90, R7 ;  /* 0x00000007005a7308 */ /* 0x0003220000000800 */
[----:B------:R-:W-:Y:S01]  /*7ca0*/  FFMA.FTZ R8, R185, UR33, -R23 ;  /* 0x00000021b9087c23 */ /* 0x000fe20008010817 */
[----:B------:R-:W-:Y:S01]  /*7cb0*/  HSET2.LE.AND R0, R0, R94, PT ;  /* 0x0000005e00007233 */ /* 0x000fe20003803000 */
[----:B------:R-:W-:Y:S01]  /*7cc0*/  IMAD.MOV.U32 R162, RZ, RZ, R92 ;  /* 0x000000ffffa27224 */ /* 0x000fe200078e005c */
[----:B------:R-:W-:Y:S01]  /*7cd0*/  HMMA.16816.F32.BF16 R48, R12, R28, R56 ;  /* 0x0000001c0c30723c */ /* 0x000fe20000041838 */
[----:B------:R-:W-:-:S03]  /*7ce0*/  LOP3.LUT R10, R24, 0xff, RZ, 0xc0, !PT ;  /* 0x000000ff180a7812 */ /* 0x000fc600078ec0ff */
[----:B------:R3:W-:Y:S02]  /*7cf0*/  MUFU.EX2 R92, R8 ;  /* 0x00000008005c7308 */ /* 0x0007e40000000800 */
[----:B------:R-:W-:Y:S01]  /*7d00*/  HMMA.16816.F32.BF16 R52, R12, R30, R60 ;  /* 0x0000001e0c34723c */ /* 0x000fe2000004183c */
[----:B------:R-:W4:Y:S01]  /*7d10*/  LDSM.16.MT88.4 R28, [R213+0x5400] ;  /* 0x00540000d51c783b */ /* 0x000f220000004200 */
[----:B-1----:R-:W-:Y:S02]  /*7d20*/  HSET2.LE.AND R7, R2, R94, PT ;  /* 0x0000005e02077233 */ /* 0x002fe40003803000 */
[----:B--2---:R-:W-:Y:S02]  /*7d30*/  F2FP.BF16.F32.PACK_AB R2, R105, R106 ;  /* 0x0000006a6902723e */ /* 0x004fe400000010ff */
[----:B------:R-:W-:Y:S02]  /*7d40*/  PRMT R20, R10, 0x5410, R9 ;  /* 0x000054100a147816 */ /* 0x000fe40000000009 */
[----:B---3--:R-:W-:Y:S01]  /*7d50*/  LOP3.LUT R8, R0, R2, RZ, 0xc0, !PT ;  /* 0x0000000200087212 */ /* 0x008fe200078ec0ff */
[----:B------:R-:W-:Y:S01]  /*7d60*/  FFMA.FTZ R2, R187, UR33, -R23 ;  /* 0x00000021bb027c23 */ /* 0x000fe20008010817 */
[----:B------:R-:W-:-:S02]  /*7d70*/  F2FP.BF16.F32.PACK_AB R9, R102, R103 ;  /* 0x000000676609723e */ /* 0x000fc400000010ff */
[--C-:B------:R-:W-:Y:S01]  /*7d80*/  HSET2.LE.AND R0, R19, R94.reuse, PT ;  /* 0x0000005e13007233 */ /* 0x100fe20003803000 */
[----:B------:R1:W-:Y:S01]  /*7d90*/  MUFU.EX2 R91, R2 ;  /* 0x00000002005b7308 */ /* 0x0003e20000000800 */
[----:B------:R-:W-:Y:S02]  /*7da0*/  LOP3.LUT R9, R7, R9, RZ, 0xc0, !PT ;  /* 0x0000000907097212 */ /* 0x000fe400078ec0ff */
[----:B------:R-:W-:Y:S02]  /*7db0*/  HSET2.LE.AND R7, R18, R94, PT ;  /* 0x0000005e12077233 */ /* 0x000fe40003803000 */
[----:B----4-:R-:W-:-:S04]  /*7dc0*/  F2FP.BF16.F32.PACK_AB R11, R90, R93 ;  /* 0x0000005d5a0b723e */ /* 0x010fc800000010ff */
[----:B------:R-:W-:Y:S02]  /*7dd0*/  LOP3.LUT R11, R7, R11, RZ, 0xc0, !PT ;  /* 0x0000000b070b7212 */ /* 0x000fe400078ec0ff */
[----:B-1----:R-:W-:-:S04]  /*7de0*/  F2FP.BF16.F32.PACK_AB R2, R97, R104 ;  /* 0x000000686102723e */ /* 0x002fc800000010ff */
[----:B------:R-:W-:Y:S02]  /*7df0*/  LOP3.LUT R10, R0, R2, RZ, 0xc0, !PT ;  /* 0x00000002000a7212 */ /* 0x000fe400078ec0ff */
[----:B------:R-:W-:Y:S02]  /*7e00*/  SHF.R.U32.HI R0, RZ, 0x10, R24 ;  /* 0x00000010ff007819 */ /* 0x000fe40000011618 */
[----:B------:R-:W-:Y:S02]  /*7e10*/  F2FP.BF16.F32.PACK_AB R2, R177, R178 ;  /* 0x000000b2b102723e */ /* 0x000fe400000010ff */
[----:B------:R-:W-:Y:S02]  /*7e20*/  LOP3.LUT R7, R0, 0xff, RZ, 0xc0, !PT ;  /* 0x000000ff00077812 */ /* 0x000fe400078ec0ff */
[--C-:B------:R-:W-:Y:S01]  /*7e30*/  HSET2.LE.AND R0, R26, R94.reuse, PT ;  /* 0x0000005e1a007233 */ /* 0x100fe20003803000 */
[C---:B------:R-:W-:Y:S04]  /*7e40*/  HMMA.16816.F32.BF16 R44, R12.reuse, R40, R68 ;  /* 0x000000280c2c723c */ /* 0x040fe80000041844 */
[----:B------:R-:W-:Y:S01]  /*7e50*/  LOP3.LUT R18, R0, R2, RZ, 0xc0, !PT ;  /* 0x0000000200127212 */ /* 0x000fe200078ec0ff */
[----:B------:R-:W-:Y:S01]  /*7e60*/  FFMA.FTZ R2, R191, UR33, -R21 ;  /* 0x00000021bf027c23 */ /* 0x000fe20008010815 */
[----:B------:R-:W-:Y:S01]  /*7e70*/  HMMA.16816.F32.BF16 R56, R12, R42, R72 ;  /* 0x0000002a0c38723c */ /* 0x000fe20000041848 */
[----:B------:R-:W-:-:S02]  /*7e80*/  HSET2.LE.AND R0, R33, R94, PT ;  /* 0x0000005e21007233 */ /* 0x000fc40003803000 */
[----:B------:R1:W-:Y:S04]  /*7e90*/  MUFU.EX2 R75, R2 ;  /* 0x00000002004b7308 */ /* 0x0003e80000000800 */
[----:B------:R-:W-:Y:S01]  /*7ea0*/  SHF.R.U32.HI R12, RZ, 0x18, R24 ;  /* 0x00000018ff0c7819 */ /* 0x000fe20000011618 */
[----:B------:R-:W-:-:S03]  /*7eb0*/  FFMA.FTZ R13, R190, UR33, -R21 ;  /* 0x00000021be0d7c23 */ /* 0x000fc60008010815 */
[----:B------:R-:W-:Y:S01]  /*7ec0*/  PRMT R12, R7, 0x5410, R12 ;  /* 0x00005410070c7816 */ /* 0x000fe2000000000c */
[----:B------:R2:W-:Y:S01]  /*7ed0*/  MUFU.EX2 R79, R13 ;  /* 0x0000000d004f7308 */ /* 0x0005e20000000800 */
[----:B------:R-:W-:Y:S01]  /*7ee0*/  FFMA.FTZ R16, R189, UR33, -R21 ;  /* 0x00000021bd107c23 */ /* 0x000fe20008010815 */
[----:B-1----:R-:W-:-:S04]  /*7ef0*/  F2FP.BF16.F32.PACK_AB R2, R109, R107 ;  /* 0x0000006b6d02723e */ /* 0x002fc800000010ff */
[----:B------:R-:W-:Y:S01]  /*7f00*/  LOP3.LUT R19, R0, R2, RZ, 0xc0, !PT ;  /* 0x0000000200137212 */ /* 0x000fe200078ec0ff */
[----:B------:R-:W-:Y:S01]  /*7f10*/  FFMA.FTZ R2, R200, UR33, -R21 ;  /* 0x00000021c8027c23 */ /* 0x000fe20008010815 */
[--C-:B------:R-:W-:Y:S02]  /*7f20*/  HSET2.LE.AND R7, R20, R94.reuse, PT ;  /* 0x0000005e14077233 */ /* 0x100fe40003803000 */
[----:B--2---:R-:W-:Y:S01]  /*7f30*/  HSET2.LE.AND R13, R12, R94, PT ;  /* 0x0000005e0c0d7233 */ /* 0x004fe20003803000 */
[----:B------:R1:W-:Y:S01]  /*7f40*/  MUFU.EX2 R74, R2 ;  /* 0x00000002004a7308 */ /* 0x0003e20000000800 */
[----:B------:R-:W-:Y:S01]  /*7f50*/  F2FP.BF16.F32.PACK_AB R12, R179, R192 ;  /* 0x000000c0b30c723e */ /* 0x000fe200000010ff */
[----:B------:R-:W-:Y:S01]  /*7f60*/  IMAD.MOV.U32 R226, RZ, RZ, R83 ;  /* 0x000000ffffe27224 */ /* 0x000fe200078e0053 */
[----:B------:R-:W-:Y:S02]  /*7f70*/  F2FP.BF16.F32.PACK_AB R14, R108, R110 ;  /* 0x0000006e6c0e723e */ /* 0x000fe400000010ff */
[----:B------:R-:W-:Y:S01]  /*7f80*/  LOP3.LUT R0, R27, 0xffff, RZ, 0xc0, !PT ;  /* 0x0000ffff1b007812 */ /* 0x000fe200078ec0ff */
[----:B------:R-:W-:Y:S02]  /*7f90*/  HMMA.16816.F32.BF16 R140, R8, R28, R140 ;  /* 0x0000001c088c723c */ /* 0x000fe4000004188c */
[----:B------:R2:W3:Y:S01]  /*7fa0*/  MUFU.EX2 R83, R16 ;  /* 0x0000001000537308 */ /* 0x0004e20000000800 */
[----:B------:R-:W-:-:S03]  /*7fb0*/  LOP3.LUT R17, R13, R14, RZ, 0xc0, !PT ;  /* 0x0000000e0d117212 */ /* 0x000fc600078ec0ff */
[----:B------:R-:W-:Y:S01]  /*7fc0*/  HMMA.16816.F32.BF16 R152, R8, R30, R152 ;  /* 0x0000001e0898723c */ /* 0x000fe20000041898 */
[----:B-1----:R-:W-:-:S05]  /*7fd0*/  SHF.R.U32.HI R2, RZ, 0x10, R27 ;  /* 0x00000010ff027819 */ /* 0x002fca000001161b */
[C---:B------:R-:W-:Y:S06]  /*7fe0*/  HMMA.16816.F32.BF16 R156, R8.reuse, R36, R156 ;  /* 0x00000024089c723c */ /* 0x040fec000004189c */
[----:B------:R-:W-:Y:S01]  /*7ff0*/  HMMA.16816.F32.BF16 R60, R8, R38, R64 ;  /* 0x00000026083c723c */ /* 0x000fe20000041840 */
[----:B--2---:R-:W-:Y:S01]  /*8000*/  LOP3.LUT R16, R7, R12, RZ, 0xc0, !PT ;  /* 0x0000000c07107212 */ /* 0x004fe200078ec0ff */
[----:B------:R-:W-:Y:S01]  /*8010*/  FFMA.FTZ R7, R201, UR33, -R22 ;  /* 0x00000021c9077c23 */ /* 0x000fe20008010816 */
[----:B------:R-:W-:-:S04]  /*8020*/  SHF.R.U32.HI R12, RZ, 0x8, R84 ;  /* 0x00000008ff0c7819 */ /* 0x000fc80000011654 */
[----:B------:R-:W-:Y:S02]  /*8030*/  SHF.R.U32.HI R8, RZ, 0x8, R0 ;  /* 0x00000008ff087819 */ /* 0x000fe40000011600 */
[----:B------:R-:W-:Y:S02]  /*8040*/  SHF.R.U32.HI R9, RZ, 0x18, R27 ;  /* 0x00000018ff097819 */ /* 0x000fe4000001161b */
[----:B------:R-:W-:Y:S01]  /*8050*/  LOP3.LUT R0, R2, 0xff, RZ, 0xc0, !PT ;  /* 0x000000ff02007812 */ /* 0x000fe200078ec0ff */
[----:B------:R-:W-:Y:S01]  /*8060*/  FFMA.FTZ R2, R202, UR33, -R22 ;  /* 0x00000021ca027c23 */ /* 0x000fe20008010816 */
[----:B------:R-:W-:Y:S01]  /*8070*/  LOP3.LUT R10, R27, 0xff, RZ, 0xc0, !PT ;  /* 0x000000ff1b0a7812 */ /* 0x000fe200078ec0ff */
[----:B------:R1:W-:Y:S01]  /*8080*/  MUFU.EX2 R73, R7 ;  /* 0x0000000700497308 */ /* 0x0003e20000000800 */
[----:B------:R-:W-:Y:S02]  /*8090*/  PRMT R42, R86, 0x5410, R12 ;  /* 0x00005410562a7816 */ /* 0x000fe4000000000c */
[----:B------:R-:W-:Y:S01]  /*80a0*/  PRMT R20, R0, 0x5410, R9 ;  /* 0x0000541000147816 */ /* 0x000fe20000000009 */
[----:B------:R-:W-:Y:S01]  /*80b0*/  HMMA.16816.F32.BF16 R48, R16, R28, R48 ;  /* 0x0000001c1030723c */ /* 0x000fe20000041830 */
[----:B------:R-:W-:-:S02]  /*80c0*/  PRMT R12, R10, 0x5410, R8 ;  /* 0x000054100a0c7816 */ /* 0x000fc40000000008 */
[C---:B------:R-:W-:Y:S01]  /*80d0*/  LOP3.LUT R0, R25.reuse, 0xffff, RZ, 0xc0, !PT ;  /* 0x0000ffff19007812 */ /* 0x040fe200078ec0ff */
[----:B------:R2:W4:Y:S01]  /*80e0*/  MUFU.EX2 R71, R2 ;  /* 0x0000000200477308 */ /* 0x0005220000000800 */
[----:B------:R-:W-:Y:S01]  /*80f0*/  LOP3.LUT R9, R25, 0xff, RZ, 0xc0, !PT ;  /* 0x000000ff19097812 */ /* 0x000fe200078ec0ff */
[----:B------:R-:W-:Y:S01]  /*8100*/  HMMA.16816.F32.BF16 R52, R16, R30, R52 ;  /* 0x0000001e1034723c */ /* 0x000fe20000041834 */
[----:B------:R-:W-:Y:S01]  /*8110*/  SHF.R.U32.HI R8, RZ, 0x18, R25 ;  /* 0x00000018ff087819 */ /* 0x000fe20000011619 */
[----:B------:R-:W-:Y:S01]  /*8120*/  LDSM.16.MT88.4 R28, [R214+0x5800] ;  /* 0x00580000d61c783b */ /* 0x000fe20000004200 */
[----:B-1----:R-:W-:-:S04]  /*8130*/  FFMA.FTZ R7, R125, UR33, -R22 ;  /* 0x000000217d077c23 */ /* 0x002fc80008010816 */
[----:B------:R1:W-:Y:S01]  /*8140*/  MUFU.EX2 R72, R7 ;  /* 0x0000000700487308 */ /* 0x0003e20000000800 */
[----:B--2---:R-:W-:Y:S02]  /*8150*/  SHF.R.U32.HI R2, RZ, 0x10, R25 ;  /* 0x00000010ff027819 */ /* 0x004fe40000011619 */
[----:B------:R-:W2:Y:S01]  /*8160*/  LDSM.16.MT88.4 R24, [R213+0x5800] ;  /* 0x00580000d518783b */ /* 0x000ea20000004200 */
[----:B-1----:R-:W-:Y:S02]  /*8170*/  SHF.R.U32.HI R7, RZ, 0x8, R0 ;  /* 0x00000008ff077819 */ /* 0x002fe40000011600 */
[----:B------:R-:W-:Y:S01]  /*8180*/  LOP3.LUT R0, R2, 0xff, RZ, 0xc0, !PT ;  /* 0x000000ff02007812 */ /* 0x000fe200078ec0ff */
[----:B------:R-:W-:-:S04]  /*8190*/  FFMA.FTZ R2, R147, UR33, -R22 ;  /* 0x0000002193027c23 */ /* 0x000fc80008010816 */
[----:B------:R1:W2:Y:S01]  /*81a0*/  MUFU.EX2 R70, R2 ;  /* 0x0000000200467308 */ /* 0x0002a20000000800 */
[----:B------:R-:W-:Y:S02]  /*81b0*/  PRMT R33, R0, 0x5410, R8 ;  /* 0x0000541000217816 */ /* 0x000fe40000000008 */
[----:B------:R-:W-:Y:S02]  /*81c0*/  HSET2.LE.AND R0, R95, R94, PT ;  /* 0x0000005e5f007233 */ /* 0x000fe40003803000 */
[----:B------:R-:W-:Y:S02]  /*81d0*/  LOP3.LUT R11, R81, 0xff, RZ, 0xc0, !PT ;  /* 0x000000ff510b7812 */ /* 0x000fe400078ec0ff */
[----:B------:R-:W-:Y:S01]  /*81e0*/  PRMT R34, R9, 0x5410, R7 ;  /* 0x0000541009227816 */ /* 0x000fe20000000007 */
[----:B-1----:R-:W-:-:S04]  /*81f0*/  FFMA.FTZ R2, R235, UR33, -R21 ;  /* 0x00000021eb027c23 */ /* 0x002fc80008010815 */
[----:B------:R1:W-:Y:S01]  /*8200*/  MUFU.EX2 R69, R2 ;  /* 0x0000000200457308 */ /* 0x0003e20000000800 */
[----:B------:R-:W-:Y:S01]  /*8210*/  FFMA.FTZ R9, R239, UR33, -R21 ;  /* 0x00000021ef097c23 */ /* 0x000fe20008010815 */
[----:B------:R-:W-:Y:S02]  /*8220*/  PRMT R41, R11, 0x5410, R85 ;  /* 0x000054100b297816 */ /* 0x000fe40000000055 */
[----:B------:R-:W-:Y:S02]  /*8230*/  HSET2.LE.AND R7, R12, R94, PT ;  /* 0x0000005e0c077233 */ /* 0x000fe40003803000 */
[----:B------:R-:W-:Y:S02]  /*8240*/  SHF.R.U32.HI R11, RZ, 0x8, R80 ;  /* 0x00000008ff0b7819 */ /* 0x000fe40000011650 */
[----:B---3--:R-:W-:Y:S02]  /*8250*/  F2FP.BF16.F32.PACK_AB R8, R79, R83 ;  /* 0x000000534f08723e */ /* 0x008fe400000010ff */
[----:B-1----:R-:W-:-:S04]  /*8260*/  F2FP.BF16.F32.PACK_AB R2, R132, R133 ;  /* 0x000000858402723e */ /* 0x002fc800000010ff */
[----:B------:R-:W-:Y:S02]  /*8270*/  LOP3.LUT R14, R0, R2, RZ, 0xc0, !PT ;  /* 0x00000002000e7212 */ /* 0x000fe400078ec0ff */
[----:B------:R-:W-:Y:S02]  /*8280*/  HSET2.LE.AND R0, R20, R94, PT ;  /* 0x0000005e14007233 */ /* 0x000fe40003803000 */
[----:B----4-:R-:W-:Y:S01]  /*8290*/  F2FP.BF16.F32.PACK_AB R2, R71, R73 ;  /* 0x000000494702723e */ /* 0x010fe200000010ff */
[----:B------:R1:W-:Y:S01]  /*82a0*/  MUFU.EX2 R68, R9 ;  /* 0x0000000900447308 */ /* 0x0003e20000000800 */
[----:B------:R-:W-:Y:S01]  /*82b0*/  LOP3.LUT R10, R82, 0xff, RZ, 0xc0, !PT ;  /* 0x000000ff520a7812 */ /* 0x000fe200078ec0ff */
[----:B------:R-:W-:Y:S01]  /*82c0*/  FFMA.FTZ R15, R203, UR33, -R21 ;  /* 0x00000021cb0f7c23 */ /* 0x000fe20008010815 */
[----:B------:R-:W-:Y:S02]  /*82d0*/  PRMT R40, R89, 0x5410, R11 ;  /* 0x0000541059287816 */ /* 0x000fe4000000000b */
[----:B------:R-:W-:-:S02]  /*82e0*/  LOP3.LUT R8, R7, R8, RZ, 0xc0, !PT ;  /* 0x0000000807087212 */ /* 0x000fc400078ec0ff */
[----:B------:R-:W-:Y:S01]  /*82f0*/  PRMT R35, R10, 0x5410, R88 ;  /* 0x000054100a237816 */ /* 0x000fe20000000058 */
[----:B------:R3:W-:Y:S01]  /*8300*/  MUFU.EX2 R66, R15 ;  /* 0x0000000f00427308 */ /* 0x0007e20000000800 */
[--C-:B------:R-:W-:Y:S02]  /*8310*/  HSET2.LE.AND R7, R78, R94.reuse, PT ;  /* 0x0000005e4e077233 */ /* 0x100fe40003803000 */
[--C-:B------:R-:W-:Y:S02]  /*8320*/  HSET2.LE.AND R11, R77, R94.reuse, PT ;  /* 0x0000005e4d0b7233 */ /* 0x100fe40003803000 */
[----:B-1----:R-:W-:Y:S02]  /*8330*/  LOP3.LUT R9, R0, R2, RZ, 0xc0, !PT ;  /* 0x0000000200097212 */ /* 0x002fe400078ec0ff */
[----:B------:R-:W-:Y:S02]  /*8340*/  HSET2.LE.AND R0, R101, R94, PT ;  /* 0x0000005e65007233 */ /* 0x000fe40003803000 */
[----:B------:R-:W-:-:S02]  /*8350*/  F2FP.BF16.F32.PACK_AB R2, R92, R98 ;  /* 0x000000625c02723e */ /* 0x000fc400000010ff */
[----:B------:R-:W-:Y:S02]  /*8360*/  F2FP.BF16.F32.PACK_AB R10, R74, R75 ;  /* 0x0000004b4a0a723e */ /* 0x000fe400000010ff */
[----:B--2---:R-:W-:Y:S01]  /*8370*/  F2FP.BF16.F32.PACK_AB R12, R70, R72 ;  /* 0x00000048460c723e */ /* 0x004fe200000010ff */
[----:B------:R-:W-:Y:S01]  /*8380*/  FFMA.FTZ R13, R237, UR33, -R21 ;  /* 0x00000021ed0d7c23 */ /* 0x000fe20008010815 */
[----:B---3--:R-:W-:Y:S01]  /*8390*/  LOP3.LUT R15, R0, R2, RZ, 0xc0, !PT ;  /* 0x00000002000f7212 */ /* 0x008fe200078ec0ff */
[----:B------:R-:W-:Y:S01]  /*83a0*/  FFMA.FTZ R0, R172, UR33, -R22 ;  /* 0x00000021ac007c23 */ /* 0x000fe20008010816 */
[----:B------:R-:W-:Y:S02]  /*83b0*/  LOP3.LUT R10, R7, R10, RZ, 0xc0, !PT ;  /* 0x0000000a070a7212 */ /* 0x000fe400078ec0ff */
[----:B------:R-:W-:Y:S01]  /*83c0*/  LOP3.LUT R11, R11, R12, RZ, 0xc0, !PT ;  /* 0x0000000c0b0b7212 */ /* 0x000fe200078ec0ff */
[----:B------:R1:W-:Y:S01]  /*83d0*/  MUFU.EX2 R67, R13 ;  /* 0x0000000d00437308 */ /* 0x0003e20000000800 */
[----:B------:R-:W-:Y:S01]  /*83e0*/  HMMA.16816.F32.BF16 R44, R16, R36, R44 ;  /* 0x00000024102c723c */ /* 0x000fe2000004182c */
[----:B------:R-:W-:-:S06]  /*83f0*/  F2FP.BF16.F32.PACK_AB R2, R99, R100 ;  /* 0x000000646302723e */ /* 0x000fcc00000010ff */
[----:B------:R2:W-:Y:S01]  /*8400*/  MUFU.EX2 R65, R0 ;  /* 0x0000000000417308 */ /* 0x0005e20000000800 */
[----:B------:R-:W-:Y:S01]  /*8410*/  HMMA.16816.F32.BF16 R36, R16, R38, R56 ;  /* 0x000000261024723c */ /* 0x000fe20000041838 */
[----:B------:R-:W-:Y:S01]  /*8420*/  HSET2.LE.AND R7, R87, R94, PT ;  /* 0x0000005e57077233 */ /* 0x000fe20003803000 */
[----:B-1----:R-:W-:-:S05]  /*8430*/  FFMA.FTZ R13, R180, UR33, -R22 ;  /* 0x00000021b40d7c23 */ /* 0x002fca0008010816 */
[----:B------:R-:W-:Y:S01]  /*8440*/  LOP3.LUT R16, R32, 0xffff, RZ, 0xc0, !PT ;  /* 0x0000ffff20107812 */ /* 0x000fe200078ec0ff */
[----:B------:R-:W-:Y:S01]  /*8450*/  HMMA.16816.F32.BF16 R140, R8, R24, R140 ;  /* 0x00000018088c723c */ /* 0x000fe2000004188c */
[----:B------:R1:W3:Y:S01]  /*8460*/  MUFU.EX2 R64, R13 ;  /* 0x0000000d00407308 */ /* 0x0002e20000000800 */
[----:B--2---:R-:W-:-:S04]  /*8470*/  HSET2.LE.AND R0, R96, R94, PT ;  /* 0x0000005e60007233 */ /* 0x004fc80003803000 */
[----:B------:R-:W-:Y:S01]  /*8480*/  HMMA.16816.F32.BF16 R152, R8, R26, R152 ;  /* 0x0000001a0898723c */ /* 0x000fe20000041898 */
[----:B------:R-:W-:Y:S02]  /*8490*/  LOP3.LUT R18, R32, 0xff, RZ, 0xc0, !PT ;  /* 0x000000ff20127812 */ /* 0x000fe400078ec0ff */
[----:B------:R-:W-:-:S03]  /*84a0*/  SHF.R.U32.HI R16, RZ, 0x8, R16 ;  /* 0x00000008ff107819 */ /* 0x000fc60000011610 */
[----:B------:R-:W-:Y:S01]  /*84b0*/  HMMA.16816.F32.BF16 R156, R8, R28, R156 ;  /* 0x0000001c089c723c */ /* 0x000fe2000004189c */
[----:B------:R-:W-:-:S05]  /*84c0*/  F2FP.BF16.F32.PACK_AB R12, R134, R176 ;  /* 0x000000b0860c723e */ /* 0x000fca00000010ff */
[----:B------:R-:W-:Y:S01]  /*84d0*/  HMMA.16816.F32.BF16 R56, R8, R30, R60 ;  /* 0x0000001e0838723c */ /* 0x000fe2000004183c */
[----:B-1----:R-:W-:Y:S01]  /*84e0*/  LOP3.LUT R13, R0, R2, RZ, 0xc0, !PT ;  /* 0x00000002000d7212 */ /* 0x002fe200078ec0ff */
[----:B------:R-:W-:-:S05]  /*84f0*/  FFMA.FTZ R0, R183, UR33, -R22 ;  /* 0x00000021b7007c23 */ /* 0x000fca0008010816 */
[----:B------:R-:W-:Y:S01]  /*8500*/  FFMA.FTZ R8, R243, UR33, -R23 ;  /* 0x00000021f3087c23 */ /* 0x000fe20008010817 */
[----:B------:R-:W-:Y:S01]  /*8510*/  HSET2.LE.AND R9, R40, R94, PT ;  /* 0x0000005e28097233 */ /* 0x000fe20003803000 */
[----:B------:R1:W-:Y:S01]  /*8520*/  MUFU.EX2 R43, R0 ;  /* 0x00000000002b7308 */ /* 0x0003e20000000800 */
[----:B------:R-:W-:Y:S02]  /*8530*/  PRMT R2, R18, 0x5410, R16 ;  /* 0x0000541012027816 */ /* 0x000fe40000000010 */
[----:B------:R-:W-:-:S05]  /*8540*/  LOP3.LUT R12, R7, R12, RZ, 0xc0, !PT ;  /* 0x0000000c070c7212 */ /* 0x000fca00078ec0ff */
[----:B------:R2:W-:Y:S01]  /*8550*/  MUFU.EX2 R40, R8 ;  /* 0x0000000800287308 */ /* 0x0005e20000000800 */
[--C-:B------:R-:W-:Y:S02]  /*8560*/  SHF.R.U32.HI R7, RZ, 0x10, R32.reuse ;  /* 0x00000010ff077819 */ /* 0x100fe40000011620 */
[----:B------:R-:W-:Y:S01]  /*8570*/  SHF.R.U32.HI R17, RZ, 0x18, R32 ;  /* 0x00000018ff117819 */ /* 0x000fe20000011620 */
[----:B-1----:R-:W-:Y:S01]  /*8580*/  FFMA.FTZ R0, R186, UR33, -R22 ;  /* 0x00000021ba007c23 */ /* 0x002fe20008010816 */
[----:B------:R-:W-:Y:S01]  /*8590*/  HSET2.LE.AND R22, R41, R94, PT ;  /* 0x0000005e29167233 */ /* 0x000fe20003803000 */
[----:B--2---:R-:W-:Y:S01]  /*85a0*/  FADD.FTZ R8, R163, R232 ;  /* 0x000000e8a3087221 */ /* 0x004fe20000010000 */
[----:B------:R-:W-:Y:S02]  /*85b0*/  IMAD.MOV.U32 R163, RZ, RZ, R170 ;  /* 0x000000ffffa37224 */ /* 0x000fe400078e00aa */
[----:B------:R-:W-:Y:S02]  /*85c0*/  IMAD.MOV.U32 R170, RZ, RZ, R174 ;  /* 0x000000ffffaa7224 */ /* 0x000fe400078e00ae */
[----:B------:R-:W-:Y:S01]  /*85d0*/  IMAD.MOV.U32 R174, RZ, RZ, R227 ;  /* 0x000000ffffae7224 */ /* 0x000fe200078e00e3 */
[----:B------:R1:W2:Y:S01]  /*85e0*/  MUFU.EX2 R41, R0 ;  /* 0x0000000000297308 */ /* 0x0002a20000000800 */
[----:B------:R-:W-:-:S02]  /*85f0*/  IMAD.MOV.U32 R227, RZ, RZ, R228 ;  /* 0x000000ffffe37224 */ /* 0x000fc400078e00e4 */
[----:B------:R-:W-:Y:S01]  /*8600*/  IMAD.MOV.U32 R228, RZ, RZ, R171 ;  /* 0x000000ffffe47224 */ /* 0x000fe200078e00ab */
[----:B------:R-:W-:Y:S01]  /*8610*/  LOP3.LUT R7, R7, 0xff, RZ, 0xc0, !PT ;  /* 0x000000ff07077812 */ /* 0x000fe200078ec0ff */
[----:B------:R-:W-:Y:S02]  /*8620*/  IMAD.MOV.U32 R171, RZ, RZ, R169 ;  /* 0x000000ffffab7224 */ /* 0x000fe400078e00a9 */
[----:B------:R-:W-:Y:S02]  /*8630*/  IMAD.MOV.U32 R169, RZ, RZ, R230 ;  /* 0x000000ffffa97224 */ /* 0x000fe400078e00e6 */
[----:B------:R-:W-:Y:S01]  /*8640*/  IMAD.MOV.U32 R230, RZ, RZ, R231 ;  /* 0x000000ffffe67224 */ /* 0x000fe200078e00e7 */
[----:B------:R-:W-:Y:S01]  /*8650*/  HMMA.16816.F32.BF16 R52, R12, R26, R52 ;  /* 0x0000001a0c34723c */ /* 0x000fe20000041834 */
[----:B------:R-:W-:Y:S01]  /*8660*/  IMAD.MOV.U32 R231, RZ, RZ, R145 ;  /* 0x000000ffffe77224 */ /* 0x000fe200078e0091 */
[----:B------:R-:W-:Y:S01]  /*8670*/  PRMT R7, R7, 0x5410, R17 ;  /* 0x0000541007077816 */ /* 0x000fe20000000011 */
[----:B------:R-:W-:Y:S01]  /*8680*/  IMAD.MOV.U32 R145, RZ, RZ, R144 ;  /* 0x000000ffff917224 */ /* 0x000fe200078e0090 */
[----:B-1----:R-:W-:Y:S01]  /*8690*/  HSET2.LE.AND R0, R2, R94, PT ;  /* 0x0000005e02007233 */ /* 0x002fe20003803000 */
[--C-:B------:R-:W-:Y:S01]  /*86a0*/  FFMA.FTZ R2, R241, UR33, -R23.reuse ;  /* 0x00000021f1027c23 */ /* 0x100fe20008010817 */
[----:B------:R-:W-:Y:S01]  /*86b0*/  FFMA.FTZ R20, R244, UR33, -R23 ;  /* 0x00000021f4147c23 */ /* 0x000fe20008010817 */
[----:B------:R-:W-:-:S02]  /*86c0*/  IMAD.MOV.U32 R175, RZ, RZ, R170 ;  /* 0x000000ffffaf7224 */ /* 0x000fc400078e00aa */
[----:B------:R1:W4:Y:S01]  /*86d0*/  MUFU.EX2 R26, R2 ;  /* 0x00000002001a7308 */ /* 0x0003220000000800 */
[----:B------:R-:W-:Y:S01]  /*86e0*/  FADD.FTZ R17, R188, R236 ;  /* 0x000000ecbc117221 */ /* 0x000fe20000010000 */
[----:B------:R-:W-:Y:S01]  /*86f0*/  IMAD.MOV.U32 R170, RZ, RZ, R171 ;  /* 0x000000ffffaa7224 */ /* 0x000fe200078e00ab */
[C---:B------:R-:W-:Y:S01]  /*8700*/  HMMA.16816.F32.BF16 R48, R12.reuse, R24, R48 ;  /* 0x000000180c30723c */ /* 0x040fe20000041830 */
[----:B------:R-:W-:Y:S01]  /*8710*/  IMAD.MOV.U32 R229, RZ, RZ, R174 ;  /* 0x000000ffffe57224 */ /* 0x000fe200078e00ae */
[----:B------:R-:W-:Y:S01]  /*8720*/  HSET2.LE.AND R7, R7, R94, PT ;  /* 0x0000005e07077233 */ /* 0x000fe20003803000 */
[----:B------:R-:W-:Y:S02]  /*8730*/  IMAD.MOV.U32 R171, RZ, RZ, R145 ;  /* 0x000000ffffab7224 */ /* 0x000fe400078e0091 */
[----:B------:R-:W-:Y:S01]  /*8740*/  FADD.FTZ R23, R163, R8 ;  /* 0x00000008a3177221 */ /* 0x000fe20000010000 */
[----:B------:R-:W-:Y:S01]  /*8750*/  IMAD.MOV.U32 R145, RZ, RZ, R164 ;  /* 0x000000ffff917224 */ /* 0x000fe200078e00a4 */
[----:B------:R-:W-:Y:S01]  /*8760*/  HMMA.16816.F32.BF16 R44, R12, R28, R44 ;  /* 0x0000001c0c2c723c */ /* 0x000fe2000004182c */
[----:B------:R-:W-:Y:S01]  /*8770*/  IMAD.MOV.U32 R232, RZ, RZ, R227 ;  /* 0x000000ffffe87224 */ /* 0x000fe200078e00e3 */
[----:B---3--:R-:W-:Y:S01]  /*8780*/  F2FP.BF16.F32.PACK_AB R8, R64, R65 ;  /* 0x000000414008723e */ /* 0x008fe200000010ff */
[----:B------:R-:W-:-:S03]  /*8790*/  IMAD.MOV.U32 R163, RZ, RZ, R228 ;  /* 0x000000ffffa37224 */ /* 0x000fc600078e00e4 */
[----:B------:R-:W-:Y:S01]  /*87a0*/  HMMA.16816.F32.BF16 R36, R12, R30, R36 ;  /* 0x0000001e0c24723c */ /* 0x000fe20000041824 */
[----:B-1----:R-:W-:Y:S01]  /*87b0*/  F2FP.BF16.F32.PACK_AB R2, R68, R69 ;  /* 0x000000454402723e */ /* 0x002fe200000010ff */
[----:B------:R-:W1:Y:S01]  /*87c0*/  MUFU.EX2 R13, R20 ;  /* 0x00000014000d7308 */ /* 0x000e620000000800 */
[----:B------:R-:W-:Y:S01]  /*87d0*/  FADD.FTZ R18, R181, R173 ;  /* 0x000000adb5127221 */ /* 0x000fe20000010000 */
[----:B------:R-:W-:Y:S01]  /*87e0*/  FADD.FTZ R19, R165, R146 ;  /* 0x00000092a5137221 */ /* 0x000fe20000010000 */
[----:B------:R-:W-:Y:S01]  /*87f0*/  LOP3.LUT R164, R0, R2, RZ, 0xc0, !PT ;  /* 0x0000000200a47212 */ /* 0x000fe200078ec0ff */
[----:B------:R-:W-:Y:S01]  /*8800*/  FADD.FTZ R0, R175, R17 ;  /* 0x00000011af007221 */ /* 0x000fe20000010000 */
[----:B------:R-:W-:Y:S01]  /*8810*/  IMAD.MOV.U32 R175, RZ, RZ, R229 ;  /* 0x000000ffffaf7224 */ /* 0x000fe200078e00e5 */
[--C-:B------:R-:W-:Y:S01]  /*8820*/  HSET2.LE.AND R11, R35, R94.reuse, PT ;  /* 0x0000005e230b7233 */ /* 0x100fe20003803000 */
[----:B------:R-:W-:Y:S01]  /*8830*/  IMAD.MOV.U32 R144, RZ, RZ, R166 ;  /* 0x000000ffff907224 */ /* 0x000fe200078e00a6 */
[----:B--2---:R-:W-:Y:S01]  /*8840*/  F2FP.BF16.F32.PACK_AB R16, R41, R43 ;  /* 0x0000002b2910723e */ /* 0x004fe200000010ff */
[----:B------:R-:W-:Y:S01]  /*8850*/  IMAD.MOV.U32 R174, RZ, RZ, R169 ;  /* 0x000000ffffae7224 */ /* 0x000fe200078e00a9 */
[----:B------:R-:W-:Y:S01]  /*8860*/  LOP3.LUT R165, R7, R8, RZ, 0xc0, !PT ;  /* 0x0000000807a57212 */ /* 0x000fe200078ec0ff */
[----:B------:R-:W-:Y:S01]  /*8870*/  IMAD.MOV.U32 R166, RZ, RZ, R216 ;  /* 0x000000ffffa67224 */ /* 0x000fe200078e00d8 */
[----:B------:R-:W-:Y:S01]  /*8880*/  F2FP.BF16.F32.PACK_AB R10, R66, R67 ;  /* 0x00000043420a723e */ /* 0x000fe200000010ff */
[----:B------:R-:W-:Y:S01]  /*8890*/  IMAD.MOV.U32 R227, RZ, RZ, R230 ;  /* 0x000000ffffe37224 */ /* 0x000fe200078e00e6 */
[----:B------:R-:W-:Y:S01]  /*88a0*/  HSET2.LE.AND R21, R42, R94, PT ;  /* 0x0000005e2a157233 */ /* 0x000fe20003803000 */
[----:B------:R-:W-:-:S02]  /*88b0*/  IMAD.MOV.U32 R229, RZ, RZ, R232 ;  /* 0x000000ffffe57224 */ /* 0x000fc400078e00e8 */
[----:B------:R-:W-:Y:S01]  /*88c0*/  FADD.FTZ R7, R175, R18 ;  /* 0x00000012af077221 */ /* 0x000fe20000010000 */
[----:B------:R-:W-:Y:S02]  /*88d0*/  IMAD.MOV.U32 R228, RZ, RZ, R231 ;  /* 0x000000ffffe47224 */ /* 0x000fe400078e00e7 */
[----:B------:R-:W-:Y:S01]  /*88e0*/  FADD.FTZ R2, R3, R19 ;  /* 0x0000001303027221 */ /* 0x000fe20000010000 */
[----:B------:R-:W-:Y:S01]  /*88f0*/  IMAD.MOV.U32 R232, RZ, RZ, R163 ;  /* 0x000000ffffe87224 */ /* 0x000fe200078e00a3 */
[----:B------:R2:W5:Y:S01]  /*8900*/  LDL.LU R236, [R1+0x70] ;  /* 0x0000700001ec7983 */ /* 0x0005620000300800 */
[----:B------:R-:W-:Y:S02]  /*8910*/  IMAD.MOV.U32 R163, RZ, RZ, R170 ;  /* 0x000000ffffa37224 */ /* 0x000fe400078e00aa */
[----:B------:R-:W-:Y:S02]  /*8920*/  IMAD.MOV.U32 R169, RZ, RZ, R144 ;  /* 0x000000ffffa97224 */ /* 0x000fe400078e0090 */
[----:B------:R-:W-:Y:S01]  /*8930*/  FADD.FTZ R0, R229, R0 ;  /* 0x00000000e5007221 */ /* 0x000fe20000010000 */
[----:B------:R-:W-:-:S02]  /*8940*/  IMAD.MOV.U32 R170, RZ, RZ, R174 ;  /* 0x000000ffffaa7224 */ /* 0x000fc400078e00ae */
[----:B------:R-:W-:Y:S02]  /*8950*/  IMAD.MOV.U32 R230, RZ, RZ, R166 ;  /* 0x000000ffffe67224 */ /* 0x000fe400078e00a6 */
[----:B------:R-:W-:Y:S01]  /*8960*/  FADD.FTZ R7, R232, R7 ;  /* 0x00000007e8077221 */ /* 0x000fe20000010000 */
[----:B------:R-:W-:Y:S02]  /*8970*/  IMAD.MOV.U32 R174, RZ, RZ, R227 ;  /* 0x000000ffffae7224 */ /* 0x000fe400078e00e3 */
[----:B------:R-:W-:Y:S01]  /*8980*/  FADD.FTZ R2, R163, R2 ;  /* 0x00000002a3027221 */ /* 0x000fe20000010000 */
[----:B------:R-:W-:Y:S02]  /*8990*/  IMAD.MOV.U32 R227, RZ, RZ, R228 ;  /* 0x000000ffffe37224 */ /* 0x000fe400078e00e4 */
[----:B------:R-:W-:Y:S01]  /*89a0*/  FADD.FTZ R8, R225, R23 ;  /* 0x00000017e1087221 */ /* 0x000fe20000010000 */
[----:B------:R-:W-:Y:S02]  /*89b0*/  IMAD.MOV.U32 R228, RZ, RZ, R171 ;  /* 0x000000ffffe47224 */ /* 0x000fe400078e00ab */
[----:B------:R-:W-:Y:S01]  /*89c0*/  IMAD.MOV.U32 R231, RZ, RZ, R167 ;  /* 0x000000ffffe77224 */ /* 0x000fe200078e00a7 */
[----:B------:R-:W-:Y:S01]  /*89d0*/  LOP3.LUT R167, R11, R16, RZ, 0xc0, !PT ;  /* 0x000000100ba77212 */ /* 0x000fe200078ec0ff */
[----:B------:R-:W-:Y:S01]  /*89e0*/  IMAD.MOV.U32 R171, RZ, RZ, R169 ;  /* 0x000000ffffab7224 */ /* 0x000fe200078e00a9 */
[----:B------:R-:W-:Y:S01]  /*89f0*/  LOP3.LUT R166, R9, R10, RZ, 0xc0, !PT ;  /* 0x0000000a09a67212 */ /* 0x000fe200078ec0ff */
[----:B------:R-:W-:-:S02]  /*8a00*/  IMAD.MOV.U32 R169, RZ, RZ, R230 ;  /* 0x000000ffffa97224 */ /* 0x000fc400078e00e6 */
[----:B------:R-:W-:Y:S01]  /*8a10*/  FADD.FTZ R11, R174, R0 ;  /* 0x00000000ae0b7221 */ /* 0x000fe20000010000 */
[----:B------:R-:W-:Y:S01]  /*8a20*/  FADD.FTZ R9, R227, R7 ;  /* 0x00000007e3097221 */ /* 0x000fe20000010000 */
[----:B------:R-:W-:Y:S01]  /*8a30*/  FADD.FTZ R10, R228, R2 ;  /* 0x00000002e40a7221 */ /* 0x000fe20000010000 */
[----:B------:R-:W-:Y:S01]  /*8a40*/  F2FP.BF16.F32.PACK_AB R0, R117, R119 ;  /* 0x000000777500723e */ /* 0x000fe200000010ff */
[----:B------:R-:W-:Y:S01]  /*8a50*/  FADD.FTZ R12, R170, R8 ;  /* 0x00000008aa0c7221 */ /* 0x000fe20000010000 */
[----:B------:R-:W-:Y:S01]  /*8a60*/  IMAD.MOV.U32 R227, RZ, RZ, R171 ;  /* 0x000000ffffe37224 */ /* 0x000fe200078e00ab */
[----:B----4-:R-:W-:Y:S01]  /*8a70*/  F2FP.BF16.F32.PACK_AB R2, R26, R40 ;  /* 0x000000281a02723e */ /* 0x010fe200000010ff */
[----:B------:R-:W-:Y:S01]  /*8a80*/  IMAD.MOV.U32 R228, RZ, RZ, R169 ;  /* 0x000000ffffe47224 */ /* 0x000fe200078e00a9 */
[--C-:B------:R-:W-:Y:S01]  /*8a90*/  HSET2.LE.AND R24, R33, R94.reuse, PT ;  /* 0x0000005e21187233 */ /* 0x100fe20003803000 */
[----:B------:R-:W-:Y:S01]  /*8aa0*/  IMAD.MOV.U32 R230, RZ, RZ, R231 ;  /* 0x000000ffffe67224 */ /* 0x000fe200078e00e7 */
[----:B------:R-:W-:Y:S01]  /*8ab0*/  HSET2.LE.AND R25, R34, R94, PT ;  /* 0x0000005e22197233 */ /* 0x000fe20003803000 */
[----:B------:R-:W-:Y:S01]  /*8ac0*/  IMAD.MOV.U32 R144, RZ, RZ, R215 ;  /* 0x000000ffff907224 */ /* 0x000fe200078e00d7 */
[----:B-1----:R-:W-:Y:S01]  /*8ad0*/  F2FP.BF16.F32.PACK_AB R8, R13, R91 ;  /* 0x0000005b0d08723e */ /* 0x002fe200000010ff */
[----:B------:R-:W-:Y:S01]  /*8ae0*/  IMAD.MOV.U32 R161, RZ, RZ, R150 ;  /* 0x000000ffffa17224 */ /* 0x000fe200078e0096 */
[----:B------:R-:W-:Y:S01]  /*8af0*/  F2FP.BF16.F32.PACK_AB R7, R121, R131 ;  /* 0x000000837907723e */ /* 0x000fe200000010ff */
[----:B------:R-:W-:Y:S01]  /*8b00*/  IMAD.MOV.U32 R139, RZ, RZ, R148 ;  /* 0x000000ffff8b7224 */ /* 0x000fe200078e0094 */
[----:B------:R-:W-:Y:S01]  /*8b10*/  LOP3.LUT R170, R21, R0, RZ, 0xc0, !PT ;  /* 0x0000000015aa7212 */ /* 0x000fe200078ec0ff */
[----:B------:R-:W-:Y:S01]  /*8b20*/  FADD.FTZ R0, R227, R12 ;  /* 0x0000000ce3007221 */ /* 0x000fe20000010000 */
[----:B------:R-:W-:Y:S01]  /*8b30*/  LOP3.LUT R171, R22, R2, RZ, 0xc0, !PT ;  /* 0x0000000216ab7212 */ /* 0x000fe200078ec0ff */
[----:B------:R-:W-:-:S02]  /*8b40*/  IMAD.MOV.U32 R231, RZ, RZ, R223 ;  /* 0x000000ffffe77224 */ /* 0x000fc400078e00df */
[----:B------:R-:W-:Y:S01]  /*8b50*/  FADD.FTZ R2, R228, R11 ;  /* 0x0000000be4027221 */ /* 0x000fe20000010000 */
[----:B------:R-:W-:Y:S01]  /*8b60*/  IMAD.MOV.U32 R223, RZ, RZ, R222 ;  /* 0x000000ffffdf7224 */ /* 0x000fe200078e00de */
[----:B------:R-:W-:Y:S01]  /*8b70*/  LOP3.LUT R169, R24, R8, RZ, 0xc0, !PT ;  /* 0x0000000818a97212 */ /* 0x000fe200078ec0ff */
[----:B------:R-:W-:Y:S01]  /*8b80*/  FADD.FTZ R9, R230, R9 ;  /* 0x00000009e6097221 */ /* 0x000fe20000010000 */
[----:B------:R-:W-:Y:S01]  /*8b90*/  IMAD.MOV.U32 R222, RZ, RZ, R224 ;  /* 0x000000ffffde7224 */ /* 0x000fe200078e00e0 */
[----:B------:R-:W-:Y:S01]  /*8ba0*/  LOP3.LUT R168, R25, R7, RZ, 0xc0, !PT ;  /* 0x0000000719a87212 */ /* 0x000fe200078ec0ff */
        /* <DEDUP_REMOVED lines=94> */
[----:B------:R-:W3:Y:S01]  /*9190*/  LDSM.16.MT88.4 R32, [R214+0x5c00] ;  /* 0x005c0000d620783b */ /* 0x000ee20000004200 */
        /* <DEDUP_REMOVED lines=21> */
[----:B------:R-:W4:Y:S03]  /*92f0*/  LDC.U8 R225, c[0x0][0x388] ;  /* 0x0000e200ffe17b82 */ /* 0x000f260000000000 */
[----:B------:R2:W5:Y:S04]  /*9300*/  LDL.LU R212, [R1+0x64] ;  /* 0x0000640001d47983 */ /* 0x0005680000300800 */
[----:B------:R2:W5:Y:S04]  /*9310*/  LDL.LU R3, [R1+0x60] ;  /* 0x0000600001037983 */ /* 0x0005680000300800 */
[----:B------:R2:W-:Y:S04]  /*9320*/  STL [R1+0x1c], R7 ;  /* 0x00001c0701007387 */ /* 0x0005e80000100800 */
[----:B------:R2:W-:Y:S04]  /*9330*/  STL [R1+0x18], R229 ;  /* 0x000018e501007387 */ /* 0x0005e80000100800 */
[----:B------:R2:W-:Y:S04]  /*9340*/  STL [R1+0x24], R0 ;  /* 0x0000240001007387 */ /* 0x0005e80000100800 */
[----:B------:R2:W-:Y:S01]  /*9350*/  STL [R1+0x20], R127 ;  /* 0x0000207f01007387 */ /* 0x0005e20000100800 */
[----:B-1----:R-:W-:Y:S01]  /*9360*/  HMMA.16816.F32.BF16 R140, R164, R148, R140 ;  /* 0x00000094a48c723c */ /* 0x002fe2000004188c */
[----:B------:R-:W-:-:S05]  /*9370*/  VIADD R224, R217, 0x400 ;  /* 0x00000400d9e07836 */ /* 0x000fca0000000000 */
[----:B------:R-:W-:Y:S01]  /*9380*/  HMMA.16816.F32.BF16 R152, R164, R150, R152 ;  /* 0x00000096a498723c */ /* 0x000fe20000041898 */
[----:B------:R-:W-:-:S05]  /*9390*/  VIADD R223, R217, 0x800 ;  /* 0x00000800d9df7836 */ /* 0x000fca0000000000 */
[----:B------:R-:W-:Y:S01]  /*93a0*/  HMMA.16816.F32.BF16 R144, R168, R148, R48 ;  /* 0x00000094a890723c */ /* 0x000fe20000041830 */
[----:B------:R-:W-:-:S05]  /*93b0*/  VIADD R222, R217, 0xc00 ;  /* 0x00000c00d9de7836 */ /* 0x000fca0000000000 */
[----:B---3--:R-:W-:Y:S01]  /*93c0*/  HMMA.16816.F32.BF16 R156, R164, R32, R156 ;  /* 0x00000020a49c723c */ /* 0x008fe2000004189c */
[----:B------:R-:W-:-:S05]  /*93d0*/  VIADD R221, R217, 0x1000 ;  /* 0x00001000d9dd7836 */ /* 0x000fca0000000000 */
[----:B------:R-:W-:Y:S01]  /*93e0*/  HMMA.16816.F32.BF16 R148, R168, R150, R52 ;  /* 0x00000096a894723c */ /* 0x000fe20000041834 */
[----:B------:R-:W-:-:S05]  /*93f0*/  VIADD R220, R217, 0x1400 ;  /* 0x00001400d9dc7836 */ /* 0x000fca0000000000 */
[----:B------:R-:W-:Y:S01]  /*9400*/  HMMA.16816.F32.BF16 R160, R168, R32, R44 ;  /* 0x00000020a8a0723c */ /* 0x000fe2000004182c */
[C---:B------:R-:W-:Y:S02]  /*9410*/  VIADD R219, R217.reuse, 0x1800 ;  /* 0x00001800d9db7836 */ /* 0x040fe40000000000 */
[----:B------:R-:W-:-:S03]  /*9420*/  VIADD R218, R217, 0x1c00 ;  /* 0x00001c00d9da7836 */ /* 0x000fc60000000000 */
[-C--:B------:R-:W-:Y:S06]  /*9430*/  HMMA.16816.F32.BF16 R164, R164, R34.reuse, R56 ;  /* 0x00000022a4a4723c */ /* 0x080fec0000041838 */
[----:B------:R-:W-:Y:S01]  /*9440*/  HMMA.16816.F32.BF16 R168, R168, R34, R36 ;  /* 0x00000022a8a8723c */ /* 0x000fe20000041824 */
[----:B------:R-:W-:-:S08]  /*9450*/  NOP ;  /* 0x0000000000007918 */ /* 0x000fd00000000000 */
[----:B--2-4-:R-:W-:-:S15]  /*9460*/  @!P0 BRA `(.L_x_288) ;  /* 0x0000007c00cc8947 */ /* 0x014fde0003800000 */
[----:B------:R-:W2:Y:S04]  /*9470*/  LDL.64 R210, [R1+0x10] ;  /* 0x0000100001d27983 */ /* 0x000ea80000100a00 */
[----:B------:R-:W3:Y:S01]  /*9480*/  LDL R208, [R1+0x50] ;  /* 0x0000500001d07983 */ /* 0x000ee20000100800 */
[----:B------:R-:W-:Y:S01]  /*9490*/  UIADD3 UR10, UR32, -0x2, URZ ;  /* 0xfffffffe200a7890 */ /* 0x000fe2000fffe03f */
[----:B------:R-:W-:-:S04]  /*94a0*/  DEPBAR.LE SB0, 0x0 ;  /* 0x000080000000791a */ /* 0x000fc80000000000 */
[----:B------:R-:W-:Y:S01]  /*94b0*/  USHF.R.S32.HI UR4, URZ, 0x1f, UR10 ;  /* 0x0000001f3f047899 */ /* 0x000fe2000801140a */
[----:B------:R-:W4:Y:S01]  /*94c0*/  LDL R209, [R1+0xc] ;  /* 0x00000c0001d17983 */ /* 0x000f220000100800 */
[----:B------:R-:W-:Y:S01]  /*94d0*/  UIMAD UR11, UR24, UR10, URZ ;  /* 0x0000000a180b72a4 */ /* 0x000fe2000f8e023f */
[----:B------:R-:W-:Y:S01]  /*94e0*/  IMAD.U32 R8, RZ, RZ, UR10 ;  /* 0x0000000aff087e24 */ /* 0x000fe2000f8e00ff */
[----:B------:R-:W-:Y:S01]  /*94f0*/  USHF.L.U32 UR34, UR6, 0x6, URZ ;  /* 0x0000000606227899 */ /* 0x000fe2000800063f */
[----:B------:R-:W1:Y:S01]  /*9500*/  S2R R2, SR_TID.X ;  /* 0x0000000000027919 */ /* 0x000e620000002100 */
[----:B------:R-:W-:Y:S01]  /*9510*/  UIMAD UR4, UR4, UR25, UR11 ;  /* 0x00000019040472a4 */ /* 0x000fe2000f8e020b */
[----:B------:R-:W-:Y:S01]  /*9520*/  VIADD R200, R242, 0x4 ;  /* 0x00000004f2c87836 */ /* 0x000fe20000000000 */
[----:B------:R-:W-:Y:S01]  /*9530*/  UISETP.NE.AND UP0, UPT, UR32, 0x2, UPT ;  /* 0x000000022000788c */ /* 0x000fe2000bf05270 */
[----:B------:R-:W-:Y:S01]  /*9540*/  ULDC.64 UR10, c[0x0][0x220] ;  /* 0x00008800000a7ab9 */ /* 0x000fe20000000a00 */
[----:B-1----:R-:W-:-:S05]  /*9550*/  IMAD.SHL.U32 R2, R2, 0x2, RZ ;  /* 0x0000000202027824 */ /* 0x002fca00078e00ff */
[----:B------:R-:W-:Y:S01]  /*9560*/  LOP3.LUT R2, R2, 0x6, RZ, 0xc0, !PT ;  /* 0x0000000602027812 */ /* 0x000fe200078ec0ff */
[----:B------:R-:W-:Y:S01]  /*9570*/  BAR.SYNC.DEFER_BLOCKING 0x0 ;  /* 0x0000000000007b1d */ /* 0x000fe20000010000 */
[----:B--2---:R-:W-:-:S04]  /*9580*/  IMAD.WIDE.U32 R8, R8, UR25, R210 ;  /* 0x0000001908087c25 */ /* 0x004fc8000f8e00d2 */
[----:B------:R-:W-:Y:S01]  /*9590*/  VIADD R0, R9, UR4 ;  /* 0x0000000409007c36 */ /* 0x000fe20008000000 */
[C---:B------:R-:W-:Y:S01]  /*95a0*/  LEA R12, P0, R8.reuse, UR10, 0x1 ;  /* 0x0000000a080c7c11 */ /* 0x040fe2000f8008ff */
[----:B------:R-:W-:Y:S01]  /*95b0*/  USHF.L.U64.HI UR4, UR6, 0x6, UR7 ;  /* 0x0000000606047899 */ /* 0x000fe20008010207 */
[----:B---3--:R-:W-:Y:S02]  /*95c0*/  IMAD.MOV.U32 R230, RZ, RZ, R208 ;  /* 0x000000ffffe67224 */ /* 0x008fe400078e00d0 */
[----:B------:R-:W-:Y:S02]  /*95d0*/  LEA.HI.X R13, R8, UR11, R0, 0x1, P0 ;  /* 0x0000000b080d7c11 */ /* 0x000fe400080f0c00 */
[----:B------:R-:W-:-:S03]  /*95e0*/  IADD3 R10, P0, R12, UR34, RZ ;  /* 0x000000220c0a7c10 */ /* 0x000fc6000ff1e0ff */
[----:B------:R-:W-:Y:S01]  /*95f0*/  @!PT LDS RZ, [RZ] ;  /* 0x00000000fffff984 */ /* 0x000fe20000000800 */
[----:B------:R-:W-:Y:S01]  /*9600*/  @!PT LDS RZ, [RZ] ;  /* 0x00000000fffff984 */ /* 0x000fe20000000800 */
[----:B------:R-:W-:Y:S01]  /*9610*/  @!PT LDS RZ, [RZ] ;  /* 0x00000000fffff984 */ /* 0x000fe20000000800 */
[----:B-----5:R-:W-:Y:S01]  /*9620*/  LDGSTS.E.BYPASS.LTC128B.128 [R236+0x4000], desc[UR28][R12.64] ;  /* 0x040000000cec7fae */ /* 0x020fe2000b901d5c */
[----:B------:R-:W-:Y:S02]  /*9630*/  IADD3.X R11, R13, UR4, RZ, P0, !PT ;  /* 0x000000040d0b7c10 */ /* 0x000fe400087fe4ff */
[----:B------:R-:W-:-:S03]  /*9640*/  IADD3 R8, P0, R10, UR34, RZ ;  /* 0x000000220a087c10 */ /* 0x000fc6000ff1e0ff */
[----:B------:R-:W-:Y:S01]  /*9650*/  LDGSTS.E.BYPASS.LTC128B.128 [R236+0x4800], desc[UR28][R10.64] ;  /* 0x048000000aec7fae */ /* 0x000fe2000b901d5c */
[----:B------:R-:W-:Y:S02]  /*9660*/  IADD3.X R9, R11, UR4, RZ, P0, !PT ;  /* 0x000000040b097c10 */ /* 0x000fe400087fe4ff */
[----:B------:R-:W-:-:S03]  /*9670*/  IADD3 R14, P0, R8, UR34, RZ ;  /* 0x00000022080e7c10 */ /* 0x000fc6000ff1e0ff */
[----:B------:R1:W-:Y:S01]  /*9680*/  LDGSTS.E.BYPASS.LTC128B.128 [R236+0x5000], desc[UR28][R8.64] ;  /* 0x0500000008ec7fae */ /* 0x0003e2000b901d5c */
[----:B------:R-:W-:Y:S01]  /*9690*/  IADD3.X R15, R9, UR4, RZ, P0, !PT ;  /* 0x00000004090f7c10 */ /* 0x000fe200087fe4ff */
[----:B------:R-:W-:-:S04]  /*96a0*/  UIADD3 UR4, UR32, -0x2, URZ ;  /* 0xfffffffe20047890 */ /* 0x000fc8000fffe03f */
[----:B------:R2:W-:Y:S01]  /*96b0*/  LDGSTS.E.BYPASS.LTC128B.128 [R236+0x5800], desc[UR28][R14.64] ;  /* 0x058000000eec7fae */ /* 0x0005e2000b901d5c */
[----:B------:R-:W-:Y:S01]  /*96c0*/  USHF.L.U32 UR35, UR4, 0x2, URZ ;  /* 0x0000000204237899 */ /* 0x000fe2000800063f */
[----:B------:R-:W-:Y:S02]  /*96d0*/  IMAD.U32 R0, RZ, RZ, UR4 ;  /* 0x00000004ff007e24 */ /* 0x000fe4000f8e00ff */
[----:B------:R-:W-:Y:S02]  /*96e0*/  LDSM.16.M88.4 R20, [R215] ;  /* 0x00000000d714783b */ /* 0x000fe40000000200 */
[----:B------:R-:W-:Y:S02]  /*96f0*/  IMAD R0, R0, 0x80, R2 ;  /* 0x0000008000007824 */ /* 0x000fe400078e0202 */
[----:B------:R-:W3:Y:S02]  /*9700*/  LDSM.16.M88.4 R28, [R212+0x2000] ;  /* 0x00200000d41c783b */ /* 0x000ee40000000200 */
[C---:B------:R-:W-:Y:S01]  /*9710*/  VIADD R2, R0.reuse, 0x1 ;  /* 0x0000000100027836 */ /* 0x040fe20000000000 */
[C---:B------:R-:W-:Y:S01]  /*9720*/  ISETP.GE.AND P5, PT, R0.reuse, R5, PT ;  /* 0x000000050000720c */ /* 0x040fe20003fa6270 */
[----:B------:R-:W4:Y:S01]  /*9730*/  LDSM.16.M88.4 R16, [R215+0x1000] ;  /* 0x00100000d710783b */ /* 0x000f220000000200 */
[CC--:B------:R-:W-:Y:S01]  /*9740*/  ISETP.GE.AND P3, PT, R0.reuse, R3.reuse, PT ;  /* 0x000000030000720c */ /* 0x0c0fe20003f66270 */
[----:B------:R-:W-:Y:S01]  /*9750*/  VIADD R7, R0, 0x9 ;  /* 0x0000000900077836 */ /* 0x000fe20000000000 */
[C---:B------:R-:W-:Y:S01]  /*9760*/  ISETP.GE.AND P2, PT, R2.reuse, R3, PT ;  /* 0x000000030200720c */ /* 0x040fe20003f46270 */
[----:B------:R-:W4:Y:S01]  /*9770*/  LDSM.16.M88.4 R32, [R212+0x2400] ;  /* 0x00240000d420783b */ /* 0x000f220000000200 */
[----:B------:R-:W-:-:S02]  /*9780*/  ISETP.GE.AND P0, PT, R2, R6, PT ;  /* 0x000000060200720c */ /* 0x000fc40003f06270 */
[C---:B------:R-:W-:Y:S01]  /*9790*/  ISETP.GE.AND P6, PT, R2.reuse, R5, PT ;  /* 0x000000050200720c */ /* 0x040fe20003fc6270 */
[----:B------:R-:W-:Y:S01]  /*97a0*/  LDSM.16.M88.4 R24, [R217] ;  /* 0x00000000d918783b */ /* 0x000fe20000000200 */
[----:B------:R-:W-:Y:S01]  /*97b0*/  ISETP.GE.AND P4, PT, R2, R4, PT ;  /* 0x000000040200720c */ /* 0x000fe20003f86270 */
[C---:B------:R-:W-:Y:S01]  /*97c0*/  VIADD R2, R0.reuse, 0x8 ;  /* 0x0000000800027836 */ /* 0x040fe20000000000 */
[----:B------:R-:W-:Y:S01]  /*97d0*/  ISETP.GE.AND P1, PT, R0, R6, PT ;  /* 0x000000060000720c */ /* 0x000fe20003f26270 */
[----:B-1----:R-:W-:Y:S04]  /*97e0*/  LDSM.16.M88.4 R8, [R216+0x1000] ;  /* 0x00100000d808783b */ /* 0x002fe80000000200 */
[----:B--2---:R-:W1:Y:S04]  /*97f0*/  LDSM.16.M88.4 R12, [R216] ;  /* 0x00000000d80c783b */ /* 0x004e680000000200 */
[----:B------:R-:W2:Y:S04]  /*9800*/  LDSM.16.M88.4 R36, [R224] ;  /* 0x00000000e024783b */ /* 0x000ea80000000200 */
[----:B------:R-:W0:Y:S01]  /*9810*/  LDGDEPBAR ;  /* 0x00000000000079af */ /* 0x000e220000000000 */
[-C--:B---3--:R-:W-:Y:S06]  /*9820*/  HMMA.16816.F32.BF16 R60, R20, R28.reuse, RZ ;  /* 0x0000001c143c723c */ /* 0x088fec00000418ff */
[C---:B----4-:R-:W-:Y:S06]  /*9830*/  HMMA.16816.F32.BF16 R56, R16.reuse, R28, RZ ;  /* 0x0000001c1038723c */ /* 0x050fec00000418ff */
[-C--:B------:R-:W-:Y:S06]  /*9840*/  HMMA.16816.F32.BF16 R52, R16, R30.reuse, RZ ;  /* 0x0000001e1034723c */ /* 0x080fec00000418ff */
[C---:B------:R-:W-:Y:S01]  /*9850*/  HMMA.16816.F32.BF16 R48, R20.reuse, R30, RZ ;  /* 0x0000001e1430723c */ /* 0x040fe200000418ff */
[----:B------:R-:W3:Y:S05]  /*9860*/  LDSM.16.M88.4 R28, [R212+0x2800] ;  /* 0x00280000d41c783b */ /* 0x000eea0000000200 */
[-C--:B------:R-:W-:Y:S06]  /*9870*/  HMMA.16816.F32.BF16 R44, R20, R32.reuse, RZ ;  /* 0x00000020142c723c */ /* 0x080fec00000418ff */
[----:B------:R-:W-:Y:S06]  /*9880*/  HMMA.16816.F32.BF16 R40, R16, R32, RZ ;  /* 0x000000201028723c */ /* 0x000fec00000418ff */
[-C--:B-1----:R-:W-:Y:S06]  /*9890*/  HMMA.16816.F32.BF16 R64, R12, R24.reuse, R60 ;  /* 0x000000180c40723c */ /* 0x082fec000004183c */
[C---:B------:R-:W-:Y:S06]  /*98a0*/  HMMA.16816.F32.BF16 R60, R8.reuse, R24, R56 ;  /* 0x00000018083c723c */ /* 0x040fec0000041838 */
[-C--:B------:R-:W-:Y:S06]  /*98b0*/  HMMA.16816.F32.BF16 R80, R8, R26.reuse, R52 ;  /* 0x0000001a0850723c */ /* 0x080fec0000041834 */
[C---:B------:R-:W-:Y:S01]  /*98c0*/  HMMA.16816.F32.BF16 R72, R12.reuse, R26, R48 ;  /* 0x0000001a0c48723c */ /* 0x040fe20000041830 */
[----:B------:R-:W1:Y:S05]  /*98d0*/  LDSM.16.M88.4 R24, [R223] ;  /* 0x00000000df18783b */ /* 0x000e6a0000000200 */
[----:B--2---:R-:W-:Y:S01]  /*98e0*/  HMMA.16816.F32.BF16 R84, R12, R36, R44 ;  /* 0x000000240c54723c */ /* 0x004fe2000004182c */
[----:B------:R-:W-:-:S02]  /*98f0*/  FSEL R125, R64, -INF , !P3 ;  /* 0xff800000407d7808 */ /* 0x000fc40005800000 */
[----:B------:R-:W-:Y:S02]  /*9900*/  FSEL R132, R65, -INF , !P2 ;  /* 0xff80000041847808 */ /* 0x000fe40005000000 */
[----:B------:R-:W-:Y:S01]  /*9910*/  FSEL R129, R66, -INF , !P1 ;  /* 0xff80000042817808 */ /* 0x000fe20004800000 */
[----:B------:R-:W-:Y:S01]  /*9920*/  HMMA.16816.F32.BF16 R100, R8, R36, R40 ;  /* 0x000000240864723c */ /* 0x000fe20000041828 */
[----:B------:R-:W-:Y:S02]  /*9930*/  FSEL R121, R60, -INF , !P5 ;  /* 0xff8000003c797808 */ /* 0x000fe40006800000 */
[----:B------:R-:W-:Y:S02]  /*9940*/  ISETP.GE.AND P5, PT, R0, R4, PT ;  /* 0x000000040000720c */ /* 0x000fe40003fa6270 */
[----:B------:R-:W-:Y:S01]  /*9950*/  FSEL R135, R67, -INF , !P0 ;  /* 0xff80000043877808 */ /* 0x000fe20004000000 */
[----:B---3--:R-:W-:Y:S01]  /*9960*/  HMMA.16816.F32.BF16 R56, R20, R28, RZ ;  /* 0x0000001c1438723c */ /* 0x008fe200000418ff */
[----:B------:R-:W-:-:S02]  /*9970*/  ISETP.GE.AND P0, PT, R2, R5, PT ;  /* 0x000000050200720c */ /* 0x000fc40003f06270 */
[C---:B------:R-:W-:Y:S02]  /*9980*/  ISETP.GE.AND P1, PT, R2.reuse, R3, PT ;  /* 0x000000030200720c */ /* 0x040fe40003f26270 */
[C---:B------:R-:W-:Y:S01]  /*9990*/  ISETP.GE.AND P2, PT, R2.reuse, R6, PT ;  /* 0x000000060200720c */ /* 0x040fe20003f46270 */
[C---:B------:R-:W-:Y:S01]  /*99a0*/  HMMA.16816.F32.BF16 R44, R16.reuse, R28, RZ ;  /* 0x0000001c102c723c */ /* 0x040fe200000418ff */
[----:B------:R-:W-:Y:S01]  /*99b0*/  ISETP.GE.AND P3, PT, R2, R4, PT ;  /* 0x000000040200720c */ /* 0x000fe20003f66270 */
[----:B------:R-:W-:Y:S01]  /*99c0*/  VIADD R2, R0, 0x10 ;  /* 0x0000001000027836 */ /* 0x000fe20000000000 */
[----:B------:R-:W-:Y:S02]  /*99d0*/  FSEL R122, R62, -INF , !P5 ;  /* 0xff8000003e7a7808 */ /* 0x000fe40006800000 */
[----:B------:R-:W-:Y:S01]  /*99e0*/  ISETP.GE.AND P5, PT, R7, R5, PT ;  /* 0x000000050700720c */ /* 0x000fe20003fa6270 */
[----:B------:R-:W-:Y:S01]  /*99f0*/  HMMA.16816.F32.BF16 R52, R16, R30, RZ ;  /* 0x0000001e1034723c */ /* 0x000fe200000418ff */
[----:B------:R-:W-:-:S02]  /*9a00*/  FSEL R120, R82, -INF , !P3 ;  /* 0xff80000052787808 */ /* 0x000fc40005800000 */
[----:B------:R-:W-:Y:S02]  /*9a10*/  FSEL R128, R72, -INF , !P1 ;  /* 0xff80000048807808 */ /* 0x000fe40004800000 */
[----:B------:R-:W-:Y:S01]  /*9a20*/  FSEL R131, R74, -INF , !P2 ;  /* 0xff8000004a837808 */ /* 0x000fe20005000000 */
[-C--:B------:R-:W-:Y:S01]  /*9a30*/  HMMA.16816.F32.BF16 R40, R16, R34.reuse, RZ ;  /* 0x000000221028723c */ /* 0x080fe200000418ff */
[----:B------:R-:W-:Y:S02]  /*9a40*/  FSEL R77, R81, -INF , !P5 ;  /* 0xff800000514d7808 */ /* 0x000fe40006800000 */
[----:B------:R-:W-:Y:S02]  /*9a50*/  FSEL R123, R61, -INF , !P6 ;  /* 0xff8000003d7b7808 */ /* 0x000fe40007000000 */
[----:B------:R-:W-:Y:S01]  /*9a60*/  FSEL R124, R63, -INF , !P4 ;  /* 0xff8000003f7c7808 */ /* 0x000fe20006000000 */
[----:B------:R-:W-:Y:S01]  /*9a70*/  HMMA.16816.F32.BF16 R48, R20, R34, RZ ;  /* 0x000000221430723c */ /* 0x000fe200000418ff */
[----:B------:R-:W2:Y:S01]  /*9a80*/  LDSM.16.M88.4 R32, [R212+0x2c00] ;  /* 0x002c0000d420783b */ /* 0x000ea20000000200 */
[----:B------:R-:W-:-:S02]  /*9a90*/  FSEL R78, R80, -INF , !P0 ;  /* 0xff800000504e7808 */ /* 0x000fc40004000000 */
[C---:B------:R-:W-:Y:S02]  /*9aa0*/  ISETP.GE.AND P3, PT, R2.reuse, R3, PT ;  /* 0x000000030200720c */ /* 0x040fe40003f66270 */
[----:B------:R-:W-:Y:S01]  /*9ab0*/  HMMA.16816.F32.BF16 R28, R20, R30, RZ ;  /* 0x0000001e141c723c */ /* 0x000fe200000418ff */
[C---:B------:R-:W-:Y:S02]  /*9ac0*/  ISETP.GE.AND P1, PT, R2.reuse, R6, PT ;  /* 0x000000060200720c */ /* 0x040fe40003f26270 */
[C---:B------:R-:W-:Y:S02]  /*9ad0*/  ISETP.GE.AND P2, PT, R2.reuse, R5, PT ;  /* 0x000000050200720c */ /* 0x040fe40003f46270 */
[----:B------:R-:W-:Y:S01]  /*9ae0*/  ISETP.GE.AND P5, PT, R2, R4, PT ;  /* 0x000000040200720c */ /* 0x000fe20003fa6270 */
[----:B-1----:R-:W-:Y:S01]  /*9af0*/  HMMA.16816.F32.BF16 R104, R12, R24, R56 ;  /* 0x000000180c68723c */ /* 0x002fe20000041838 */
[C---:B------:R-:W-:Y:S01]  /*9b00*/  ISETP.GE.AND P6, PT, R7.reuse, R3, PT ;  /* 0x000000030700720c */ /* 0x040fe20003fc6270 */
[----:B------:R-:W-:Y:S01]  /*9b10*/  VIADD R2, R0, 0x11 ;  /* 0x0000001100027836 */ /* 0x000fe20000000000 */
[----:B------:R-:W-:-:S02]  /*9b20*/  ISETP.GE.AND P4, PT, R7, R6, PT ;  /* 0x000000060700720c */ /* 0x000fc40003f86270 */
[----:B------:R-:W-:Y:S01]  /*9b30*/  ISETP.GE.AND P0, PT, R7, R4, PT ;  /* 0x000000040700720c */ /* 0x000fe20003f06270 */
[C---:B------:R-:W-:Y:S01]  /*9b40*/  HMMA.16816.F32.BF16 R112, R8.reuse, R24, R44 ;  /* 0x000000180870723c */ /* 0x040fe2000004182c */
[----:B------:R-:W-:Y:S01]  /*9b50*/  FSEL R126, R73, -INF , !P6 ;  /* 0xff800000497e7808 */ /* 0x000fe20007000000 */
[----:B------:R-:W-:Y:S01]  /*9b60*/  VIADD R7, R0, 0x19 ;  /* 0x0000001900077836 */ /* 0x000fe20000000000 */
[----:B------:R-:W-:Y:S02]  /*9b70*/  FSEL R79, R83, -INF , !P0 ;  /* 0xff800000534f7808 */ /* 0x000fe40004000000 */
[----:B------:R-:W-:Y:S01]  /*9b80*/  FSEL R130, R75, -INF , !P4 ;  /* 0xff8000004b827808 */ /* 0x000fe20006000000 */
[----:B------:R-:W-:Y:S01]  /*9b90*/  HMMA.16816.F32.BF16 R116, R8, R26, R52 ;  /* 0x0000001a0874723c */ /* 0x000fe20000041834 */
[----:B------:R-:W-:Y:S02]  /*9ba0*/  FSEL R139, R84, -INF , !P3 ;  /* 0xff800000548b7808 */ /* 0x000fe40005800000 */
[----:B------:R-:W-:-:S02]  /*9bb0*/  ISETP.GE.AND P4, PT, R2, R3, PT ;  /* 0x000000030200720c */ /* 0x000fc40003f86270 */
[C---:B------:R-:W-:Y:S01]  /*9bc0*/  ISETP.GE.AND P0, PT, R2.reuse, R6, PT ;  /* 0x000000060200720c */ /* 0x040fe20003f06270 */
[----:B------:R-:W-:Y:S01]  /*9bd0*/  HMMA.16816.F32.BF16 R108, R12, R26, R28 ;  /* 0x0000001a0c6c723c */ /* 0x000fe2000004181c */
[----:B------:R-:W1:Y:S01]  /*9be0*/  LDSM.16.M88.4 R24, [R222] ;  /* 0x00000000de18783b */ /* 0x000e620000000200 */
[C---:B------:R-:W-:Y:S02]  /*9bf0*/  ISETP.GE.AND P6, PT, R2.reuse, R5, PT ;  /* 0x000000050200720c */ /* 0x040fe40003fc6270 */
[----:B------:R-:W-:Y:S01]  /*9c00*/  ISETP.GE.AND P3, PT, R2, R4, PT ;  /* 0x000000040200720c */ /* 0x000fe20003f66270 */
[----:B------:R-:W3:Y:S01]  /*9c10*/  LDSM.16.M88.4 R28, [R212+0x3000] ;  /* 0x00300000d41c783b */ /* 0x000ee20000000200 */
[----:B------:R-:W-:Y:S01]  /*9c20*/  HMMA.16816.F32.BF16 R96, R8, R38, R40 ;  /* 0x000000260860723c */ /* 0x000fe20000041828 */
[----:B------:R-:W-:Y:S01]  /*9c30*/  VIADD R2, R0, 0x18 ;  /* 0x0000001800027836 */ /* 0x000fe20000000000 */
[----:B------:R-:W-:Y:S02]  /*9c40*/  FSEL R175, R85, -INF , !P4 ;  /* 0xff80000055af7808 */ /* 0x000fe40006000000 */
[----:B------:R-:W-:-:S02]  /*9c50*/  FSEL R178, R86, -INF , !P1 ;  /* 0xff80000056b27808 */ /* 0x000fc40004800000 */
[----:B------:R-:W-:Y:S01]  /*9c60*/  HMMA.16816.F32.BF16 R68, R12, R38, R48 ;  /* 0x000000260c44723c */ /* 0x000fe20000041830 */
[----:B------:R-:W-:Y:S02]  /*9c70*/  FSEL R179, R87, -INF , !P0 ;  /* 0xff80000057b37808 */ /* 0x000fe40004000000 */
[----:B------:R-:W-:Y:S02]  /*9c80*/  FSEL R134, R100, -INF , !P2 ;  /* 0xff80000064867808 */ /* 0x000fe40005000000 */
[C---:B------:R-:W-:Y:S01]  /*9c90*/  ISETP.GE.AND P0, PT, R2.reuse, R5, PT ;  /* 0x000000050200720c */ /* 0x040fe20003f06270 */
[----:B--2---:R-:W-:Y:S01]  /*9ca0*/  HMMA.16816.F32.BF16 R36, R16, R34, RZ ;  /* 0x000000221024723c */ /* 0x004fe200000418ff */
[C---:B------:R-:W-:Y:S02]  /*9cb0*/  ISETP.GE.AND P1, PT, R2.reuse, R3, PT ;  /* 0x000000030200720c */ /* 0x040fe40003f26270 */
[C---:B------:R-:W-:Y:S02]  /*9cc0*/  ISETP.GE.AND P4, PT, R2.reuse, R6, PT ;  /* 0x000000060200720c */ /* 0x040fe40003f86270 */
[----:B------:R-:W-:Y:S01]  /*9cd0*/  ISETP.GE.AND P2, PT, R2, R4, PT ;  /* 0x000000040200720c */ /* 0x000fe20003f46270 */
[----:B------:R-:W-:Y:S01]  /*9ce0*/  HMMA.16816.F32.BF16 R48, R20, R32, RZ ;  /* 0x000000201430723c */ /* 0x000fe200000418ff */
[----:B------:R-:W-:Y:S01]  /*9cf0*/  FSEL R133, R102, -INF , !P5 ;  /* 0xff80000066857808 */ /* 0x000fe20006800000 */
[----:B------:R-:W-:Y:S01]  /*9d00*/  VIADD R2, R0, 0x20 ;  /* 0x0000002000027836 */ /* 0x000fe20000000000 */
[----:B------:R-:W-:-:S02]  /*9d10*/  ISETP.GE.AND P5, PT, R7, R5, PT ;  /* 0x000000050700720c */ /* 0x000fc40003fa6270 */
[----:B------:R-:W-:Y:S01]  /*9d20*/  FSEL R100, R101, -INF , !P6 ;  /* 0xff80000065647808 */ /* 0x000fe20007000000 */
[----:B------:R-:W-:Y:S01]  /*9d30*/  HMMA.16816.F32.BF16 R40, R16, R32, RZ ;  /* 0x000000201028723c */ /* 0x000fe200000418ff */
[----:B------:R-:W-:Y:S01]  /*9d40*/  FSEL R98, R98, -INF , !P2 ;  /* 0xff80000062627808 */ /* 0x000fe20005000000 */
[----:B------:R-:W-:Y:S01]  /*9d50*/  IMAD.MOV.U32 R101, RZ, RZ, R209 ;  /* 0x000000ffff657224 */ /* 0x000fe200078e00d1 */
[----:B------:R-:W-:Y:S02]  /*9d60*/  FSEL R97, R97, -INF , !P5 ;  /* 0xff80000061617808 */ /* 0x000fe40006800000 */
[----:B------:R-:W-:Y:S01]  /*9d70*/  FSEL R172, R103, -INF , !P3 ;  /* 0xff80000067ac7808 */ /* 0x000fe20005800000 */
[----:B------:R-:W-:Y:S01]  /*9d80*/  HMMA.16816.F32.BF16 R44, R20, R34, RZ ;  /* 0x00000022142c723c */ /* 0x000fe200000418ff */
[----:B------:R-:W2:Y:S01]  /*9d90*/  LDSM.16.M88.4 R32, [R221] ;  /* 0x00000000dd20783b */ /* 0x000ea20000000200 */
[----:B------:R-:W-:Y:S02]  /*9da0*/  FSEL R174, R68, -INF , !P1 ;  /* 0xff80000044ae7808 */ /* 0x000fe40004800000 */
[----:B------:R-:W-:-:S02]  /*9db0*/  FSEL R176, R70, -INF , !P4 ;  /* 0xff80000046b07808 */ /* 0x000fc40006000000 */
[----:B-1----:R-:W-:Y:S01]  /*9dc0*/  HMMA.16816.F32.BF16 R92, R8, R26, R36 ;  /* 0x0000001a085c723c */ /* 0x002fe20000041824 */
[----:B------:R-:W-:Y:S02]  /*9dd0*/  FSEL R96, R96, -INF , !P0 ;  /* 0xff80000060607808 */ /* 0x000fe40004000000 */
[C---:B------:R-:W-:Y:S02]  /*9de0*/  ISETP.GE.AND P2, PT, R2.reuse, R3, PT ;  /* 0x000000030200720c */ /* 0x040fe40003f46270 */
[C---:B------:R-:W-:Y:S01]  /*9df0*/  ISETP.GE.AND P1, PT, R2.reuse, R6, PT ;  /* 0x000000060200720c */ /* 0x040fe20003f26270 */
[-C--:B------:R-:W-:Y:S01]  /*9e00*/  HMMA.16816.F32.BF16 R56, R12, R24.reuse, R48 ;  /* 0x000000180c38723c */ /* 0x080fe20000041830 */
[C---:B------:R-:W-:Y:S02]  /*9e10*/  ISETP.GE.AND P4, PT, R2.reuse, R5, PT ;  /* 0x000000050200720c */ /* 0x040fe40003f86270 */
[----:B------:R-:W-:Y:S01]  /*9e20*/  ISETP.GE.AND P5, PT, R2, R4, PT ;  /* 0x000000040200720c */ /* 0x000fe20003fa6270 */
[----:B------:R-:W-:Y:S01]  /*9e30*/  VIADD R2, R0, 0x21 ;  /* 0x0000002100027836 */ /* 0x000fe20000000000 */
[C---:B------:R-:W-:Y:S01]  /*9e40*/  ISETP.GE.AND P6, PT, R7.reuse, R3, PT ;  /* 0x000000030700720c */ /* 0x040fe20003fc6270 */
[----:B------:R-:W-:Y:S01]  /*9e50*/  HMMA.16816.F32.BF16 R52, R8, R24, R40 ;  /* 0x000000180834723c */ /* 0x000fe20000041828 */
[----:B------:R-:W-:-:S02]  /*9e60*/  ISETP.GE.AND P3, PT, R7, R6, PT ;  /* 0x000000060700720c */ /* 0x000fc40003f66270 */
[----:B------:R-:W-:Y:S01]  /*9e70*/  ISETP.GE.AND P0, PT, R7, R4, PT ;  /* 0x000000040700720c */ /* 0x000fe20003f06270 */
[----:B------:R-:W-:Y:S01]  /*9e80*/  VIADD R7, R0, 0x29 ;  /* 0x0000002900077836 */ /* 0x000fe20000000000 */
[----:B------:R-:W-:Y:S01]  /*9e90*/  FSEL R173, R69, -INF , !P6 ;  /* 0xff80000045ad7808 */ /* 0x000fe20007000000 */
[----:B------:R-:W-:Y:S01]  /*9ea0*/  HMMA.16816.F32.BF16 R88, R12, R26, R44 ;  /* 0x0000001a0c58723c */ /* 0x000fe2000004182c */
[----:B------:R-:W1:Y:S01]  /*9eb0*/  LDSM.16.M88.4 R24, [R212+0x3400] ;  /* 0x00340000d418783b */ /* 0x000e620000000200 */
[----:B------:R-:W-:Y:S02]  /*9ec0*/  FSEL R99, R99, -INF , !P0 ;  /* 0xff80000063637808 */ /* 0x000fe40004000000 */
[----:B------:R-:W-:Y:S02]  /*9ed0*/  FSEL R177, R71, -INF , !P3 ;  /* 0xff80000047b17808 */ /* 0x000fe40005800000 */
[----:B---3--:R-:W-:Y:S01]  /*9ee0*/  HMMA.16816.F32.BF16 R36, R16, R28, RZ ;  /* 0x0000001c1024723c */ /* 0x008fe200000418ff */
[----:B------:R-:W-:-:S02]  /*9ef0*/  FSEL R104, R104, -INF , !P2 ;  /* 0xff80000068687808 */ /* 0x000fc40005000000 */
[C---:B------:R-:W-:Y:S02]  /*9f00*/  ISETP.GE.AND P3, PT, R2.reuse, R3, PT ;  /* 0x000000030200720c */ /* 0x040fe40003f66270 */
[C---:B------:R-:W-:Y:S01]  /*9f10*/  ISETP.GE.AND P0, PT, R2.reuse, R6, PT ;  /* 0x000000060200720c */ /* 0x040fe20003f06270 */
[----:B------:R-:W-:Y:S01]  /*9f20*/  HMMA.16816.F32.BF16 R44, R20, R28, RZ ;  /* 0x0000001c142c723c */ /* 0x000fe200000418ff */
[C---:B------:R-:W-:Y:S02]  /*9f30*/  ISETP.GE.AND P6, PT, R2.reuse, R5, PT ;  /* 0x000000050200720c */ /* 0x040fe40003fc6270 */
[----:B------:R-:W-:Y:S01]  /*9f40*/  ISETP.GE.AND P2, PT, R2, R4, PT ;  /* 0x000000040200720c */ /* 0x000fe20003f46270 */
[----:B------:R-:W-:Y:S01]  /*9f50*/  VIADD R2, R0, 0x28 ;  /* 0x0000002800027836 */ /* 0x000fe20000000000 */
[----:B------:R-:W-:Y:S01]  /*9f60*/  FSEL R105, R105, -INF , !P3 ;  /* 0xff80000069697808 */ /* 0x000fe20005800000 */
[----:B------:R-:W-:Y:S01]  /*9f70*/  HMMA.16816.F32.BF16 R40, R16, R30, RZ ;  /* 0x0000001e1028723c */ /* 0x000fe200000418ff */
[----:B------:R-:W-:-:S02]  /*9f80*/  FSEL R182, R106, -INF , !P1 ;  /* 0xff8000006ab67808 */ /* 0x000fc40004800000 */
[----:B------:R-:W-:Y:S02]  /*9f90*/  FSEL R183, R107, -INF , !P0 ;  /* 0xff8000006bb77808 */ /* 0x000fe40004000000 */
[----:B------:R-:W-:Y:S01]  /*9fa0*/  FSEL R112, R112, -INF , !P4 ;  /* 0xff80000070707808 */ /* 0x000fe20006000000 */
[----:B------:R-:W-:Y:S01]  /*9fb0*/  HMMA.16816.F32.BF16 R28, R20, R30, RZ ;  /* 0x0000001e141c723c */ /* 0x000fe200000418ff */
[C---:B------:R-:W-:Y:S02]  /*9fc0*/  ISETP.GE.AND P0, PT, R2.reuse, R5, PT ;  /* 0x000000050200720c */ /* 0x040fe40003f06270 */
[C---:B------:R-:W-:Y:S02]  /*9fd0*/  ISETP.GE.AND P1, PT, R2.reuse, R3, PT ;  /* 0x000000030200720c */ /* 0x040fe40003f26270 */
[C---:B------:R-:W-:Y:S01]  /*9fe0*/  ISETP.GE.AND P3, PT, R2.reuse, R6, PT ;  /* 0x000000060200720c */ /* 0x040fe20003f66270 */
[----:B--2---:R-:W-:Y:S01]  /*9ff0*/  HMMA.16816.F32.BF16 R72, R8, R32, R36 ;  /* 0x000000200848723c */ /* 0x004fe20000041824 */
[----:B------:R-:W2:Y:S01]  /*a000*/  LDSM.16.M88.4 R36, [R220] ;  /* 0x00000000dc24783b */ /* 0x000ea20000000200 */
[----:B------:R-:W-:Y:S01]  /*a010*/  ISETP.GE.AND P4, PT, R2, R4, PT ;  /* 0x000000040200720c */ /* 0x000fe20003f86270 */
[----:B------:R-:W-:Y:S01]  /*a020*/  VIADD R2, R0, 0x30 ;  /* 0x0000003000027836 */ /* 0x000fe20000000000 */
[----:B------:R-:W-:-:S02]  /*a030*/  FSEL R114, R114, -INF , !P5 ;  /* 0xff80000072727808 */ /* 0x000fc40006800000 */
[----:B------:R-:W-:Y:S01]  /*a040*/  HMMA.16816.F32.BF16 R64, R12, R32, R44 ;  /* 0x000000200c40723c */ /* 0x000fe2000004182c */
[----:B------:R-:W-:Y:S02]  /*a050*/  ISETP.GE.AND P5, PT, R7, R5, PT ;  /* 0x000000050700720c */ /* 0x000fe40003fa6270 */
[----:B------:R-:W-:Y:S02]  /*a060*/  FSEL R118, R118, -INF , !P4 ;  /* 0xff80000076767808 */ /* 0x000fe40006000000 */
[----:B------:R-:W-:Y:S01]  /*a070*/  FSEL R108, R108, -INF , !P1 ;  /* 0xff8000006c6c7808 */ /* 0x000fe20004800000 */
[-C--:B------:R-:W-:Y:S01]  /*a080*/  HMMA.16816.F32.BF16 R84, R8, R34.reuse, R40 ;  /* 0x000000220854723c */ /* 0x080fe20000041828 */
[----:B------:R-:W-:Y:S02]  /*a090*/  FSEL R110, R110, -INF , !P3 ;  /* 0xff8000006e6e7808 */ /* 0x000fe40005800000 */
[----:B------:R-:W-:Y:S02]  /*a0a0*/  FSEL R117, R117, -INF , !P5 ;  /* 0xff80000075757808 */ /* 0x000fe40006800000 */
[----:B------:R-:W-:Y:S01]  /*a0b0*/  FSEL R113, R113, -INF , !P6 ;  /* 0xff80000071717808 */ /* 0x000fe20007000000 */
[----:B------:R-:W-:Y:S01]  /*a0c0*/  HMMA.16816.F32.BF16 R80, R12, R34, R28 ;  /* 0x000000220c50723c */ /* 0x000fe2000004181c */
[----:B------:R-:W3:Y:S01]  /*a0d0*/  LDSM.16.M88.4 R28, [R212+0x3800] ;  /* 0x00380000d41c783b */ /* 0x000ee20000000200 */
[----:B------:R-:W-:-:S02]  /*a0e0*/  FSEL R115, R115, -INF , !P2 ;  /* 0xff80000073737808 */ /* 0x000fc40005000000 */
[----:B------:R-:W-:Y:S02]  /*a0f0*/  FSEL R116, R116, -INF , !P0 ;  /* 0xff80000074747808 */ /* 0x000fe40004000000 */
[C---:B-1----:R-:W-:Y:S01]  /*a100*/  HMMA.16816.F32.BF16 R32, R20.reuse, R26, RZ ;  /* 0x0000001a1420723c */ /* 0x042fe200000418ff */
[C---:B------:R-:W-:Y:S02]  /*a110*/  ISETP.GE.AND P4, PT, R2.reuse, R3, PT ;  /* 0x000000030200720c */ /* 0x040fe40003f86270 */
[C---:B------:R-:W-:Y:S02]  /*a120*/  ISETP.GE.AND P1, PT, R2.reuse, R6, PT ;  /* 0x000000060200720c */ /* 0x040fe40003f26270 */
[C---:B------:R-:W-:Y:S01]  /*a130*/  ISETP.GE.AND P3, PT, R2.reuse, R5, PT ;  /* 0x000000050200720c */ /* 0x040fe20003f66270 */
[----:B------:R-:W-:Y:S01]  /*a140*/  HMMA.16816.F32.BF16 R48, R20, R24, RZ ;  /* 0x000000181430723c */ /* 0x000fe200000418ff */
[----:B------:R-:W-:Y:S01]  /*a150*/  ISETP.GE.AND P5, PT, R2, R4, PT ;  /* 0x000000040200720c */ /* 0x000fe20003fa6270 */
[----:B------:R-:W-:Y:S01]  /*a160*/  VIADD R2, R0, 0x31 ;  /* 0x0000003100027836 */ /* 0x000fe20000000000 */
[----:B------:R-:W-:-:S02]  /*a170*/  ISETP.GE.AND P6, PT, R7, R3, PT ;  /* 0x000000030700720c */ /* 0x000fc40003fc6270 */
[C---:B------:R-:W-:Y:S01]  /*a180*/  ISETP.GE.AND P2, PT, R7.reuse, R6, PT ;  /* 0x000000060700720c */ /* 0x040fe20003f46270 */
[C---:B------:R-:W-:Y:S01]  /*a190*/  HMMA.16816.F32.BF16 R40, R16.reuse, R24, RZ ;  /* 0x000000181028723c */ /* 0x040fe200000418ff */
[----:B------:R-:W-:Y:S01]  /*a1a0*/  ISETP.GE.AND P0, PT, R7, R4, PT ;  /* 0x000000040700720c */ /* 0x000fe20003f06270 */
[----:B------:R-:W-:Y:S01]  /*a1b0*/  VIADD R7, R0, 0x39 ;  /* 0x0000003900077836 */ /* 0x000fe20000000000 */
[----:B------:R-:W-:Y:S02]  /*a1c0*/  FSEL R109, R109, -INF , !P6 ;  /* 0xff8000006d6d7808 */ /* 0x000fe40007000000 */
[----:B------:R-:W-:Y:S01]  /*a1d0*/  FSEL R119, R119, -INF , !P0 ;  /* 0xff80000077777808 */ /* 0x000fe20004000000 */
[----:B------:R-:W-:Y:S01]  /*a1e0*/  HMMA.16816.F32.BF16 R44, R16, R26, RZ ;  /* 0x0000001a102c723c */ /* 0x000fe200000418ff */
[----:B------:R-:W-:Y:S01]  /*a1f0*/  FSEL R111, R111, -INF , !P2 ;  /* 0xff8000006f6f7808 */ /* 0x000fe20005000000 */
[----:B------:R-:W1:Y:S01]  /*a200*/  LDSM.16.M88.4 R24, [R212+0x3c00] ;  /* 0x003c0000d418783b */ /* 0x000e620000000200 */
[----:B------:R-:W-:-:S02]  /*a210*/  FSEL R181, R56, -INF , !P4 ;  /* 0xff80000038b57808 */ /* 0x000fc40006000000 */
[C---:B------:R-:W-:Y:S02]  /*a220*/  ISETP.GE.AND P2, PT, R2.reuse, R3, PT ;  /* 0x000000030200720c */ /* 0x040fe40003f46270 */
[C---:B------:R-:W-:Y:S02]  /*a230*/  ISETP.GE.AND P0, PT, R2.reuse, R6, PT ;  /* 0x000000060200720c */ /* 0x040fe40003f06270 */
[C---:B------:R-:W-:Y:S02]  /*a240*/  ISETP.GE.AND P6, PT, R2.reuse, R5, PT ;  /* 0x000000050200720c */ /* 0x040fe40003fc6270 */
[----:B------:R-:W-:Y:S01]  /*a250*/  ISETP.GE.AND P4, PT, R2, R4, PT ;  /* 0x000000040200720c */ /* 0x000fe20003f86270 */
[----:B------:R-:W-:Y:S01]  /*a260*/  VIADD R2, R0, 0x38 ;  /* 0x0000003800027836 */ /* 0x000fe20000000000 */
[----:B------:R-:W-:Y:S01]  /*a270*/  FSEL R185, R57, -INF , !P2 ;  /* 0xff80000039b97808 */ /* 0x000fe20005000000 */
[----:B--2---:R-:W-:Y:S01]  /*a280*/  HMMA.16816.F32.BF16 R68, R12, R36, R48 ;  /* 0x000000240c44723c */ /* 0x004fe20000041830 */
[----:B------:R-:W-:-:S02]  /*a290*/  FSEL R186, R58, -INF , !P1 ;  /* 0xff8000003aba7808 */ /* 0x000fc40004800000 */
[----:B------:R-:W-:Y:S02]  /*a2a0*/  FSEL R187, R59, -INF , !P0 ;  /* 0xff8000003bbb7808 */ /* 0x000fe40004000000 */
[----:B------:R-:W-:Y:S01]  /*a2b0*/  FSEL R107, R52, -INF , !P3 ;  /* 0xff800000346b7808 */ /* 0x000fe20005800000 */
[----:B------:R-:W-:Y:S01]  /*a2c0*/  HMMA.16816.F32.BF16 R60, R8, R36, R40 ;  /* 0x00000024083c723c */ /* 0x000fe20000041828 */
[C---:B------:R-:W-:Y:S01]  /*a2d0*/  ISETP.GE.AND P0, PT, R2.reuse, R5, PT ;  /* 0x000000050200720c */ /* 0x040fe20003f06270 */
[----:B------:R-:W-:Y:S01]  /*a2e0*/  LDSM.16.M88.4 R40, [R218] ;  /* 0x00000000da28783b */ /* 0x000fe20000000200 */
[C---:B------:R-:W-:Y:S02]  /*a2f0*/  ISETP.GE.AND P2, PT, R2.reuse, R3, PT ;  /* 0x000000030200720c */ /* 0x040fe40003f46270 */
[C---:B------:R-:W-:Y:S01]  /*a300*/  ISETP.GE.AND P1, PT, R2.reuse, R6, PT ;  /* 0x000000060200720c */ /* 0x040fe20003f26270 */
[----:B---3--:R-:W-:Y:S01]  /*a310*/  HMMA.16816.F32.BF16 R56, R16, R30, RZ ;  /* 0x0000001e1038723c */ /* 0x008fe200000418ff */
[----:B------:R-:W-:Y:S01]  /*a320*/  ISETP.GE.AND P3, PT, R2, R4, PT ;  /* 0x000000040200720c */ /* 0x000fe20003f66270 */
[----:B------:R-:W-:Y:S01]  /*a330*/  VIADD R2, R0, 0x40 ;  /* 0x0000004000027836 */ /* 0x000fe20000000000 */
[----:B------:R-:W-:-:S02]  /*a340*/  FSEL R106, R53, -INF , !P6 ;  /* 0xff800000356a7808 */ /* 0x000fc40007000000 */
[----:B------:R-:W-:Y:S02]  /*a350*/  FSEL R180, R54, -INF , !P5 ;  /* 0xff80000036b47808 */ /* 0x000fe40006800000 */
[----:B------:R-:W-:Y:S02]  /*a360*/  FSEL R184, R55, -INF , !P4 ;  /* 0xff80000037b87808 */ /* 0x000fe40006000000 */
[----:B------:R-:W-:Y:S01]  /*a370*/  ISETP.GE.AND P5, PT, R7, R5, PT ;  /* 0x000000050700720c */ /* 0x000fe20003fa6270 */
[----:B------:R-:W-:Y:S01]  /*a380*/  HMMA.16816.F32.BF16 R52, R12, R38, R32 ;  /* 0x000000260c34723c */ /* 0x000fe20000041820 */
[----:B------:R-:W2:Y:S01]  /*a390*/  LDSM.16.M88.4 R32, [R219] ;  /* 0x00000000db20783b */ /* 0x000ea20000000200 */
[----:B------:R-:W-:Y:S01]  /*a3a0*/  FSEL R94, R94, -INF , !P3 ;  /* 0xff8000005e5e7808 */ /* 0x000fe20005800000 */
[----:B------:R-:W-:-:S04]  /*a3b0*/  DEPBAR.LE SB0, 0x0 ;  /* 0x000080000000791a */ /* 0x000fc80000000000 */
[----:B------:R-:W-:Y:S01]  /*a3c0*/  FSEL R88, R88, -INF , !P2 ;  /* 0xff80000058587808 */ /* 0x000fe20005000000 */
[----:B-1----:R-:W-:Y:S01]  /*a3d0*/  HMMA.16816.F32.BF16 R48, R16, R24, RZ ;  /* 0x000000181030723c */ /* 0x002fe200000418ff */
[----:B------:R-:W-:Y:S02]  /*a3e0*/  FSEL R90, R90, -INF , !P1 ;  /* 0xff8000005a5a7808 */ /* 0x000fe40004800000 */
[----:B------:R-:W-:Y:S02]  /*a3f0*/  FSEL R93, R93, -INF , !P5 ;  /* 0xff8000005d5d7808 */ /* 0x000fe40006800000 */
[----:B------:R-:W-:Y:S02]  /*a400*/  FSEL R92, R92, -INF , !P0 ;  /* 0xff8000005c5c7808 */ /* 0x000fe40004000000 */
[C---:B------:R-:W-:Y:S02]  /*a410*/  ISETP.GE.AND P3, PT, R2.reuse, R3, PT ;  /* 0x000000030200720c */ /* 0x040fe40003f66270 */
[----:B------:R-:W-:-:S02]  /*a420*/  ISETP.GE.AND P2, PT, R2, R6, PT ;  /* 0x000000060200720c */ /* 0x000fc40003f46270 */
[C---:B------:R-:W-:Y:S02]  /*a430*/  ISETP.GE.AND P1, PT, R2.reuse, R5, PT ;  /* 0x000000050200720c */ /* 0x040fe40003f26270 */
[----:B------:R-:W-:Y:S01]  /*a440*/  ISETP.GE.AND P5, PT, R2, R4, PT ;  /* 0x000000040200720c */ /* 0x000fe20003fa6270 */
[----:B------:R-:W-:Y:S01]  /*a450*/  VIADD R2, R0, 0x41 ;  /* 0x0000004100027836 */ /* 0x000fe20000000000 */
[C---:B------:R-:W-:Y:S02]  /*a460*/  ISETP.GE.AND P4, PT, R7.reuse, R6, PT ;  /* 0x000000060700720c */ /* 0x040fe40003f86270 */
[----:B------:R-:W-:Y:S02]  /*a470*/  ISETP.GE.AND P0, PT, R7, R4, PT ;  /* 0x000000040700720c */ /* 0x000fe40003f06270 */
[----:B------:R-:W-:Y:S02]  /*a480*/  FSEL R91, R91, -INF , !P4 ;  /* 0xff8000005b5b7808 */ /* 0x000fe40006000000 */
[----:B------:R-:W-:-:S02]  /*a490*/  FSEL R95, R95, -INF , !P0 ;  /* 0xff8000005f5f7808 */ /* 0x000fc40004000000 */
[CC--:B------:R-:W-:Y:S02]  /*a4a0*/  ISETP.GE.AND P4, PT, R2.reuse, R3.reuse, PT ;  /* 0x000000030200720c */ /* 0x0c0fe40003f86270 */
[----:B------:R-:W-:Y:S02]  /*a4b0*/  ISETP.GE.AND P0, PT, R2, R6, PT ;  /* 0x000000060200720c */ /* 0x000fe40003f06270 */
[----:B------:R-:W-:Y:S02]  /*a4c0*/  FSEL R203, R64, -INF , !P3 ;  /* 0xff80000040cb7808 */ /* 0x000fe40005800000 */
[----:B------:R-:W-:Y:S02]  /*a4d0*/  FSEL R204, R65, -INF , !P4 ;  /* 0xff80000041cc7808 */ /* 0x000fe40006000000 */
[----:B------:R-:W-:Y:S02]  /*a4e0*/  FSEL R206, R66, -INF , !P2 ;  /* 0xff80000042ce7808 */ /* 0x000fe40005000000 */
[----:B------:R-:W-:Y:S01]  /*a4f0*/  FSEL R208, R67, -INF , !P0 ;  /* 0xff80000043d07808 */ /* 0x000fe20004000000 */
[----:B--2---:R-:W-:Y:S01]  /*a500*/  HMMA.16816.F32.BF16 R56, R8, R34, R56 ;  /* 0x000000220838723c */ /* 0x004fe20000041838 */
[----:B------:R-:W-:Y:S01]  /*a510*/  BAR.SYNC.DEFER_BLOCKING 0x0 ;  /* 0x0000000000007b1d */ /* 0x000fe20000010000 */
[----:B------:R-:W-:Y:S01]  /*a520*/  ISETP.GE.AND P6, PT, R7, R3, PT ;  /* 0x000000030700720c */ /* 0x000fe20003fc6270 */
[----:B------:R-:W-:Y:S01]  /*a530*/  VIADD R7, R0, 0x49 ;  /* 0x0000004900077836 */ /* 0x000fe20000000000 */
[----:B------:R-:W-:-:S02]  /*a540*/  ISETP.GE.AND P3, PT, R2, R4, PT ;  /* 0x000000040200720c */ /* 0x000fc40003f66270 */
[----:B------:R-:W-:Y:S01]  /*a550*/  HMMA.16816.F32.BF16 R64, R8, R38, R44 ;  /* 0x000000260840723c */ /* 0x000fe2000004182c */
[----:B------:R-:W-:Y:S02]  /*a560*/  FSEL R89, R89, -INF , !P6 ;  /* 0xff80000059597808 */ /* 0x000fe40007000000 */
[-C--:B------:R-:W-:Y:S01]  /*a570*/  ISETP.GE.AND P6, PT, R2, R5.reuse, PT ;  /* 0x000000050200720c */ /* 0x080fe20003fc6270 */
[----:B------:R-:W-:Y:S01]  /*a580*/  VIADD R2, R0, 0x48 ;  /* 0x0000004800027836 */ /* 0x000fe20000000000 */
[----:B------:R-:W-:Y:S01]  /*a590*/  FSEL R190, R72, -INF , !P1 ;  /* 0xff80000048be7808 */ /* 0x000fe20004800000 */
[C---:B------:R-:W-:Y:S01]  /*a5a0*/  HMMA.16816.F32.BF16 R36, R16.reuse, R28, RZ ;  /* 0x0000001c1024723c */ /* 0x040fe200000418ff */
[----:B------:R-:W-:Y:S02]  /*a5b0*/  FSEL R193, R74, -INF , !P5 ;  /* 0xff8000004ac17808 */ /* 0x000fe40006800000 */
[C---:B------:R-:W-:Y:S02]  /*a5c0*/  ISETP.GE.AND P0, PT, R2.reuse, R5, PT ;  /* 0x000000050200720c */ /* 0x040fe40003f06270 */
[C---:B------:R-:W-:Y:S01]  /*a5d0*/  ISETP.GE.AND P2, PT, R2.reuse, R3, PT ;  /* 0x000000030200720c */ /* 0x040fe20003f46270 */
[----:B------:R-:W-:Y:S01]  /*a5e0*/  HMMA.16816.F32.BF16 R44, R16, R26, RZ ;  /* 0x0000001a102c723c */ /* 0x000fe200000418ff */
[----:B------:R-:W-:-:S02]  /*a5f0*/  ISETP.GE.AND P4, PT, R2, R6, PT ;  /* 0x000000060200720c */ /* 0x000fc40003f86270 */
[----:B------:R-:W-:Y:S01]  /*a600*/  ISETP.GE.AND P1, PT, R2, R4, PT ;  /* 0x000000040200720c */ /* 0x000fe20003f26270 */
[----:B------:R-:W-:Y:S01]  /*a610*/  VIADD R2, R0, 0x50 ;  /* 0x0000005000027836 */ /* 0x000fe20000000000 */
[----:B------:R-:W-:Y:S02]  /*a620*/  ISETP.GE.AND P5, PT, R7, R5, PT ;  /* 0x000000050700720c */ /* 0x000fe40003fa6270 */
[----:B------:R-:W-:Y:S02]  /*a630*/  FSEL R202, R80, -INF , !P2 ;  /* 0xff80000050ca7808 */ /* 0x000fe40005000000 */
[----:B------:R-:W-:Y:S02]  /*a640*/  FSEL R191, R86, -INF , !P1 ;  /* 0xff80000056bf7808 */ /* 0x000fe40004800000 */
[----:B------:R-:W-:Y:S02]  /*a650*/  FSEL R82, R82, -INF , !P4 ;  /* 0xff80000052527808 */ /* 0x000fe40006000000 */
[----:B------:R-:W-:-:S02]  /*a660*/  FSEL R80, R85, -INF , !P5 ;  /* 0xff80000055507808 */ /* 0x000fc40006800000 */
[----:B------:R-:W-:Y:S02]  /*a670*/  FSEL R188, R73, -INF , !P6 ;  /* 0xff80000049bc7808 */ /* 0x000fe40007000000 */
[----:B------:R-:W-:Y:S01]  /*a680*/  FSEL R196, R75, -INF , !P3 ;  /* 0xff8000004bc47808 */ /* 0x000fe20005800000 */
[----:B------:R-:W-:Y:S01]  /*a690*/  HMMA.16816.F32.BF16 R16, R8, R32, R36 ;  /* 0x000000200810723c */ /* 0x000fe20000041824 */
[----:B------:R-:W-:Y:S02]  /*a6a0*/  FSEL R189, R84, -INF , !P0 ;  /* 0xff80000054bd7808 */ /* 0x000fe40004000000 */
[C---:B------:R-:W-:Y:S02]  /*a6b0*/  ISETP.GE.AND P1, PT, R2.reuse, R3, PT ;  /* 0x000000030200720c */ /* 0x040fe40003f26270 */
[C---:B------:R-:W-:Y:S01]  /*a6c0*/  ISETP.GE.AND P2, PT, R2.reuse, R6, PT ;  /* 0x000000060200720c */ /* 0x040fe20003f46270 */
[----:B------:R-:W-:Y:S01]  /*a6d0*/  HMMA.16816.F32.BF16 R72, R20, R28, RZ ;  /* 0x0000001c1448723c */ /* 0x000fe200000418ff */
[----:B------:R-:W-:-:S02]  /*a6e0*/  ISETP.GE.AND P4, PT, R2, R5, PT ;  /* 0x000000050200720c */ /* 0x000fc40003f86270 */
[----:B------:R-:W-:Y:S01]  /*a6f0*/  ISETP.GE.AND P5, PT, R2, R4, PT ;  /* 0x000000040200720c */ /* 0x000fe20003fa6270 */
[C---:B------:R-:W-:Y:S01]  /*a700*/  VIADD R2, R0.reuse, 0x51 ;  /* 0x0000005100027836 */ /* 0x040fe20000000000 */
[C---:B------:R-:W-:Y:S01]  /*a710*/  ISETP.GE.AND P6, PT, R7.reuse, R3, PT ;  /* 0x000000030700720c */ /* 0x040fe20003fc6270 */
[----:B------:R-:W-:Y:S01]  /*a720*/  HMMA.16816.F32.BF16 R44, R8, R42, R44 ;  /* 0x0000002a082c723c */ /* 0x000fe2000004182c */
[C---:B------:R-:W-:Y:S02]  /*a730*/  ISETP.GE.AND P3, PT, R7.reuse, R6, PT ;  /* 0x000000060700720c */ /* 0x040fe40003f66270 */
[----:B------:R-:W-:Y:S01]  /*a740*/  ISETP.GE.AND P0, PT, R7, R4, PT ;  /* 0x000000040700720c */ /* 0x000fe20003f06270 */
[----:B------:R-:W-:Y:S01]  /*a750*/  VIADD R7, R0, 0x59 ;  /* 0x0000005900077836 */ /* 0x000fe20000000000 */
[----:B------:R-:W-:Y:S02]  /*a760*/  FSEL R81, R81, -INF , !P6 ;  /* 0xff80000051517808 */ /* 0x000fe40007000000 */
[----:B------:R-:W-:-:S02]  /*a770*/  FSEL R87, R87, -INF , !P0 ;  /* 0xff80000057577808 */ /* 0x000fc40004000000 */
[----:B------:R-:W-:Y:S02]  /*a780*/  FSEL R83, R83, -INF , !P3 ;  /* 0xff80000053537808 */ /* 0x000fe40005800000 */
[----:B------:R-:W-:Y:S02]  /*a790*/  FSEL R211, R68, -INF , !P1 ;  /* 0xff80000044d37808 */ /* 0x000fe40004800000 */
[C---:B------:R-:W-:Y:S02]  /*a7a0*/  ISETP.GE.AND P3, PT, R2.reuse, R3, PT ;  /* 0x000000030200720c */ /* 0x040fe40003f66270 */
[C---:B------:R-:W-:Y:S02]  /*a7b0*/  ISETP.GE.AND P0, PT, R2.reuse, R6, PT ;  /* 0x000000060200720c */ /* 0x040fe40003f06270 */
[C---:B------:R-:W-:Y:S01]  /*a7c0*/  ISETP.GE.AND P6, PT, R2.reuse, R5, PT ;  /* 0x000000050200720c */ /* 0x040fe20003fc6270 */
[----:B------:R-:W-:Y:S01]  /*a7d0*/  HMMA.16816.F32.BF16 R36, R12, R32, R72 ;  /* 0x000000200c24723c */ /* 0x000fe20000041848 */
[----:B------:R-:W-:Y:S01]  /*a7e0*/  ISETP.GE.AND P1, PT, R2, R4, PT ;  /* 0x000000040200720c */ /* 0x000fe20003f26270 */
[----:B------:R-:W-:Y:S01]  /*a7f0*/  VIADD R2, R0, 0x58 ;  /* 0x0000005800027836 */ /* 0x000fe20000000000 */
[----:B------:R-:W-:-:S02]  /*a800*/  FSEL R226, R69, -INF , !P3 ;  /* 0xff80000045e27808 */ /* 0x000fc40005800000 */
[----:B------:R-:W-:Y:S02]  /*a810*/  FSEL R231, R70, -INF , !P2 ;  /* 0xff80000046e77808 */ /* 0x000fe40005000000 */
[----:B------:R-:W-:Y:S01]  /*a820*/  FSEL R232, R71, -INF , !P0 ;  /* 0xff80000047e87808 */ /* 0x000fe20004000000 */
[----:B------:R-:W-:Y:S01]  /*a830*/  IMAD.WIDE.U32 R72, R230, -0x2daee0ad, RZ ;  /* 0xd2511f53e6487825 */ /* 0x000fe200078e00ff */
[----:B------:R-:W-:Y:S01]  /*a840*/  FSEL R243, R60, -INF , !P4 ;  /* 0xff8000003cf37808 */ /* 0x000fe20006000000 */
[C---:B------:R-:W-:Y:S01]  /*a850*/  HMMA.16816.F32.BF16 R68, R20.reuse, R30, RZ ;  /* 0x0000001e1444723c */ /* 0x040fe200000418ff */
[C---:B------:R-:W-:Y:S02]  /*a860*/  ISETP.GE.AND P2, PT, R2.reuse, R5, PT ;  /* 0x000000050200720c */ /* 0x040fe40003f46270 */
[C---:B------:R-:W-:Y:S02]  /*a870*/  ISETP.GE.AND P3, PT, R2.reuse, R3, PT ;  /* 0x000000030200720c */ /* 0x040fe40003f66270 */
[C---:B------:R-:W-:Y:S01]  /*a880*/  ISETP.GE.AND P0, PT, R2.reuse, R6, PT ;  /* 0x000000060200720c */ /* 0x040fe20003f06270 */
[----:B------:R-:W-:Y:S01]  /*a890*/  HMMA.16816.F32.BF16 R28, R20, R24, RZ ;  /* 0x00000018141c723c */ /* 0x000fe200000418ff */
[----:B------:R-:W-:Y:S01]  /*a8a0*/  ISETP.GE.AND P4, PT, R2, R4, PT ;  /* 0x000000040200720c */ /* 0x000fe20003f86270 */
[----:B------:R-:W-:Y:S01]  /*a8b0*/  VIADD R2, R0, 0x60 ;  /* 0x0000006000027836 */ /* 0x000fe20000000000 */
[----:B------:R-:W-:-:S02]  /*a8c0*/  FSEL R198, R63, -INF , !P1 ;  /* 0xff8000003fc67808 */ /* 0x000fc40004800000 */
[----:B------:R-:W-:Y:S01]  /*a8d0*/  ISETP.GE.AND P1, PT, R7, R5, PT ;  /* 0x000000050700720c */ /* 0x000fe20003f26270 */
[----:B------:R-:W-:Y:S01]  /*a8e0*/  HMMA.16816.F32.BF16 R24, R20, R26, RZ ;  /* 0x0000001a1418723c */ /* 0x000fe200000418ff */
[----:B------:R-:W-:Y:S02]  /*a8f0*/  FSEL R252, R66, -INF , !P4 ;  /* 0xff80000042fc7808 */ /* 0x000fe40006000000 */
[----:B------:R-:W-:Y:S02]  /*a900*/  FSEL R210, R52, -INF , !P3 ;  /* 0xff80000034d27808 */ /* 0x000fe40005800000 */
[----:B------:R-:W-:Y:S01]  /*a910*/  FSEL R228, R54, -INF , !P0 ;  /* 0xff80000036e47808 */ /* 0x000fe20004000000 */
[----:B------:R-:W-:Y:S01]  /*a920*/  HMMA.16816.F32.BF16 R20, R8, R40, R48 ;  /* 0x000000280814723c */ /* 0x000fe20000041830 */
[----:B------:R-:W-:Y:S02]  /*a930*/  FSEL R240, R65, -INF , !P1 ;  /* 0xff80000041f07808 */ /* 0x000fe40004800000 */
[----:B------:R-:W-:-:S02]  /*a940*/  FSEL R245, R61, -INF , !P6 ;  /* 0xff8000003df57808 */ /* 0x000fc40007000000 */
[----:B------:R-:W-:Y:S01]  /*a950*/  FSEL R250, R62, -INF , !P5 ;  /* 0xff8000003efa7808 */ /* 0x000fe20006800000 */
[C---:B------:R-:W-:Y:S01]  /*a960*/  HMMA.16816.F32.BF16 R32, R12.reuse, R34, R68 ;  /* 0x000000220c20723c */ /* 0x040fe20000041844 */
[----:B------:R-:W-:Y:S02]  /*a970*/  FSEL R246, R64, -INF , !P2 ;  /* 0xff80000040f67808 */ /* 0x000fe40005000000 */
[C---:B------:R-:W-:Y:S02]  /*a980*/  ISETP.GE.AND P4, PT, R2.reuse, R3, PT ;  /* 0x000000030200720c */ /* 0x040fe40003f86270 */
[C---:B------:R-:W-:Y:S01]  /*a990*/  ISETP.GE.AND P3, PT, R2.reuse, R6, PT ;  /* 0x000000060200720c */ /* 0x040fe20003f66270 */
[----:B------:R-:W-:Y:S01]  /*a9a0*/  HMMA.16816.F32.BF16 R28, R12, R40, R28 ;  /* 0x000000280c1c723c */ /* 0x000fe2000004181c */
[C---:B------:R-:W-:Y:S02]  /*a9b0*/  ISETP.GE.AND P0, PT, R2.reuse, R5, PT ;  /* 0x000000050200720c */ /* 0x040fe40003f06270 */
[----:B------:R-:W-:Y:S01]  /*a9c0*/  ISETP.GE.AND P1, PT, R2, R4, PT ;  /* 0x000000040200720c */ /* 0x000fe20003f26270 */
[----:B------:R-:W-:Y:S01]  /*a9d0*/  VIADD R2, R0, 0x61 ;  /* 0x0000006100027836 */ /* 0x000fe20000000000 */
[----:B------:R-:W-:-:S02]  /*a9e0*/  ISETP.GE.AND P6, PT, R7, R3, PT ;  /* 0x000000030700720c */ /* 0x000fc40003fc6270 */
[C---:B------:R-:W-:Y:S02]  /*a9f0*/  ISETP.GE.AND P5, PT, R7.reuse, R6, PT ;  /* 0x000000060700720c */ /* 0x040fe40003fa6270 */
[----:B------:R-:W-:Y:S02]  /*aa00*/  ISETP.GE.AND P2, PT, R7, R4, PT ;  /* 0x000000040700720c */ /* 0x000fe40003f46270 */
[----:B------:R-:W-:Y:S02]  /*aa10*/  FSEL R209, R53, -INF , !P6 ;  /* 0xff80000035d17808 */ /* 0x000fe40007000000 */
[----:B------:R-:W-:Y:S01]  /*aa20*/  FSEL R251, R67, -INF , !P2 ;  /* 0xff80000043fb7808 */ /* 0x000fe20005000000 */
[----:B------:R-:W-:Y:S01]  /*aa30*/  IMAD.WIDE.U32 R66, R200, -0x326172a9, RZ ;  /* 0xcd9e8d57c8427825 */ /* 0x000fe200078e00ff */
[----:B------:R-:W-:Y:S02]  /*aa40*/  FSEL R227, R55, -INF , !P5 ;  /* 0xff80000037e37808 */ /* 0x000fe40006800000 */
[----:B------:R-:W-:Y:S01]  /*aa50*/  FSEL R239, R16, -INF , !P0 ;  /* 0xff80000010ef7808 */ /* 0x000fe20004000000 */
[----:B------:R-:W-:Y:S01]  /*aa60*/  VIADD R16, R0, 0x68 ;  /* 0x0000006800107836 */ /* 0x000fe20000000000 */
[C---:B------:R-:W-:Y:S01]  /*aa70*/  ISETP.GE.AND P6, PT, R2.reuse, R3, PT ;  /* 0x000000030200720c */ /* 0x040fe20003fc6270 */
[----:B------:R-:W-:Y:S01]  /*aa80*/  HMMA.16816.F32.BF16 R52, R12, R42, R24 ;  /* 0x0000002a0c34723c */ /* 0x000fe20000041818 */
[----:B------:R-:W-:-:S02]  /*aa90*/  ISETP.GE.AND P2, PT, R2, R6, PT ;  /* 0x000000060200720c */ /* 0x000fc40003f46270 */
[C---:B------:R-:W-:Y:S02]  /*aaa0*/  ISETP.GE.AND P5, PT, R2.reuse, R5, PT ;  /* 0x000000050200720c */ /* 0x040fe40003fa6270 */
[----:B------:R-:W-:Y:S02]  /*aab0*/  ISETP.GE.AND P0, PT, R2, R4, PT ;  /* 0x000000040200720c */ /* 0x000fe40003f06270 */
[----:B------:R-:W-:Y:S02]  /*aac0*/  FMNMX.FTZ R2, R136, R121, !PT ;  /* 0x0000007988027209 */ /* 0x000fe40007810000 */
[----:B------:R-:W-:Y:S02]  /*aad0*/  FMNMX.FTZ R7, R76, R122, !PT ;  /* 0x0000007a4c077209 */ /* 0x000fe40007810000 */
[----:B------:R-:W-:Y:S01]  /*aae0*/  FMNMX.FTZ R9, R123, R2, !PT ;  /* 0x000000027b097209 */ /* 0x000fe20007810000 */
[----:B------:R-:W-:Y:S01]  /*aaf0*/  VIADD R2, R0, 0x70 ;  /* 0x0000007000027836 */ /* 0x000fe20000000000 */
[----:B------:R-:W-:Y:S01]  /*ab00*/  FMNMX.FTZ R8, R124, R7, !PT ;  /* 0x000000077c087209 */ /* 0x000fe20007810000 */
[----:B------:R-:W-:Y:S01]  /*ab10*/  VIADD R7, R0, 0x71 ;  /* 0x0000007100077836 */ /* 0x000fe20000000000 */
        /* <DEDUP_REMOVED lines=11> */
[----:B------:R-:W-:Y:S01]  /*abd0*/  FSEL R195, R18, -INF , !P1 ;  /* 0xff80000012c37808 */ /* 0x000fe20004800000 */
[----:B------:R-:W-:Y:S01]  /*abe0*/  VIADD R18, R0, 0x69 ;  /* 0x0000006900127836 */ /* 0x000fe20000000000 */
[----:B------:R-:W-:-:S02]  /*abf0*/  FSEL R194, R19, -INF , !P0 ;  /* 0xff80000013c27808 */ /* 0x000fc40004000000 */
[----:B------:R-:W-:Y:S01]  /*ac00*/  FMNMX.FTZ R8, R99, R10, !PT ;  /* 0x0000000a63087209 */ /* 0x000fe20007810000 */
[----:B------:R1:W-:Y:S01]  /*ac10*/  STL [R1+0x8], R195 ;  /* 0x000008c301007387 */ /* 0x0003e20000100800 */
[C---:B------:R-:W-:Y:S02]  /*ac20*/  ISETP.GE.AND P0, PT, R2.reuse, R5, PT ;  /* 0x000000050200720c */ /* 0x040fe40003f06270 */
[----:B------:R-:W-:Y:S01]  /*ac30*/  ISETP.GE.AND P1, PT, R2, R4, PT ;  /* 0x000000040200720c */ /* 0x000fe20003f26270 */
[----:B------:R1:W-:Y:S01]  /*ac40*/  STL [R1+0x4], R194 ;  /* 0x000004c201007387 */ /* 0x0003e20000100800 */
[----:B------:R-:W-:Y:S02]  /*ac50*/  FMNMX.FTZ R9, R112, R9, !PT ;  /* 0x0000000970097209 */ /* 0x000fe40007810000 */
[----:B------:R-:W-:Y:S01]  /*ac60*/  FSEL R233, R17, -INF , !P5 ;  /* 0xff80000011e97808 */ /* 0x000fe20006800000 */
[----:B------:R-:W-:Y:S01]  /*ac70*/  VIADD R17, R0, 0x78 ;  /* 0x0000007800117836 */ /* 0x000fe20000000000 */
[----:B------:R-:W-:Y:S01]  /*ac80*/  FMNMX.FTZ R8, R114, R8, !PT ;  /* 0x0000000872087209 */ /* 0x000fe20007810000 */
[----:B------:R-:W-:Y:S01]  /*ac90*/  VIADD R0, R0, 0x79 ;  /* 0x0000007900007836 */ /* 0x000fe20000000000 */
[----:B------:R-:W-:-:S02]  /*aca0*/  FSEL R249, R20, -INF , !P0 ;  /* 0xff80000014f97808 */ /* 0x000fc40004000000 */
[----:B------:R-:W-:Y:S02]  /*acb0*/  FSEL R197, R22, -INF , !P1 ;  /* 0xff80000016c57808 */ /* 0x000fe40004800000 */
[----:B------:R-:W-:Y:S02]  /*acc0*/  FMNMX.FTZ R9, R113, R9, !PT ;  /* 0x0000000971097209 */ /* 0x000fe40007810000 */
[CC--:B------:R-:W-:Y:S02]  /*acd0*/  ISETP.GE.AND P5, PT, R7.reuse, R5.reuse, PT ;  /* 0x000000050700720c */ /* 0x0c0fe40003fa6270 */
[----:B------:R-:W-:Y:S02]  /*ace0*/  ISETP.GE.AND P0, PT, R7, R4, PT ;  /* 0x000000040700720c */ /* 0x000fe40003f06270 */
[----:B------:R-:W-:Y:S02]  /*acf0*/  ISETP.GE.AND P1, PT, R16, R5, PT ;  /* 0x000000051000720c */ /* 0x000fe40003f26270 */
[----:B------:R-:W-:-:S02]  /*ad00*/  FMNMX.FTZ R8, R115, R8, !PT ;  /* 0x0000000873087209 */ /* 0x000fc40007810000 */
[----:B------:R-:W-:Y:S02]  /*ad10*/  FMNMX.FTZ R9, R116, R9, !PT ;  /* 0x0000000974097209 */ /* 0x000fe40007810000 */
[----:B------:R-:W-:Y:S02]  /*ad20*/  FSEL R248, R21, -INF , !P5 ;  /* 0xff80000015f87808 */ /* 0x000fe40006800000 */
[----:B------:R-:W-:Y:S02]  /*ad30*/  FSEL R192, R23, -INF , !P0 ;  /* 0xff80000017c07808 */ /* 0x000fe40004000000 */
[----:B------:R-:W-:Y:S02]  /*ad40*/  FSEL R244, R56, -INF , !P1 ;  /* 0xff80000038f47808 */ /* 0x000fe40004800000 */
[-C--:B------:R-:W-:Y:S01]  /*ad50*/  ISETP.GE.AND P5, PT, R18, R5.reuse, PT ;  /* 0x000000051200720c */ /* 0x080fe20003fa6270 */
[----:B------:R1:W-:Y:S01]  /*ad60*/  STL [R1], R192 ;  /* 0x000000c001007387 */ /* 0x0003e20000100800 */
[----:B------:R-:W-:-:S02]  /*ad70*/  ISETP.GE.AND P0, PT, R17, R5, PT ;  /* 0x000000051100720c */ /* 0x000fc40003f06270 */
[----:B------:R-:W-:Y:S02]  /*ad80*/  ISETP.GE.AND P1, PT, R0, R5, PT ;  /* 0x000000050000720c */ /* 0x000fe40003f26270 */
        /* <DEDUP_REMOVED lines=8> */
[----:B------:R-:W-:Y:S01]  /*ae10*/  FSEL R237, R57, -INF , !P5 ;  /* 0xff80000039ed7808 */ /* 0x000fe20006800000 */
[----:B------:R-:W-:Y:S01]  /*ae20*/  IMAD.MOV.U32 R57, RZ, RZ, R197 ;  /* 0x000000ffff397224 */ /* 0x000fe200078e00c5 */
[----:B------:R-:W-:Y:S02]  /*ae30*/  FSEL R234, R45, -INF , !P1 ;  /* 0xff8000002dea7808 */ /* 0x000fe40004800000 */
[----:B------:R-:W-:-:S02]  /*ae40*/  ISETP.GE.AND P5, PT, R2, R3, PT ;  /* 0x000000030200720c */ /* 0x000fc40003fa6270 */
[----:B------:R-:W-:Y:S02]  /*ae50*/  ISETP.GE.AND P1, PT, R2, R6, PT ;  /* 0x000000060200720c */ /* 0x000fe40003f26270 */
[----:B------:R-:W-:Y:S02]  /*ae60*/  FSEL R235, R44, -INF , !P0 ;  /* 0xff8000002ceb7808 */ /* 0x000fe40004000000 */
[----:B------:R-:W-:Y:S02]  /*ae70*/  FMNMX.FTZ R2, R94, R5, !PT ;  /* 0x000000055e027209 */ /* 0x000fe40007810000 */
[----:B------:R-:W-:Y:S02]  /*ae80*/  ISETP.GE.AND P0, PT, R16, R4, PT ;  /* 0x000000041000720c */ /* 0x000fe40003f06270 */
[----:B------:R-:W-:Y:S02]  /*ae90*/  FMNMX.FTZ R5, R93, R8, !PT ;  /* 0x000000085d057209 */ /* 0x000fe40007810000 */
[----:B------:R-:W-:-:S02]  /*aea0*/  FSEL R247, R58, -INF , !P0 ;  /* 0xff8000003af77808 */ /* 0x000fc40004000000 */
[----:B------:R-:W-:Y:S02]  /*aeb0*/  FMNMX.FTZ R2, R95, R2, !PT ;  /* 0x000000025f027209 */ /* 0x000fe40007810000 */
[----:B------:R-:W-:Y:S02]  /*aec0*/  FMNMX.FTZ R5, R190, R5, !PT ;  /* 0x00000005be057209 */ /* 0x000fe40007810000 */
[----:B------:R-:W-:Y:S02]  /*aed0*/  ISETP.GE.AND P0, PT, R18, R4, PT ;  /* 0x000000041200720c */ /* 0x000fe40003f06270 */
[----:B------:R-:W-:Y:S02]  /*aee0*/  FMNMX.FTZ R2, R193, R2, !PT ;  /* 0x00000002c1027209 */ /* 0x000fe40007810000 */
[----:B------:R-:W-:Y:S02]  /*aef0*/  FMNMX.FTZ R5, R188, R5, !PT ;  /* 0x00000005bc057209 */ /* 0x000fe40007810000 */
[----:B------:R-:W-:Y:S01]  /*af00*/  FSEL R241, R59, -INF , !P0 ;  /* 0xff8000003bf17808 */ /* 0x000fe20004000000 */
[----:B------:R-:W-:Y:S01]  /*af10*/  IMAD.MOV.U32 R59, RZ, RZ, R198 ;  /* 0x000000ffff3b7224 */ /* 0x000fe200078e00c6 */
[----:B------:R-:W-:-:S02]  /*af20*/  ISETP.GE.AND P0, PT, R17, R4, PT ;  /* 0x000000041100720c */ /* 0x000fc40003f06270 */
[----:B------:R-:W-:Y:S02]  /*af30*/  FMNMX.FTZ R2, R196, R2, !PT ;  /* 0x00000002c4027209 */ /* 0x000fe40007810000 */
[----:B------:R-:W-:Y:S02]  /*af40*/  FMNMX.FTZ R5, R189, R5, !PT ;  /* 0x00000005bd057209 */ /* 0x000fe40007810000 */
[----:B------:R-:W-:Y:S02]  /*af50*/  FSEL R238, R46, -INF , !P0 ;  /* 0xff8000002eee7808 */ /* 0x000fe40004000000 */
[----:B------:R-:W-:Y:S02]  /*af60*/  ISETP.GE.AND P0, PT, R0, R4, PT ;  /* 0x000000040000720c */ /* 0x000fe40003f06270 */
[----:B------:R-:W-:Y:S02]  /*af70*/  FMNMX.FTZ R2, R191, R2, !PT ;  /* 0x00000002bf027209 */ /* 0x000fe40007810000 */
[----:B------:R-:W-:Y:S01]  /*af80*/  FMNMX.FTZ R4, R80, R5, !PT ;  /* 0x0000000550047209 */ /* 0x000fe20007810000 */
[----:B------:R-:W-:Y:S01]  /*af90*/  IMAD.U32 R5, RZ, RZ, UR35 ;  /* 0x00000023ff057e24 */ /* 0x000fe2000f8e00ff */
        /* <DEDUP_REMOVED lines=8> */
[----:B------:R-:W-:Y:S02]  /*b020*/  LOP3.LUT R8, R67, R101, RZ, 0x3c, !PT ;  /* 0x0000006543087212 */ /* 0x000fe400078e3cff */
[----:B------:R-:W-:Y:S02]  /*b030*/  FMNMX.FTZ R2, R251, R2, !PT ;  /* 0x00000002fb027209 */ /* 0x000fe40007810000 */
[----:B------:R-:W-:Y:S01]  /*b040*/  FMNMX.FTZ R4, R239, R4, !PT ;  /* 0x00000004ef047209 */ /* 0x000fe20007810000 */
[----:B------:R-:W-:Y:S01]  /*b050*/  IMAD.WIDE.U32 R74, R8, -0x2daee0ad, RZ ;  /* 0xd2511f53084a7825 */ /* 0x000fe200078e00ff */
[----:B------:R-:W-:Y:S02]  /*b060*/  FMNMX.FTZ R2, R195, R2, !PT ;  /* 0x00000002c3027209 */ /* 0x000fe40007810000 */
[----:B------:R-:W-:-:S02]  /*b070*/  FMNMX.FTZ R4, R233, R4, !PT ;  /* 0x00000004e9047209 */ /* 0x000fc40007810000 */
[----:B------:R-:W-:Y:S02]  /*b080*/  FSEL R230, R47, -INF , !P0 ;  /* 0xff8000002fe67808 */ /* 0x000fe40004000000 */
[----:B------:R-:W-:Y:S02]  /*b090*/  LOP3.LUT R8, R73, UR31, R5, 0x96, !PT ;  /* 0x0000001f49087c12 */ /* 0x000fe4000f8e9605 */
[----:B------:R-:W-:Y:S02]  /*b0a0*/  FMNMX.FTZ R2, R194, R2, !PT ;  /* 0x00000002c2027209 */ /* 0x000fe40007810000 */
[----:B------:R-:W-:Y:S01]  /*b0b0*/  FMNMX.FTZ R4, R244, R4, !PT ;  /* 0x00000004f4047209 */ /* 0x000fe20007810000 */
[----:B------:R-:W-:Y:S01]  /*b0c0*/  IMAD.WIDE.U32 R24, R8, -0x326172a9, RZ ;  /* 0xcd9e8d5708187825 */ /* 0x000fe200078e00ff */
[----:B------:R-:W-:Y:S02]  /*b0d0*/  LOP3.LUT R5, R75, UR19, R72, 0x96, !PT ;  /* 0x000000134b057c12 */ /* 0x000fe4000f8e9648 */
[----:B------:R-:W-:-:S02]  /*b0e0*/  PLOP3.LUT P0, PT, PT, PT, UP0, 0x80, 0x0 ;  /* 0x000000000000781c */ /* 0x000fc40003f0f008 */
[----:B------:R-:W-:Y:S01]  /*b0f0*/  FMNMX.FTZ R2, R247, R2, !PT ;  /* 0x00000002f7027209 */ /* 0x000fe20007810000 */
[----:B------:R-:W-:Y:S01]  /*b100*/  IMAD.WIDE.U32 R60, R5, -0x326172a9, RZ ;  /* 0xcd9e8d57053c7825 */ /* 0x000fe200078e00ff */
[----:B------:R-:W-:Y:S02]  /*b110*/  FMNMX.FTZ R4, R237, R4, !PT ;  /* 0x00000004ed047209 */ /* 0x000fe40007810000 */
[----:B------:R-:W-:Y:S02]  /*b120*/  FMNMX.FTZ R2, R241, R2, !PT ;  /* 0x00000002f1027209 */ /* 0x000fe40007810000 */
[----:B------:R-:W-:Y:S02]  /*b130*/  FMNMX.FTZ R4, R249, R4, !PT ;  /* 0x00000004f9047209 */ /* 0x000fe40007810000 */
[----:B------:R-:W-:Y:S02]  /*b140*/  LOP3.LUT R8, R25, UR20, R66, 0x96, !PT ;  /* 0x0000001419087c12 */ /* 0x000fe4000f8e9642 */
[----:B------:R-:W-:-:S02]  /*b150*/  LOP3.LUT R5, R61, UR18, R24, 0x96, !PT ;  /* 0x000000123d057c12 */ /* 0x000fc4000f8e9618 */
[----:B------:R-:W-:Y:S01]  /*b160*/  FMNMX.FTZ R2, R57, R2, !PT ;  /* 0x0000000239027209 */ /* 0x000fe20007810000 */
[----:B------:R-:W-:Y:S01]  /*b170*/  IMAD.WIDE.U32 R14, R8, -0x2daee0ad, RZ ;  /* 0xd2511f53080e7825 */ /* 0x000fe200078e00ff */
[----:B------:R-:W-:Y:S02]  /*b180*/  FMNMX.FTZ R4, R248, R4, !PT ;  /* 0x00000004f8047209 */ /* 0x000fe40007810000 */
[----:B------:R-:W-:Y:S01]  /*b190*/  FSEL R199, R36, -INF , !P4 ;  /* 0xff80000024c77808 */ /* 0x000fe20006000000 */
[----:B------:R-:W-:Y:S01]  /*b1a0*/  IMAD.WIDE.U32 R20, R5, -0x2daee0ad, RZ ;  /* 0xd2511f5305147825 */ /* 0x000fe200078e00ff */
[----:B------:R-:W-:Y:S02]  /*b1b0*/  ISETP.GE.AND P4, PT, R7, R3, PT ;  /* 0x000000030700720c */ /* 0x000fe40003f86270 */
[----:B------:R-:W-:Y:S02]  /*b1c0*/  FMNMX.FTZ R19, R192, R2, !PT ;  /* 0x00000002c0137209 */ /* 0x000fe40007810000 */
[----:B------:R-:W-:Y:S01]  /*b1d0*/  FMNMX.FTZ R22, R235, R4, !PT ;  /* 0x00000004eb167209 */ /* 0x000fe20007810000 */
[----:B-1----:R-:W-:Y:S08]  /*b1e0*/  @!P0 BRA `(.L_x_289) ;  /* 0x0000000000808947 */ /* 0x002ff00003800000 */
[----:B------:R-:W2:Y:S04]  /*b1f0*/  LDL.64 R194, [R1+0x38] ;  /* 0x0000380001c27983 */ /* 0x000ea80000100a00 */
[----:B------:R-:W3:Y:S01]  /*b200*/  LDL.64 R200, [R1+0x30] ;  /* 0x0000300001c87983 */ /* 0x000ee20000100a00 */
[----:B------:R-:W-:Y:S02]  /*b210*/  UIADD3 UR11, UR32, -0x3, URZ ;  /* 0xfffffffd200b7890 */ /* 0x000fe4000fffe03f */
[----:B------:R-:W-:Y:S02]  /*b220*/  USHF.L.U32 UR34, UR8, 0x6, URZ ;  /* 0x0000000608227899 */ /* 0x000fe4000800063f */
[----:B------:R-:W-:Y:S02]  /*b230*/  USHF.R.S32.HI UR10, URZ, 0x1f, UR11 ;  /* 0x0000001f3f0a7899 */ /* 0x000fe4000801140b */
[----:B------:R-:W-:-:S02]  /*b240*/  UIMAD.WIDE.U32 UR36, UR11, UR8, URZ ;  /* 0x000000080b2472a5 */ /* 0x000fc4000f8e003f */
[----:B------:R-:W-:-:S04]  /*b250*/  UIMAD UR10, UR10, UR8, URZ ;  /* 0x000000080a0a72a4 */ /* 0x000fc8000f8e023f */
[----:B------:R-:W-:Y:S01]  /*b260*/  UIMAD UR10, UR11, UR9, UR10 ;  /* 0x000000090b0a72a4 */ /* 0x000fe2000f8e020a */
[----:B------:R-:W-:Y:S02]  /*b270*/  IMAD.U32 R2, RZ, RZ, UR36 ;  /* 0x00000024ff027e24 */ /* 0x000fe4000f8e00ff */
[----:B------:R-:W-:Y:S01]  /*b280*/  IMAD.U32 R5, RZ, RZ, UR36 ;  /* 0x00000024ff057e24 */ /* 0x000fe2000f8e00ff */
[----:B------:R-:W-:-:S06]  /*b290*/  UIADD3 UR10, UR37, UR10, URZ ;  /* 0x0000000a250a7290 */ /* 0x000fcc000fffe03f */
[----:B------:R-:W-:Y:S01]  /*b2a0*/  IMAD.U32 R4, RZ, RZ, UR10 ;  /* 0x0000000aff047e24 */ /* 0x000fe2000f8e00ff */
[----:B------:R-:W-:Y:S01]  /*b2b0*/  ULDC.64 UR10, c[0x0][0x218] ;  /* 0x00008600000a7ab9 */ /* 0x000fe20000000a00 */
[----:B--2---:R-:W-:-:S04]  /*b2c0*/  LEA R2, P0, R2, R194, 0x7 ;  /* 0x000000c202027211 */ /* 0x004fc800078038ff */
[----:B---3--:R-:W-:Y:S02]  /*b2d0*/  LEA.HI.X R4, R5, R201, R4, 0x7, P0 ;  /* 0x000000c905047211 */ /* 0x008fe400000f3c04 */
        /* <DEDUP_REMOVED lines=17> */
.L_x_289:
[----:B-1----:R-:W-:Y:S01]  /*b3f0*/  FMNMX.FTZ R8, R238, R19, !PT ;  /* 0x00000013ee087209 */ /* 0x002fe20007810000 */
[----:B------:R-:W-:Y:S01]  /*b400*/  IMAD.MOV.U32 R23, RZ, RZ, R127 ;  /* 0x000000ffff177224 */ /* 0x000fe200078e007f */
[----:B------:R-:W-:Y:S01]  /*b410*/  FMNMX.FTZ R2, R234, R22, !PT ;  /* 0x00000016ea027209 */ /* 0x000fe20007810000 */
[----:B------:R-:W-:Y:S01]  /*b420*/  STL [R1+0x8c], R236 ;  /* 0x00008cec01007387 */ /* 0x000fe20000100800 */
[----:B------:R-:W-:Y:S02]  /*b430*/  ISETP.GE.AND P0, PT, R7, R6, PT ;  /* 0x000000060700720c */ /* 0x000fe40003f06270 */
[----:B------:R-:W-:Y:S01]  /*b440*/  FMNMX.FTZ R7, R230, R8, !PT ;  /* 0x00000008e6077209 */ /* 0x000fe20007810000 */
[----:B------:R-:W-:Y:S01]  /*b450*/  STL [R1+0x88], R224 ;  /* 0x000088e001007387 */ /* 0x000fe20000100800 */
[----:B------:R-:W-:Y:S02]  /*b460*/  LOP3.LUT R5, R15, UR17, R74, 0x96, !PT ;  /* 0x000000110f057c12 */ /* 0x000fe4000f8e964a */
[----:B------:R-:W-:Y:S01]  /*b470*/  LOP3.LUT R4, R21, UR15, R14, 0x96, !PT ;  /* 0x0000000f15047c12 */ /* 0x000fe2000f8e960e */
[----:B------:R-:W1:Y:S01]  /*b480*/  SHFL.BFLY PT, R8, R2, 0x2, 0x1f ;  /* 0x0c401f0002087f89 */ /* 0x000e6200000e0000 */
[----:B------:R-:W-:Y:S01]  /*b490*/  FSEL R192, R37, -INF , !P6 ;  /* 0xff80000025c07808 */ /* 0x000fe20007000000 */
[----:B------:R-:W-:Y:S01]  /*b4a0*/  IMAD.WIDE.U32 R10, R5, -0x326172a9, RZ ;  /* 0xcd9e8d57050a7825 */ /* 0x000fe200078e00ff */
[----:B------:R-:W-:Y:S01]  /*b4b0*/  FSEL R200, R39, -INF , !P2 ;  /* 0xff80000027c87808 */ /* 0x000fe20005000000 */
[----:B------:R-:W2:Y:S01]  /*b4c0*/  SHFL.BFLY PT, R9, R7, 0x2, 0x1f ;  /* 0x0c401f0007097f89 */ /* 0x000ea200000e0000 */
[----:B------:R-:W-:Y:S01]  /*b4d0*/  FSEL R195, R29, -INF , !P4 ;  /* 0xff8000001dc37808 */ /* 0x000fe20006000000 */
[----:B------:R-:W-:Y:S01]  /*b4e0*/  IMAD.WIDE.U32 R14, R4, -0x326172a9, RZ ;  /* 0xcd9e8d57040e7825 */ /* 0x000fe200078e00ff */
[----:B------:R-:W-:Y:S01]  /*b4f0*/  LOP3.LUT R5, R11, UR16, R60, 0x96, !PT ;  /* 0x000000100b057c12 */ /* 0x000fe2000f8e963c */
[----:B------:R-:W-:Y:S01]  /*b500*/  STL [R1+0x84], R223 ;  /* 0x000084df01007387 */ /* 0x000fe20000100800 */
[----:B------:R-:W-:-:S02]  /*b510*/  FSEL R207, R30, -INF , !P1 ;  /* 0xff8000001ecf7808 */ /* 0x000fc40004800000 */
[----:B------:R-:W-:Y:S01]  /*b520*/  LOP3.LUT R4, R15, UR14, R10, 0x96, !PT ;  /* 0x0000000e0f047c12 */ /* 0x000fe2000f8e960a */
[----:B------:R-:W-:Y:S01]  /*b530*/  IMAD.WIDE.U32 R10, R5, -0x2daee0ad, RZ ;  /* 0xd2511f53050a7825 */ /* 0x000fe200078e00ff */
[-C--:B------:R-:W-:Y:S01]  /*b540*/  ISETP.GE.AND P6, PT, R16, R3.reuse, PT ;  /* 0x000000031000720c */ /* 0x080fe20003fc6270 */
[----:B------:R-:W-:Y:S01]  /*b550*/  STL [R1+0x80], R222 ;  /* 0x000080de01007387 */ /* 0x000fe20000100800 */
[-C--:B------:R-:W-:Y:S01]  /*b560*/  ISETP.GE.AND P2, PT, R18, R3.reuse, PT ;  /* 0x000000031200720c */ /* 0x080fe20003f46270 */
[----:B------:R-:W-:Y:S01]  /*b570*/  IMAD.WIDE.U32 R26, R4, -0x2daee0ad, RZ ;  /* 0xd2511f53041a7825 */ /* 0x000fe200078e00ff */
[-C--:B------:R-:W-:Y:S01]  /*b580*/  ISETP.GE.AND P4, PT, R17, R3.reuse, PT ;  /* 0x000000031100720c */ /* 0x080fe20003f86270 */
[----:B------:R-:W-:Y:S01]  /*b590*/  STL [R1+0x7c], R221 ;  /* 0x00007cdd01007387 */ /* 0x000fe20000100800 */
[----:B------:R-:W-:Y:S02]  /*b5a0*/  ISETP.GE.AND P1, PT, R0, R3, PT ;  /* 0x000000030000720c */ /* 0x000fe40003f26270 */
[----:B------:R-:W-:Y:S01]  /*b5b0*/  LOP3.LUT R5, R11, UR13, R20, 0x96, !PT ;  /* 0x0000000d0b057c12 */ /* 0x000fe2000f8e9614 */
[----:B------:R-:W-:Y:S01]  /*b5c0*/  STL [R1+0x78], R220 ;  /* 0x000078dc01007387 */ /* 0x000fe20000100800 */
[----:B------:R-:W-:-:S02]  /*b5d0*/  LOP3.LUT R4, R27, UR5, R10, 0x96, !PT ;  /* 0x000000051b047c12 */ /* 0x000fc4000f8e960a */
[----:B-1----:R-:W-:Y:S01]  /*b5e0*/  FMNMX.FTZ R3, R2, R8, !PT ;  /* 0x0000000802037209 */ /* 0x002fe20007810000 */
[----:B------:R-:W-:Y:S01]  /*b5f0*/  IMAD.WIDE.U32 R20, R5, -0x326172a9, RZ ;  /* 0xcd9e8d5705147825 */ /* 0x000fe200078e00ff */
[----:B------:R-:W-:Y:S01]  /*b600*/  FSEL R201, R38, -INF , !P3 ;  /* 0xff80000026c97808 */ /* 0x000fe20005800000 */
[----:B------:R-:W-:Y:S01]  /*b610*/  STL [R1+0x74], R219 ;  /* 0x000074db01007387 */ /* 0x000fe20000100800 */
[----:B--2---:R-:W-:Y:S01]  /*b620*/  FMNMX.FTZ R2, R7, R9, !PT ;  /* 0x0000000907027209 */ /* 0x004fe20007810000 */
[----:B------:R-:W-:Y:S01]  /*b630*/  IMAD.WIDE.U32 R4, R4, -0x326172a9, RZ ;  /* 0xcd9e8d5704047825 */ /* 0x000fe200078e00ff */
[----:B------:R-:W-:Y:S01]  /*b640*/  FSEL R194, R28, -INF , !P5 ;  /* 0xff8000001cc27808 */ /* 0x000fe20006800000 */
[----:B------:R-:W1:Y:S01]  /*b650*/  SHFL.BFLY PT, R9, R3, 0x1, 0x1f ;  /* 0x0c201f0003097f89 */ /* 0x000e6200000e0000 */
[----:B------:R-:W-:Y:S02]  /*b660*/  FSEL R205, R31, -INF , !P0 ;  /* 0xff8000001fcd7808 */ /* 0x000fe40004000000 */
[----:B------:R-:W-:Y:S01]  /*b670*/  FSEL R75, R32, -INF , !P6 ;  /* 0xff800000204b7808 */ /* 0x000fe20007000000 */
[----:B------:R-:W2:Y:S01]  /*b680*/  SHFL.BFLY PT, R10, R2, 0x1, 0x1f ;  /* 0x0c201f00020a7f89 */ /* 0x000ea200000e0000 */
[----:B------:R-:W-:-:S02]  /*b690*/  ISETP.GE.AND P3, PT, R16, R6, PT ;  /* 0x000000061000720c */ /* 0x000fc40003f66270 */
[-C--:B------:R-:W-:Y:S01]  /*b6a0*/  ISETP.GE.AND P5, PT, R18, R6.reuse, PT ;  /* 0x000000061200720c */ /* 0x080fe20003fa6270 */
[----:B------:R-:W-:Y:S01]  /*b6b0*/  STL [R1+0x70], R218 ;  /* 0x000070da01007387 */ /* 0x000fe20000100800 */
[-C--:B------:R-:W-:Y:S02]  /*b6c0*/  ISETP.GE.AND P0, PT, R17, R6.reuse, PT ;  /* 0x000000061100720c */ /* 0x080fe40003f06270 */
[----:B------:R-:W-:Y:S01]  /*b6d0*/  ISETP.GE.AND P6, PT, R0, R6, PT ;  /* 0x000000060000720c */ /* 0x000fe20003fc6270 */
[----:B------:R-:W-:Y:S01]  /*b6e0*/  STL [R1+0x6c], R217 ;  /* 0x00006cd901007387 */ /* 0x000fe20000100800 */
[----:B------:R-:W-:Y:S02]  /*b6f0*/  FMNMX.FTZ R6, R138, R125, !PT ;  /* 0x0000007d8a067209 */ /* 0x000fe40007810000 */
[----:B------:R-:W-:Y:S01]  /*b700*/  LOP3.LUT R0, R5, UR22, R20, 0x96, !PT ;  /* 0x0000001605007c12 */ /* 0x000fe2000f8e9614 */
[----:B------:R-:W-:Y:S01]  /*b710*/  STL [R1+0x68], R216 ;  /* 0x000068d801007387 */ /* 0x000fe20000100800 */
[----:B------:R-:W-:-:S02]  /*b720*/  LOP3.LUT R7, R4, 0xffff, RZ, 0xc0, !PT ;  /* 0x0000ffff04077812 */ /* 0x000fc400078ec0ff */
[----:B------:R-:W-:Y:S01]  /*b730*/  FMNMX.FTZ R5, R132, R6, !PT ;  /* 0x0000000684057209 */ /* 0x000fe20007810000 */
[----:B------:R-:W-:Y:S01]  /*b740*/  STL [R1+0x64], R215 ;  /* 0x000064d701007387 */ /* 0x000fe20000100800 */
[----:B------:R-:W-:Y:S02]  /*b750*/  LOP3.LUT R8, R4, 0xff, RZ, 0xc0, !PT ;  /* 0x000000ff04087812 */ /* 0x000fe400078ec0ff */
[--C-:B------:R-:W-:Y:S01]  /*b760*/  SHF.R.U32.HI R11, RZ, 0x10, R4.reuse ;  /* 0x00000010ff0b7819 */ /* 0x100fe20000011604 */
[----:B------:R-:W-:Y:S01]  /*b770*/  STL [R1+0x60], R212 ;  /* 0x000060d401007387 */ /* 0x000fe20000100800 */
[----:B------:R-:W-:Y:S02]  /*b780*/  SHF.R.U32.HI R12, RZ, 0x18, R4 ;  /* 0x00000018ff0c7819 */ /* 0x000fe40000011604 */
[----:B------:R-:W-:Y:S01]  /*b790*/  FMNMX.FTZ R4, R128, R5, !PT ;  /* 0x0000000580047209 */ /* 0x000fe20007810000 */
[----:B------:R-:W-:Y:S01]  /*b7a0*/  STL [R1+0xa4], R238 ;  /* 0x0000a4ee01007387 */ /* 0x000fe20000100800 */
[----:B------:R-:W-:-:S02]  /*b7b0*/  SHF.R.U32.HI R6, RZ, 0x8, R7 ;  /* 0x00000008ff067819 */ /* 0x000fc40000011607 */
[----:B------:R-:W-:Y:S01]  /*b7c0*/  FMNMX.FTZ R4, R126, R4, !PT ;  /* 0x000000047e047209 */ /* 0x000fe20007810000 */
[----:B------:R-:W-:Y:S01]  /*b7d0*/  IMAD.MOV.U32 R36, RZ, RZ, R23 ;  /* 0x000000ffff247224 */ /* 0x000fe200078e0017 */
[----:B------:R-:W-:Y:S01]  /*b7e0*/  PRMT R13, R8, 0x5410, R6 ;  /* 0x00005410080d7816 */ /* 0x000fe20000000006 */
[----:B------:R-:W3:Y:S01]  /*b7f0*/  LDSM.16.MT88.4 R16, [R213+0x4000] ;  /* 0x00400000d510783b */ /* 0x000ee20000004200 */
[----:B------:R-:W-:Y:S02]  /*b800*/  FMNMX.FTZ R5, R137, R129, !PT ;  /* 0x0000008189057209 */ /* 0x000fe40007810000 */
[----:B------:R-:W-:Y:S01]  /*b810*/  FMNMX.FTZ R6, R139, R4, !PT ;  /* 0x000000048b067209 */ /* 0x000fe20007810000 */
[----:B------:R-:W4:Y:S01]  /*b820*/  LDSM.16.MT88.4 R28, [R214+0x4000] ;  /* 0x00400000d61c783b */ /* 0x000f220000004200 */
[----:B------:R-:W-:Y:S02]  /*b830*/  LOP3.LUT R4, R0, 0xffff, RZ, 0xc0, !PT ;  /* 0x0000ffff00047812 */ /* 0x000fe400078ec0ff */
[----:B------:R-:W-:-:S02]  /*b840*/  FMNMX.FTZ R5, R135, R5, !PT ;  /* 0x0000000587057209 */ /* 0x000fc40007810000 */
[----:B------:R-:W-:Y:S02]  /*b850*/  FMNMX.FTZ R7, R175, R6, !PT ;  /* 0x00000006af077209 */ /* 0x000fe40007810000 */
[----:B-1----:R-:W-:Y:S02]  /*b860*/  FMNMX.FTZ R127, R3, R9, !PT ;  /* 0x00000009037f7209 */ /* 0x002fe40007810000 */
[----:B------:R-:W-:Y:S02]  /*b870*/  SHF.R.U32.HI R6, RZ, 0x8, R4 ;  /* 0x00000008ff067819 */ /* 0x000fe40000011604 */
[----:B------:R-:W-:Y:S01]  /*b880*/  FMNMX.FTZ R3, R131, R5, !PT ;  /* 0x0000000583037209 */ /* 0x000fe20007810000 */
[----:B------:R1:W-:Y:S01]  /*b890*/  STL [R1+0x90], R127 ;  /* 0x0000907f01007387 */ /* 0x0003e20000100800 */
[----:B------:R-:W-:Y:S02]  /*b8a0*/  FMNMX.FTZ R4, R174, R7, !PT ;  /* 0x00000007ae047209 */ /* 0x000fe40007810000 */
[----:B------:R-:W-:-:S02]  /*b8b0*/  FMNMX.FTZ R5, R130, R3, !PT ;  /* 0x0000000382057209 */ /* 0x000fc40007810000 */
[----:B------:R-:W-:Y:S01]  /*b8c0*/  FMNMX.FTZ R3, R173, R4, !PT ;  /* 0x00000004ad037209 */ /* 0x000fe20007810000 */
[C---:B------:R-:W-:Y:S01]  /*b8d0*/  FMUL.FTZ R4, R127.reuse, UR33 ;  /* 0x000000217f047c20 */ /* 0x040fe20008410000 */
[----:B------:R-:W-:Y:S02]  /*b8e0*/  FSEL R197, R34, -INF , !P3 ;  /* 0xff80000022c57808 */ /* 0x000fe40005800000 */
[----:B------:R-:W-:Y:S02]  /*b8f0*/  FMNMX.FTZ R3, R104, R3, !PT ;  /* 0x0000000368037209 */ /* 0x000fe40007810000 */
[----:B------:R-:W-:Y:S02]  /*b900*/  FSETP.NEU.FTZ.AND P3, PT, R127, -INF , PT ;  /* 0xff8000007f00780b */ /* 0x000fe40003f7d000 */
[----:B--2---:R-:W-:Y:S02]  /*b910*/  FMNMX.FTZ R103, R2, R10, !PT ;  /* 0x0000000a02677209 */ /* 0x004fe40007810000 */
[----:B------:R-:W-:-:S02]  /*b920*/  FMNMX.FTZ R2, R178, R5, !PT ;  /* 0x00000005b2027209 */ /* 0x000fc40007810000 */
[----:B------:R-:W-:Y:S02]  /*b930*/  LOP3.LUT R11, R11, 0xff, RZ, 0xc0, !PT ;  /* 0x000000ff0b0b7812 */ /* 0x000fe400078ec0ff */
[----:B------:R-:W-:Y:S02]  /*b940*/  FMNMX.FTZ R3, R105, R3, !PT ;  /* 0x0000000369037209 */ /* 0x000fe40007810000 */
[----:B------:R-:W-:Y:S02]  /*b950*/  LOP3.LUT R8, R0, 0xff, RZ, 0xc0, !PT ;  /* 0x000000ff00087812 */ /* 0x000fe400078ec0ff */
[----:B------:R-:W-:Y:S02]  /*b960*/  FSEL R15, R4, RZ, P3 ;  /* 0x000000ff040f7208 */ /* 0x000fe40001800000 */
[----:B------:R-:W-:Y:S02]  /*b970*/  SHF.R.U32.HI R4, RZ, 0x10, R0 ;  /* 0x00000010ff047819 */ /* 0x000fe40000011600 */
[----:B------:R-:W-:-:S02]  /*b980*/  FMNMX.FTZ R2, R179, R2, !PT ;  /* 0x00000002b3027209 */ /* 0x000fc40007810000 */
[----:B------:R-:W-:Y:S02]  /*b990*/  PRMT R11, R11, 0x5410, R12 ;  /* 0x000054100b0b7816 */ /* 0x000fe4000000000c */
[----:B------:R-:W-:Y:S02]  /*b9a0*/  FMNMX.FTZ R3, R108, R3, !PT ;  /* 0x000000036c037209 */ /* 0x000fe40007810000 */
[----:B------:R-:W-:Y:S02]  /*b9b0*/  PRMT R12, R8, 0x5410, R6 ;  /* 0x00005410080c7816 */ /* 0x000fe40000000006 */
[----:B------:R-:W-:Y:S02]  /*b9c0*/  LOP3.LUT R6, R4, 0xff, RZ, 0xc0, !PT ;  /* 0x000000ff04067812 */ /* 0x000fe400078ec0ff */
[----:B------:R-:W-:Y:S02]  /*b9d0*/  FMNMX.FTZ R4, R176, R2, !PT ;  /* 0x00000002b0047209 */ /* 0x000fe40007810000 */
[----:B------:R-:W-:Y:S01]  /*b9e0*/  FMNMX.FTZ R2, R109, R3, !PT ;  /* 0x000000036d027209 */ /* 0x000fe20007810000 */
[--C-:B------:R-:W-:Y:S01]  /*b9f0*/  FFMA.FTZ R3, R77, UR33, -R15.reuse ;  /* 0x000000214d037c23 */ /* 0x100fe2000801080f */
[----:B------:R-:W-:Y:S01]  /*ba00*/  SHF.R.U32.HI R7, RZ, 0x18, R0 ;  /* 0x00000018ff077819 */ /* 0x000fe20000011600 */
[----:B------:R-:W-:Y:S01]  /*ba10*/  FFMA.FTZ R0, R78, UR33, -R15 ;  /* 0x000000214e007c23 */ /* 0x000fe2000801080f */
[----:B------:R-:W-:-:S02]  /*ba20*/  FMNMX.FTZ R5, R181, R2, !PT ;  /* 0x00000002b5057209 */ /* 0x000fc40007810000 */
[----:B------:R-:W2:Y:S01]  /*ba30*/  MUFU.EX2 R2, R3 ;  /* 0x0000000300027308 */ /* 0x000ea20000000800 */
[----:B------:R-:W-:Y:S02]  /*ba40*/  FSEL R86, R33, -INF , !P2 ;  /* 0xff80000021567808 */ /* 0x000fe40005000000 */
[----:B------:R-:W-:Y:S02]  /*ba50*/  FSETP.NEU.FTZ.AND P2, PT, R103, -INF , PT ;  /* 0xff8000006700780b */ /* 0x000fe40003f5d000 */
[----:B------:R-:W-:Y:S02]  /*ba60*/  FMNMX.FTZ R4, R177, R4, !PT ;  /* 0x00000004b1047209 */ /* 0x000fe40007810000 */
[----:B------:R-:W-:Y:S01]  /*ba70*/  FSEL R85, R52, -INF , !P4 ;  /* 0xff80000034557808 */ /* 0x000fe20006000000 */
[----:B------:R3:W-:Y:S01]  /*ba80*/  MUFU.EX2 R56, R0 ;  /* 0x0000000000387308 */ /* 0x0007e20000000800 */
[----:B------:R-:W-:Y:S02]  /*ba90*/  FSEL R84, R53, -INF , !P1 ;  /* 0xff80000035547808 */ /* 0x000fe40004800000 */
[----:B------:R-:W-:Y:S01]  /*baa0*/  FSEL R198, R35, -INF , !P5 ;  /* 0xff80000023c67808 */ /* 0x000fe20006800000 */
[----:B--2---:R2:W-:Y:S01]  /*bab0*/  STL [R1+0x58], R2 ;  /* 0x0000580201007387 */ /* 0x0045e20000100800 */
[----:B---3--:R-:W-:-:S05]  /*bac0*/  FMUL.FTZ R0, R103, UR33 ;  /* 0x0000002167007c20 */ /* 0x008fca0008410000 */
[----:B------:R-:W-:Y:S02]  /*bad0*/  FSEL R20, R0, RZ, P2 ;  /* 0x000000ff00147208 */ /* 0x000fe40001000000 */
[----:B------:R-:W-:Y:S02]  /*bae0*/  FSEL R0, R127, RZ, P3 ;  /* 0x000000ff7f007208 */ /* 0x000fe40001800000 */
[----:B-1----:R-:W3:Y:S01]  /*baf0*/  LDL.LU R127, [R1+0x58] ;  /* 0x00005800017f7983 */ /* 0x002ee20000300800 */
[----:B------:R-:W-:Y:S01]  /*bb00*/  FFMA.FTZ R3, R120, UR33, -R20 ;  /* 0x0000002178037c23 */ /* 0x000fe20008010814 */
[----:B------:R-:W-:Y:S02]  /*bb10*/  IMAD.MOV.U32 R23, RZ, RZ, R229 ;  /* 0x000000ffff177224 */ /* 0x000fe400078e00e5 */
[----:B------:R-:W-:Y:S01]  /*bb20*/  FADD.FTZ R9, R136, -R0 ;  /* 0x8000000088097221 */ /* 0x000fe20000010000 */
[----:B------:R-:W-:Y:S02]  /*bb30*/  PRMT R229, R225, 0x7054, R225 ;  /* 0x00007054e1e57816 */ /* 0x000fe400000000e1 */
[----:B------:R-:W-:-:S02]  /*bb40*/  PRMT R10, R6, 0x5410, R7 ;  /* 0x00005410060a7816 */ /* 0x000fc40000000007 */
[----:B--2---:R-:W-:Y:S02]  /*bb50*/  FMNMX.FTZ R2, R182, R4, !PT ;  /* 0x00000004b6027209 */ /* 0x004fe40007810000 */
[----:B------:R-:W-:Y:S01]  /*bb60*/  FMNMX.FTZ R4, R185, R5, !PT ;  /* 0x00000005b9047209 */ /* 0x000fe20007810000 */
[----:B------:R-:W-:Y:S01]  /*bb70*/  FFMA.FTZ R5, R121, UR33, -R15 ;  /* 0x0000002179057c23 */ /* 0x000fe2000801080f */
[----:B------:R-:W-:Y:S02]  /*bb80*/  FMNMX.FTZ R0, R183, R2, !PT ;  /* 0x00000002b7007209 */ /* 0x000fe40007810000 */
[----:B------:R-:W1:Y:S02]  /*bb90*/  MUFU.EX2 R2, R3 ;  /* 0x0000000300027308 */ /* 0x000e640000000800 */
[----:B------:R-:W-:Y:S01]  /*bba0*/  FMNMX.FTZ R0, R110, R0, !PT ;  /* 0x000000006e007209 */ /* 0x000fe20007810000 */
[----:B-1----:R1:W-:Y:S01]  /*bbb0*/  STL [R1+0x54], R2 ;  /* 0x0000540201007387 */ /* 0x0023e20000100800 */
[----:B------:R-:W-:-:S03]  /*bbc0*/  FFMA.FTZ R3, R79, UR33, -R20 ;  /* 0x000000214f037c23 */ /* 0x000fc60008010814 */
[----:B------:R-:W-:Y:S01]  /*bbd0*/  STL [R1+0x94], R103 ;  /* 0x0000946701007387 */ /* 0x000fe20000100800 */
[----:B------:R2:W-:Y:S02]  /*bbe0*/  MUFU.EX2 R221, R3 ;  /* 0x0000000300dd7308 */ /* 0x0005e40000000800 */
[----:B--2---:R-:W-:-:S06]  /*bbf0*/  FMNMX.FTZ R3, R111, R0, !PT ;  /* 0x000000006f037209 */ /* 0x004fcc0007810000 */
[----:B------:R2:W-:Y:S01]  /*bc00*/  MUFU.EX2 R215, R5 ;  /* 0x0000000500d77308 */ /* 0x0005e20000000800 */
[----:B------:R-:W-:Y:S02]  /*bc10*/  HSET2.LE.AND R0, R13, R229, PT ;  /* 0x000000e50d007233 */ /* 0x000fe40003803000 */
[----:B-1----:R-:W-:Y:S02]  /*bc20*/  FMNMX.FTZ R2, R88, R4, !PT ;  /* 0x0000000458027209 */ /* 0x002fe40007810000 */
[----:B------:R-:W-:Y:S02]  /*bc30*/  FSEL R4, R103, RZ, P2 ;  /* 0x000000ff67047208 */ /* 0x000fe40001000000 */
[----:B------:R-:W-:-:S03]  /*bc40*/  FMNMX.FTZ R2, R89, R2, !PT ;  /* 0x0000000259027209 */ /* 0x000fc60007810000 */
[----:B------:R-:W-:Y:S01]  /*bc50*/  FADD.FTZ R8, R76, -R4 ;  /* 0x800000044c087221 */ /* 0x000fe20000010000 */
[----:B------:R-:W-:Y:S02]  /*bc60*/  FMNMX.FTZ R2, R203, R2, !PT ;  /* 0x00000002cb027209 */ /* 0x000fe40007810000 */
[----:B------:R-:W-:Y:S02]  /*bc70*/  FMNMX.FTZ R4, R186, R3, !PT ;  /* 0x00000003ba047209 */ /* 0x000fe40007810000 */
[----:B------:R-:W-:Y:S02]  /*bc80*/  FMNMX.FTZ R3, R204, R2, !PT ;  /* 0x00000002cc037209 */ /* 0x000fe40007810000 */
[----:B---3--:R-:W-:Y:S01]  /*bc90*/  F2FP.BF16.F32.PACK_AB R2, R127, R56 ;  /* 0x000000387f02723e */ /* 0x008fe200000010ff */
[----:B------:R1:W-:Y:S04]  /*bca0*/  STL [R1+0x98], R127 ;  /* 0x0000987f01007387 */ /* 0x0003e80000100800 */
[----:B-1----:R-:W3:Y:S01]  /*bcb0*/  LDL.LU R127, [R1+0x54] ;  /* 0x00005400017f7983 */ /* 0x002ee20000300800 */
[----:B------:R-:W-:Y:S01]  /*bcc0*/  FMNMX.FTZ R4, R187, R4, !PT ;  /* 0x00000004bb047209 */ /* 0x000fe20007810000 */
[----:B------:R-:W-:Y:S01]  /*bcd0*/  FMUL.FTZ R9, R9, UR33 ;  /* 0x0000002109097c20 */ /* 0x000fe20008410000 */
[----:B--2---:R-:W-:Y:S01]  /*bce0*/  FMNMX.FTZ R5, R202, R3, !PT ;  /* 0x00000003ca057209 */ /* 0x004fe20007810000 */
[----:B------:R-:W-:Y:S01]  /*bcf0*/  IMAD.WIDE.U32 R32, R242, -0x326172a9, RZ ;  /* 0xcd9e8d57f2207825 */ /* 0x000fe200078e00ff */
[----:B------:R-:W-:Y:S01]  /*bd00*/  FMNMX.FTZ R3, R90, R4, !PT ;  /* 0x000000045a037209 */ /* 0x000fe20007810000 */
[----:B------:R-:W-:Y:S01]  /*bd10*/  UIADD3 UR10, UR35, 0x1, URZ ;  /* 0x00000001230a7890 */ /* 0x000fe2000fffe03f */
[----:B------:R-:W-:Y:S01]  /*bd20*/  LOP3.LUT R6, R0, R2, RZ, 0xc0, !PT ;  /* 0x0000000200067212 */ /* 0x000fe200078ec0ff */
[----:B------:R-:W-:Y:S01]  /*bd30*/  FFMA.FTZ R2, R123, UR33, -R15 ;  /* 0x000000217b027c23 */ /* 0x000fe2000801080f */
[----:B------:R-:W-:Y:S01]  /*bd40*/  FMNMX.FTZ R4, R81, R5, !PT ;  /* 0x0000000551047209 */ /* 0x000fe20007810000 */
[----:B------:R-:W-:Y:S01]  /*bd50*/  FFMA.FTZ R5, R122, UR33, -R20 ;  /* 0x000000217a057c23 */ /* 0x000fe20008010814 */
[----:B------:R-:W-:Y:S01]  /*bd60*/  FMNMX.FTZ R3, R91, R3, !PT ;  /* 0x000000035b037209 */ /* 0x000fe20007810000 */
[----:B------:R-:W-:Y:S01]  /*bd70*/  MUFU.EX2 R58, R2 ;  /* 0x00000002003a7308 */ /* 0x000fe20000000800 */
[----:B------:R-:W-:Y:S01]  /*bd80*/  FMNMX.FTZ R4, R211, R4, !PT ;  /* 0x00000004d3047209 */ /* 0x000fe20007810000 */
[----:B------:R-:W-:Y:S01]  /*bd90*/  IMAD.MOV.U32 R64, RZ, RZ, R36 ;  /* 0x000000ffff407224 */ /* 0x000fe200078e0024 */
[----:B------:R-:W-:-:S02]  /*bda0*/  HSET2.LE.AND R0, R11, R229, PT ;  /* 0x000000e50b007233 */ /* 0x000fc40003803000 */
[----:B------:R-:W-:Y:S01]  /*bdb0*/  FMNMX.FTZ R3, R206, R3, !PT ;  /* 0x00000003ce037209 */ /* 0x000fe20007810000 */
[----:B------:R-:W-:Y:S01]  /*bdc0*/  IMAD.MOV.U32 R65, RZ, RZ, R64 ;  /* 0x000000ffff417224 */ /* 0x000fe200078e0040 */
[----:B------:R-:W-:Y:S01]  /*bdd0*/  FMNMX.FTZ R4, R226, R4, !PT ;  /* 0x00000004e2047209 */ /* 0x000fe20007810000 */
[----:B------:R1:W-:Y:S01]  /*bde0*/  MUFU.EX2 R103, R5 ;  /* 0x0000000500677308 */ /* 0x0003e20000000800 */
[----:B------:R-:W-:Y:S01]  /*bdf0*/  FSEL R136, R54, -INF , !P0 ;  /* 0xff80000036887808 */ /* 0x000fe20004000000 */
[----:B------:R-:W-:Y:S02]  /*be00*/  IMAD.MOV.U32 R64, RZ, RZ, R23 ;  /* 0x000000ffff407224 */ /* 0x000fe400078e0017 */
[----:B------:R-:W-:Y:S02]  /*be10*/  IMAD.MOV.U32 R224, RZ, RZ, R65 ;  /* 0x000000ffffe07224 */ /* 0x000fe400078e0041 */
[----:B------:R-:W-:Y:S02]  /*be20*/  IMAD.MOV.U32 R223, RZ, RZ, R64 ;  /* 0x000000ffffdf7224 */ /* 0x000fe400078e0040 */
[----:B------:R-:W2:Y:S01]  /*be30*/  MUFU.EX2 R123, R9 ;  /* 0x00000009007b7308 */ /* 0x000ea20000000800 */
[----:B-1----:R-:W-:Y:S01]  /*be40*/  FFMA.FTZ R5, R124, UR33, -R20 ;  /* 0x000000217c057c23 */ /* 0x002fe20008010814 */
[----:B------:R-:W-:-:S06]  /*be50*/  FSEL R124, R55, -INF , !P6 ;  /* 0xff800000377c7808 */ /* 0x000fcc0007000000 */
[----:B------:R1:W-:Y:S01]  /*be60*/  MUFU.EX2 R236, R5 ;  /* 0x0000000500ec7308 */ /* 0x0003e20000000800 */
        /* <DEDUP_REMOVED lines=8> */
[----:B---3--:R-:W-:Y:S01]  /*bef0*/  F2FP.BF16.F32.PACK_AB R2, R221, R127 ;  /* 0x0000007fdd02723e */ /* 0x008fe200000010ff */
[----:B------:R-:W-:Y:S03]  /*bf00*/  STL [R1+0xa0], R127 ;  /* 0x0000a07f01007387 */ /* 0x000fe60000100800 */
[----:B------:R-:W-:Y:S01]  /*bf10*/  LOP3.LUT R7, R0, R2, RZ, 0xc0, !PT ;  /* 0x0000000200077212 */ /* 0x000fe200078ec0ff */
[----:B------:R-:W-:Y:S01]  /*bf20*/  STL [R1+0x9c], R221 ;  /* 0x00009cdd01007387 */ /* 0x000fe20000100800 */
[----:B------:R-:W-:-:S02]  /*bf30*/  FMNMX.FTZ R0, R208, R3, !PT ;  /* 0x00000003d0007209 */ /* 0x000fc40007810000 */
[----:B------:R-:W-:Y:S02]  /*bf40*/  FMNMX.FTZ R3, R210, R4, !PT ;  /* 0x00000004d2037209 */ /* 0x000fe40007810000 */
[----:B------:R-:W-:Y:S02]  /*bf50*/  FMNMX.FTZ R2, R82, R0, !PT ;  /* 0x0000000052027209 */ /* 0x000fe40007810000 */
[----:B------:R-:W-:Y:S02]  /*bf60*/  FMNMX.FTZ R4, R209, R3, !PT ;  /* 0x00000003d1047209 */ /* 0x000fe40007810000 */
[----:B------:R-:W-:Y:S02]  /*bf70*/  FMNMX.FTZ R3, R83, R2, !PT ;  /* 0x0000000253037209 */ /* 0x000fe40007810000 */
[----:B------:R-:W-:Y:S02]  /*bf80*/  FMNMX.FTZ R4, R199, R4, !PT ;  /* 0x00000004c7047209 */ /* 0x000fe40007810000 */
[----:B------:R-:W-:-:S02]  /*bf90*/  HSET2.LE.AND R0, R12, R229, PT ;  /* 0x000000e50c007233 */ /* 0x000fc40003803000 */
[----:B------:R-:W-:Y:S02]  /*bfa0*/  F2FP.BF16.F32.PACK_AB R2, R58, R215 ;  /* 0x000000d73a02723e */ /* 0x000fe400000010ff */
[----:B------:R-:W-:Y:S02]  /*bfb0*/  FMNMX.FTZ R3, R231, R3, !PT ;  /* 0x00000003e7037209 */ /* 0x000fe40007810000 */
[----:B-1----:R-:W-:Y:S02]  /*bfc0*/  FMNMX.FTZ R5, R192, R4, !PT ;  /* 0x00000004c0057209 */ /* 0x002fe40007810000 */
[----:B------:R-:W-:Y:S01]  /*bfd0*/  LOP3.LUT R4, R0, R2, RZ, 0xc0, !PT ;  /* 0x0000000200047212 */ /* 0x000fe200078ec0ff */
[----:B------:R-:W-:Y:S01]  /*bfe0*/  FMUL.FTZ R2, R8, UR33 ;  /* 0x0000002108027c20 */ /* 0x000fe20008410000 */
[----:B------:R-:W-:Y:S02]  /*bff0*/  FMNMX.FTZ R0, R232, R3, !PT ;  /* 0x00000003e8007209 */ /* 0x000fe40007810000 */
[----:B------:R-:W-:Y:S01]  /*c000*/  FMNMX.FTZ R3, R75, R5, !PT ;  /* 0x000000054b037209 */ /* 0x000fe20007810000 */
[----:B------:R1:W2:Y:S01]  /*c010*/  MUFU.EX2 R122, R2 ;  /* 0x00000002007a7308 */ /* 0x0002a20000000800 */
[----:B------:R-:W-:-:S02]  /*c020*/  FMNMX.FTZ R0, R228, R0, !PT ;  /* 0x00000000e4007209 */ /* 0x000fc40007810000 */
[----:B------:R-:W-:Y:S02]  /*c030*/  FMNMX.FTZ R3, R86, R3, !PT ;  /* 0x0000000356037209 */ /* 0x000fe40007810000 */
[----:B------:R-:W-:Y:S02]  /*c040*/  LOP3.LUT R12, R21, UR12, R14, 0x96, !PT ;  /* 0x0000000c150c7c12 */ /* 0x000fe4000f8e960e */
[----:B------:R-:W-:-:S04]  /*c050*/  FMNMX.FTZ R3, R194, R3, !PT ;  /* 0x00000003c2037209 */ /* 0x000fc80007810000 */
[----:B------:R-:W-:-:S04]  /*c060*/  FMNMX.FTZ R3, R195, R3, !PT ;  /* 0x00000003c3037209 */ /* 0x000fc80007810000 */
[----:B------:R-:W-:Y:S02]  /*c070*/  FMNMX.FTZ R3, R85, R3, !PT ;  /* 0x0000000355037209 */ /* 0x000fe40007810000 */
[----:B-1----:R-:W-:Y:S01]  /*c080*/  FMNMX.FTZ R2, R227, R0, !PT ;  /* 0x00000000e3027209 */ /* 0x002fe20007810000 */
[-C--:B--2---:R-:W-:Y:S01]  /*c090*/  FMUL.FTZ R142, R142, R122.reuse ;  /* 0x0000007a8e8e7220 */ /* 0x084fe20000410000 */
[----:B------:R-:W-:Y:S01]  /*c0a0*/  HSET2.LE.AND R0, R10, R229, PT ;  /* 0x000000e50a007233 */ /* 0x000fe20003803000 */
[----:B------:R-:W-:Y:S01]  /*c0b0*/  FMUL.FTZ R143, R143, R122 ;  /* 0x0000007a8f8f7220 */ /* 0x000fe20000410000 */
[----:B------:R-:W-:Y:S01]  /*c0c0*/  FMNMX.FTZ R5, R201, R2, !PT ;  /* 0x00000002c9057209 */ /* 0x000fe20007810000 */
[-C--:B------:R-:W-:Y:S01]  /*c0d0*/  FMUL.FTZ R154, R154, R122.reuse ;  /* 0x0000007a9a9a7220 */ /* 0x080fe20000410000 */
[----:B------:R-:W-:Y:S01]  /*c0e0*/  F2FP.BF16.F32.PACK_AB R2, R236, R103 ;  /* 0x00000067ec02723e */ /* 0x000fe200000010ff */
[-C--:B------:R-:W-:Y:S01]  /*c0f0*/  FMUL.FTZ R155, R155, R122.reuse ;  /* 0x0000007a9b9b7220 */ /* 0x080fe20000410000 */
[----:B------:R-:W-:Y:S01]  /*c100*/  FMNMX.FTZ R8, R200, R5, !PT ;  /* 0x00000005c8087209 */ /* 0x000fe20007810000 */
[-C--:B------:R-:W-:Y:S01]  /*c110*/  FMUL.FTZ R158, R158, R122.reuse ;  /* 0x0000007a9e9e7220 */ /* 0x080fe20000410000 */
[----:B------:R-:W-:Y:S01]  /*c120*/  FMNMX.FTZ R3, R84, R3, !PT ;  /* 0x0000000354037209 */ /* 0x000fe20007810000 */
[----:B------:R-:W-:Y:S01]  /*c130*/  FMUL.FTZ R159, R159, R122 ;  /* 0x0000007a9f9f7220 */ /* 0x000fe20000410000 */
[----:B------:R-:W-:Y:S01]  /*c140*/  LOP3.LUT R5, R0, R2, RZ, 0xc0, !PT ;  /* 0x0000000200057212 */ /* 0x000fe200078ec0ff */
[----:B------:R-:W-:Y:S01]  /*c150*/  FMUL.FTZ R166, R166, R122 ;  /* 0x0000007aa6a67220 */ /* 0x000fe20000410000 */
[----:B------:R-:W-:Y:S01]  /*c160*/  FMNMX.FTZ R0, R197, R8, !PT ;  /* 0x00000008c5007209 */ /* 0x000fe20007810000 */
[----:B------:R-:W-:Y:S01]  /*c170*/  FMUL.FTZ R167, R167, R122 ;  /* 0x0000007aa7a77220 */ /* 0x000fe20000410000 */
[----:B------:R-:W1:Y:S01]  /*c180*/  SHFL.BFLY PT, R8, R3, 0x2, 0x1f ;  /* 0x0c401f0003087f89 */ /* 0x000e6200000e0000 */
[----:B------:R-:W-:-:S02]  /*c190*/  LOP3.LUT R2, R33, R101, RZ, 0x3c, !PT ;  /* 0x0000006521027212 */ /* 0x000fc400078e3cff */
[----:B------:R-:W-:Y:S01]  /*c1a0*/  FMNMX.FTZ R0, R198, R0, !PT ;  /* 0x00000000c6007209 */ /* 0x000fe20007810000 */
[----:B------:R-:W-:Y:S02]  /*c1b0*/  HMMA.16816.F32.BF16 R48, R4, R16, R140 ;  /* 0x000000100430723c */ /* 0x000fe4000004188c */
[----:B------:R-:W-:Y:S01]  /*c1c0*/  IMAD.WIDE.U32 R62, R2, -0x2daee0ad, RZ ;  /* 0xd2511f53023e7825 */ /* 0x000fe200078e00ff */
[----:B------:R-:W-:-:S03]  /*c1d0*/  FMNMX.FTZ R0, R207, R0, !PT ;  /* 0x00000000cf007209 */ /* 0x000fc60007810000 */
[C---:B------:R-:W-:Y:S01]  /*c1e0*/  HMMA.16816.F32.BF16 R44, R4.reuse, R18, R152 ;  /* 0x00000012042c723c */ /* 0x040fe20000041898 */
[----:B------:R-:W-:Y:S02]  /*c1f0*/  FMNMX.FTZ R0, R205, R0, !PT ;  /* 0x00000000cd007209 */ /* 0x000fe40007810000 */
[----:B------:R-:W-:Y:S02]  /*c200*/  LOP3.LUT R2, R63, UR19, R72, 0x96, !PT ;  /* 0x000000133f027c12 */ /* 0x000fe4000f8e9648 */
[----:B------:R-:W-:Y:S01]  /*c210*/  FMNMX.FTZ R0, R136, R0, !PT ;  /* 0x0000000088007209 */ /* 0x000fe20007810000 */
[----:B----4-:R-:W-:Y:S02]  /*c220*/  HMMA.16816.F32.BF16 R40, R4, R28, R156 ;  /* 0x0000001c0428723c */ /* 0x010fe4000004189c */
[----:B------:R-:W-:-:S04]  /*c230*/  IMAD.WIDE.U32 R34, R2, -0x326172a9, RZ ;  /* 0xcd9e8d5702227825 */ /* 0x000fc800078e00ff */
[----:B------:R-:W-:Y:S01]  /*c240*/  HMMA.16816.F32.BF16 R36, R4, R30, R164 ;  /* 0x0000001e0424723c */ /* 0x000fe200000418a4 */
[----:B------:R-:W-:-:S06]  /*c250*/  LOP3.LUT R2, R35, UR18, R24, 0x96, !PT ;  /* 0x0000001223027c12 */ /* 0x000fcc000f8e9618 */
[----:B------:R-:W-:Y:S02]  /*c260*/  FMNMX.FTZ R6, R124, R0, !PT ;  /* 0x000000007c067209 */ /* 0x000fe40007810000 */
[----:B-1----:R-:W-:Y:S02]  /*c270*/  FMNMX.FTZ R0, R3, R8, !PT ;  /* 0x0000000803007209 */ /* 0x002fe40007810000 */
[----:B------:R-:W-:Y:S01]  /*c280*/  LOP3.LUT R3, R25, UR20, R32, 0x96, !PT ;  /* 0x0000001419037c12 */ /* 0x000fe2000f8e9620 */
[----:B------:R-:W1:Y:S04]  /*c290*/  SHFL.BFLY PT, R7, R6, 0x2, 0x1f ;  /* 0x0c401f0006077f89 */ /* 0x000e6800000e0000 */
[----:B------:R-:W2:Y:S01]  /*c2a0*/  SHFL.BFLY PT, R8, R0, 0x1, 0x1f ;  /* 0x0c201f0000087f89 */ /* 0x000ea200000e0000 */
[----:B------:R-:W-:-:S04]  /*c2b0*/  IMAD.WIDE.U32 R10, R3, -0x2daee0ad, RZ ;  /* 0xd2511f53030a7825 */ /* 0x000fc800078e00ff */
[----:B------:R-:W-:Y:S01]  /*c2c0*/  IMAD.WIDE.U32 R2, R2, -0x2daee0ad, RZ ;  /* 0xd2511f5302027825 */ /* 0x000fe200078e00ff */
[----:B------:R-:W-:-:S04]  /*c2d0*/  LOP3.LUT R4, R11, UR17, R62, 0x96, !PT ;  /* 0x000000110b047c12 */ /* 0x000fc8000f8e963e */
[----:B------:R-:W-:Y:S01]  /*c2e0*/  LOP3.LUT R3, R3, UR15, R10, 0x96, !PT ;  /* 0x0000000f03037c12 */ /* 0x000fe2000f8e960a */
[----:B------:R-:W-:-:S04]  /*c2f0*/  IMAD.WIDE.U32 R10, R4, -0x326172a9, RZ ;  /* 0xcd9e8d57040a7825 */ /* 0x000fc800078e00ff */
[----:B------:R-:W-:Y:S01]  /*c300*/  IMAD.WIDE.U32 R4, R3, -0x326172a9, RZ ;  /* 0xcd9e8d5703047825 */ /* 0x000fe200078e00ff */
[----:B------:R-:W-:Y:S02]  /*c310*/  LOP3.LUT R3, R11, UR16, R34, 0x96, !PT ;  /* 0x000000100b037c12 */ /* 0x000fe4000f8e9622 */
[----:B-1----:R-:W-:Y:S02]  /*c320*/  FMNMX.FTZ R6, R6, R7, !PT ;  /* 0x0000000706067209 */ /* 0x002fe40007810000 */
[----:B------:R-:W-:Y:S02]  /*c330*/  LOP3.LUT R5, R5, UR14, R10, 0x96, !PT ;  /* 0x0000000e05057c12 */ /* 0x000fe4000f8e960a */
[----:B--2---:R-:W-:Y:S01]  /*c340*/  FMNMX.FTZ R102, R0, R8, !PT ;  /* 0x0000000800667209 */ /* 0x004fe20007810000 */
[----:B------:R-:W1:Y:S01]  /*c350*/  SHFL.BFLY PT, R10, R6, 0x1, 0x1f ;  /* 0x0c201f00060a7f89 */ /* 0x000e6200000e0000 */
[----:B------:R-:W-:Y:S02]  /*c360*/  IMAD.WIDE.U32 R8, R3, -0x2daee0ad, RZ ;  /* 0xd2511f5303087825 */ /* 0x000fe400078e00ff */
[----:B------:R-:W-:-:S02]  /*c370*/  FSETP.NEU.FTZ.AND P1, PT, R102, -INF , PT ;  /* 0xff8000006600780b */ /* 0x000fc40003f3d000 */
[----:B------:R-:W-:Y:S01]  /*c380*/  FMUL.FTZ R0, R102, UR33 ;  /* 0x0000002166007c20 */ /* 0x000fe20008410000 */
[----:B------:R-:W-:Y:S01]  /*c390*/  IMAD.WIDE.U32 R22, R5, -0x2daee0ad, RZ ;  /* 0xd2511f5305167825 */ /* 0x000fe200078e00ff */
[----:B------:R-:W-:-:S03]  /*c3a0*/  LOP3.LUT R2, R9, UR13, R2, 0x96, !PT ;  /* 0x0000000d09027c12 */ /* 0x000fc6000f8e9602 */
[----:B------:R-:W-:Y:S02]  /*c3b0*/  FSEL R11, R0, RZ, P1 ;  /* 0x000000ff000b7208 */ /* 0x000fe40000800000 */
[----:B------:R-:W-:Y:S01]  /*c3c0*/  LOP3.LUT R3, R23, UR5, R8, 0x96, !PT ;  /* 0x0000000517037c12 */ /* 0x000fe2000f8e9608 */
[----:B------:R-:W-:-:S04]  /*c3d0*/  IMAD.WIDE.U32 R8, R2, -0x326172a9, RZ ;  /* 0xcd9e8d5702087825 */ /* 0x000fc800078e00ff */
[----:B------:R-:W-:Y:S01]  /*c3e0*/  IMAD.WIDE.U32 R2, R3, -0x326172a9, RZ ;  /* 0xcd9e8d5703027825 */ /* 0x000fe200078e00ff */
[----:B------:R-:W-:-:S03]  /*c3f0*/  LOP3.LUT R13, R9, UR12, R4, 0x96, !PT ;  /* 0x0000000c090d7c12 */ /* 0x000fc6000f8e9604 */
[----:B------:R-:W-:Y:S01]  /*c400*/  FFMA.FTZ R4, R125, UR33, -R11 ;  /* 0x000000217d047c23 */ /* 0x000fe2000801080b */
[----:B------:R-:W-:-:S03]  /*c410*/  LOP3.LUT R0, R3, UR22, R8, 0x96, !PT ;  /* 0x0000001603007c12 */ /* 0x000fc6000f8e9608 */
[----:B------:R2:W-:Y:S01]  /*c420*/  MUFU.EX2 R143, R4 ;  /* 0x00000004008f7308 */ /* 0x0005e20000000800 */
[C---:B------:R-:W-:Y:S02]  /*c430*/  LOP3.LUT R3, R2.reuse, 0xffff, RZ, 0xc0, !PT ;  /* 0x0000ffff02037812 */ /* 0x040fe400078ec0ff */
[--C-:B------:R-:W-:Y:S02]  /*c440*/  SHF.R.U32.HI R7, RZ, 0x10, R2.reuse ;  /* 0x00000010ff077819 */ /* 0x100fe40000011602 */
[----:B------:R-:W-:Y:S02]  /*c450*/  LOP3.LUT R8, R2, 0xff, RZ, 0xc0, !PT ;  /* 0x000000ff02087812 */ /* 0x000fe400078ec0ff */
[----:B------:R-:W-:Y:S02]  /*c460*/  SHF.R.U32.HI R5, RZ, 0x18, R2 ;  /* 0x00000018ff057819 */ /* 0x000fe40000011602 */
[----:B------:R-:W-:Y:S02]  /*c470*/  SHF.R.U32.HI R3, RZ, 0x8, R3 ;  /* 0x00000008ff037819 */ /* 0x000fe40000011603 */
[----:B------:R-:W-:-:S02]  /*c480*/  LOP3.LUT R2, R7, 0xff, RZ, 0xc0, !PT ;  /* 0x000000ff07027812 */ /* 0x000fc400078ec0ff */
[----:B-1----:R-:W-:Y:S02]  /*c490*/  FMNMX.FTZ R101, R6, R10, !PT ;  /* 0x0000000a06657209 */ /* 0x002fe40007810000 */
[----:B------:R-:W-:Y:S01]  /*c4a0*/  PRMT R6, R8, 0x5410, R3 ;  /* 0x0000541008067816 */ /* 0x000fe20000000003 */
[----:B------:R-:W-:Y:S01]  /*c4b0*/  FFMA.FTZ R3, R128, UR33, -R11 ;  /* 0x0000002180037c23 */ /* 0x000fe2000801080b */
[----:B------:R-:W-:Y:S01]  /*c4c0*/  PRMT R7, R2, 0x5410, R5 ;  /* 0x0000541002077816 */ /* 0x000fe20000000005 */
[C---:B------:R-:W-:Y:S01]  /*c4d0*/  FMUL.FTZ R2, R101.reuse, UR33 ;  /* 0x0000002165027c20 */ /* 0x040fe20008410000 */
[----:B------:R-:W-:Y:S01]  /*c4e0*/  FSETP.NEU.FTZ.AND P0, PT, R101, -INF , PT ;  /* 0xff8000006500780b */ /* 0x000fe20003f1d000 */
[----:B------:R1:W-:Y:S01]  /*c4f0*/  MUFU.EX2 R158, R3 ;  /* 0x00000003009e7308 */ /* 0x0003e20000000800 */
[----:B--2---:R-:W-:Y:S01]  /*c500*/  FFMA.FTZ R4, R132, UR33, -R11 ;  /* 0x0000002184047c23 */ /* 0x004fe2000801080b */
[----:B------:R-:W-:Y:S01]  /*c510*/  IMAD.MOV.U32 R132, RZ, RZ, R59 ;  /* 0x000000ffff847224 */ /* 0x000fe200078e003b */
[----:B------:R-:W-:-:S02]  /*c520*/  FSEL R14, R2, RZ, P0 ;  /* 0x000000ff020e7208 */ /* 0x000fc40000000000 */
[----:B------:R-:W-:-:S03]  /*c530*/  LOP3.LUT R2, R0, 0xffff, RZ, 0xc0, !PT ;  /* 0x0000ffff00027812 */ /* 0x000fc600078ec0ff */
[----:B------:R2:W-:Y:S01]  /*c540*/  MUFU.EX2 R159, R4 ;  /* 0x00000004009f7308 */ /* 0x0005e20000000800 */
[----:B-1----:R-:W-:-:S07]  /*c550*/  FFMA.FTZ R3, R126, UR33, -R11 ;  /* 0x000000217e037c23 */ /* 0x002fce000801080b */
[----:B------:R1:W3:Y:S01]  /*c560*/  MUFU.EX2 R167, R3 ;  /* 0x0000000300a77308 */ /* 0x0002e20000000800 */
[----:B--2---:R-:W-:Y:S01]  /*c570*/  FFMA.FTZ R4, R129, UR33, -R14 ;  /* 0x0000002181047c23 */ /* 0x004fe2000801080e */
[----:B------:R-:W-:-:S06]  /*c580*/  IMAD.WIDE.U32 R128, R242, -0x326172a9, RZ ;  /* 0xcd9e8d57f2807825 */ /* 0x000fcc00078e00ff */
[----:B------:R2:W-:Y:S01]  /*c590*/  MUFU.EX2 R141, R4 ;  /* 0x00000004008d7308 */ /* 0x0005e20000000800 */
[----:B-1----:R-:W-:Y:S02]  /*c5a0*/  SHF.R.U32.HI R3, RZ, 0x8, R2 ;  /* 0x00000008ff037819 */ /* 0x002fe40000011602 */
[----:B------:R-:W-:-:S04]  /*c5b0*/  LOP3.LUT R2, R0, 0xff, RZ, 0xc0, !PT ;  /* 0x000000ff00027812 */ /* 0x000fc800078ec0ff */
[----:B--2---:R-:W-:Y:S01]  /*c5c0*/  PRMT R4, R2, 0x5410, R3 ;  /* 0x0000541002047816 */ /* 0x004fe20000000003 */
[----:B------:R-:W-:Y:S01]  /*c5d0*/  FFMA.FTZ R2, R131, UR33, -R14 ;  /* 0x0000002183027c23 */ /* 0x000fe2000801080e */
[----:B------:R-:W-:-:S03]  /*c5e0*/  SHF.R.U32.HI R3, RZ, 0x10, R0 ;  /* 0x00000010ff037819 */ /* 0x000fc60000011600 */
[----:B------:R1:W-:Y:S02]  /*c5f0*/  MUFU.EX2 R157, R2 ;  /* 0x00000002009d7308 */ /* 0x0003e40000000800 */
[----:B-1----:R-:W-:Y:S02]  /*c600*/  SHF.R.U32.HI R2, RZ, 0x18, R0 ;  /* 0x00000018ff027819 */ /* 0x002fe40000011600 */
[----:B------:R-:W-:Y:S01]  /*c610*/  LOP3.LUT R0, R3, 0xff, RZ, 0xc0, !PT ;  /* 0x000000ff03007812 */ /* 0x000fe200078ec0ff */
[----:B------:R-:W-:-:S03]  /*c620*/  FFMA.FTZ R3, R130, UR33, -R14 ;  /* 0x0000002182037c23 */ /* 0x000fc6000801080e */
[----:B------:R-:W-:Y:S01]  /*c630*/  PRMT R5, R0, 0x5410, R2 ;  /* 0x0000541000057816 */ /* 0x000fe20000000002 */
[----:B------:R-:W-:Y:S01]  /*c640*/  FFMA.FTZ R0, R135, UR33, -R14 ;  /* 0x0000002187007c23 */ /* 0x000fe2000801080e */
[----:B------:R-:W-:Y:S01]  /*c650*/  FSEL R2, R102, RZ, P1 ;  /* 0x000000ff66027208 */ /* 0x000fe20000800000 */
[----:B------:R-:W-:Y:S04]  /*c660*/  MUFU.EX2 R164, R3 ;  /* 0x0000000300a47308 */ /* 0x000fe80000000800 */
[----:B------:R-:W-:-:S04]  /*c670*/  FADD.FTZ R2, R138, -R2 ;  /* 0x800000028a027221 */ /* 0x000fc80000010000 */
[----:B------:R1:W-:Y:S01]  /*c680*/  MUFU.EX2 R154, R0 ;  /* 0x00000000009a7308 */ /* 0x0003e20000000800 */
[----:B------:R-:W-:-:S07]  /*c690*/  FMUL.FTZ R2, R2, UR33 ;  /* 0x0000002102027c20 */ /* 0x000fce0008410000 */
[----:B------:R3:W2:Y:S01]  /*c6a0*/  MUFU.EX2 R121, R2 ;  /* 0x0000000200797308 */ /* 0x0006a20000000800 */
[----:B-1----:R-:W-:-:S05]  /*c6b0*/  FSEL R0, R101, RZ, P0 ;  /* 0x000000ff65007208 */ /* 0x002fca0000000000 */
[----:B------:R-:W-:Y:S01]  /*c6c0*/  FADD.FTZ R3, R137, -R0 ;  /* 0x8000000089037221 */ /* 0x000fe20000010000 */
[--C-:B------:R-:W-:Y:S02]  /*c6d0*/  HSET2.LE.AND R0, R6, R229.reuse, PT ;  /* 0x000000e506007233 */ /* 0x100fe40003803000 */
[----:B---3--:R-:W-:Y:S01]  /*c6e0*/  F2FP.BF16.F32.PACK_AB R2, R167, R158 ;  /* 0x0000009ea702723e */ /* 0x008fe200000010ff */
[----:B------:R-:W-:Y:S01]  /*c6f0*/  FMUL.FTZ R3, R3, UR33 ;  /* 0x0000002103037c20 */ /* 0x000fe20008410000 */
[-C--:B--2---:R-:W-:Y:S01]  /*c700*/  FMUL.FTZ R144, R144, R121.reuse ;  /* 0x0000007990907220 */ /* 0x084fe20000410000 */
[-C--:B------:R-:W-:Y:S01]  /*c710*/  FMUL.FTZ R145, R145, R121.reuse ;  /* 0x0000007991917220 */ /* 0x080fe20000410000 */
[----:B------:R-:W-:Y:S01]  /*c720*/  LOP3.LUT R6, R0, R2, RZ, 0xc0, !PT ;  /* 0x0000000200067212 */ /* 0x000fe200078ec0ff */
[----:B------:R-:W1:Y:S01]  /*c730*/  MUFU.EX2 R120, R3 ;  /* 0x0000000300787308 */ /* 0x000e620000000800 */
[--C-:B------:R-:W-:Y:S01]  /*c740*/  HSET2.LE.AND R0, R7, R229.reuse, PT ;  /* 0x000000e507007233 */ /* 0x100fe20003803000 */
[----:B------:R-:W-:Y:S01]  /*c750*/  FMUL.FTZ R148, R148, R121 ;  /* 0x0000007994947220 */ /* 0x000fe20000410000 */
[----:B------:R-:W-:Y:S01]  /*c760*/  F2FP.BF16.F32.PACK_AB R2, R164, R157 ;  /* 0x0000009da402723e */ /* 0x000fe200000010ff */
[-C--:B------:R-:W-:Y:S01]  /*c770*/  FMUL.FTZ R149, R149, R121.reuse ;  /* 0x0000007995957220 */ /* 0x080fe20000410000 */
[-C--:B------:R-:W-:Y:S01]  /*c780*/  FMUL.FTZ R160, R160, R121.reuse ;  /* 0x00000079a0a07220 */ /* 0x080fe20000410000 */
[-C--:B------:R-:W-:Y:S01]  /*c790*/  FMUL.FTZ R161, R161, R121.reuse ;  /* 0x00000079a1a17220 */ /* 0x080fe20000410000 */
[----:B------:R-:W-:Y:S01]  /*c7a0*/  LOP3.LUT R7, R0, R2, RZ, 0xc0, !PT ;  /* 0x0000000200077212 */ /* 0x000fe200078ec0ff */
[-C--:B------:R-:W-:Y:S01]  /*c7b0*/  FMUL.FTZ R168, R168, R121.reuse ;  /* 0x00000079a8a87220 */ /* 0x080fe20000410000 */
[----:B------:R-:W-:Y:S01]  /*c7c0*/  HSET2.LE.AND R0, R4, R229, PT ;  /* 0x000000e504007233 */ /* 0x000fe20003803000 */
[----:B------:R-:W-:Y:S01]  /*c7d0*/  FMUL.FTZ R169, R169, R121 ;  /* 0x00000079a9a97220 */ /* 0x000fe20000410000 */
[----:B------:R-:W-:-:S04]  /*c7e0*/  F2FP.BF16.F32.PACK_AB R2, R159, R143 ;  /* 0x0000008f9f02723e */ /* 0x000fc800000010ff */
[----:B------:R-:W-:Y:S02]  /*c7f0*/  LOP3.LUT R4, R0, R2, RZ, 0xc0, !PT ;  /* 0x0000000200047212 */ /* 0x000fe400078ec0ff */
[----:B------:R-:W-:Y:S01]  /*c800*/  HSET2.LE.AND R0, R5, R229, PT ;  /* 0x000000e505007233 */ /* 0x000fe20003803000 */
[-C--:B-1----:R-:W-:Y:S01]  /*c810*/  FMUL.FTZ R146, R146, R120.reuse ;  /* 0x0000007892927220 */ /* 0x082fe20000410000 */
[----:B------:R-:W-:Y:S01]  /*c820*/  F2FP.BF16.F32.PACK_AB R2, R154, R141 ;  /* 0x0000008d9a02723e */ /* 0x000fe200000010ff */
[-C--:B------:R-:W-:Y:S01]  /*c830*/  FMUL.FTZ R147, R147, R120.reuse ;  /* 0x0000007893937220 */ /* 0x080fe20000410000 */
[-C--:B------:R-:W-:Y:S01]  /*c840*/  FMUL.FTZ R150, R150, R120.reuse ;  /* 0x0000007896967220 */ /* 0x080fe20000410000 */
[----:B------:R-:W-:Y:S01]  /*c850*/  FMUL.FTZ R151, R151, R120 ;  /* 0x0000007897977220 */ /* 0x000fe20000410000 */
[----:B------:R-:W-:Y:S01]  /*c860*/  LOP3.LUT R5, R0, R2, RZ, 0xc0, !PT ;  /* 0x0000000200057212 */ /* 0x000fe200078ec0ff */
[----:B------:R-:W-:Y:S01]  /*c870*/  FFMA.FTZ R0, R139, UR33, -R11 ;  /* 0x000000218b007c23 */ /* 0x000fe2000801080b */
[----:B------:R-:W-:-:S04]  /*c880*/  IMAD.WIDE.U32 R2, R12, -0x2daee0ad, RZ ;  /* 0xd2511f530c027825 */ /* 0x000fc800078e00ff */
[-C--:B------:R-:W-:Y:S01]  /*c890*/  FMUL.FTZ R162, R162, R120.reuse ;  /* 0x00000078a2a27220 */ /* 0x080fe20000410000 */
[-C--:B------:R-:W-:Y:S01]  /*c8a0*/  FMUL.FTZ R163, R163, R120.reuse ;  /* 0x00000078a3a37220 */ /* 0x080fe20000410000 */
[----:B------:R1:W-:Y:S01]  /*c8b0*/  MUFU.EX2 R165, R0 ;  /* 0x0000000000a57308 */ /* 0x0003e20000000800 */
[-C--:B------:R-:W-:Y:S01]  /*c8c0*/  FMUL.FTZ R170, R170, R120.reuse ;  /* 0x00000078aaaa7220 */ /* 0x080fe20000410000 */
[C---:B------:R-:W-:Y:S01]  /*c8d0*/  LOP3.LUT R8, R2.reuse, 0xffff, RZ, 0xc0, !PT ;  /* 0x0000ffff02087812 */ /* 0x040fe200078ec0ff */
[C---:B------:R-:W-:Y:S01]  /*c8e0*/  HMMA.16816.F32.BF16 R144, R4.reuse, R16, R144 ;  /* 0x000000100490723c */ /* 0x040fe20000041890 */
[----:B------:R-:W-:Y:S01]  /*c8f0*/  FMUL.FTZ R171, R171, R120 ;  /* 0x00000078abab7220 */ /* 0x000fe20000410000 */
[----:B------:R-:W-:Y:S02]  /*c900*/  LOP3.LUT R10, R2, 0xff, RZ, 0xc0, !PT ;  /* 0x000000ff020a7812 */ /* 0x000fe400078ec0ff */
[--C-:B------:R-:W-:Y:S02]  /*c910*/  SHF.R.U32.HI R9, RZ, 0x10, R2.reuse ;  /* 0x00000010ff097819 */ /* 0x100fe40000011602 */
[----:B------:R-:W-:Y:S01]  /*c920*/  HMMA.16816.F32.BF16 R148, R4, R18, R148 ;  /* 0x000000120494723c */ /* 0x000fe20000041894 */
[----:B------:R-:W2:Y:S01]  /*c930*/  LDSM.16.MT88.4 R16, [R213+0x4400] ;  /* 0x00440000d510783b */ /* 0x000ea20000004200 */
[----:B------:R-:W-:-:S02]  /*c940*/  SHF.R.U32.HI R12, RZ, 0x18, R2 ;  /* 0x00000018ff0c7819 */ /* 0x000fc40000011602 */
[----:B------:R-:W-:Y:S02]  /*c950*/  SHF.R.U32.HI R8, RZ, 0x8, R8 ;  /* 0x00000008ff087819 */ /* 0x000fe40000011608 */
[----:B------:R-:W-:Y:S01]  /*c960*/  HMMA.16816.F32.BF16 R160, R4, R28, R160 ;  /* 0x0000001c04a0723c */ /* 0x000fe200000418a0 */
[----:B-1----:R-:W-:Y:S01]  /*c970*/  FFMA.FTZ R0, R134, UR33, -R15 ;  /* 0x0000002186007c23 */ /* 0x002fe2000801080f */
[----:B------:R-:W-:-:S03]  /*c980*/  PRMT R10, R10, 0x5410, R8 ;  /* 0x000054100a0a7816 */ /* 0x000fc60000000008 */
[----:B------:R1:W-:Y:S01]  /*c990*/  MUFU.EX2 R220, R0 ;  /* 0x0000000000dc7308 */ /* 0x0003e20000000800 */
[----:B------:R-:W-:Y:S07]  /*c9a0*/  HMMA.16816.F32.BF16 R168, R4, R30, R168 ;  /* 0x0000001e04a8723c */ /* 0x000fee00000418a8 */
[----:B------:R-:W-:Y:S01]  /*c9b0*/  LOP3.LUT R7, R9, 0xff, RZ, 0xc0, !PT ;  /* 0x000000ff09077812 */ /* 0x000fe200078ec0ff */
[----:B-1----:R-:W-:-:S04]  /*c9c0*/  FFMA.FTZ R0, R100, UR33, -R15 ;  /* 0x0000002164007c23 */ /* 0x002fc8000801080f */
[----:B------:R1:W-:Y:S02]  /*c9d0*/  MUFU.EX2 R222, R0 ;  /* 0x0000000000de7308 */ /* 0x0003e40000000800 */
[----:B-1----:R-:W-:-:S06]  /*c9e0*/  FFMA.FTZ R0, R96, UR33, -R15 ;  /* 0x0000002160007c23 */ /* 0x002fcc000801080f */
[----:B------:R1:W-:Y:S02]  /*c9f0*/  MUFU.EX2 R216, R0 ;  /* 0x0000000000d87308 */ /* 0x0003e40000000800 */
[----:B-1----:R-:W-:-:S06]  /*ca00*/  FFMA.FTZ R0, R97, UR33, -R15 ;  /* 0x0000002161007c23 */ /* 0x002fcc000801080f */
[----:B------:R1:W3:Y:S02]  /*ca10*/  MUFU.EX2 R218, R0 ;  /* 0x0000000000da7308 */ /* 0x0002e40000000800 */
[----:B-1----:R-:W-:-:S06]  /*ca20*/  FFMA.FTZ R0, R133, UR33, -R20 ;  /* 0x0000002185007c23 */ /* 0x002fcc0008010814 */
[----:B------:R1:W-:Y:S02]  /*ca30*/  MUFU.EX2 R166, R0 ;  /* 0x0000000000a67308 */ /* 0x0003e40000000800 */
[----:B-1----:R-:W-:-:S06]  /*ca40*/  FFMA.FTZ R0, R98, UR33, -R20 ;  /* 0x0000002162007c23 */ /* 0x002fcc0008010814 */
[----:B------:R1:W-:Y:S02]  /*ca50*/  MUFU.EX2 R217, R0 ;  /* 0x0000000000d97308 */ /* 0x0003e40000000800 */
[----:B-1----:R-:W-:Y:S01]  /*ca60*/  LOP3.LUT R0, R3, UR21, R26, 0x96, !PT ;  /* 0x0000001503007c12 */ /* 0x002fe2000f8e961a */
[----:B------:R-:W-:Y:S01]  /*ca70*/  FFMA.FTZ R3, R99, UR33, -R20 ;  /* 0x0000002163037c23 */ /* 0x000fe20008010814 */
[----:B------:R-:W1:Y:S02]  /*ca80*/  LDSM.16.MT88.4 R24, [R214+0x4400] ;  /* 0x00440000d618783b */ /* 0x000e640000004200 */
[----:B------:R-:W-:Y:S02]  /*ca90*/  LOP3.LUT R2, R0, 0xffff, RZ, 0xc0, !PT ;  /* 0x0000ffff00027812 */ /* 0x000fe400078ec0ff */
[----:B------:R4:W2:Y:S01]  /*caa0*/  MUFU.EX2 R219, R3 ;  /* 0x0000000300db7308 */ /* 0x0008a20000000800 */
[----:B------:R-:W-:Y:S02]  /*cab0*/  SHF.R.U32.HI R4, RZ, 0x10, R0 ;  /* 0x00000010ff047819 */ /* 0x000fe40000011600 */
[----:B------:R-:W-:-:S02]  /*cac0*/  SHF.R.U32.HI R5, RZ, 0x8, R2 ;  /* 0x00000008ff057819 */ /* 0x000fc40000011602 */
[----:B------:R-:W-:Y:S02]  /*cad0*/  LOP3.LUT R6, R0, 0xff, RZ, 0xc0, !PT ;  /* 0x000000ff00067812 */ /* 0x000fe400078ec0ff */
[----:B------:R-:W-:Y:S02]  /*cae0*/  SHF.R.U32.HI R2, RZ, 0x18, R0 ;  /* 0x00000018ff027819 */ /* 0x000fe40000011600 */
[----:B------:R-:W-:Y:S02]  /*caf0*/  LOP3.LUT R0, R4, 0xff, RZ, 0xc0, !PT ;  /* 0x000000ff04007812 */ /* 0x000fe400078ec0ff */
[----:B------:R-:W-:Y:S02]  /*cb00*/  PRMT R4, R7, 0x5410, R12 ;  /* 0x0000541007047816 */ /* 0x000fe4000000000c */
[----:B------:R-:W-:Y:S02]  /*cb10*/  PRMT R8, R6, 0x5410, R5 ;  /* 0x0000541006087816 */ /* 0x000fe40000000005 */
[----:B------:R-:W-:Y:S01]  /*cb20*/  PRMT R5, R0, 0x5410, R2 ;  /* 0x0000541000057816 */ /* 0x000fe20000000002 */
[----:B----4-:R-:W-:Y:S01]  /*cb30*/  FFMA.FTZ R3, R172, UR33, -R20 ;  /* 0x00000021ac037c23 */ /* 0x010fe20008010814 */
[----:B------:R-:W-:-:S02]  /*cb40*/  HSET2.LE.AND R0, R10, R229, PT ;  /* 0x000000e50a007233 */ /* 0x000fc40003803000 */
[----:B---3--:R-:W-:Y:S01]  /*cb50*/  F2FP.BF16.F32.PACK_AB R2, R218, R216 ;  /* 0x000000d8da02723e */ /* 0x008fe200000010ff */
[----:B------:R3:W4:Y:S01]  /*cb60*/  MUFU.EX2 R156, R3 ;  /* 0x00000003009c7308 */ /* 0x0007220000000800 */
[----:B--2---:R-:W-:Y:S02]  /*cb70*/  F2FP.BF16.F32.PACK_AB R7, R219, R217 ;  /* 0x000000d9db07723e */ /* 0x004fe400000010ff */
[----:B------:R-:W-:Y:S02]  /*cb80*/  LOP3.LUT R6, R0, R2, RZ, 0xc0, !PT ;  /* 0x0000000200067212 */ /* 0x000fe400078ec0ff */
[----:B------:R-:W-:Y:S02]  /*cb90*/  HSET2.LE.AND R0, R8, R229, PT ;  /* 0x000000e508007233 */ /* 0x000fe40003803000 */
[----:B------:R-:W-:Y:S01]  /*cba0*/  F2FP.BF16.F32.PACK_AB R2, R222, R220 ;  /* 0x000000dcde02723e */ /* 0x000fe200000010ff */
[----:B---3--:R-:W-:-:S04]  /*cbb0*/  FFMA.FTZ R3, R175, UR33, -R11 ;  /* 0x00000021af037c23 */ /* 0x008fc8000801080b */
[----:B------:R2:W-:Y:S02]  /*cbc0*/  MUFU.EX2 R152, R3 ;  /* 0x0000000300987308 */ /* 0x0005e40000000800 */
[----:B--2---:R-:W-:Y:S01]  /*cbd0*/  HSET2.LE.AND R3, R4, R229, PT ;  /* 0x000000e504037233 */ /* 0x004fe20003803000 */
[----:B------:R-:W-:-:S05]  /*cbe0*/  FFMA.FTZ R4, R174, UR33, -R11 ;  /* 0x00000021ae047c23 */ /* 0x000fca000801080b */
[----:B------:R2:W-:Y:S01]  /*cbf0*/  MUFU.EX2 R155, R4 ;  /* 0x00000004009b7308 */ /* 0x0005e20000000800 */
[----:B------:R-:W-:Y:S02]  /*cc00*/  LOP3.LUT R7, R3, R7, RZ, 0xc0, !PT ;  /* 0x0000000703077212 */ /* 0x000fe400078ec0ff */
[----:B------:R-:W-:Y:S02]  /*cc10*/  HSET2.LE.AND R3, R5, R229, PT ;  /* 0x000000e505037233 */ /* 0x000fe40003803000 */
[----:B----4-:R-:W-:-:S04]  /*cc20*/  F2FP.BF16.F32.PACK_AB R5, R156, R166 ;  /* 0x000000a69c05723e */ /* 0x010fc800000010ff */
[----:B------:R-:W-:Y:S01]  /*cc30*/  LOP3.LUT R5, R3, R5, RZ, 0xc0, !PT ;  /* 0x0000000503057212 */ /* 0x000fe200078ec0ff */
[----:B--2---:R-:W-:Y:S01]  /*cc40*/  FFMA.FTZ R4, R173, UR33, -R11 ;  /* 0x00000021ad047c23 */ /* 0x004fe2000801080b */
[----:B------:R-:W-:-:S03]  /*cc50*/  IMAD.MOV.U32 R173, RZ, RZ, R215 ;  /* 0x000000ffffad7224 */ /* 0x000fc600078e00d7 */
[----:B------:R2:W3:Y:S01]  /*cc60*/  MUFU.EX2 R32, R4 ;  /* 0x0000000400207308 */ /* 0x0004e20000000800 */
[----:B------:R-:W-:Y:S01]  /*cc70*/  IMAD.MOV.U32 R72, RZ, RZ, R173 ;  /* 0x000000ffff487224 */ /* 0x000fe200078e00ad */
[----:B--2---:R-:W-:Y:S01]  /*cc80*/  LOP3.LUT R4, R0, R2, RZ, 0xc0, !PT ;  /* 0x0000000200047212 */ /* 0x004fe200078ec0ff */
[----:B------:R-:W-:-:S04]  /*cc90*/  IMAD.WIDE.U32 R2, R13, -0x2daee0ad, RZ ;  /* 0xd2511f530d027825 */ /* 0x000fc800078e00ff */
[----:B------:R-:W-:Y:S01]  /*cca0*/  FFMA.FTZ R0, R178, UR33, -R14 ;  /* 0x00000021b2007c23 */ /* 0x000fe2000801080e */
[----:B------:R-:W-:-:S03]  /*ccb0*/  IMAD.MOV.U32 R178, RZ, RZ, R224 ;  /* 0x000000ffffb27224 */ /* 0x000fc600078e00e0 */
[----:B------:R2:W-:Y:S01]  /*ccc0*/  MUFU.EX2 R140, R0 ;  /* 0x00000000008c7308 */ /* 0x0005e20000000800 */
[C---:B------:R-:W-:Y:S01]  /*ccd0*/  LOP3.LUT R8, R2.reuse, 0xffff, RZ, 0xc0, !PT ;  /* 0x0000ffff02087812 */ /* 0x040fe200078ec0ff */
[C---:B------:R-:W-:Y:S01]  /*cce0*/  HMMA.16816.F32.BF16 R48, R4.reuse, R16, R48 ;  /* 0x000000100430723c */ /* 0x040fe20000041830 */
[----:B------:R-:W-:Y:S02]  /*ccf0*/  LOP3.LUT R12, R2, 0xff, RZ, 0xc0, !PT ;  /* 0x000000ff020c7812 */ /* 0x000fe400078ec0ff */
[--C-:B------:R-:W-:Y:S02]  /*cd00*/  SHF.R.U32.HI R9, RZ, 0x10, R2.reuse ;  /* 0x00000010ff097819 */ /* 0x100fe40000011602 */
[----:B------:R-:W-:Y:S01]  /*cd10*/  SHF.R.U32.HI R10, RZ, 0x18, R2 ;  /* 0x00000018ff0a7819 */ /* 0x000fe20000011602 */
[----:B------:R-:W-:Y:S01]  /*cd20*/  FFMA.FTZ R2, R177, UR33, -R14 ;  /* 0x00000021b1027c23 */ /* 0x000fe2000801080e */
[----:B------:R-:W-:Y:S01]  /*cd30*/  HMMA.16816.F32.BF16 R44, R4, R18, R44 ;  /* 0x00000012042c723c */ /* 0x000fe2000004182c */
[----:B------:R-:W-:-:S02]  /*cd40*/  SHF.R.U32.HI R8, RZ, 0x8, R8 ;  /* 0x00000008ff087819 */ /* 0x000fc40000011608 */
[----:B------:R4:W-:Y:S02]  /*cd50*/  MUFU.EX2 R153, R2 ;  /* 0x0000000200997308 */ /* 0x0009e40000000800 */
[----:B------:R-:W-:Y:S01]  /*cd60*/  PRMT R8, R12, 0x5410, R8 ;  /* 0x000054100c087816 */ /* 0x000fe20000000008 */
[----:B-1----:R-:W-:Y:S01]  /*cd70*/  HMMA.16816.F32.BF16 R40, R4, R24, R40 ;  /* 0x000000180428723c */ /* 0x002fe20000041828 */
[----:B--2---:R-:W-:Y:S01]  /*cd80*/  LOP3.LUT R0, R3, UR21, R22, 0x96, !PT ;  /* 0x0000001503007c12 */ /* 0x004fe2000f8e9616 */
[----:B------:R-:W-:Y:S01]  /*cd90*/  FFMA.FTZ R3, R176, UR33, -R14 ;  /* 0x00000021b0037c23 */ /* 0x000fe2000801080e */
[----:B---3--:R-:W-:-:S03]  /*cda0*/  IMAD.MOV.U32 R176, RZ, RZ, R32 ;  /* 0x000000ffffb07224 */ /* 0x008fc600078e0020 */
[----:B------:R-:W-:Y:S01]  /*cdb0*/  HMMA.16816.F32.BF16 R36, R4, R26, R36 ;  /* 0x0000001a0424723c */ /* 0x000fe20000041824 */
[----:B------:R1:W2:Y:S06]  /*cdc0*/  MUFU.EX2 R142, R3 ;  /* 0x00000003008e7308 */ /* 0x0002ac0000000800 */
[----:B------:R-:W-:Y:S01]  /*cdd0*/  FFMA.FTZ R4, R179, UR33, -R14 ;  /* 0x00000021b3047c23 */ /* 0x000fe2000801080e */
[C---:B----4-:R-:W-:Y:S01]  /*cde0*/  LOP3.LUT R2, R0.reuse, 0xffff, RZ, 0xc0, !PT ;  /* 0x0000ffff00027812 */ /* 0x050fe200078ec0ff */
[----:B------:R-:W-:Y:S01]  /*cdf0*/  IMAD.MOV.U32 R179, RZ, RZ, R216 ;  /* 0x000000ffffb37224 */ /* 0x000fe200078e00d8 */
[----:B------:R-:W-:Y:S01]  /*ce00*/  LOP3.LUT R6, R0, 0xff, RZ, 0xc0, !PT ;  /* 0x000000ff00067812 */ /* 0x000fe200078ec0ff */
[----:B------:R3:W4:Y:S01]  /*ce10*/  MUFU.EX2 R138, R4 ;  /* 0x00000004008a7308 */ /* 0x0007220000000800 */
[----:B------:R-:W-:-:S02]  /*ce20*/  SHF.R.U32.HI R7, RZ, 0x18, R0 ;  /* 0x00000018ff077819 */ /* 0x000fc40000011600 */
[----:B------:R-:W-:Y:S02]  /*ce30*/  SHF.R.U32.HI R5, RZ, 0x8, R2 ;  /* 0x00000008ff057819 */ /* 0x000fe40000011602 */
[----:B------:R-:W-:Y:S02]  /*ce40*/  F2FP.BF16.F32.PACK_AB R2, R176, R155 ;  /* 0x0000009bb002723e */ /* 0x000fe400000010ff */
[----:B-1----:R-:W-:Y:S02]  /*ce50*/  LOP3.LUT R3, R9, 0xff, RZ, 0xc0, !PT ;  /* 0x000000ff09037812 */ /* 0x002fe400078ec0ff */
[----:B------:R-:W-:Y:S02]  /*ce60*/  PRMT R5, R6, 0x5410, R5 ;  /* 0x0000541006057816 */ /* 0x000fe40000000005 */
[----:B------:R-:W-:Y:S02]  /*ce70*/  PRMT R10, R3, 0x5410, R10 ;  /* 0x00005410030a7816 */ /* 0x000fe4000000000a */
[----:B------:R-:W-:-:S02]  /*ce80*/  SHF.R.U32.HI R3, RZ, 0x10, R0 ;  /* 0x00000010ff037819 */ /* 0x000fc40000011600 */
[--C-:B------:R-:W-:Y:S01]  /*ce90*/  HSET2.LE.AND R0, R8, R229.reuse, PT ;  /* 0x000000e508007233 */ /* 0x100fe20003803000 */
[----:B---3--:R-:W-:Y:S01]  /*cea0*/  IMAD.U32 R4, RZ, RZ, UR10 ;  /* 0x0000000aff047e24 */ /* 0x008fe2000f8e00ff */
[----:B------:R-:W-:Y:S01]  /*ceb0*/  LOP3.LUT R3, R3, 0xff, RZ, 0xc0, !PT ;  /* 0x000000ff03037812 */ /* 0x000fe200078ec0ff */
[----:B------:R-:W-:Y:S02]  /*cec0*/  UIADD3 UR10, UR35, 0x2, URZ ;  /* 0x00000002230a7890 */ /* 0x000fe4000fffe03f */
[----:B------:R-:W-:Y:S01]  /*ced0*/  LOP3.LUT R6, R0, R2, RZ, 0xc0, !PT ;  /* 0x0000000200067212 */ /* 0x000fe200078ec0ff */
[----:B------:R-:W-:Y:S01]  /*cee0*/  UIADD3 UR35, UR35, 0x3, URZ ;  /* 0x0000000323237890 */ /* 0x000fe2000fffe03f */
[----:B------:R-:W-:Y:S02]  /*cef0*/  LOP3.LUT R9, R73, UR31, R4, 0x96, !PT ;  /* 0x0000001f49097c12 */ /* 0x000fe4000f8e9604 */
[----:B------:R-:W-:Y:S02]  /*cf00*/  PRMT R7, R3, 0x5410, R7 ;  /* 0x0000541003077816 */ /* 0x000fe40000000007 */
[----:B------:R-:W-:Y:S01]  /*cf10*/  HSET2.LE.AND R0, R10, R229, PT ;  /* 0x000000e50a007233 */ /* 0x000fe20003803000 */
[----:B------:R-:W-:Y:S01]  /*cf20*/  IMAD.WIDE.U32 R28, R9, -0x326172a9, RZ ;  /* 0xcd9e8d57091c7825 */ /* 0x000fe200078e00ff */
[----:B--2---:R-:W-:-:S02]  /*cf30*/  F2FP.BF16.F32.PACK_AB R2, R153, R142 ;  /* 0x0000008e9902723e */ /* 0x004fc400000010ff */
[--C-:B------:R-:W-:Y:S02]  /*cf40*/  HSET2.LE.AND R3, R5, R229.reuse, PT ;  /* 0x000000e505037233 */ /* 0x100fe40003803000 */
[----:B------:R-:W-:Y:S02]  /*cf50*/  HSET2.LE.AND R5, R7, R229, PT ;  /* 0x000000e507057233 */ /* 0x000fe40003803000 */
[----:B------:R-:W-:Y:S02]  /*cf60*/  LOP3.LUT R7, R0, R2, RZ, 0xc0, !PT ;  /* 0x0000000200077212 */ /* 0x000fe400078ec0ff */
[----:B------:R-:W-:Y:S02]  /*cf70*/  F2FP.BF16.F32.PACK_AB R4, R152, R165 ;  /* 0x000000a59804723e */ /* 0x000fe400000010ff */
[----:B------:R-:W-:Y:S02]  /*cf80*/  LOP3.LUT R2, R29, UR20, R66, 0x96, !PT ;  /* 0x000000141d027c12 */ /* 0x000fe4000f8e9642 */
[----:B----4-:R-:W-:-:S02]  /*cf90*/  F2FP.BF16.F32.PACK_AB R8, R138, R140 ;  /* 0x0000008c8a08723e */ /* 0x010fc400000010ff */
[----:B------:R-:W-:Y:S02]  /*cfa0*/  LOP3.LUT R0, R61, UR18, R28, 0x96, !PT ;  /* 0x000000123d007c12 */ /* 0x000fe4000f8e961c */
[----:B------:R-:W-:Y:S01]  /*cfb0*/  LOP3.LUT R4, R3, R4, RZ, 0xc0, !PT ;  /* 0x0000000403047212 */ /* 0x000fe200078ec0ff */
[----:B------:R-:W-:Y:S01]  /*cfc0*/  IMAD.WIDE.U32 R2, R2, -0x2daee0ad, RZ ;  /* 0xd2511f5302027825 */ /* 0x000fe200078e00ff */
[----:B------:R-:W-:-:S03]  /*cfd0*/  LOP3.LUT R5, R5, R8, RZ, 0xc0, !PT ;  /* 0x0000000805057212 */ /* 0x000fc600078ec0ff */
[----:B------:R-:W-:Y:S01]  /*cfe0*/  IMAD.WIDE.U32 R8, R0, -0x2daee0ad, RZ ;  /* 0xd2511f5300087825 */ /* 0x000fe200078e00ff */
[----:B------:R-:W-:-:S03]  /*cff0*/  LOP3.LUT R3, R3, UR17, R74, 0x96, !PT ;  /* 0x0000001103037c12 */ /* 0x000fc6000f8e964a */
[--C-:B------:R-:W-:Y:S01]  /*d000*/  FFMA.FTZ R0, R112, UR33, -R15.reuse ;  /* 0x0000002170007c23 */ /* 0x100fe2000801080f */
[C---:B------:R-:W-:Y:S01]  /*d010*/  HMMA.16816.F32.BF16 R144, R4.reuse, R16, R144 ;  /* 0x000000100490723c */ /* 0x040fe20000041890 */
[----:B------:R-:W-:Y:S01]  /*d020*/  LOP3.LUT R9, R9, UR15, R2, 0x96, !PT ;  /* 0x0000000f09097c12 */ /* 0x000fe2000f8e9602 */
[----:B------:R-:W-:Y:S01]  /*d030*/  IMAD.WIDE.U32 R2, R3, -0x326172a9, RZ ;  /* 0xcd9e8d5703027825 */ /* 0x000fe200078e00ff */
[----:B------:R1:W-:Y:S03]  /*d040*/  MUFU.EX2 R225, R0 ;  /* 0x0000000000e17308 */ /* 0x0003e60000000800 */
[----:B------:R-:W-:Y:S01]  /*d050*/  IMAD.WIDE.U32 R30, R9, -0x326172a9, RZ ;  /* 0xcd9e8d57091e7825 */ /* 0x000fe200078e00ff */
[----:B------:R-:W-:Y:S01]  /*d060*/  LOP3.LUT R3, R3, UR16, R60, 0x96, !PT ;  /* 0x0000001003037c12 */ /* 0x000fe2000f8e963c */
[----:B------:R-:W-:Y:S02]  /*d070*/  HMMA.16816.F32.BF16 R148, R4, R18, R148 ;  /* 0x000000120494723c */ /* 0x000fe40000041894 */
[----:B------:R-:W-:Y:S01]  /*d080*/  FFMA.FTZ R9, R113, UR33, -R15 ;  /* 0x0000002171097c23 */ /* 0x000fe2000801080f */
[----:B------:R-:W2:Y:S01]  /*d090*/  LDSM.16.MT88.4 R16, [R213+0x4800] ;  /* 0x00480000d510783b */ /* 0x000ea20000004200 */
[----:B------:R-:W-:-:S02]  /*d0a0*/  IMAD.MOV.U32 R112, RZ, RZ, R58 ;  /* 0x000000ffff707224 */ /* 0x000fc400078e003a */
[----:B------:R-:W-:Y:S01]  /*d0b0*/  MUFU.EX2 R212, R9 ;  /* 0x0000000900d47308 */ /* 0x000fe20000000800 */
[----:B------:R-:W-:Y:S01]  /*d0c0*/  HMMA.16816.F32.BF16 R64, R4, R24, R160 ;  /* 0x000000180440723c */ /* 0x000fe200000418a0 */
[----:B------:R-:W-:Y:S01]  /*d0d0*/  IMAD.MOV.U32 R113, RZ, RZ, R57 ;  /* 0x000000ffff717224 */ /* 0x000fe200078e0039 */
[----:B-1----:R-:W-:Y:S01]  /*d0e0*/  LOP3.LUT R0, R31, UR14, R2, 0x96, !PT ;  /* 0x0000000e1f007c12 */ /* 0x002fe2000f8e9602 */
[----:B------:R-:W-:-:S03]  /*d0f0*/  IMAD.WIDE.U32 R2, R3, -0x2daee0ad, RZ ;  /* 0xd2511f5303027825 */ /* 0x000fc600078e00ff */
[----:B------:R-:W-:Y:S01]  /*d100*/  HMMA.16816.F32.BF16 R168, R4, R26, R168 ;  /* 0x0000001a04a8723c */ /* 0x000fe200000418a8 */
[----:B------:R-:W1:Y:S01]  /*d110*/  LDSM.16.MT88.4 R24, [R214+0x4800] ;  /* 0x00480000d618783b */ /* 0x000e620000004200 */
[----:B------:R-:W-:Y:S01]  /*d120*/  IMAD.WIDE.U32 R32, R0, -0x2daee0ad, RZ ;  /* 0xd2511f5300207825 */ /* 0x000fe200078e00ff */
[----:B------:R-:W-:-:S03]  /*d130*/  LOP3.LUT R0, R3, UR13, R8, 0x96, !PT ;  /* 0x0000000d03007c12 */ /* 0x000fc6000f8e9608 */
[--C-:B------:R-:W-:Y:S01]  /*d140*/  FFMA.FTZ R3, R116, UR33, -R15.reuse ;  /* 0x0000002174037c23 */ /* 0x100fe2000801080f */
[----:B------:R-:W-:Y:S01]  /*d150*/  FFMA.FTZ R8, R117, UR33, -R15 ;  /* 0x0000002175087c23 */ /* 0x000fe2000801080f */
[----:B------:R-:W-:Y:S01]  /*d160*/  FFMA.FTZ R5, R118, UR33, -R20 ;  /* 0x0000002176057c23 */ /* 0x000fe20008010814 */
[----:B------:R-:W-:Y:S01]  /*d170*/  LOP3.LUT R2, R33, UR5, R2, 0x96, !PT ;  /* 0x0000000521027c12 */ /* 0x000fe2000f8e9602 */
[----:B------:R3:W-:Y:S01]  /*d180*/  MUFU.EX2 R125, R3 ;  /* 0x00000003007d7308 */ /* 0x0007e20000000800 */
[----:B------:R-:W-:-:S04]  /*d190*/  IMAD.WIDE.U32 R22, R0, -0x326172a9, RZ ;  /* 0xcd9e8d5700167825 */ /* 0x000fc800078e00ff */
[----:B------:R-:W-:Y:S02]  /*d1a0*/  IMAD.MOV.U32 R118, RZ, RZ, R218 ;  /* 0x000000ffff767224 */ /* 0x000fe400078e00da */
[----:B------:R-:W-:Y:S01]  /*d1b0*/  IMAD.MOV.U32 R117, RZ, RZ, R223 ;  /* 0x000000ffff757224 */ /* 0x000fe200078e00df */
[----:B------:R4:W2:Y:S01]  /*d1c0*/  MUFU.EX2 R174, R8 ;  /* 0x0000000800ae7308 */ /* 0x0008a20000000800 */
[----:B------:R-:W-:-:S07]  /*d1d0*/  IMAD.MOV.U32 R116, RZ, RZ, R56 ;  /* 0x000000ffff747224 */ /* 0x000fce00078e0038 */
[----:B------:R-:W-:Y:S01]  /*d1e0*/  MUFU.EX2 R127, R5 ;  /* 0x00000005007f7308 */ /* 0x000fe20000000800 */
[----:B---3--:R-:W-:-:S03]  /*d1f0*/  IMAD.WIDE.U32 R2, R2, -0x326172a9, RZ ;  /* 0xcd9e8d5702027825 */ /* 0x008fc600078e00ff */
[----:B------:R-:W-:Y:S02]  /*d200*/  SHF.R.U32.HI R4, RZ, 0x10, R2 ;  /* 0x00000010ff047819 */ /* 0x000fe40000011602 */
[----:B------:R-:W-:Y:S02]  /*d210*/  LOP3.LUT R0, R3, UR22, R22, 0x96, !PT ;  /* 0x0000001603007c12 */ /* 0x000fe4000f8e9616 */
[----:B------:R-:W-:Y:S01]  /*d220*/  LOP3.LUT R6, R4, 0xff, RZ, 0xc0, !PT ;  /* 0x000000ff04067812 */ /* 0x000fe200078ec0ff */
[----:B------:R-:W-:Y:S01]  /*d230*/  FFMA.FTZ R4, R119, UR33, -R20 ;  /* 0x0000002177047c23 */ /* 0x000fe20008010814 */
[C---:B------:R-:W-:Y:S02]  /*d240*/  LOP3.LUT R3, R2.reuse, 0xffff, RZ, 0xc0, !PT ;  /* 0x0000ffff02037812 */ /* 0x040fe400078ec0ff */
[----:B------:R-:W-:Y:S01]  /*d250*/  LOP3.LUT R12, R2, 0xff, RZ, 0xc0, !PT ;  /* 0x000000ff020c7812 */ /* 0x000fe200078ec0ff */
[----:B------:R3:W1:Y:S01]  /*d260*/  MUFU.EX2 R175, R4 ;  /* 0x0000000400af7308 */ /* 0x0006620000000800 */
[----:B------:R-:W-:-:S02]  /*d270*/  SHF.R.U32.HI R10, RZ, 0x18, R2 ;  /* 0x00000018ff0a7819 */ /* 0x000fc40000011602 */
[C---:B------:R-:W-:Y:S02]  /*d280*/  LOP3.LUT R2, R0.reuse, 0xffff, RZ, 0xc0, !PT ;  /* 0x0000ffff00027812 */ /* 0x040fe400078ec0ff */
[----:B------:R-:W-:Y:S02]  /*d290*/  SHF.R.U32.HI R7, RZ, 0x8, R3 ;  /* 0x00000008ff077819 */ /* 0x000fe40000011603 */
[----:B----4-:R-:W-:Y:S02]  /*d2a0*/  LOP3.LUT R8, R0, 0xff, RZ, 0xc0, !PT ;  /* 0x000000ff00087812 */ /* 0x010fe400078ec0ff */
[----:B------:R-:W-:Y:S02]  /*d2b0*/  SHF.R.U32.HI R3, RZ, 0x10, R0 ;  /* 0x00000010ff037819 */ /* 0x000fe40000011600 */
[----:B------:R-:W-:Y:S02]  /*d2c0*/  SHF.R.U32.HI R2, RZ, 0x8, R2 ;  /* 0x00000008ff027819 */ /* 0x000fe40000011602 */
[----:B------:R-:W-:-:S02]  /*d2d0*/  SHF.R.U32.HI R9, RZ, 0x18, R0 ;  /* 0x00000018ff097819 */ /* 0x000fc40000011600 */
[----:B------:R-:W-:Y:S01]  /*d2e0*/  LOP3.LUT R0, R3, 0xff, RZ, 0xc0, !PT ;  /* 0x000000ff03007812 */ /* 0x000fe200078ec0ff */
[----:B------:R-:W-:Y:S01]  /*d2f0*/  FFMA.FTZ R3, R114, UR33, -R20 ;  /* 0x0000002172037c23 */ /* 0x000fe20008010814 */
[----:B---3--:R-:W-:Y:S02]  /*d300*/  PRMT R4, R12, 0x5410, R7 ;  /* 0x000054100c047816 */ /* 0x008fe40000000007 */
[----:B------:R-:W-:Y:S01]  /*d310*/  PRMT R8, R8, 0x5410, R2 ;  /* 0x0000541008087816 */ /* 0x000fe20000000002 */
[----:B------:R-:W-:Y:S01]  /*d320*/  FFMA.FTZ R2, R115, UR33, -R20 ;  /* 0x0000002173027c23 */ /* 0x000fe20008010814 */
[----:B------:R-:W-:Y:S01]  /*d330*/  PRMT R9, R0, 0x5410, R9 ;  /* 0x0000541000097816 */ /* 0x000fe20000000009 */
[----:B------:R-:W-:Y:S01]  /*d340*/  MUFU.EX2 R177, R3 ;  /* 0x0000000300b17308 */ /* 0x000fe20000000800 */
[----:B------:R-:W-:Y:S02]  /*d350*/  HSET2.LE.AND R0, R4, R229, PT ;  /* 0x000000e504007233 */ /* 0x000fe40003803000 */
[----:B------:R-:W-:-:S05]  /*d360*/  PRMT R5, R6, 0x5410, R10 ;  /* 0x0000541006057816 */ /* 0x000fca000000000a */
[----:B------:R2:W3:Y:S02]  /*d370*/  MUFU.EX2 R221, R2 ;  /* 0x0000000200dd7308 */ /* 0x0004e40000000800 */
[----:B--2---:R-:W-:-:S04]  /*d380*/  F2FP.BF16.F32.PACK_AB R2, R174, R125 ;  /* 0x0000007dae02723e */ /* 0x004fc800000010ff */
[----:B------:R-:W-:Y:S02]  /*d390*/  LOP3.LUT R6, R0, R2, RZ, 0xc0, !PT ;  /* 0x0000000200067212 */ /* 0x000fe400078ec0ff */
[----:B------:R-:W-:Y:S02]  /*d3a0*/  HSET2.LE.AND R0, R5, R229, PT ;  /* 0x000000e505007233 */ /* 0x000fe40003803000 */
[----:B-1----:R-:W-:-:S04]  /*d3b0*/  F2FP.BF16.F32.PACK_AB R2, R175, R127 ;  /* 0x0000007faf02723e */ /* 0x002fc800000010ff */
[----:B------:R-:W-:Y:S02]  /*d3c0*/  LOP3.LUT R7, R0, R2, RZ, 0xc0, !PT ;  /* 0x0000000200077212 */ /* 0x000fe400078ec0ff */
[----:B------:R-:W-:Y:S02]  /*d3d0*/  HSET2.LE.AND R0, R8, R229, PT ;  /* 0x000000e508007233 */ /* 0x000fe40003803000 */
[----:B------:R-:W-:-:S04]  /*d3e0*/  F2FP.BF16.F32.PACK_AB R2, R212, R225 ;  /* 0x000000e1d402723e */ /* 0x000fc800000010ff */
[----:B------:R-:W-:Y:S02]  /*d3f0*/  LOP3.LUT R4, R0, R2, RZ, 0xc0, !PT ;  /* 0x0000000200047212 */ /* 0x000fe400078ec0ff */
[----:B------:R-:W-:Y:S02]  /*d400*/  HSET2.LE.AND R0, R9, R229, PT ;  /* 0x000000e509007233 */ /* 0x000fe40003803000 */
[----:B---3--:R-:W-:-:S04]  /*d410*/  F2FP.BF16.F32.PACK_AB R2, R221, R177 ;  /* 0x000000b1dd02723e */ /* 0x008fc800000010ff */
[----:B------:R-:W-:Y:S02]  /*d420*/  LOP3.LUT R5, R0, R2, RZ, 0xc0, !PT ;  /* 0x0000000200057212 */ /* 0x000fe400078ec0ff */
[----:B------:R-:W-:Y:S02]  /*d430*/  LOP3.LUT R0, R29, UR20, R128, 0x96, !PT ;  /* 0x000000141d007c12 */ /* 0x000fe4000f8e9680 */
[----:B------:R-:W-:-:S03]  /*d440*/  LOP3.LUT R2, R35, UR18, R28, 0x96, !PT ;  /* 0x0000001223027c12 */ /* 0x000fc6000f8e961c */
[----:B------:R-:W-:Y:S02]  /*d450*/  HMMA.16816.F32.BF16 R48, R4, R16, R48 ;  /* 0x000000100430723c */ /* 0x000fe40000041830 */
[----:B------:R-:W-:-:S04]  /*d460*/  IMAD.WIDE.U32 R2, R2, -0x2daee0ad, RZ ;  /* 0xd2511f5302027825 */ /* 0x000fc800078e00ff */
[C---:B------:R-:W-:Y:S06]  /*d470*/  HMMA.16816.F32.BF16 R52, R4.reuse, R18, R44 ;  /* 0x000000120434723c */ /* 0x040fec000004182c */
[C---:B------:R-:W-:Y:S06]  /*d480*/  HMMA.16816.F32.BF16 R76, R4.reuse, R24, R40 ;  /* 0x00000018044c723c */ /* 0x040fec0000041828 */
[----:B------:R-:W-:Y:S07]  /*d490*/  HMMA.16816.F32.BF16 R68, R4, R26, R36 ;  /* 0x0000001a0444723c */ /* 0x000fee0000041824 */
[----:B------:R-:W-:-:S04]  /*d4a0*/  IMAD.WIDE.U32 R4, R0, -0x2daee0ad, RZ ;  /* 0xd2511f5300047825 */ /* 0x000fc800078e00ff */
[----:B------:R-:W-:Y:S01]  /*d4b0*/  FFMA.FTZ R6, R104, UR33, -R11 ;  /* 0x0000002168067c23 */ /* 0x000fe2000801080b */
[----:B------:R-:W-:-:S03]  /*d4c0*/  LOP3.LUT R0, R5, UR17, R62, 0x96, !PT ;  /* 0x0000001105007c12 */ /* 0x000fc6000f8e963e */
[----:B------:R1:W-:Y:S01]  /*d4d0*/  MUFU.EX2 R137, R6 ;  /* 0x0000000600897308 */ /* 0x0003e20000000800 */
[----:B------:R-:W-:Y:S01]  /*d4e0*/  LOP3.LUT R3, R3, UR15, R4, 0x96, !PT ;  /* 0x0000000f03037c12 */ /* 0x000fe2000f8e9604 */
[----:B------:R-:W-:-:S04]  /*d4f0*/  IMAD.WIDE.U32 R4, R0, -0x326172a9, RZ ;  /* 0xcd9e8d5700047825 */ /* 0x000fc800078e00ff */
[----:B------:R-:W-:Y:S01]  /*d500*/  IMAD.WIDE.U32 R12, R3, -0x326172a9, RZ ;  /* 0xcd9e8d57030c7825 */ /* 0x000fe200078e00ff */
[----:B------:R-:W-:-:S04]  /*d510*/  LOP3.LUT R3, R5, UR16, R34, 0x96, !PT ;  /* 0x0000001005037c12 */ /* 0x000fc8000f8e9622 */
[----:B------:R-:W-:Y:S01]  /*d520*/  LOP3.LUT R0, R13, UR14, R4, 0x96, !PT ;  /* 0x0000000e0d007c12 */ /* 0x000fe2000f8e9604 */
[----:B------:R-:W-:-:S04]  /*d530*/  IMAD.WIDE.U32 R4, R3, -0x2daee0ad, RZ ;  /* 0xd2511f5303047825 */ /* 0x000fc800078e00ff */
[----:B------:R-:W-:Y:S01]  /*d540*/  IMAD.WIDE.U32 R28, R0, -0x2daee0ad, RZ ;  /* 0xd2511f53001c7825 */ /* 0x000fe200078e00ff */
[----:B-1----:R-:W-:-:S03]  /*d550*/  LOP3.LUT R6, R5, UR13, R2, 0x96, !PT ;  /* 0x0000000d05067c12 */ /* 0x002fc6000f8e9602 */
[--C-:B------:R-:W-:Y:S01]  /*d560*/  FFMA.FTZ R0, R105, UR33, -R11.reuse ;  /* 0x0000002169007c23 */ /* 0x100fe2000801080b */
[--C-:B------:R-:W-:Y:S01]  /*d570*/  FFMA.FTZ R5, R109, UR33, -R11.reuse ;  /* 0x000000216d057c23 */ /* 0x100fe2000801080b */
[----:B------:R-:W-:Y:S02]  /*d580*/  LOP3.LUT R2, R29, UR5, R4, 0x96, !PT ;  /* 0x000000051d027c12 */ /* 0x000fe4000f8e9604 */
[----:B------:R1:W2:Y:S01]  /*d590*/  MUFU.EX2 R218, R0 ;  /* 0x0000000000da7308 */ /* 0x0002a20000000800 */
[----:B------:R-:W-:Y:S01]  /*d5a0*/  FFMA.FTZ R4, R108, UR33, -R11 ;  /* 0x000000216c047c23 */ /* 0x000fe2000801080b */
[----:B------:R-:W-:-:S04]  /*d5b0*/  IMAD.WIDE.U32 R8, R6, -0x326172a9, RZ ;  /* 0xcd9e8d5706087825 */ /* 0x000fc800078e00ff */
[----:B------:R-:W-:Y:S01]  /*d5c0*/  IMAD.WIDE.U32 R2, R2, -0x326172a9, RZ ;  /* 0xcd9e8d5702027825 */ /* 0x000fe200078e00ff */
[----:B------:R-:W-:Y:S01]  /*d5d0*/  LOP3.LUT R13, R9, UR12, R12, 0x96, !PT ;  /* 0x0000000c090d7c12 */ /* 0x000fe2000f8e960c */
[----:B------:R3:W-:Y:S02]  /*d5e0*/  MUFU.EX2 R223, R4 ;  /* 0x0000000400df7308 */ /* 0x0007e40000000800 */
[----:B------:R-:W-:-:S06]  /*d5f0*/  FFMA.FTZ R9, R95, UR33, -R20 ;  /* 0x000000215f097c23 */ /* 0x000fcc0008010814 */
[----:B------:R4:W-:Y:S01]  /*d600*/  MUFU.EX2 R114, R5 ;  /* 0x0000000500727308 */ /* 0x0009e20000000800 */
[----:B-1----:R-:W-:-:S07]  /*d610*/  LOP3.LUT R0, R2, 0xffff, RZ, 0xc0, !PT ;  /* 0x0000ffff02007812 */ /* 0x002fce00078ec0ff */
[----:B------:R-:W-:Y:S01]  /*d620*/  MUFU.EX2 R238, R9 ;  /* 0x0000000900ee7308 */ /* 0x000fe20000000800 */
[----:B---3--:R-:W-:Y:S02]  /*d630*/  SHF.R.U32.HI R4, RZ, 0x8, R0 ;  /* 0x00000008ff047819 */ /* 0x008fe40000011600 */
[----:B------:R-:W-:-:S04]  /*d640*/  LOP3.LUT R0, R2, 0xff, RZ, 0xc0, !PT ;  /* 0x000000ff02007812 */ /* 0x000fc800078ec0ff */
[----:B------:R-:W-:Y:S01]  /*d650*/  PRMT R10, R0, 0x5410, R4 ;  /* 0x00005410000a7816 */ /* 0x000fe20000000004 */
[----:B------:R-:W-:Y:S01]  /*d660*/  FFMA.FTZ R4, R182, UR33, -R14 ;  /* 0x00000021b6047c23 */ /* 0x000fe2000801080e */
[--C-:B------:R-:W-:Y:S02]  /*d670*/  SHF.R.U32.HI R0, RZ, 0x10, R2.reuse ;  /* 0x00000010ff007819 */ /* 0x100fe40000011602 */
[----:B----4-:R-:W-:Y:S01]  /*d680*/  SHF.R.U32.HI R5, RZ, 0x18, R2 ;  /* 0x00000018ff057819 */ /* 0x010fe20000011602 */
[----:B------:R1:W-:Y:S01]  /*d690*/  MUFU.EX2 R216, R4 ;  /* 0x0000000400d87308 */ /* 0x0003e20000000800 */
[----:B------:R-:W-:Y:S01]  /*d6a0*/  LOP3.LUT R2, R3, UR22, R8, 0x96, !PT ;  /* 0x0000001603027c12 */ /* 0x000fe2000f8e9608 */
[----:B------:R-:W-:Y:S01]  /*d6b0*/  FFMA.FTZ R3, R183, UR33, -R14 ;  /* 0x00000021b7037c23 */ /* 0x000fe2000801080e */
[----:B------:R-:W-:Y:S01]  /*d6c0*/  LOP3.LUT R0, R0, 0xff, RZ, 0xc0, !PT ;  /* 0x000000ff00007812 */ /* 0x000fe200078ec0ff */
[----:B------:R-:W-:Y:S01]  /*d6d0*/  FFMA.FTZ R8, R94, UR33, -R20 ;  /* 0x000000215e087c23 */ /* 0x000fe20008010814 */
[----:B------:R-:W-:-:S02]  /*d6e0*/  IMAD.MOV.U32 R183, RZ, RZ, R117 ;  /* 0x000000ffffb77224 */ /* 0x000fc400078e0075 */
[----:B------:R-:W-:Y:S01]  /*d6f0*/  PRMT R7, R0, 0x5410, R5 ;  /* 0x0000541000077816 */ /* 0x000fe20000000005 */
[----:B------:R3:W4:Y:S01]  /*d700*/  MUFU.EX2 R215, R3 ;  /* 0x0000000300d77308 */ /* 0x0007220000000800 */
[C---:B------:R-:W-:Y:S02]  /*d710*/  LOP3.LUT R0, R2.reuse, 0xffff, RZ, 0xc0, !PT ;  /* 0x0000ffff02007812 */ /* 0x040fe400078ec0ff */
[----:B------:R-:W-:Y:S02]  /*d720*/  LOP3.LUT R5, R2, 0xff, RZ, 0xc0, !PT ;  /* 0x000000ff02057812 */ /* 0x000fe400078ec0ff */
[----:B------:R-:W-:-:S03]  /*d730*/  SHF.R.U32.HI R0, RZ, 0x8, R0 ;  /* 0x00000008ff007819 */ /* 0x000fc60000011600 */
[----:B------:R-:W-:Y:S01]  /*d740*/  MUFU.EX2 R130, R8 ;  /* 0x0000000800827308 */ /* 0x000fe20000000800 */
[----:B-1----:R-:W-:Y:S02]  /*d750*/  SHF.R.U32.HI R4, RZ, 0x18, R2 ;  /* 0x00000018ff047819 */ /* 0x002fe40000011602 */
[----:B------:R-:W-:-:S05]  /*d760*/  PRMT R0, R5, 0x5410, R0 ;  /* 0x0000541005007816 */ /* 0x000fca0000000000 */
[----:B------:R-:W-:Y:S02]  /*d770*/  HSET2.LE.AND R0, R0, R229, PT ;  /* 0x000000e500007233 */ /* 0x000fe40003803000 */
[----:B---3--:R-:W-:-:S04]  /*d780*/  SHF.R.U32.HI R3, RZ, 0x10, R2 ;  /* 0x00000010ff037819 */ /* 0x008fc80000011602 */
[----:B------:R-:W-:Y:S01]  /*d790*/  LOP3.LUT R2, R3, 0xff, RZ, 0xc0, !PT ;  /* 0x000000ff03027812 */ /* 0x000fe200078ec0ff */
[----:B------:R-:W-:-:S04]  /*d7a0*/  FFMA.FTZ R3, R110, UR33, -R14 ;  /* 0x000000216e037c23 */ /* 0x000fc8000801080e */
[----:B------:R1:W-:Y:S02]  /*d7b0*/  MUFU.EX2 R126, R3 ;  /* 0x00000003007e7308 */ /* 0x0003e40000000800 */
[----:B-1----:R-:W-:Y:S01]  /*d7c0*/  PRMT R3, R2, 0x5410, R4 ;  /* 0x0000541002037816 */ /* 0x002fe20000000004 */
[----:B------:R-:W-:-:S05]  /*d7d0*/  FFMA.FTZ R2, R111, UR33, -R14 ;  /* 0x000000216f027c23 */ /* 0x000fca000801080e */
[----:B------:R2:W1:Y:S02]  /*d7e0*/  MUFU.EX2 R224, R2 ;  /* 0x0000000200e07308 */ /* 0x0004640000000800 */
[----:B--2---:R-:W-:-:S04]  /*d7f0*/  F2FP.BF16.F32.PACK_AB R2, R218, R137 ;  /* 0x00000089da02723e */ /* 0x004fc800000010ff */
        /* <DEDUP_REMOVED lines=8> */
[----:B-1----:R-:W-:-:S04]  /*d880*/  F2FP.BF16.F32.PACK_AB R2, R224, R126 ;  /* 0x0000007ee002723e */ /* 0x002fc800000010ff */
[----:B------:R-:W-:Y:S01]  /*d890*/  LOP3.LUT R7, R0, R2, RZ, 0xc0, !PT ;  /* 0x0000000200077212 */ /* 0x000fe200078ec0ff */
[----:B------:R-:W-:Y:S01]  /*d8a0*/  FFMA.FTZ R0, R181, UR33, -R11 ;  /* 0x00000021b5007c23 */ /* 0x000fe2000801080b */
[----:B------:R-:W-:Y:S01]  /*d8b0*/  LOP3.LUT R2, R23, UR12, R30, 0x96, !PT ;  /* 0x0000000c17027c12 */ /* 0x000fe2000f8e961e */
[----:B------:R-:W-:Y:S02]  /*d8c0*/  IMAD.MOV.U32 R181, RZ, RZ, R112 ;  /* 0x000000ffffb57224 */ /* 0x000fe400078e0070 */
[----:B------:R1:W-:Y:S02]  /*d8d0*/  MUFU.EX2 R21, R0 ;  /* 0x0000000000157308 */ /* 0x0003e40000000800 */
[----:B------:R-:W-:Y:S01]  /*d8e0*/  IMAD.WIDE.U32 R2, R2, -0x2daee0ad, RZ ;  /* 0xd2511f5302027825 */ /* 0x000fe200078e00ff */
[----:B------:R-:W-:Y:S02]  /*d8f0*/  HMMA.16816.F32.BF16 R40, R4, R16, R144 ;  /* 0x000000100428723c */ /* 0x000fe40000041890 */
[----:B------:R-:W-:-:S04]  /*d900*/  LOP3.LUT R10, R2, 0xff, RZ, 0xc0, !PT ;  /* 0x000000ff020a7812 */ /* 0x000fc800078ec0ff */
[C---:B------:R-:W-:Y:S01]  /*d910*/  HMMA.16816.F32.BF16 R36, R4.reuse, R18, R148 ;  /* 0x000000120424723c */ /* 0x040fe20000041894 */
[----:B------:R-:W2:Y:S01]  /*d920*/  LDSM.16.MT88.4 R16, [R213+0x4c00] ;  /* 0x004c0000d510783b */ /* 0x000ea20000004200 */
[----:B------:R-:W-:Y:S01]  /*d930*/  SHF.R.U32.HI R12, RZ, 0x18, R2 ;  /* 0x00000018ff0c7819 */ /* 0x000fe20000011602 */
[----:B------:R-:W-:Y:S02]  /*d940*/  IMAD.MOV.U32 R147, RZ, RZ, R114 ;  /* 0x000000ffff937224 */ /* 0x000fe400078e0072 */
[----:B------:R-:W-:Y:S01]  /*d950*/  IMAD.MOV.U32 R146, RZ, RZ, R116 ;  /* 0x000000ffff927224 */ /* 0x000fe200078e0074 */
[----:B------:R-:W-:Y:S01]  /*d960*/  HMMA.16816.F32.BF16 R64, R4, R24, R64 ;  /* 0x000000180440723c */ /* 0x000fe20000041840 */
[----:B------:R-:W-:-:S04]  /*d970*/  IMAD.WIDE.U32 R150, R242, -0x326172a9, RZ ;  /* 0xcd9e8d57f2967825 */ /* 0x000fc800078e00ff */
[----:B-1----:R-:W-:Y:S01]  /*d980*/  FFMA.FTZ R0, R107, UR33, -R15 ;  /* 0x000000216b007c23 */ /* 0x002fe2000801080f */
[----:B------:R-:W-:-:S03]  /*d990*/  IMAD.MOV.U32 R144, RZ, RZ, R113 ;  /* 0x000000ffff907224 */ /* 0x000fc600078e0071 */
[----:B------:R1:W-:Y:S01]  /*d9a0*/  MUFU.EX2 R99, R0 ;  /* 0x0000000000637308 */ /* 0x0003e20000000800 */
[----:B------:R-:W-:Y:S01]  /*d9b0*/  HMMA.16816.F32.BF16 R44, R4, R26, R168 ;  /* 0x0000001a042c723c */ /* 0x000fe200000418a8 */
        /* <DEDUP_REMOVED lines=8> */
[----:B-1----:R-:W-:Y:S01]  /*da40*/  FFMA.FTZ R0, R106, UR33, -R15 ;  /* 0x000000216a007c23 */ /* 0x002fe2000801080f */
[----:B------:R-:W-:Y:S02]  /*da50*/  IMAD.MOV.U32 R147, RZ, RZ, R177 ;  /* 0x000000ffff937224 */ /* 0x000fe400078e00b1 */
[----:B------:R-:W-:Y:S01]  /*da60*/  IMAD.MOV.U32 R169, RZ, RZ, R174 ;  /* 0x000000ffffa97224 */ /* 0x000fe200078e00ae */
[----:B------:R1:W-:Y:S01]  /*da70*/  MUFU.EX2 R96, R0 ;  /* 0x0000000000607308 */ /* 0x0003e20000000800 */
[----:B------:R-:W-:Y:S02]  /*da80*/  IMAD.MOV.U32 R168, RZ, RZ, R175 ;  /* 0x000000ffffa87224 */ /* 0x000fe400078e00af */
[----:B-1----:R-:W-:Y:S01]  /*da90*/  FFMA.FTZ R0, R92, UR33, -R15 ;  /* 0x000000215c007c23 */ /* 0x002fe2000801080f */
[----:B------:R-:W-:-:S04]  /*daa0*/  VIADD R92, R242, 0x4 ;  /* 0x00000004f25c7836 */ /* 0x000fc80000000000 */
[----:B------:R1:W-:Y:S02]  /*dab0*/  MUFU.EX2 R135, R0 ;  /* 0x0000000000877308 */ /* 0x0003e40000000800 */
[----:B-1----:R-:W-:Y:S01]  /*dac0*/  FFMA.FTZ R0, R93, UR33, -R15 ;  /* 0x000000215d007c23 */ /* 0x002fe2000801080f */
[----:B------:R-:W-:-:S05]  /*dad0*/  IMAD.WIDE.U32 R92, R92, -0x326172a9, RZ ;  /* 0xcd9e8d575c5c7825 */ /* 0x000fca00078e00ff */
[----:B------:R1:W4:Y:S02]  /*dae0*/  MUFU.EX2 R128, R0 ;  /* 0x0000000000807308 */ /* 0x0003240000000800 */
[----:B-1----:R-:W-:-:S06]  /*daf0*/  FFMA.FTZ R0, R180, UR33, -R20 ;  /* 0x00000021b4007c23 */ /* 0x002fcc0008010814 */
[----:B------:R1:W-:Y:S02]  /*db00*/  MUFU.EX2 R98, R0 ;  /* 0x0000000000627308 */ /* 0x0003e40000000800 */
[----:B-1----:R-:W-:-:S04]  /*db10*/  LOP3.LUT R0, R2, 0xffff, RZ, 0xc0, !PT ;  /* 0x0000ffff02007812 */ /* 0x002fc800078ec0ff */
[----:B------:R-:W-:Y:S02]  /*db20*/  SHF.R.U32.HI R8, RZ, 0x8, R0 ;  /* 0x00000008ff087819 */ /* 0x000fe40000011600 */
[----:B------:R-:W-:Y:S02]  /*db30*/  LOP3.LUT R0, R3, UR21, R32, 0x96, !PT ;  /* 0x0000001503007c12 */ /* 0x000fe4000f8e9620 */
[----:B------:R-:W-:Y:S02]  /*db40*/  SHF.R.U32.HI R3, RZ, 0x10, R2 ;  /* 0x00000010ff037819 */ /* 0x000fe40000011602 */
[----:B------:R-:W-:Y:S02]  /*db50*/  LOP3.LUT R2, R0, 0xffff, RZ, 0xc0, !PT ;  /* 0x0000ffff00027812 */ /* 0x000fe400078ec0ff */
[----:B------:R-:W-:Y:S01]  /*db60*/  LOP3.LUT R5, R3, 0xff, RZ, 0xc0, !PT ;  /* 0x000000ff03057812 */ /* 0x000fe200078ec0ff */
[----:B------:R-:W-:Y:S01]  /*db70*/  FFMA.FTZ R3, R184, UR33, -R20 ;  /* 0x00000021b8037c23 */ /* 0x000fe20008010814 */
[----:B------:R-:W-:-:S02]  /*db80*/  SHF.R.U32.HI R4, RZ, 0x10, R0 ;  /* 0x00000010ff047819 */ /* 0x000fc40000011600 */
[----:B------:R-:W-:Y:S01]  /*db90*/  SHF.R.U32.HI R6, RZ, 0x8, R2 ;  /* 0x00000008ff067819 */ /* 0x000fe20000011602 */
[----:B------:R1:W2:Y:S01]  /*dba0*/  MUFU.EX2 R100, R3 ;  /* 0x0000000300647308 */ /* 0x0002a20000000800 */
[----:B------:R-:W-:Y:S02]  /*dbb0*/  LOP3.LUT R7, R0, 0xff, RZ, 0xc0, !PT ;  /* 0x000000ff00077812 */ /* 0x000fe400078ec0ff */
[----:B------:R-:W-:Y:S02]  /*dbc0*/  SHF.R.U32.HI R2, RZ, 0x18, R0 ;  /* 0x00000018ff027819 */ /* 0x000fe40000011600 */
[----:B------:R-:W-:Y:S02]  /*dbd0*/  LOP3.LUT R0, R4, 0xff, RZ, 0xc0, !PT ;  /* 0x000000ff04007812 */ /* 0x000fe400078ec0ff */
[----:B------:R-:W-:Y:S02]  /*dbe0*/  PRMT R10, R10, 0x5410, R8 ;  /* 0x000054100a0a7816 */ /* 0x000fe40000000008 */
[----:B------:R-:W-:-:S02]  /*dbf0*/  PRMT R4, R5, 0x5410, R12 ;  /* 0x0000541005047816 */ /* 0x000fc4000000000c */
[----:B------:R-:W-:Y:S02]  /*dc00*/  PRMT R5, R0, 0x5410, R2 ;  /* 0x0000541000057816 */ /* 0x000fe40000000002 */
[----:B------:R-:W-:Y:S02]  /*dc10*/  PRMT R8, R7, 0x5410, R6 ;  /* 0x0000541007087816 */ /* 0x000fe40000000006 */
[----:B------:R-:W-:Y:S01]  /*dc20*/  HSET2.LE.AND R0, R10, R229, PT ;  /* 0x000000e50a007233 */ /* 0x000fe20003803000 */
[----:B-1----:R-:W-:Y:S01]  /*dc30*/  FFMA.FTZ R3, R185, UR33, -R11 ;  /* 0x00000021b9037c23 */ /* 0x002fe2000801080b */
[----:B----4-:R-:W-:Y:S02]  /*dc40*/  F2FP.BF16.F32.PACK_AB R2, R128, R135 ;  /* 0x000000878002723e */ /* 0x010fe400000010ff */
[----:B------:R-:W-:Y:S01]  /*dc50*/  F2FP.BF16.F32.PACK_AB R7, R238, R130 ;  /* 0x00000082ee07723e */ /* 0x000fe200000010ff */
[----:B------:R1:W-:Y:S01]  /*dc60*/  MUFU.EX2 R133, R3 ;  /* 0x0000000300857308 */ /* 0x0003e20000000800 */
[----:B------:R-:W-:-:S02]  /*dc70*/  LOP3.LUT R6, R0, R2, RZ, 0xc0, !PT ;  /* 0x0000000200067212 */ /* 0x000fc400078ec0ff */
[--C-:B------:R-:W-:Y:S02]  /*dc80*/  HSET2.LE.AND R0, R8, R229.reuse, PT ;  /* 0x000000e508007233 */ /* 0x100fe40003803000 */
[----:B------:R-:W-:Y:S02]  /*dc90*/  F2FP.BF16.F32.PACK_AB R2, R96, R99 ;  /* 0x000000636002723e */ /* 0x000fe400000010ff */
[----:B-1----:R-:W-:Y:S01]  /*dca0*/  HSET2.LE.AND R3, R4, R229, PT ;  /* 0x000000e504037233 */ /* 0x002fe20003803000 */
[----:B------:R-:W-:-:S04]  /*dcb0*/  FFMA.FTZ R4, R88, UR33, -R11 ;  /* 0x0000002158047c23 */ /* 0x000fc8000801080b */
[----:B------:R1:W-:Y:S01]  /*dcc0*/  MUFU.EX2 R134, R4 ;  /* 0x0000000400867308 */ /* 0x0003e20000000800 */
[----:B------:R-:W-:Y:S02]  /*dcd0*/  LOP3.LUT R7, R3, R7, RZ, 0xc0, !PT ;  /* 0x0000000703077212 */ /* 0x000fe400078ec0ff */
[----:B------:R-:W-:Y:S02]  /*dce0*/  HSET2.LE.AND R3, R5, R229, PT ;  /* 0x000000e505037233 */ /* 0x000fe40003803000 */
[----:B--2---:R-:W-:-:S04]  /*dcf0*/  F2FP.BF16.F32.PACK_AB R5, R100, R98 ;  /* 0x000000626405723e */ /* 0x004fc800000010ff */
[----:B------:R-:W-:Y:S01]  /*dd00*/  LOP3.LUT R5, R3, R5, RZ, 0xc0, !PT ;  /* 0x0000000503057212 */ /* 0x000fe200078ec0ff */
[----:B-1----:R-:W-:-:S04]  /*dd10*/  FFMA.FTZ R4, R89, UR33, -R11 ;  /* 0x0000002159047c23 */ /* 0x002fc8000801080b */
[----:B------:R1:W-:Y:S02]  /*dd20*/  MUFU.EX2 R131, R4 ;  /* 0x0000000400837308 */ /* 0x0003e40000000800 */
[----:B-1----:R-:W-:Y:S01]  /*dd30*/  LOP3.LUT R4, R0, R2, RZ, 0xc0, !PT ;  /* 0x0000000200047212 */ /* 0x002fe200078ec0ff */
[----:B------:R-:W-:-:S04]  /*dd40*/  IMAD.WIDE.U32 R2, R13, -0x2daee0ad, RZ ;  /* 0xd2511f530d027825 */ /* 0x000fc800078e00ff */
[----:B------:R-:W-:-:S04]  /*dd50*/  FFMA.FTZ R0, R186, UR33, -R14 ;  /* 0x00000021ba007c23 */ /* 0x000fc8000801080e */
[----:B------:R1:W2:Y:S01]  /*dd60*/  MUFU.EX2 R172, R0 ;  /* 0x0000000000ac7308 */ /* 0x0002a20000000800 */
        /* <DEDUP_REMOVED lines=10> */
[----:B---3--:R-:W-:Y:S01]  /*de10*/  HMMA.16816.F32.BF16 R48, R4, R24, R76 ;  /* 0x000000180430723c */ /* 0x008fe2000004184c */
[----:B-1----:R-:W-:Y:S01]  /*de20*/  LOP3.LUT R0, R3, UR21, R28, 0x96, !PT ;  /* 0x0000001503007c12 */ /* 0x002fe2000f8e961c */
[----:B------:R-:W-:Y:S01]  /*de30*/  FFMA.FTZ R3, R90, UR33, -R14 ;  /* 0x000000215a037c23 */ /* 0x000fe2000801080e */
[----:B--2---:R-:W-:-:S03]  /*de40*/  IMAD.MOV.U32 R63, RZ, RZ, R172 ;  /* 0x000000ffff3f7224 */ /* 0x004fc600078e00ac */
[----:B------:R-:W-:Y:S01]  /*de50*/  HMMA.16816.F32.BF16 R28, R4, R26, R68 ;  /* 0x0000001a041c723c */ /* 0x000fe20000041844 */
[----:B------:R1:W2:Y:S06]  /*de60*/  MUFU.EX2 R139, R3 ;  /* 0x00000003008b7308 */ /* 0x0002ac0000000800 */
[----:B------:R-:W-:Y:S01]  /*de70*/  FFMA.FTZ R4, R187, UR33, -R14 ;  /* 0x00000021bb047c23 */ /* 0x000fe2000801080e */
[C---:B----4-:R-:W-:Y:S02]  /*de80*/  LOP3.LUT R2, R0.reuse, 0xffff, RZ, 0xc0, !PT ;  /* 0x0000ffff00027812 */ /* 0x050fe400078ec0ff */
        /* <DEDUP_REMOVED lines=9> */
[----:B------:R-:W-:Y:S01]  /*df20*/  HSET2.LE.AND R0, R8, R229, PT ;  /* 0x000000e508007233 */ /* 0x000fe20003803000 */
[----:B---3--:R-:W-:Y:S01]  /*df30*/  IMAD.U32 R4, RZ, RZ, UR10 ;  /* 0x0000000aff047e24 */ /* 0x008fe2000f8e00ff */
[----:B------:R-:W-:-:S03]  /*df40*/  LOP3.LUT R3, R3, 0xff, RZ, 0xc0, !PT ;  /* 0x000000ff03037812 */ /* 0x000fc600078ec0ff */
[----:B------:R-:W-:Y:S02]  /*df50*/  LOP3.LUT R6, R0, R2, RZ, 0xc0, !PT ;  /* 0x0000000200067212 */ /* 0x000fe400078ec0ff */
[----:B------:R-:W-:Y:S02]  /*df60*/  LOP3.LUT R9, R73, UR31, R4, 0x96, !PT ;  /* 0x0000001f49097c12 */ /* 0x000fe4000f8e9604 */
[----:B------:R-:W-:Y:S02]  /*df70*/  PRMT R7, R3, 0x5410, R7 ;  /* 0x0000541003077816 */ /* 0x000fe40000000007 */
[--C-:B------:R-:W-:Y:S01]  /*df80*/  HSET2.LE.AND R0, R10, R229.reuse, PT ;  /* 0x000000e50a007233 */ /* 0x100fe20003803000 */
[----:B------:R-:W-:Y:S01]  /*df90*/  IMAD.WIDE.U32 R22, R9, -0x326172a9, RZ ;  /* 0xcd9e8d5709167825 */ /* 0x000fe200078e00ff */
[----:B--2---:R-:W-:Y:S02]  /*dfa0*/  F2FP.BF16.F32.PACK_AB R2, R129, R139 ;  /* 0x0000008b8102723e */ /* 0x004fe400000010ff */
[----:B------:R-:W-:-:S02]  /*dfb0*/  HSET2.LE.AND R3, R5, R229, PT ;  /* 0x000000e505037233 */ /* 0x000fc40003803000 */
[----:B------:R-:W-:Y:S02]  /*dfc0*/  HSET2.LE.AND R5, R7, R229, PT ;  /* 0x000000e507057233 */ /* 0x000fe40003803000 */
[----:B------:R-:W-:Y:S02]  /*dfd0*/  LOP3.LUT R7, R0, R2, RZ, 0xc0, !PT ;  /* 0x0000000200077212 */ /* 0x000fe400078ec0ff */
[----:B------:R-:W-:Y:S02]  /*dfe0*/  F2FP.BF16.F32.PACK_AB R4, R133, R21 ;  /* 0x000000158504723e */ /* 0x000fe400000010ff */
[----:B------:R-:W-:Y:S02]  /*dff0*/  LOP3.LUT R2, R23, UR20, R92, 0x96, !PT ;  /* 0x0000001417027c12 */ /* 0x000fe4000f8e965c */
[----:B----4-:R-:W-:Y:S02]  /*e000*/  F2FP.BF16.F32.PACK_AB R8, R97, R172 ;  /* 0x000000ac6108723e */ /* 0x010fe400000010ff */
[----:B------:R-:W-:-:S02]  /*e010*/  LOP3.LUT R0, R61, UR18, R22, 0x96, !PT ;  /* 0x000000123d007c12 */ /* 0x000fc4000f8e9616 */
[----:B------:R-:W-:Y:S01]  /*e020*/  LOP3.LUT R4, R3, R4, RZ, 0xc0, !PT ;  /* 0x0000000403047212 */ /* 0x000fe200078ec0ff */
[----:B------:R-:W-:Y:S01]  /*e030*/  IMAD.WIDE.U32 R2, R2, -0x2daee0ad, RZ ;  /* 0xd2511f5302027825 */ /* 0x000fe200078e00ff */
[----:B------:R-:W-:-:S03]  /*e040*/  LOP3.LUT R5, R5, R8, RZ, 0xc0, !PT ;  /* 0x0000000805057212 */ /* 0x000fc600078ec0ff */
[----:B------:R-:W-:Y:S01]  /*e050*/  IMAD.WIDE.U32 R8, R0, -0x2daee0ad, RZ ;  /* 0xd2511f5300087825 */ /* 0x000fe200078e00ff */
[----:B------:R-:W-:-:S03]  /*e060*/  LOP3.LUT R3, R3, UR17, R74, 0x96, !PT ;  /* 0x0000001103037c12 */ /* 0x000fc6000f8e964a */
[----:B------:R-:W-:Y:S01]  /*e070*/  FFMA.FTZ R0, R190, UR33, -R15 ;  /* 0x00000021be007c23 */ /* 0x000fe2000801080f */
[C---:B------:R-:W-:Y:S01]  /*e080*/  HMMA.16816.F32.BF16 R68, R4.reuse, R16, R40 ;  /* 0x000000100444723c */ /* 0x040fe20000041828 */
[----:B------:R-:W-:Y:S01]  /*e090*/  LOP3.LUT R9, R9, UR15, R2, 0x96, !PT ;  /* 0x0000000f09097c12 */ /* 0x000fe2000f8e9602 */
[----:B------:R-:W-:Y:S01]  /*e0a0*/  IMAD.WIDE.U32 R2, R3, -0x326172a9, RZ ;  /* 0xcd9e8d5703027825 */ /* 0x000fe200078e00ff */
[----:B------:R1:W-:Y:S03]  /*e0b0*/  MUFU.EX2 R145, R0 ;  /* 0x0000000000917308 */ /* 0x0003e60000000800 */
[----:B------:R-:W-:Y:S01]  /*e0c0*/  HMMA.16816.F32.BF16 R104, R4, R18, R36 ;  /* 0x000000120468723c */ /* 0x000fe20000041824 */
[----:B------:R-:W-:Y:S01]  /*e0d0*/  IMAD.WIDE.U32 R16, R9, -0x326172a9, RZ ;  /* 0xcd9e8d5709107825 */ /* 0x000fe200078e00ff */
[----:B------:R-:W-:-:S03]  /*e0e0*/  LOP3.LUT R3, R3, UR16, R60, 0x96, !PT ;  /* 0x0000001003037c12 */ /* 0x000fc6000f8e963c */
[----:B------:R-:W-:Y:S01]  /*e0f0*/  FFMA.FTZ R9, R188, UR33, -R15 ;  /* 0x00000021bc097c23 */ /* 0x000fe2000801080f */
[C---:B------:R-:W-:Y:S01]  /*e100*/  HMMA.16816.F32.BF16 R160, R4.reuse, R24, R64 ;  /* 0x0000001804a0723c */ /* 0x040fe20000041840 */
[----:B------:R-:W-:Y:S02]  /*e110*/  LDSM.16.MT88.4 R64, [R214+0x5000] ;  /* 0x00500000d640783b */ /* 0x000fe40000004200 */
[----:B------:R-:W-:Y:S03]  /*e120*/  MUFU.EX2 R115, R9 ;  /* 0x0000000900737308 */ /* 0x000fe60000000800 */
[----:B------:R-:W-:Y:S01]  /*e130*/  HMMA.16816.F32.BF16 R108, R4, R26, R44 ;  /* 0x0000001a046c723c */ /* 0x000fe2000004182c */
[----:B------:R-:W2:Y:S01]  /*e140*/  LDSM.16.MT88.4 R44, [R213+0x5000] ;  /* 0x00500000d52c783b */ /* 0x000ea20000004200 */
[----:B-1----:R-:W-:Y:S01]  /*e150*/  LOP3.LUT R0, R17, UR14, R2, 0x96, !PT ;  /* 0x0000000e11007c12 */ /* 0x002fe2000f8e9602 */
[----:B------:R-:W-:-:S04]  /*e160*/  IMAD.WIDE.U32 R2, R3, -0x2daee0ad, RZ ;  /* 0xd2511f5303027825 */ /* 0x000fc800078e00ff */
[----:B------:R-:W-:Y:S01]  /*e170*/  IMAD.WIDE.U32 R40, R0, -0x2daee0ad, RZ ;  /* 0xd2511f5300287825 */ /* 0x000fe200078e00ff */
[----:B------:R-:W-:-:S03]  /*e180*/  LOP3.LUT R0, R3, UR13, R8, 0x96, !PT ;  /* 0x0000000d03007c12 */ /* 0x000fc6000f8e9608 */
[--C-:B------:R-:W-:Y:S01]  /*e190*/  FFMA.FTZ R3, R189, UR33, -R15.reuse ;  /* 0x00000021bd037c23 */ /* 0x100fe2000801080f */
[----:B------:R-:W-:Y:S01]  /*e1a0*/  FFMA.FTZ R8, R80, UR33, -R15 ;  /* 0x0000002150087c23 */ /* 0x000fe2000801080f */
[----:B------:R-:W-:Y:S01]  /*e1b0*/  FFMA.FTZ R5, R191, UR33, -R20 ;  /* 0x00000021bf057c23 */ /* 0x000fe20008010814 */
[----:B------:R-:W-:Y:S01]  /*e1c0*/  LOP3.LUT R2, R41, UR5, R2, 0x96, !PT ;  /* 0x0000000529027c12 */ /* 0x000fe2000f8e9602 */
[----:B------:R1:W-:Y:S01]  /*e1d0*/  MUFU.EX2 R119, R3 ;  /* 0x0000000300777308 */ /* 0x0003e20000000800 */
[----:B------:R-:W-:-:S05]  /*e1e0*/  IMAD.WIDE.U32 R12, R0, -0x326172a9, RZ ;  /* 0xcd9e8d57000c7825 */ /* 0x000fca00078e00ff */
[----:B------:R-:W-:Y:S02]  /*e1f0*/  LOP3.LUT R39, R13, UR12, R16, 0x96, !PT ;  /* 0x0000000c0d277c12 */ /* 0x000fe4000f8e9610 */
[----:B------:R-:W3:Y:S08]  /*e200*/  MUFU.EX2 R182, R8 ;  /* 0x0000000800b67308 */ /* 0x000ef00000000800 */
[----:B------:R-:W-:Y:S01]  /*e210*/  MUFU.EX2 R190, R5 ;  /* 0x0000000500be7308 */ /* 0x000fe20000000800 */
[----:B-1----:R-:W-:-:S03]  /*e220*/  IMAD.WIDE.U32 R2, R2, -0x326172a9, RZ ;  /* 0xcd9e8d5702027825 */ /* 0x002fc600078e00ff */
[----:B------:R-:W-:Y:S02]  /*e230*/  SHF.R.U32.HI R4, RZ, 0x10, R2 ;  /* 0x00000010ff047819 */ /* 0x000fe40000011602 */
[----:B------:R-:W-:Y:S01]  /*e240*/  LOP3.LUT R0, R3, UR22, R12, 0x96, !PT ;  /* 0x0000001603007c12 */ /* 0x000fe2000f8e960c */
[----:B---3--:R-:W-:Y:S01]  /*e250*/  IMAD.MOV.U32 R191, RZ, RZ, R182 ;  /* 0x000000ffffbf7224 */ /* 0x008fe200078e00b6 */
[----:B------:R-:W-:Y:S01]  /*e260*/  LOP3.LUT R3, R2, 0xffff, RZ, 0xc0, !PT ;  /* 0x0000ffff02037812 */ /* 0x000fe200078ec0ff */
[----:B------:R-:W-:Y:S01]  /*e270*/  IMAD.MOV.U32 R182, RZ, RZ, R118 ;  /* 0x000000ffffb67224 */ /* 0x000fe200078e0076 */
[----:B------:R-:W-:Y:S01]  /*e280*/  LOP3.LUT R6, R4, 0xff, RZ, 0xc0, !PT ;  /* 0x000000ff04067812 */ /* 0x000fe200078ec0ff */
[----:B------:R-:W-:Y:S01]  /*e290*/  FFMA.FTZ R4, R87, UR33, -R20 ;  /* 0x0000002157047c23 */ /* 0x000fe20008010814 */
[----:B------:R-:W-:Y:S02]  /*e2a0*/  LOP3.LUT R12, R2, 0xff, RZ, 0xc0, !PT ;  /* 0x000000ff020c7812 */ /* 0x000fe400078ec0ff */
[----:B------:R-:W-:Y:S01]  /*e2b0*/  SHF.R.U32.HI R10, RZ, 0x18, R2 ;  /* 0x00000018ff0a7819 */ /* 0x000fe20000011602 */
[----:B------:R1:W3:Y:S01]  /*e2c0*/  MUFU.EX2 R189, R4 ;  /* 0x0000000400bd7308 */ /* 0x0002e20000000800 */
[----:B------:R-:W-:-:S02]  /*e2d0*/  LOP3.LUT R2, R0, 0xffff, RZ, 0xc0, !PT ;  /* 0x0000ffff00027812 */ /* 0x000fc400078ec0ff */
[----:B------:R-:W-:Y:S02]  /*e2e0*/  SHF.R.U32.HI R7, RZ, 0x8, R3 ;  /* 0x00000008ff077819 */ /* 0x000fe40000011603 */
[----:B------:R-:W-:Y:S02]  /*e2f0*/  SHF.R.U32.HI R3, RZ, 0x10, R0 ;  /* 0x00000010ff037819 */ /* 0x000fe40000011600 */
[----:B------:R-:W-:Y:S02]  /*e300*/  LOP3.LUT R8, R0, 0xff, RZ, 0xc0, !PT ;  /* 0x000000ff00087812 */ /* 0x000fe400078ec0ff */
[----:B------:R-:W-:Y:S02]  /*e310*/  SHF.R.U32.HI R2, RZ, 0x8, R2 ;  /* 0x00000008ff027819 */ /* 0x000fe40000011602 */
[----:B------:R-:W-:Y:S02]  /*e320*/  SHF.R.U32.HI R9, RZ, 0x18, R0 ;  /* 0x00000018ff097819 */ /* 0x000fe40000011600 */
[----:B------:R-:W-:Y:S01]  /*e330*/  LOP3.LUT R0, R3, 0xff, RZ, 0xc0, !PT ;  /* 0x000000ff03007812 */ /* 0x000fe200078ec0ff */
[----:B------:R-:W-:Y:S01]  /*e340*/  FFMA.FTZ R3, R193, UR33, -R20 ;  /* 0x00000021c1037c23 */ /* 0x000fe20008010814 */
[----:B------:R-:W-:Y:S01]  /*e350*/  PRMT R8, R8, 0x5410, R2 ;  /* 0x0000541008087816 */ /* 0x000fe20000000002 */
[----:B------:R-:W-:Y:S01]  /*e360*/  IMAD.MOV.U32 R193, RZ, RZ, R119 ;  /* 0x000000ffffc17224 */ /* 0x000fe200078e0077 */
[----:B-1----:R-:W-:Y:S01]  /*e370*/  PRMT R4, R12, 0x5410, R7 ;  /* 0x000054100c047816 */ /* 0x002fe20000000007 */
[----:B------:R-:W-:Y:S01]  /*e380*/  FFMA.FTZ R2, R196, UR33, -R20 ;  /* 0x00000021c4027c23 */ /* 0x000fe20008010814 */
[----:B------:R-:W-:Y:S01]  /*e390*/  PRMT R9, R0, 0x5410, R9 ;  /* 0x0000541000097816 */ /* 0x000fe20000000009 */
[----:B------:R-:W-:Y:S01]  /*e3a0*/  MUFU.EX2 R187, R3 ;  /* 0x0000000300bb7308 */ /* 0x000fe20000000800 */
[----:B------:R-:W-:Y:S01]  /*e3b0*/  PRMT R5, R6, 0x5410, R10 ;  /* 0x0000541006057816 */ /* 0x000fe2000000000a */
[----:B------:R-:W-:Y:S01]  /*e3c0*/  IMAD.MOV.U32 R196, RZ, RZ, R115 ;  /* 0x000000ffffc47224 */ /* 0x000fe200078e0073 */
[----:B------:R-:W-:-:S05]  /*e3d0*/  HSET2.LE.AND R0, R4, R229, PT ;  /* 0x000000e504007233 */ /* 0x000fca0003803000 */
[----:B------:R1:W4:Y:S02]  /*e3e0*/  MUFU.EX2 R188, R2 ;  /* 0x0000000200bc7308 */ /* 0x0003240000000800 */
[----:B-1----:R-:W-:-:S04]  /*e3f0*/  F2FP.BF16.F32.PACK_AB R2, R191, R193 ;  /* 0x000000c1bf02723e */ /* 0x002fc800000010ff */
        /* <DEDUP_REMOVED lines=8> */
[----:B----4-:R-:W-:-:S04]  /*e480*/  F2FP.BF16.F32.PACK_AB R2, R188, R187 ;  /* 0x000000bbbc02723e */ /* 0x010fc800000010ff */
[----:B------:R-:W-:Y:S02]  /*e490*/  LOP3.LUT R5, R0, R2, RZ, 0xc0, !PT ;  /* 0x0000000200057212 */ /* 0x000fe400078ec0ff */
[----:B------:R-:W-:Y:S02]  /*e4a0*/  LOP3.LUT R0, R23, UR20, R150, 0x96, !PT ;  /* 0x0000001417007c12 */ /* 0x000fe4000f8e9696 */
[----:B------:R-:W-:-:S03]  /*e4b0*/  LOP3.LUT R2, R35, UR18, R22, 0x96, !PT ;  /* 0x0000001223027c12 */ /* 0x000fc6000f8e9616 */
[----:B--2---:R-:W-:Y:S02]  /*e4c0*/  HMMA.16816.F32.BF16 R56, R4, R44, R56 ;  /* 0x0000002c0438723c */ /* 0x004fe40000041838 */
[----:B------:R-:W-:-:S04]  /*e4d0*/  IMAD.WIDE.U32 R2, R2, -0x2daee0ad, RZ ;  /* 0xd2511f5302027825 */ /* 0x000fc800078e00ff */
[C---:B------:R-:W-:Y:S06]  /*e4e0*/  HMMA.16816.F32.BF16 R52, R4.reuse, R46, R52 ;  /* 0x0000002e0434723c */ /* 0x040fec0000041834 */
[C---:B------:R-:W-:Y:S06]  /*e4f0*/  HMMA.16816.F32.BF16 R112, R4.reuse, R64, R48 ;  /* 0x000000400470723c */ /* 0x040fec0000041830 */
[----:B------:R-:W-:Y:S01]  /*e500*/  HMMA.16816.F32.BF16 R116, R4, R66, R28 ;  /* 0x000000420474723c */ /* 0x000fe2000004181c */
[----:B------:R-:W-:-:S02]  /*e510*/  IMAD.MOV.U32 R49, RZ, RZ, R131 ;  /* 0x000000ffff317224 */ /* 0x000fc400078e0083 */
[----:B------:R-:W-:Y:S02]  /*e520*/  IMAD.MOV.U32 R48, RZ, RZ, R130 ;  /* 0x000000ffff307224 */ /* 0x000fe400078e0082 */
[----:B------:R-:W-:Y:S02]  /*e530*/  IMAD.MOV.U32 R50, RZ, RZ, R129 ;  /* 0x000000ffff327224 */ /* 0x000fe400078e0081 */
[----:B------:R-:W-:-:S04]  /*e540*/  IMAD.WIDE.U32 R4, R0, -0x2daee0ad, RZ ;  /* 0xd2511f5300047825 */ /* 0x000fc800078e00ff */
[----:B------:R-:W-:Y:S01]  /*e550*/  IMAD.U32 R6, RZ, RZ, UR35 ;  /* 0x00000023ff067e24 */ /* 0x000fe2000f8e00ff */
[----:B------:R-:W-:Y:S01]  /*e560*/  LOP3.LUT R0, R5, UR17, R62, 0x96, !PT ;  /* 0x0000001105007c12 */ /* 0x000fe2000f8e963e */
[----:B------:R-:W-:Y:S01]  /*e570*/  IMAD.MOV.U32 R51, RZ, RZ, R128 ;  /* 0x000000ffff337224 */ /* 0x000fe200078e0080 */
[----:B------:R-:W-:Y:S02]  /*e580*/  LOP3.LUT R3, R3, UR15, R4, 0x96, !PT ;  /* 0x0000000f03037c12 */ /* 0x000fe4000f8e9604 */
[----:B------:R-:W-:Y:S01]  /*e590*/  LOP3.LUT R8, R73, UR31, R6, 0x96, !PT ;  /* 0x0000001f49087c12 */ /* 0x000fe2000f8e9606 */
[----:B------:R-:W-:-:S04]  /*e5a0*/  IMAD.WIDE.U32 R6, R0, -0x326172a9, RZ ;  /* 0xcd9e8d5700067825 */ /* 0x000fc800078e00ff */
[----:B------:R-:W-:Y:S01]  /*e5b0*/  IMAD.WIDE.U32 R4, R3, -0x326172a9, RZ ;  /* 0xcd9e8d5703047825 */ /* 0x000fe200078e00ff */
[----:B------:R-:W-:-:S03]  /*e5c0*/  LOP3.LUT R3, R7, UR16, R34, 0x96, !PT ;  /* 0x0000001007037c12 */ /* 0x000fc6000f8e9622 */
[----:B------:R-:W-:Y:S01]  /*e5d0*/  IMAD.WIDE.U32 R8, R8, -0x326172a9, RZ ;  /* 0xcd9e8d5708087825 */ /* 0x000fe200078e00ff */
[----:B------:R-:W-:-:S03]  /*e5e0*/  LOP3.LUT R0, R5, UR14, R6, 0x96, !PT ;  /* 0x0000000e05007c12 */ /* 0x000fc6000f8e9606 */
[----:B------:R-:W-:Y:S01]  /*e5f0*/  IMAD.WIDE.U32 R6, R3, -0x2daee0ad, RZ ;  /* 0xd2511f5303067825 */ /* 0x000fe200078e00ff */
[C---:B------:R-:W-:Y:S02]  /*e600*/  LOP3.LUT R10, R9.reuse, UR20, R150, 0x96, !PT ;  /* 0x00000014090a7c12 */ /* 0x040fe4000f8e9696 */
[----:B------:R-:W-:Y:S01]  /*e610*/  LOP3.LUT R12, R9, UR20, R92, 0x96, !PT ;  /* 0x00000014090c7c12 */ /* 0x000fe2000f8e965c */
[----:B------:R-:W-:Y:S01]  /*e620*/  IMAD.WIDE.U32 R18, R0, -0x2daee0ad, RZ ;  /* 0xd2511f5300127825 */ /* 0x000fe200078e00ff */
[----:B------:R-:W-:Y:S02]  /*e630*/  LOP3.LUT R3, R7, UR13, R2, 0x96, !PT ;  /* 0x0000000d07037c12 */ /* 0x000fe4000f8e9602 */
[----:B------:R-:W-:Y:S01]  /*e640*/  LOP3.LUT R9, R35, UR18, R8, 0x96, !PT ;  /* 0x0000001223097c12 */ /* 0x000fe2000f8e9608 */
[----:B------:R-:W-:Y:S01]  /*e650*/  IMAD.MOV.U32 R150, RZ, RZ, R182 ;  /* 0x000000ffff967224 */ /* 0x000fe200078e00b6 */
[----:B------:R-:W-:Y:S01]  /*e660*/  LOP3.LUT R2, R19, UR5, R6, 0x96, !PT ;  /* 0x0000000513027c12 */ /* 0x000fe2000f8e9606 */
[----:B------:R-:W-:Y:S01]  /*e670*/  IMAD.WIDE.U32 R6, R3, -0x326172a9, RZ ;  /* 0xcd9e8d5703067825 */ /* 0x000fe200078e00ff */
[----:B------:R-:W-:-:S03]  /*e680*/  LOP3.LUT R8, R61, UR18, R8, 0x96, !PT ;  /* 0x000000123d087c12 */ /* 0x000fc6000f8e9608 */
[----:B------:R-:W-:Y:S01]  /*e690*/  IMAD.WIDE.U32 R2, R2, -0x326172a9, RZ ;  /* 0xcd9e8d5702027825 */ /* 0x000fe200078e00ff */
[----:B------:R-:W-:-:S03]  /*e6a0*/  LOP3.LUT R30, R7, UR12, R4, 0x96, !PT ;  /* 0x0000000c071e7c12 */ /* 0x000fc6000f8e9604 */
[----:B------:R-:W-:Y:S01]  /*e6b0*/  IMAD.WIDE.U32 R22, R8, -0x2daee0ad, RZ ;  /* 0xd2511f5308167825 */ /* 0x000fe200078e00ff */
[C---:B------:R-:W-:Y:S02]  /*e6c0*/  LOP3.LUT R4, R2.reuse, 0xffff, RZ, 0xc0, !PT ;  /* 0x0000ffff02047812 */ /* 0x040fe400078ec0ff */
[----:B------:R-:W-:Y:S01]  /*e6d0*/  LOP3.LUT R0, R3, UR22, R6, 0x96, !PT ;  /* 0x0000001603007c12 */ /* 0x000fe2000f8e9606 */
[----:B------:R-:W-:Y:S01]  /*e6e0*/  IMAD.MOV.U32 R73, RZ, RZ, R178 ;  /* 0x000000ffff497224 */ /* 0x000fe200078e00b2 */
[----:B------:R-:W-:Y:S01]  /*e6f0*/  SHF.R.U32.HI R5, RZ, 0x8, R4 ;  /* 0x00000008ff057819 */ /* 0x000fe20000011604 */
[----:B------:R-:W-:Y:S01]  /*e700*/  IMAD.MOV.U32 R61, RZ, RZ, R97 ;  /* 0x000000ffff3d7224 */ /* 0x000fe200078e0061 */
[--C-:B------:R-:W-:Y:S02]  /*e710*/  SHF.R.U32.HI R3, RZ, 0x10, R2.reuse ;  /* 0x00000010ff037819 */ /* 0x100fe40000011602 */
[----:B------:R-:W-:Y:S02]  /*e720*/  LOP3.LUT R4, R2, 0xff, RZ, 0xc0, !PT ;  /* 0x000000ff02047812 */ /* 0x000fe400078ec0ff */
[----:B------:R-:W-:-:S02]  /*e730*/  SHF.R.U32.HI R6, RZ, 0x18, R2 ;  /* 0x00000018ff067819 */ /* 0x000fc40000011602 */
[----:B------:R-:W-:Y:S02]  /*e740*/  LOP3.LUT R3, R3, 0xff, RZ, 0xc0, !PT ;  /* 0x000000ff03037812 */ /* 0x000fe400078ec0ff */
[----:B------:R-:W-:Y:S01]  /*e750*/  PRMT R26, R4, 0x5410, R5 ;  /* 0x00005410041a7816 */ /* 0x000fe20000000005 */
[----:B------:R-:W-:Y:S01]  /*e760*/  FFMA.FTZ R4, R203, UR33, -R11 ;  /* 0x00000021cb047c23 */ /* 0x000fe2000801080b */
[----:B------:R-:W-:Y:S01]  /*e770*/  LOP3.LUT R2, R0, 0xffff, RZ, 0xc0, !PT ;  /* 0x0000ffff00027812 */ /* 0x000fe200078ec0ff */
[----:B------:R-:W-:Y:S01]  /*e780*/  IMAD.MOV.U32 R203, RZ, RZ, R21 ;  /* 0x000000ffffcb7224 */ /* 0x000fe200078e0015 */
[----:B------:R-:W-:Y:S01]  /*e790*/  PRMT R21, R3, 0x5410, R6 ;  /* 0x0000541003157816 */ /* 0x000fe20000000006 */
[----:B------:R1:W-:Y:S01]  /*e7a0*/  MUFU.EX2 R186, R4 ;  /* 0x0000000400ba7308 */ /* 0x0003e20000000800 */
[----:B------:R-:W-:Y:S01]  /*e7b0*/  SHF.R.U32.HI R3, RZ, 0x8, R2 ;  /* 0x00000008ff037819 */ /* 0x000fe20000011602 */
[----:B------:R-:W-:Y:S01]  /*e7c0*/  IMAD.WIDE.U32 R6, R10, -0x2daee0ad, RZ ;  /* 0xd2511f530a067825 */ /* 0x000fe200078e00ff */
[----:B------:R-:W-:-:S04]  /*e7d0*/  LOP3.LUT R2, R0, 0xff, RZ, 0xc0, !PT ;  /* 0x000000ff00027812 */ /* 0x000fc800078ec0ff */
[----:B------:R-:W-:Y:S02]  /*e7e0*/  PRMT R19, R2, 0x5410, R3 ;  /* 0x0000541002137816 */ /* 0x000fe40000000003 */
[--C-:B------:R-:W-:Y:S02]  /*e7f0*/  SHF.R.U32.HI R2, RZ, 0x10, R0.reuse ;  /* 0x00000010ff027819 */ /* 0x100fe40000011600 */
[----:B------:R-:W-:Y:S02]  /*e800*/  SHF.R.U32.HI R3, RZ, 0x18, R0 ;  /* 0x00000018ff037819 */ /* 0x000fe40000011600 */
[----:B------:R-:W-:Y:S01]  /*e810*/  LOP3.LUT R0, R2, 0xff, RZ, 0xc0, !PT ;  /* 0x000000ff02007812 */ /* 0x000fe200078ec0ff */
[----:B------:R-:W-:Y:S01]  /*e820*/  FFMA.FTZ R2, R202, UR33, -R11 ;  /* 0x00000021ca027c23 */ /* 0x000fe2000801080b */
[----:B------:R-:W-:Y:S02]  /*e830*/  IMAD.MOV.U32 R202, RZ, RZ, R139 ;  /* 0x000000ffffca7224 */ /* 0x000fe400078e008b */
[----:B------:R-:W-:Y:S01]  /*e840*/  PRMT R16, R0, 0x5410, R3 ;  /* 0x0000541000107816 */ /* 0x000fe20000000003 */
[----:B------:R2:W-:Y:S01]  /*e850*/  MUFU.EX2 R184, R2 ;  /* 0x0000000200b87308 */ /* 0x0005e20000000800 */
[--C-:B-1----:R-:W-:Y:S01]  /*e860*/  FFMA.FTZ R4, R204, UR33, -R11.reuse ;  /* 0x00000021cc047c23 */ /* 0x102fe2000801080b */
[----:B------:R-:W-:Y:S01]  /*e870*/  FFMA.FTZ R0, R81, UR33, -R11 ;  /* 0x0000002151007c23 */ /* 0x000fe2000801080b */
[----:B------:R-:W-:-:S05]  /*e880*/  IMAD.MOV.U32 R204, RZ, RZ, R135 ;  /* 0x000000ffffcc7224 */ /* 0x000fca00078e0087 */
[----:B------:R1:W3:Y:S08]  /*e890*/  MUFU.EX2 R185, R4 ;  /* 0x0000000400b97308 */ /* 0x0002f00000000800 */
[----:B------:R4:W-:Y:S01]  /*e8a0*/  MUFU.EX2 R183, R0 ;  /* 0x0000000000b77308 */ /* 0x0009e20000000800 */
[----:B--2---:R-:W-:-:S05]  /*e8b0*/  IMAD.WIDE.U32 R2, R9, -0x2daee0ad, RZ ;  /* 0xd2511f5309027825 */ /* 0x004fca00078e00ff */
[----:B------:R-:W-:Y:S02]  /*e8c0*/  LOP3.LUT R3, R3, UR15, R6, 0x96, !PT ;  /* 0x0000000f03037c12 */ /* 0x000fe4000f8e9606 */
[----:B-1----:R-:W-:Y:S01]  /*e8d0*/  LOP3.LUT R4, R7, UR17, R62, 0x96, !PT ;  /* 0x0000001107047c12 */ /* 0x002fe2000f8e963e */
[----:B------:R-:W-:-:S04]  /*e8e0*/  IMAD.WIDE.U32 R6, R12, -0x2daee0ad, RZ ;  /* 0xd2511f530c067825 */ /* 0x000fc800078e00ff */
[----:B------:R-:W-:Y:S01]  /*e8f0*/  IMAD.WIDE.U32 R4, R4, -0x326172a9, RZ ;  /* 0xcd9e8d5704047825 */ /* 0x000fe200078e00ff */
[----:B------:R-:W-:-:S03]  /*e900*/  LOP3.LUT R9, R7, UR17, R74, 0x96, !PT ;  /* 0x0000001107097c12 */ /* 0x000fc6000f8e964a */
[----:B----4-:R-:W-:Y:S01]  /*e910*/  FFMA.FTZ R0, R206, UR33, -R14 ;  /* 0x00000021ce007c23 */ /* 0x010fe2000801080e */
[----:B------:R-:W-:Y:S01]  /*e920*/  LOP3.LUT R8, R23, UR15, R6, 0x96, !PT ;  /* 0x0000000f17087c12 */ /* 0x000fe2000f8e9606 */
[----:B------:R-:W-:Y:S01]  /*e930*/  IMAD.WIDE.U32 R6, R3, -0x326172a9, RZ ;  /* 0xcd9e8d5703067825 */ /* 0x000fe200078e00ff */
[----:B------:R-:W-:Y:S01]  /*e940*/  LOP3.LUT R12, R5, UR16, R34, 0x96, !PT ;  /* 0x00000010050c7c12 */ /* 0x000fe2000f8e9622 */
[----:B------:R1:W-:Y:S02]  /*e950*/  MUFU.EX2 R182, R0 ;  /* 0x0000000000b67308 */ /* 0x0003e40000000800 */
[----:B------:R-:W-:Y:S01]  /*e960*/  IMAD.WIDE.U32 R28, R8, -0x326172a9, RZ ;  /* 0xcd9e8d57081c7825 */ /* 0x000fe200078e00ff */
[----:B------:R-:W-:-:S03]  /*e970*/  LOP3.LUT R10, R7, UR14, R4, 0x96, !PT ;  /* 0x0000000e070a7c12 */ /* 0x000fc6000f8e9604 */
[----:B------:R-:W-:-:S04]  /*e980*/  IMAD.WIDE.U32 R4, R9, -0x326172a9, RZ ;  /* 0xcd9e8d5709047825 */ /* 0x000fc800078e00ff */
[----:B------:R-:W-:Y:S01]  /*e990*/  IMAD.MOV.U32 R206, RZ, RZ, R100 ;  /* 0x000000ffffce7224 */ /* 0x000fe200078e0064 */
[----:B------:R-:W-:Y:S01]  /*e9a0*/  LOP3.LUT R3, R5, UR16, R60, 0x96, !PT ;  /* 0x0000001005037c12 */ /* 0x000fe2000f8e963c */
[----:B------:R-:W-:Y:S01]  /*e9b0*/  IMAD.MOV.U32 R62, RZ, RZ, R134 ;  /* 0x000000ffff3e7224 */ /* 0x000fe200078e0086 */
[----:B------:R-:W-:Y:S01]  /*e9c0*/  LOP3.LUT R7, R29, UR14, R4, 0x96, !PT ;  /* 0x0000000e1d077c12 */ /* 0x000fe2000f8e9604 */
[----:B------:R-:W-:-:S04]  /*e9d0*/  IMAD.WIDE.U32 R4, R12, -0x2daee0ad, RZ ;  /* 0xd2511f530c047825 */ /* 0x000fc800078e00ff */
[----:B-1----:R-:W-:Y:S01]  /*e9e0*/  FFMA.FTZ R0, R208, UR33, -R14 ;  /* 0x00000021d0007c23 */ /* 0x002fe2000801080e */
[----:B------:R-:W-:Y:S01]  /*e9f0*/  IMAD.WIDE.U32 R32, R7, -0x2daee0ad, RZ ;  /* 0xd2511f5307207825 */ /* 0x000fe200078e00ff */
[----:B------:R-:W-:Y:S02]  /*ea00*/  LOP3.LUT R5, R5, UR13, R2, 0x96, !PT ;  /* 0x0000000d05057c12 */ /* 0x000fe4000f8e9602 */
[----:B------:R1:W2:Y:S01]  /*ea10*/  MUFU.EX2 R181, R0 ;  /* 0x0000000000b57308 */ /* 0x0002a20000000800 */
[----:B------:R-:W-:-:S04]  /*ea20*/  IMAD.WIDE.U32 R2, R3, -0x2daee0ad, RZ ;  /* 0xd2511f5303027825 */ /* 0x000fc800078e00ff */
[----:B------:R-:W-:Y:S01]  /*ea30*/  IMAD.WIDE.U32 R12, R10, -0x2daee0ad, RZ ;  /* 0xd2511f530a0c7825 */ /* 0x000fe200078e00ff */
[----:B------:R-:W-:Y:S02]  /*ea40*/  LOP3.LUT R10, R33, UR5, R2, 0x96, !PT ;  /* 0x00000005210a7c12 */ /* 0x000fe4000f8e9602 */
[----:B------:R-:W-:Y:S01]  /*ea50*/  LOP3.LUT R17, R3, UR13, R22, 0x96, !PT ;  /* 0x0000000d03117c12 */ /* 0x000fe2000f8e9616 */
[----:B------:R-:W-:Y:S01]  /*ea60*/  IMAD.MOV.U32 R208, RZ, RZ, R96 ;  /* 0x000000ffffd07224 */ /* 0x000fe200078e0060 */
[----:B------:R-:W-:Y:S01]  /*ea70*/  LOP3.LUT R8, R13, UR5, R4, 0x96, !PT ;  /* 0x000000050d087c12 */ /* 0x000fe2000f8e9604 */
[----:B------:R-:W-:Y:S01]  /*ea80*/  IMAD.MOV.U32 R60, RZ, RZ, R133 ;  /* 0x000000ffff3c7224 */ /* 0x000fe200078e0085 */
[----:B------:R-:W-:Y:S02]  /*ea90*/  HSET2.LE.AND R2, R19, R229, PT ;  /* 0x000000e513027233 */ /* 0x000fe40003803000 */
[----:B---3--:R-:W-:Y:S01]  /*eaa0*/  F2FP.BF16.F32.PACK_AB R4, R185, R186 ;  /* 0x000000bab904723e */ /* 0x008fe200000010ff */
[----:B-1----:R-:W-:Y:S01]  /*eab0*/  FFMA.FTZ R0, R82, UR33, -R14 ;  /* 0x0000002152007c23 */ /* 0x002fe2000801080e */
[----:B--2---:R-:W-:-:S02]  /*eac0*/  F2FP.BF16.F32.PACK_AB R3, R181, R182 ;  /* 0x000000b6b503723e */ /* 0x004fc400000010ff */
[----:B------:R-:W-:Y:S01]  /*ead0*/  LOP3.LUT R24, R2, R4, RZ, 0xc0, !PT ;  /* 0x0000000402187212 */ /* 0x000fe200078ec0ff */
[----:B------:R1:W-:Y:S01]  /*eae0*/  MUFU.EX2 R180, R0 ;  /* 0x0000000000b47308 */ /* 0x0003e20000000800 */
[----:B------:R-:W-:Y:S02]  /*eaf0*/  HSET2.LE.AND R2, R26, R229, PT ;  /* 0x000000e51a027233 */ /* 0x000fe40003803000 */
[----:B------:R-:W-:-:S04]  /*eb00*/  F2FP.BF16.F32.PACK_AB R4, R183, R184 ;  /* 0x000000b8b704723e */ /* 0x000fc800000010ff */
[----:B------:R-:W-:Y:S01]  /*eb10*/  LOP3.LUT R26, R2, R4, RZ, 0xc0, !PT ;  /* 0x00000004021a7212 */ /* 0x000fe200078ec0ff */
[----:B------:R-:W-:-:S04]  /*eb20*/  IMAD.WIDE.U32 R4, R5, -0x326172a9, RZ ;  /* 0xcd9e8d5705047825 */ /* 0x000fc800078e00ff */
[----:B-1----:R-:W-:-:S04]  /*eb30*/  FFMA.FTZ R0, R83, UR33, -R14 ;  /* 0x0000002153007c23 */ /* 0x002fc8000801080e */
[----:B------:R1:W2:Y:S02]  /*eb40*/  MUFU.EX2 R179, R0 ;  /* 0x0000000000b37308 */ /* 0x0002a40000000800 */
[----:B-1----:R-:W-:Y:S02]  /*eb50*/  HSET2.LE.AND R0, R16, R229, PT ;  /* 0x000000e510007233 */ /* 0x002fe40003803000 */
[----:B------:R-:W-:-:S03]  /*eb60*/  LOP3.LUT R16, R5, UR12, R6, 0x96, !PT ;  /* 0x0000000c05107c12 */ /* 0x000fc6000f8e9606 */
[----:B------:R-:W-:Y:S02]  /*eb70*/  LOP3.LUT R25, R0, R3, RZ, 0xc0, !PT ;  /* 0x0000000300197212 */ /* 0x000fe400078ec0ff */
[----:B------:R-:W-:Y:S02]  /*eb80*/  HSET2.LE.AND R0, R21, R229, PT ;  /* 0x000000e515007233 */ /* 0x000fe40003803000 */
[----:B--2---:R-:W-:-:S04]  /*eb90*/  F2FP.BF16.F32.PACK_AB R3, R179, R180 ;  /* 0x000000b4b303723e */ /* 0x004fc800000010ff */
[----:B------:R-:W-:Y:S01]  /*eba0*/  LOP3.LUT R27, R0, R3, RZ, 0xc0, !PT ;  /* 0x00000003001b7212 */ /* 0x000fe200078ec0ff */
[----:B------:R-:W-:-:S05]  /*ebb0*/  IMAD.WIDE.U32 R2, R8, -0x326172a9, RZ ;  /* 0xcd9e8d5708027825 */ /* 0x000fca00078e00ff */
[----:B------:R-:W-:Y:S01]  /*ebc0*/  LOP3.LUT R0, R3, UR22, R4, 0x96, !PT ;  /* 0x0000001603007c12 */ /* 0x000fe2000f8e9604 */
[----:B------:R-:W-:Y:S01]  /*ebd0*/  IMAD.WIDE.U32 R4, R17, -0x326172a9, RZ ;  /* 0xcd9e8d5711047825 */ /* 0x000fe200078e00ff */
[C---:B------:R-:W-:Y:S01]  /*ebe0*/  LOP3.LUT R7, R2.reuse, 0xffff, RZ, 0xc0, !PT ;  /* 0x0000ffff02077812 */ /* 0x040fe200078ec0ff */
[C---:B------:R-:W-:Y:S01]  /*ebf0*/  HMMA.16816.F32.BF16 R80, R24.reuse, R44, R68 ;  /* 0x0000002c1850723c */ /* 0x040fe20000041844 */
[----:B------:R-:W-:Y:S02]  /*ec00*/  LOP3.LUT R13, R2, 0xff, RZ, 0xc0, !PT ;  /* 0x000000ff020d7812 */ /* 0x000fe400078ec0ff */
[--C-:B------:R-:W-:Y:S02]  /*ec10*/  SHF.R.U32.HI R9, RZ, 0x10, R2.reuse ;  /* 0x00000010ff097819 */ /* 0x100fe40000011602 */
[----:B------:R-:W-:Y:S01]  /*ec20*/  SHF.R.U32.HI R8, RZ, 0x18, R2 ;  /* 0x00000018ff087819 */ /* 0x000fe20000011602 */
[----:B------:R-:W-:Y:S01]  /*ec30*/  IMAD.WIDE.U32 R2, R10, -0x326172a9, RZ ;  /* 0xcd9e8d570a027825 */ /* 0x000fe200078e00ff */
[----:B------:R-:W-:Y:S01]  /*ec40*/  LOP3.LUT R5, R5, UR12, R28, 0x96, !PT ;  /* 0x0000000c05057c12 */ /* 0x000fe2000f8e961c */
[----:B------:R-:W-:Y:S02]  /*ec50*/  HMMA.16816.F32.BF16 R160, R24, R64, R160 ;  /* 0x0000004018a0723c */ /* 0x000fe400000418a0 */
[----:B------:R-:W-:Y:S01]  /*ec60*/  IMAD.MOV.U32 R69, RZ, RZ, R98 ;  /* 0x000000ffff457224 */ /* 0x000fe200078e0062 */
[----:B------:R-:W-:Y:S01]  /*ec70*/  LOP3.LUT R6, R3, UR22, R4, 0x96, !PT ;  /* 0x0000001603067c12 */ /* 0x000fe2000f8e9604 */
[----:B------:R-:W-:Y:S01]  /*ec80*/  FFMA.FTZ R4, R210, UR33, -R11 ;  /* 0x00000021d2047c23 */ /* 0x000fe2000801080b */
[C---:B------:R-:W-:Y:S01]  /*ec90*/  LOP3.LUT R17, R2.reuse, 0xffff, RZ, 0xc0, !PT ;  /* 0x0000ffff02117812 */ /* 0x040fe200078ec0ff */
[----:B------:R-:W-:Y:S01]  /*eca0*/  IMAD.MOV.U32 R70, RZ, RZ, R99 ;  /* 0x000000ffff467224 */ /* 0x000fe200078e0063 */
[----:B------:R-:W-:Y:S01]  /*ecb0*/  LOP3.LUT R22, R2, 0xff, RZ, 0xc0, !PT ;  /* 0x000000ff02167812 */ /* 0x000fe200078ec0ff */
[----:B------:R1:W-:Y:S01]  /*ecc0*/  MUFU.EX2 R177, R4 ;  /* 0x0000000400b17308 */ /* 0x0003e20000000800 */
[----:B------:R-:W-:Y:S01]  /*ecd0*/  SHF.R.U32.HI R21, RZ, 0x10, R2 ;  /* 0x00000010ff157819 */ /* 0x000fe20000011602 */
[----:B------:R-:W-:Y:S01]  /*ece0*/  IMAD.MOV.U32 R45, RZ, RZ, R132 ;  /* 0x000000ffff2d7224 */ /* 0x000fe200078e0084 */
[----:B------:R-:W-:Y:S01]  /*ecf0*/  SHF.R.U32.HI R19, RZ, 0x18, R2 ;  /* 0x00000018ff137819 */ /* 0x000fe20000011602 */
[----:B------:R-:W-:-:S04]  /*ed00*/  IMAD.WIDE.U32 R2, R30, -0x2daee0ad, RZ ;  /* 0xd2511f531e027825 */ /* 0x000fc800078e00ff */
[----:B------:R-:W-:Y:S01]  /*ed10*/  IMAD.MOV.U32 R44, RZ, RZ, R70 ;  /* 0x000000ffff2c7224 */ /* 0x000fe200078e0046 */
[----:B------:R-:W-:Y:S01]  /*ed20*/  LOP3.LUT R10, R3, UR21, R18, 0x96, !PT ;  /* 0x00000015030a7c12 */ /* 0x000fe2000f8e9612 */
[----:B------:R-:W-:Y:S01]  /*ed30*/  HMMA.16816.F32.BF16 R64, R24, R66, R108 ;  /* 0x000000421840723c */ /* 0x000fe2000004186c */
[C---:B------:R-:W-:Y:S01]  /*ed40*/  LOP3.LUT R35, R2.reuse, 0xffff, RZ, 0xc0, !PT ;  /* 0x0000ffff02237812 */ /* 0x040fe200078ec0ff */
[----:B------:R-:W-:Y:S01]  /*ed50*/  FFMA.FTZ R3, R211, UR33, -R11 ;  /* 0x00000021d3037c23 */ /* 0x000fe2000801080b */
[----:B------:R-:W-:Y:S01]  /*ed60*/  LOP3.LUT R38, R2, 0xff, RZ, 0xc0, !PT ;  /* 0x000000ff02267812 */ /* 0x000fe200078ec0ff */
[----:B------:R-:W-:Y:S01]  /*ed70*/  IMAD.MOV.U32 R210, RZ, RZ, R73 ;  /* 0x000000ffffd27224 */ /* 0x000fe200078e0049 */
[--C-:B------:R-:W-:Y:S01]  /*ed80*/  SHF.R.U32.HI R37, RZ, 0x10, R2.reuse ;  /* 0x00000010ff257819 */ /* 0x100fe20000011602 */
[----:B------:R2:W-:Y:S01]  /*ed90*/  MUFU.EX2 R178, R3 ;  /* 0x0000000300b27308 */ /* 0x0005e20000000800 */
[----:B------:R-:W-:Y:S01]  /*eda0*/  SHF.R.U32.HI R36, RZ, 0x18, R2 ;  /* 0x00000018ff247819 */ /* 0x000fe20000011602 */
[----:B-1----:R-:W-:Y:S01]  /*edb0*/  FFMA.FTZ R4, R209, UR33, -R11 ;  /* 0x00000021d1047c23 */ /* 0x002fe2000801080b */
[----:B------:R-:W-:Y:S01]  /*edc0*/  SHF.R.U32.HI R2, RZ, 0x8, R7 ;  /* 0x00000008ff027819 */ /* 0x000fe20000011607 */
[----:B------:R-:W-:Y:S01]  /*edd0*/  IMAD.MOV.U32 R209, RZ, RZ, R170 ;  /* 0x000000ffffd17224 */ /* 0x000fe200078e00aa */
[----:B------:R-:W-:Y:S01]  /*ede0*/  LOP3.LUT R7, R0, 0xff, RZ, 0xc0, !PT ;  /* 0x000000ff00077812 */ /* 0x000fe200078ec0ff */
[----:B------:R-:W-:Y:S01]  /*edf0*/  IMAD.MOV.U32 R211, RZ, RZ, R63 ;  /* 0x000000ffffd37224 */ /* 0x000fe200078e003f */
[----:B------:R-:W-:Y:S01]  /*ee00*/  PRMT R91, R13, 0x5410, R2 ;  /* 0x000054100d5b7816 */ /* 0x000fe20000000002 */
[----:B------:R1:W-:Y:S01]  /*ee10*/  MUFU.EX2 R174, R4 ;  /* 0x0000000400ae7308 */ /* 0x0003e20000000800 */
[----:B------:R-:W-:Y:S01]  /*ee20*/  LOP3.LUT R2, R9, 0xff, RZ, 0xc0, !PT ;  /* 0x000000ff09027812 */ /* 0x000fe200078ec0ff */
[----:B------:R-:W-:-:S02]  /*ee30*/  IMAD.MOV.U32 R170, RZ, RZ, R171 ;  /* 0x000000ffffaa7224 */ /* 0x000fc400078e00ab */
[----:B------:R-:W-:Y:S01]  /*ee40*/  IMAD.MOV.U32 R171, RZ, RZ, R149 ;  /* 0x000000ffffab7224 */ /* 0x000fe200078e0095 */
[----:B------:R-:W-:Y:S01]  /*ee50*/  PRMT R90, R2, 0x5410, R8 ;  /* 0x00005410025a7816 */ /* 0x000fe20000000008 */
[----:B------:R-:W-:Y:S02]  /*ee60*/  IMAD.MOV.U32 R149, RZ, RZ, R126 ;  /* 0x000000ffff957224 */ /* 0x000fe400078e007e */
[----:B--2---:R-:W-:Y:S01]  /*ee70*/  FFMA.FTZ R3, R226, UR33, -R11 ;  /* 0x00000021e2037c23 */ /* 0x004fe2000801080b */
[----:B------:R-:W-:-:S03]  /*ee80*/  IMAD.MOV.U32 R226, RZ, RZ, R72 ;  /* 0x000000ffffe27224 */ /* 0x000fc600078e0048 */
[----:B------:R2:W-:Y:S01]  /*ee90*/  MUFU.EX2 R176, R3 ;  /* 0x0000000300b07308 */ /* 0x0005e20000000800 */
[----:B-1----:R-:W-:Y:S01]  /*eea0*/  FFMA.FTZ R4, R199, UR33, -R11 ;  /* 0x00000021c7047c23 */ /* 0x002fe2000801080b */
[----:B------:R-:W-:Y:S02]  /*eeb0*/  IMAD.MOV.U32 R199, RZ, RZ, R148 ;  /* 0x000000ffffc77224 */ /* 0x000fe400078e0094 */
[--C-:B------:R-:W-:Y:S01]  /*eec0*/  FFMA.FTZ R63, R207, UR33, -R14.reuse ;  /* 0x00000021cf3f7c23 */ /* 0x100fe2000801080e */
[----:B------:R-:W-:-:S03]  /*eed0*/  FFMA.FTZ R73, R205, UR33, -R14 ;  /* 0x00000021cd497c23 */ /* 0x000fc6000801080e */
[----:B------:R1:W-:Y:S01]  /*eee0*/  MUFU.EX2 R175, R4 ;  /* 0x0000000400af7308 */ /* 0x0003e20000000800 */
[----:B------:R-:W-:Y:S01]  /*eef0*/  FFMA.FTZ R72, R124, UR33, -R14 ;  /* 0x000000217c487c23 */ /* 0x000fe2000801080e */
[----:B------:R-:W-:Y:S02]  /*ef00*/  IMAD.MOV.U32 R148, RZ, RZ, R125 ;  /* 0x000000ffff947224 */ /* 0x000fe400078e007d */
[----:B--2---:R-:W-:-:S05]  /*ef10*/  IMAD.WIDE.U32 R2, R16, -0x2daee0ad, RZ ;  /* 0xd2511f5310027825 */ /* 0x004fca00078e00ff */
[----:B------:R-:W-:Y:S02]  /*ef20*/  LOP3.LUT R8, R3, UR21, R12, 0x96, !PT ;  /* 0x0000001503087c12 */ /* 0x000fe4000f8e960c */
[----:B------:R-:W-:Y:S01]  /*ef30*/  LOP3.LUT R30, R2, 0xffff, RZ, 0xc0, !PT ;  /* 0x0000ffff021e7812 */ /* 0x000fe200078ec0ff */
[----:B-1----:R-:W-:Y:S01]  /*ef40*/  FFMA.FTZ R4, R192, UR33, -R11 ;  /* 0x00000021c0047c23 */ /* 0x002fe2000801080b */
[----:B------:R-:W-:Y:S02]  /*ef50*/  LOP3.LUT R34, R2, 0xff, RZ, 0xc0, !PT ;  /* 0x000000ff02227812 */ /* 0x000fe400078ec0ff */
[--C-:B------:R-:W-:Y:S01]  /*ef60*/  SHF.R.U32.HI R33, RZ, 0x10, R2.reuse ;  /* 0x00000010ff217819 */ /* 0x100fe20000011602 */
[----:B------:R1:W-:Y:S01]  /*ef70*/  MUFU.EX2 R98, R4 ;  /* 0x0000000400627308 */ /* 0x0003e20000000800 */
[----:B------:R-:W-:Y:S01]  /*ef80*/  SHF.R.U32.HI R31, RZ, 0x18, R2 ;  /* 0x00000018ff1f7819 */ /* 0x000fe20000011602 */
[----:B------:R-:W-:Y:S02]  /*ef90*/  IMAD.WIDE.U32 R2, R39, -0x2daee0ad, RZ ;  /* 0xd2511f5327027825 */ /* 0x000fe400078e00ff */
[----:B------:R-:W2:Y:S03]  /*efa0*/  LDL.LU R39, [R1+0x8] ;  /* 0x0000080001277983 */ /* 0x000ea60000300800 */
[----:B------:R-:W-:-:S02]  /*efb0*/  LOP3.LUT R9, R3, UR21, R40, 0x96, !PT ;  /* 0x0000001503097c12 */ /* 0x000fc4000f8e9628 */
[C---:B------:R-:W-:Y:S01]  /*efc0*/  LOP3.LUT R18, R2.reuse, 0xffff, RZ, 0xc0, !PT ;  /* 0x0000ffff02127812 */ /* 0x040fe200078ec0ff */
[----:B------:R-:W-:Y:S01]  /*efd0*/  HMMA.16816.F32.BF16 R40, R24, R46, R104 ;  /* 0x0000002e1828723c */ /* 0x000fe20000041868 */
[----:B------:R-:W-:Y:S01]  /*efe0*/  LOP3.LUT R29, R2, 0xff, RZ, 0xc0, !PT ;  /* 0x000000ff021d7812 */ /* 0x000fe200078ec0ff */
[----:B------:R-:W-:Y:S01]  /*eff0*/  LDSM.16.MT88.4 R24, [R214+0x5400] ;  /* 0x00540000d618783b */ /* 0x000fe20000004200 */
[--C-:B------:R-:W-:Y:S02]  /*f000*/  SHF.R.U32.HI R28, RZ, 0x10, R2.reuse ;  /* 0x00000010ff1c7819 */ /* 0x100fe40000011602 */
[----:B------:R-:W-:Y:S01]  /*f010*/  SHF.R.U32.HI R23, RZ, 0x18, R2 ;  /* 0x00000018ff177819 */ /* 0x000fe20000011602 */
[----:B------:R-:W-:Y:S01]  /*f020*/  FFMA.FTZ R2, R75, UR33, -R11 ;  /* 0x000000214b027c23 */ /* 0x000fe2000801080b */
[----:B------:R-:W-:Y:S01]  /*f030*/  SHF.R.U32.HI R3, RZ, 0x8, R17 ;  /* 0x00000008ff037819 */ /* 0x000fe20000011611 */
[----:B-1----:R-:W-:Y:S02]  /*f040*/  FFMA.FTZ R4, R194, UR33, -R11 ;  /* 0x00000021c2047c23 */ /* 0x002fe4000801080b */
[----:B------:R1:W-:Y:S01]  /*f050*/  MUFU.EX2 R97, R2 ;  /* 0x0000000200617308 */ /* 0x0003e20000000800 */
[----:B------:R-:W-:-:S02]  /*f060*/  PRMT R75, R22, 0x5410, R3 ;  /* 0x00005410164b7816 */ /* 0x000fc40000000003 */
[----:B------:R-:W-:-:S04]  /*f070*/  LOP3.LUT R3, R21, 0xff, RZ, 0xc0, !PT ;  /* 0x000000ff15037812 */ /* 0x000fc800078ec0ff */
[----:B------:R-:W-:Y:S01]  /*f080*/  PRMT R74, R3, 0x5410, R19 ;  /* 0x00005410034a7816 */ /* 0x000fe20000000013 */
[----:B------:R3:W-:Y:S01]  /*f090*/  MUFU.EX2 R100, R4 ;  /* 0x0000000400647308 */ /* 0x0007e20000000800 */
[----:B-1----:R-:W-:-:S07]  /*f0a0*/  FFMA.FTZ R2, R86, UR33, -R11 ;  /* 0x0000002156027c23 */ /* 0x002fce000801080b */
[----:B------:R1:W-:Y:S01]  /*f0b0*/  MUFU.EX2 R96, R2 ;  /* 0x0000000200607308 */ /* 0x0003e20000000800 */
[----:B---3--:R-:W-:-:S07]  /*f0c0*/  FFMA.FTZ R4, R195, UR33, -R11 ;  /* 0x00000021c3047c23 */ /* 0x008fce000801080b */
[----:B------:R3:W-:Y:S01]  /*f0d0*/  MUFU.EX2 R99, R4 ;  /* 0x0000000400637308 */ /* 0x0007e20000000800 */
[----:B-1----:R-:W-:Y:S01]  /*f0e0*/  IMAD.WIDE.U32 R2, R5, -0x2daee0ad, RZ ;  /* 0xd2511f5305027825 */ /* 0x002fe200078e00ff */
[----:B------:R-:W-:Y:S02]  /*f0f0*/  SHF.R.U32.HI R5, RZ, 0x18, R0 ;  /* 0x00000018ff057819 */ /* 0x000fe40000011600 */
[C---:B------:R-:W-:Y:S02]  /*f100*/  LOP3.LUT R12, R2.reuse, 0xffff, RZ, 0xc0, !PT ;  /* 0x0000ffff020c7812 */ /* 0x040fe400078ec0ff */
[----:B------:R-:W-:Y:S02]  /*f110*/  LOP3.LUT R17, R2, 0xff, RZ, 0xc0, !PT ;  /* 0x000000ff02117812 */ /* 0x000fe400078ec0ff */
[--C-:B------:R-:W-:Y:S02]  /*f120*/  SHF.R.U32.HI R16, RZ, 0x10, R2.reuse ;  /* 0x00000010ff107819 */ /* 0x100fe40000011602 */
[----:B------:R-:W-:-:S02]  /*f130*/  SHF.R.U32.HI R13, RZ, 0x18, R2 ;  /* 0x00000018ff0d7819 */ /* 0x000fc40000011602 */
[----:B------:R-:W-:Y:S02]  /*f140*/  LOP3.LUT R2, R0, 0xffff, RZ, 0xc0, !PT ;  /* 0x0000ffff00027812 */ /* 0x000fe400078ec0ff */
[----:B------:R-:W-:Y:S02]  /*f150*/  LOP3.LUT R32, R3, UR21, R32, 0x96, !PT ;  /* 0x0000001503207c12 */ /* 0x000fe4000f8e9620 */
[----:B------:R-:W-:Y:S02]  /*f160*/  SHF.R.U32.HI R3, RZ, 0x10, R0 ;  /* 0x00000010ff037819 */ /* 0x000fe40000011600 */
[----:B---3--:R-:W-:Y:S01]  /*f170*/  SHF.R.U32.HI R4, RZ, 0x8, R2 ;  /* 0x00000008ff047819 */ /* 0x008fe20000011602 */
[----:B------:R-:W-:Y:S01]  /*f180*/  FFMA.FTZ R2, R85, UR33, -R11 ;  /* 0x0000002155027c23 */ /* 0x000fe2000801080b */
[----:B------:R-:W-:Y:S01]  /*f190*/  LOP3.LUT R0, R3, 0xff, RZ, 0xc0, !PT ;  /* 0x000000ff03007812 */ /* 0x000fe200078ec0ff */
[----:B------:R-:W-:Y:S01]  /*f1a0*/  FFMA.FTZ R3, R231, UR33, -R14 ;  /* 0x00000021e7037c23 */ /* 0x000fe2000801080e */
[----:B------:R-:W-:Y:S01]  /*f1b0*/  PRMT R77, R7, 0x5410, R4 ;  /* 0x00005410074d7816 */ /* 0x000fe20000000004 */
[----:B------:R1:W-:Y:S01]  /*f1c0*/  MUFU.EX2 R95, R2 ;  /* 0x00000002005f7308 */ /* 0x0003e20000000800 */
[----:B------:R-:W-:-:S02]  /*f1d0*/  PRMT R76, R0, 0x5410, R5 ;  /* 0x00005410004c7816 */ /* 0x000fc40000000005 */
[----:B------:R-:W-:Y:S02]  /*f1e0*/  LOP3.LUT R0, R6, 0xffff, RZ, 0xc0, !PT ;  /* 0x0000ffff06007812 */ /* 0x000fe400078ec0ff */
[----:B------:R-:W-:Y:S02]  /*f1f0*/  LOP3.LUT R5, R10, 0xff, RZ, 0xc0, !PT ;  /* 0x000000ff0a057812 */ /* 0x000fe400078ec0ff */
[----:B------:R-:W-:Y:S01]  /*f200*/  SHF.R.U32.HI R4, RZ, 0x18, R10 ;  /* 0x00000018ff047819 */ /* 0x000fe2000001160a */
[----:B------:R3:W-:Y:S01]  /*f210*/  MUFU.EX2 R172, R3 ;  /* 0x0000000300ac7308 */ /* 0x0007e20000000800 */
[----:B-1----:R-:W-:-:S07]  /*f220*/  FFMA.FTZ R2, R84, UR33, -R11 ;  /* 0x0000002154027c23 */ /* 0x002fce000801080b */
[----:B------:R1:W-:Y:S01]  /*f230*/  MUFU.EX2 R94, R2 ;  /* 0x00000002005e7308 */ /* 0x0003e20000000800 */
[----:B---3--:R-:W-:Y:S02]  /*f240*/  SHF.R.U32.HI R3, RZ, 0x18, R6 ;  /* 0x00000018ff037819 */ /* 0x008fe40000011606 */
[----:B-1----:R-:W-:Y:S02]  /*f250*/  SHF.R.U32.HI R2, RZ, 0x8, R0 ;  /* 0x00000008ff027819 */ /* 0x002fe40000011600 */
[----:B------:R-:W-:-:S04]  /*f260*/  LOP3.LUT R0, R6, 0xff, RZ, 0xc0, !PT ;  /* 0x000000ff06007812 */ /* 0x000fc800078ec0ff */
[----:B------:R-:W-:Y:S01]  /*f270*/  PRMT R71, R0, 0x5410, R2 ;  /* 0x0000541000477816 */ /* 0x000fe20000000002 */
[----:B------:R-:W-:Y:S01]  /*f280*/  FFMA.FTZ R2, R232, UR33, -R14 ;  /* 0x00000021e8027c23 */ /* 0x000fe2000801080e */
[----:B------:R-:W-:-:S03]  /*f290*/  SHF.R.U32.HI R0, RZ, 0x10, R6 ;  /* 0x00000010ff007819 */ /* 0x000fc60000011606 */
[----:B------:R1:W-:Y:S01]  /*f2a0*/  MUFU.EX2 R173, R2 ;  /* 0x0000000200ad7308 */ /* 0x0003e20000000800 */
[----:B------:R-:W-:-:S04]  /*f2b0*/  LOP3.LUT R0, R0, 0xff, RZ, 0xc0, !PT ;  /* 0x000000ff00007812 */ /* 0x000fc800078ec0ff */
[----:B------:R-:W-:Y:S01]  /*f2c0*/  PRMT R68, R0, 0x5410, R3 ;  /* 0x0000541000447816 */ /* 0x000fe20000000003 */
[----:B------:R-:W-:Y:S01]  /*f2d0*/  FFMA.FTZ R0, R227, UR33, -R14 ;  /* 0x00000021e3007c23 */ /* 0x000fe2000801080e */
[----:B------:R-:W-:-:S03]  /*f2e0*/  SHF.R.U32.HI R3, RZ, 0x8, R12 ;  /* 0x00000008ff037819 */ /* 0x000fc6000001160c */
[----:B------:R3:W-:Y:S01]  /*f2f0*/  MUFU.EX2 R135, R0 ;  /* 0x0000000000877308 */ /* 0x0007e20000000800 */
[----:B------:R-:W-:Y:S01]  /*f300*/  PRMT R85, R17, 0x5410, R3 ;  /* 0x0000541011557816 */ /* 0x000fe20000000003 */
[----:B------:R-:W-:Y:S01]  /*f310*/  FFMA.FTZ R3, R246, UR33, -R15 ;  /* 0x00000021f6037c23 */ /* 0x000fe2000801080f */
[----:B-1----:R-:W-:-:S05]  /*f320*/  FFMA.FTZ R2, R228, UR33, -R14 ;  /* 0x00000021e4027c23 */ /* 0x002fca000801080e */
[----:B------:R1:W-:Y:S08]  /*f330*/  MUFU.EX2 R132, R3 ;  /* 0x0000000300847308 */ /* 0x0003f00000000800 */
[----:B------:R4:W-:Y:S01]  /*f340*/  MUFU.EX2 R139, R2 ;  /* 0x00000002008b7308 */ /* 0x0009e20000000800 */
[----:B---3--:R-:W-:-:S07]  /*f350*/  FFMA.FTZ R0, R201, UR33, -R14 ;  /* 0x00000021c9007c23 */ /* 0x008fce000801080e */
[----:B------:R3:W-:Y:S01]  /*f360*/  MUFU.EX2 R89, R0 ;  /* 0x0000000000597308 */ /* 0x0007e20000000800 */
[----:B-1----:R-:W-:-:S07]  /*f370*/  FFMA.FTZ R3, R240, UR33, -R15 ;  /* 0x00000021f0037c23 */ /* 0x002fce000801080f */
[----:B------:R1:W-:Y:S01]  /*f380*/  MUFU.EX2 R131, R3 ;  /* 0x0000000300837308 */ /* 0x0003e20000000800 */
[----:B----4-:R-:W-:-:S04]  /*f390*/  SHF.R.U32.HI R2, RZ, 0x8, R35 ;  /* 0x00000008ff027819 */ /* 0x010fc80000011623 */
[----:B------:R-:W-:Y:S02]  /*f3a0*/  PRMT R38, R38, 0x5410, R2 ;  /* 0x0000541026267816 */ /* 0x000fe40000000002 */
[----:B------:R-:W-:Y:S01]  /*f3b0*/  LOP3.LUT R2, R37, 0xff, RZ, 0xc0, !PT ;  /* 0x000000ff25027812 */ /* 0x000fe200078ec0ff */
[----:B---3--:R-:W-:-:S03]  /*f3c0*/  FFMA.FTZ R0, R200, UR33, -R14 ;  /* 0x00000021c8007c23 */ /* 0x008fc6000801080e */
[----:B------:R-:W-:Y:S02]  /*f3d0*/  PRMT R36, R2, 0x5410, R36 ;  /* 0x0000541002247816 */ /* 0x000fe40000000024 */
[----:B------:R-:W-:Y:S01]  /*f3e0*/  SHF.R.U32.HI R2, RZ, 0x8, R30 ;  /* 0x00000008ff027819 */ /* 0x000fe2000001161e */
[----:B------:R3:W-:Y:S03]  /*f3f0*/  MUFU.EX2 R88, R0 ;  /* 0x0000000000587308 */ /* 0x0007e60000000800 */
[----:B------:R-:W-:Y:S01]  /*f400*/  PRMT R93, R34, 0x5410, R2 ;  /* 0x00005410225d7816 */ /* 0x000fe20000000002 */
[----:B-1----:R-:W-:Y:S01]  /*f410*/  FFMA.FTZ R3, R239, UR33, -R15 ;  /* 0x00000021ef037c23 */ /* 0x002fe2000801080f */
[----:B------:R-:W-:-:S03]  /*f420*/  LOP3.LUT R2, R33, 0xff, RZ, 0xc0, !PT ;  /* 0x000000ff21027812 */ /* 0x000fc600078ec0ff */
[----:B------:R1:W-:Y:S01]  /*f430*/  MUFU.EX2 R130, R3 ;  /* 0x0000000300827308 */ /* 0x0003e20000000800 */
[----:B------:R-:W-:Y:S01]  /*f440*/  PRMT R92, R2, 0x5410, R31 ;  /* 0x00005410025c7816 */ /* 0x000fe2000000001f */
[----:B------:R-:W-:-:S06]  /*f450*/  FFMA.FTZ R2, R198, UR33, -R14 ;  /* 0x00000021c6027c23 */ /* 0x000fcc000801080e */
[----:B------:R4:W-:Y:S01]  /*f460*/  MUFU.EX2 R86, R2 ;  /* 0x0000000200567308 */ /* 0x0009e20000000800 */
[----:B---3--:R-:W-:-:S07]  /*f470*/  FFMA.FTZ R0, R197, UR33, -R14 ;  /* 0x00000021c5007c23 */ /* 0x008fce000801080e */
[----:B------:R3:W-:Y:S01]  /*f480*/  MUFU.EX2 R87, R0 ;  /* 0x0000000000577308 */ /* 0x0007e20000000800 */
[----:B-1----:R-:W-:-:S07]  /*f490*/  FFMA.FTZ R3, R233, UR33, -R15 ;  /* 0x00000021e9037c23 */ /* 0x002fce000801080f */
[----:B------:R1:W-:Y:S01]  /*f4a0*/  MUFU.EX2 R129, R3 ;  /* 0x0000000300817308 */ /* 0x0003e20000000800 */
[----:B----4-:R-:W-:-:S07]  /*f4b0*/  FFMA.FTZ R2, R243, UR33, -R15 ;  /* 0x00000021f3027c23 */ /* 0x010fce000801080f */
[----:B------:R4:W-:Y:S01]  /*f4c0*/  MUFU.EX2 R134, R2 ;  /* 0x0000000200867308 */ /* 0x0009e20000000800 */
[----:B---3--:R-:W-:-:S04]  /*f4d0*/  SHF.R.U32.HI R0, RZ, 0x8, R18 ;  /* 0x00000008ff007819 */ /* 0x008fc80000011612 */
[----:B------:R-:W-:Y:S02]  /*f4e0*/  PRMT R21, R29, 0x5410, R0 ;  /* 0x000054101d157816 */ /* 0x000fe40000000000 */
[----:B------:R-:W-:Y:S01]  /*f4f0*/  LOP3.LUT R0, R28, 0xff, RZ, 0xc0, !PT ;  /* 0x000000ff1c007812 */ /* 0x000fe200078ec0ff */
[--C-:B-1----:R-:W-:Y:S01]  /*f500*/  FFMA.FTZ R3, R250, UR33, -R20.reuse ;  /* 0x00000021fa037c23 */ /* 0x102fe20008010814 */
[----:B------:R-:W-:Y:S02]  /*f510*/  FFMA.FTZ R22, R241, UR33, -R20 ;  /* 0x00000021f1167c23 */ /* 0x000fe40008010814 */
[----:B------:R-:W-:Y:S01]  /*f520*/  PRMT R7, R0, 0x5410, R23 ;  /* 0x0000541000077816 */ /* 0x000fe20000000017 */
[----:B------:R-:W-:Y:S01]  /*f530*/  FFMA.FTZ R0, R245, UR33, -R15 ;  /* 0x00000021f5007c23 */ /* 0x000fe2000801080f */
[----:B------:R1:W-:Y:S01]  /*f540*/  MUFU.EX2 R128, R3 ;  /* 0x0000000300807308 */ /* 0x0003e20000000800 */
[----:B------:R-:W-:Y:S01]  /*f550*/  LDSM.16.MT88.4 R28, [R213+0x5800] ;  /* 0x00580000d51c783b */ /* 0x000fe20000004200 */
[----:B----4-:R-:W-:-:S03]  /*f560*/  LOP3.LUT R2, R16, 0xff, RZ, 0xc0, !PT ;  /* 0x000000ff10027812 */ /* 0x010fc600078ec0ff */
[----:B------:R-:W3:Y:S03]  /*f570*/  LDSM.16.MT88.4 R16, [R213+0x5400] ;  /* 0x00540000d510783b */ /* 0x000ee60000004200 */
[----:B------:R4:W3:Y:S01]  /*f580*/  MUFU.EX2 R133, R0 ;  /* 0x0000000000857308 */ /* 0x0008e20000000800 */
[----:B------:R-:W-:Y:S02]  /*f590*/  PRMT R79, R2, 0x5410, R13 ;  /* 0x00005410024f7816 */ /* 0x000fe4000000000d */
[----:B------:R-:W-:-:S04]  /*f5a0*/  SHF.R.U32.HI R2, RZ, 0x10, R10 ;  /* 0x00000010ff027819 */ /* 0x000fc8000001160a */
[----:B------:R-:W-:Y:S01]  /*f5b0*/  LOP3.LUT R2, R2, 0xff, RZ, 0xc0, !PT ;  /* 0x000000ff02027812 */ /* 0x000fe200078ec0ff */
[----:B-1----:R-:W-:Y:S01]  /*f5c0*/  FFMA.FTZ R3, R45, UR33, -R20 ;  /* 0x000000212d037c23 */ /* 0x002fe20008010814 */
[----:B------:R-:W-:Y:S02]  /*f5d0*/  IMAD.MOV.U32 R45, RZ, RZ, R69 ;  /* 0x000000ffff2d7224 */ /* 0x000fe400078e0045 */
[----:B------:R-:W-:Y:S02]  /*f5e0*/  PRMT R11, R2, 0x5410, R4 ;  /* 0x00005410020b7816 */ /* 0x000fe40000000004 */
[----:B------:R-:W-:Y:S02]  /*f5f0*/  LOP3.LUT R4, R8, 0xff, RZ, 0xc0, !PT ;  /* 0x000000ff08047812 */ /* 0x000fe400078ec0ff */
[----:B----4-:R-:W-:-:S04]  /*f600*/  LOP3.LUT R0, R10, 0xffff, RZ, 0xc0, !PT ;  /* 0x0000ffff0a007812 */ /* 0x010fc800078ec0ff */
[----:B------:R-:W-:-:S04]  /*f610*/  SHF.R.U32.HI R0, RZ, 0x8, R0 ;  /* 0x00000008ff007819 */ /* 0x000fc80000011600 */
[----:B------:R-:W-:Y:S02]  /*f620*/  PRMT R12, R5, 0x5410, R0 ;  /* 0x00005410050c7816 */ /* 0x000fe40000000000 */
[----:B------:R-:W-:-:S04]  /*f630*/  LOP3.LUT R0, R8, 0xffff, RZ, 0xc0, !PT ;  /* 0x0000ffff08007812 */ /* 0x000fc800078ec0ff */
[----:B------:R-:W-:Y:S02]  /*f640*/  SHF.R.U32.HI R2, RZ, 0x8, R0 ;  /* 0x00000008ff027819 */ /* 0x000fe40000011600 */
[----:B------:R-:W-:Y:S02]  /*f650*/  SHF.R.U32.HI R0, RZ, 0x10, R8 ;  /* 0x00000010ff007819 */ /* 0x000fe40000011608 */
[----:B------:R-:W-:Y:S02]  /*f660*/  PRMT R84, R4, 0x5410, R2 ;  /* 0x0000541004547816 */ /* 0x000fe40000000002 */
[----:B------:R-:W-:Y:S02]  /*f670*/  SHF.R.U32.HI R4, RZ, 0x18, R8 ;  /* 0x00000018ff047819 */ /* 0x000fe40000011608 */
[----:B------:R-:W-:Y:S02]  /*f680*/  LOP3.LUT R2, R0, 0xff, RZ, 0xc0, !PT ;  /* 0x000000ff00027812 */ /* 0x000fe400078ec0ff */
[----:B------:R-:W-:-:S02]  /*f690*/  LOP3.LUT R0, R9, 0xffff, RZ, 0xc0, !PT ;  /* 0x0000ffff09007812 */ /* 0x000fc400078ec0ff */
[----:B------:R-:W-:Y:S02]  /*f6a0*/  PRMT R78, R2, 0x5410, R4 ;  /* 0x00005410024e7816 */ /* 0x000fe40000000004 */
[----:B------:R-:W-:Y:S02]  /*f6b0*/  SHF.R.U32.HI R2, RZ, 0x8, R0 ;  /* 0x00000008ff027819 */ /* 0x000fe40000011600 */
[----:B------:R-:W-:-:S04]  /*f6c0*/  LOP3.LUT R0, R9, 0xff, RZ, 0xc0, !PT ;  /* 0x000000ff09007812 */ /* 0x000fc800078ec0ff */
[----:B------:R-:W-:Y:S02]  /*f6d0*/  PRMT R6, R0, 0x5410, R2 ;  /* 0x0000541000067816 */ /* 0x000fe40000000002 */
[----:B------:R-:W-:Y:S02]  /*f6e0*/  SHF.R.U32.HI R2, RZ, 0x10, R9 ;  /* 0x00000010ff027819 */ /* 0x000fe40000011609 */
[----:B------:R-:W-:Y:S02]  /*f6f0*/  LOP3.LUT R0, R32, 0xffff, RZ, 0xc0, !PT ;  /* 0x0000ffff20007812 */ /* 0x000fe400078ec0ff */
[----:B------:R-:W-:Y:S02]  /*f700*/  LOP3.LUT R4, R2, 0xff, RZ, 0xc0, !PT ;  /* 0x000000ff02047812 */ /* 0x000fe400078ec0ff */
[----:B------:R-:W-:Y:S02]  /*f710*/  SHF.R.U32.HI R2, RZ, 0x8, R0 ;  /* 0x00000008ff027819 */ /* 0x000fe40000011600 */
[----:B------:R-:W-:-:S04]  /*f720*/  LOP3.LUT R0, R32, 0xff, RZ, 0xc0, !PT ;  /* 0x000000ff20007812 */ /* 0x000fc800078ec0ff */
[----:B------:R-:W-:Y:S01]  /*f730*/  PRMT R70, R0, 0x5410, R2 ;  /* 0x0000541000467816 */ /* 0x000fe20000000002 */
[----:B------:R-:W-:Y:S01]  /*f740*/  FFMA.FTZ R0, R251, UR33, -R20 ;  /* 0x00000021fb007c23 */ /* 0x000fe20008010814 */
[----:B------:R-:W-:-:S03]  /*f750*/  SHF.R.U32.HI R5, RZ, 0x18, R9 ;  /* 0x00000018ff057819 */ /* 0x000fc60000011609 */
[----:B------:R1:W-:Y:S01]  /*f760*/  MUFU.EX2 R107, R0 ;  /* 0x00000000006b7308 */ /* 0x0003e20000000800 */
[----:B------:R-:W-:Y:S01]  /*f770*/  PRMT R5, R4, 0x5410, R5 ;  /* 0x0000541004057816 */ /* 0x000fe20000000005 */
[----:B------:R-:W-:Y:S01]  /*f780*/  FFMA.FTZ R4, R237, UR33, -R15 ;  /* 0x00000021ed047c23 */ /* 0x000fe2000801080f */
[----:B---3--:R-:W-:-:S05]  /*f790*/  F2FP.BF16.F32.PACK_AB R2, R133, R134 ;  /* 0x000000868502723e */ /* 0x008fca00000010ff */
[----:B------:R-:W-:Y:S01]  /*f7a0*/  MUFU.EX2 R110, R4 ;  /* 0x00000004006e7308 */ /* 0x000fe20000000800 */
[----:B-1----:R-:W-:-:S07]  /*f7b0*/  FFMA.FTZ R0, R244, UR33, -R15 ;  /* 0x00000021f4007c23 */ /* 0x002fce000801080f */
[----:B------:R1:W-:Y:S02]  /*f7c0*/  MUFU.EX2 R111, R0 ;  /* 0x00000000006f7308 */ /* 0x0003e40000000800 */
[----:B-1----:R-:W-:-:S05]  /*f7d0*/  HSET2.LE.AND R0, R6, R229, PT ;  /* 0x000000e506007233 */ /* 0x002fca0003803000 */
[----:B------:R-:W-:Y:S02]  /*f7e0*/  LOP3.LUT R4, R0, R2, RZ, 0xc0, !PT ;  /* 0x0000000200047212 */ /* 0x000fe400078ec0ff */
[----:B------:R-:W-:Y:S02]  /*f7f0*/  HSET2.LE.AND R0, R21, R229, PT ;  /* 0x000000e515007233 */ /* 0x000fe40003803000 */
[----:B------:R-:W-:-:S04]  /*f800*/  F2FP.BF16.F32.PACK_AB R2, R131, R132 ;  /* 0x000000848302723e */ /* 0x000fc800000010ff */
[----:B------:R-:W-:Y:S01]  /*f810*/  LOP3.LUT R6, R0, R2, RZ, 0xc0, !PT ;  /* 0x0000000200067212 */ /* 0x000fe200078ec0ff */
[----:B--2---:R-:W-:Y:S02]  /*f820*/  FFMA.FTZ R2, R39, UR33, -R20 ;  /* 0x0000002127027c23 */ /* 0x004fe40008010814 */
[----:B------:R-:W2:Y:S01]  /*f830*/  LDL.LU R39, [R1+0x4] ;  /* 0x0000040001277983 */ /* 0x000ea20000300800 */
[----:B------:R-:W-:-:S04]  /*f840*/  FFMA.FTZ R8, R249, UR33, -R15 ;  /* 0x00000021f9087c23 */ /* 0x000fc8000801080f */
[----:B------:R2:W-:Y:S02]  /*f850*/  MUFU.EX2 R109, R8 ;  /* 0x00000008006d7308 */ /* 0x0005e40000000800 */
[----:B--2---:R-:W-:Y:S01]  /*f860*/  FFMA.FTZ R8, R39, UR33, -R20 ;  /* 0x0000002127087c23 */ /* 0x004fe20008010814 */
[----:B------:R-:W-:Y:S02]  /*f870*/  IMAD.MOV.U32 R39, RZ, RZ, R199 ;  /* 0x000000ffff277224 */ /* 0x000fe400078e00c7 */
[----:B------:R-:W-:Y:S02]  /*f880*/  IMAD.MOV.U32 R199, RZ, RZ, R209 ;  /* 0x000000ffffc77224 */ /* 0x000fe400078e00d1 */
[----:B------:R-:W-:Y:S02]  /*f890*/  IMAD.MOV.U32 R209, RZ, RZ, R210 ;  /* 0x000000ffffd17224 */ /* 0x000fe400078e00d2 */
[----:B------:R-:W-:Y:S01]  /*f8a0*/  FFMA.FTZ R34, R39, UR33, -R20 ;  /* 0x0000002127227c23 */ /* 0x000fe20008010814 */
        /* <DEDUP_REMOVED lines=29> */
[----:B------:R-:W-:Y:S01]  /*fa80*/  IMAD.MOV.U32 R202, RZ, RZ, R204 ;  /* 0x000000ffffca7224 */ /* 0x000fe200078e00cc */
[----:B------:R-:W2:Y:S01]  /*fa90*/  LDL.LU R238, [R1+0xa4] ;  /* 0x0000a40001ee7983 */ /* 0x000ea20000300800 */
[----:B------:R-:W-:-:S02]  /*faa0*/  IMAD.MOV.U32 R204, RZ, RZ, R48 ;  /* 0x000000ffffcc7224 */ /* 0x000fc400078e0030 */
[----:B------:R-:W-:Y:S01]  /*fab0*/  IMAD.MOV.U32 R48, RZ, RZ, R49 ;  /* 0x000000ffff307224 */ /* 0x000fe200078e0031 */
[----:B------:R-:W3:Y:S01]  /*fac0*/  LDL.LU R60, [R1] ;  /* 0x00000000013c7983 */ /* 0x000ee20000300800 */
[----:B------:R-:W-:Y:S02]  /*fad0*/  IMAD.MOV.U32 R49, RZ, RZ, R50 ;  /* 0x000000ffff317224 */ /* 0x000fe400078e0032 */
[----:B------:R-:W-:Y:S02]  /*fae0*/  IMAD.MOV.U32 R50, RZ, RZ, R51 ;  /* 0x000000ffff327224 */ /* 0x000fe400078e0033 */
[----:B------:R-:W-:Y:S02]  /*faf0*/  IMAD.MOV.U32 R51, RZ, RZ, R171 ;  /* 0x000000ffff337224 */ /* 0x000fe400078e00ab */
[----:B------:R-:W-:Y:S02]  /*fb00*/  IMAD.MOV.U32 R171, RZ, RZ, R127 ;  /* 0x000000ffffab7224 */ /* 0x000fe400078e007f */
[----:B------:R-:W4:Y:S01]  /*fb10*/  LDL.LU R127, [R1+0xa0] ;  /* 0x0000a000017f7983 */ /* 0x000f220000300800 */
[----:B------:R-:W-:-:S02]  /*fb20*/  IMAD.MOV.U32 R195, RZ, RZ, R39 ;  /* 0x000000ffffc37224 */ /* 0x000fc400078e0027 */
[----:B------:R-:W-:Y:S02]  /*fb30*/  IMAD.MOV.U32 R39, RZ, RZ, R210 ;  /* 0x000000ffff277224 */ /* 0x000fe400078e00d2 */
[----:B------:R-:W-:Y:S02]  /*fb40*/  IMAD.MOV.U32 R210, RZ, RZ, R44 ;  /* 0x000000ffffd27224 */ /* 0x000fe400078e002c */
[----:B------:R-:W-:Y:S02]  /*fb50*/  IMAD.MOV.U32 R192, RZ, RZ, R209 ;  /* 0x000000ffffc07224 */ /* 0x000fe400078e00d1 */
[----:B------:R-:W-:Y:S02]  /*fb60*/  IMAD.MOV.U32 R44, RZ, RZ, R208 ;  /* 0x000000ffff2c7224 */ /* 0x000fe400078e00d0 */
[----:B------:R-:W-:Y:S01]  /*fb70*/  IMAD.MOV.U32 R209, RZ, RZ, R211 ;  /* 0x000000ffffd17224 */ /* 0x000fe200078e00d3 */
[----:B------:R1:W4:Y:S01]  /*fb80*/  MUFU.EX2 R126, R3 ;  /* 0x00000003007e7308 */ /* 0x0003220000000800 */
[----:B------:R-:W-:-:S02]  /*fb90*/  IMAD.MOV.U32 R211, RZ, RZ, R61 ;  /* 0x000000ffffd37224 */ /* 0x000fc400078e003d */
[----:B------:R-:W-:Y:S01]  /*fba0*/  FFMA.FTZ R21, R247, UR33, -R20 ;  /* 0x00000021f7157c23 */ /* 0x000fe20008010814 */
[----:B------:R-:W-:Y:S02]  /*fbb0*/  IMAD.MOV.U32 R208, RZ, RZ, R62 ;  /* 0x000000ffffd07224 */ /* 0x000fe400078e003e */
[----:B------:R-:W-:Y:S01]  /*fbc0*/  FFMA.FTZ R62, R230, UR33, -R20 ;  /* 0x00000021e63e7c23 */ /* 0x000fe20008010814 */
        /* <DEDUP_REMOVED lines=8> */
[----:B------:R-:W-:Y:S01]  /*fc50*/  FFMA.FTZ R69, R136, UR33, -R14 ;  /* 0x0000002188457c23 */ /* 0x000fe2000801080e */
[----:B------:R-:W-:Y:S02]  /*fc60*/  IMAD.MOV.U32 R144, RZ, RZ, R221 ;  /* 0x000000ffff907224 */ /* 0x000fe400078e00dd */
[----:B------:R-:W-:Y:S01]  /*fc70*/  FFMA.FTZ R14, R227, R123, R37 ;  /* 0x0000007be30e7223 */ /* 0x000fe20000010025 */
[--C-:B--2---:R-:W-:Y:S01]  /*fc80*/  FFMA.FTZ R61, R238, UR33, -R20.reuse ;  /* 0x00000021ee3d7c23 */ /* 0x104fe20008010814 */
[----:B---3--:R-:W-:Y:S01]  /*fc90*/  FFMA.FTZ R60, R60, UR33, -R20 ;  /* 0x000000213c3c7c23 */ /* 0x008fe20008010814 */
[----:B------:R-:W-:-:S02]  /*fca0*/  FFMA.FTZ R20, R195, R121, R143 ;  /* 0x00000079c3147223 */ /* 0x000fc4000001008f */
[----:B------:R-:W2:Y:S04]  /*fcb0*/  LDL.LU R195, [R1+0x1c] ;  /* 0x00001c0001c37983 */ /* 0x000ea80000300800 */
[----:B------:R-:W3:Y:S01]  /*fcc0*/  LDL.LU R221, [R1+0x9c] ;  /* 0x00009c0001dd7983 */ /* 0x000ee20000300800 */
[----:B----4-:R-:W-:-:S03]  /*fcd0*/  IMAD.MOV.U32 R45, RZ, RZ, R127 ;  /* 0x000000ffff2d7224 */ /* 0x010fc600078e007f */
[----:B------:R-:W4:Y:S04]  /*fce0*/  LDL.LU R127, [R1+0x98] ;  /* 0x00009800017f7983 */ /* 0x000f280000300800 */
[----:B------:R-:W2:Y:S01]  /*fcf0*/  LDL.LU R227, [R1+0x24] ;  /* 0x0000240001e37983 */ /* 0x000ea20000300800 */
[----:B------:R-:W-:-:S04]  /*fd00*/  IMAD.MOV.U32 R228, RZ, RZ, R51 ;  /* 0x000000ffffe47224 */ /* 0x000fc800078e0033 */
[----:B------:R-:W-:Y:S01]  /*fd10*/  IMAD.MOV.U32 R201, RZ, RZ, R228 ;  /* 0x000000ffffc97224 */ /* 0x000fe200078e00e4 */
[----:B------:R1:W1:Y:S01]  /*fd20*/  MUFU.EX2 R125, R3 ;  /* 0x00000003007d7308 */ /* 0x0002620000000800 */
[----:B------:R-:W-:Y:S01]  /*fd30*/  HSET2.LE.AND R0, R38, R229, PT ;  /* 0x000000e526007233 */ /* 0x000fe20003803000 */
[----:B------:R-:W-:-:S06]  /*fd40*/  FFMA.FTZ R9, R248, UR33, -R15 ;  /* 0x00000021f8097c23 */ /* 0x000fcc000801080f */
[----:B------:R1:W-:Y:S02]  /*fd50*/  MUFU.EX2 R106, R2 ;  /* 0x00000002006a7308 */ /* 0x0003e40000000800 */
[----:B-1----:R-:W-:Y:S02]  /*fd60*/  HSET2.LE.AND R3, R5, R229, PT ;  /* 0x000000e505037233 */ /* 0x002fe40003803000 */
[----:B------:R-:W-:-:S04]  /*fd70*/  F2FP.BF16.F32.PACK_AB R5, R126, R128 ;  /* 0x000000807e05723e */ /* 0x000fc800000010ff */
[----:B------:R-:W-:Y:S02]  /*fd80*/  LOP3.LUT R5, R3, R5, RZ, 0xc0, !PT ;  /* 0x0000000503057212 */ /* 0x000fe400078ec0ff */
[----:B------:R-:W-:Y:S02]  /*fd90*/  HSET2.LE.AND R3, R7, R229, PT ;  /* 0x000000e507037233 */ /* 0x000fe40003803000 */
[----:B------:R-:W-:Y:S02]  /*fda0*/  F2FP.BF16.F32.PACK_AB R7, R107, R125 ;  /* 0x0000007d6b07723e */ /* 0x000fe400000010ff */
[----:B------:R-:W-:Y:S01]  /*fdb0*/  F2FP.BF16.F32.PACK_AB R2, R174, R177 ;  /* 0x000000b1ae02723e */ /* 0x000fe200000010ff */
[----:B------:R1:W-:Y:S01]  /*fdc0*/  MUFU.EX2 R108, R9 ;  /* 0x00000009006c7308 */ /* 0x0003e20000000800 */
[----:B------:R-:W-:Y:S02]  /*fdd0*/  LOP3.LUT R7, R3, R7, RZ, 0xc0, !PT ;  /* 0x0000000703077212 */ /* 0x000fe400078ec0ff */
[----:B------:R-:W-:-:S02]  /*fde0*/  LOP3.LUT R10, R0, R2, RZ, 0xc0, !PT ;  /* 0x00000002000a7212 */ /* 0x000fc400078ec0ff */
[--C-:B------:R-:W-:Y:S02]  /*fdf0*/  HSET2.LE.AND R0, R36, R229.reuse, PT ;  /* 0x000000e524007233 */ /* 0x100fe40003803000 */
[--C-:B------:R-:W-:Y:S01]  /*fe00*/  HSET2.LE.AND R3, R12, R229.reuse, PT ;  /* 0x000000e50c037233 */ /* 0x100fe20003803000 */
[----:B------:R1:W3:Y:S01]  /*fe10*/  MUFU.EX2 R105, R8 ;  /* 0x0000000800697308 */ /* 0x0002e20000000800 */
[----:B------:R-:W-:Y:S02]  /*fe20*/  F2FP.BF16.F32.PACK_AB R2, R135, R139 ;  /* 0x0000008b8702723e */ /* 0x000fe400000010ff */
[----:B------:R-:W-:Y:S02]  /*fe30*/  F2FP.BF16.F32.PACK_AB R12, R173, R172 ;  /* 0x000000acad0c723e */ /* 0x000fe400000010ff */
[----:B-1----:R-:W-:Y:S02]  /*fe40*/  HSET2.LE.AND R9, R11, R229, PT ;  /* 0x000000e50b097233 */ /* 0x002fe40003803000 */
[----:B------:R-:W-:-:S02]  /*fe50*/  LOP3.LUT R11, R0, R2, RZ, 0xc0, !PT ;  /* 0x00000002000b7212 */ /* 0x000fc400078ec0ff */
[----:B------:R-:W-:Y:S02]  /*fe60*/  F2FP.BF16.F32.PACK_AB R8, R176, R178 ;  /* 0x000000b2b008723e */ /* 0x000fe400000010ff */
[----:B------:R-:W-:Y:S02]  /*fe70*/  LOP3.LUT R9, R9, R12, RZ, 0xc0, !PT ;  /* 0x0000000c09097212 */ /* 0x000fe400078ec0ff */
[----:B------:R-:W-:Y:S01]  /*fe80*/  LOP3.LUT R8, R3, R8, RZ, 0xc0, !PT ;  /* 0x0000000803087212 */ /* 0x000fe200078ec0ff */
[----:B------:R-:W-:Y:S02]  /*fe90*/  IMAD.MOV.U32 R37, RZ, RZ, R44 ;  /* 0x000000ffff257224 */ /* 0x000fe400078e002c */
[----:B------:R-:W-:Y:S01]  /*fea0*/  FADD.FTZ R2, R201, R14 ;  /* 0x0000000ec9027221 */ /* 0x000fe20000010000 */
[----:B------:R-:W-:Y:S01]  /*feb0*/  MUFU.EX2 R104, R21 ;  /* 0x0000001500687308 */ /* 0x000fe20000000800 */
[----:B------:R-:W-:Y:S02]  /*fec0*/  IMAD.MOV.U32 R197, RZ, RZ, R37 ;  /* 0x000000ffffc57224 */ /* 0x000fe400078e0025 */
[----:B------:R-:W-:Y:S01]  /*fed0*/  FADD.FTZ R0, R159, R20 ;  /* 0x000000149f007221 */ /* 0x000fe20000010000 */
[--C-:B------:R-:W-:Y:S01]  /*fee0*/  FFMA.FTZ R33, R235, UR33, -R15.reuse ;  /* 0x00000021eb217c23 */ /* 0x100fe2000801080f */
[----:B------:R-:W-:Y:S01]  /*fef0*/  FFMA.FTZ R35, R234, UR33, -R15 ;  /* 0x00000021ea237c23 */ /* 0x000fe2000801080f */
[----:B------:R-:W-:-:S02]  /*ff00*/  IMAD.MOV.U32 R194, RZ, RZ, R226 ;  /* 0x000000ffffc27224 */ /* 0x000fc400078e00e2 */
[----:B------:R-:W-:Y:S02]  /*ff10*/  IMAD.MOV.U32 R192, RZ, RZ, R211 ;  /* 0x000000ffffc07224 */ /* 0x000fe400078e00d3 */
[----:B------:R-:W-:Y:S02]  /*ff20*/  IMAD.MOV.U32 R226, RZ, RZ, R206 ;  /* 0x000000ffffe27224 */ /* 0x000fe400078e00ce */
[----:B------:R-:W-:Y:S02]  /*ff30*/  IMAD.MOV.U32 R211, RZ, RZ, R202 ;  /* 0x000000ffffd37224 */ /* 0x000fe400078e00ca */
[----:B------:R-:W-:Y:S02]  /*ff40*/  IMAD.MOV.U32 R206, RZ, RZ, R48 ;  /* 0x000000ffffce7224 */ /* 0x000fe400078e0030 */
[----:B------:R-:W-:Y:S01]  /*ff50*/  IMAD.MOV.U32 R202, RZ, RZ, R49 ;  /* 0x000000ffffca7224 */ /* 0x000fe200078e0031 */
[----:B------:R-:W-:Y:S01]  /*ff60*/  HMMA.16816.F32.BF16 R52, R4, R18, R52 ;  /* 0x000000120434723c */ /* 0x000fe20000041834 */
[----:B------:R-:W-:Y:S01]  /*ff70*/  FADD.FTZ R2, R197, R2 ;  /* 0x00000002c5027221 */ /* 0x000fe20000010000 */
[----:B------:R-:W-:-:S04]  /*ff80*/  HSET2.LE.AND R12, R74, R229, PT ;  /* 0x000000e54a0c7233 */ /* 0x000fc80003803000 */
[----:B------:R-:W-:Y:S01]  /*ff90*/  HMMA.16816.F32.BF16 R160, R8, R24, R160 ;  /* 0x0000001808a0723c */ /* 0x000fe200000418a0 */
[----:B------:R-:W-:Y:S01]  /*ffa0*/  MUFU.EX2 R34, R34 ;  /* 0x0000002200227308 */ /* 0x000fe20000000800 */
[----:B------:R-:W-:-:S04]  /*ffb0*/  IMAD.MOV.U32 R246, RZ, RZ, R220 ;  /* 0x000000fffff67224 */ /* 0x000fc800078e00dc */
[----:B------:R-:W-:Y:S03]  /*ffc0*/  HMMA.16816.F32.BF16 R40, R8, R18, R40 ;  /* 0x000000120828723c */ /* 0x000fe60000041828 */
[----:B------:R-:W-:Y:S08]  /*ffd0*/  MUFU.EX2 R60, R60 ;  /* 0x0000003c003c7308 */ /* 0x000ff00000000800 */
[----:B------:R-:W-:Y:S08]  /*ffe0*/  MUFU.EX2 R33, R33 ;  /* 0x0000002100217308 */ /* 0x000ff00000000800 */
[----:B------:R-:W-:Y:S01]  /*fff0*/  MUFU.EX2 R35, R35 ;  /* 0x0000002300237308 */ /* 0x000fe20000000800 */
[----:B------:R-:W-:-:S02]  /*10000*/  IMAD.MOV.U32 R245, RZ, RZ, R151 ;  /* 0x000000fffff57224 */ /* 0x000fc400078e0097 */
[----:B------:R-:W-:-:S05]  /*10010*/  IMAD.MOV.U32 R243, RZ, RZ, R150 ;  /* 0x000000fffff37224 */ /* 0x000fca00078e0096 */
[----:B------:R-:W-:Y:S08]  /*10020*/  MUFU.EX2 R61, R61 ;  /* 0x0000003d003d7308 */ /* 0x000ff00000000800 */
[----:B------:R-:W-:Y:S01]  /*10030*/  MUFU.EX2 R62, R62 ;  /* 0x0000003e003e7308 */ /* 0x000fe20000000800 */
[----:B----4-:R-:W-:Y:S02]  /*10040*/  IMAD.MOV.U32 R228, RZ, RZ, R127 ;  /* 0x000000ffffe47224 */ /* 0x010fe400078e007f */
[----:B--2---:R-:W-:-:S02]  /*10050*/  FFMA.FTZ R13, R227, R122, R103 ;  /* 0x0000007ae30d7223 */ /* 0x004fc40000010067 */
[----:B------:R-:W2:Y:S04]  /*10060*/  LDL.LU R103, [R1+0x94] ;  /* 0x0000940001677983 */ /* 0x000ea80000300800 */
[----:B------:R-:W4:Y:S01]  /*10070*/  LDL.LU R127, [R1+0x90] ;  /* 0x00009000017f7983 */ /* 0x000f220000300800 */
[----:B------:R-:W-:Y:S02]  /*10080*/  IMAD.MOV.U32 R201, RZ, RZ, R228 ;  /* 0x000000ffffc97224 */ /* 0x000fe400078e00e4 */
[----:B------:R-:W-:Y:S02]  /*10090*/  IMAD.MOV.U32 R228, RZ, RZ, R39 ;  /* 0x000000ffffe47224 */ /* 0x000fe400078e0027 */
[----:B------:R-:W-:Y:S01]  /*100a0*/  HMMA.16816.F32.BF16 R36, R8, R16, R80 ;  /* 0x000000100824723c */ /* 0x000fe20000041850 */
[----:B------:R1:W3:Y:S01]  /*100b0*/  MUFU.EX2 R80, R22 ;  /* 0x0000001600507308 */ /* 0x0002e20000000800 */
[----:B------:R-:W-:-:S02]  /*100c0*/  IMAD.MOV.U32 R227, RZ, RZ, R45 ;  /* 0x000000ffffe37224 */ /* 0x000fc400078e002d */
[----:B------:R-:W-:Y:S01]  /*100d0*/  FFMA.FTZ R15, R195, R120, R141 ;  /* 0x00000078c30f7223 */ /* 0x000fe2000001008d */
[----:B------:R-:W-:Y:S02]  /*100e0*/  IMAD.MOV.U32 R195, RZ, RZ, R210 ;  /* 0x000000ffffc37224 */ /* 0x000fe400078e00d2 */
[----:B------:R-:W-:Y:S02]  /*100f0*/  IMAD.MOV.U32 R210, RZ, RZ, R208 ;  /* 0x000000ffffd27224 */ /* 0x000fe400078e00d0 */
[----:B------:R-:W-:Y:S02]  /*10100*/  IMAD.MOV.U32 R208, RZ, RZ, R204 ;  /* 0x000000ffffd07224 */ /* 0x000fe400078e00cc */
[----:B------:R-:W-:Y:S01]  /*10110*/  IMAD.MOV.U32 R200, RZ, RZ, R227 ;  /* 0x000000ffffc87224 */ /* 0x000fe200078e00e3 */
[----:B-1----:R-:W1:Y:S01]  /*10120*/  LDSM.16.MT88.4 R20, [R214+0x5800] ;  /* 0x00580000d614783b */ /* 0x002e620000004200 */
[----:B------:R-:W-:Y:S01]  /*10130*/  IMAD.MOV.U32 R204, RZ, RZ, R50 ;  /* 0x000000ffffcc7224 */ /* 0x000fe200078e0032 */
[----:B------:R-:W-:Y:S01]  /*10140*/  HMMA.16816.F32.BF16 R44, R4, R26, R116 ;  /* 0x0000001a042c723c */ /* 0x000fe20000041874 */
[----:B------:R-:W-:-:S02]  /*10150*/  IMAD.MOV.U32 R197, RZ, RZ, R200 ;  /* 0x000000ffffc57224 */ /* 0x000fc400078e00c8 */
[----:B------:R-:W-:-:S03]  /*10160*/  IMAD.MOV.U32 R200, RZ, RZ, R201 ;  /* 0x000000ffffc87224 */ /* 0x000fc600078e00c9 */
[----:B------:R-:W-:Y:S01]  /*10170*/  HMMA.16816.F32.BF16 R48, R4, R16, R56 ;  /* 0x000000100430723c */ /* 0x000fe20000041838 */
[----:B------:R-:W-:-:S05]  /*10180*/  IMAD.MOV.U32 R227, RZ, RZ, R203 ;  /* 0x000000ffffe37224 */ /* 0x000fca00078e00cb */
[----:B------:R-:W-:Y:S01]  /*10190*/  HMMA.16816.F32.BF16 R56, R4, R24, R112 ;  /* 0x000000180438723c */ /* 0x000fe20000041870 */
[----:B------:R-:W-:Y:S01]  /*101a0*/  FADD.FTZ R3, R154, R15 ;  /* 0x0000000f9a037221 */ /* 0x000fe20000010000 */
[----:B------:R-:W-:-:S05]  /*101b0*/  IMAD.MOV.U32 R203, RZ, RZ, R168 ;  /* 0x000000ffffcb7224 */ /* 0x000fca00078e00a8 */
[----:B------:R-:W-:Y:S01]  /*101c0*/  FADD.FTZ R5, R236, R13 ;  /* 0x0000000dec057221 */ /* 0x000fe20000010000 */
[----:B------:R-:W-:Y:S01]  /*101d0*/  FADD.FTZ R4, R158, R0 ;  /* 0x000000009e047221 */ /* 0x000fe20000010000 */
[----:B------:R-:W-:Y:S02]  /*101e0*/  IMAD.MOV.U32 R168, RZ, RZ, R169 ;  /* 0x000000ffffa87224 */ /* 0x000fe400078e00a9 */
[----:B------:R-:W-:Y:S01]  /*101f0*/  FADD.FTZ R3, R157, R3 ;  /* 0x000000039d037221 */ /* 0x000fe20000010000 */
[----:B------:R-:W-:Y:S01]  /*10200*/  FADD.FTZ R0, R197, R5 ;  /* 0x00000005c5007221 */ /* 0x000fe20000010000 */
[----:B------:R-:W-:Y:S01]  /*10210*/  IMAD.MOV.U32 R197, RZ, RZ, R200 ;  /* 0x000000ffffc57224 */ /* 0x000fe200078e00c8 */
[----:B------:R-:W-:Y:S01]  /*10220*/  HSET2.LE.AND R6, R75, R229, PT ;  /* 0x000000e54b067233 */ /* 0x000fe20003803000 */
[----:B------:R-:W-:Y:S02]  /*10230*/  IMAD.MOV.U32 R169, RZ, RZ, R224 ;  /* 0x000000ffffa97224 */ /* 0x000fe400078e00e0 */
[----:B---3--:R-:W-:Y:S01]  /*10240*/  FADD.FTZ R15, R221, R0 ;  /* 0x00000000dd0f7221 */ /* 0x008fe20000010000 */
[----:B------:R-:W-:-:S02]  /*10250*/  IMAD.MOV.U32 R201, RZ, RZ, R203 ;  /* 0x000000ffffc97224 */ /* 0x000fc400078e00cb */
[----:B------:R-:W-:Y:S01]  /*10260*/  FADD.FTZ R16, R197, R2 ;  /* 0x00000002c5107221 */ /* 0x000fe20000010000 */
[----:B------:R-:W-:Y:S01]  /*10270*/  IMAD.MOV.U32 R203, RZ, RZ, R168 ;  /* 0x000000ffffcb7224 */ /* 0x000fe200078e00a8 */
[--C-:B------:R-:W-:Y:S01]  /*10280*/  HSET2.LE.AND R0, R71, R229.reuse, PT ;  /* 0x000000e547007233 */ /* 0x100fe20003803000 */
[----:B------:R-:W-:Y:S01]  /*10290*/  IMAD.MOV.U32 R168, RZ, RZ, R169 ;  /* 0x000000ffffa87224 */ /* 0x000fe200078e00a9 */
[----:B------:R-:W-:Y:S01]  /*102a0*/  F2FP.BF16.F32.PACK_AB R2, R129, R130 ;  /* 0x000000828102723e */ /* 0x000fe200000010ff */
[----:B------:R-:W-:Y:S02]  /*102b0*/  IMAD.MOV.U32 R169, RZ, RZ, R170 ;  /* 0x000000ffffa97224 */ /* 0x000fe400078e00aa */
[----:B------:R-:W-:Y:S01]  /*102c0*/  FADD.FTZ R17, R164, R3 ;  /* 0x00000003a4117221 */ /* 0x000fe20000010000 */
[----:B------:R-:W-:Y:S02]  /*102d0*/  IMAD.MOV.U32 R170, RZ, RZ, R171 ;  /* 0x000000ffffaa7224 */ /* 0x000fe400078e00ab */
[----:B------:R-:W-:Y:S01]  /*102e0*/  FADD.FTZ R14, R167, R4 ;  /* 0x00000004a70e7221 */ /* 0x000fe20000010000 */
[----:B------:R-:W-:Y:S01]  /*102f0*/  IMAD.MOV.U32 R171, RZ, RZ, R148 ;  /* 0x000000ffffab7224 */ /* 0x000fe200078e0094 */
[--C-:B------:R-:W-:Y:S01]  /*10300*/  HSET2.LE.AND R3, R68, R229.reuse, PT ;  /* 0x000000e544037233 */ /* 0x100fe20003803000 */
[----:B------:R-:W-:Y:S01]  /*10310*/  IMAD.MOV.U32 R200, RZ, RZ, R203 ;  /* 0x000000ffffc87224 */ /* 0x000fe200078e00cb */
[----:B------:R-:W-:Y:S01]  /*10320*/  F2FP.BF16.F32.PACK_AB R5, R105, R106 ;  /* 0x0000006a6905723e */ /* 0x000fe200000010ff */
[----:B------:R-:W-:Y:S01]  /*10330*/  IMAD.MOV.U32 R148, RZ, RZ, R149 ;  /* 0x000000ffff947224 */ /* 0x000fe200078e0095 */
[----:B------:R-:W-:Y:S01]  /*10340*/  LOP3.LUT R4, R0, R2, RZ, 0xc0, !PT ;  /* 0x0000000200047212 */ /* 0x000fe200078ec0ff */
[----:B------:R-:W-:Y:S01]  /*10350*/  IMAD.MOV.U32 R203, RZ, RZ, R168 ;  /* 0x000000ffffcb7224 */ /* 0x000fe200078e00a8 */
[--C-:B------:R-:W-:Y:S01]  /*10360*/  HSET2.LE.AND R0, R91, R229.reuse, PT ;  /* 0x000000e55b007233 */ /* 0x100fe20003803000 */
[----:B------:R-:W-:Y:S01]  /*10370*/  IMAD.MOV.U32 R149, RZ, RZ, R223 ;  /* 0x000000ffff957224 */ /* 0x000fe200078e00df */
[----:B------:R-:W-:Y:S01]  /*10380*/  F2FP.BF16.F32.PACK_AB R2, R96, R97 ;  /* 0x000000616002723e */ /* 0x000fe200000010ff */
[----:B------:R-:W-:Y:S01]  /*10390*/  IMAD.MOV.U32 R168, RZ, RZ, R169 ;  /* 0x000000ffffa87224 */ /* 0x000fe200078e00a9 */
[----:B------:R-:W-:Y:S01]  /*103a0*/  F2FP.BF16.F32.PACK_AB R7, R110, R111 ;  /* 0x0000006f6e07723e */ /* 0x000fe200000010ff */
[----:B------:R-:W-:Y:S01]  /*103b0*/  IMAD.MOV.U32 R169, RZ, RZ, R170 ;  /* 0x000000ffffa97224 */ /* 0x000fe200078e00aa */
[----:B------:R-:W-:Y:S01]  /*103c0*/  LOP3.LUT R5, R3, R5, RZ, 0xc0, !PT ;  /* 0x0000000503057212 */ /* 0x000fe200078ec0ff */
[----:B------:R-:W-:Y:S01]  /*103d0*/  IMAD.MOV.U32 R170, RZ, RZ, R171 ;  /* 0x000000ffffaa7224 */ /* 0x000fe200078e00ab */
[----:B------:R-:W-:Y:S01]  /*103e0*/  F2FP.BF16.F32.PACK_AB R13, R80, R104 ;  /* 0x00000068500d723e */ /* 0x000fe200000010ff */
[----:B------:R-:W-:Y:S01]  /*103f0*/  IMAD.MOV.U32 R171, RZ, RZ, R148 ;  /* 0x000000ffffab7224 */ /* 0x000fe200078e0094 */
[----:B------:R-:W-:Y:S01]  /*10400*/  HMMA.16816.F32.BF16 R24, R8, R26, R64 ;  /* 0x0000001a0818723c */ /* 0x000fe20000041840 */
[----:B------:R-:W-:Y:S01]  /*10410*/  IMAD.MOV.U32 R148, RZ, RZ, R149 ;  /* 0x000000ffff947224 */ /* 0x000fe200078e0095 */
[----:B------:R-:W-:Y:S01]  /*10420*/  HSET2.LE.AND R3, R90, R229, PT ;  /* 0x000000e55a037233 */ /* 0x000fe20003803000 */
[----:B------:R-:W-:Y:S01]  /*10430*/  IMAD.MOV.U32 R149, RZ, RZ, R222 ;  /* 0x000000ffff957224 */ /* 0x000fe200078e00de */
[----:B------:R-:W-:Y:S01]  /*10440*/  LOP3.LUT R6, R6, R7, RZ, 0xc0, !PT ;  /* 0x0000000706067212 */ /* 0x000fe200078ec0ff */
[----:B------:R-:W-:Y:S01]  /*10450*/  IMAD.MOV.U32 R233, RZ, RZ, R212 ;  /* 0x000000ffffe97224 */ /* 0x000fe200078e00d4 */
[----:B------:R3:W5:Y:S01]  /*10460*/  LDL.LU R236, [R1+0x8c] ;  /* 0x00008c0001ec7983 */ /* 0x0007620000300800 */
[----:B------:R-:W-:-:S02]  /*10470*/  F2FP.BF16.F32.PACK_AB R11, R86, R87 ;  /* 0x00000057560b723e */ /* 0x000fc400000010ff */
[----:B------:R-:W-:Y:S02]  /*10480*/  LOP3.LUT R10, R0, R2, RZ, 0xc0, !PT ;  /* 0x00000002000a7212 */ /* 0x000fe400078ec0ff */
[----:B------:R-:W-:Y:S01]  /*10490*/  SHF.R.U32.HI R8, RZ, 0x10, R32 ;  /* 0x00000010ff087819 */ /* 0x000fe20000011620 */
[----:B------:R-:W-:Y:S01]  /*104a0*/  IMAD.MOV.U32 R198, RZ, RZ, R149 ;  /* 0x000000ffffc67224 */ /* 0x000fe200078e0095 */
[----:B------:R-:W-:Y:S01]  /*104b0*/  HSET2.LE.AND R0, R77, R229, PT ;  /* 0x000000e54d007233 */ /* 0x000fe20003803000 */
[----:B------:R-:W-:Y:S01]  /*104c0*/  FADD.FTZ R14, R165, R14 ;  /* 0x0000000ea50e7221 */ /* 0x000fe20000010000 */
[----:B------:R-:W-:Y:S01]  /*104d0*/  F2FP.BF16.F32.PACK_AB R2, R98, R175 ;  /* 0x000000af6202723e */ /* 0x000fe200000010ff */
[----:B------:R-:W-:Y:S01]  /*104e0*/  IMAD.MOV.U32 R197, RZ, RZ, R203 ;  /* 0x000000ffffc57224 */ /* 0x000fe200078e00cb */
[----:B------:R-:W-:Y:S01]  /*104f0*/  LOP3.LUT R7, R12, R13, RZ, 0xc0, !PT ;  /* 0x0000000d0c077212 */ /* 0x000fe200078ec0ff */
[----:B------:R3:W5:Y:S01]  /*10500*/  LDL.LU R224, [R1+0x88] ;  /* 0x0000880001e07983 */ /* 0x0007620000300800 */
[----:B------:R-:W-:-:S02]  /*10510*/  LOP3.LUT R11, R3, R11, RZ, 0xc0, !PT ;  /* 0x0000000b030b7212 */ /* 0x000fc400078ec0ff */
[--C-:B------:R-:W-:Y:S02]  /*10520*/  HSET2.LE.AND R3, R76, R229.reuse, PT ;  /* 0x000000e54c037233 */ /* 0x100fe40003803000 */
[----:B------:R-:W-:Y:S02]  /*10530*/  F2FP.BF16.F32.PACK_AB R9, R88, R89 ;  /* 0x000000595809723e */ /* 0x000fe400000010ff */
[----:B------:R-:W-:Y:S02]  /*10540*/  LOP3.LUT R12, R8, 0xff, RZ, 0xc0, !PT ;  /* 0x000000ff080c7812 */ /* 0x000fe400078ec0ff */
[----:B------:R-:W-:Y:S01]  /*10550*/  SHF.R.U32.HI R13, RZ, 0x18, R32 ;  /* 0x00000018ff0d7819 */ /* 0x000fe20000011620 */
[C---:B------:R-:W-:Y:S01]  /*10560*/  HMMA.16816.F32.BF16 R48, R4.reuse, R28, R48 ;  /* 0x0000001c0430723c */ /* 0x040fe20000041830 */
[----:B------:R-:W-:Y:S01]  /*10570*/  LOP3.LUT R8, R0, R2, RZ, 0xc0, !PT ;  /* 0x0000000200087212 */ /* 0x000fe200078ec0ff */
[----:B------:R-:W-:Y:S01]  /*10580*/  FADD.FTZ R0, R140, R17 ;  /* 0x000000118c007221 */ /* 0x000fe20000010000 */
[----:B------:R-:W-:Y:S01]  /*10590*/  FADD.FTZ R2, R246, R16 ;  /* 0x00000010f6027221 */ /* 0x000fe20000010000 */
[----:B------:R-:W-:Y:S01]  /*105a0*/  IMAD.MOV.U32 R246, RZ, RZ, R198 ;  /* 0x000000fffff67224 */ /* 0x000fe200078e00c6 */
[----:B------:R-:W-:Y:S01]  /*105b0*/  LOP3.LUT R9, R3, R9, RZ, 0xc0, !PT ;  /* 0x0000000903097212 */ /* 0x000fe200078ec0ff */
[----:B------:R-:W-:Y:S01]  /*105c0*/  HMMA.16816.F32.BF16 R52, R4, R30, R52 ;  /* 0x0000001e0434723c */ /* 0x000fe20000041834 */
[----:B------:R-:W-:Y:S01]  /*105d0*/  FADD.FTZ R3, R138, R0 ;  /* 0x000000008a037221 */ /* 0x000fe20000010000 */
[----:B------:R-:W-:-:S04]  /*105e0*/  HSET2.LE.AND R0, R70, R229, PT ;  /* 0x000000e546007233 */ /* 0x000fc80003803000 */
[C---:B-1----:R-:W-:Y:S06]  /*105f0*/  HMMA.16816.F32.BF16 R56, R4.reuse, R20, R56 ;  /* 0x000000140438723c */ /* 0x042fec0000041838 */
[----:B------:R-:W-:Y:S01]  /*10600*/  HMMA.16816.F32.BF16 R44, R4, R22, R44 ;  /* 0x00000016042c723c */ /* 0x000fe2000004182c */
[----:B------:R-:W-:Y:S01]  /*10610*/  IMAD.MOV.U32 R203, RZ, RZ, R168 ;  /* 0x000000ffffcb7224 */ /* 0x000fe200078e00a8 */
[----:B------:R-:W-:Y:S04]  /*10620*/  LDSM.16.MT88.4 R16, [R214+0x5c00] ;  /* 0x005c0000d610783b */ /* 0x000fe80000004200 */
[----:B------:R3:W5:Y:S01]  /*10630*/  LDL.LU R223, [R1+0x84] ;  /* 0x0000840001df7983 */ /* 0x0007620000300800 */
[----:B------:R-:W-:Y:S01]  /*10640*/  PRMT R6, R12, 0x5410, R13 ;  /* 0x000054100c067816 */ /* 0x000fe2000000000d */
[----:B------:R-:W-:Y:S01]  /*10650*/  FADD.FTZ R12, R246, R2 ;  /* 0x00000002f60c7221 */ /* 0x000fe20000010000 */
[----:B------:R-:W-:Y:S01]  /*10660*/  F2FP.BF16.F32.PACK_AB R2, R108, R109 ;  /* 0x0000006d6c02723e */ /* 0x000fe200000010ff */
[----:B------:R-:W-:Y:S01]  /*10670*/  FADD.FTZ R4, R152, R14 ;  /* 0x0000000e98047221 */ /* 0x000fe20000010000 */
[----:B------:R-:W-:Y:S01]  /*10680*/  FADD.FTZ R5, R166, R15 ;  /* 0x0000000fa6057221 */ /* 0x000fe20000010000 */
[----:B------:R-:W-:Y:S01]  /*10690*/  IMAD.MOV.U32 R198, RZ, RZ, R219 ;  /* 0x000000ffffc67224 */ /* 0x000fe200078e00db */
[----:B------:R-:W-:Y:S01]  /*106a0*/  LOP3.LUT R164, R0, R2, RZ, 0xc0, !PT ;  /* 0x0000000200a47212 */ /* 0x000fe200078ec0ff */
[----:B------:R-:W-:Y:S01]  /*106b0*/  HMMA.16816.F32.BF16 R36, R8, R28, R36 ;  /* 0x0000001c0824723c */ /* 0x000fe20000041824 */
[----:B------:R-:W-:Y:S01]  /*106c0*/  HSET2.LE.AND R0, R6, R229, PT ;  /* 0x000000e506007233 */ /* 0x000fe20003803000 */
[----:B------:R-:W-:Y:S01]  /*106d0*/  IMAD.MOV.U32 R246, RZ, RZ, R245 ;  /* 0x000000fffff67224 */ /* 0x000fe200078e00f5 */
[----:B------:R-:W-:Y:S01]  /*106e0*/  F2FP.BF16.F32.PACK_AB R2, R60, R34 ;  /* 0x000000223c02723e */ /* 0x000fe200000010ff */
[----:B------:R-:W-:-:S02]  /*106f0*/  IMAD.MOV.U32 R245, RZ, RZ, R146 ;  /* 0x000000fffff57224 */ /* 0x000fc400078e0092 */
[----:B------:R-:W-:Y:S01]  /*10700*/  FADD.FTZ R13, R142, R3 ;  /* 0x000000038e0d7221 */ /* 0x000fe20000010000 */
[----:B------:R-:W-:Y:S01]  /*10710*/  FADD.FTZ R14, R155, R4 ;  /* 0x000000049b0e7221 */ /* 0x000fe20000010000 */
[----:B------:R-:W-:Y:S01]  /*10720*/  HSET2.LE.AND R3, R85, R229, PT ;  /* 0x000000e555037233 */ /* 0x000fe20003803000 */
[C---:B------:R-:W-:Y:S01]  /*10730*/  HMMA.16816.F32.BF16 R40, R8.reuse, R30, R40 ;  /* 0x0000001e0828723c */ /* 0x040fe20000041828 */
[----:B------:R-:W-:Y:S01]  /*10740*/  LOP3.LUT R165, R0, R2, RZ, 0xc0, !PT ;  /* 0x0000000200a57212 */ /* 0x000fe200078ec0ff */
[----:B------:R-:W-:Y:S01]  /*10750*/  FADD.FTZ R2, R246, R12 ;  /* 0x0000000cf6027221 */ /* 0x000fe20000010000 */
[----:B------:R-:W-:Y:S01]  /*10760*/  F2FP.BF16.F32.PACK_AB R4, R35, R33 ;  /* 0x000000212304723e */ /* 0x000fe200000010ff */
[----:B------:R-:W-:Y:S01]  /*10770*/  IMAD.MOV.U32 R168, RZ, RZ, R169 ;  /* 0x000000ffffa87224 */ /* 0x000fe200078e00a9 */
[----:B------:R-:W-:Y:S01]  /*10780*/  MUFU.EX2 R29, R63 ;  /* 0x0000003f001d7308 */ /* 0x000fe20000000800 */
[----:B------:R-:W-:Y:S01]  /*10790*/  HMMA.16816.F32.BF16 R160, R8, R20, R160 ;  /* 0x0000001408a0723c */ /* 0x000fe200000418a0 */
[----:B------:R-:W-:Y:S01]  /*107a0*/  FADD.FTZ R7, R156, R5 ;  /* 0x000000059c077221 */ /* 0x000fe20000010000 */
[----:B------:R-:W-:Y:S01]  /*107b0*/  IMAD.MOV.U32 R246, RZ, RZ, R245 ;  /* 0x000000fffff67224 */ /* 0x000fe200078e00f5 */
[----:B------:R3:W5:Y:S01]  /*107c0*/  LDL.LU R222, [R1+0x80] ;  /* 0x0000800001de7983 */ /* 0x0007620000300800 */
[----:B------:R-:W-:-:S02]  /*107d0*/  IMAD.MOV.U32 R169, RZ, RZ, R170 ;  /* 0x000000ffffa97224 */ /* 0x000fc400078e00aa */
[----:B------:R-:W-:Y:S01]  /*107e0*/  HMMA.16816.F32.BF16 R24, R8, R22, R24 ;  /* 0x000000160818723c */ /* 0x000fe20000041818 */
[----:B------:R-:W1:Y:S01]  /*107f0*/  MUFU.EX2 R11, R73 ;  /* 0x00000049000b7308 */ /* 0x000e620000000800 */
[----:B------:R-:W-:Y:S01]  /*10800*/  IMAD.MOV.U32 R245, RZ, RZ, R243 ;  /* 0x000000fffff57224 */ /* 0x000fe200078e00f3 */
[----:B------:R-:W-:Y:S01]  /*10810*/  LOP3.LUT R166, R3, R4, RZ, 0xc0, !PT ;  /* 0x0000000403a67212 */ /* 0x000fe200078ec0ff */
[----:B------:R-:W-:-:S05]  /*10820*/  IMAD.MOV.U32 R170, RZ, RZ, R171 ;  /* 0x000000ffffaa7224 */ /* 0x000fca00078e00ab */
[----:B------:R-:W-:Y:S01]  /*10830*/  MUFU.EX2 R28, R69 ;  /* 0x00000045001c7308 */ /* 0x000fe20000000800 */
[----:B------:R-:W-:Y:S02]  /*10840*/  IMAD.MOV.U32 R243, RZ, RZ, R198 ;  /* 0x000000fffff37224 */ /* 0x000fe400078e00c6 */
[----:B------:R-:W-:Y:S01]  /*10850*/  FADD.FTZ R3, R217, R7 ;  /* 0x00000007d9037221 */ /* 0x000fe20000010000 */
[----:B------:R-:W-:-:S04]  /*10860*/  IMAD.MOV.U32 R171, RZ, RZ, R148 ;  /* 0x000000ffffab7224 */ /* 0x000fc800078e0094 */
[----:B------:R-:W3:Y:S01]  /*10870*/  MUFU.EX2 R15, R72 ;  /* 0x00000048000f7308 */ /* 0x000ee20000000800 */
[----:B------:R-:W-:Y:S02]  /*10880*/  IMAD.MOV.U32 R198, RZ, RZ, R203 ;  /* 0x000000ffffc67224 */ /* 0x000fe400078e00cb */
[----:B------:R-:W-:Y:S01]  /*10890*/  FADD.FTZ R7, R246, R14 ;  /* 0x0000000ef6077221 */ /* 0x000fe20000010000 */
[----:B------:R-:W-:Y:S01]  /*108a0*/  IMAD.MOV.U32 R203, RZ, RZ, R168 ;  /* 0x000000ffffcb7224 */ /* 0x000fe200078e00a8 */
[--C-:B------:R-:W-:Y:S01]  /*108b0*/  HSET2.LE.AND R5, R79, R229.reuse, PT ;  /* 0x000000e54f057233 */ /* 0x100fe20003803000 */
[----:B------:R-:W-:Y:S01]  /*108c0*/  IMAD.MOV.U32 R168, RZ, RZ, R169 ;  /* 0x000000ffffa87224 */ /* 0x000fe200078e00a9 */
[----:B------:R-:W-:Y:S01]  /*108d0*/  F2FP.BF16.F32.PACK_AB R6, R62, R61 ;  /* 0x0000003d3e06723e */ /* 0x000fe200000010ff */
[----:B------:R-:W-:Y:S01]  /*108e0*/  IMAD.MOV.U32 R169, RZ, RZ, R170 ;  /* 0x000000ffffa97224 */ /* 0x000fe200078e00aa */
[--C-:B------:R-:W-:Y:S01]  /*108f0*/  HSET2.LE.AND R0, R93, R229.reuse, PT ;  /* 0x000000e55d007233 */ /* 0x100fe20003803000 */
[----:B------:R-:W-:Y:S01]  /*10900*/  IMAD.MOV.U32 R246, RZ, RZ, R245 ;  /* 0x000000fffff67224 */ /* 0x000fe200078e00f5 */
[----:B------:R-:W-:Y:S01]  /*10910*/  HSET2.LE.AND R4, R92, R229, PT ;  /* 0x000000e55c047233 */ /* 0x000fe20003803000 */
[----:B------:R-:W-:-:S02]  /*10920*/  IMAD.MOV.U32 R170, RZ, RZ, R171 ;  /* 0x000000ffffaa7224 */ /* 0x000fc400078e00ab */
[----:B------:R-:W-:Y:S01]  /*10930*/  FADD.FTZ R10, R153, R13 ;  /* 0x0000000d990a7221 */ /* 0x000fe20000010000 */
[----:B------:R-:W-:Y:S01]  /*10940*/  IMAD.MOV.U32 R245, RZ, RZ, R243 ;  /* 0x000000fffff57224 */ /* 0x000fe200078e00f3 */
[----:B------:R-:W2:Y:S01]  /*10950*/  LDSM.16.MT88.4 R148, [R213+0x5c00] ;  /* 0x005c0000d594783b */ /* 0x000ea20000004200 */
[----:B------:R-:W-:Y:S02]  /*10960*/  IMAD.MOV.U32 R171, RZ, RZ, R144 ;  /* 0x000000ffffab7224 */ /* 0x000fe400078e0090 */
[----:B------:R-:W-:Y:S01]  /*10970*/  IMAD.MOV.U32 R243, RZ, RZ, R203 ;  /* 0x000000fffff37224 */ /* 0x000fe200078e00cb */
[----:B------:R2:W5:Y:S01]  /*10980*/  LDL.LU R221, [R1+0x7c] ;  /* 0x00007c0001dd7983 */ /* 0x0005620000300800 */
[----:B------:R-:W-:Y:S02]  /*10990*/  IMAD.MOV.U32 R203, RZ, RZ, R168 ;  /* 0x000000ffffcb7224 */ /* 0x000fe400078e00a8 */
[----:B------:R-:W-:Y:S02]  /*109a0*/  IMAD.MOV.U32 R144, RZ, RZ, R216 ;  /* 0x000000ffff907224 */ /* 0x000fe400078e00d8 */
[----:B------:R-:W-:Y:S01]  /*109b0*/  FADD.FTZ R9, R246, R2 ;  /* 0x00000002f6097221 */ /* 0x000fe20000010000 */
[----:B------:R-:W-:Y:S01]  /*109c0*/  IMAD.MOV.U32 R168, RZ, RZ, R169 ;  /* 0x000000ffffa87224 */ /* 0x000fe200078e00a9 */
[----:B------:R-:W-:Y:S01]  /*109d0*/  LOP3.LUT R167, R5, R6, RZ, 0xc0, !PT ;  /* 0x0000000605a77212 */ /* 0x000fe200078ec0ff */
[----:B------:R-:W-:Y:S01]  /*109e0*/  IMAD.MOV.U32 R169, RZ, RZ, R170 ;  /* 0x000000ffffa97224 */ /* 0x000fe200078e00aa */
[----:B------:R-:W-:Y:S01]  /*109f0*/  F2FP.BF16.F32.PACK_AB R2, R94, R95 ;  /* 0x0000005f5e02723e */ /* 0x000fe200000010ff */
[----:B------:R-:W-:-:S02]  /*10a00*/  IMAD.MOV.U32 R170, RZ, RZ, R171 ;  /* 0x000000ffffaa7224 */ /* 0x000fc400078e00ab */
[----:B------:R-:W-:Y:S01]  /*10a10*/  FADD.FTZ R8, R245, R3 ;  /* 0x00000003f5087221 */ /* 0x000fe20000010000 */
[----:B------:R-:W-:Y:S01]  /*10a20*/  IMAD.MOV.U32 R171, RZ, RZ, R144 ;  /* 0x000000ffffab7224 */ /* 0x000fe200078e0090 */
[--C-:B------:R-:W-:Y:S01]  /*10a30*/  HSET2.LE.AND R6, R78, R229.reuse, PT ;  /* 0x000000e54e067233 */ /* 0x100fe20003803000 */
[----:B------:R-:W-:Y:S01]  /*10a40*/  IMAD.MOV.U32 R144, RZ, RZ, R147 ;  /* 0x000000ffff907224 */ /* 0x000fe200078e0093 */
[----:B------:R-:W-:Y:S01]  /*10a50*/  HSET2.LE.AND R5, R84, R229, PT ;  /* 0x000000e554057233 */ /* 0x000fe20003803000 */
[----:B------:R-:W-:Y:S01]  /*10a60*/  IMAD.MOV.U32 R239, RZ, RZ, R170 ;  /* 0x000000ffffef7224 */ /* 0x000fe200078e00aa */
[----:B------:R-:W-:Y:S01]  /*10a70*/  LOP3.LUT R170, R0, R2, RZ, 0xc0, !PT ;  /* 0x0000000200aa7212 */ /* 0x000fe200078ec0ff */
[----:B------:R-:W-:Y:S01]  /*10a80*/  IMAD.MOV.U32 R146, RZ, RZ, R218 ;  /* 0x000000ffff927224 */ /* 0x000fe200078e00da */
[----:B-1----:R-:W-:Y:S01]  /*10a90*/  F2FP.BF16.F32.PACK_AB R3, R11, R29 ;  /* 0x0000001d0b03723e */ /* 0x002fe200000010ff */
[----:B------:R-:W-:Y:S01]  /*10aa0*/  IMAD.MOV.U32 R147, RZ, RZ, R215 ;  /* 0x000000ffff937224 */ /* 0x000fe200078e00d7 */
[----:B------:R-:W-:Y:S01]  /*10ab0*/  F2FP.BF16.F32.PACK_AB R2, R99, R100 ;  /* 0x000000646302723e */ /* 0x000fe200000010ff */
[----:B------:R-:W-:Y:S01]  /*10ac0*/  IMAD.MOV.U32 R207, RZ, RZ, R171 ;  /* 0x000000ffffcf7224 */ /* 0x000fe200078e00ab */
[----:B---3--:R-:W-:Y:S01]  /*10ad0*/  F2FP.BF16.F32.PACK_AB R0, R15, R28 ;  /* 0x0000001c0f00723e */ /* 0x008fe200000010ff */
[----:B------:R-:W-:-:S02]  /*10ae0*/  IMAD.MOV.U32 R240, RZ, RZ, R169 ;  /* 0x000000fffff07224 */ /* 0x000fc400078e00a9 */
[----:B------:R-:W-:Y:S01]  /*10af0*/  FADD.FTZ R7, R137, R7 ;  /* 0x0000000789077221 */ /* 0x000fe20000010000 */
[----:B------:R-:W-:Y:S01]  /*10b00*/  IMAD.MOV.U32 R251, RZ, RZ, R144 ;  /* 0x000000fffffb7224 */ /* 0x000fe200078e0090 */
[----:B------:R-:W-:Y:S01]  /*10b10*/  LOP3.LUT R169, R6, R3, RZ, 0xc0, !PT ;  /* 0x0000000306a97212 */ /* 0x000fe200078ec0ff */
[----:B------:R-:W-:Y:S01]  /*10b20*/  IMAD.MOV.U32 R246, RZ, RZ, R168 ;  /* 0x000000fffff67224 */ /* 0x000fe200078e00a8 */
[----:B------:R-:W-:Y:S01]  /*10b30*/  LOP3.LUT R168, R5, R2, RZ, 0xc0, !PT ;  /* 0x0000000205a87212 */ /* 0x000fe200078ec0ff */
[----:B------:R-:W-:Y:S02]  /*10b40*/  IMAD.MOV.U32 R252, RZ, RZ, R146 ;  /* 0x000000fffffc7224 */ /* 0x000fe400078e0092 */
[----:B------:R-:W-:Y:S01]  /*10b50*/  FADD.FTZ R3, R207, R10 ;  /* 0x0000000acf037221 */ /* 0x000fe20000010000 */
[----:B------:R-:W-:Y:S01]  /*10b60*/  IMAD.MOV.U32 R250, RZ, RZ, R147 ;  /* 0x000000fffffa7224 */ /* 0x000fe200078e0093 */
[----:B------:R-:W-:Y:S01]  /*10b70*/  LOP3.LUT R171, R4, R0, RZ, 0xc0, !PT ;  /* 0x0000000004ab7212 */ /* 0x000fe200078ec0ff */
        /* <DEDUP_REMOVED lines=97> */
[----:B------:R-:W-:Y:S01]  /*11190*/  UISETP.GE.AND UP0, UPT, UR32, 0x3, UPT ;  /* 0x000000032000788c */ /* 0x000fe2000bf06270 */
[----:B------:R1:W5:Y:S01]  /*111a0*/  LDL.LU R218, [R1+0x70] ;  /* 0x0000700001da7983 */ /* 0x0003620000300800 */
[----:B------:R-:W-:Y:S01]  /*111b0*/  FADD.FTZ R0, R62, R0 ;  /* 0x000000003e007221 */ /* 0x000fe20000010000 */
[----:B------:R-:W3:Y:S02]  /*111c0*/  LDC.U8 R225, c[0x0][0x388] ;  /* 0x0000e200ffe17b82 */ /* 0x000ee40000000000 */
        /* <DEDUP_REMOVED lines=8> */
[----:B------:R-:W-:Y:S01]  /*11250*/  PLOP3.LUT P0, PT, PT, PT, UP0, 0x80, 0x0 ;  /* 0x000000000000781c */ /* 0x000fe20003f0f008 */
[----:B--2---:R-:W-:Y:S01]  /*11260*/  HMMA.16816.F32.BF16 R140, R164, R148, R48 ;  /* 0x00000094a48c723c */ /* 0x004fe20000041830 */
[----:B------:R-:W-:Y:S01]  /*11270*/  @UP0 UIADD3 UR32, UR32, -0x3, URZ ;  /* 0xfffffffd20200890 */ /* 0x000fe2000fffe03f */
[----:B------:R-:W-:-:S04]  /*11280*/  UMOV UR34, UR4 ;  /* 0x0000000400227c82 */ /* 0x000fc80008000000 */
[----:B------:R-:W-:Y:S01]  /*11290*/  HMMA.16816.F32.BF16 R152, R164, R150, R52 ;  /* 0x00000096a498723c */ /* 0x000fe20000041834 */
[----:B------:R-:W-:-:S05]  /*112a0*/  IMAD.MOV.U32 R137, RZ, RZ, R101 ;  /* 0x000000ffff897224 */ /* 0x000fca00078e0065 */
[----:B------:R-:W-:Y:S01]  /*112b0*/  HMMA.16816.F32.BF16 R144, R168, R148, R36 ;  /* 0x00000094a890723c */ /* 0x000fe20000041824 */
[----:B------:R-:W-:Y:S02]  /*112c0*/  IMAD.MOV.U32 R138, RZ, RZ, R102 ;  /* 0x000000ffff8a7224 */ /* 0x000fe400078e0066 */
[----:B------:R-:W-:-:S03]  /*112d0*/  IMAD.MOV.U32 R76, RZ, RZ, R103 ;  /* 0x000000ffff4c7224 */ /* 0x000fc600078e0067 */
[----:B------:R-:W-:Y:S01]  /*112e0*/  HMMA.16816.F32.BF16 R156, R164, R16, R56 ;  /* 0x00000010a49c723c */ /* 0x000fe20000041838 */
[----:B----4-:R-:W-:-:S05]  /*112f0*/  IMAD.MOV.U32 R136, RZ, RZ, R127 ;  /* 0x000000ffff887224 */ /* 0x010fca00078e007f */
[----:B------:R-:W-:Y:S01]  /*11300*/  HMMA.16816.F32.BF16 R148, R168, R150, R40 ;  /* 0x00000096a894723c */ /* 0x000fe20000041828 */
[----:B------:R-:W-:-:S05]  /*11310*/  @P0 IMAD.MOV.U32 R137, RZ, RZ, R101 ;  /* 0x000000ffff890224 */ /* 0x000fca00078e0065 */
[----:B------:R-:W-:Y:S01]  /*11320*/  HMMA.16816.F32.BF16 R160, R168, R16, R160 ;  /* 0x00000010a8a0723c */ /* 0x000fe200000418a0 */
[----:B------:R-:W-:Y:S02]  /*11330*/  @P0 IMAD.MOV.U32 R138, RZ, RZ, R102 ;  /* 0x000000ffff8a0224 */ /* 0x000fe400078e0066 */
[----:B------:R-:W-:-:S03]  /*11340*/  @P0 IMAD.MOV.U32 R76, RZ, RZ, R103 ;  /* 0x000000ffff4c0224 */ /* 0x000fc600078e0067 */
[----:B------:R-:W-:Y:S01]  /*11350*/  HMMA.16816.F32.BF16 R164, R164, R18, R44 ;  /* 0x00000012a4a4723c */ /* 0x000fe2000004182c */
[----:B------:R-:W-:-:S05]  /*11360*/  @P0 IMAD.MOV.U32 R136, RZ, RZ, R127 ;  /* 0x000000ffff880224 */ /* 0x000fca00078e007f */
[----:B------:R-:W-:Y:S01]  /*11370*/  HMMA.16816.F32.BF16 R168, R168, R18, R24 ;  /* 0x00000012a8a8723c */ /* 0x000fe20000041818 */
[----:B------:R-:W-:-:S08]  /*11380*/  NOP ;  /* 0x0000000000007918 */ /* 0x000fd00000000000 */
[----:B-1-3--:R-:W-:-:S15]  /*11390*/  @P0 BRA `(.L_x_290) ;  /* 0x0000000000040947 */ /* 0x00afde0003800000 */
.L_x_288:
[----:B------:R-:W-:-:S12]  /*113a0*/  UIADD3 UR32, UR34, -0x1, URZ ;  /* 0xffffffff22207890 */ /* 0x000fd8000fffe03f */
.L_x_290:
[----:B------:R-:W-:-:S13]  /*113b0*/  ISETP.LE.AND P0, PT, RZ, UR32, PT ;  /* 0x00000020ff007c0c */ /* 0x000fda000bf03270 */
[----:B------:R-:W-:Y:S05]  /*113c0*/  @!P0 BRA `(.L_x_291) ;  /* 0x0000006400908947 */ /* 0x000fea0003800000 */
[----:B------:R-:W2:Y:S01]  /*113d0*/  LDL.LU R2, [R1+0xc] ;  /* 0x00000c0001027983 */ /* 0x000ea20000300800 */
[C---:B-----5:R-:W-:Y:S01]  /*113e0*/  IADD3 R3, R242.reuse, 0x4, RZ ;  /* 0x00000004f2037810 */ /* 0x060fe20007ffe0ff */
[----:B------:R-:W-:Y:S01]  /*113f0*/  IMAD.WIDE.U32 R234, R242, -0x326172a9, RZ ;  /* 0xcd9e8d57f2ea7825 */ /* 0x000fe200078e00ff */
[----:B------:R-:W-:Y:S01]  /*11400*/  PRMT R225, R225, 0x7054, R225 ;  /* 0x00007054e1e17816 */ /* 0x000fe200000000e1 */
[----:B------:R-:W3:Y:S01]  /*11410*/  LDL.LU R0, [R1+0x50] ;  /* 0x0000500001007983 */ /* 0x000ee20000300800 */
[----:B------:R-:W-:Y:S01]  /*11420*/  MOV R133, R137 ;  /* 0x0000008900857202 */ /* 0x000fe20000000f00 */
[----:B------:R-:W-:Y:S01]  /*11430*/  IMAD.WIDE.U32 R232, R3, -0x326172a9, RZ ;  /* 0xcd9e8d5703e87825 */ /* 0x000fe200078e00ff */
[----:B------:R-:W-:Y:S01]  /*11440*/  MOV R132, R138 ;  /* 0x0000008a00847202 */ /* 0x000fe20000000f00 */
[----:B------:R-:W4:Y:S01]  /*11450*/  LDL.LU.64 R4, [R1+0x10] ;  /* 0x0000100001047983 */ /* 0x000f220000300a00 */
[----:B------:R-:W-:Y:S01]  /*11460*/  MOV R134, R136 ;  /* 0x0000008800867202 */ /* 0x000fe20000000f00 */
[----:B------:R-:W-:Y:S01]  /*11470*/  IMAD.MOV.U32 R135, RZ, RZ, R76 ;  /* 0x000000ffff877224 */ /* 0x000fe200078e004c */
[----:B------:R-:W-:-:S02]  /*11480*/  USHF.L.U64.HI UR33, UR6, 0x6, UR7 ;  /* 0x0000000606217899 */ /* 0x000fc40008010207 */
[----:B------:R-:W-:Y:S02]  /*11490*/  USHF.L.U32 UR34, UR6, 0x6, URZ ;  /* 0x0000000606227899 */ /* 0x000fe4000800063f */
[----:B------:R-:W-:Y:S02]  /*114a0*/  USHF.L.U64.HI UR35, UR8, 0x6, UR9 ;  /* 0x0000000608237899 */ /* 0x000fe40008010209 */
[----:B------:R-:W-:Y:S01]  /*114b0*/  USHF.L.U32 UR36, UR8, 0x6, URZ ;  /* 0x0000000608247899 */ /* 0x000fe2000800063f */
[----:B------:R-:W-:Y:S01]  /*114c0*/  ULDC UR4, c[0x0][0x2ec] ;  /* 0x0000bb0000047ab9 */ /* 0x000fe20000000800 */
[----:B------:R-:W-:Y:S01]  /*114d0*/  ULDC.64 UR6, c[0x0][0x218] ;  /* 0x0000860000067ab9 */ /* 0x000fe20000000a00 */
[----:B------:R-:W-:Y:S01]  /*114e0*/  ULDC.64 UR10, c[0x0][0x220] ;  /* 0x00008800000a7ab9 */ /* 0x000fe20000000a00 */
[----:B------:R-:W-:Y:S01]  /*114f0*/  ULDC.64 UR8, c[0x0][0x248] ;  /* 0x0000920000087ab9 */ /* 0x000fe20000000a00 */
[-C--:B--2---:R-:W-:Y:S02]  /*11500*/  LOP3.LUT R230, R235, R2.reuse, RZ, 0x3c, !PT ;  /* 0x00000002ebe67212 */ /* 0x084fe400078e3cff */
[----:B------:R-:W-:-:S02]  /*11510*/  LOP3.LUT R228, R233, R2, RZ, 0x3c, !PT ;  /* 0x00000002e9e47212 */ /* 0x000fc400078e3cff */
[----:B------:R-:W4:Y:S01]  /*11520*/  LDL.LU.64 R2, [R1+0x48] ;  /* 0x0000480001027983 */ /* 0x000f220000300a00 */
[----:B---3--:R-:W-:-:S04]  /*11530*/  IMAD.WIDE.U32 R226, R0, -0x2daee0ad, RZ ;  /* 0xd2511f5300e27825 */ /* 0x008fc800078e00ff */
[----:B------:R-:W-:-:S04]  /*11540*/  IMAD.WIDE.U32 R230, R230, -0x2daee0ad, RZ ;  /* 0xd2511f53e6e67825 */ /* 0x000fc800078e00ff */
[----:B------:R-:W-:-:S04]  /*11550*/  IMAD.WIDE.U32 R228, R228, -0x2daee0ad, RZ ;  /* 0xd2511f53e4e47825 */ /* 0x000fc800078e00ff */
[----:B----4-:R-:W-:-:S05]  /*11560*/  IMAD.MOV.U32 R3, RZ, RZ, R5 ;  /* 0x000000ffff037224 */ /* 0x010fca00078e0005 */
[----:B------:R1:W-:Y:S01]  /*11570*/  STL.64 [R1+0x28], R2 ;  /* 0x0000280201007387 */ /* 0x0003e20000100a00 */
[----:B------:R-:W-:Y:S05]  /*11580*/  BRA `(.L_x_292) ;  /* 0x0000000000787947 */ /* 0x000fea0003800000 */
.L_x_294:
[----:B------:R-:W2:Y:S01]  /*11590*/  LDL.64 R240, [R1+0x38] ;  /* 0x0000380001f07983 */ /* 0x000ea20000100a00 */
[----:B------:R-:W-:Y:S03]  /*115a0*/  UIADD3 UR38, UR32, -0x1, URZ ;  /* 0xffffffff20267890 */ /* 0x000fe6000fffe03f */
[----:B------:R-:W3:Y:S01]  /*115b0*/  LDL.64 R238, [R1+0x30] ;  /* 0x0000300001ee7983 */ /* 0x000ee20000100a00 */
[----:B------:R-:W-:Y:S02]  /*115c0*/  USHF.R.S32.HI UR37, URZ, 0x1f, UR38 ;  /* 0x0000001f3f257899 */ /* 0x000fe40008011426 */
[----:B------:R-:W-:Y:S02]  /*115d0*/  UIMAD.WIDE.U32 UR40, UR38, UR8, URZ ;  /* 0x00000008262872a5 */ /* 0x000fe4000f8e003f */
[----:B------:R-:W-:Y:S04]  /*115e0*/  UIMAD UR37, UR37, UR8, URZ ;  /* 0x00000008252572a4 */ /* 0x000fe8000f8e023f */
[----:B------:R-:W-:Y:S01]  /*115f0*/  UIMAD UR37, UR38, UR9, UR37 ;  /* 0x00000009262572a4 */ /* 0x000fe2000f8e0225 */
[----:B------:R-:W-:Y:S02]  /*11600*/  IMAD.U32 R0, RZ, RZ, UR40 ;  /* 0x00000028ff007e24 */ /* 0x000fe4000f8e00ff */
[----:B------:R-:W-:Y:S01]  /*11610*/  IMAD.U32 R3, RZ, RZ, UR40 ;  /* 0x00000028ff037e24 */ /* 0x000fe2000f8e00ff */
[----:B------:R-:W-:Y:S06]  /*11620*/  UIADD3 UR37, UR41, UR37, URZ ;  /* 0x0000002529257290 */ /* 0x000fec000fffe03f */
[----:B------:R-:W-:Y:S01]  /*11630*/  IMAD.U32 R2, RZ, RZ, UR37 ;  /* 0x00000025ff027e24 */ /* 0x000fe2000f8e00ff */
        /* <DEDUP_REMOVED lines=19> */
.L_x_292:
[----:B--2---:R-:W2:Y:S01]  /*11770*/  LDL.64 R4, [R1+0x28] ;  /* 0x0000280001047983 */ /* 0x004ea20000100a00 */
[----:B------:R-:W-:Y:S04]  /*11780*/  DEPBAR.LE SB0, 0x0 ;  /* 0x000080000000791a */ /* 0x000fe80000000000 */
[----:B------:R-:W-:Y:S01]  /*11790*/  USHF.R.S32.HI UR38, URZ, 0x1f, UR32 ;  /* 0x0000001f3f267899 */ /* 0x000fe20008011420 */
[----:B------:R-:W-:Y:S01]  /*117a0*/  BAR.SYNC.DEFER_BLOCKING 0x0 ;  /* 0x0000000000007b1d */ /* 0x000fe20000010000 */
[----:B------:R-:W-:Y:S01]  /*117b0*/  UIMAD UR37, UR24, UR32, URZ ;  /* 0x00000020182572a4 */ /* 0x000fe2000f8e023f */
[----:B-1----:R-:W-:Y:S03]  /*117c0*/  IMAD.U32 R2, RZ, RZ, UR32 ;  /* 0x00000020ff027e24 */ /* 0x002fe6000f8e00ff */
[----:B------:R-:W-:Y:S01]  /*117d0*/  UIMAD UR37, UR38, UR25, UR37 ;  /* 0x00000019262572a4 */ /* 0x000fe2000f8e0225 */
[----:B--2---:R-:W-:Y:S05]  /*117e0*/  IMAD.WIDE.U32 R2, R2, UR25, R4 ;  /* 0x0000001902027c25 */ /* 0x004fea000f8e0004 */
[----:B------:R-:W-:Y:S01]  /*117f0*/  VIADD R0, R3, UR37 ;  /* 0x0000002503007c36 */ /* 0x000fe20008000000 */
[C---:B------:R-:W-:Y:S04]  /*11800*/  LEA R6, P0, R2.reuse, UR10, 0x1 ;  /* 0x0000000a02067c11 */ /* 0x040fe8000f8008ff */
[----:B------:R-:W-:Y:S02]  /*11810*/  LEA.HI.X R7, R2, UR11, R0, 0x1, P0 ;  /* 0x0000000b02077c11 */ /* 0x000fe400080f0c00 */
[----:B------:R-:W-:Y:S03]  /*11820*/  IADD3 R4, P0, R6, UR34, RZ ;  /* 0x0000002206047c10 */ /* 0x000fe6000ff1e0ff */
[----:B------:R-:W-:Y:S01]  /*11830*/  @!PT LDS RZ, [RZ] ;  /* 0x00000000fffff984 */ /* 0x000fe20000000800 */
[----:B------:R-:W-:Y:S01]  /*11840*/  @!PT LDS RZ, [RZ] ;  /* 0x00000000fffff984 */ /* 0x000fe20000000800 */
[----:B------:R-:W-:Y:S01]  /*11850*/  @!PT LDS RZ, [RZ] ;  /* 0x00000000fffff984 */ /* 0x000fe20000000800 */
[----:B------:R-:W-:Y:S01]  /*11860*/  LDGSTS.E.BYPASS.LTC128B.128 [R236+0x4000], desc[UR28][R6.64] ;  /* 0x0400000006ec7fae */ /* 0x000fe2000b901d5c */
[----:B------:R-:W-:Y:S02]  /*11870*/  IADD3.X R5, R7, UR33, RZ, P0, !PT ;  /* 0x0000002107057c10 */ /* 0x000fe400087fe4ff */
[----:B------:R-:W-:Y:S04]  /*11880*/  IADD3 R2, P0, R4, UR34, RZ ;  /* 0x0000002204027c10 */ /* 0x000fe8000ff1e0ff */
[----:B------:R-:W-:Y:S01]  /*11890*/  IADD3.X R3, R5, UR33, RZ, P0, !PT ;  /* 0x0000002105037c10 */ /* 0x000fe200087fe4ff */
[----:B------:R1:W-:Y:S01]  /*118a0*/  LDGSTS.E.BYPASS.LTC128B.128 [R236+0x4800], desc[UR28][R4.64] ;  /* 0x0480000004ec7fae */ /* 0x0003e2000b901d5c */
[----:B------:R-:W-:Y:S04]  /*118b0*/  IADD3 R8, P0, R2, UR34, RZ ;  /* 0x0000002202087c10 */ /* 0x000fe8000ff1e0ff */
[----:B------:R-:W-:Y:S02]  /*118c0*/  IADD3.X R9, R3, UR33, RZ, P0, !PT ;  /* 0x0000002103097c10 */ /* 0x000fe400087fe4ff */
[----:B------:R-:W-:Y:S01]  /*118d0*/  ISETP.LT.AND P0, PT, RZ, UR32, PT ;  /* 0x00000020ff007c0c */ /* 0x000fe2000bf01270 */
[----:B------:R-:W-:Y:S08]  /*118e0*/  LDGSTS.E.BYPASS.LTC128B.128 [R236+0x5000], desc[UR28][R2.64] ;  /* 0x0500000002ec7fae */ /* 0x000ff0000b901d5c */
        /* <DEDUP_REMOVED lines=210> */
.L_x_293:
[----:B-1----:R-:W-:Y:S01]  /*12610*/  FMNMX.FTZ R3, R121, R177, !PT ;  /* 0x000000b179037209 */ /* 0x002fe20007810000 */
[----:B------:R-:W1:Y:S01]  /*12620*/  SHFL.BFLY PT, R138, R174, 0x2, 0x1f ;  /* 0x0c401f00ae8a7f89 */ /* 0x000e6200000e0000 */
[----:B------:R-:W-:Y:S01]  /*12630*/  FMNMX.FTZ R0, R122, R176, !PT ;  /* 0x000000b07a007209 */ /* 0x000fe20007810000 */
[----:B------:R-:W-:Y:S01]  /*12640*/  USHF.L.U32 UR38, UR32, 0x2, URZ ;  /* 0x0000000220267899 */ /* 0x000fe2000800063f */
[----:B------:R-:W-:Y:S05]  /*12650*/  FMNMX.FTZ R3, R124, R3, !PT ;  /* 0x000000037c037209 */ /* 0x000fea0007810000 */
[----:B------:R-:W2:Y:S01]  /*12660*/  SHFL.BFLY PT, R139, R175, 0x2, 0x1f ;  /* 0x0c401f00af8b7f89 */ /* 0x000ea200000e0000 */
[----:B------:R-:W-:Y:S01]  /*12670*/  FMNMX.FTZ R0, R123, R0, !PT ;  /* 0x000000007b007209 */ /* 0x000fe20007810000 */
[----:B------:R-:W-:Y:S01]  /*12680*/  UIADD3 UR37, UR38, 0x1, URZ ;  /* 0x0000000126257890 */ /* 0x000fe2000fffe03f */
[----:B------:R-:W-:Y:S01]  /*12690*/  FMNMX.FTZ R3, R125, R3, !PT ;  /* 0x000000037d037209 */ /* 0x000fe20007810000 */
[----:B------:R-:W-:Y:S01]  /*126a0*/  IMAD.U32 R2, RZ, RZ, UR31 ;  /* 0x0000001fff027e24 */ /* 0x000fe2000f8e00ff */
[----:B------:R-:W-:Y:S01]  /*126b0*/  FMNMX.FTZ R0, R126, R0, !PT ;  /* 0x000000007e007209 */ /* 0x000fe20007810000 */
[----:B------:R-:W-:Y:S01]  /*126c0*/  UIADD3 UR32, UR32, -0x1, URZ ;  /* 0xffffffff20207890 */ /* 0x000fe2000fffe03f */
[----:B------:R-:W-:Y:S01]  /*126d0*/  LOP3.LUT R184, R231, UR19, R226, 0x96, !PT ;  /* 0x00000013e7b87c12 */ /* 0x000fe2000f8e96e2 */
[----:B------:R-:W-:Y:S01]  /*126e0*/  SHFL.BFLY PT, R173, R3, 0x2, 0x1f ;  /* 0x0c401f0003ad7f89 */ /* 0x000fe200000e0000 */
[----:B------:R-:W-:Y:S02]  /*126f0*/  FMNMX.FTZ R0, R127, R0, !PT ;  /* 0x000000007f007209 */ /* 0x000fe40007810000 */
[----:B------:R-:W-:Y:S01]  /*12700*/  LOP3.LUT R136, R227, UR38, R2, 0x96, !PT ;  /* 0x00000026e3887c12 */ /* 0x000fe2000f8e9602 */
[----:B------:R-:W-:Y:S01]  /*12710*/  IMAD.WIDE.U32 R184, R184, -0x326172a9, RZ ;  /* 0xcd9e8d57b8b87825 */ /* 0x000fe200078e00ff */
[----:B------:R-:W-:Y:S03]  /*12720*/  LOP3.LUT R186, R229, UR19, R226, 0x96, !PT ;  /* 0x00000013e5ba7c12 */ /* 0x000fe6000f8e96e2 */
[----:B------:R-:W3:Y:S01]  /*12730*/  SHFL.BFLY PT, R2, R0, 0x2, 0x1f ;  /* 0x0c401f0000027f89 */ /* 0x000ee200000e0000 */
[----:B------:R-:W-:Y:S01]  /*12740*/  IMAD.WIDE.U32 R180, R136, -0x326172a9, RZ ;  /* 0xcd9e8d5788b47825 */ /* 0x000fe200078e00ff */
[----:B-1----:R-:W-:Y:S03]  /*12750*/  FMNMX.FTZ R138, R174, R138, !PT ;  /* 0x0000008aae8a7209 */ /* 0x002fe60007810000 */
[----:B------:R-:W-:Y:S01]  /*12760*/  IMAD.WIDE.U32 R186, R186, -0x326172a9, RZ ;  /* 0xcd9e8d57baba7825 */ /* 0x000fe200078e00ff */
[----:B------:R-:W-:Y:S02]  /*12770*/  LOP3.LUT R136, R181, UR20, R234, 0x96, !PT ;  /* 0x00000014b5887c12 */ /* 0x000fe4000f8e96ea */
[----:B--2---:R-:W-:Y:S01]  /*12780*/  FMNMX.FTZ R139, R175, R139, !PT ;  /* 0x0000008baf8b7209 */ /* 0x004fe20007810000 */
[----:B------:R-:W1:Y:S01]  /*12790*/  SHFL.BFLY PT, R178, R138, 0x1, 0x1f ;  /* 0x0c201f008ab27f89 */ /* 0x000e6200000e0000 */
[----:B------:R-:W-:Y:S01]  /*127a0*/  LOP3.LUT R176, R185, UR18, R180, 0x96, !PT ;  /* 0x00000012b9b07c12 */ /* 0x000fe2000f8e96b4 */
[----:B------:R-:W-:Y:S01]  /*127b0*/  IMAD.U32 R175, RZ, RZ, UR37 ;  /* 0x00000025ffaf7e24 */ /* 0x000fe2000f8e00ff */
[----:B------:R-:W-:Y:S05]  /*127c0*/  LOP3.LUT R172, R181, UR20, R232, 0x96, !PT ;  /* 0x00000014b5ac7c12 */ /* 0x000fea000f8e96e8 */
[----:B------:R-:W2:Y:S01]  /*127d0*/  SHFL.BFLY PT, R179, R139, 0x1, 0x1f ;  /* 0x0c201f008bb37f89 */ /* 0x000ea200000e0000 */
[----:B------:R-:W-:Y:S01]  /*127e0*/  LOP3.LUT R174, R187, UR18, R180, 0x96, !PT ;  /* 0x00000012bbae7c12 */ /* 0x000fe2000f8e96b4 */
[----:B------:R-:W-:Y:S01]  /*127f0*/  IMAD.WIDE.U32 R176, R176, -0x2daee0ad, RZ ;  /* 0xd2511f53b0b07825 */ /* 0x000fe200078e00ff */
[----:B------:R-:W-:Y:S02]  /*12800*/  UIADD3 UR37, UR38, 0x2, URZ ;  /* 0x0000000226257890 */ /* 0x000fe4000fffe03f */
[----:B------:R-:W-:Y:S01]  /*12810*/  UIADD3 UR38, UR38, 0x3, URZ ;  /* 0x0000000326267890 */ /* 0x000fe2000fffe03f */
[----:B------:R-:W-:Y:S01]  /*12820*/  IMAD.WIDE.U32 R136, R136, -0x2daee0ad, RZ ;  /* 0xd2511f5388887825 */ /* 0x000fe200078e00ff */
[----:B---3--:R-:W-:Y:S03]  /*12830*/  FMNMX.FTZ R2, R0, R2, !PT ;  /* 0x0000000200027209 */ /* 0x008fe60007810000 */
[----:B------:R-:W-:Y:S01]  /*12840*/  IMAD.WIDE.U32 R180, R172, -0x2daee0ad, RZ ;  /* 0xd2511f53acb47825 */ /* 0x000fe200078e00ff */
[----:B------:R-:W-:Y:S02]  /*12850*/  FMNMX.FTZ R172, R3, R173, !PT ;  /* 0x000000ad03ac7209 */ /* 0x000fe40007810000 */
[----:B------:R-:W-:Y:S01]  /*12860*/  LOP3.LUT R190, R177, UR15, R136, 0x96, !PT ;  /* 0x0000000fb1be7c12 */ /* 0x000fe2000f8e9688 */
[----:B------:R-:W-:Y:S01]  /*12870*/  SHFL.BFLY PT, R3, R2, 0x1, 0x1f ;  /* 0x0c201f0002037f89 */ /* 0x000fe200000e0000 */
[----:B------:R-:W-:Y:S01]  /*12880*/  LOP3.LUT R136, R227, UR31, R175, 0x96, !PT ;  /* 0x0000001fe3887c12 */ /* 0x000fe2000f8e96af */
[----:B------:R-:W-:Y:S01]  /*12890*/  IMAD.WIDE.U32 R174, R174, -0x2daee0ad, RZ ;  /* 0xd2511f53aeae7825 */ /* 0x000fe200078e00ff */
[----:B------:R-:W-:Y:S05]  /*128a0*/  LOP3.LUT R137, R137, UR17, R230, 0x96, !PT ;  /* 0x0000001189897c12 */ /* 0x000fea000f8e96e6 */
[----:B------:R-:W3:Y:S01]  /*128b0*/  SHFL.BFLY PT, R177, R172, 0x1, 0x1f ;  /* 0x0c201f00acb17f89 */ /* 0x000ee200000e0000 */
[----:B------:R-:W-:Y:S01]  /*128c0*/  LOP3.LUT R0, R181, UR17, R228, 0x96, !PT ;  /* 0x00000011b5007c12 */ /* 0x000fe2000f8e96e4 */
[----:B------:R-:W-:Y:S01]  /*128d0*/  IMAD.WIDE.U32 R182, R136, -0x326172a9, RZ ;  /* 0xcd9e8d5788b67825 */ /* 0x000fe200078e00ff */
[----:B------:R-:W-:Y:S02]  /*128e0*/  LOP3.LUT R180, R175, UR15, R180, 0x96, !PT ;  /* 0x0000000fafb47c12 */ /* 0x000fe4000f8e96b4 */
[----:B-1----:R-:W-:Y:S01]  /*128f0*/  FMNMX.FTZ R138, R138, R178, !PT ;  /* 0x000000b28a8a7209 */ /* 0x002fe20007810000 */
[----:B------:R-:W-:Y:S01]  /*12900*/  IMAD.WIDE.U32 R136, R137, -0x326172a9, RZ ;  /* 0xcd9e8d5789887825 */ /* 0x000fe200078e00ff */
[C---:B------:R-:W-:Y:S02]  /*12910*/  LOP3.LUT R173, R183.reuse, UR20, R234, 0x96, !PT ;  /* 0x00000014b7ad7c12 */ /* 0x040fe4000f8e96ea */
[----:B------:R-:W-:Y:S01]  /*12920*/  LOP3.LUT R175, R183, UR20, R232, 0x96, !PT ;  /* 0x00000014b7af7c12 */ /* 0x000fe2000f8e96e8 */
[----:B------:R-:W-:Y:S01]  /*12930*/  IMAD.WIDE.U32 R190, R190, -0x326172a9, RZ ;  /* 0xcd9e8d57bebe7825 */ /* 0x000fe200078e00ff */
[----:B------:R-:W-:Y:S02]  /*12940*/  LOP3.LUT R183, R137, UR16, R184, 0x96, !PT ;  /* 0x0000001089b77c12 */ /* 0x000fe4000f8e96b8 */
[----:B--2---:R-:W-:Y:S01]  /*12950*/  FMNMX.FTZ R137, R139, R179, !PT ;  /* 0x000000b38b897209 */ /* 0x004fe20007810000 */
[----:B------:R-:W-:Y:S01]  /*12960*/  IMAD.WIDE.U32 R178, R0, -0x326172a9, RZ ;  /* 0xcd9e8d5700b27825 */ /* 0x000fe200078e00ff */
[--C-:B------:R-:W-:Y:S02]  /*12970*/  LOP3.LUT R188, R185, UR18, R182.reuse, 0x96, !PT ;  /* 0x00000012b9bc7c12 */ /* 0x100fe4000f8e96b6 */
[----:B------:R-:W-:Y:S01]  /*12980*/  LOP3.LUT R182, R187, UR18, R182, 0x96, !PT ;  /* 0x00000012bbb67c12 */ /* 0x000fe2000f8e96b6 */
[----:B------:R-:W-:Y:S01]  /*12990*/  FADD.FTZ R0, -R138, R132 ;  /* 0x000000848a007221 */ /* 0x000fe20000010100 */
[----:B------:R-:W-:Y:S01]  /*129a0*/  LOP3.LUT R192, R179, UR16, R186, 0x96, !PT ;  /* 0x00000010b3c07c12 */ /* 0x000fe2000f8e96ba */
[----:B------:R-:W-:Y:S01]  /*129b0*/  IMAD.WIDE.U32 R188, R188, -0x2daee0ad, RZ ;  /* 0xd2511f53bcbc7825 */ /* 0x000fe200078e00ff */
[----:B------:R-:W-:Y:S02]  /*129c0*/  LOP3.LUT R195, R191, UR14, R136, 0x96, !PT ;  /* 0x0000000ebfc37c12 */ /* 0x000fe4000f8e9688 */
[----:B------:R-:W-:Y:S01]  /*129d0*/  FSETP.NEU.FTZ.AND P1, PT, R138, -INF , PT ;  /* 0xff8000008a00780b */ /* 0x000fe20003f3d000 */
[----:B------:R-:W-:Y:S01]  /*129e0*/  IMAD.WIDE.U32 R196, R173, -0x2daee0ad, RZ ;  /* 0xd2511f53adc47825 */ /* 0x000fe200078e00ff */
[----:B---3--:R-:W-:Y:S03]  /*129f0*/  FMNMX.FTZ R136, R172, R177, !PT ;  /* 0x000000b1ac887209 */ /* 0x008fe60007810000 */
[----:B------:R-:W-:Y:S01]  /*12a00*/  FMUL.FTZ R132, R0, UR4 ;  /* 0x0000000400847c20 */ /* 0x000fe20008410000 */
[----:B------:R-:W-:Y:S01]  /*12a10*/  IMAD.WIDE.U32 R180, R180, -0x326172a9, RZ ;  /* 0xcd9e8d57b4b47825 */ /* 0x000fe200078e00ff */
[----:B------:R-:W-:Y:S02]  /*12a20*/  LOP3.LUT R194, R197, UR17, R230, 0x96, !PT ;  /* 0x00000011c5c27c12 */ /* 0x000fe4000f8e96e6 */
[----:B------:R-:W-:Y:S01]  /*12a30*/  LOP3.LUT R189, R189, UR15, R196, 0x96, !PT ;  /* 0x0000000fbdbd7c12 */ /* 0x000fe2000f8e96c4 */
[----:B------:R-:W-:Y:S01]  /*12a40*/  IMAD.WIDE.U32 R192, R192, -0x2daee0ad, RZ ;  /* 0xd2511f53c0c07825 */ /* 0x000fe200078e00ff */
[----:B------:R-:W-:Y:S01]  /*12a50*/  LOP3.LUT R191, R181, UR14, R178, 0x96, !PT ;  /* 0x0000000eb5bf7c12 */ /* 0x000fe2000f8e96b2 */
[----:B------:R-:W-:Y:S02]  /*12a60*/  MUFU.EX2 R132, R132 ;  /* 0x0000008400847308 */ /* 0x000fe40000000800 */
[----:B------:R-:W-:Y:S01]  /*12a70*/  FADD.FTZ R0, -R137, R133 ;  /* 0x0000008589007221 */ /* 0x000fe20000010100 */
[----:B------:R-:W-:Y:S01]  /*12a80*/  FMNMX.FTZ R133, R2, R3, !PT ;  /* 0x0000000302857209 */ /* 0x000fe20007810000 */
[----:B------:R-:W-:Y:S01]  /*12a90*/  IMAD.WIDE.U32 R196, R175, -0x2daee0ad, RZ ;  /* 0xd2511f53afc47825 */ /* 0x000fe200078e00ff */
[----:B------:R-:W-:Y:S03]  /*12aa0*/  LOP3.LUT R193, R193, UR13, R174, 0x96, !PT ;  /* 0x0000000dc1c17c12 */ /* 0x000fe6000f8e96ae */
[----:B------:R-:W-:Y:S01]  /*12ab0*/  FMUL.FTZ R2, R0, UR4 ;  /* 0x0000000400027c20 */ /* 0x000fe20008410000 */
[----:B------:R-:W-:Y:S01]  /*12ac0*/  IMAD.WIDE.U32 R172, R183, -0x2daee0ad, RZ ;  /* 0xd2511f53b7ac7825 */ /* 0x000fe200078e00ff */
[----:B------:R-:W-:Y:S02]  /*12ad0*/  LOP3.LUT R181, R197, UR17, R228, 0x96, !PT ;  /* 0x00000011c5b57c12 */ /* 0x000fe4000f8e96e4 */
[----:B------:R1:W2:Y:S01]  /*12ae0*/  MUFU.EX2 R3, R2 ;  /* 0x0000000200037308 */ /* 0x0002a20000000800 */
[----:B------:R-:W-:Y:S01]  /*12af0*/  IMAD.WIDE.U32 R178, R182, -0x2daee0ad, RZ ;  /* 0xd2511f53b6b27825 */ /* 0x000fe200078e00ff */
[----:B------:R-:W-:Y:S03]  /*12b00*/  LOP3.LUT R173, R173, UR13, R176, 0x96, !PT ;  /* 0x0000000dadad7c12 */ /* 0x000fe6000f8e96b0 */
[----:B------:R-:W-:Y:S01]  /*12b10*/  FMUL.FTZ R182, R138, UR4 ;  /* 0x000000048ab67c20 */ /* 0x000fe20008410000 */
[----:B------:R-:W-:Y:S01]  /*12b20*/  IMAD.WIDE.U32 R174, R195, -0x2daee0ad, RZ ;  /* 0xd2511f53c3ae7825 */ /* 0x000fe200078e00ff */
[----:B------:R-:W-:Y:S03]  /*12b30*/  LOP3.LUT R139, R179, UR15, R196, 0x96, !PT ;  /* 0x0000000fb38b7c12 */ /* 0x000fe6000f8e96c4 */
[----:B------:R-:W-:Y:S01]  /*12b40*/  FADD.FTZ R0, -R136, R134 ;  /* 0x0000008688007221 */ /* 0x000fe20000010100 */
[----:B------:R-:W-:Y:S01]  /*12b50*/  FSEL R182, R182, RZ, P1 ;  /* 0x000000ffb6b67208 */ /* 0x000fe20000800000 */
[----:B------:R-:W-:Y:S01]  /*12b60*/  IMAD.WIDE.U32 R194, R194, -0x326172a9, RZ ;  /* 0xcd9e8d57c2c27825 */ /* 0x000fe200078e00ff */
[----:B------:R-:W-:Y:S02]  /*12b70*/  FSETP.NEU.FTZ.AND P1, PT, R137, -INF , PT ;  /* 0xff8000008900780b */ /* 0x000fe40003f3d000 */
[----:B------:R-:W-:Y:S01]  /*12b80*/  LOP3.LUT R134, R175, UR5, R172, 0x96, !PT ;  /* 0x00000005af867c12 */ /* 0x000fe2000f8e96ac */
[----:B------:R-:W-:Y:S01]  /*12b90*/  IMAD.WIDE.U32 R200, R189, -0x326172a9, RZ ;  /* 0xcd9e8d57bdc87825 */ /* 0x000fe200078e00ff */
[----:B------:R-:W-:Y:S03]  /*12ba0*/  LOP3.LUT R196, R195, UR16, R184, 0x96, !PT ;  /* 0x00000010c3c47c12 */ /* 0x000fe6000f8e96b8 */
[----:B------:R-:W-:Y:S01]  /*12bb0*/  FFMA.FTZ R16, R16, UR4, -R182 ;  /* 0x0000000410107c23 */ /* 0x000fe200080108b6 */
[----:B------:R-:W-:Y:S01]  /*12bc0*/  IMAD.WIDE.U32 R176, R191, -0x2daee0ad, RZ ;  /* 0xd2511f53bfb07825 */ /* 0x000fe200078e00ff */
[----:B------:R-:W-:Y:S02]  /*12bd0*/  LOP3.LUT R191, R201, UR14, R194, 0x96, !PT ;  /* 0x0000000ec9bf7c12 */ /* 0x000fe4000f8e96c2 */
[----:B------:R-:W-:Y:S01]  /*12be0*/  MUFU.EX2 R238, R16 ;  /* 0x0000001000ee7308 */ /* 0x000fe20000000800 */
[----:B------:R-:W-:Y:S01]  /*12bf0*/  IMAD.WIDE.U32 R194, R181, -0x326172a9, RZ ;  /* 0xcd9e8d57b5c27825 */ /* 0x000fe200078e00ff */
[----:B------:R-:W-:Y:S03]  /*12c00*/  LOP3.LUT R175, R177, UR5, R192, 0x96, !PT ;  /* 0x00000005b1af7c12 */ /* 0x000fe6000f8e96c0 */
[----:B------:R-:W-:Y:S01]  /*12c10*/  FMUL.FTZ R181, R137, UR4 ;  /* 0x0000000489b57c20 */ /* 0x000fe20008410000 */
[----:B------:R-:W-:Y:S01]  /*12c20*/  FFMA.FTZ R52, R52, UR4, -R182 ;  /* 0x0000000434347c23 */ /* 0x000fe200080108b6 */
[----:B------:R-:W-:Y:S01]  /*12c30*/  LOP3.LUT R189, R195, UR16, R186, 0x96, !PT ;  /* 0x00000010c3bd7c12 */ /* 0x000fe2000f8e96ba */
[--C-:B------:R-:W-:Y:S01]  /*12c40*/  FFMA.FTZ R17, R17, UR4, -R182.reuse ;  /* 0x0000000411117c23 */ /* 0x100fe200080108b6 */
[--C-:B------:R-:W-:Y:S01]  /*12c50*/  FFMA.FTZ R48, R48, UR4, -R182.reuse ;  /* 0x0000000430307c23 */ /* 0x100fe200080108b6 */
[----:B------:R-:W-:Y:S01]  /*12c60*/  FSEL R181, R181, RZ, P1 ;  /* 0x000000ffb5b57208 */ /* 0x000fe20000800000 */
[--C-:B------:R-:W-:Y:S01]  /*12c70*/  FFMA.FTZ R65, R65, UR4, -R182.reuse ;  /* 0x0000000441417c23 */ /* 0x100fe200080108b6 */
[----:B------:R3:W-:Y:S01]  /*12c80*/  MUFU.EX2 R246, R17 ;  /* 0x0000001100f67308 */ /* 0x0007e20000000800 */
[----:B------:R-:W-:Y:S01]  /*12c90*/  FSETP.NEU.FTZ.AND P1, PT, R136, -INF , PT ;  /* 0xff8000008800780b */ /* 0x000fe20003f3d000 */
[--C-:B------:R-:W-:Y:S01]  /*12ca0*/  FFMA.FTZ R4, R4, UR4, -R182.reuse ;  /* 0x0000000404047c23 */ /* 0x100fe200080108b6 */
[----:B------:R-:W-:Y:S01]  /*12cb0*/  FFMA.FTZ R18, R18, UR4, -R181 ;  /* 0x0000000412127c23 */ /* 0x000fe200080108b5 */
[----:B------:R-:W-:Y:S01]  /*12cc0*/  FFMA.FTZ R5, R5, UR4, -R182 ;  /* 0x0000000405057c23 */ /* 0x000fe200080108b6 */
[----:B------:R-:W-:Y:S04]  /*12cd0*/  IMAD.WIDE.U32 R172, R173, -0x326172a9, RZ ;  /* 0xcd9e8d57adac7825 */ /* 0x000fe800078e00ff */
[----:B-1----:R-:W-:Y:S01]  /*12ce0*/  FMUL.FTZ R2, R0, UR4 ;  /* 0x0000000400027c20 */ /* 0x002fe20008410000 */
[----:B------:R1:W-:Y:S01]  /*12cf0*/  MUFU.EX2 R207, R18 ;  /* 0x0000001200cf7308 */ /* 0x0003e20000000800 */
[----:B------:R-:W-:Y:S01]  /*12d00*/  FADD.FTZ R0, -R133, R135 ;  /* 0x0000008785007221 */ /* 0x000fe20000010100 */
[----:B------:R-:W-:Y:S01]  /*12d10*/  LOP3.LUT R190, R173, UR12, R190, 0x96, !PT ;  /* 0x0000000cadbe7c12 */ /* 0x000fe2000f8e96be */
[----:B------:R-:W-:Y:S04]  /*12d20*/  IMAD.WIDE.U32 R198, R139, -0x326172a9, RZ ;  /* 0xcd9e8d578bc67825 */ /* 0x000fe800078e00ff */
[--C-:B------:R-:W-:Y:S01]  /*12d30*/  FFMA.FTZ R66, R66, UR4, -R181.reuse ;  /* 0x0000000442427c23 */ /* 0x100fe200080108b5 */
[--C-:B------:R-:W-:Y:S01]  /*12d40*/  FFMA.FTZ R6, R6, UR4, -R181.reuse ;  /* 0x0000000406067c23 */ /* 0x100fe200080108b5 */
[----:B------:R-:W-:Y:S01]  /*12d50*/  IMAD.WIDE.U32 R192, R193, -0x326172a9, RZ ;  /* 0xcd9e8d57c1c07825 */ /* 0x000fe200078e00ff */
[----:B------:R-:W-:Y:S01]  /*12d60*/  LOP3.LUT R204, R199, UR14, R194, 0x96, !PT ;  /* 0x0000000ec7cc7c12 */ /* 0x000fe2000f8e96c2 */
[----:B------:R-:W-:Y:S02]  /*12d70*/  MUFU.EX2 R205, R4 ;  /* 0x0000000400cd7308 */ /* 0x000fe40000000800 */
[----:B------:R-:W-:Y:S01]  /*12d80*/  FMUL.FTZ R0, R0, UR4 ;  /* 0x0000000400007c20 */ /* 0x000fe20008410000 */
[----:B------:R-:W-:Y:S01]  /*12d90*/  IMAD.WIDE.U32 R134, R134, -0x326172a9, RZ ;  /* 0xcd9e8d5786867825 */ /* 0x000fe200078e00ff */
[----:B------:R-:W-:Y:S03]  /*12da0*/  LOP3.LUT R180, R193, UR12, R180, 0x96, !PT ;  /* 0x0000000cc1b47c12 */ /* 0x000fe6000f8e96b4 */
[--C-:B------:R-:W-:Y:S01]  /*12db0*/  FFMA.FTZ R22, R22, UR4, -R181.reuse ;  /* 0x0000000416167c23 */ /* 0x100fe200080108b5 */
[----:B---3--:R-:W-:Y:S01]  /*12dc0*/  IMAD.WIDE.U32 R16, R175, -0x326172a9, RZ ;  /* 0xcd9e8d57af107825 */ /* 0x008fe200078e00ff */
[----:B------:R-:W-:Y:S01]  /*12dd0*/  LOP3.LUT R172, R135, UR22, R172, 0x96, !PT ;  /* 0x0000001687ac7c12 */ /* 0x000fe2000f8e96ac */
[----:B------:R-:W-:Y:S01]  /*12de0*/  MUFU.EX2 R211, R5 ;  /* 0x0000000500d37308 */ /* 0x000fe20000000800 */
[C---:B------:R-:W-:Y:S01]  /*12df0*/  LOP3.LUT R173, R134.reuse, 0xffff, RZ, 0xc0, !PT ;  /* 0x0000ffff86ad7812 */ /* 0x040fe200078ec0ff */
[--C-:B-1----:R-:W-:Y:S01]  /*12e00*/  FFMA.FTZ R18, R19, UR4, -R181.reuse ;  /* 0x0000000413127c23 */ /* 0x102fe200080108b5 */
[--C-:B------:R-:W-:Y:S01]  /*12e10*/  SHF.R.U32.HI R177, RZ, 0x10, R134.reuse ;  /* 0x00000010ffb17819 */ /* 0x100fe20000011686 */
[----:B------:R-:W-:Y:S01]  /*12e20*/  IMAD.WIDE.U32 R194, R191, -0x2daee0ad, RZ ;  /* 0xd2511f53bfc27825 */ /* 0x000fe200078e00ff */
[----:B------:R-:W-:Y:S02]  /*12e30*/  LOP3.LUT R183, R134, 0xff, RZ, 0xc0, !PT ;  /* 0x000000ff86b77812 */ /* 0x000fe400078ec0ff */
[----:B------:R-:W-:Y:S03]  /*12e40*/  SHF.R.U32.HI R179, RZ, 0x18, R134 ;  /* 0x00000018ffb37819 */ /* 0x000fe60000011686 */
[----:B------:R1:W-:Y:S01]  /*12e50*/  MUFU.EX2 R249, R18 ;  /* 0x0000001200f97308 */ /* 0x0003e20000000800 */
[----:B------:R-:W-:Y:S01]  /*12e60*/  LOP3.LUT R19, R17, UR22, R192, 0x96, !PT ;  /* 0x0000001611137c12 */ /* 0x000fe2000f8e96c0 */
[----:B------:R-:W-:Y:S01]  /*12e70*/  IMAD.WIDE.U32 R134, R196, -0x2daee0ad, RZ ;  /* 0xd2511f53c4867825 */ /* 0x000fe200078e00ff */
[C---:B------:R-:W-:Y:S02]  /*12e80*/  LOP3.LUT R139, R16.reuse, 0xffff, RZ, 0xc0, !PT ;  /* 0x0000ffff108b7812 */ /* 0x040fe400078ec0ff */
[--C-:B------:R-:W-:Y:S01]  /*12e90*/  SHF.R.U32.HI R175, RZ, 0x10, R16.reuse ;  /* 0x00000010ffaf7819 */ /* 0x100fe20000011610 */
[----:B------:R-:W-:Y:S01]  /*12ea0*/  IMAD.WIDE.U32 R202, R189, -0x2daee0ad, RZ ;  /* 0xd2511f53bdca7825 */ /* 0x000fe200078e00ff */
[----:B------:R-:W-:Y:S03]  /*12eb0*/  LOP3.LUT R193, R16, 0xff, RZ, 0xc0, !PT ;  /* 0x000000ff10c17812 */ /* 0x000fe600078ec0ff */
[----:B------:R-:W3:Y:S01]  /*12ec0*/  MUFU.EX2 R0, R0 ;  /* 0x0000000000007308 */ /* 0x000ee20000000800 */
[----:B------:R-:W-:Y:S01]  /*12ed0*/  SHF.R.U32.HI R192, RZ, 0x18, R16 ;  /* 0x00000018ffc07819 */ /* 0x000fe20000011610 */
[----:B------:R-:W-:Y:S01]  /*12ee0*/  IMAD.WIDE.U32 R16, R190, -0x2daee0ad, RZ ;  /* 0xd2511f53be107825 */ /* 0x000fe200078e00ff */
[----:B------:R-:W-:Y:S02]  /*12ef0*/  LOP3.LUT R201, R195, UR5, R134, 0x96, !PT ;  /* 0x00000005c3c97c12 */ /* 0x000fe4000f8e9686 */
[----:B------:R-:W-:Y:S01]  /*12f00*/  LOP3.LUT R197, R203, UR13, R178, 0x96, !PT ;  /* 0x0000000dcbc57c12 */ /* 0x000fe2000f8e96b2 */
[--C-:B------:R-:W-:Y:S01]  /*12f10*/  FFMA.FTZ R39, R39, UR4, -R181.reuse ;  /* 0x0000000427277c23 */ /* 0x100fe200080108b5 */
[----:B------:R-:W-:Y:S03]  /*12f20*/  LOP3.LUT R134, R16, 0xffff, RZ, 0xc0, !PT ;  /* 0x0000ffff10867812 */ /* 0x000fe600078ec0ff */
[----:B------:R4:W-:Y:S01]  /*12f30*/  MUFU.EX2 R203, R6 ;  /* 0x0000000600cb7308 */ /* 0x0009e20000000800 */
[----:B-1----:R-:W-:Y:S01]  /*12f40*/  LOP3.LUT R18, R17, UR21, R174, 0x96, !PT ;  /* 0x0000001511127c12 */ /* 0x002fe2000f8e96ae */
[----:B------:R-:W-:Y:S01]  /*12f50*/  FFMA.FTZ R38, R38, UR4, -R181 ;  /* 0x0000000426267c23 */ /* 0x000fe200080108b5 */
[----:B------:R-:W-:Y:S01]  /*12f60*/  SHF.R.U32.HI R17, RZ, 0x8, R173 ;  /* 0x00000008ff117819 */ /* 0x000fe200000116ad */
[----:B------:R-:W-:Y:S01]  /*12f70*/  IMAD.WIDE.U32 R4, R180, -0x2daee0ad, RZ ;  /* 0xd2511f53b4047825 */ /* 0x000fe200078e00ff */
[----:B------:R-:W-:Y:S02]  /*12f80*/  LOP3.LUT R199, R135, UR13, R188, 0x96, !PT ;  /* 0x0000000d87c77c12 */ /* 0x000fe4000f8e96bc */
[----:B------:R-:W-:Y:S01]  /*12f90*/  PRMT R183, R183, 0x5410, R17 ;  /* 0x00005410b7b77816 */ /* 0x000fe20000000011 */
[----:B------:R-:W-:Y:S01]  /*12fa0*/  FMUL.FTZ R180, R136, UR4 ;  /* 0x0000000488b47c20 */ /* 0x000fe20008410000 */
[----:B------:R-:W-:Y:S01]  /*12fb0*/  SHF.R.U32.HI R17, RZ, 0x8, R139 ;  /* 0x00000008ff117819 */ /* 0x000fe2000001168b */
[----:B------:R-:W-:Y:S01]  /*12fc0*/  FFMA.FTZ R7, R7, UR4, -R181 ;  /* 0x0000000407077c23 */ /* 0x000fe200080108b5 */
[----:B------:R-:W-:Y:S01]  /*12fd0*/  SHF.R.U32.HI R188, RZ, 0x10, R4 ;  /* 0x00000010ffbc7819 */ /* 0x000fe20000011604 */
[----:B------:R-:W-:Y:S01]  /*12fe0*/  MUFU.EX2 R240, R22 ;  /* 0x0000001600f07308 */ /* 0x000fe20000000800 */
[----:B------:R-:W-:Y:S01]  /*12ff0*/  FSEL R180, R180, RZ, P1 ;  /* 0x000000ffb4b47208 */ /* 0x000fe20000800000 */
[C---:B------:R-:W-:Y:S01]  /*13000*/  FMUL.FTZ R139, R133.reuse, UR4 ;  /* 0x00000004858b7c20 */ /* 0x040fe20008410000 */
[----:B------:R-:W-:Y:S01]  /*13010*/  FSETP.NEU.FTZ.AND P1, PT, R133, -INF , PT ;  /* 0xff8000008500780b */ /* 0x000fe20003f3d000 */
[----:B------:R-:W-:Y:S01]  /*13020*/  FFMA.FTZ R64, R64, UR4, -R182 ;  /* 0x0000000440407c23 */ /* 0x000fe200080108b6 */
[----:B----4-:R-:W-:Y:S01]  /*13030*/  LOP3.LUT R6, R177, 0xff, RZ, 0xc0, !PT ;  /* 0x000000ffb1067812 */ /* 0x010fe200078ec0ff */
[--C-:B------:R-:W-:Y:S01]  /*13040*/  FFMA.FTZ R72, R72, UR4, -R180.reuse ;  /* 0x0000000448487c23 */ /* 0x100fe200080108b4 */
[----:B------:R-:W-:Y:S03]  /*13050*/  FSEL R139, R139, RZ, P1 ;  /* 0x000000ff8b8b7208 */ /* 0x000fe60000800000 */
[----:B------:R1:W-:Y:S01]  /*13060*/  MUFU.EX2 R241, R7 ;  /* 0x0000000700f17308 */ /* 0x0003e20000000800 */
[----:B------:R-:W-:Y:S01]  /*13070*/  LOP3.LUT R177, R4, 0xffff, RZ, 0xc0, !PT ;  /* 0x0000ffff04b17812 */ /* 0x000fe200078ec0ff */
[----:B------:R-:W-:Y:S01]  /*13080*/  FFMA.FTZ R8, R8, UR4, -R180 ;  /* 0x0000000408087c23 */ /* 0x000fe200080108b4 */
[----:B------:R-:W-:Y:S01]  /*13090*/  LOP3.LUT R190, R4, 0xff, RZ, 0xc0, !PT ;  /* 0x000000ff04be7812 */ /* 0x000fe200078ec0ff */
[--C-:B------:R-:W-:Y:S01]  /*130a0*/  FFMA.FTZ R10, R10, UR4, -R139.reuse ;  /* 0x000000040a0a7c23 */ /* 0x100fe2000801088b */
[----:B------:R-:W-:Y:S01]  /*130b0*/  SHF.R.U32.HI R189, RZ, 0x18, R4 ;  /* 0x00000018ffbd7819 */ /* 0x000fe20000011604 */
[----:B------:R-:W-:Y:S01]  /*130c0*/  FFMA.FTZ R15, R15, UR4, -R139 ;  /* 0x000000040f0f7c23 */ /* 0x000fe2000801088b */
[----:B------:R-:W-:Y:S03]  /*130d0*/  LOP3.LUT R4, R172, 0xffff, RZ, 0xc0, !PT ;  /* 0x0000ffffac047812 */ /* 0x000fe600078ec0ff */
[----:B------:R4:W-:Y:S01]  /*130e0*/  MUFU.EX2 R206, R8 ;  /* 0x0000000800ce7308 */ /* 0x0009e20000000800 */
[----:B------:R-:W-:Y:S01]  /*130f0*/  SHF.R.U32.HI R174, RZ, 0x10, R16 ;  /* 0x00000010ffae7819 */ /* 0x000fe20000011610 */
[--C-:B------:R-:W-:Y:S01]  /*13100*/  FFMA.FTZ R60, R60, UR4, -R180.reuse ;  /* 0x000000043c3c7c23 */ /* 0x100fe200080108b4 */
[----:B------:R-:W-:Y:S01]  /*13110*/  LOP3.LUT R178, R16, 0xff, RZ, 0xc0, !PT ;  /* 0x000000ff10b27812 */ /* 0x000fe200078ec0ff */
[----:B------:R-:W-:Y:S01]  /*13120*/  FFMA.FTZ R9, R9, UR4, -R180 ;  /* 0x0000000409097c23 */ /* 0x000fe200080108b4 */
[----:B------:R-:W-:Y:S01]  /*13130*/  SHF.R.U32.HI R135, RZ, 0x18, R16 ;  /* 0x00000018ff877819 */ /* 0x000fe20000011610 */
[----:B------:R-:W-:Y:S01]  /*13140*/  FFMA.FTZ R12, R12, UR4, -R180 ;  /* 0x000000040c0c7c23 */ /* 0x000fe200080108b4 */
[----:B------:R-:W-:Y:S03]  /*13150*/  LOP3.LUT R16, R5, UR21, R176, 0x96, !PT ;  /* 0x0000001505107c12 */ /* 0x000fe6000f8e96b0 */
[----:B------:R5:W-:Y:S01]  /*13160*/  MUFU.EX2 R247, R10 ;  /* 0x0000000a00f77308 */ /* 0x000be20000000800 */
[----:B-1----:R-:W-:Y:S01]  /*13170*/  SHF.R.U32.HI R7, RZ, 0x10, R172 ;  /* 0x00000010ff077819 */ /* 0x002fe200000116ac */
[--C-:B------:R-:W-:Y:S01]  /*13180*/  FFMA.FTZ R13, R13, UR4, -R180.reuse ;  /* 0x000000040d0d7c23 */ /* 0x100fe200080108b4 */
[----:B------:R-:W-:Y:S01]  /*13190*/  PRMT R179, R6, 0x5410, R179 ;  /* 0x0000541006b37816 */ /* 0x000fe200000000b3 */
[----:B------:R-:W-:Y:S01]  /*131a0*/  FFMA.FTZ R24, R24, UR4, -R180 ;  /* 0x0000000418187c23 */ /* 0x000fe200080108b4 */
[----:B------:R-:W-:Y:S01]  /*131b0*/  LOP3.LUT R6, R172, 0xff, RZ, 0xc0, !PT ;  /* 0x000000ffac067812 */ /* 0x000fe200078ec0ff */
[----:B--2---:R-:W-:Y:S01]  /*131c0*/  FMUL.FTZ R22, R3, R162 ;  /* 0x000000a203167220 */ /* 0x004fe20000410000 */
[----:B------:R-:W-:Y:S03]  /*131d0*/  SHF.R.U32.HI R5, RZ, 0x8, R4 ;  /* 0x00000008ff057819 */ /* 0x000fe60000011604 */
[----:B------:R3:W-:Y:S01]  /*131e0*/  MUFU.EX2 R250, R15 ;  /* 0x0000000f00fa7308 */ /* 0x0007e20000000800 */
[----:B------:R-:W-:Y:S01]  /*131f0*/  SHF.R.U32.HI R172, RZ, 0x18, R172 ;  /* 0x00000018ffac7819 */ /* 0x000fe200000116ac */
[--C-:B------:R-:W-:Y:S01]  /*13200*/  FFMA.FTZ R44, R44, UR4, -R180.reuse ;  /* 0x000000042c2c7c23 */ /* 0x100fe200080108b4 */
[----:B------:R-:W-:Y:S01]  /*13210*/  LOP3.LUT R4, R7, 0xff, RZ, 0xc0, !PT ;  /* 0x000000ff07047812 */ /* 0x000fe200078ec0ff */
[----:B------:R-:W-:Y:S01]  /*13220*/  FFMA.FTZ R45, R45, UR4, -R180 ;  /* 0x000000042d2d7c23 */ /* 0x000fe200080108b4 */
[----:B----4-:R-:W-:Y:S01]  /*13230*/  LOP3.LUT R8, R175, 0xff, RZ, 0xc0, !PT ;  /* 0x000000ffaf087812 */ /* 0x010fe200078ec0ff */
[--C-:B------:R-:W-:Y:S01]  /*13240*/  FFMA.FTZ R46, R46, UR4, -R139.reuse ;  /* 0x000000042e2e7c23 */ /* 0x100fe2000801088b */
[----:B------:R-:W-:Y:S03]  /*13250*/  PRMT R173, R4, 0x5410, R172 ;  /* 0x0000541004ad7816 */ /* 0x000fe600000000ac */
[----:B------:R1:W-:Y:S01]  /*13260*/  MUFU.EX2 R252, R9 ;  /* 0x0000000900fc7308 */ /* 0x0003e20000000800 */
[----:B------:R-:W-:Y:S01]  /*13270*/  LOP3.LUT R4, R19, 0xffff, RZ, 0xc0, !PT ;  /* 0x0000ffff13047812 */ /* 0x000fe200078ec0ff */
[----:B------:R-:W-:Y:S01]  /*13280*/  FFMA.FTZ R43, R43, UR4, -R139 ;  /* 0x000000042b2b7c23 */ /* 0x000fe2000801088b */
[----:B-----5:R-:W-:Y:S01]  /*13290*/  PRMT R10, R6, 0x5410, R5 ;  /* 0x00005410060a7816 */ /* 0x020fe20000000005 */
[--C-:B------:R-:W-:Y:S01]  /*132a0*/  FFMA.FTZ R58, R58, UR4, -R139.reuse ;  /* 0x000000043a3a7c23 */ /* 0x100fe2000801088b */
[----:B------:R-:W-:Y:S01]  /*132b0*/  SHF.R.U32.HI R7, RZ, 0x8, R4 ;  /* 0x00000008ff077819 */ /* 0x000fe20000011604 */
[----:B------:R-:W-:Y:S01]  /*132c0*/  FFMA.FTZ R42, R42, UR4, -R139 ;  /* 0x000000042a2a7c23 */ /* 0x000fe2000801088b */
[----:B------:R-:W-:Y:S03]  /*132d0*/  SHF.R.U32.HI R5, RZ, 0x10, R19 ;  /* 0x00000010ff057819 */ /* 0x000fe60000011613 */
[----:B------:R-:W-:Y:S01]  /*132e0*/  MUFU.EX2 R251, R24 ;  /* 0x0000001800fb7308 */ /* 0x000fe20000000800 */
[----:B------:R-:W-:Y:S01]  /*132f0*/  LOP3.LUT R4, R174, 0xff, RZ, 0xc0, !PT ;  /* 0x000000ffae047812 */ /* 0x000fe200078ec0ff */
[----:B---3--:R-:W-:Y:S01]  /*13300*/  FMUL.FTZ R15, R0, R155 ;  /* 0x0000009b000f7220 */ /* 0x008fe20000410000 */
[----:B------:R-:W-:Y:S01]  /*13310*/  PRMT R192, R8, 0x5410, R192 ;  /* 0x0000541008c07816 */ /* 0x000fe200000000c0 */
[----:B------:R-:W-:Y:S01]  /*13320*/  FFMA.FTZ R67, R67, UR4, -R181 ;  /* 0x0000000443437c23 */ /* 0x000fe200080108b5 */
[----:B------:R-:W-:Y:S01]  /*13330*/  LOP3.LUT R8, R19, 0xff, RZ, 0xc0, !PT ;  /* 0x000000ff13087812 */ /* 0x000fe200078ec0ff */
[----:B------:R-:W-:Y:S01]  /*13340*/  FFMA.FTZ R63, R63, UR4, -R139 ;  /* 0x000000043f3f7c23 */ /* 0x000fe2000801088b */
[----:B------:R-:W-:Y:S03]  /*13350*/  SHF.R.U32.HI R19, RZ, 0x18, R19 ;  /* 0x00000018ff137819 */ /* 0x000fe60000011613 */
[----:B------:R-:W-:Y:S01]  /*13360*/  MUFU.EX2 R237, R12 ;  /* 0x0000000c00ed7308 */ /* 0x000fe20000000800 */
[----:B------:R-:W-:Y:S01]  /*13370*/  LOP3.LUT R5, R5, 0xff, RZ, 0xc0, !PT ;  /* 0x000000ff05057812 */ /* 0x000fe200078ec0ff */
[----:B------:R-:W-:Y:S01]  /*13380*/  FFMA.FTZ R83, R83, UR4, -R181 ;  /* 0x0000000453537c23 */ /* 0x000fe200080108b5 */
[----:B------:R-:W-:Y:S01]  /*13390*/  SHF.R.U32.HI R6, RZ, 0x8, R134 ;  /* 0x00000008ff067819 */ /* 0x000fe20000011686 */
[----:B------:R-:W-:Y:S01]  /*133a0*/  FFMA.FTZ R134, R26, UR4, -R139 ;  /* 0x000000041a867c23 */ /* 0x000fe2000801088b */
[----:B------:R-:W-:Y:S01]  /*133b0*/  PRMT R191, R4, 0x5410, R135 ;  /* 0x0000541004bf7816 */ /* 0x000fe20000000087 */
[----:B------:R-:W-:Y:S01]  /*133c0*/  FFMA.FTZ R135, R27, UR4, -R139 ;  /* 0x000000041b877c23 */ /* 0x000fe2000801088b */
[----:B------:R-:W-:Y:S03]  /*133d0*/  LOP3.LUT R4, R18, 0xffff, RZ, 0xc0, !PT ;  /* 0x0000ffff12047812 */ /* 0x000fe600078ec0ff */
[----:B------:R-:W-:Y:S01]  /*133e0*/  MUFU.EX2 R244, R13 ;  /* 0x0000000d00f47308 */ /* 0x000fe20000000800 */
[----:B------:R-:W-:Y:S01]  /*133f0*/  PRMT R17, R193, 0x5410, R17 ;  /* 0x00005410c1117816 */ /* 0x000fe20000000011 */
[----:B------:R-:W-:Y:S01]  /*13400*/  FMUL.FTZ R26, R0, R158 ;  /* 0x0000009e001a7220 */ /* 0x000fe20000410000 */
[----:B------:R-:W-:Y:S01]  /*13410*/  PRMT R176, R8, 0x5410, R7 ;  /* 0x0000541008b07816 */ /* 0x000fe20000000007 */
[----:B------:R-:W-:Y:S01]  /*13420*/  FMUL.FTZ R27, R0, R159 ;  /* 0x0000009f001b7220 */ /* 0x000fe20000410000 */
[----:B------:R-:W-:Y:S01]  /*13430*/  PRMT R19, R5, 0x5410, R19 ;  /* 0x0000541005137816 */ /* 0x000fe20000000013 */
[----:B------:R-:W-:Y:S01]  /*13440*/  FFMA.FTZ R70, R70, UR4, -R181 ;  /* 0x0000000446467c23 */ /* 0x000fe200080108b5 */
[----:B------:R-:W-:Y:S03]  /*13450*/  PRMT R193, R178, 0x5410, R6 ;  /* 0x00005410b2c17816 */ /* 0x000fe60000000006 */
[----:B------:R-:W2:Y:S01]  /*13460*/  MUFU.EX2 R2, R2 ;  /* 0x0000000200027308 */ /* 0x000ea20000000800 */
[----:B------:R-:W-:Y:S01]  /*13470*/  LOP3.LUT R8, R188, 0xff, RZ, 0xc0, !PT ;  /* 0x000000ffbc087812 */ /* 0x000fe200078ec0ff */
[----:B------:R-:W-:Y:S01]  /*13480*/  FFMA.FTZ R61, R61, UR4, -R180 ;  /* 0x000000043d3d7c23 */ /* 0x000fe200080108b4 */
[----:B-1----:R-:W-:Y:S01]  /*13490*/  SHF.R.U32.HI R9, RZ, 0x8, R177 ;  /* 0x00000008ff097819 */ /* 0x002fe200000116b1 */
[----:B------:R-:W-:Y:S01]  /*134a0*/  FFMA.FTZ R59, R59, UR4, -R139 ;  /* 0x000000043b3b7c23 */ /* 0x000fe2000801088b */
[----:B------:R-:W-:Y:S01]  /*134b0*/  SHF.R.U32.HI R6, RZ, 0x10, R18 ;  /* 0x00000010ff067819 */ /* 0x000fe20000011612 */
[----:B------:R-:W-:Y:S01]  /*134c0*/  FFMA.FTZ R56, R56, UR4, -R180 ;  /* 0x0000000438387c23 */ /* 0x000fe200080108b4 */
[----:B------:R-:W-:Y:S01]  /*134d0*/  LOP3.LUT R7, R18, 0xff, RZ, 0xc0, !PT ;  /* 0x000000ff12077812 */ /* 0x000fe200078ec0ff */
[----:B------:R-:W-:Y:S01]  /*134e0*/  FFMA.FTZ R68, R68, UR4, -R182 ;  /* 0x0000000444447c23 */ /* 0x000fe200080108b6 */
[----:B------:R-:W-:Y:S01]  /*134f0*/  SHF.R.U32.HI R5, RZ, 0x8, R4 ;  /* 0x00000008ff057819 */ /* 0x000fe20000011604 */
[--C-:B------:R-:W-:Y:S01]  /*13500*/  FFMA.FTZ R129, R129, UR4, -R182.reuse ;  /* 0x0000000481817c23 */ /* 0x100fe200080108b6 */
[----:B------:R-:W-:Y:S01]  /*13510*/  PRMT R195, R8, 0x5410, R189 ;  /* 0x0000541008c37816 */ /* 0x000fe200000000bd */
[----:B------:R-:W-:Y:S01]  /*13520*/  FFMA.FTZ R8, R34, UR4, -R181 ;  /* 0x0000000422087c23 */ /* 0x000fe200080108b5 */
[----:B------:R-:W-:Y:S01]  /*13530*/  LOP3.LUT R4, R6, 0xff, RZ, 0xc0, !PT ;  /* 0x000000ff06047812 */ /* 0x000fe200078ec0ff */
[--C-:B------:R-:W-:Y:S01]  /*13540*/  FFMA.FTZ R6, R32, UR4, -R182.reuse ;  /* 0x0000000420067c23 */ /* 0x100fe200080108b6 */
[----:B------:R-:W-:Y:S01]  /*13550*/  PRMT R196, R190, 0x5410, R9 ;  /* 0x00005410bec47816 */ /* 0x000fe20000000009 */
[----:B------:R1:W-:Y:S01]  /*13560*/  MUFU.EX2 R209, R8 ;  /* 0x0000000800d17308 */ /* 0x0003e20000000800 */
[----:B------:R-:W-:Y:S01]  /*13570*/  PRMT R189, R7, 0x5410, R5 ;  /* 0x0000541007bd7816 */ /* 0x000fe20000000005 */
[----:B------:R-:W-:Y:S01]  /*13580*/  FFMA.FTZ R7, R33, UR4, -R182 ;  /* 0x0000000421077c23 */ /* 0x000fe200080108b6 */
[----:B------:R-:W-:Y:S01]  /*13590*/  SHF.R.U32.HI R18, RZ, 0x18, R18 ;  /* 0x00000018ff127819 */ /* 0x000fe20000011612 */
[----:B------:R-:W-:Y:S01]  /*135a0*/  FFMA.FTZ R9, R35, UR4, -R181 ;  /* 0x0000000423097c23 */ /* 0x000fe200080108b5 */
[--C-:B------:R-:W-:Y:S01]  /*135b0*/  HSET2.LE.AND R5, R179, R225.reuse, PT ;  /* 0x000000e1b3057233 */ /* 0x100fe20003803000 */
[----:B------:R-:W3:Y:S01]  /*135c0*/  LDSM.16.MT88.4 R32, [R213+0x4000] ;  /* 0x00400000d520783b */ /* 0x000ee20000004200 */
[----:B------:R-:W-:Y:S03]  /*135d0*/  PRMT R190, R4, 0x5410, R18 ;  /* 0x0000541004be7816 */ /* 0x000fe60000000012 */
[----:B------:R-:W-:Y:S01]  /*135e0*/  MUFU.EX2 R248, R6 ;  /* 0x0000000600f87308 */ /* 0x000fe20000000800 */
[--C-:B------:R-:W-:Y:S01]  /*135f0*/  HSET2.LE.AND R4, R183, R225.reuse, PT ;  /* 0x000000e1b7047233 */ /* 0x100fe20003803000 */
[--C-:B------:R-:W-:Y:S01]  /*13600*/  FFMA.FTZ R11, R11, UR4, -R139.reuse ;  /* 0x000000040b0b7c23 */ /* 0x100fe2000801088b */
[----:B------:R-:W-:Y:S01]  /*13610*/  F2FP.BF16.F32.PACK_AB R174, R246, R238 ;  /* 0x000000eef6ae723e */ /* 0x000fe200000010ff */
[----:B------:R-:W-:Y:S01]  /*13620*/  FFMA.FTZ R14, R14, UR4, -R139 ;  /* 0x000000040e0e7c23 */ /* 0x000fe2000801088b */
[----:B------:R-:W-:Y:S01]  /*13630*/  F2FP.BF16.F32.PACK_AB R175, R249, R207 ;  /* 0x000000cff9af723e */ /* 0x000fe200000010ff */
[----:B------:R-:W-:Y:S01]  /*13640*/  FMUL.FTZ R18, R3, R150 ;  /* 0x0000009603127220 */ /* 0x000fe20000410000 */
[----:B------:R-:W-:Y:S03]  /*13650*/  LOP3.LUT R174, R4, R174, RZ, 0xc0, !PT ;  /* 0x000000ae04ae7212 */ /* 0x000fe600078ec0ff */
[----:B------:R4:W5:Y:S01]  /*13660*/  MUFU.EX2 R239, R11 ;  /* 0x0000000b00ef7308 */ /* 0x0009620000000800 */
[----:B------:R-:W-:Y:S01]  /*13670*/  LOP3.LUT R175, R5, R175, RZ, 0xc0, !PT ;  /* 0x000000af05af7212 */ /* 0x000fe200078ec0ff */
[C---:B--2---:R-:W-:Y:S01]  /*13680*/  FMUL.FTZ R24, R2.reuse, R156 ;  /* 0x0000009c02187220 */ /* 0x044fe20000410000 */
[--C-:B------:R-:W-:Y:S01]  /*13690*/  HSET2.LE.AND R172, R10, R225.reuse, PT ;  /* 0x000000e10aac7233 */ /* 0x100fe20003803000 */
[----:B-1----:R-:W-:Y:S01]  /*136a0*/  FMUL.FTZ R8, R2, R140 ;  /* 0x0000008c02087220 */ /* 0x002fe20000410000 */
[--C-:B------:R-:W-:Y:S01]  /*136b0*/  HSET2.LE.AND R173, R173, R225.reuse, PT ;  /* 0x000000e1adad7233 */ /* 0x100fe20003803000 */
[----:B------:R-:W-:Y:S01]  /*136c0*/  FMUL.FTZ R10, R0, R142 ;  /* 0x0000008e000a7220 */ /* 0x000fe20000410000 */
[----:B------:R-:W-:Y:S03]  /*136d0*/  F2FP.BF16.F32.PACK_AB R4, R211, R205 ;  /* 0x000000cdd304723e */ /* 0x000fe600000010ff */
[----:B------:R-:W1:Y:S01]  /*136e0*/  MUFU.EX2 R210, R14 ;  /* 0x0000000e00d27308 */ /* 0x000e620000000800 */
[----:B------:R-:W-:Y:S01]  /*136f0*/  F2FP.BF16.F32.PACK_AB R5, R241, R203 ;  /* 0x000000cbf105723e */ /* 0x000fe200000010ff */
[--C-:B------:R-:W-:Y:S01]  /*13700*/  FFMA.FTZ R131, R131, UR4, -R181.reuse ;  /* 0x0000000483837c23 */ /* 0x100fe200080108b5 */
[--C-:B------:R-:W-:Y:S01]  /*13710*/  HSET2.LE.AND R176, R176, R225.reuse, PT ;  /* 0x000000e1b0b07233 */ /* 0x100fe20003803000 */
[--C-:B------:R-:W-:Y:S01]  /*13720*/  FFMA.FTZ R20, R20, UR4, -R182.reuse ;  /* 0x0000000414147c23 */ /* 0x100fe200080108b6 */
[----:B------:R-:W-:Y:S01]  /*13730*/  LOP3.LUT R172, R172, R4, RZ, 0xc0, !PT ;  /* 0x00000004acac7212 */ /* 0x000fe200078ec0ff */
[----:B------:R-:W-:Y:S01]  /*13740*/  FFMA.FTZ R21, R21, UR4, -R182 ;  /* 0x0000000415157c23 */ /* 0x000fe200080108b6 */
[----:B------:R-:W-:Y:S03]  /*13750*/  LOP3.LUT R173, R173, R5, RZ, 0xc0, !PT ;  /* 0x00000005adad7212 */ /* 0x000fe600078ec0ff */
[----:B------:R2:W3:Y:S01]  /*13760*/  MUFU.EX2 R208, R7 ;  /* 0x0000000700d07308 */ /* 0x0004e20000000800 */
[--C-:B------:R-:W-:Y:S01]  /*13770*/  HSET2.LE.AND R178, R17, R225.reuse, PT ;  /* 0x000000e111b27233 */ /* 0x100fe20003803000 */
[----:B------:R-:W-:Y:S01]  /*13780*/  FMUL.FTZ R17, R132, R149 ;  /* 0x0000009584117220 */ /* 0x000fe20000410000 */
[--C-:B------:R-:W-:Y:S01]  /*13790*/  HSET2.LE.AND R179, R192, R225.reuse, PT ;  /* 0x000000e1c0b37233 */ /* 0x100fe20003803000 */
[----:B----4-:R-:W-:Y:S01]  /*137a0*/  FMUL.FTZ R11, R0, R143 ;  /* 0x0000008f000b7220 */ /* 0x010fe20000410000 */
[--C-:B------:R-:W-:Y:S01]  /*137b0*/  HSET2.LE.AND R177, R19, R225.reuse, PT ;  /* 0x000000e113b17233 */ /* 0x100fe20003803000 */
[----:B------:R-:W-:Y:S01]  /*137c0*/  FMUL.FTZ R19, R3, R151 ;  /* 0x0000009703137220 */ /* 0x000fe20000410000 */
[----:B------:R-:W-:Y:S03]  /*137d0*/  F2FP.BF16.F32.PACK_AB R6, R252, R206 ;  /* 0x000000cefc06723e */ /* 0x000fe600000010ff */
[----:B------:R4:W-:Y:S01]  /*137e0*/  MUFU.EX2 R192, R9 ;  /* 0x0000000900c07308 */ /* 0x0009e20000000800 */
[----:B-----5:R-:W-:Y:S01]  /*137f0*/  F2FP.BF16.F32.PACK_AB R4, R239, R247 ;  /* 0x000000f7ef04723e */ /* 0x020fe200000010ff */
[----:B------:R-:W-:Y:S01]  /*13800*/  FFMA.FTZ R23, R23, UR4, -R181 ;  /* 0x0000000417177c23 */ /* 0x000fe200080108b5 */
[----:B------:R-:W-:Y:S01]  /*13810*/  F2FP.BF16.F32.PACK_AB R5, R244, R237 ;  /* 0x000000edf405723e */ /* 0x000fe200000010ff */
[--C-:B------:R-:W-:Y:S01]  /*13820*/  FFMA.FTZ R25, R25, UR4, -R180.reuse ;  /* 0x0000000419197c23 */ /* 0x100fe200080108b4 */
[----:B------:R-:W-:Y:S01]  /*13830*/  LOP3.LUT R176, R176, R6, RZ, 0xc0, !PT ;  /* 0x00000006b0b07212 */ /* 0x000fe200078ec0ff */
[--C-:B------:R-:W-:Y:S01]  /*13840*/  FFMA.FTZ R28, R28, UR4, -R180.reuse ;  /* 0x000000041c1c7c23 */ /* 0x100fe200080108b4 */
[----:B------:R-:W-:Y:S03]  /*13850*/  LOP3.LUT R177, R177, R4, RZ, 0xc0, !PT ;  /* 0x00000004b1b17212 */ /* 0x000fe600078ec0ff */
[----:B------:R5:W-:Y:S01]  /*13860*/  MUFU.EX2 R243, R20 ;  /* 0x0000001400f37308 */ /* 0x000be20000000800 */
[----:B------:R-:W-:Y:S01]  /*13870*/  LOP3.LUT R178, R178, R5, RZ, 0xc0, !PT ;  /* 0x00000005b2b27212 */ /* 0x000fe200078ec0ff */
[----:B--2---:R-:W-:Y:S01]  /*13880*/  FMUL.FTZ R7, R3, R147 ;  /* 0x0000009303077220 */ /* 0x004fe20000410000 */
[----:B-1----:R-:W-:Y:S01]  /*13890*/  F2FP.BF16.F32.PACK_AB R6, R250, R210 ;  /* 0x000000d2fa06723e */ /* 0x002fe200000010ff */
[----:B------:R-:W-:Y:S01]  /*138a0*/  FFMA.FTZ R29, R29, UR4, -R180 ;  /* 0x000000041d1d7c23 */ /* 0x000fe200080108b4 */
[----:B------:R-:W-:Y:S01]  /*138b0*/  LOP3.LUT R4, R16, 0xffff, RZ, 0xc0, !PT ;  /* 0x0000ffff10047812 */ /* 0x000fe200078ec0ff */
[----:B------:R-:W-:Y:S01]  /*138c0*/  FFMA.FTZ R30, R30, UR4, -R139 ;  /* 0x000000041e1e7c23 */ /* 0x000fe2000801088b */
[----:B------:R-:W-:Y:S03]  /*138d0*/  SHF.R.U32.HI R5, RZ, 0x10, R16 ;  /* 0x00000010ff057819 */ /* 0x000fe60000011610 */
[----:B------:R-:W1:Y:S01]  /*138e0*/  MUFU.EX2 R245, R21 ;  /* 0x0000001500f57308 */ /* 0x000e620000000800 */
[----:B------:R-:W-:Y:S01]  /*138f0*/  LOP3.LUT R179, R179, R6, RZ, 0xc0, !PT ;  /* 0x00000006b3b37212 */ /* 0x000fe200078ec0ff */
[----:B------:R-:W-:Y:S01]  /*13900*/  FMUL.FTZ R6, R3, R146 ;  /* 0x0000009203067220 */ /* 0x000fe20000410000 */
[----:B------:R-:W-:Y:S01]  /*13910*/  SHF.R.U32.HI R13, RZ, 0x8, R4 ;  /* 0x00000008ff0d7819 */ /* 0x000fe20000011604 */
[C---:B------:R-:W-:Y:S01]  /*13920*/  FMUL.FTZ R4, R132.reuse, R144 ;  /* 0x0000009084047220 */ /* 0x040fe20000410000 */
[----:B------:R-:W-:Y:S01]  /*13930*/  LOP3.LUT R12, R5, 0xff, RZ, 0xc0, !PT ;  /* 0x000000ff050c7812 */ /* 0x000fe200078ec0ff */
[----:B------:R-:W-:Y:S01]  /*13940*/  FMUL.FTZ R5, R132, R145 ;  /* 0x0000009184057220 */ /* 0x000fe20000410000 */
[----:B------:R-:W-:Y:S03]  /*13950*/  LOP3.LUT R14, R16, 0xff, RZ, 0xc0, !PT ;  /* 0x000000ff100e7812 */ /* 0x000fe600078ec0ff */
[----:B------:R2:W2:Y:S01]  /*13960*/  MUFU.EX2 R242, R23 ;  /* 0x0000001700f27308 */ /* 0x0004a20000000800 */
[----:B------:R-:W-:Y:S01]  /*13970*/  SHF.R.U32.HI R16, RZ, 0x18, R16 ;  /* 0x00000018ff107819 */ /* 0x000fe20000011610 */
[----:B------:R-:W2:Y:S01]  /*13980*/  LDSM.16.MT88.4 R144, [R214+0x4000] ;  /* 0x00400000d690783b */ /* 0x000ea20000004200 */
[----:B------:R-:W-:Y:S01]  /*13990*/  PRMT R183, R14, 0x5410, R13 ;  /* 0x000054100eb77816 */ /* 0x000fe2000000000d */
[----:B----4-:R-:W-:Y:S01]  /*139a0*/  FMUL.FTZ R9, R2, R141 ;  /* 0x0000008d02097220 */ /* 0x010fe20000410000 */
[----:B------:R-:W-:Y:S01]  /*139b0*/  PRMT R188, R12, 0x5410, R16 ;  /* 0x000054100cbc7816 */ /* 0x000fe20000000010 */
[-C--:B---3--:R-:W-:Y:S01]  /*139c0*/  HMMA.16816.F32.BF16 R4, R172, R32.reuse, R4 ;  /* 0x00000020ac04723c */ /* 0x088fe20000041804 */
[----:B-----5:R-:W-:Y:S03]  /*139d0*/  IMAD.U32 R20, RZ, RZ, UR37 ;  /* 0x00000025ff147e24 */ /* 0x020fe6000f8e00ff */
[----:B------:R-:W-:Y:S01]  /*139e0*/  MUFU.EX2 R129, R129 ;  /* 0x0000008100817308 */ /* 0x000fe20000000800 */
[----:B------:R-:W-:Y:S01]  /*139f0*/  F2FP.BF16.F32.PACK_AB R142, R208, R248 ;  /* 0x000000f8d08e723e */ /* 0x000fe200000010ff */
[----:B------:R-:W-:Y:S01]  /*13a00*/  FMUL.FTZ R13, R2, R153 ;  /* 0x00000099020d7220 */ /* 0x000fe20000410000 */
[----:B-1----:R-:W-:Y:S01]  /*13a10*/  F2FP.BF16.F32.PACK_AB R140, R245, R243 ;  /* 0x000000f3f58c723e */ /* 0x002fe200000010ff */
[----:B------:R-:W-:Y:S01]  /*13a20*/  FMUL.FTZ R14, R0, R154 ;  /* 0x0000009a000e7220 */ /* 0x000fe20000410000 */
[C---:B------:R-:W-:Y:S05]  /*13a30*/  HMMA.16816.F32.BF16 R8, R176.reuse, R32, R8 ;  /* 0x00000020b008723c */ /* 0x040fea0000041808 */
[----:B------:R-:W-:Y:S01]  /*13a40*/  MUFU.EX2 R131, R131 ;  /* 0x0000008300837308 */ /* 0x000fe20000000800 */
[----:B------:R-:W-:Y:S01]  /*13a50*/  FMUL.FTZ R12, R2, R152 ;  /* 0x00000098020c7220 */ /* 0x000fe20000410000 */
[C---:B------:R-:W-:Y:S01]  /*13a60*/  FMUL.FTZ R16, R132.reuse, R148 ;  /* 0x0000009484107220 */ /* 0x040fe20000410000 */
[----:B------:R-:W-:Y:S03]  /*13a70*/  IMAD.MOV.U32 R154, RZ, RZ, R240 ;  /* 0x000000ffff9a7224 */ /* 0x000fe600078e00f0 */
[--C-:B------:R-:W-:Y:S01]  /*13a80*/  HSET2.LE.AND R33, R191, R225.reuse, PT ;  /* 0x000000e1bf217233 */ /* 0x100fe20003803000 */
[----:B------:R-:W-:Y:S03]  /*13a90*/  IMAD.MOV.U32 R141, RZ, RZ, R249 ;  /* 0x000000ffff8d7224 */ /* 0x000fe600078e00f9 */
[----:B------:R1:W-:Y:S01]  /*13aa0*/  MUFU.EX2 R240, R25 ;  /* 0x0000001900f07308 */ /* 0x0003e20000000800 */
[----:B------:R-:W3:Y:S01]  /*13ab0*/  LDSM.16.MT88.4 R148, [R213+0x4400] ;  /* 0x00440000d594783b */ /* 0x000ee20000004200 */
[--C-:B------:R-:W-:Y:S01]  /*13ac0*/  HSET2.LE.AND R32, R193, R225.reuse, PT ;  /* 0x000000e1c1207233 */ /* 0x100fe20003803000 */
[-C--:B------:R-:W-:Y:S03]  /*13ad0*/  HMMA.16816.F32.BF16 R12, R176, R34.reuse, R12 ;  /* 0x00000022b00c723c */ /* 0x080fe6000004180c */
[----:B------:R-:W-:Y:S01]  /*13ae0*/  FMUL.FTZ R21, R132, R161 ;  /* 0x000000a184157220 */ /* 0x000fe20000410000 */
[----:B------:R-:W-:Y:S03]  /*13af0*/  LOP3.LUT R142, R32, R142, RZ, 0xc0, !PT ;  /* 0x0000008e208e7212 */ /* 0x000fe600078ec0ff */
[----:B------:R4:W-:Y:S01]  /*13b00*/  MUFU.EX2 R249, R134 ;  /* 0x0000008600f97308 */ /* 0x0009e20000000800 */
[C---:B------:R-:W-:Y:S04]  /*13b10*/  HMMA.16816.F32.BF16 R16, R172.reuse, R34, R16 ;  /* 0x00000022ac10723c */ /* 0x040fe80000041810 */
[----:B------:R-:W-:Y:S02]  /*13b20*/  IMAD.MOV.U32 R191, RZ, RZ, R192 ;  /* 0x000000ffffbf7224 */ /* 0x000fe400078e00c0 */
[----:B--2---:R-:W-:Y:S01]  /*13b30*/  FMUL.FTZ R23, R3, R163 ;  /* 0x000000a303177220 */ /* 0x004fe20000410000 */
[----:B------:R-:W-:Y:S01]  /*13b40*/  LOP3.LUT R34, R227, UR31, R20, 0x96, !PT ;  /* 0x0000001fe3227c12 */ /* 0x000fe2000f8e9614 */
[----:B------:R-:W-:Y:S03]  /*13b50*/  FMUL.FTZ R20, R132, R160 ;  /* 0x000000a084147220 */ /* 0x000fe60000410000 */
[----:B------:R-:W-:Y:S01]  /*13b60*/  F2FP.BF16.F32.PACK_AB R143, R191, R209 ;  /* 0x000000d1bf8f723e */ /* 0x000fe200000010ff */
[----:B-1----:R-:W-:Y:S01]  /*13b70*/  FMUL.FTZ R25, R2, R157 ;  /* 0x0000009d02197220 */ /* 0x002fe20000410000 */
[----:B------:R-:W-:Y:S04]  /*13b80*/  IMAD.WIDE.U32 R192, R34, -0x326172a9, RZ ;  /* 0xcd9e8d5722c07825 */ /* 0x000fe800078e00ff */
[C---:B------:R-:W-:Y:S01]  /*13b90*/  FMUL.FTZ R32, R2.reuse, R164 ;  /* 0x000000a402207220 */ /* 0x040fe20000410000 */
[-C--:B------:R-:W-:Y:S03]  /*13ba0*/  HMMA.16816.F32.BF16 R20, R172, R144.reuse, R20 ;  /* 0x00000090ac14723c */ /* 0x080fe60000041814 */
[----:B------:R-:W-:Y:S01]  /*13bb0*/  LOP3.LUT R143, R33, R143, RZ, 0xc0, !PT ;  /* 0x0000008f218f7212 */ /* 0x000fe200078ec0ff */
[----:B------:R-:W-:Y:S01]  /*13bc0*/  FMUL.FTZ R33, R2, R165 ;  /* 0x000000a502217220 */ /* 0x000fe20000410000 */
[--C-:B----4-:R-:W-:Y:S01]  /*13bd0*/  HSET2.LE.AND R134, R189, R225.reuse, PT ;  /* 0x000000e1bd867233 */ /* 0x110fe20003803000 */
[C---:B------:R-:W-:Y:S01]  /*13be0*/  FMUL.FTZ R34, R0.reuse, R166 ;  /* 0x000000a600227220 */ /* 0x040fe20000410000 */
[----:B------:R-:W-:Y:S01]  /*13bf0*/  LOP3.LUT R152, R193, UR20, R234, 0x96, !PT ;  /* 0x00000014c1987c12 */ /* 0x000fe2000f8e96ea */
[----:B------:R-:W-:Y:S01]  /*13c00*/  FMUL.FTZ R35, R0, R167 ;  /* 0x000000a700237220 */ /* 0x000fe20000410000 */
[C---:B------:R-:W-:Y:S01]  /*13c10*/  HMMA.16816.F32.BF16 R24, R176.reuse, R144, R24 ;  /* 0x00000090b018723c */ /* 0x040fe20000041818 */
[----:B------:R1:W-:Y:S03]  /*13c20*/  MUFU.EX2 R166, R28 ;  /* 0x0000001c00a67308 */ /* 0x0003e60000000800 */
[----:B------:R-:W-:Y:S01]  /*13c30*/  LOP3.LUT R140, R134, R140, RZ, 0xc0, !PT ;  /* 0x0000008c868c7212 */ /* 0x000fe200078ec0ff */
[----:B------:R-:W-:Y:S01]  /*13c40*/  IMAD.MOV.U32 R189, RZ, RZ, R250 ;  /* 0x000000ffffbd7224 */ /* 0x000fe200078e00fa */
[-C--:B------:R-:W-:Y:S05]  /*13c50*/  HMMA.16816.F32.BF16 R32, R176, R146.reuse, R32 ;  /* 0x00000092b020723c */ /* 0x080fea0000041820 */
[----:B------:R2:W4:Y:S01]  /*13c60*/  MUFU.EX2 R250, R135 ;  /* 0x0000008700fa7308 */ /* 0x0005220000000800 */
[--C-:B------:R-:W-:Y:S01]  /*13c70*/  HSET2.LE.AND R145, R188, R225.reuse, PT ;  /* 0x000000e1bc917233 */ /* 0x100fe20003803000 */
[----:B------:R-:W-:Y:S01]  /*13c80*/  FFMA.FTZ R31, R31, UR4, -R139 ;  /* 0x000000041f1f7c23 */ /* 0x000fe2000801088b */
[--C-:B------:R-:W-:Y:S03]  /*13c90*/  HSET2.LE.AND R144, R183, R225.reuse, PT ;  /* 0x000000e1b7907233 */ /* 0x100fe60003803000 */
[----:B------:R-:W-:Y:S04]  /*13ca0*/  IMAD.MOV.U32 R177, RZ, RZ, R248 ;  /* 0x000000ffffb17224 */ /* 0x000fe800078e00f8 */
[----:B------:R5:W3:Y:S01]  /*13cb0*/  MUFU.EX2 R167, R29 ;  /* 0x0000001d00a77308 */ /* 0x000ae20000000800 */
[----:B------:R-:W-:Y:S02]  /*13cc0*/  IMAD.MOV.U32 R179, RZ, RZ, R154 ;  /* 0x000000ffffb37224 */ /* 0x000fe400078e009a */
[----:B------:R-:W-:Y:S01]  /*13cd0*/  FFMA.FTZ R49, R49, UR4, -R182 ;  /* 0x0000000431317c23 */ /* 0x000fe200080108b6 */
[----:B------:R-:W-:Y:S01]  /*13ce0*/  IMAD.MOV.U32 R178, RZ, RZ, R141 ;  /* 0x000000ffffb27224 */ /* 0x000fe200078e008d */
[--C-:B------:R-:W-:Y:S01]  /*13cf0*/  HSET2.LE.AND R141, R190, R225.reuse, PT ;  /* 0x000000e1be8d7233 */ /* 0x100fe20003803000 */
[----:B------:R-:W-:Y:S01]  /*13d00*/  IMAD.WIDE.U32 R152, R152, -0x2daee0ad, RZ ;  /* 0xd2511f5398987825 */ /* 0x000fe200078e00ff */
[----:B-1----:R-:W-:Y:S03]  /*13d10*/  F2FP.BF16.F32.PACK_AB R28, R242, R179 ;  /* 0x000000b3f21c723e */ /* 0x002fe600000010ff */
[----:B------:R1:W-:Y:S01]  /*13d20*/  MUFU.EX2 R248, R30 ;  /* 0x0000001e00f87308 */ /* 0x0003e20000000800 */
[----:B--2---:R-:W-:Y:S01]  /*13d30*/  LOP3.LUT R135, R185, UR18, R192, 0x96, !PT ;  /* 0x00000012b9877c12 */ /* 0x004fe2000f8e96c0 */
[----:B------:R-:W-:Y:S01]  /*13d40*/  IMAD.WIDE.U32 R162, R204, -0x2daee0ad, RZ ;  /* 0xd2511f53cca27825 */ /* 0x000fe200078e00ff */
[----:B------:R-:W-:Y:S02]  /*13d50*/  LOP3.LUT R160, R153, UR17, R230, 0x96, !PT ;  /* 0x0000001199a07c12 */ /* 0x000fe4000f8e96e6 */
[----:B------:R-:W-:Y:S01]  /*13d60*/  LOP3.LUT R141, R141, R28, RZ, 0xc0, !PT ;  /* 0x0000001c8d8d7212 */ /* 0x000fe200078ec0ff */
[----:B------:R-:W-:Y:S01]  /*13d70*/  IMAD.WIDE.U32 R134, R135, -0x2daee0ad, RZ ;  /* 0xd2511f5387867825 */ /* 0x000fe200078e00ff */
[----:B----4-:R-:W-:Y:S03]  /*13d80*/  F2FP.BF16.F32.PACK_AB R28, R250, R249 ;  /* 0x000000f9fa1c723e */ /* 0x010fe600000010ff */
[----:B------:R-:W2:Y:S01]  /*13d90*/  MUFU.EX2 R188, R31 ;  /* 0x0000001f00bc7308 */ /* 0x000ea20000000800 */
[----:B-----5:R-:W-:Y:S01]  /*13da0*/  F2FP.BF16.F32.PACK_AB R29, R240, R251 ;  /* 0x000000fbf01d723e */ /* 0x020fe200000010ff */
[----:B---3--:R-:W-:Y:S01]  /*13db0*/  IMAD.MOV.U32 R204, RZ, RZ, R167 ;  /* 0x000000ffffcc7224 */ /* 0x008fe200078e00a7 */
[----:B------:R-:W-:Y:S01]  /*13dc0*/  LOP3.LUT R145, R145, R28, RZ, 0xc0, !PT ;  /* 0x0000001c91917212 */ /* 0x000fe200078ec0ff */
[----:B------:R-:W-:Y:S01]  /*13dd0*/  FMUL.FTZ R28, R132, R168 ;  /* 0x000000a8841c7220 */ /* 0x000fe20000410000 */
[----:B------:R-:W-:Y:S01]  /*13de0*/  LOP3.LUT R144, R144, R29, RZ, 0xc0, !PT ;  /* 0x0000001d90907212 */ /* 0x000fe200078ec0ff */
[----:B------:R-:W-:Y:S01]  /*13df0*/  IMAD.WIDE.U32 R160, R160, -0x326172a9, RZ ;  /* 0xcd9e8d57a0a07825 */ /* 0x000fe200078e00ff */
[----:B------:R-:W-:Y:S03]  /*13e00*/  LOP3.LUT R156, R135, UR15, R152, 0x96, !PT ;  /* 0x0000000f879c7c12 */ /* 0x000fe6000f8e9698 */
[----:B------:R-:W-:Y:S01]  /*13e10*/  FMUL.FTZ R29, R132, R169 ;  /* 0x000000a9841d7220 */ /* 0x000fe20000410000 */
[----:B-1----:R-:W-:Y:S01]  /*13e20*/  FMUL.FTZ R30, R3, R170 ;  /* 0x000000aa031e7220 */ /* 0x002fe20000410000 */
[----:B------:R-:W-:Y:S01]  /*13e30*/  LOP3.LUT R158, R161, UR16, R184, 0x96, !PT ;  /* 0x00000010a19e7c12 */ /* 0x000fe2000f8e96b8 */
[----:B------:R-:W1:Y:S01]  /*13e40*/  LDSM.16.MT88.4 R152, [R214+0x4400] ;  /* 0x00440000d698783b */ /* 0x000e620000004200 */
[----:B------:R-:W-:Y:S04]  /*13e50*/  IMAD.WIDE.U32 R156, R156, -0x326172a9, RZ ;  /* 0xcd9e8d579c9c7825 */ /* 0x000fe800078e00ff */
[----:B------:R-:W-:Y:S01]  /*13e60*/  FFMA.FTZ R50, R50, UR4, -R181 ;  /* 0x0000000432327c23 */ /* 0x000fe200080108b5 */
[----:B------:R-:W-:Y:S01]  /*13e70*/  FFMA.FTZ R36, R36, UR4, -R182 ;  /* 0x0000000424247c23 */ /* 0x000fe200080108b6 */
[----:B--2---:R-:W-:Y:S01]  /*13e80*/  F2FP.BF16.F32.PACK_AB R135, R188, R248 ;  /* 0x000000f8bc87723e */ /* 0x004fe200000010ff */
[----:B------:R-:W-:Y:S01]  /*13e90*/  FMUL.FTZ R31, R3, R171 ;  /* 0x000000ab031f7220 */ /* 0x000fe20000410000 */
[----:B------:R-:W-:Y:S01]  /*13ea0*/  LOP3.LUT R164, R157, UR14, R160, 0x96, !PT ;  /* 0x0000000e9da47c12 */ /* 0x000fe2000f8e96a0 */
[----:B------:R-:W-:Y:S01]  /*13eb0*/  IMAD.WIDE.U32 R158, R158, -0x2daee0ad, RZ ;  /* 0xd2511f539e9e7825 */ /* 0x000fe200078e00ff */
[----:B------:R-:W-:Y:S03]  /*13ec0*/  LOP3.LUT R157, R163, UR5, R202, 0x96, !PT ;  /* 0x00000005a39d7c12 */ /* 0x000fe6000f8e96ca */
[----:B------:R-:W-:Y:S01]  /*13ed0*/  FFMA.FTZ R37, R37, UR4, -R182 ;  /* 0x0000000425257c23 */ /* 0x000fe200080108b6 */
[----:B------:R-:W-:Y:S01]  /*13ee0*/  IMAD.WIDE.U32 R164, R164, -0x2daee0ad, RZ ;  /* 0xd2511f53a4a47825 */ /* 0x000fe200078e00ff */
[----:B------:R-:W-:Y:S01]  /*13ef0*/  LOP3.LUT R161, R159, UR13, R134, 0x96, !PT ;  /* 0x0000000d9fa17c12 */ /* 0x000fe2000f8e9686 */
[----:B------:R-:W-:Y:S04]  /*13f00*/  HMMA.16816.F32.BF16 R28, R172, R146, R28 ;  /* 0x00000092ac1c723c */ /* 0x000fe8000004181c */
[----:B------:R-:W-:Y:S01]  /*13f10*/  F2FP.BF16.F32.PACK_AB R134, R167, R166 ;  /* 0x000000a6a786723e */ /* 0x000fe200000010ff */
[----:B------:R-:W-:Y:S01]  /*13f20*/  IMAD.WIDE.U32 R160, R161, -0x326172a9, RZ ;  /* 0xcd9e8d57a1a07825 */ /* 0x000fe200078e00ff */
[----:B------:R-:W-:Y:S01]  /*13f30*/  LOP3.LUT R165, R165, UR5, R158, 0x96, !PT ;  /* 0x00000005a5a57c12 */ /* 0x000fe2000f8e969e */
[-C--:B------:R-:W-:Y:S05]  /*13f40*/  HMMA.16816.F32.BF16 R4, R140, R148.reuse, R4 ;  /* 0x000000948c04723c */ /* 0x080fea0000041804 */
[--C-:B------:R-:W-:Y:S01]  /*13f50*/  HSET2.LE.AND R146, R196, R225.reuse, PT ;  /* 0x000000e1c4927233 */ /* 0x100fe20003803000 */
[----:B------:R-:W-:Y:S01]  /*13f60*/  IMAD.WIDE.U32 R158, R197, -0x326172a9, RZ ;  /* 0xcd9e8d57c59e7825 */ /* 0x000fe200078e00ff */
[--C-:B------:R-:W-:Y:S04]  /*13f70*/  HSET2.LE.AND R147, R195, R225.reuse, PT ;  /* 0x000000e1c3937233 */ /* 0x100fe80003803000 */
[----:B------:R-:W-:Y:S01]  /*13f80*/  LOP3.LUT R146, R146, R134, RZ, 0xc0, !PT ;  /* 0x0000008692927212 */ /* 0x000fe200078ec0ff */
[----:B------:R-:W-:Y:S01]  /*13f90*/  IMAD.MOV.U32 R197, RZ, RZ, R243 ;  /* 0x000000ffffc57224 */ /* 0x000fe200078e00f3 */
[----:B------:R-:W-:Y:S01]  /*13fa0*/  LOP3.LUT R147, R147, R135, RZ, 0xc0, !PT ;  /* 0x0000008793937212 */ /* 0x000fe200078ec0ff */
[----:B------:R-:W-:Y:S01]  /*13fb0*/  IMAD.WIDE.U32 R134, R201, -0x326172a9, RZ ;  /* 0xcd9e8d57c9867825 */ /* 0x000fe200078e00ff */
[----:B------:R-:W-:Y:S01]  /*13fc0*/  LOP3.LUT R168, R159, UR12, R198, 0x96, !PT ;  /* 0x0000000c9fa87c12 */ /* 0x000fe2000f8e96c6 */
[----:B------:R-:W-:Y:S01]  /*13fd0*/  MUFU.EX2 R243, R50 ;  /* 0x0000003200f37308 */ /* 0x000fe20000000800 */
[----:B------:R-:W-:Y:S01]  /*13fe0*/  LOP3.LUT R173, R161, UR12, R156, 0x96, !PT ;  /* 0x0000000ca1ad7c12 */ /* 0x000fe2000f8e969c */
[----:B------:R-:W-:Y:S01]  /*13ff0*/  IMAD.MOV.U32 R195, RZ, RZ, R242 ;  /* 0x000000ffffc37224 */ /* 0x000fe200078e00f2 */
[C---:B------:R-:W-:Y:S01]  /*14000*/  LOP3.LUT R169, R134.reuse, 0xffff, RZ, 0xc0, !PT ;  /* 0x0000ffff86a97812 */ /* 0x040fe200078ec0ff */
[C---:B------:R-:W-:Y:S04]  /*14010*/  HMMA.16816.F32.BF16 R8, R144.reuse, R148, R8 ;  /* 0x000000949008723c */ /* 0x040fe80000041808 */
[--C-:B------:R-:W-:Y:S02]  /*14020*/  SHF.R.U32.HI R171, RZ, 0x10, R134.reuse ;  /* 0x00000010ffab7819 */ /* 0x100fe40000011686 */
[----:B------:R-:W-:Y:S01]  /*14030*/  MUFU.EX2 R242, R37 ;  /* 0x0000002500f27308 */ /* 0x000fe20000000800 */
[----:B------:R-:W-:Y:S01]  /*14040*/  LOP3.LUT R174, R134, 0xff, RZ, 0xc0, !PT ;  /* 0x000000ff86ae7812 */ /* 0x000fe200078ec0ff */
[-C--:B------:R-:W-:Y:S03]  /*14050*/  HMMA.16816.F32.BF16 R12, R144, R150.reuse, R12 ;  /* 0x00000096900c723c */ /* 0x080fe6000004180c */
[----:B------:R-:W-:Y:S01]  /*14060*/  SHF.R.U32.HI R172, RZ, 0x18, R134 ;  /* 0x00000018ffac7819 */ /* 0x000fe20000011686 */
[----:B------:R-:W-:Y:S02]  /*14070*/  IMAD.WIDE.U32 R148, R199, -0x326172a9, RZ ;  /* 0xcd9e8d57c7947825 */ /* 0x000fe400078e00ff */
[C---:B------:R-:W-:Y:S05]  /*14080*/  HMMA.16816.F32.BF16 R16, R140.reuse, R150, R16 ;  /* 0x000000968c10723c */ /* 0x040fea0000041810 */
[----:B------:R-:W-:Y:S01]  /*14090*/  LOP3.LUT R163, R149, UR12, R200, 0x96, !PT ;  /* 0x0000000c95a37c12 */ /* 0x000fe2000f8e96c8 */
[-C--:B-1----:R-:W-:Y:S05]  /*140a0*/  HMMA.16816.F32.BF16 R20, R140, R152.reuse, R20 ;  /* 0x000000988c14723c */ /* 0x082fea0000041814 */
[----:B------:R-:W-:Y:S01]  /*140b0*/  LOP3.LUT R159, R135, UR22, R148, 0x96, !PT ;  /* 0x00000016879f7c12 */ /* 0x000fe2000f8e9694 */
[C---:B------:R-:W-:Y:S05]  /*140c0*/  HMMA.16816.F32.BF16 R24, R144.reuse, R152, R24 ;  /* 0x000000989018723c */ /* 0x040fea0000041818 */
[----:B------:R-:W-:Y:S01]  /*140d0*/  IMAD.WIDE.U32 R148, R157, -0x326172a9, RZ ;  /* 0xcd9e8d579d947825 */ /* 0x000fe200078e00ff */
[-C--:B------:R-:W-:Y:S05]  /*140e0*/  HMMA.16816.F32.BF16 R32, R144, R154.reuse, R32 ;  /* 0x0000009a9020723c */ /* 0x080fea0000041820 */
[----:B------:R-:W-:Y:S01]  /*140f0*/  LOP3.LUT R158, R149, UR22, R158, 0x96, !PT ;  /* 0x00000016959e7c12 */ /* 0x000fe2000f8e969e */
[----:B------:R-:W-:Y:S01]  /*14100*/  IMAD.WIDE.U32 R134, R165, -0x326172a9, RZ ;  /* 0xcd9e8d57a5867825 */ /* 0x000fe200078e00ff */
[C---:B------:R-:W-:Y:S01]  /*14110*/  LOP3.LUT R161, R148.reuse, 0xffff, RZ, 0xc0, !PT ;  /* 0x0000ffff94a17812 */ /* 0x040fe200078ec0ff */
[----:B------:R-:W-:Y:S04]  /*14120*/  HMMA.16816.F32.BF16 R28, R140, R154, R28 ;  /* 0x0000009a8c1c723c */ /* 0x000fe8000004181c */
[----:B------:R-:W-:Y:S01]  /*14130*/  LOP3.LUT R167, R148, 0xff, RZ, 0xc0, !PT ;  /* 0x000000ff94a77812 */ /* 0x000fe200078ec0ff */
[----:B------:R-:W-:Y:S01]  /*14140*/  IMAD.WIDE.U32 R150, R163, -0x2daee0ad, RZ ;  /* 0xd2511f53a3967825 */ /* 0x000fe200078e00ff */
[----:B------:R-:W-:Y:S02]  /*14150*/  LOP3.LUT R156, R135, UR22, R160, 0x96, !PT ;  /* 0x00000016879c7c12 */ /* 0x000fe4000f8e96a0 */
[----:B------:R-:W-:Y:S03]  /*14160*/  SHF.R.U32.HI R170, RZ, 0x18, R148 ;  /* 0x00000018ffaa7819 */ /* 0x000fe60000011694 */
[----:B------:R-:W-:Y:S01]  /*14170*/  IMAD.MOV.U32 R200, RZ, RZ, R177 ;  /* 0x000000ffffc87224 */ /* 0x000fe200078e00b1 */
[----:B------:R-:W-:Y:S01]  /*14180*/  LOP3.LUT R157, R151, UR21, R194, 0x96, !PT ;  /* 0x00000015979d7c12 */ /* 0x000fe2000f8e96c2 */
[----:B------:R-:W-:Y:S01]  /*14190*/  IMAD.MOV.U32 R202, RZ, RZ, R166 ;  /* 0x000000ffffca7224 */ /* 0x000fe200078e00a6 */
[----:B------:R-:W-:Y:S01]  /*141a0*/  LOP3.LUT R177, R150, 0xffff, RZ, 0xc0, !PT ;  /* 0x0000ffff96b17812 */ /* 0x000fe200078ec0ff */
[----:B------:R-:W-:Y:S01]  /*141b0*/  IMAD.MOV.U32 R196, RZ, RZ, R179 ;  /* 0x000000ffffc47224 */ /* 0x000fe200078e00b3 */
[----:B------:R-:W-:Y:S01]  /*141c0*/  SHF.R.U32.HI R166, RZ, 0x10, R148 ;  /* 0x00000010ffa67819 */ /* 0x000fe20000011694 */
[----:B------:R-:W-:Y:S01]  /*141d0*/  IMAD.WIDE.U32 R148, R168, -0x2daee0ad, RZ ;  /* 0xd2511f53a8947825 */ /* 0x000fe200078e00ff */
[C---:B------:R-:W-:Y:S02]  /*141e0*/  LOP3.LUT R151, R134.reuse, 0xffff, RZ, 0xc0, !PT ;  /* 0x0000ffff86977812 */ /* 0x040fe400078ec0ff */
[----:B------:R-:W-:Y:S01]  /*141f0*/  SHF.R.U32.HI R152, RZ, 0x10, R134 ;  /* 0x00000010ff987819 */ /* 0x000fe20000011686 */
[----:B------:R-:W-:Y:S01]  /*14200*/  IMAD.MOV.U32 R190, RZ, RZ, R178 ;  /* 0x000000ffffbe7224 */ /* 0x000fe200078e00b2 */
[----:B------:R-:W-:Y:S01]  /*14210*/  LOP3.LUT R160, R134, 0xff, RZ, 0xc0, !PT ;  /* 0x000000ff86a07812 */ /* 0x000fe200078ec0ff */
[----:B------:R-:W-:Y:S01]  /*14220*/  IMAD.MOV.U32 R201, RZ, RZ, R246 ;  /* 0x000000ffffc97224 */ /* 0x000fe200078e00f6 */
[----:B------:R-:W-:Y:S01]  /*14230*/  SHF.R.U32.HI R153, RZ, 0x18, R134 ;  /* 0x00000018ff997819 */ /* 0x000fe20000011686 */
[----:B------:R-:W-:Y:S01]  /*14240*/  MUFU.EX2 R246, R49 ;  /* 0x0000003100f67308 */ /* 0x000fe20000000800 */
[----:B------:R-:W-:Y:S01]  /*14250*/  IMAD.WIDE.U32 R134, R173, -0x2daee0ad, RZ ;  /* 0xd2511f53ad867825 */ /* 0x000fe200078e00ff */
[----:B------:R-:W-:Y:S02]  /*14260*/  LOP3.LUT R179, R150, 0xff, RZ, 0xc0, !PT ;  /* 0x000000ff96b37812 */ /* 0x000fe400078ec0ff */
[----:B------:R-:W-:Y:S01]  /*14270*/  SHF.R.U32.HI R178, RZ, 0x10, R150 ;  /* 0x00000010ffb27819 */ /* 0x000fe20000011696 */
[----:B------:R-:W-:Y:S01]  /*14280*/  IMAD.MOV.U32 R199, RZ, RZ, R244 ;  /* 0x000000ffffc77224 */ /* 0x000fe200078e00f4 */
[----:B------:R-:W-:Y:S01]  /*14290*/  SHF.R.U32.HI R183, RZ, 0x18, R150 ;  /* 0x00000018ffb77819 */ /* 0x000fe20000011696 */
[----:B------:R-:W-:Y:S01]  /*142a0*/  IMAD.MOV.U32 R198, RZ, RZ, R237 ;  /* 0x000000ffffc67224 */ /* 0x000fe200078e00ed */
[----:B------:R-:W-:Y:S02]  /*142b0*/  LOP3.LUT R150, R149, UR21, R162, 0x96, !PT ;  /* 0x0000001595967c12 */ /* 0x000fe4000f8e96a2 */
[----:B------:R-:W-:Y:S01]  /*142c0*/  MUFU.EX2 R237, R38 ;  /* 0x0000002600ed7308 */ /* 0x000fe20000000800 */
[----:B------:R-:W-:Y:S01]  /*142d0*/  LOP3.LUT R144, R135, UR21, R164, 0x96, !PT ;  /* 0x0000001587907c12 */ /* 0x000fe2000f8e96a4 */
[----:B------:R-:W-:Y:S01]  /*142e0*/  IMAD.MOV.U32 R194, RZ, RZ, R238 ;  /* 0x000000ffffc27224 */ /* 0x000fe200078e00ee */
[C---:B------:R-:W-:Y:S01]  /*142f0*/  LOP3.LUT R162, R134.reuse, 0xffff, RZ, 0xc0, !PT ;  /* 0x0000ffff86a27812 */ /* 0x040fe200078ec0ff */
[----:B------:R-:W-:Y:S01]  /*14300*/  IMAD.MOV.U32 R154, RZ, RZ, R209 ;  /* 0x000000ffff9a7224 */ /* 0x000fe200078e00d1 */
[--C-:B------:R-:W-:Y:S01]  /*14310*/  SHF.R.U32.HI R163, RZ, 0x10, R134.reuse ;  /* 0x00000010ffa37819 */ /* 0x100fe20000011686 */
[----:B------:R-:W-:Y:S01]  /*14320*/  FFMA.FTZ R47, R47, UR4, -R139 ;  /* 0x000000042f2f7c23 */ /* 0x000fe2000801088b */
[----:B------:R-:W-:Y:S03]  /*14330*/  SHF.R.U32.HI R164, RZ, 0x18, R134 ;  /* 0x00000018ffa47819 */ /* 0x000fe60000011686 */
[----:B------:R-:W-:Y:S01]  /*14340*/  MUFU.EX2 R238, R44 ;  /* 0x0000002c00ee7308 */ /* 0x000fe20000000800 */
[----:B------:R-:W-:Y:S01]  /*14350*/  LOP3.LUT R165, R134, 0xff, RZ, 0xc0, !PT ;  /* 0x000000ff86a57812 */ /* 0x000fe200078ec0ff */
[----:B------:R-:W-:Y:S01]  /*14360*/  FFMA.FTZ R41, R41, UR4, -R180 ;  /* 0x0000000429297c23 */ /* 0x000fe200080108b4 */
[----:B------:R-:W-:Y:S01]  /*14370*/  LOP3.LUT R135, R193, UR20, R232, 0x96, !PT ;  /* 0x00000014c1877c12 */ /* 0x000fe2000f8e96e8 */
[----:B------:R-:W-:Y:S01]  /*14380*/  IMAD.MOV.U32 R193, RZ, RZ, R239 ;  /* 0x000000ffffc17224 */ /* 0x000fe200078e00ef */
[----:B------:R-:W-:Y:S01]  /*14390*/  LOP3.LUT R134, R187, UR18, R192, 0x96, !PT ;  /* 0x00000012bb867c12 */ /* 0x000fe2000f8e96c0 */
[----:B------:R-:W-:Y:S01]  /*143a0*/  IMAD.MOV.U32 R192, RZ, RZ, R204 ;  /* 0x000000ffffc07224 */ /* 0x000fe200078e00cc */
[C---:B------:R-:W-:Y:S03]  /*143b0*/  LOP3.LUT R168, R148.reuse, 0xffff, RZ, 0xc0, !PT ;  /* 0x0000ffff94a87812 */ /* 0x040fe600078ec0ff */
[----:B------:R-:W-:Y:S01]  /*143c0*/  MUFU.EX2 R239, R39 ;  /* 0x0000002700ef7308 */ /* 0x000fe20000000800 */
[----:B------:R-:W-:Y:S01]  /*143d0*/  LOP3.LUT R175, R148, 0xff, RZ, 0xc0, !PT ;  /* 0x000000ff94af7812 */ /* 0x000fe200078ec0ff */
[----:B------:R-:W-:Y:S01]  /*143e0*/  IMAD.MOV.U32 R204, RZ, RZ, R241 ;  /* 0x000000ffffcc7224 */ /* 0x000fe200078e00f1 */
[----:B------:R-:W-:Y:S01]  /*143f0*/  SHF.R.U32.HI R173, RZ, 0x10, R148 ;  /* 0x00000010ffad7819 */ /* 0x000fe20000011694 */
[----:B------:R-:W-:Y:S01]  /*14400*/  FFMA.FTZ R53, R53, UR4, -R182 ;  /* 0x0000000435357c23 */ /* 0x000fe200080108b6 */
[----:B------:R-:W-:Y:S01]  /*14410*/  SHF.R.U32.HI R176, RZ, 0x18, R148 ;  /* 0x00000018ffb07819 */ /* 0x000fe20000011694 */
[----:B------:R-:W-:Y:S01]  /*14420*/  IMAD.WIDE.U32 R148, R135, -0x2daee0ad, RZ ;  /* 0xd2511f5387947825 */ /* 0x000fe200078e00ff */
[----:B------:R-:W-:Y:S03]  /*14430*/  SHF.R.U32.HI R146, RZ, 0x8, R169 ;  /* 0x00000008ff927819 */ /* 0x000fe600000116a9 */
[----:B------:R-:W-:Y:S01]  /*14440*/  MUFU.EX2 R241, R36 ;  /* 0x0000002400f17308 */ /* 0x000fe20000000800 */
[----:B------:R-:W-:Y:S01]  /*14450*/  LOP3.LUT R145, R171, 0xff, RZ, 0xc0, !PT ;  /* 0x000000ffab917812 */ /* 0x000fe200078ec0ff */
[----:B------:R-:W-:Y:S01]  /*14460*/  IMAD.WIDE.U32 R134, R134, -0x2daee0ad, RZ ;  /* 0xd2511f5386867825 */ /* 0x000fe200078e00ff */
[----:B------:R-:W-:Y:S02]  /*14470*/  PRMT R174, R174, 0x5410, R146 ;  /* 0x00005410aeae7816 */ /* 0x000fe40000000092 */
[----:B------:R-:W-:Y:S01]  /*14480*/  LOP3.LUT R146, R149, UR17, R228, 0x96, !PT ;  /* 0x0000001195927c12 */ /* 0x000fe2000f8e96e4 */
[----:B------:R-:W-:Y:S01]  /*14490*/  IMAD.MOV.U32 R171, RZ, RZ, R240 ;  /* 0x000000ffffab7224 */ /* 0x000fe200078e00f0 */
[----:B------:R-:W-:Y:S03]  /*144a0*/  LOP3.LUT R147, R135, UR15, R148, 0x96, !PT ;  /* 0x0000000f87937c12 */ /* 0x000fe6000f8e9694 */
[----:B------:R-:W-:Y:S01]  /*144b0*/  MUFU.EX2 R240, R45 ;  /* 0x0000002d00f07308 */ /* 0x000fe20000000800 */
[----:B------:R-:W-:Y:S01]  /*144c0*/  LOP3.LUT R135, R166, 0xff, RZ, 0xc0, !PT ;  /* 0x000000ffa6877812 */ /* 0x000fe200078ec0ff */
[----:B------:R-:W-:Y:S01]  /*144d0*/  IMAD.MOV.U32 R166, RZ, RZ, R202 ;  /* 0x000000ffffa67224 */ /* 0x000fe200078e00ca */
[----:B------:R-:W-:Y:S01]  /*144e0*/  PRMT R172, R145, 0x5410, R172 ;  /* 0x0000541091ac7816 */ /* 0x000fe200000000ac */
[----:B------:R-:W-:Y:S01]  /*144f0*/  IMAD.MOV.U32 R202, RZ, RZ, R190 ;  /* 0x000000ffffca7224 */ /* 0x000fe200078e00be */
[----:B------:R-:W-:Y:S01]  /*14500*/  SHF.R.U32.HI R145, RZ, 0x8, R161 ;  /* 0x00000008ff917819 */ /* 0x000fe200000116a1 */
[----:B------:R-:W-:Y:S01]  /*14510*/  IMAD.MOV.U32 R190, RZ, RZ, R245 ;  /* 0x000000ffffbe7224 */ /* 0x000fe200078e00f5 */
[----:B------:R-:W-:Y:S03]  /*14520*/  PRMT R170, R135, 0x5410, R170 ;  /* 0x0000541087aa7816 */ /* 0x000fe600000000aa */
[----:B------:R1:W2:Y:S01]  /*14530*/  MUFU.EX2 R245, R48 ;  /* 0x0000003000f57308 */ /* 0x0002a20000000800 */
[----:B------:R-:W-:Y:S01]  /*14540*/  IMAD.WIDE.U32 R148, R146, -0x326172a9, RZ ;  /* 0xcd9e8d5792947825 */ /* 0x000fe200078e00ff */
[----:B------:R-:W-:Y:S03]  /*14550*/  PRMT R167, R167, 0x5410, R145 ;  /* 0x00005410a7a77816 */ /* 0x000fe60000000091 */
[--C-:B------:R-:W-:Y:S01]  /*14560*/  FFMA.FTZ R54, R54, UR4, -R181.reuse ;  /* 0x0000000436367c23 */ /* 0x100fe200080108b5 */
[----:B------:R-:W-:Y:S02]  /*14570*/  IMAD.MOV.U32 R146, RZ, RZ, R196 ;  /* 0x000000ffff927224 */ /* 0x000fe400078e00c4 */
[----:B------:R-:W-:Y:S01]  /*14580*/  FFMA.FTZ R55, R55, UR4, -R181 ;  /* 0x0000000437377c23 */ /* 0x000fe200080108b5 */
[----:B------:R-:W-:Y:S01]  /*14590*/  IMAD.MOV.U32 R196, RZ, RZ, R211 ;  /* 0x000000ffffc47224 */ /* 0x000fe200078e00d3 */
[----:B------:R-:W-:Y:S01]  /*145a0*/  MUFU.EX2 R209, R65 ;  /* 0x0000004100d17308 */ /* 0x000fe20000000800 */
[----:B------:R-:W-:Y:S02]  /*145b0*/  IMAD.MOV.U32 R155, RZ, RZ, R166 ;  /* 0x000000ffff9b7224 */ /* 0x000fe400078e00a6 */
[----:B------:R-:W-:Y:S01]  /*145c0*/  FFMA.FTZ R57, R57, UR4, -R180 ;  /* 0x0000000439397c23 */ /* 0x000fe200080108b4 */
[----:B------:R-:W-:Y:S02]  /*145d0*/  IMAD.MOV.U32 R166, RZ, RZ, R200 ;  /* 0x000000ffffa67224 */ /* 0x000fe400078e00c8 */
[----:B------:R-:W-:Y:S01]  /*145e0*/  FFMA.FTZ R62, R62, UR4, -R139 ;  /* 0x000000043e3e7c23 */ /* 0x000fe2000801088b */
[----:B------:R-:W-:Y:S02]  /*145f0*/  IMAD.MOV.U32 R143, RZ, RZ, R208 ;  /* 0x000000ffff8f7224 */ /* 0x000fe400078e00d0 */
[----:B------:R-:W-:Y:S01]  /*14600*/  FFMA.FTZ R80, R80, UR4, -R182 ;  /* 0x0000000450507c23 */ /* 0x000fe200080108b6 */
[----:B------:R-:W-:Y:S01]  /*14610*/  IMAD.MOV.U32 R142, RZ, RZ, R154 ;  /* 0x000000ffff8e7224 */ /* 0x000fe200078e009a */
[----:B------:R3:W-:Y:S01]  /*14620*/  MUFU.EX2 R211, R47 ;  /* 0x0000002f00d37308 */ /* 0x0007e20000000800 */
[----:B-1----:R-:W-:Y:S01]  /*14630*/  LOP3.LUT R48, R149, UR16, R186, 0x96, !PT ;  /* 0x0000001095307c12 */ /* 0x002fe2000f8e96ba */
[--C-:B------:R-:W-:Y:S01]  /*14640*/  FFMA.FTZ R76, R76, UR4, -R180.reuse ;  /* 0x000000044c4c7c23 */ /* 0x100fe200080108b4 */
[----:B------:R-:W-:Y:S01]  /*14650*/  FFMA.FTZ R71, R71, UR4, -R181 ;  /* 0x0000000447477c23 */ /* 0x000fe200080108b5 */
[--C-:B------:R-:W-:Y:S01]  /*14660*/  FFMA.FTZ R73, R73, UR4, -R180.reuse ;  /* 0x0000000449497c23 */ /* 0x100fe200080108b4 */
[--C-:B------:R-:W-:Y:S01]  /*14670*/  FFMA.FTZ R74, R74, UR4, -R139.reuse ;  /* 0x000000044a4a7c23 */ /* 0x100fe2000801088b */
[----:B------:R-:W-:Y:S04]  /*14680*/  IMAD.WIDE.U32 R48, R48, -0x2daee0ad, RZ ;  /* 0xd2511f5330307825 */ /* 0x000fe800078e00ff */
[--C-:B------:R-:W-:Y:S01]  /*14690*/  FFMA.FTZ R78, R78, UR4, -R139.reuse ;  /* 0x000000044e4e7c23 */ /* 0x100fe2000801088b */
[----:B------:R-:W-:Y:S01]  /*146a0*/  MUFU.EX2 R200, R43 ;  /* 0x0000002b00c87308 */ /* 0x000fe20000000800 */
[----:B------:R-:W-:Y:S01]  /*146b0*/  FFMA.FTZ R79, R79, UR4, -R139 ;  /* 0x000000044f4f7c23 */ /* 0x000fe2000801088b */
[----:B------:R-:W-:Y:S01]  /*146c0*/  FFMA.FTZ R77, R77, UR4, -R180 ;  /* 0x000000044d4d7c23 */ /* 0x000fe200080108b4 */
[----:B------:R-:W-:Y:S01]  /*146d0*/  LOP3.LUT R145, R49, UR13, R134, 0x96, !PT ;  /* 0x0000000d31917c12 */ /* 0x000fe2000f8e9686 */
[----:B------:R-:W-:Y:S01]  /*146e0*/  FFMA.FTZ R49, R51, UR4, -R181 ;  /* 0x0000000433317c23 */ /* 0x000fe200080108b5 */
[----:B------:R-:W-:Y:S04]  /*146f0*/  IMAD.WIDE.U32 R50, R147, -0x326172a9, RZ ;  /* 0xcd9e8d5793327825 */ /* 0x000fe800078e00ff */
[----:B------:R-:W-:Y:S01]  /*14700*/  FFMA.FTZ R75, R75, UR4, -R139 ;  /* 0x000000044b4b7c23 */ /* 0x000fe2000801088b */
[----:B------:R1:W4:Y:S01]  /*14710*/  MUFU.EX2 R244, R49 ;  /* 0x0000003100f47308 */ /* 0x0003220000000800 */
[----:B---3--:R-:W-:Y:S01]  /*14720*/  LOP3.LUT R47, R158, 0xff, RZ, 0xc0, !PT ;  /* 0x000000ff9e2f7812 */ /* 0x008fe200078ec0ff */
[----:B------:R-:W-:Y:S01]  /*14730*/  IMAD.MOV.U32 R147, RZ, RZ, R202 ;  /* 0x000000ffff937224 */ /* 0x000fe200078e00ca */
[----:B------:R-:W-:Y:S01]  /*14740*/  LOP3.LUT R134, R51, UR14, R148, 0x96, !PT ;  /* 0x0000000e33867c12 */ /* 0x000fe2000f8e9694 */
[----:B------:R-:W-:Y:S02]  /*14750*/  IMAD.MOV.U32 R148, RZ, RZ, R201 ;  /* 0x000000ffff947224 */ /* 0x000fe400078e00c9 */
[--C-:B------:R-:W-:Y:S01]  /*14760*/  FFMA.FTZ R128, R128, UR4, -R182.reuse ;  /* 0x0000000480807c23 */ /* 0x100fe200080108b6 */
[----:B------:R-:W-:Y:S01]  /*14770*/  FFMA.FTZ R116, R116, UR4, -R182 ;  /* 0x0000000474747c23 */ /* 0x000fe200080108b6 */
[----:B------:R-:W-:Y:S01]  /*14780*/  FFMA.FTZ R130, R130, UR4, -R181 ;  /* 0x0000000482827c23 */ /* 0x000fe200080108b5 */
[----:B------:R-:W-:Y:S01]  /*14790*/  IMAD.WIDE.U32 R134, R134, -0x2daee0ad, RZ ;  /* 0xd2511f5386867825 */ /* 0x000fe200078e00ff */
[----:B------:R-:W-:Y:S03]  /*147a0*/  MUFU.EX2 R201, R41 ;  /* 0x0000002900c97308 */ /* 0x000fe60000000800 */
[--C-:B------:R-:W-:Y:S01]  /*147b0*/  FFMA.FTZ R94, R94, UR4, -R139.reuse ;  /* 0x000000045e5e7c23 */ /* 0x100fe2000801088b */
[--C-:B------:R-:W-:Y:S01]  /*147c0*/  FFMA.FTZ R95, R95, UR4, -R139.reuse ;  /* 0x000000045f5f7c23 */ /* 0x100fe2000801088b */
[----:B------:R-:W-:Y:S01]  /*147d0*/  LOP3.LUT R36, R135, UR5, R48, 0x96, !PT ;  /* 0x0000000587247c12 */ /* 0x000fe2000f8e9630 */
[--C-:B------:R-:W-:Y:S01]  /*147e0*/  FFMA.FTZ R90, R90, UR4, -R139.reuse ;  /* 0x000000045a5a7c23 */ /* 0x100fe2000801088b */
[--C-:B------:R-:W-:Y:S01]  /*147f0*/  FFMA.FTZ R91, R91, UR4, -R139.reuse ;  /* 0x000000045b5b7c23 */ /* 0x100fe2000801088b */
[--C-:B------:R-:W-:Y:S01]  /*14800*/  FFMA.FTZ R106, R106, UR4, -R139.reuse ;  /* 0x000000046a6a7c23 */ /* 0x100fe2000801088b */
[----:B-1----:R-:W-:Y:S01]  /*14810*/  IMAD.WIDE.U32 R48, R145, -0x326172a9, RZ ;  /* 0xcd9e8d5791307825 */ /* 0x002fe200078e00ff */
[----:B------:R-:W-:Y:S03]  /*14820*/  MUFU.EX2 R208, R64 ;  /* 0x0000004000d07308 */ /* 0x000fe60000000800 */
[--C-:B------:R-:W-:Y:S01]  /*14830*/  FFMA.FTZ R107, R107, UR4, -R139.reuse ;  /* 0x000000046b6b7c23 */ /* 0x100fe2000801088b */
[----:B------:R-:W-:Y:S01]  /*14840*/  IMAD.WIDE.U32 R36, R36, -0x326172a9, RZ ;  /* 0xcd9e8d5724247825 */ /* 0x000fe200078e00ff */
[----:B------:R-:W-:Y:S02]  /*14850*/  LOP3.LUT R51, R49, UR12, R50, 0x96, !PT ;  /* 0x0000000c31337c12 */ /* 0x000fe4000f8e9632 */
[----:B------:R-:W-:Y:S01]  /*14860*/  LOP3.LUT R50, R152, 0xff, RZ, 0xc0, !PT ;  /* 0x000000ff98327812 */ /* 0x000fe200078ec0ff */
[----:B------:R-:W-:Y:S01]  /*14870*/  IMAD.MOV.U32 R152, RZ, RZ, R210 ;  /* 0x000000ffff987224 */ /* 0x000fe200078e00d2 */
[----:B------:R-:W-:Y:S01]  /*14880*/  SHF.R.U32.HI R39, RZ, 0x10, R36 ;  /* 0x00000010ff277819 */ /* 0x000fe20000011624 */
[----:B------:R1:W3:Y:S01]  /*14890*/  MUFU.EX2 R210, R46 ;  /* 0x0000002e00d27308 */ /* 0x0002e20000000800 */
[----:B------:R-:W-:Y:S01]  /*148a0*/  LOP3.LUT R38, R37, UR22, R48, 0x96, !PT ;  /* 0x0000001625267c12 */ /* 0x000fe2000f8e9630 */
[--C-:B------:R-:W-:Y:S01]  /*148b0*/  FFMA.FTZ R110, R110, UR4, -R139.reuse ;  /* 0x000000046e6e7c23 */ /* 0x100fe2000801088b */
[----:B------:R-:W-:Y:S01]  /*148c0*/  LOP3.LUT R37, R36, 0xffff, RZ, 0xc0, !PT ;  /* 0x0000ffff24257812 */ /* 0x000fe200078ec0ff */
[--C-:B------:R-:W-:Y:S01]  /*148d0*/  FFMA.FTZ R111, R111, UR4, -R139.reuse ;  /* 0x000000046f6f7c23 */ /* 0x100fe2000801088b */
[----:B------:R-:W-:Y:S01]  /*148e0*/  SHF.R.U32.HI R44, RZ, 0x18, R36 ;  /* 0x00000018ff2c7819 */ /* 0x000fe20000011624 */
[--C-:B------:R-:W-:Y:S01]  /*148f0*/  FFMA.FTZ R122, R122, UR4, -R139.reuse ;  /* 0x000000047a7a7c23 */ /* 0x100fe2000801088b */
[----:B------:R-:W-:Y:S03]  /*14900*/  LOP3.LUT R39, R39, 0xff, RZ, 0xc0, !PT ;  /* 0x000000ff27277812 */ /* 0x000fe600078ec0ff */
[----:B------:R-:W-:Y:S01]  /*14910*/  MUFU.EX2 R128, R128 ;  /* 0x0000008000807308 */ /* 0x000fe20000000800 */
[----:B------:R-:W-:Y:S01]  /*14920*/  LOP3.LUT R48, R36, 0xff, RZ, 0xc0, !PT ;  /* 0x000000ff24307812 */ /* 0x000fe200078ec0ff */
[----:B------:R-:W-:Y:S01]  /*14930*/  FFMA.FTZ R123, R123, UR4, -R139 ;  /* 0x000000047b7b7c23 */ /* 0x000fe2000801088b */
[----:B------:R-:W-:Y:S01]  /*14940*/  SHF.R.U32.HI R37, RZ, 0x8, R37 ;  /* 0x00000008ff257819 */ /* 0x000fe20000011625 */
[--C-:B------:R-:W-:Y:S01]  /*14950*/  FFMA.FTZ R126, R126, UR4, -R139.reuse ;  /* 0x000000047e7e7c23 */ /* 0x100fe2000801088b */
[----:B------:R-:W-:Y:S01]  /*14960*/  PRMT R169, R39, 0x5410, R44 ;  /* 0x0000541027a97816 */ /* 0x000fe2000000002c */
[----:B------:R-:W-:Y:S01]  /*14970*/  FFMA.FTZ R139, R127, UR4, -R139 ;  /* 0x000000047f8b7c23 */ /* 0x000fe2000801088b */
[----:B------:R-:W-:Y:S03]  /*14980*/  SHF.R.U32.HI R39, RZ, 0x10, R159 ;  /* 0x00000010ff277819 */ /* 0x000fe6000001169f */
[----:B------:R-:W-:Y:S01]  /*14990*/  MUFU.EX2 R116, R116 ;  /* 0x0000007400747308 */ /* 0x000fe20000000800 */
[----:B------:R-:W-:Y:S01]  /*149a0*/  PRMT R161, R48, 0x5410, R37 ;  /* 0x0000541030a17816 */ /* 0x000fe20000000025 */
[--C-:B------:R-:W-:Y:S01]  /*149b0*/  FFMA.FTZ R92, R92, UR4, -R180.reuse ;  /* 0x000000045c5c7c23 */ /* 0x100fe200080108b4 */
[----:B------:R-:W-:Y:S01]  /*149c0*/  LOP3.LUT R36, R159, 0xffff, RZ, 0xc0, !PT ;  /* 0x0000ffff9f247812 */ /* 0x000fe200078ec0ff */
[--C-:B------:R-:W-:Y:S01]  /*149d0*/  FFMA.FTZ R93, R93, UR4, -R180.reuse ;  /* 0x000000045d5d7c23 */ /* 0x100fe200080108b4 */
[----:B------:R-:W-:Y:S01]  /*149e0*/  LOP3.LUT R37, R159, 0xff, RZ, 0xc0, !PT ;  /* 0x000000ff9f257812 */ /* 0x000fe200078ec0ff */
[--C-:B------:R-:W-:Y:S01]  /*149f0*/  FFMA.FTZ R88, R88, UR4, -R180.reuse ;  /* 0x0000000458587c23 */ /* 0x100fe200080108b4 */
[----:B------:R-:W-:Y:S03]  /*14a00*/  SHF.R.U32.HI R159, RZ, 0x18, R159 ;  /* 0x00000018ff9f7819 */ /* 0x000fe6000001169f */
[----:B------:R-:W-:Y:S01]  /*14a10*/  MUFU.EX2 R139, R139 ;  /* 0x0000008b008b7308 */ /* 0x000fe20000000800 */
[----:B------:R-:W-:Y:S01]  /*14a20*/  LOP3.LUT R39, R39, 0xff, RZ, 0xc0, !PT ;  /* 0x000000ff27277812 */ /* 0x000fe200078ec0ff */
[----:B------:R-:W-:Y:S01]  /*14a30*/  FFMA.FTZ R89, R89, UR4, -R180 ;  /* 0x0000000459597c23 */ /* 0x000fe200080108b4 */
[----:B------:R-:W-:Y:S01]  /*14a40*/  SHF.R.U32.HI R36, RZ, 0x8, R36 ;  /* 0x00000008ff247819 */ /* 0x000fe20000011624 */
[--C-:B------:R-:W-:Y:S01]  /*14a50*/  FFMA.FTZ R104, R104, UR4, -R180.reuse ;  /* 0x0000000468687c23 */ /* 0x100fe200080108b4 */
[----:B------:R-:W-:Y:S01]  /*14a60*/  PRMT R159, R39, 0x5410, R159 ;  /* 0x00005410279f7816 */ /* 0x000fe2000000009f */
[----:B------:R-:W-:Y:S01]  /*14a70*/  FFMA.FTZ R39, R40, UR4, -R180 ;  /* 0x0000000428277c23 */ /* 0x000fe200080108b4 */
[----:B------:R-:W-:Y:S01]  /*14a80*/  PRMT R145, R37, 0x5410, R36 ;  /* 0x0000541025917816 */ /* 0x000fe20000000024 */
[----:B------:R-:W-:Y:S01]  /*14a90*/  IMAD.WIDE.U32 R36, R51, -0x2daee0ad, RZ ;  /* 0xd2511f5333247825 */ /* 0x000fe200078e00ff */
[----:B------:R-:W-:Y:S01]  /*14aa0*/  LOP3.LUT R40, R158, 0xffff, RZ, 0xc0, !PT ;  /* 0x0000ffff9e287812 */ /* 0x000fe200078ec0ff */
[----:B------:R5:W3:Y:S01]  /*14ab0*/  MUFU.EX2 R202, R39 ;  /* 0x0000002700ca7308 */ /* 0x000ae20000000800 */
[----:B------:R-:W-:Y:S01]  /*14ac0*/  SHF.R.U32.HI R44, RZ, 0x10, R158 ;  /* 0x00000010ff2c7819 */ /* 0x000fe2000001169e */
[----:B------:R-:W-:Y:S01]  /*14ad0*/  FFMA.FTZ R105, R105, UR4, -R180 ;  /* 0x0000000469697c23 */ /* 0x000fe200080108b4 */
[----:B------:R-:W-:Y:S01]  /*14ae0*/  SHF.R.U32.HI R45, RZ, 0x8, R40 ;  /* 0x00000008ff2d7819 */ /* 0x000fe20000011628 */
[--C-:B------:R-:W-:Y:S01]  /*14af0*/  FFMA.FTZ R108, R108, UR4, -R180.reuse ;  /* 0x000000046c6c7c23 */ /* 0x100fe200080108b4 */
[----:B------:R-:W-:Y:S01]  /*14b00*/  LOP3.LUT R40, R44, 0xff, RZ, 0xc0, !PT ;  /* 0x000000ff2c287812 */ /* 0x000fe200078ec0ff */
[----:B------:R-:W-:Y:S01]  /*14b10*/  FFMA.FTZ R109, R109, UR4, -R180 ;  /* 0x000000046d6d7c23 */ /* 0x000fe200080108b4 */
[----:B------:R-:W-:Y:S03]  /*14b20*/  LOP3.LUT R134, R37, UR21, R134, 0x96, !PT ;  /* 0x0000001525867c12 */ /* 0x000fe6000f8e9686 */
[----:B------:R-:W-:Y:S01]  /*14b30*/  MUFU.EX2 R130, R130 ;  /* 0x0000008200827308 */ /* 0x000fe20000000800 */
[----:B------:R-:W-:Y:S01]  /*14b40*/  LOP3.LUT R44, R36, 0xffff, RZ, 0xc0, !PT ;  /* 0x0000ffff242c7812 */ /* 0x000fe200078ec0ff */
[----:B------:R-:W-:Y:S01]  /*14b50*/  FFMA.FTZ R120, R120, UR4, -R180 ;  /* 0x0000000478787c23 */ /* 0x000fe200080108b4 */
[----:B------:R-:W-:Y:S01]  /*14b60*/  SHF.R.U32.HI R49, RZ, 0x8, R151 ;  /* 0x00000008ff317819 */ /* 0x000fe20000011697 */
[----:B------:R-:W-:Y:S01]  /*14b70*/  IMAD.MOV.U32 R151, RZ, RZ, R195 ;  /* 0x000000ffff977224 */ /* 0x000fe200078e00c3 */
[----:B------:R-:W-:Y:S01]  /*14b80*/  SHF.R.U32.HI R37, RZ, 0x10, R156 ;  /* 0x00000010ff257819 */ /* 0x000fe2000001169c */
[----:B------:R-:W-:Y:S01]  /*14b90*/  IMAD.MOV.U32 R195, RZ, RZ, R199 ;  /* 0x000000ffffc37224 */ /* 0x000fe200078e00c7 */
[C---:B-1----:R-:W-:Y:S01]  /*14ba0*/  LOP3.LUT R46, R156.reuse, 0xff, RZ, 0xc0, !PT ;  /* 0x000000ff9c2e7812 */ /* 0x042fe200078ec0ff */
[----:B------:R-:W-:Y:S01]  /*14bb0*/  IMAD.MOV.U32 R48, RZ, RZ, R151 ;  /* 0x000000ffff307224 */ /* 0x000fe200078e0097 */
[----:B-----5:R-:W-:Y:S01]  /*14bc0*/  LOP3.LUT R39, R156, 0xffff, RZ, 0xc0, !PT ;  /* 0x0000ffff9c277812 */ /* 0x020fe200078ec0ff */
[----:B------:R-:W-:Y:S01]  /*14bd0*/  IMAD.MOV.U32 R65, RZ, RZ, R195 ;  /* 0x000000ffff417224 */ /* 0x000fe200078e00c3 */
[----:B------:R-:W-:Y:S01]  /*14be0*/  PRMT R160, R160, 0x5410, R49 ;  /* 0x00005410a0a07816 */ /* 0x000fe20000000031 */
[----:B------:R-:W-:Y:S01]  /*14bf0*/  IMAD.MOV.U32 R195, RZ, RZ, R204 ;  /* 0x000000ffffc37224 */ /* 0x000fe200078e00cc */
[----:B------:R-:W-:Y:S01]  /*14c00*/  PRMT R153, R50, 0x5410, R153 ;  /* 0x0000541032997816 */ /* 0x000fe20000000099 */
[----:B------:R1:W-:Y:S01]  /*14c10*/  MUFU.EX2 R204, R66 ;  /* 0x0000004200cc7308 */ /* 0x0003e20000000800 */
[----:B------:R-:W-:Y:S01]  /*14c20*/  SHF.R.U32.HI R156, RZ, 0x18, R156 ;  /* 0x00000018ff9c7819 */ /* 0x000fe2000001169c */
[----:B------:R-:W-:Y:S01]  /*14c30*/  IMAD.MOV.U32 R154, RZ, RZ, R48 ;  /* 0x000000ffff9a7224 */ /* 0x000fe200078e0030 */
[----:B------:R-:W-:Y:S01]  /*14c40*/  LOP3.LUT R37, R37, 0xff, RZ, 0xc0, !PT ;  /* 0x000000ff25257812 */ /* 0x000fe200078ec0ff */
[----:B------:R-:W-:Y:S01]  /*14c50*/  IMAD.MOV.U32 R48, RZ, RZ, R147 ;  /* 0x000000ffff307224 */ /* 0x000fe200078e0093 */
[----:B------:R-:W-:Y:S01]  /*14c60*/  SHF.R.U32.HI R39, RZ, 0x8, R39 ;  /* 0x00000008ff277819 */ /* 0x000fe20000011627 */
[----:B------:R-:W-:Y:S01]  /*14c70*/  IMAD.MOV.U32 R147, RZ, RZ, R193 ;  /* 0x000000ffff937224 */ /* 0x000fe200078e00c1 */
[----:B------:R-:W-:Y:S01]  /*14c80*/  LOP3.LUT R49, R36, 0xff, RZ, 0xc0, !PT ;  /* 0x000000ff24317812 */ /* 0x000fe200078ec0ff */
[----:B------:R-:W-:Y:S01]  /*14c90*/  IMAD.MOV.U32 R193, RZ, RZ, R196 ;  /* 0x000000ffffc17224 */ /* 0x000fe200078e00c4 */
[--C-:B------:R-:W-:Y:S01]  /*14ca0*/  SHF.R.U32.HI R50, RZ, 0x10, R36.reuse ;  /* 0x00000010ff327819 */ /* 0x100fe20000011624 */
[----:B------:R-:W-:Y:S01]  /*14cb0*/  IMAD.MOV.U32 R196, RZ, RZ, R207 ;  /* 0x000000ffffc47224 */ /* 0x000fe200078e00cf */
[----:B------:R-:W-:Y:S01]  /*14cc0*/  SHF.R.U32.HI R51, RZ, 0x18, R36 ;  /* 0x00000018ff337819 */ /* 0x000fe20000011624 */
[----:B------:R-:W-:Y:S01]  /*14cd0*/  IMAD.MOV.U32 R64, RZ, RZ, R193 ;  /* 0x000000ffff407224 */ /* 0x000fe200078e00c1 */
[----:B------:R-:W-:Y:S01]  /*14ce0*/  LOP3.LUT R36, R38, 0xffff, RZ, 0xc0, !PT ;  /* 0x0000ffff26247812 */ /* 0x000fe200078ec0ff */
[----:B------:R-:W-:Y:S01]  /*14cf0*/  MUFU.EX2 R207, R67 ;  /* 0x0000004300cf7308 */ /* 0x000fe20000000800 */
[----:B------:R-:W-:Y:S01]  /*14d00*/  PRMT R156, R37, 0x5410, R156 ;  /* 0x00005410259c7816 */ /* 0x000fe2000000009c */
[----:B------:R-:W-:Y:S01]  /*14d10*/  FFMA.FTZ R121, R121, UR4, -R180 ;  /* 0x0000000479797c23 */ /* 0x000fe200080108b4 */
[----:B------:R-:W-:Y:S01]  /*14d20*/  PRMT R149, R46, 0x5410, R39 ;  /* 0x000054102e957816 */ /* 0x000fe20000000027 */
[----:B------:R-:W-:Y:S01]  /*14d30*/  IMAD.U32 R37, RZ, RZ, UR38 ;  /* 0x00000026ff257e24 */ /* 0x000fe2000f8e00ff */
[----:B------:R-:W-:Y:S01]  /*14d40*/  LOP3.LUT R39, R38, 0xff, RZ, 0xc0, !PT ;  /* 0x000000ff26277812 */ /* 0x000fe200078ec0ff */
[----:B-1----:R-:W5:Y:S01]  /*14d50*/  LDL.LU R66, [R1+0x18] ;  /* 0x0000180001427983 */ /* 0x002f620000300800 */
[----:B------:R-:W-:Y:S01]  /*14d60*/  SHF.R.U32.HI R36, RZ, 0x8, R36 ;  /* 0x00000008ff247819 */ /* 0x000fe20000011624 */
[----:B------:R-:W-:Y:S01]  /*14d70*/  IMAD.MOV.U32 R46, RZ, RZ, R152 ;  /* 0x000000ffff2e7224 */ /* 0x000fe200078e0098 */
[----:B------:R-:W-:Y:S01]  /*14d80*/  LOP3.LUT R37, R227, UR31, R37, 0x96, !PT ;  /* 0x0000001fe3257c12 */ /* 0x000fe2000f8e9625 */
[----:B------:R1:W3:Y:S01]  /*14d90*/  MUFU.EX2 R199, R42 ;  /* 0x0000002a00c77308 */ /* 0x0002e20000000800 */
[----:B------:R-:W-:Y:S01]  /*14da0*/  PRMT R152, R39, 0x5410, R36 ;  /* 0x0000541027987816 */ /* 0x000fe20000000024 */
[----:B------:R-:W-:Y:S01]  /*14db0*/  FFMA.FTZ R124, R124, UR4, -R180 ;  /* 0x000000047c7c7c23 */ /* 0x000fe200080108b4 */
[----:B------:R-:W-:Y:S01]  /*14dc0*/  SHF.R.U32.HI R36, RZ, 0x10, R38 ;  /* 0x00000010ff247819 */ /* 0x000fe20000011626 */
[----:B------:R-:W-:Y:S01]  /*14dd0*/  FFMA.FTZ R180, R125, UR4, -R180 ;  /* 0x000000047db47c23 */ /* 0x000fe200080108b4 */
[----:B------:R-:W-:Y:S01]  /*14de0*/  SHF.R.U32.HI R38, RZ, 0x18, R38 ;  /* 0x00000018ff267819 */ /* 0x000fe20000011626 */
[----:B------:R-:W-:Y:S01]  /*14df0*/  IMAD.WIDE.U32 R140, R37, -0x326172a9, RZ ;  /* 0xcd9e8d57258c7825 */ /* 0x000fe200078e00ff */
[----:B------:R-:W-:Y:S03]  /*14e00*/  LOP3.LUT R36, R36, 0xff, RZ, 0xc0, !PT ;  /* 0x000000ff24247812 */ /* 0x000fe600078ec0ff */
[----:B------:R-:W-:Y:S01]  /*14e10*/  MUFU.EX2 R193, R54 ;  /* 0x0000003600c17308 */ /* 0x000fe20000000800 */
[----:B------:R-:W-:Y:S01]  /*14e20*/  SHF.R.U32.HI R39, RZ, 0x8, R177 ;  /* 0x00000008ff277819 */ /* 0x000fe200000116b1 */
[----:B------:R-:W-:Y:S01]  /*14e30*/  IMAD.MOV.U32 R177, RZ, RZ, R196 ;  /* 0x000000ffffb17224 */ /* 0x000fe200078e00c4 */
[----:B------:R-:W-:Y:S01]  /*14e40*/  PRMT R151, R36, 0x5410, R38 ;  /* 0x0000541024977816 */ /* 0x000fe20000000026 */
[----:B------:R-:W-:Y:S01]  /*14e50*/  FFMA.FTZ R82, R82, UR4, -R181 ;  /* 0x0000000452527c23 */ /* 0x000fe200080108b5 */
[----:B------:R-:W-:Y:S01]  /*14e60*/  LOP3.LUT R38, R141, UR20, R234, 0x96, !PT ;  /* 0x000000148d267c12 */ /* 0x000fe2000f8e96ea */
[----:B------:R-:W-:Y:S01]  /*14e70*/  FFMA.FTZ R81, R81, UR4, -R182 ;  /* 0x0000000451517c23 */ /* 0x000fe200080108b6 */
[----:B------:R-:W-:Y:S03]  /*14e80*/  LOP3.LUT R36, R178, 0xff, RZ, 0xc0, !PT ;  /* 0x000000ffb2247812 */ /* 0x000fe600078ec0ff */
[----:B------:R-:W-:Y:S01]  /*14e90*/  MUFU.EX2 R180, R180 ;  /* 0x000000b400b47308 */ /* 0x000fe20000000800 */
[----:B------:R-:W-:Y:S01]  /*14ea0*/  PRMT R179, R179, 0x5410, R39 ;  /* 0x00005410b3b37816 */ /* 0x000fe20000000027 */
[----:B------:R-:W-:Y:S01]  /*14eb0*/  IMAD.WIDE.U32 R38, R38, -0x2daee0ad, RZ ;  /* 0xd2511f5326267825 */ /* 0x000fe200078e00ff */
[----:B------:R-:W-:Y:S02]  /*14ec0*/  SHF.R.U32.HI R158, RZ, 0x18, R158 ;  /* 0x00000018ff9e7819 */ /* 0x000fe4000001169e */
[----:B------:R-:W-:Y:S01]  /*14ed0*/  PRMT R183, R36, 0x5410, R183 ;  /* 0x0000541024b77816 */ /* 0x000fe200000000b7 */
[----:B------:R-:W-:Y:S01]  /*14ee0*/  FFMA.FTZ R69, R69, UR4, -R182 ;  /* 0x0000000445457c23 */ /* 0x000fe200080108b6 */
[----:B------:R-:W-:Y:S01]  /*14ef0*/  LOP3.LUT R36, R173, 0xff, RZ, 0xc0, !PT ;  /* 0x000000ffad247812 */ /* 0x000fe200078ec0ff */
[----:B------:R-:W-:Y:S01]  /*14f00*/  IMAD.MOV.U32 R173, RZ, RZ, R195 ;  /* 0x000000ffffad7224 */ /* 0x000fe200078e00c3 */
[----:B------:R-:W-:Y:S01]  /*14f10*/  PRMT R158, R40, 0x5410, R158 ;  /* 0x00005410289e7816 */ /* 0x000fe2000000009e */
[----:B------:R-:W-:Y:S01]  /*14f20*/  IMAD.MOV.U32 R195, RZ, RZ, R198 ;  /* 0x000000ffffc37224 */ /* 0x000fe200078e00c6 */
[----:B------:R-:W-:Y:S01]  /*14f30*/  LOP3.LUT R40, R39, UR17, R230, 0x96, !PT ;  /* 0x0000001127287c12 */ /* 0x000fe2000f8e96e6 */
[----:B------:R2:W-:Y:S01]  /*14f40*/  MUFU.EX2 R198, R53 ;  /* 0x0000003500c67308 */ /* 0x0005e20000000800 */
[----:B------:R-:W-:Y:S01]  /*14f50*/  PRMT R176, R36, 0x5410, R176 ;  /* 0x0000541024b07816 */ /* 0x000fe200000000b0 */
[----:B------:R-:W-:Y:S01]  /*14f60*/  FFMA.FTZ R96, R96, UR4, -R182 ;  /* 0x0000000460607c23 */ /* 0x000fe200080108b6 */
[----:B------:R-:W-:Y:S01]  /*14f70*/  SHF.R.U32.HI R37, RZ, 0x8, R168 ;  /* 0x00000008ff257819 */ /* 0x000fe200000116a8 */
[----:B------:R-:W-:Y:S01]  /*14f80*/  IMAD.WIDE.U32 R40, R40, -0x326172a9, RZ ;  /* 0xcd9e8d5728287825 */ /* 0x000fe200078e00ff */
[----:B------:R-:W-:Y:S02]  /*14f90*/  LOP3.LUT R36, R185, UR18, R140, 0x96, !PT ;  /* 0x00000012b9247c12 */ /* 0x000fe4000f8e968c */
[----:B------:R-:W-:Y:S03]  /*14fa0*/  PRMT R175, R175, 0x5410, R37 ;  /* 0x00005410afaf7816 */ /* 0x000fe60000000025 */
[----:B------:R-:W-:Y:S01]  /*14fb0*/  MUFU.EX2 R196, R55 ;  /* 0x0000003700c47308 */ /* 0x000fe20000000800 */
[----:B------:R-:W-:Y:S01]  /*14fc0*/  LOP3.LUT R39, R41, UR16, R184, 0x96, !PT ;  /* 0x0000001029277c12 */ /* 0x000fe2000f8e96b8 */
[----:B------:R-:W-:Y:S01]  /*14fd0*/  IMAD.WIDE.U32 R36, R36, -0x2daee0ad, RZ ;  /* 0xd2511f5324247825 */ /* 0x000fe200078e00ff */
[----:B------:R-:W-:Y:S02]  /*14fe0*/  PRMT R135, R47, 0x5410, R45 ;  /* 0x000054102f877816 */ /* 0x000fe4000000002d */
[----:B------:R-:W-:Y:S01]  /*14ff0*/  SHF.R.U32.HI R41, RZ, 0x8, R162 ;  /* 0x00000008ff297819 */ /* 0x000fe200000116a2 */
[----:B------:R-:W-:Y:S01]  /*15000*/  IMAD.MOV.U32 R168, RZ, RZ, R143 ;  /* 0x000000ffffa87224 */ /* 0x000fe200078e008f */
[----:B------:R-:W-:Y:S03]  /*15010*/  LOP3.LUT R43, R37, UR15, R38, 0x96, !PT ;  /* 0x0000000f252b7c12 */ /* 0x000fe6000f8e9626 */
[----:B------:R-:W-:Y:S01]  /*15020*/  MUFU.EX2 R184, R57 ;  /* 0x0000003900b87308 */ /* 0x000fe20000000800 */
[----:B------:R-:W-:Y:S01]  /*15030*/  SHF.R.U32.HI R37, RZ, 0x8, R44 ;  /* 0x00000008ff257819 */ /* 0x000fe2000001162c */
[----:B------:R-:W-:Y:S01]  /*15040*/  IMAD.MOV.U32 R143, RZ, RZ, R155 ;  /* 0x000000ffff8f7224 */ /* 0x000fe200078e009b */
[----:B-1----:R-:W-:Y:S01]  /*15050*/  LOP3.LUT R42, R163, 0xff, RZ, 0xc0, !PT ;  /* 0x000000ffa32a7812 */ /* 0x002fe200078ec0ff */
[----:B------:R-:W-:Y:S01]  /*15060*/  IMAD.MOV.U32 R155, RZ, RZ, R148 ;  /* 0x000000ffff9b7224 */ /* 0x000fe200078e0094 */
[----:B------:R-:W-:Y:S01]  /*15070*/  LOP3.LUT R44, R157, 0xff, RZ, 0xc0, !PT ;  /* 0x000000ff9d2c7812 */ /* 0x000fe200078ec0ff */
[----:B------:R-:W-:Y:S01]  /*15080*/  IMAD.MOV.U32 R148, RZ, RZ, R146 ;  /* 0x000000ffff947224 */ /* 0x000fe200078e0092 */
[----:B------:R-:W-:Y:S03]  /*15090*/  PRMT R67, R42, 0x5410, R164 ;  /* 0x000054102a437816 */ /* 0x000fe600000000a4 */
[----:B------:R-:W-:Y:S01]  /*150a0*/  MUFU.EX2 R178, R56 ;  /* 0x0000003800b27308 */ /* 0x000fe20000000800 */
[----:B------:R-:W-:Y:S04]  /*150b0*/  IMAD.WIDE.U32 R38, R39, -0x2daee0ad, RZ ;  /* 0xd2511f5327267825 */ /* 0x000fe800078e00ff */
[----:B------:R-:W-:Y:S01]  /*150c0*/  FFMA.FTZ R97, R97, UR4, -R182 ;  /* 0x0000000461617c23 */ /* 0x000fe200080108b6 */
[--C-:B------:R-:W-:Y:S01]  /*150d0*/  HSET2.LE.AND R67, R67, R225.reuse, PT ;  /* 0x000000e143437233 */ /* 0x100fe20003803000 */
[----:B--2---:R-:W-:Y:S02]  /*150e0*/  IMAD.MOV.U32 R53, RZ, RZ, R142 ;  /* 0x000000ffff357224 */ /* 0x004fe400078e008e */
[--C-:B------:R-:W-:Y:S01]  /*150f0*/  FFMA.FTZ R84, R84, UR4, -R182.reuse ;  /* 0x0000000454547c23 */ /* 0x100fe200080108b6 */
[----:B------:R-:W-:Y:S01]  /*15100*/  IMAD.MOV.U32 R185, RZ, RZ, R143 ;  /* 0x000000ffffb97224 */ /* 0x000fe200078e008f */
[----:B------:R-:W-:Y:S01]  /*15110*/  MUFU.EX2 R120, R120 ;  /* 0x0000007800787308 */ /* 0x000fe20000000800 */
[----:B------:R-:W-:Y:S02]  /*15120*/  IMAD.MOV.U32 R142, RZ, RZ, R155 ;  /* 0x000000ffff8e7224 */ /* 0x000fe400078e009b */
[----:B------:R-:W-:Y:S01]  /*15130*/  FFMA.FTZ R85, R85, UR4, -R182 ;  /* 0x0000000455557c23 */ /* 0x000fe200080108b6 */
[----:B------:R-:W-:Y:S02]  /*15140*/  IMAD.MOV.U32 R143, RZ, RZ, R154 ;  /* 0x000000ffff8f7224 */ /* 0x000fe400078e009a */
[----:B------:R-:W-:Y:S01]  /*15150*/  FFMA.FTZ R112, R112, UR4, -R182 ;  /* 0x0000000470707c23 */ /* 0x000fe200080108b6 */
[----:B------:R-:W-:Y:S01]  /*15160*/  IMAD.MOV.U32 R155, RZ, RZ, R148 ;  /* 0x000000ffff9b7224 */ /* 0x000fe200078e0094 */
[----:B------:R-:W-:Y:S01]  /*15170*/  PRMT R148, R49, 0x5410, R37 ;  /* 0x0000541031947816 */ /* 0x000fe20000000025 */
[----:B------:R-:W-:Y:S01]  /*15180*/  IMAD.MOV.U32 R154, RZ, RZ, R48 ;  /* 0x000000ffff9a7224 */ /* 0x000fe200078e0030 */
[----:B------:R-:W-:Y:S01]  /*15190*/  LOP3.LUT R48, R39, UR13, R36, 0x96, !PT ;  /* 0x0000000d27307c12 */ /* 0x000fe2000f8e9624 */
[----:B------:R-:W-:Y:S01]  /*151a0*/  IMAD.WIDE.U32 R36, R43, -0x326172a9, RZ ;  /* 0xcd9e8d572b247825 */ /* 0x000fe200078e00ff */
[----:B------:R-:W-:Y:S01]  /*151b0*/  LOP3.LUT R43, R50, 0xff, RZ, 0xc0, !PT ;  /* 0x000000ff322b7812 */ /* 0x000fe200078ec0ff */
[----:B------:R-:W-:Y:S01]  /*151c0*/  MUFU.EX2 R121, R121 ;  /* 0x0000007900797308 */ /* 0x000fe20000000800 */
[----:B------:R-:W-:Y:S01]  /*151d0*/  LOP3.LUT R39, R157, 0xffff, RZ, 0xc0, !PT ;  /* 0x0000ffff9d277812 */ /* 0x000fe200078ec0ff */
[----:B------:R-:W-:Y:S01]  /*151e0*/  IMAD.MOV.U32 R45, RZ, RZ, R147 ;  /* 0x000000ffff2d7224 */ /* 0x000fe200078e0093 */
[----:B------:R-:W-:Y:S01]  /*151f0*/  PRMT R147, R43, 0x5410, R51 ;  /* 0x000054102b937816 */ /* 0x000fe20000000033 */
[----:B------:R-:W-:Y:S01]  /*15200*/  IMAD.MOV.U32 R51, RZ, RZ, R177 ;  /* 0x000000ffff337224 */ /* 0x000fe200078e00b1 */
[----:B------:R-:W-:Y:S01]  /*15210*/  SHF.R.U32.HI R42, RZ, 0x8, R39 ;  /* 0x00000008ff2a7819 */ /* 0x000fe20000011627 */
[----:B------:R-:W2:Y:S01]  /*15220*/  LDL.LU R43, [R1+0x1c] ;  /* 0x00001c00012b7983 */ /* 0x000ea20000300800 */
[----:B------:R-:W-:Y:S03]  /*15230*/  LOP3.LUT R54, R37, UR14, R40, 0x96, !PT ;  /* 0x0000000e25367c12 */ /* 0x000fe6000f8e9628 */
[----:B------:R1:W-:Y:S01]  /*15240*/  MUFU.EX2 R177, R58 ;  /* 0x0000003a00b17308 */ /* 0x0003e20000000800 */
[----:B------:R-:W-:Y:S01]  /*15250*/  LOP3.LUT R37, R150, 0xffff, RZ, 0xc0, !PT ;  /* 0x0000ffff96257812 */ /* 0x000fe200078ec0ff */
[----:B------:R-:W-:Y:S02]  /*15260*/  IMAD.MOV.U32 R50, RZ, RZ, R64 ;  /* 0x000000ffff327224 */ /* 0x000fe400078e0040 */
[----:B------:R-:W-:Y:S01]  /*15270*/  FFMA.FTZ R113, R113, UR4, -R182 ;  /* 0x0000000471717c23 */ /* 0x000fe200080108b6 */
[----:B------:R-:W-:Y:S01]  /*15280*/  IMAD.MOV.U32 R64, RZ, RZ, R191 ;  /* 0x000000ffff407224 */ /* 0x000fe200078e00bf */
[----:B------:R-:W-:Y:S01]  /*15290*/  SHF.R.U32.HI R40, RZ, 0x8, R37 ;  /* 0x00000008ff287819 */ /* 0x000fe20000011625 */
[----:B------:R-:W-:Y:S02]  /*152a0*/  IMAD.MOV.U32 R146, RZ, RZ, R194 ;  /* 0x000000ffff927224 */ /* 0x000fe400078e00c2 */
[----:B------:R-:W-:Y:S01]  /*152b0*/  FFMA.FTZ R100, R100, UR4, -R182 ;  /* 0x0000000464647c23 */ /* 0x000fe200080108b6 */
[----:B------:R-:W-:Y:S01]  /*152c0*/  IMAD.MOV.U32 R164, RZ, RZ, R195 ;  /* 0x000000ffffa47224 */ /* 0x000fe200078e00c3 */
[----:B------:R-:W-:Y:S01]  /*152d0*/  MUFU.EX2 R191, R62 ;  /* 0x0000003e00bf7308 */ /* 0x000fe20000000800 */
[----:B------:R-:W-:Y:S01]  /*152e0*/  IMAD.MOV.U32 R47, RZ, RZ, R146 ;  /* 0x000000ffff2f7224 */ /* 0x000fe200078e0092 */
[----:B------:R-:W-:Y:S01]  /*152f0*/  PRMT R146, R165, 0x5410, R41 ;  /* 0x00005410a5927816 */ /* 0x000fe20000000029 */
[----:B------:R-:W-:Y:S01]  /*15300*/  IMAD.WIDE.U32 R48, R48, -0x326172a9, RZ ;  /* 0xcd9e8d5730307825 */ /* 0x000fe200078e00ff */
[--C-:B------:R-:W-:Y:S02]  /*15310*/  SHF.R.U32.HI R41, RZ, 0x10, R157.reuse ;  /* 0x00000010ff297819 */ /* 0x100fe4000001169d */
[----:B------:R-:W-:Y:S01]  /*15320*/  SHF.R.U32.HI R157, RZ, 0x18, R157 ;  /* 0x00000018ff9d7819 */ /* 0x000fe2000001169d */
[----:B------:R-:W-:Y:S01]  /*15330*/  IMAD.MOV.U32 R194, RZ, RZ, R197 ;  /* 0x000000ffffc27224 */ /* 0x000fe200078e00c5 */
[----:B------:R-:W-:Y:S01]  /*15340*/  LOP3.LUT R39, R41, 0xff, RZ, 0xc0, !PT ;  /* 0x000000ff29277812 */ /* 0x000fe200078ec0ff */
[----:B-1----:R-:W-:Y:S01]  /*15350*/  IMAD.MOV.U32 R58, RZ, RZ, R46 ;  /* 0x000000ffff3a7224 */ /* 0x002fe200078e002e */
[--C-:B------:R-:W-:Y:S01]  /*15360*/  HSET2.LE.AND R46, R167, R225.reuse, PT ;  /* 0x000000e1a72e7233 */ /* 0x100fe20003803000 */
[----:B------:R-:W-:Y:S01]  /*15370*/  IMAD.MOV.U32 R167, RZ, RZ, R64 ;  /* 0x000000ffffa77224 */ /* 0x000fe200078e0040 */
[----:B------:R-:W-:Y:S01]  /*15380*/  PRMT R157, R39, 0x5410, R157 ;  /* 0x00005410279d7816 */ /* 0x000fe2000000009d */
[----:B------:R-:W3:Y:S01]  /*15390*/  LDL.LU R64, [R1+0x20] ;  /* 0x0000200001407983 */ /* 0x000ee20000300800 */
[--C-:B------:R-:W-:Y:S01]  /*153a0*/  SHF.R.U32.HI R39, RZ, 0x10, R150.reuse ;  /* 0x00000010ff277819 */ /* 0x100fe20000011696 */
[----:B------:R1:W-:Y:S01]  /*153b0*/  MUFU.EX2 R195, R60 ;  /* 0x0000003c00c37308 */ /* 0x0003e20000000800 */
[----:B------:R-:W-:Y:S01]  /*153c0*/  LOP3.LUT R41, R150, 0xff, RZ, 0xc0, !PT ;  /* 0x000000ff96297812 */ /* 0x000fe200078ec0ff */
[----:B------:R-:W-:Y:S01]  /*153d0*/  IMAD.WIDE.U32 R54, R54, -0x2daee0ad, RZ ;  /* 0xd2511f5336367825 */ /* 0x000fe200078e00ff */
[----:B------:R-:W-:Y:S02]  /*153e0*/  SHF.R.U32.HI R150, RZ, 0x18, R150 ;  /* 0x00000018ff967819 */ /* 0x000fe40000011696 */
[----:B------:R-:W-:Y:S01]  /*153f0*/  LOP3.LUT R37, R39, 0xff, RZ, 0xc0, !PT ;  /* 0x000000ff27257812 */ /* 0x000fe200078ec0ff */
[----:B------:R-:W-:Y:S01]  /*15400*/  IMAD.MOV.U32 R163, RZ, RZ, R47 ;  /* 0x000000ffffa37224 */ /* 0x000fe200078e002f */
[--C-:B------:R-:W-:Y:S03]  /*15410*/  HSET2.LE.AND R39, R172, R225.reuse, PT ;  /* 0x000000e1ac277233 */ /* 0x100fe60003803000 */
[----:B------:R4:W-:Y:S01]  /*15420*/  MUFU.EX2 R197, R52 ;  /* 0x0000003400c57308 */ /* 0x0009e20000000800 */
[----:B------:R-:W-:Y:S01]  /*15430*/  PRMT R150, R37, 0x5410, R150 ;  /* 0x0000541025967816 */ /* 0x000fe20000000096 */
[----:B------:R-:W-:Y:S01]  /*15440*/  IMAD.MOV.U32 R47, RZ, RZ, R192 ;  /* 0x000000ffff2f7224 */ /* 0x000fe200078e00c0 */
[----:B------:R-:W-:Y:S01]  /*15450*/  LOP3.LUT R37, R144, 0xffff, RZ, 0xc0, !PT ;  /* 0x0000ffff90257812 */ /* 0x000fe200078ec0ff */
[----:B------:R-:W-:Y:S02]  /*15460*/  IMAD.MOV.U32 R57, RZ, RZ, R65 ;  /* 0x000000ffff397224 */ /* 0x000fe400078e0041 */
[----:B------:R-:W-:Y:S01]  /*15470*/  FFMA.FTZ R101, R101, UR4, -R182 ;  /* 0x0000000465657c23 */ /* 0x000fe200080108b6 */
[----:B------:R-:W-:Y:S01]  /*15480*/  IMAD.MOV.U32 R65, RZ, RZ, R155 ;  /* 0x000000ffff417224 */ /* 0x000fe200078e009b */
[----:B------:R-:W-:Y:S02]  /*15490*/  SHF.R.U32.HI R37, RZ, 0x8, R37 ;  /* 0x00000008ff257819 */ /* 0x000fe40000011625 */
[----:B------:R4:W-:Y:S01]  /*154a0*/  MUFU.EX2 R192, R63 ;  /* 0x0000003f00c07308 */ /* 0x0009e20000000800 */
[----:B-1----:R-:W-:Y:S01]  /*154b0*/  PRMT R60, R44, 0x5410, R42 ;  /* 0x000054102c3c7816 */ /* 0x002fe2000000002a */
[----:B------:R-:W-:Y:S01]  /*154c0*/  IMAD.MOV.U32 R62, RZ, RZ, R164 ;  /* 0x000000ffff3e7224 */ /* 0x000fe200078e00a4 */
[----:B------:R-:W-:Y:S01]  /*154d0*/  LOP3.LUT R44, R55, UR5, R38, 0x96, !PT ;  /* 0x00000005372c7c12 */ /* 0x000fe2000f8e9626 */
[----:B------:R-:W-:Y:S01]  /*154e0*/  IMAD.MOV.U32 R164, RZ, RZ, R53 ;  /* 0x000000ffffa47224 */ /* 0x000fe200078e0035 */
[----:B------:R-:W-:Y:S01]  /*154f0*/  LOP3.LUT R38, R144, 0xff, RZ, 0xc0, !PT ;  /* 0x000000ff90267812 */ /* 0x000fe200078ec0ff */
[----:B------:R-:W-:Y:S02]  /*15500*/  IMAD.MOV.U32 R162, RZ, RZ, R45 ;  /* 0x000000ffffa27224 */ /* 0x000fe400078e002d */
[----:B------:R-:W-:Y:S01]  /*15510*/  FFMA.FTZ R182, R117, UR4, -R182 ;  /* 0x0000000475b67c23 */ /* 0x000fe200080108b6 */
[----:B------:R-:W-:Y:S01]  /*15520*/  IMAD.MOV.U32 R45, RZ, RZ, R143 ;  /* 0x000000ffff2d7224 */ /* 0x000fe200078e008f */
[----:B------:R-:W-:Y:S01]  /*15530*/  PRMT R143, R38, 0x5410, R37 ;  /* 0x00005410268f7816 */ /* 0x000fe20000000025 */
[----:B------:R-:W-:Y:S01]  /*15540*/  IMAD.MOV.U32 R165, RZ, RZ, R194 ;  /* 0x000000ffffa57224 */ /* 0x000fe200078e00c2 */
[----:B----4-:R-:W-:Y:S01]  /*15550*/  LOP3.LUT R52, R49, UR12, R36, 0x96, !PT ;  /* 0x0000000c31347c12 */ /* 0x010fe2000f8e9624 */
[----:B------:R1:W-:Y:S01]  /*15560*/  MUFU.EX2 R194, R61 ;  /* 0x0000003d00c27308 */ /* 0x0003e20000000800 */
[--C-:B------:R-:W-:Y:S01]  /*15570*/  HSET2.LE.AND R38, R174, R225.reuse, PT ;  /* 0x000000e1ae267233 */ /* 0x100fe20003803000 */
[----:B------:R-:W-:Y:S01]  /*15580*/  IMAD.MOV.U32 R56, RZ, RZ, R165 ;  /* 0x000000ffff387224 */ /* 0x000fe200078e00a5 */
[----:B------:R-:W-:Y:S01]  /*15590*/  F2FP.BF16.F32.PACK_AB R36, R246, R245 ;  /* 0x000000f5f624723e */ /* 0x000fe200000010ff */
[----:B------:R-:W-:Y:S01]  /*155a0*/  IMAD.MOV.U32 R165, RZ, RZ, R173 ;  /* 0x000000ffffa57224 */ /* 0x000fe200078e00ad */
[----:B------:R-:W-:Y:S01]  /*155b0*/  F2FP.BF16.F32.PACK_AB R37, R244, R243 ;  /* 0x000000f3f425723e */ /* 0x000fe200000010ff */
[----:B------:R-:W-:Y:S01]  /*155c0*/  IMAD.MOV.U32 R63, RZ, RZ, R185 ;  /* 0x000000ffff3f7224 */ /* 0x000fe200078e00b9 */
[----:B------:R-:W-:Y:S03]  /*155d0*/  LOP3.LUT R38, R38, R36, RZ, 0xc0, !PT ;  /* 0x0000002426267212 */ /* 0x000fe600078ec0ff */
[----:B------:R4:W-:Y:S01]  /*155e0*/  MUFU.EX2 R173, R68 ;  /* 0x0000004400ad7308 */ /* 0x0009e20000000800 */
[--C-:B------:R-:W-:Y:S01]  /*155f0*/  HSET2.LE.AND R36, R145, R225.reuse, PT ;  /* 0x000000e191247233 */ /* 0x100fe20003803000 */
[----:B------:R-:W-:Y:S01]  /*15600*/  IMAD.MOV.U32 R145, RZ, RZ, R45 ;  /* 0x000000ffff917224 */ /* 0x000fe200078e002d */
[----:B------:R-:W-:Y:S01]  /*15610*/  LOP3.LUT R39, R39, R37, RZ, 0xc0, !PT ;  /* 0x0000002527277212 */ /* 0x000fe200078ec0ff */
[----:B------:R-:W-:Y:S01]  /*15620*/  IMAD.WIDE.U32 R44, R44, -0x326172a9, RZ ;  /* 0xcd9e8d572c2c7825 */ /* 0x000fe200078e00ff */
[--C-:B------:R-:W-:Y:S03]  /*15630*/  HSET2.LE.AND R37, R159, R225.reuse, PT ;  /* 0x000000e19f257233 */ /* 0x100fe60003803000 */
[--C-:B------:R-:W-:Y:S02]  /*15640*/  FFMA.FTZ R98, R98, UR4, -R181.reuse ;  /* 0x0000000462627c23 */ /* 0x100fe400080108b5 */
[----:B------:R4:W-:Y:S01]  /*15650*/  MUFU.EX2 R174, R59 ;  /* 0x0000003b00ae7308 */ /* 0x0009e20000000800 */
[----:B------:R-:W-:Y:S01]  /*15660*/  LOP3.LUT R55, R45, UR22, R48, 0x96, !PT ;  /* 0x000000162d377c12 */ /* 0x000fe2000f8e9630 */
[----:B------:R-:W-:Y:S01]  /*15670*/  IMAD.MOV.U32 R155, RZ, RZ, R190 ;  /* 0x000000ffff9b7224 */ /* 0x000fe200078e00be */
[----:B------:R-:W-:Y:S01]  /*15680*/  SHF.R.U32.HI R48, RZ, 0x18, R44 ;  /* 0x00000018ff307819 */ /* 0x000fe2000001162c */
[----:B------:R-:W-:Y:S01]  /*15690*/  IMAD.MOV.U32 R159, RZ, RZ, R142 ;  /* 0x000000ffff9f7224 */ /* 0x000fe200078e008e */
[----:B-1----:R-:W-:Y:S01]  /*156a0*/  PRMT R61, R41, 0x5410, R40 ;  /* 0x00005410293d7816 */ /* 0x002fe20000000028 */
[----:B------:R-:W-:Y:S01]  /*156b0*/  IMAD.WIDE.U32 R52, R52, -0x2daee0ad, RZ ;  /* 0xd2511f5334347825 */ /* 0x000fe200078e00ff */
[----:B------:R-:W-:Y:S03]  /*156c0*/  F2FP.BF16.F32.PACK_AB R40, R239, R237 ;  /* 0x000000edef28723e */ /* 0x000fe600000010ff */
[----:B------:R1:W-:Y:S01]  /*156d0*/  MUFU.EX2 R190, R80 ;  /* 0x0000005000be7308 */ /* 0x0003e20000000800 */
[----:B------:R-:W-:Y:S01]  /*156e0*/  F2FP.BF16.F32.PACK_AB R41, R240, R238 ;  /* 0x000000eef029723e */ /* 0x000fe200000010ff */
[----:B----4-:R-:W-:Y:S01]  /*156f0*/  IMAD.MOV.U32 R68, RZ, RZ, R162 ;  /* 0x000000ffff447224 */ /* 0x010fe200078e00a2 */
[----:B------:R-:W-:Y:S01]  /*15700*/  LOP3.LUT R37, R37, R40, RZ, 0xc0, !PT ;  /* 0x0000002825257212 */ /* 0x000fe200078ec0ff */
[--C-:B------:R-:W-:Y:S01]  /*15710*/  FFMA.FTZ R99, R99, UR4, -R181.reuse ;  /* 0x0000000463637c23 */ /* 0x100fe200080108b5 */
[----:B------:R-:W-:Y:S01]  /*15720*/  LOP3.LUT R46, R46, R41, RZ, 0xc0, !PT ;  /* 0x000000292e2e7212 */ /* 0x000fe200078ec0ff */
[----:B------:R-:W-:Y:S01]  /*15730*/  FFMA.FTZ R86, R86, UR4, -R181 ;  /* 0x0000000456567c23 */ /* 0x000fe200080108b5 */
[----:B------:R-:W-:Y:S03]  /*15740*/  LOP3.LUT R54, R53, UR21, R54, 0x96, !PT ;  /* 0x0000001535367c12 */ /* 0x000fe6000f8e9636 */
[----:B------:R4:W-:Y:S01]  /*15750*/  MUFU.EX2 R185, R82 ;  /* 0x0000005200b97308 */ /* 0x0009e20000000800 */
[----:B------:R-:W-:Y:S02]  /*15760*/  IMAD.MOV.U32 R59, RZ, RZ, R189 ;  /* 0x000000ffff3b7224 */ /* 0x000fe400078e00bd */
[--C-:B------:R-:W-:Y:S01]  /*15770*/  FFMA.FTZ R87, R87, UR4, -R181.reuse ;  /* 0x0000000457577c23 */ /* 0x100fe200080108b5 */
[--C-:B------:R-:W-:Y:S01]  /*15780*/  FFMA.FTZ R114, R114, UR4, -R181.reuse ;  /* 0x0000000472727c23 */ /* 0x100fe200080108b5 */
[--C-:B------:R-:W-:Y:S01]  /*15790*/  FFMA.FTZ R115, R115, UR4, -R181.reuse ;  /* 0x0000000473737c23 */ /* 0x100fe200080108b5 */
[--C-:B------:R-:W-:Y:S01]  /*157a0*/  FFMA.FTZ R102, R102, UR4, -R181.reuse ;  /* 0x0000000466667c23 */ /* 0x100fe200080108b5 */
[--C-:B------:R-:W-:Y:S01]  /*157b0*/  FFMA.FTZ R103, R103, UR4, -R181.reuse ;  /* 0x0000000467677c23 */ /* 0x100fe200080108b5 */
[----:B------:R-:W-:Y:S02]  /*157c0*/  FFMA.FTZ R118, R118, UR4, -R181 ;  /* 0x0000000476767c23 */ /* 0x000fe400080108b5 */
[----:B------:R4:W-:Y:S01]  /*157d0*/  MUFU.EX2 R189, R81 ;  /* 0x0000005100bd7308 */ /* 0x0009e20000000800 */
[----:B-1----:R-:W-:Y:S02]  /*157e0*/  IMAD.MOV.U32 R80, RZ, RZ, R163 ;  /* 0x000000ffff507224 */ /* 0x002fe400078e00a3 */
[----:B------:R-:W-:Y:S07]  /*157f0*/  FFMA.FTZ R181, R119, UR4, -R181 ;  /* 0x0000000477b57c23 */ /* 0x000fee00080108b5 */
[----:B------:R-:W-:Y:S01]  /*15800*/  MUFU.EX2 R163, R70 ;  /* 0x0000004600a37308 */ /* 0x000fe20000000800 */
[----:B----4-:R-:W-:Y:S09]  /*15810*/  IMAD.MOV.U32 R82, RZ, RZ, R145 ;  /* 0x000000ffff527224 */ /* 0x010ff200078e0091 */
[----:B------:R-:W-:Y:S01]  /*15820*/  MUFU.EX2 R172, R69 ;  /* 0x0000004500ac7308 */ /* 0x000fe20000000800 */
[----:B------:R-:W-:Y:S09]  /*15830*/  IMAD.MOV.U32 R81, RZ, RZ, R159 ;  /* 0x000000ffff517224 */ /* 0x000ff200078e009f */
[----:B------:R1:W-:Y:S10]  /*15840*/  MUFU.EX2 R159, R76 ;  /* 0x0000004c009f7308 */ /* 0x0003f40000000800 */
[----:B------:R4:W-:Y:S10]  /*15850*/  MUFU.EX2 R162, R71 ;  /* 0x0000004700a27308 */ /* 0x0009f40000000800 */
[----:B------:R-:W-:Y:S01]  /*15860*/  MUFU.EX2 R182, R182 ;  /* 0x000000b600b67308 */ /* 0x000fe20000000800 */
[----:B-1----:R-:W-:Y:S09]  /*15870*/  IMAD.MOV.U32 R76, RZ, RZ, R82 ;  /* 0x000000ffff4c7224 */ /* 0x002ff200078e0052 */
[----:B------:R-:W-:Y:S01]  /*15880*/  MUFU.EX2 R126, R126 ;  /* 0x0000007e007e7308 */ /* 0x000fe20000000800 */
[----:B----4-:R-:W-:Y:S09]  /*15890*/  IMAD.MOV.U32 R71, RZ, RZ, R81 ;  /* 0x000000ffff477224 */ /* 0x010ff200078e0051 */
        /* <DEDUP_REMOVED lines=9> */
[----:B-----5:R-:W-:Y:S01]  /*15930*/  FFMA.FTZ R132, R132, R66, R205 ;  /* 0x0000004284847223 */ /* 0x020fe200000100cd */
[----:B------:R-:W-:Y:S02]  /*15940*/  IMAD.MOV.U32 R205, RZ, RZ, R154 ;  /* 0x000000ffffcd7224 */ /* 0x000fe400078e009a */
[----:B------:R-:W-:Y:S06]  /*15950*/  IMAD.MOV.U32 R154, RZ, RZ, R188 ;  /* 0x000000ffff9a7224 */ /* 0x000fec00078e00bc */
[----:B------:R-:W-:Y:S01]  /*15960*/  MUFU.EX2 R95, R95 ;  /* 0x0000005f005f7308 */ /* 0x000fe20000000800 */
[----:B------:R-:W-:Y:S02]  /*15970*/  IMAD.MOV.U32 R69, RZ, RZ, R205 ;  /* 0x000000ffff457224 */ /* 0x000fe400078e00cd */
[----:B------:R-:W-:Y:S07]  /*15980*/  IMAD.MOV.U32 R205, RZ, RZ, R154 ;  /* 0x000000ffffcd7224 */ /* 0x000fee00078e009a */
[----:B------:R1:W-:Y:S10]  /*15990*/  MUFU.EX2 R188, R83 ;  /* 0x0000005300bc7308 */ /* 0x0003f40000000800 */
[----:B------:R-:W-:Y:S10]  /*159a0*/  MUFU.EX2 R154, R79 ;  /* 0x0000004f009a7308 */ /* 0x000ff40000000800 */
[----:B------:R-:W-:Y:S01]  /*159b0*/  MUFU.EX2 R90, R90 ;  /* 0x0000005a005a7308 */ /* 0x000fe20000000800 */
[----:B-1----:R-:W-:Y:S02]  /*159c0*/  IMAD.MOV.U32 R83, RZ, RZ, R58 ;  /* 0x000000ffff537224 */ /* 0x002fe400078e003a */
[----:B------:R-:W-:Y:S02]  /*159d0*/  IMAD.MOV.U32 R58, RZ, RZ, R51 ;  /* 0x000000ffff3a7224 */ /* 0x000fe400078e0033 */
[----:B------:R-:W-:Y:S02]  /*159e0*/  IMAD.MOV.U32 R70, RZ, RZ, R83 ;  /* 0x000000ffff467224 */ /* 0x000fe400078e0053 */
[----:B------:R-:W-:Y:S03]  /*159f0*/  IMAD.MOV.U32 R83, RZ, RZ, R65 ;  /* 0x000000ffff537224 */ /* 0x000fe600078e0041 */
[----:B------:R-:W-:Y:S10]  /*15a00*/  MUFU.EX2 R91, R91 ;  /* 0x0000005b005b7308 */ /* 0x000ff40000000800 */
[----:B------:R-:W-:Y:S10]  /*15a10*/  MUFU.EX2 R96, R96 ;  /* 0x0000006000607308 */ /* 0x000ff40000000800 */
[----:B------:R-:W-:Y:S10]  /*15a20*/  MUFU.EX2 R97, R97 ;  /* 0x0000006100617308 */ /* 0x000ff40000000800 */
[----:B------:R-:W-:Y:S10]  /*15a30*/  MUFU.EX2 R86, R86 ;  /* 0x0000005600567308 */ /* 0x000ff40000000800 */
[----:B------:R-:W-:Y:S10]  /*15a40*/  MUFU.EX2 R87, R87 ;  /* 0x0000005700577308 */ /* 0x000ff40000000800 */
[----:B------:R-:W-:Y:S01]  /*15a50*/  MUFU.EX2 R88, R88 ;  /* 0x0000005800587308 */ /* 0x000fe20000000800 */
[----:B--2---:R-:W-:Y:S01]  /*15a60*/  FFMA.FTZ R66, R3, R43, R203 ;  /* 0x0000002b03427223 */ /* 0x004fe200000100cb */
[----:B------:R-:W-:Y:S01]  /*15a70*/  F2FP.BF16.F32.PACK_AB R3, R242, R241 ;  /* 0x000000f1f203723e */ /* 0x000fe200000010ff */
[----:B------:R-:W-:Y:S01]  /*15a80*/  IMAD.MOV.U32 R203, RZ, RZ, R47 ;  /* 0x000000ffffcb7224 */ /* 0x000fe200078e002f */
[--C-:B------:R-:W-:Y:S01]  /*15a90*/  HSET2.LE.AND R47, R170, R225.reuse, PT ;  /* 0x000000e1aa2f7233 */ /* 0x100fe20003803000 */
[----:B------:R-:W1:Y:S01]  /*15aa0*/  LDSM.16.MT88.4 R40, [R213+0x4800] ;  /* 0x00480000d528783b */ /* 0x000e620000004200 */
[----:B------:R-:W-:Y:S01]  /*15ab0*/  LOP3.LUT R36, R36, R3, RZ, 0xc0, !PT ;  /* 0x0000000324247212 */ /* 0x000fe200078ec0ff */
[----:B------:R-:W-:Y:S01]  /*15ac0*/  IMAD.MOV.U32 R170, RZ, RZ, R59 ;  /* 0x000000ffffaa7224 */ /* 0x000fe200078e003b */
[----:B---3--:R-:W-:Y:S01]  /*15ad0*/  F2FP.BF16.F32.PACK_AB R3, R211, R210 ;  /* 0x000000d2d303723e */ /* 0x008fe200000010ff */
[----:B------:R-:W-:Y:S01]  /*15ae0*/  IMAD.MOV.U32 R59, RZ, RZ, R50 ;  /* 0x000000ffff3b7224 */ /* 0x000fe200078e0032 */
[----:B------:R-:W-:Y:S02]  /*15af0*/  MUFU.EX2 R89, R89 ;  /* 0x0000005900597308 */ /* 0x000fe40000000800 */
[----:B------:R-:W-:Y:S02]  /*15b00*/  LOP3.LUT R47, R47, R3, RZ, 0xc0, !PT ;  /* 0x000000032f2f7212 */ /* 0x000fe400078ec0ff */
[C---:B------:R-:W-:Y:S02]  /*15b10*/  LOP3.LUT R3, R44.reuse, 0xffff, RZ, 0xc0, !PT ;  /* 0x0000ffff2c037812 */ /* 0x040fe400078ec0ff */
[----:B------:R-:W-:Y:S02]  /*15b20*/  LOP3.LUT R45, R44, 0xff, RZ, 0xc0, !PT ;  /* 0x000000ff2c2d7812 */ /* 0x000fe400078ec0ff */
[----:B------:R-:W-:Y:S02]  /*15b30*/  SHF.R.U32.HI R3, RZ, 0x8, R3 ;  /* 0x00000008ff037819 */ /* 0x000fe40000011603 */
[----:B------:R-:W-:Y:S02]  /*15b40*/  MUFU.EX2 R110, R110 ;  /* 0x0000006e006e7308 */ /* 0x000fe40000000800 */
[----:B------:R-:W-:Y:S02]  /*15b50*/  PRMT R142, R45, 0x5410, R3 ;  /* 0x000054102d8e7816 */ /* 0x000fe40000000003 */
[----:B------:R-:W-:Y:S01]  /*15b60*/  SHF.R.U32.HI R3, RZ, 0x10, R44 ;  /* 0x00000010ff037819 */ /* 0x000fe2000001162c */
[----:B------:R-:W-:Y:S01]  /*15b70*/  FFMA.FTZ R64, R2, R64, R206 ;  /* 0x0000004002407223 */ /* 0x000fe200000100ce */
[----:B------:R-:W-:Y:S01]  /*15b80*/  F2FP.BF16.F32.PACK_AB R44, R201, R202 ;  /* 0x000000cac92c723e */ /* 0x000fe200000010ff */
[----:B------:R-:W-:Y:S01]  /*15b90*/  IMAD.MOV.U32 R206, RZ, RZ, R68 ;  /* 0x000000ffffce7224 */ /* 0x000fe200078e0044 */
[----:B------:R-:W-:Y:S02]  /*15ba0*/  LOP3.LUT R45, R3, 0xff, RZ, 0xc0, !PT ;  /* 0x000000ff032d7812 */ /* 0x000fe400078ec0ff */
[----:B------:R-:W-:Y:S01]  /*15bb0*/  MUFU.EX2 R111, R111 ;  /* 0x0000006f006f7308 */ /* 0x000fe20000000800 */
[--C-:B------:R-:W-:Y:S02]  /*15bc0*/  HSET2.LE.AND R3, R135, R225.reuse, PT ;  /* 0x000000e187037233 */ /* 0x100fe40003803000 */
[----:B------:R-:W-:Y:S02]  /*15bd0*/  PRMT R135, R45, 0x5410, R48 ;  /* 0x000054102d877816 */ /* 0x000fe40000000030 */
[----:B------:R-:W-:Y:S01]  /*15be0*/  F2FP.BF16.F32.PACK_AB R45, R200, R199 ;  /* 0x000000c7c82d723e */ /* 0x000fe200000010ff */
[----:B------:R-:W2:Y:S01]  /*15bf0*/  LDSM.16.MT88.4 R48, [R214+0x4800] ;  /* 0x00480000d630783b */ /* 0x000ea20000004200 */
[----:B------:R-:W-:Y:S03]  /*15c00*/  LOP3.LUT R44, R3, R44, RZ, 0xc0, !PT ;  /* 0x0000002c032c7212 */ /* 0x000fe600078ec0ff */
[----:B------:R-:W-:Y:S01]  /*15c10*/  MUFU.EX2 R118, R118 ;  /* 0x0000007600767308 */ /* 0x000fe20000000800 */
[--C-:B------:R-:W-:Y:S01]  /*15c20*/  HSET2.LE.AND R3, R158, R225.reuse, PT ;  /* 0x000000e19e037233 */ /* 0x100fe20003803000 */
[----:B------:R-:W-:Y:S01]  /*15c30*/  IMAD.MOV.U32 R158, RZ, RZ, R57 ;  /* 0x000000ffff9e7224 */ /* 0x000fe200078e0039 */
[C---:B------:R-:W-:Y:S01]  /*15c40*/  LOP3.LUT R2, R52.reuse, 0xff, RZ, 0xc0, !PT ;  /* 0x000000ff34027812 */ /* 0x040fe200078ec0ff */
[----:B------:R-:W-:Y:S02]  /*15c50*/  IMAD.MOV.U32 R57, RZ, RZ, R62 ;  /* 0x000000ffff397224 */ /* 0x000fe400078e003e */
[----:B------:R-:W-:Y:S01]  /*15c60*/  LOP3.LUT R45, R3, R45, RZ, 0xc0, !PT ;  /* 0x0000002d032d7212 */ /* 0x000fe200078ec0ff */
[----:B------:R-:W-:Y:S01]  /*15c70*/  IMAD.MOV.U32 R62, RZ, RZ, R171 ;  /* 0x000000ffff3e7224 */ /* 0x000fe200078e00ab */
[----:B------:R-:W-:Y:S01]  /*15c80*/  LOP3.LUT R3, R52, 0xffff, RZ, 0xc0, !PT ;  /* 0x0000ffff34037812 */ /* 0x000fe200078ec0ff */
[-C--:B-1----:R-:W-:Y:S01]  /*15c90*/  HMMA.16816.F32.BF16 R4, R36, R40.reuse, R4 ;  /* 0x000000282404723c */ /* 0x082fe20000041804 */
[----:B------:R-:W-:Y:S04]  /*15ca0*/  MUFU.EX2 R181, R181 ;  /* 0x000000b500b57308 */ /* 0x000fe80000000800 */
[----:B------:R-:W-:Y:S01]  /*15cb0*/  SHF.R.U32.HI R3, RZ, 0x8, R3 ;  /* 0x00000008ff037819 */ /* 0x000fe20000011603 */
[C---:B------:R-:W-:Y:S05]  /*15cc0*/  HMMA.16816.F32.BF16 R8, R44.reuse, R40, R8 ;  /* 0x000000282c08723c */ /* 0x040fea0000041808 */
[----:B------:R-:W-:Y:S01]  /*15cd0*/  MUFU.EX2 R122, R122 ;  /* 0x0000007a007a7308 */ /* 0x000fe20000000800 */
[----:B------:R-:W-:Y:S01]  /*15ce0*/  PRMT R145, R2, 0x5410, R3 ;  /* 0x0000541002917816 */ /* 0x000fe20000000003 */
[-C--:B------:R-:W-:Y:S04]  /*15cf0*/  HMMA.16816.F32.BF16 R12, R44, R42.reuse, R12 ;  /* 0x0000002a2c0c723c */ /* 0x080fe8000004180c */
[--C-:B------:R-:W-:Y:S02]  /*15d00*/  SHF.R.U32.HI R2, RZ, 0x10, R144.reuse ;  /* 0x00000010ff027819 */ /* 0x100fe40000011690 */
[C---:B------:R-:W-:Y:S02]  /*15d10*/  HMMA.16816.F32.BF16 R16, R36.reuse, R42, R16 ;  /* 0x0000002a2410723c */ /* 0x040fe40000041810 */
[----:B------:R-:W-:Y:S03]  /*15d20*/  MUFU.EX2 R112, R112 ;  /* 0x0000007000707308 */ /* 0x000fe60000000800 */
[----:B------:R-:W-:Y:S01]  /*15d30*/  SHF.R.U32.HI R144, RZ, 0x18, R144 ;  /* 0x00000018ff907819 */ /* 0x000fe20000011690 */
[----:B------:R-:W-:Y:S01]  /*15d40*/  IMAD.MOV.U32 R53, RZ, RZ, R155 ;  /* 0x000000ffff357224 */ /* 0x000fe200078e009b */
[----:B------:R-:W-:Y:S05]  /*15d50*/  LOP3.LUT R2, R2, 0xff, RZ, 0xc0, !PT ;  /* 0x000000ff02027812 */ /* 0x000fea00078ec0ff */
[----:B------:R-:W-:Y:S01]  /*15d60*/  MUFU.EX2 R155, R78 ;  /* 0x0000004e009b7308 */ /* 0x000fe20000000800 */
[----:B------:R-:W-:Y:S01]  /*15d70*/  PRMT R65, R2, 0x5410, R144 ;  /* 0x0000541002417816 */ /* 0x000fe20000000090 */
[-C--:B--2---:R-:W-:Y:S03]  /*15d80*/  HMMA.16816.F32.BF16 R20, R36, R48.reuse, R20 ;  /* 0x000000302414723c */ /* 0x084fe60000041814 */
[--C-:B------:R-:W-:Y:S02]  /*15d90*/  SHF.R.U32.HI R3, RZ, 0x10, R52.reuse ;  /* 0x00000010ff037819 */ /* 0x100fe40000011634 */
[----:B------:R-:W-:Y:S03]  /*15da0*/  SHF.R.U32.HI R52, RZ, 0x18, R52 ;  /* 0x00000018ff347819 */ /* 0x000fe60000011634 */
[----:B------:R1:W-:Y:S03]  /*15db0*/  MUFU.EX2 R144, R72 ;  /* 0x0000004800907308 */ /* 0x0003e60000000800 */
[----:B------:R-:W-:Y:S01]  /*15dc0*/  LOP3.LUT R3, R3, 0xff, RZ, 0xc0, !PT ;  /* 0x000000ff03037812 */ /* 0x000fe200078ec0ff */
[C---:B------:R-:W-:Y:S04]  /*15dd0*/  HMMA.16816.F32.BF16 R24, R44.reuse, R48, R24 ;  /* 0x000000302c18723c */ /* 0x040fe80000041818 */
[----:B------:R-:W-:Y:S01]  /*15de0*/  PRMT R171, R3, 0x5410, R52 ;  /* 0x0000541003ab7816 */ /* 0x000fe20000000034 */
[----:B------:R-:W-:Y:S01]  /*15df0*/  IMAD.MOV.U32 R52, RZ, RZ, R158 ;  /* 0x000000ffff347224 */ /* 0x000fe200078e009e */
[C---:B------:R-:W-:Y:S01]  /*15e00*/  LOP3.LUT R2, R55.reuse, 0xffff, RZ, 0xc0, !PT ;  /* 0x0000ffff37027812 */ /* 0x040fe200078ec0ff */
[-C--:B------:R-:W-:Y:S01]  /*15e10*/  HMMA.16816.F32.BF16 R32, R44, R50.reuse, R32 ;  /* 0x000000322c20723c */ /* 0x080fe20000041820 */
[----:B------:R-:W2:Y:S01]  /*15e20*/  LDSM.16.MT88.4 R44, [R213+0x4c00] ;  /* 0x004c0000d52c783b */ /* 0x000ea20000004200 */
[----:B------:R-:W3:Y:S02]  /*15e30*/  MUFU.EX2 R158, R77 ;  /* 0x0000004d009e7308 */ /* 0x000ee40000000800 */
[C---:B------:R-:W-:Y:S02]  /*15e40*/  LOP3.LUT R3, R134.reuse, 0xffff, RZ, 0xc0, !PT ;  /* 0x0000ffff86037812 */ /* 0x040fe400078ec0ff */
[----:B------:R-:W-:Y:S01]  /*15e50*/  LOP3.LUT R42, R55, 0xff, RZ, 0xc0, !PT ;  /* 0x000000ff372a7812 */ /* 0x000fe200078ec0ff */
[----:B------:R-:W-:Y:S02]  /*15e60*/  HMMA.16816.F32.BF16 R28, R36, R50, R28 ;  /* 0x00000032241c723c */ /* 0x000fe4000004181c */
[----:B-1----:R-:W4:Y:S03]  /*15e70*/  LDL.LU R72, [R1+0x24] ;  /* 0x0000240001487983 */ /* 0x002f260000300800 */
[----:B------:R-:W-:Y:S01]  /*15e80*/  MUFU.EX2 R113, R113 ;  /* 0x0000007100717308 */ /* 0x000fe20000000800 */
[----:B------:R-:W-:Y:S02]  /*15e90*/  SHF.R.U32.HI R41, RZ, 0x8, R2 ;  /* 0x00000008ff297819 */ /* 0x000fe40000011602 */
[----:B------:R-:W-:Y:S01]  /*15ea0*/  LOP3.LUT R40, R134, 0xff, RZ, 0xc0, !PT ;  /* 0x000000ff86287812 */ /* 0x000fe200078ec0ff */
[----:B------:R-:W-:Y:S02]  /*15eb0*/  LDSM.16.MT88.4 R36, [R213+0x5000] ;  /* 0x00500000d524783b */ /* 0x000fe40000004200 */
[----:B------:R-:W-:Y:S02]  /*15ec0*/  SHF.R.U32.HI R2, RZ, 0x8, R3 ;  /* 0x00000008ff027819 */ /* 0x000fe40000011603 */
[----:B------:R-:W-:Y:S02]  /*15ed0*/  SHF.R.U32.HI R3, RZ, 0x10, R55 ;  /* 0x00000010ff037819 */ /* 0x000fe40000011637 */
[----:B------:R-:W-:Y:S01]  /*15ee0*/  MUFU.EX2 R102, R102 ;  /* 0x0000006600667308 */ /* 0x000fe20000000800 */
[----:B------:R-:W-:Y:S02]  /*15ef0*/  PRMT R82, R42, 0x5410, R41 ;  /* 0x000054102a527816 */ /* 0x000fe40000000029 */
[----:B------:R-:W-:Y:S02]  /*15f00*/  PRMT R68, R40, 0x5410, R2 ;  /* 0x0000541028447816 */ /* 0x000fe40000000002 */
[----:B------:R-:W-:Y:S02]  /*15f10*/  LOP3.LUT R42, R141, UR20, R232, 0x96, !PT ;  /* 0x000000148d2a7c12 */ /* 0x000fe4000f8e96e8 */
[--C-:B------:R-:W-:Y:S03]  /*15f20*/  SHF.R.U32.HI R2, RZ, 0x10, R134.reuse ;  /* 0x00000010ff027819 */ /* 0x100fe60000011686 */
[----:B------:R1:W5:Y:S01]  /*15f30*/  MUFU.EX2 R141, R73 ;  /* 0x00000049008d7308 */ /* 0x0003620000000800 */
[----:B------:R-:W-:Y:S02]  /*15f40*/  SHF.R.U32.HI R55, RZ, 0x18, R55 ;  /* 0x00000018ff377819 */ /* 0x000fe40000011637 */
[----:B------:R-:W-:Y:S02]  /*15f50*/  LOP3.LUT R3, R3, 0xff, RZ, 0xc0, !PT ;  /* 0x000000ff03037812 */ /* 0x000fe400078ec0ff */
[----:B------:R-:W-:Y:S02]  /*15f60*/  SHF.R.U32.HI R134, RZ, 0x18, R134 ;  /* 0x00000018ff867819 */ /* 0x000fe40000011686 */
[----:B------:R-:W-:Y:S03]  /*15f70*/  LOP3.LUT R2, R2, 0xff, RZ, 0xc0, !PT ;  /* 0x000000ff02027812 */ /* 0x000fe600078ec0ff */
[----:B------:R-:W-:Y:S01]  /*15f80*/  MUFU.EX2 R103, R103 ;  /* 0x0000006700677308 */ /* 0x000fe20000000800 */
[----:B------:R-:W-:Y:S01]  /*15f90*/  PRMT R81, R3, 0x5410, R55 ;  /* 0x0000541003517816 */ /* 0x000fe20000000037 */
[----:B------:R-:W-:Y:S01]  /*15fa0*/  IMAD.MOV.U32 R55, RZ, RZ, R76 ;  /* 0x000000ffff377224 */ /* 0x000fe200078e004c */
[----:B------:R-:W-:Y:S01]  /*15fb0*/  LOP3.LUT R41, R54, 0xff, RZ, 0xc0, !PT ;  /* 0x000000ff36297812 */ /* 0x000fe200078ec0ff */
[----:B------:R-:W-:Y:S01]  /*15fc0*/  IMAD.MOV.U32 R76, RZ, RZ, R69 ;  /* 0x000000ffff4c7224 */ /* 0x000fe200078e0045 */
[----:B------:R-:W-:Y:S02]  /*15fd0*/  PRMT R69, R2, 0x5410, R134 ;  /* 0x0000541002457816 */ /* 0x000fe40000000086 */
[----:B------:R-:W-:Y:S03]  /*15fe0*/  LOP3.LUT R2, R54, 0xffff, RZ, 0xc0, !PT ;  /* 0x0000ffff36027812 */ /* 0x000fe600078ec0ff */
[----:B------:R2:W-:Y:S01]  /*15ff0*/  MUFU.EX2 R134, R74 ;  /* 0x0000004a00867308 */ /* 0x0005e20000000800 */
[----:B------:R-:W-:Y:S01]  /*16000*/  SHF.R.U32.HI R3, RZ, 0x10, R54 ;  /* 0x00000010ff037819 */ /* 0x000fe20000011636 */
[----:B-1----:R-:W-:Y:S01]  /*16010*/  IMAD.MOV.U32 R73, RZ, RZ, R53 ;  /* 0x000000ffff497224 */ /* 0x002fe200078e0035 */
[----:B------:R-:W-:Y:S01]  /*16020*/  SHF.R.U32.HI R40, RZ, 0x8, R2 ;  /* 0x00000008ff287819 */ /* 0x000fe20000011602 */
[----:B------:R-:W-:Y:S01]  /*16030*/  IMAD.MOV.U32 R53, RZ, RZ, R70 ;  /* 0x000000ffff357224 */ /* 0x000fe200078e0046 */
[----:B------:R-:W-:Y:S01]  /*16040*/  LOP3.LUT R49, R187, UR18, R140, 0x96, !PT ;  /* 0x00000012bb317c12 */ /* 0x000fe2000f8e968c */
[----:B------:R-:W-:Y:S01]  /*16050*/  IMAD.MOV.U32 R70, RZ, RZ, R206 ;  /* 0x000000ffff467224 */ /* 0x000fe200078e00ce */
[----:B------:R-:W-:Y:S01]  /*16060*/  SHF.R.U32.HI R54, RZ, 0x18, R54 ;  /* 0x00000018ff367819 */ /* 0x000fe20000011636 */
[----:B------:R-:W-:Y:S01]  /*16070*/  IMAD.MOV.U32 R206, RZ, RZ, R168 ;  /* 0x000000ffffce7224 */ /* 0x000fe200078e00a8 */
[----:B------:R-:W-:Y:S01]  /*16080*/  PRMT R168, R41, 0x5410, R40 ;  /* 0x0000541029a87816 */ /* 0x000fe20000000028 */
[----:B------:R-:W-:Y:S01]  /*16090*/  IMAD.WIDE.U32 R40, R42, -0x2daee0ad, RZ ;  /* 0xd2511f532a287825 */ /* 0x000fe200078e00ff */
[----:B------:R-:W-:Y:S01]  /*160a0*/  LOP3.LUT R2, R3, 0xff, RZ, 0xc0, !PT ;  /* 0x000000ff03027812 */ /* 0x000fe200078ec0ff */
[----:B------:R1:W5:Y:S01]  /*160b0*/  MUFU.EX2 R140, R75 ;  /* 0x0000004b008c7308 */ /* 0x0003620000000800 */
[----:B---3--:R-:W-:Y:S01]  /*160c0*/  F2FP.BF16.F32.PACK_AB R50, R158, R159 ;  /* 0x0000009f9e32723e */ /* 0x008fe200000010ff */
[----:B------:R-:W-:Y:S01]  /*160d0*/  IMAD.MOV.U32 R77, RZ, RZ, R70 ;  /* 0x000000ffff4d7224 */ /* 0x000fe200078e0046 */
[----:B------:R-:W-:Y:S01]  /*160e0*/  LOP3.LUT R42, R41, UR17, R228, 0x96, !PT ;  /* 0x00000011292a7c12 */ /* 0x000fe2000f8e96e4 */
[----:B------:R-:W-:Y:S01]  /*160f0*/  IMAD.MOV.U32 R70, RZ, RZ, R80 ;  /* 0x000000ffff467224 */ /* 0x000fe200078e0050 */
[--C-:B------:R-:W-:Y:S01]  /*16100*/  HSET2.LE.AND R51, R169, R225.reuse, PT ;  /* 0x000000e1a9337233 */ /* 0x100fe20003803000 */
[----:B--2---:R-:W-:Y:S01]  /*16110*/  IMAD.MOV.U32 R74, RZ, RZ, R83 ;  /* 0x000000ffff4a7224 */ /* 0x004fe200078e0053 */
[----:B------:R-:W-:Y:S01]  /*16120*/  PRMT R83, R2, 0x5410, R54 ;  /* 0x0000541002537816 */ /* 0x000fe20000000036 */
[----:B------:R-:W-:Y:S01]  /*16130*/  IMAD.WIDE.U32 R2, R49, -0x2daee0ad, RZ ;  /* 0xd2511f5331027825 */ /* 0x000fe200078e00ff */
[--C-:B------:R-:W-:Y:S01]  /*16140*/  HSET2.LE.AND R69, R69, R225.reuse, PT ;  /* 0x000000e145457233 */ /* 0x100fe20003803000 */
[----:B------:R-:W-:Y:S01]  /*16150*/  MUFU.EX2 R104, R104 ;  /* 0x0000006800687308 */ /* 0x000fe20000000800 */
[--C-:B------:R-:W-:Y:S01]  /*16160*/  HSET2.LE.AND R65, R65, R225.reuse, PT ;  /* 0x000000e141417233 */ /* 0x100fe20003803000 */
[----:B------:R-:W-:Y:S01]  /*16170*/  IMAD.WIDE.U32 R42, R42, -0x326172a9, RZ ;  /* 0xcd9e8d572a2a7825 */ /* 0x000fe200078e00ff */
[----:B------:R-:W-:Y:S02]  /*16180*/  LOP3.LUT R40, R3, UR15, R40, 0x96, !PT ;  /* 0x0000000f03287c12 */ /* 0x000fe4000f8e9628 */
[--C-:B------:R-:W-:Y:S01]  /*16190*/  HSET2.LE.AND R68, R68, R225.reuse, PT ;  /* 0x000000e144447233 */ /* 0x100fe20003803000 */
[----:B------:R-:W-:Y:S01]  /*161a0*/  IMAD.MOV.U32 R187, RZ, RZ, R53 ;  /* 0x000000ffffbb7224 */ /* 0x000fe200078e0035 */
[----:B------:R-:W-:Y:S01]  /*161b0*/  LOP3.LUT R48, R43, UR16, R186, 0x96, !PT ;  /* 0x000000102b307c12 */ /* 0x000fe2000f8e96ba */
[----:B------:R-:W-:Y:S01]  /*161c0*/  IMAD.WIDE.U32 R40, R40, -0x326172a9, RZ ;  /* 0xcd9e8d5728287825 */ /* 0x000fe200078e00ff */
[--C-:B------:R-:W-:Y:S01]  /*161d0*/  HSET2.LE.AND R168, R168, R225.reuse, PT ;  /* 0x000000e1a8a87233 */ /* 0x100fe20003803000 */
[----:B------:R-:W2:Y:S01]  /*161e0*/  MUFU.EX2 R105, R105 ;  /* 0x0000006900697308 */ /* 0x000ea20000000800 */
[----:B------:R-:W-:Y:S01]  /*161f0*/  F2FP.BF16.F32.PACK_AB R169, R181, R118 ;  /* 0x00000076b5a9723e */ /* 0x000fe200000010ff */
[----:B------:R-:W-:Y:S01]  /*16200*/  IMAD.WIDE.U32 R48, R48, -0x2daee0ad, RZ ;  /* 0xd2511f5330307825 */ /* 0x000fe200078e00ff */
[----:B------:R-:W-:Y:S02]  /*16210*/  LOP3.LUT R42, R41, UR14, R42, 0x96, !PT ;  /* 0x0000000e292a7c12 */ /* 0x000fe4000f8e962a */
[--C-:B------:R-:W-:Y:S01]  /*16220*/  HSET2.LE.AND R171, R171, R225.reuse, PT ;  /* 0x000000e1abab7233 */ /* 0x100fe20003803000 */
[----:B------:R-:W-:Y:S01]  /*16230*/  IMAD.MOV.U32 R53, RZ, RZ, R58 ;  /* 0x000000ffff357224 */ /* 0x000fe200078e003a */
[----:B------:R-:W-:Y:S01]  /*16240*/  LOP3.LUT R2, R49, UR13, R2, 0x96, !PT ;  /* 0x0000000d31027c12 */ /* 0x000fe2000f8e9602 */
[----:B------:R-:W-:Y:S02]  /*16250*/  IMAD.WIDE.U32 R42, R42, -0x2daee0ad, RZ ;  /* 0xd2511f532a2a7825 */ /* 0x000fe400078e00ff */
[----:B------:R-:W-:Y:S02]  /*16260*/  MUFU.EX2 R114, R114 ;  /* 0x0000007200727308 */ /* 0x000fe40000000800 */
[----:B------:R-:W-:Y:S01]  /*16270*/  IMAD.WIDE.U32 R2, R2, -0x326172a9, RZ ;  /* 0xcd9e8d5702027825 */ /* 0x000fe200078e00ff */
[----:B------:R-:W-:Y:S03]  /*16280*/  LOP3.LUT R41, R43, UR5, R48, 0x96, !PT ;  /* 0x000000052b297c12 */ /* 0x000fe6000f8e9630 */
[----:B------:R-:W-:Y:S01]  /*16290*/  IMAD.MOV.U32 R58, RZ, RZ, R56 ;  /* 0x000000ffff3a7224 */ /* 0x000fe200078e0038 */
[----:B------:R-:W-:Y:S01]  /*162a0*/  LOP3.LUT R48, R3, UR12, R40, 0x96, !PT ;  /* 0x0000000c03307c12 */ /* 0x000fe2000f8e9628 */
[----:B------:R-:W-:Y:S02]  /*162b0*/  IMAD.WIDE.U32 R40, R41, -0x326172a9, RZ ;  /* 0xcd9e8d5729287825 */ /* 0x000fe400078e00ff */
[----:B------:R-:W3:Y:S02]  /*162c0*/  MUFU.EX2 R115, R115 ;  /* 0x0000007300737308 */ /* 0x000ee40000000800 */
[----:B------:R-:W-:Y:S01]  /*162d0*/  IMAD.MOV.U32 R56, RZ, RZ, R164 ;  /* 0x000000ffff387224 */ /* 0x000fe200078e00a4 */
[----:B------:R-:W-:Y:S01]  /*162e0*/  LOP3.LUT R2, R41, UR22, R2, 0x96, !PT ;  /* 0x0000001629027c12 */ /* 0x000fe2000f8e9602 */
[----:B------:R-:W-:Y:S03]  /*162f0*/  IMAD.WIDE.U32 R48, R48, -0x2daee0ad, RZ ;  /* 0xd2511f5330307825 */ /* 0x000fe600078e00ff */
[C---:B------:R-:W-:Y:S01]  /*16300*/  LOP3.LUT R3, R2.reuse, 0xffff, RZ, 0xc0, !PT ;  /* 0x0000ffff02037812 */ /* 0x040fe200078ec0ff */
[----:B-1----:R-:W-:Y:S01]  /*16310*/  IMAD.MOV.U32 R75, RZ, RZ, R71 ;  /* 0x000000ffff4b7224 */ /* 0x002fe200078e0047 */
[----:B------:R-:W-:Y:S01]  /*16320*/  LOP3.LUT R43, R2, 0xff, RZ, 0xc0, !PT ;  /* 0x000000ff022b7812 */ /* 0x000fe200078ec0ff */
[----:B------:R-:W-:Y:S01]  /*16330*/  IMAD.MOV.U32 R71, RZ, RZ, R59 ;  /* 0x000000ffff477224 */ /* 0x000fe200078e003b */
[----:B------:R-:W-:Y:S01]  /*16340*/  SHF.R.U32.HI R3, RZ, 0x8, R3 ;  /* 0x00000008ff037819 */ /* 0x000fe20000011603 */
[----:B------:R-:W-:Y:S01]  /*16350*/  IMAD.MOV.U32 R59, RZ, RZ, R57 ;  /* 0x000000ffff3b7224 */ /* 0x000fe200078e0039 */
[----:B------:R-:W-:Y:S01]  /*16360*/  MUFU.EX2 R100, R100 ;  /* 0x0000006400647308 */ /* 0x000fe20000000800 */
[----:B------:R-:W-:Y:S01]  /*16370*/  IMAD.MOV.U32 R57, RZ, RZ, R63 ;  /* 0x000000ffff397224 */ /* 0x000fe200078e003f */
[----:B------:R-:W-:Y:S01]  /*16380*/  PRMT R78, R43, 0x5410, R3 ;  /* 0x000054102b4e7816 */ /* 0x000fe20000000003 */
[----:B------:R-:W-:Y:S01]  /*16390*/  IMAD.MOV.U32 R186, RZ, RZ, R166 ;  /* 0x000000ffffba7224 */ /* 0x000fe200078e00a6 */
[----:B------:R-:W-:Y:S01]  /*163a0*/  SHF.R.U32.HI R3, RZ, 0x10, R2 ;  /* 0x00000010ff037819 */ /* 0x000fe20000011602 */
[----:B------:R-:W-:Y:S01]  /*163b0*/  IMAD.MOV.U32 R54, RZ, RZ, R76 ;  /* 0x000000ffff367224 */ /* 0x000fe200078e004c */
[----:B------:R-:W-:Y:S01]  /*163c0*/  SHF.R.U32.HI R43, RZ, 0x18, R2 ;  /* 0x00000018ff2b7819 */ /* 0x000fe20000011602 */
[----:B------:R-:W-:Y:S01]  /*163d0*/  IMAD.MOV.U32 R117, RZ, RZ, R186 ;  /* 0x000000ffff757224 */ /* 0x000fe200078e00ba */
[----:B------:R-:W-:Y:S01]  /*163e0*/  LOP3.LUT R2, R3, 0xff, RZ, 0xc0, !PT ;  /* 0x000000ff03027812 */ /* 0x000fe200078ec0ff */
[----:B------:R-:W-:Y:S01]  /*163f0*/  IMAD.MOV.U32 R186, RZ, RZ, R75 ;  /* 0x000000ffffba7224 */ /* 0x000fe200078e004b */
[----:B------:R-:W-:Y:S01]  /*16400*/  LOP3.LUT R3, R40, 0xff, RZ, 0xc0, !PT ;  /* 0x000000ff28037812 */ /* 0x000fe200078ec0ff */
[----:B------:R-:W-:Y:S01]  /*16410*/  IMAD.MOV.U32 R119, RZ, RZ, R187 ;  /* 0x000000ffff777224 */ /* 0x000fe200078e00bb */
[----:B------:R-:W-:Y:S01]  /*16420*/  PRMT R79, R2, 0x5410, R43 ;  /* 0x00005410024f7816 */ /* 0x000fe2000000002b */
[----:B------:R-:W-:Y:S01]  /*16430*/  IMAD.MOV.U32 R187, RZ, RZ, R54 ;  /* 0x000000ffffbb7224 */ /* 0x000fe200078e0036 */
[----:B------:R-:W-:Y:S01]  /*16440*/  LOP3.LUT R2, R40, 0xffff, RZ, 0xc0, !PT ;  /* 0x0000ffff28027812 */ /* 0x000fe200078ec0ff */
[----:B------:R-:W-:Y:S01]  /*16450*/  IMAD.MOV.U32 R75, RZ, RZ, R74 ;  /* 0x000000ffff4b7224 */ /* 0x000fe200078e004a */
[--C-:B------:R-:W-:Y:S01]  /*16460*/  HSET2.LE.AND R54, R175, R225.reuse, PT ;  /* 0x000000e1af367233 */ /* 0x100fe20003803000 */
[----:B------:R-:W-:Y:S01]  /*16470*/  IMAD.MOV.U32 R74, RZ, RZ, R73 ;  /* 0x000000ffff4a7224 */ /* 0x000fe200078e0049 */
[----:B------:R-:W-:Y:S01]  /*16480*/  SHF.R.U32.HI R2, RZ, 0x8, R2 ;  /* 0x00000008ff027819 */ /* 0x000fe20000011602 */
[----:B------:R-:W-:Y:S01]  /*16490*/  IMAD.MOV.U32 R175, RZ, RZ, R186 ;  /* 0x000000ffffaf7224 */ /* 0x000fe200078e00ba */
[--C-:B------:R-:W-:Y:S01]  /*164a0*/  HSET2.LE.AND R43, R183, R225.reuse, PT ;  /* 0x000000e1b72b7233 */ /* 0x100fe20003803000 */
[----:B------:R-:W-:Y:S01]  /*164b0*/  IMAD.MOV.U32 R186, RZ, RZ, R56 ;  /* 0x000000ffffba7224 */ /* 0x000fe200078e0038 */
[----:B------:R-:W-:Y:S01]  /*164c0*/  PRMT R80, R3, 0x5410, R2 ;  /* 0x0000541003507816 */ /* 0x000fe20000000002 */
        /* <DEDUP_REMOVED lines=14> */
[----:B------:R-:W-:Y:S01]  /*165b0*/  FADD.FTZ R75, R75, R132 ;  /* 0x000000844b4b7221 */ /* 0x000fe20000010000 */
[--C-:B------:R-:W-:Y:S01]  /*165c0*/  SHF.R.U32.HI R41, RZ, 0x10, R2.reuse ;  /* 0x00000010ff297819 */ /* 0x100fe20000011602 */
[----:B------:R-:W-:Y:S01]  /*165d0*/  IMAD.MOV.U32 R73, RZ, RZ, R55 ;  /* 0x000000ffff497224 */ /* 0x000fe200078e0037 */
[----:B------:R-:W-:Y:S01]  /*165e0*/  SHF.R.U32.HI R3, RZ, 0x18, R2 ;  /* 0x00000018ff037819 */ /* 0x000fe20000011602 */
[----:B------:R-:W1:Y:S01]  /*165f0*/  MUFU.EX2 R101, R101 ;  /* 0x0000006500657308 */ /* 0x000e620000000800 */
[----:B------:R-:W-:Y:S01]  /*16600*/  LOP3.LUT R2, R41, 0xff, RZ, 0xc0, !PT ;  /* 0x000000ff29027812 */ /* 0x000fe200078ec0ff */
        /* <DEDUP_REMOVED lines=8> */
[----:B------:R-:W-:Y:S01]  /*16690*/  MUFU.EX2 R106, R106 ;  /* 0x0000006a006a7308 */ /* 0x000fe20000000800 */
[----:B------:R-:W-:Y:S01]  /*166a0*/  LOP3.LUT R2, R2, 0xff, RZ, 0xc0, !PT ;  /* 0x000000ff02027812 */ /* 0x000fe200078ec0ff */
[----:B------:R-:W-:Y:S01]  /*166b0*/  FADD.FTZ R73, R73, R66 ;  /* 0x0000004249497221 */ /* 0x000fe20000010000 */
[----:B------:R-:W-:Y:S01]  /*166c0*/  LOP3.LUT R3, R48, 0xffff, RZ, 0xc0, !PT ;  /* 0x0000ffff30037812 */ /* 0x000fe200078ec0ff */
[----:B------:R-:W-:Y:S01]  /*166d0*/  IMAD.MOV.U32 R132, RZ, RZ, R138 ;  /* 0x000000ffff847224 */ /* 0x000fe200078e008a */
[----:B------:R-:W-:Y:S02]  /*166e0*/  PRMT R76, R2, 0x5410, R40 ;  /* 0x00005410024c7816 */ /* 0x000fe40000000028 */
[----:B------:R-:W-:Y:S03]  /*166f0*/  LOP3.LUT R40, R48, 0xff, RZ, 0xc0, !PT ;  /* 0x000000ff30287812 */ /* 0x000fe600078ec0ff */
[----:B------:R-:W1:Y:S01]  /*16700*/  MUFU.EX2 R107, R107 ;  /* 0x0000006b006b7308 */ /* 0x000e620000000800 */
[----:B------:R-:W-:Y:S02]  /*16710*/  SHF.R.U32.HI R3, RZ, 0x8, R3 ;  /* 0x00000008ff037819 */ /* 0x000fe40000011603 */
[----:B------:R-:W-:Y:S02]  /*16720*/  F2FP.BF16.F32.PACK_AB R2, R209, R208 ;  /* 0x000000d0d102723e */ /* 0x000fe400000010ff */
[----:B------:R-:W-:Y:S02]  /*16730*/  PRMT R166, R40, 0x5410, R3 ;  /* 0x0000541028a67816 */ /* 0x000fe40000000003 */
[----:B------:R-:W-:Y:S03]  /*16740*/  LOP3.LUT R42, R42, R2, RZ, 0xc0, !PT ;  /* 0x000000022a2a7212 */ /* 0x000fe600078ec0ff */
[----:B------:R-:W-:Y:S01]  /*16750*/  MUFU.EX2 R108, R108 ;  /* 0x0000006c006c7308 */ /* 0x000fe20000000800 */
[--C-:B------:R-:W-:Y:S02]  /*16760*/  HSET2.LE.AND R40, R60, R225.reuse, PT ;  /* 0x000000e13c287233 */ /* 0x100fe40003803000 */
[----:B------:R-:W-:Y:S02]  /*16770*/  F2FP.BF16.F32.PACK_AB R2, R198, R197 ;  /* 0x000000c5c602723e */ /* 0x000fe400000010ff */
[----:B------:R-:W-:Y:S02]  /*16780*/  F2FP.BF16.F32.PACK_AB R3, R196, R193 ;  /* 0x000000c1c403723e */ /* 0x000fe400000010ff */
[----:B------:R-:W-:Y:S03]  /*16790*/  LOP3.LUT R40, R40, R2, RZ, 0xc0, !PT ;  /* 0x0000000228287212 */ /* 0x000fe600078ec0ff */
[----:B------:R-:W1:Y:S01]  /*167a0*/  MUFU.EX2 R109, R109 ;  /* 0x0000006d006d7308 */ /* 0x000e620000000800 */
[----:B------:R-:W-:Y:S02]  /*167b0*/  LOP3.LUT R41, R41, R3, RZ, 0xc0, !PT ;  /* 0x0000000329297212 */ /* 0x000fe400078ec0ff */
[--C-:B------:R-:W-:Y:S01]  /*167c0*/  HSET2.LE.AND R53, R150, R225.reuse, PT ;  /* 0x000000e196357233 */ /* 0x100fe20003803000 */
[----:B------:R-:W-:Y:S01]  /*167d0*/  IMAD.MOV.U32 R150, RZ, RZ, R70 ;  /* 0x000000ffff967224 */ /* 0x000fe200078e0046 */
[--C-:B------:R-:W-:Y:S01]  /*167e0*/  HSET2.LE.AND R55, R176, R225.reuse, PT ;  /* 0x000000e1b0377233 */ /* 0x100fe20003803000 */
[----:B------:R-:W-:Y:S01]  /*167f0*/  IMAD.MOV.U32 R176, RZ, RZ, R119 ;  /* 0x000000ffffb07224 */ /* 0x000fe200078e0077 */
[----:B------:R-:W-:Y:S01]  /*16800*/  F2FP.BF16.F32.PACK_AB R2, R192, R191 ;  /* 0x000000bfc002723e */ /* 0x000fe200000010ff */
[----:B------:R-:W-:Y:S01]  /*16810*/  IMAD.MOV.U32 R119, RZ, RZ, R170 ;  /* 0x000000ffff777224 */ /* 0x000fe200078e00aa */
[----:B------:R-:W-:Y:S01]  /*16820*/  F2FP.BF16.F32.PACK_AB R3, R184, R178 ;  /* 0x000000b2b803723e */ /* 0x000fe200000010ff */
[----:B------:R-:W-:Y:S01]  /*16830*/  IMAD.MOV.U32 R170, RZ, RZ, R62 ;  /* 0x000000ffffaa7224 */ /* 0x000fe200078e003e */
[----:B------:R-:W-:Y:S02]  /*16840*/  LOP3.LUT R55, R55, R2, RZ, 0xc0, !PT ;  /* 0x0000000237377212 */ /* 0x000fe400078ec0ff */
[----:B------:R-:W-:Y:S02]  /*16850*/  LOP3.LUT R52, R52, R3, RZ, 0xc0, !PT ;  /* 0x0000000334347212 */ /* 0x000fe400078ec0ff */
[--C-:B------:R-:W-:Y:S02]  /*16860*/  SHF.R.U32.HI R49, RZ, 0x10, R48.reuse ;  /* 0x00000010ff317819 */ /* 0x100fe40000011630 */
[--C-:B------:R-:W-:Y:S01]  /*16870*/  HSET2.LE.AND R62, R160, R225.reuse, PT ;  /* 0x000000e1a03e7233 */ /* 0x100fe20003803000 */
[----:B------:R-:W-:Y:S01]  /*16880*/  IMAD.MOV.U32 R160, RZ, RZ, R77 ;  /* 0x000000ffffa07224 */ /* 0x000fe200078e004d */
[--C-:B------:R-:W-:Y:S02]  /*16890*/  HSET2.LE.AND R63, R153, R225.reuse, PT ;  /* 0x000000e1993f7233 */ /* 0x100fe40003803000 */
[----:B------:R-:W-:Y:S01]  /*168a0*/  SHF.R.U32.HI R48, RZ, 0x18, R48 ;  /* 0x00000018ff307819 */ /* 0x000fe20000011630 */
[----:B------:R-:W-:Y:S01]  /*168b0*/  IMAD.MOV.U32 R153, RZ, RZ, R160 ;  /* 0x000000ffff997224 */ /* 0x000fe200078e00a0 */
[----:B------:R-:W-:Y:S01]  /*168c0*/  F2FP.BF16.F32.PACK_AB R2, R189, R190 ;  /* 0x000000bebd02723e */ /* 0x000fe200000010ff */
[----:B------:R-:W-:Y:S01]  /*168d0*/  IMAD.MOV.U32 R160, RZ, RZ, R74 ;  /* 0x000000ffffa07224 */ /* 0x000fe200078e004a */
[----:B------:R-:W-:Y:S01]  /*168e0*/  F2FP.BF16.F32.PACK_AB R3, R188, R185 ;  /* 0x000000b9bc03723e */ /* 0x000fe200000010ff */
[----:B------:R-:W-:Y:S01]  /*168f0*/  FADD.FTZ R74, R252, R64 ;  /* 0x00000040fc4a7221 */ /* 0x000fe20000010000 */
[--C-:B------:R-:W-:Y:S02]  /*16900*/  HSET2.LE.AND R60, R149, R225.reuse, PT ;  /* 0x000000e1953c7233 */ /* 0x100fe40003803000 */
[----:B------:R-:W-:Y:S02]  /*16910*/  LOP3.LUT R62, R62, R2, RZ, 0xc0, !PT ;  /* 0x000000023e3e7212 */ /* 0x000fe400078ec0ff */
[----:B------:R-:W-:Y:S02]  /*16920*/  LOP3.LUT R63, R63, R3, RZ, 0xc0, !PT ;  /* 0x000000033f3f7212 */ /* 0x000fe400078ec0ff */
[--C-:B------:R-:W-:Y:S02]  /*16930*/  HSET2.LE.AND R61, R156, R225.reuse, PT ;  /* 0x000000e19c3d7233 */ /* 0x100fe40003803000 */
[--C-:B------:R-:W-:Y:S02]  /*16940*/  HSET2.LE.AND R3, R161, R225.reuse, PT ;  /* 0x000000e1a1037233 */ /* 0x100fe40003803000 */
[----:B------:R-:W-:Y:S02]  /*16950*/  F2FP.BF16.F32.PACK_AB R2, R162, R163 ;  /* 0x000000a3a202723e */ /* 0x000fe400000010ff */
[--C-:B------:R-:W-:Y:S02]  /*16960*/  HSET2.LE.AND R70, R148, R225.reuse, PT ;  /* 0x000000e194467233 */ /* 0x100fe40003803000 */
[----:B------:R-:W-:Y:S02]  /*16970*/  LOP3.LUT R61, R61, R2, RZ, 0xc0, !PT ;  /* 0x000000023d3d7212 */ /* 0x000fe400078ec0ff */
[----:B------:R-:W-:Y:S02]  /*16980*/  LOP3.LUT R50, R3, R50, RZ, 0xc0, !PT ;  /* 0x0000003203327212 */ /* 0x000fe400078ec0ff */
[----:B-----5:R-:W-:Y:S02]  /*16990*/  F2FP.BF16.F32.PACK_AB R2, R141, R144 ;  /* 0x000000908d02723e */ /* 0x020fe400000010ff */
[----:B------:R-:W-:Y:S02]  /*169a0*/  F2FP.BF16.F32.PACK_AB R3, R140, R134 ;  /* 0x000000868c03723e */ /* 0x000fe400000010ff */
[----:B------:R-:W-:Y:S02]  /*169b0*/  F2FP.BF16.F32.PACK_AB R64, R85, R84 ;  /* 0x000000545540723e */ /* 0x000fe400000010ff */
[--C-:B------:R-:W-:Y:S02]  /*169c0*/  HSET2.LE.AND R66, R146, R225.reuse, PT ;  /* 0x000000e192427233 */ /* 0x100fe40003803000 */
[--C-:B------:R-:W-:Y:S02]  /*169d0*/  HSET2.LE.AND R164, R164, R225.reuse, PT ;  /* 0x000000e1a4a47233 */ /* 0x100fe40003803000 */
[--C-:B------:R-:W-:Y:S02]  /*169e0*/  HSET2.LE.AND R165, R165, R225.reuse, PT ;  /* 0x000000e1a5a57233 */ /* 0x100fe40003803000 */
[--C-:B------:R-:W-:Y:S01]  /*169f0*/  HSET2.LE.AND R166, R166, R225.reuse, PT ;  /* 0x000000e1a6a67233 */ /* 0x100fe20003803000 */
[----:B----4-:R-:W-:Y:S01]  /*16a00*/  FFMA.FTZ R72, R0, R72, R247 ;  /* 0x0000004800487223 */ /* 0x010fe200000100f7 */
[----:B------:R-:W-:Y:S01]  /*16a10*/  IMAD.MOV.U32 R247, RZ, RZ, R58 ;  /* 0x000000fffff77224 */ /* 0x000fe200078e003a */
[----:B------:R-:W-:Y:S01]  /*16a20*/  F2FP.BF16.F32.PACK_AB R0, R207, R204 ;  /* 0x000000cccf00723e */ /* 0x000fe200000010ff */
[----:B------:R-:W4:Y:S01]  /*16a30*/  LDSM.16.MT88.4 R56, [R214+0x4c00] ;  /* 0x004c0000d638783b */ /* 0x000f220000004200 */
[----:B------:R-:W-:Y:S01]  /*16a40*/  FADD.FTZ R72, R153, R72 ;  /* 0x0000004899487221 */ /* 0x000fe20000010000 */
[----:B------:R-:W-:Y:S01]  /*16a50*/  IMAD.MOV.U32 R153, RZ, RZ, R71 ;  /* 0x000000ffff997224 */ /* 0x000fe200078e0047 */
[----:B------:R-:W-:Y:S02]  /*16a60*/  LOP3.LUT R43, R43, R0, RZ, 0xc0, !PT ;  /* 0x000000002b2b7212 */ /* 0x000fe400078ec0ff */
[----:B------:R-:W-:Y:S02]  /*16a70*/  F2FP.BF16.F32.PACK_AB R0, R194, R195 ;  /* 0x000000c3c200723e */ /* 0x000fe400000010ff */
[--C-:B------:R-:W-:Y:S02]  /*16a80*/  HSET2.LE.AND R71, R147, R225.reuse, PT ;  /* 0x000000e193477233 */ /* 0x100fe40003803000 */
[----:B------:R-:W-:Y:S01]  /*16a90*/  LOP3.LUT R54, R54, R0, RZ, 0xc0, !PT ;  /* 0x0000000036367212 */ /* 0x000fe200078ec0ff */
[-C--:B------:R-:W-:Y:S05]  /*16aa0*/  HMMA.16816.F32.BF16 R4, R40, R44.reuse, R4 ;  /* 0x0000002c2804723c */ /* 0x080fea0000041804 */
[----:B------:R-:W-:Y:S06]  /*16ab0*/  F2FP.BF16.F32.PACK_AB R0, R174, R177 ;  /* 0x000000b1ae00723e */ /* 0x000fec00000010ff */
[----:B------:R-:W-:Y:S02]  /*16ac0*/  LOP3.LUT R53, R53, R0, RZ, 0xc0, !PT ;  /* 0x0000000035357212 */ /* 0x000fe400078ec0ff */
[----:B------:R-:W-:Y:S02]  /*16ad0*/  LOP3.LUT R0, R49, 0xff, RZ, 0xc0, !PT ;  /* 0x000000ff31007812 */ /* 0x000fe400078ec0ff */
[--C-:B------:R-:W-:Y:S02]  /*16ae0*/  HSET2.LE.AND R49, R151, R225.reuse, PT ;  /* 0x000000e197317233 */ /* 0x100fe40003803000 */
[----:B------:R-:W-:Y:S01]  /*16af0*/  PRMT R77, R0, 0x5410, R48 ;  /* 0x00005410004d7816 */ /* 0x000fe20000000030 */
[C---:B------:R-:W-:Y:S04]  /*16b00*/  HMMA.16816.F32.BF16 R8, R52.reuse, R44, R8 ;  /* 0x0000002c3408723c */ /* 0x040fe80000041808 */
[----:B------:R-:W-:Y:S02]  /*16b10*/  LOP3.LUT R49, R49, R3, RZ, 0xc0, !PT ;  /* 0x0000000331317212 */ /* 0x000fe400078ec0ff */
[-C--:B------:R-:W-:Y:S05]  /*16b20*/  HMMA.16816.F32.BF16 R12, R52, R46.reuse, R12 ;  /* 0x0000002e340c723c */ /* 0x080fea000004180c */
[----:B------:R-:W-:Y:S01]  /*16b30*/  F2FP.BF16.F32.PACK_AB R0, R172, R173 ;  /* 0x000000adac00723e */ /* 0x000fe200000010ff */
[C---:B------:R-:W-:Y:S01]  /*16b40*/  HMMA.16816.F32.BF16 R16, R40.reuse, R46, R16 ;  /* 0x0000002e2810723c */ /* 0x040fe20000041810 */
[----:B------:R-:W5:Y:S04]  /*16b50*/  LDSM.16.MT88.4 R44, [R214+0x5000] ;  /* 0x00500000d62c783b */ /* 0x000f680000004200 */
[----:B------:R-:W-:Y:S01]  /*16b60*/  LOP3.LUT R60, R60, R0, RZ, 0xc0, !PT ;  /* 0x000000003c3c7212 */ /* 0x000fe200078ec0ff */
[-C--:B----4-:R-:W-:Y:S05]  /*16b70*/  HMMA.16816.F32.BF16 R20, R40, R56.reuse, R20 ;  /* 0x000000382814723c */ /* 0x090fea0000041814 */
[--C-:B------:R-:W-:Y:S01]  /*16b80*/  HSET2.LE.AND R48, R152, R225.reuse, PT ;  /* 0x000000e198307233 */ /* 0x100fe20003803000 */
[C---:B------:R-:W-:Y:S05]  /*16b90*/  HMMA.16816.F32.BF16 R24, R52.reuse, R56, R24 ;  /* 0x000000383418723c */ /* 0x040fea0000041818 */
[----:B------:R-:W-:Y:S01]  /*16ba0*/  LOP3.LUT R48, R48, R2, RZ, 0xc0, !PT ;  /* 0x0000000230307212 */ /* 0x000fe200078ec0ff */
[-C--:B------:R-:W-:Y:S05]  /*16bb0*/  HMMA.16816.F32.BF16 R32, R52, R58.reuse, R32 ;  /* 0x0000003a3420723c */ /* 0x080fea0000041820 */
[----:B------:R-:W-:Y:S01]  /*16bc0*/  F2FP.BF16.F32.PACK_AB R0, R154, R155 ;  /* 0x0000009b9a00723e */ /* 0x000fe200000010ff */
[----:B------:R-:W-:Y:S01]  /*16bd0*/  HMMA.16816.F32.BF16 R28, R40, R58, R28 ;  /* 0x0000003a281c723c */ /* 0x000fe2000004181c */
[----:B------:R-:W4:Y:S04]  /*16be0*/  LDSM.16.MT88.4 R40, [R213+0x5400] ;  /* 0x00540000d528783b */ /* 0x000f280000004200 */
[----:B------:R-:W-:Y:S01]  /*16bf0*/  LOP3.LUT R51, R51, R0, RZ, 0xc0, !PT ;  /* 0x0000000033337212 */ /* 0x000fe200078ec0ff */
[-C--:B------:R-:W-:Y:S05]  /*16c00*/  HMMA.16816.F32.BF16 R4, R60, R36.reuse, R4 ;  /* 0x000000243c04723c */ /* 0x080fea0000041804 */
[----:B------:R-:W-:Y:S01]  /*16c10*/  F2FP.BF16.F32.PACK_AB R2, R99, R98 ;  /* 0x000000626302723e */ /* 0x000fe200000010ff */
[C---:B------:R-:W-:Y:S05]  /*16c20*/  HMMA.16816.F32.BF16 R8, R48.reuse, R36, R8 ;  /* 0x000000243008723c */ /* 0x040fea0000041808 */
[--C-:B------:R-:W-:Y:S01]  /*16c30*/  HSET2.LE.AND R3, R143, R225.reuse, PT ;  /* 0x000000e18f037233 */ /* 0x100fe20003803000 */
[-C--:B------:R-:W-:Y:S05]  /*16c40*/  HMMA.16816.F32.BF16 R12, R48, R38.reuse, R12 ;  /* 0x00000026300c723c */ /* 0x080fea000004180c */
[----:B------:R-:W-:Y:S01]  /*16c50*/  LOP3.LUT R67, R67, R2, RZ, 0xc0, !PT ;  /* 0x0000000243437212 */ /* 0x000fe200078ec0ff */
[C---:B------:R-:W-:Y:S05]  /*16c60*/  HMMA.16816.F32.BF16 R16, R60.reuse, R38, R16 ;  /* 0x000000263c10723c */ /* 0x040fea0000041810 */
[----:B------:R-:W-:Y:S01]  /*16c70*/  F2FP.BF16.F32.PACK_AB R2, R93, R92 ;  /* 0x0000005c5d02723e */ /* 0x000fe200000010ff */
[-C--:B-----5:R-:W-:Y:S05]  /*16c80*/  HMMA.16816.F32.BF16 R20, R60, R44.reuse, R20 ;  /* 0x0000002c3c14723c */ /* 0x0a0fea0000041814 */
[----:B------:R-:W-:Y:S01]  /*16c90*/  LOP3.LUT R64, R3, R64, RZ, 0xc0, !PT ;  /* 0x0000004003407212 */ /* 0x000fe200078ec0ff */
        /* <DEDUP_REMOVED lines=8> */
[----:B------:R-:W-:Y:S03]  /*16d20*/  LDSM.16.MT88.4 R148, [R213+0x5c00] ;  /* 0x005c0000d594783b */ /* 0x000fe60000004200 */
[--C-:B------:R-:W-:Y:S01]  /*16d30*/  HSET2.LE.AND R54, R142, R225.reuse, PT ;  /* 0x000000e18e367233 */ /* 0x100fe20003803000 */
[----:B------:R-:W-:Y:S01]  /*16d40*/  FADD.FTZ R36, R175, R58 ;  /* 0x0000003aaf247221 */ /* 0x000fe20000010000 */
[----:B------:R-:W-:Y:S02]  /*16d50*/  F2FP.BF16.F32.PACK_AB R0, R97, R96 ;  /* 0x000000606100723e */ /* 0x000fe400000010ff */
[----:B------:R-:W-:Y:S02]  /*16d60*/  F2FP.BF16.F32.PACK_AB R3, R113, R112 ;  /* 0x000000707103723e */ /* 0x000fe400000010ff */
[----:B------:R-:W-:Y:S02]  /*16d70*/  LOP3.LUT R69, R69, R2, RZ, 0xc0, !PT ;  /* 0x0000000245457212 */ /* 0x000fe400078ec0ff */
[--C-:B------:R-:W-:Y:S02]  /*16d80*/  HSET2.LE.AND R53, R81, R225.reuse, PT ;  /* 0x000000e151357233 */ /* 0x100fe40003803000 */
[----:B------:R-:W-:Y:S02]  /*16d90*/  F2FP.BF16.F32.PACK_AB R2, R103, R102 ;  /* 0x000000666702723e */ /* 0x000fe400000010ff */
[----:B------:R-:W-:Y:S02]  /*16da0*/  LOP3.LUT R66, R66, R0, RZ, 0xc0, !PT ;  /* 0x0000000042427212 */ /* 0x000fe400078ec0ff */
[----:B------:R-:W-:Y:S02]  /*16db0*/  LOP3.LUT R54, R54, R3, RZ, 0xc0, !PT ;  /* 0x0000000336367212 */ /* 0x000fe400078ec0ff */
[--C-:B------:R-:W-:Y:S02]  /*16dc0*/  HSET2.LE.AND R56, R78, R225.reuse, PT ;  /* 0x000000e14e387233 */ /* 0x100fe40003803000 */
[----:B------:R-:W-:Y:S02]  /*16dd0*/  F2FP.BF16.F32.PACK_AB R0, R87, R86 ;  /* 0x000000565700723e */ /* 0x000fe400000010ff */
[----:B--2---:R-:W-:Y:S02]  /*16de0*/  F2FP.BF16.F32.PACK_AB R3, R105, R104 ;  /* 0x000000686903723e */ /* 0x004fe400000010ff */
[----:B------:R-:W-:Y:S01]  /*16df0*/  LOP3.LUT R53, R53, R2, RZ, 0xc0, !PT ;  /* 0x0000000235357212 */ /* 0x000fe200078ec0ff */
[----:B------:R-:W-:Y:S01]  /*16e00*/  FADD.FTZ R2, R160, R74 ;  /* 0x0000004aa0027221 */ /* 0x000fe20000010000 */
[--C-:B------:R-:W-:Y:S01]  /*16e10*/  HSET2.LE.AND R55, R135, R225.reuse, PT ;  /* 0x000000e187377233 */ /* 0x100fe20003803000 */
[----:B------:R-:W-:Y:S01]  /*16e20*/  IMAD.MOV.U32 R135, RZ, RZ, R133 ;  /* 0x000000ffff877224 */ /* 0x000fe200078e0085 */
[----:B------:R-:W-:Y:S02]  /*16e30*/  LOP3.LUT R65, R65, R0, RZ, 0xc0, !PT ;  /* 0x0000000041417212 */ /* 0x000fe400078ec0ff */
[----:B------:R-:W-:Y:S01]  /*16e40*/  LOP3.LUT R56, R56, R3, RZ, 0xc0, !PT ;  /* 0x0000000338387212 */ /* 0x000fe200078ec0ff */
[----:B------:R-:W-:Y:S01]  /*16e50*/  FADD.FTZ R3, R153, R73 ;  /* 0x0000004999037221 */ /* 0x000fe20000010000 */
[----:B---3--:R-:W-:Y:S01]  /*16e60*/  F2FP.BF16.F32.PACK_AB R52, R115, R114 ;  /* 0x000000727334723e */ /* 0x008fe200000010ff */
[----:B------:R-:W-:Y:S01]  /*16e70*/  FADD.FTZ R73, R183, R2 ;  /* 0x00000002b7497221 */ /* 0x000fe20000010000 */
[----:B------:R-:W-:Y:S01]  /*16e80*/  F2FP.BF16.F32.PACK_AB R0, R89, R88 ;  /* 0x000000585900723e */ /* 0x000fe200000010ff */
[-C--:B----4-:R-:W-:Y:S05]  /*16e90*/  HMMA.16816.F32.BF16 R4, R64, R40.reuse, R4 ;  /* 0x000000284004723c */ /* 0x090fea0000041804 */
[--C-:B------:R-:W-:Y:S01]  /*16ea0*/  HSET2.LE.AND R2, R76, R225.reuse, PT ;  /* 0x000000e14c027233 */ /* 0x100fe20003803000 */
[----:B------:R-:W-:Y:S01]  /*16eb0*/  FADD.FTZ R74, R157, R3 ;  /* 0x000000039d4a7221 */ /* 0x000fe20000010000 */
[----:B------:R-:W-:Y:S01]  /*16ec0*/  LOP3.LUT R55, R55, R52, RZ, 0xc0, !PT ;  /* 0x0000003437377212 */ /* 0x000fe200078ec0ff */
[----:B------:R-:W-:Y:S03]  /*16ed0*/  FADD.FTZ R44, R251, R73 ;  /* 0x00000049fb2c7221 */ /* 0x000fe60000010000 */
[----:B------:R-:W-:Y:S01]  /*16ee0*/  F2FP.BF16.F32.PACK_AB R59, R111, R110 ;  /* 0x0000006e6f3b723e */ /* 0x000fe200000010ff */
[----:B------:R-:W-:Y:S01]  /*16ef0*/  IMAD.MOV.U32 R76, RZ, RZ, R133 ;  /* 0x000000ffff4c7224 */ /* 0x000fe200078e0085 */
[----:B------:R-:W-:Y:S01]  /*16f00*/  LOP3.LUT R68, R68, R0, RZ, 0xc0, !PT ;  /* 0x0000000044447212 */ /* 0x000fe200078ec0ff */
[----:B------:R-:W-:Y:S01]  /*16f10*/  IMAD.MOV.U32 R133, RZ, RZ, R137 ;  /* 0x000000ffff857224 */ /* 0x000fe200078e0089 */
[--C-:B------:R-:W-:Y:S02]  /*16f20*/  HSET2.LE.AND R52, R82, R225.reuse, PT ;  /* 0x000000e152347233 */ /* 0x100fe40003803000 */
[----:B-1----:R-:W-:Y:S02]  /*16f30*/  F2FP.BF16.F32.PACK_AB R0, R101, R100 ;  /* 0x000000646500723e */ /* 0x002fe400000010ff */
[----:B------:R-:W-:Y:S01]  /*16f40*/  LOP3.LUT R59, R2, R59, RZ, 0xc0, !PT ;  /* 0x0000003b023b7212 */ /* 0x000fe200078ec0ff */
[C---:B------:R-:W-:Y:S04]  /*16f50*/  HMMA.16816.F32.BF16 R8, R68.reuse, R40, R8 ;  /* 0x000000284408723c */ /* 0x040fe80000041808 */
[----:B------:R-:W-:Y:S01]  /*16f60*/  FADD.FTZ R2, R247, R36 ;  /* 0x00000024f7027221 */ /* 0x000fe20000010000 */
[----:B------:R-:W-:Y:S01]  /*16f70*/  LOP3.LUT R52, R52, R0, RZ, 0xc0, !PT ;  /* 0x0000000034347212 */ /* 0x000fe200078ec0ff */
[-C--:B------:R-:W-:Y:S01]  /*16f80*/  HMMA.16816.F32.BF16 R12, R68, R42.reuse, R12 ;  /* 0x0000002a440c723c */ /* 0x080fe2000004180c */
[----:B------:R-:W1:Y:S04]  /*16f90*/  LDSM.16.MT88.4 R36, [R214+0x5400] ;  /* 0x00540000d624783b */ /* 0x000e680000004200 */
[--C-:B------:R-:W-:Y:S01]  /*16fa0*/  HSET2.LE.AND R57, R79, R225.reuse, PT ;  /* 0x000000e14f397233 */ /* 0x100fe20003803000 */
[C---:B------:R-:W-:Y:S05]  /*16fb0*/  HMMA.16816.F32.BF16 R16, R64.reuse, R42, R16 ;  /* 0x0000002a4010723c */ /* 0x040fea0000041810 */
[----:B------:R-:W-:Y:S01]  /*16fc0*/  F2FP.BF16.F32.PACK_AB R0, R107, R106 ;  /* 0x0000006a6b00723e */ /* 0x000fe200000010ff */
[----:B------:R-:W-:Y:S01]  /*16fd0*/  FADD.FTZ R48, R127, R2 ;  /* 0x000000027f307221 */ /* 0x000fe20000010000 */
[--C-:B------:R-:W-:Y:S04]  /*16fe0*/  HSET2.LE.AND R3, R145, R225.reuse, PT ;  /* 0x000000e191037233 */ /* 0x100fe80003803000 */
[----:B------:R-:W-:Y:S01]  /*16ff0*/  LOP3.LUT R57, R57, R0, RZ, 0xc0, !PT ;  /* 0x0000000039397212 */ /* 0x000fe200078ec0ff */
[----:B------:R-:W-:Y:S01]  /*17000*/  FADD.FTZ R0, R176, R72 ;  /* 0x00000048b0007221 */ /* 0x000fe20000010000 */
[----:B------:R-:W-:Y:S01]  /*17010*/  F2FP.BF16.F32.PACK_AB R2, R182, R116 ;  /* 0x00000074b602723e */ /* 0x000fe200000010ff */
[----:B------:R-:W-:Y:S01]  /*17020*/  FADD.FTZ R40, R117, R48 ;  /* 0x0000003075287221 */ /* 0x000fe20000010000 */
[----:B------:R-:W-:Y:S01]  /*17030*/  F2FP.BF16.F32.PACK_AB R58, R109, R108 ;  /* 0x0000006c6d3a723e */ /* 0x000fe200000010ff */
[----:B------:R-:W-:Y:S01]  /*17040*/  FADD.FTZ R72, R119, R0 ;  /* 0x0000000077487221 */ /* 0x000fe20000010000 */
[----:B------:R-:W-:Y:S01]  /*17050*/  IMAD.MOV.U32 R119, RZ, RZ, R170 ;  /* 0x000000ffff777224 */ /* 0x000fe200078e00aa */
[----:B------:R-:W-:Y:S01]  /*17060*/  F2FP.BF16.F32.PACK_AB R170, R129, R128 ;  /* 0x0000008081aa723e */ /* 0x000fe200000010ff */
[----:B------:R-:W-:Y:S01]  /*17070*/  FADD.FTZ R50, R206, R40 ;  /* 0x00000028ce327221 */ /* 0x000fe20000010000 */
[----:B------:R-:W-:Y:S01]  /*17080*/  FADD.FTZ R45, R249, R72 ;  /* 0x00000048f92d7221 */ /* 0x000fe20000010000 */
[--C-:B------:R-:W-:Y:S02]  /*17090*/  HSET2.LE.AND R0, R80, R225.reuse, PT ;  /* 0x000000e150007233 */ /* 0x100fe40003803000 */
[----:B------:R-:W-:Y:S02]  /*170a0*/  LOP3.LUT R170, R3, R170, RZ, 0xc0, !PT ;  /* 0x000000aa03aa7212 */ /* 0x000fe400078ec0ff */
[--C-:B------:R-:W-:Y:S02]  /*170b0*/  HSET2.LE.AND R3, R83, R225.reuse, PT ;  /* 0x000000e153037233 */ /* 0x100fe40003803000 */
[----:B------:R-:W-:Y:S01]  /*170c0*/  LOP3.LUT R168, R168, R2, RZ, 0xc0, !PT ;  /* 0x00000002a8a87212 */ /* 0x000fe200078ec0ff */
[----:B------:R-:W-:Y:S01]  /*170d0*/  FADD.FTZ R2, R250, R45 ;  /* 0x0000002dfa027221 */ /* 0x000fe20000010000 */
[----:B------:R-:W-:Y:S01]  /*170e0*/  LOP3.LUT R58, R0, R58, RZ, 0xc0, !PT ;  /* 0x0000003a003a7212 */ /* 0x000fe200078ec0ff */
[----:B------:R-:W-:Y:S01]  /*170f0*/  FADD.FTZ R0, R179, R74 ;  /* 0x0000004ab3007221 */ /* 0x000fe20000010000 */
[----:B------:R-:W-:Y:S01]  /*17100*/  LOP3.LUT R169, R3, R169, RZ, 0xc0, !PT ;  /* 0x000000a903a97212 */ /* 0x000fe200078ec0ff */
[----:B------:R-:W-:Y:S01]  /*17110*/  FADD.FTZ R3, R119, R44 ;  /* 0x0000002c77037221 */ /* 0x000fe20000010000 */
[----:B------:R-:W-:Y:S01]  /*17120*/  HSET2.LE.AND R40, R77, R225, PT ;  /* 0x000000e14d287233 */ /* 0x000fe20003803000 */
[----:B------:R-:W2:Y:S01]  /*17130*/  LDSM.16.MT88.4 R44, [R213+0x5800] ;  /* 0x00580000d52c783b */ /* 0x000ea20000004200 */
[-C--:B-1----:R-:W-:Y:S03]  /*17140*/  HMMA.16816.F32.BF16 R20, R64, R36.reuse, R20 ;  /* 0x000000244014723c */ /* 0x082fe60000041814 */
[----:B------:R-:W-:Y:S01]  /*17150*/  FADD.FTZ R49, R125, R0 ;  /* 0x000000007d317221 */ /* 0x000fe20000010000 */
[----:B------:R-:W-:Y:S01]  /*17160*/  F2FP.BF16.F32.PACK_AB R0, R131, R130 ;  /* 0x000000828300723e */ /* 0x000fe200000010ff */
[----:B------:R-:W-:Y:S01]  /*17170*/  FADD.FTZ R41, R187, R3 ;  /* 0x00000003bb297221 */ /* 0x000fe20000010000 */
[C---:B------:R-:W-:Y:S05]  /*17180*/  HMMA.16816.F32.BF16 R24, R68.reuse, R36, R24 ;  /* 0x000000244418723c */ /* 0x040fea0000041818 */
[----:B------:R-:W-:Y:S01]  /*17190*/  LOP3.LUT R171, R171, R0, RZ, 0xc0, !PT ;  /* 0x00000000abab7212 */ /* 0x000fe200078ec0ff */
[-C--:B------:R-:W-:Y:S05]  /*171a0*/  HMMA.16816.F32.BF16 R32, R68, R38.reuse, R32 ;  /* 0x000000264420723c */ /* 0x080fea0000041820 */
[----:B------:R-:W-:Y:S01]  /*171b0*/  FADD.FTZ R0, R186, R49 ;  /* 0x00000031ba007221 */ /* 0x000fe20000010000 */
[----:B------:R-:W-:Y:S05]  /*171c0*/  HMMA.16816.F32.BF16 R28, R64, R38, R28 ;  /* 0x00000026401c723c */ /* 0x000fea000004181c */
[----:B------:R-:W-:Y:S01]  /*171d0*/  FADD.FTZ R49, R167, R0 ;  /* 0x00000000a7317221 */ /* 0x000fe20000010000 */
[----:B------:R-:W-:Y:S01]  /*171e0*/  F2FP.BF16.F32.PACK_AB R0, R121, R120 ;  /* 0x000000787900723e */ /* 0x000fe200000010ff */
[----:B------:R-:W-:Y:S01]  /*171f0*/  FADD.FTZ R48, R248, R2 ;  /* 0x00000002f8307221 */ /* 0x000fe20000010000 */
[----:B------:R-:W-:Y:S03]  /*17200*/  F2FP.BF16.F32.PACK_AB R167, R139, R126 ;  /* 0x0000007e8ba7723e */ /* 0x000fe600000010ff */
[----:B------:R-:W-:Y:S01]  /*17210*/  LOP3.LUT R164, R164, R0, RZ, 0xc0, !PT ;  /* 0x00000000a4a47212 */ /* 0x000fe200078ec0ff */
[----:B------:R-:W-:Y:S01]  /*17220*/  FADD.FTZ R0, R203, R41 ;  /* 0x00000029cb007221 */ /* 0x000fe20000010000 */
[----:B------:R-:W-:Y:S01]  /*17230*/  LOP3.LUT R167, R40, R167, RZ, 0xc0, !PT ;  /* 0x000000a728a77212 */ /* 0x000fe200078ec0ff */
[----:B------:R-:W-:Y:S01]  /*17240*/  FADD.FTZ R36, R237, R49 ;  /* 0x00000031ed247221 */ /* 0x000fe20000010000 */
[----:B------:R-:W1:Y:S01]  /*17250*/  LDSM.16.MT88.4 R40, [R214+0x5800] ;  /* 0x00580000d628783b */ /* 0x000e620000004200 */
[----:B------:R-:W-:Y:S01]  /*17260*/  F2FP.BF16.F32.PACK_AB R2, R123, R122 ;  /* 0x0000007a7b02723e */ /* 0x000fe200000010ff */
[----:B------:R-:W-:Y:S01]  /*17270*/  FADD.FTZ R0, R202, R0 ;  /* 0x00000000ca007221 */ /* 0x000fe20000010000 */
[----:B------:R-:W-:Y:S01]  /*17280*/  F2FP.BF16.F32.PACK_AB R3, R180, R124 ;  /* 0x0000007cb403723e */ /* 0x000fe200000010ff */
[----:B------:R-:W-:Y:S01]  /*17290*/  FADD.FTZ R36, R239, R36 ;  /* 0x00000024ef247221 */ /* 0x000fe20000010000 */
[----:B------:R-:W-:Y:S01]  /*172a0*/  LOP3.LUT R165, R165, R2, RZ, 0xc0, !PT ;  /* 0x00000002a5a57212 */ /* 0x000fe200078ec0ff */
[-C--:B--2---:R-:W-:Y:S05]  /*172b0*/  HMMA.16816.F32.BF16 R4, R52, R44.reuse, R4 ;  /* 0x0000002c3404723c */ /* 0x084fea0000041804 */
[----:B------:R-:W-:Y:S01]  /*172c0*/  FADD.FTZ R37, R201, R0 ;  /* 0x00000000c9257221 */ /* 0x000fe20000010000 */
[C---:B------:R-:W-:Y:S05]  /*172d0*/  HMMA.16816.F32.BF16 R8, R56.reuse, R44, R8 ;  /* 0x0000002c3808723c */ /* 0x040fea0000041808 */
[----:B------:R-:W-:Y:S01]  /*172e0*/  FADD.FTZ R37, R238, R37 ;  /* 0x00000025ee257221 */ /* 0x000fe20000010000 */
[----:B------:R-:W-:Y:S01]  /*172f0*/  FADD.FTZ R36, R243, R36 ;  /* 0x00000024f3247221 */ /* 0x000fe20000010000 */
[----:B------:R-:W-:Y:S01]  /*17300*/  FADD.FTZ R2, R205, R48 ;  /* 0x00000030cd027221 */ /* 0x000fe20000010000 */
[----:B------:R-:W-:Y:S01]  /*17310*/  LOP3.LUT R166, R166, R3, RZ, 0xc0, !PT ;  /* 0x00000003a6a67212 */ /* 0x000fe200078ec0ff */
[-C--:B------:R-:W-:Y:S03]  /*17320*/  HMMA.16816.F32.BF16 R12, R56, R46.reuse, R12 ;  /* 0x0000002e380c723c */ /* 0x080fe6000004180c */
[----:B------:R-:W-:Y:S01]  /*17330*/  FADD.FTZ R37, R240, R37 ;  /* 0x00000025f0257221 */ /* 0x000fe20000010000 */
[----:B------:R-:W-:Y:S01]  /*17340*/  FADD.FTZ R2, R199, R2 ;  /* 0x00000002c7027221 */ /* 0x000fe20000010000 */
[----:B------:R-:W-:Y:S01]  /*17350*/  FADD.FTZ R3, R241, R50 ;  /* 0x00000032f1037221 */ /* 0x000fe20000010000 */
[C---:B------:R-:W-:Y:S05]  /*17360*/  HMMA.16816.F32.BF16 R16, R52.reuse, R46, R16 ;  /* 0x0000002e3410723c */ /* 0x040fea0000041810 */
[----:B------:R-:W-:Y:S01]  /*17370*/  FADD.FTZ R3, R242, R3 ;  /* 0x00000003f2037221 */ /* 0x000fe20000010000 */
[----:B------:R-:W-:Y:S05]  /*17380*/  FADD.FTZ R0, R200, R2 ;  /* 0x00000002c8007221 */ /* 0x000fea0000010000 */
[----:B------:R-:W-:Y:S01]  /*17390*/  FADD.FTZ R2, R245, R3 ;  /* 0x00000003f5027221 */ /* 0x000fe20000010000 */
[----:B------:R-:W-:Y:S01]  /*173a0*/  FADD.FTZ R3, R210, R0 ;  /* 0x00000000d2037221 */ /* 0x000fe20000010000 */
[-C--:B-1----:R-:W-:Y:S03]  /*173b0*/  HMMA.16816.F32.BF16 R20, R52, R40.reuse, R20 ;  /* 0x000000283414723c */ /* 0x082fe60000041814 */
[----:B------:R-:W-:Y:S01]  /*173c0*/  FADD.FTZ R0, R246, R2 ;  /* 0x00000002f6007221 */ /* 0x000fe20000010000 */
[----:B------:R-:W-:Y:S01]  /*173d0*/  FADD.FTZ R2, R244, R36 ;  /* 0x00000024f4027221 */ /* 0x000fe20000010000 */
[----:B------:R-:W-:Y:S01]  /*173e0*/  FADD.FTZ R3, R211, R3 ;  /* 0x00000003d3037221 */ /* 0x000fe20000010000 */
[C---:B------:R-:W-:Y:S05]  /*173f0*/  HMMA.16816.F32.BF16 R24, R56.reuse, R40, R24 ;  /* 0x000000283818723c */ /* 0x040fea0000041818 */
        /* <DEDUP_REMOVED lines=15> */
[----:B------:R-:W-:Y:S04]  /*174f0*/  FADD.FTZ R2, R191, R3 ;  /* 0x00000003bf027221 */ /* 0x000fe80000010000 */
[----:B------:R-:W-:Y:S01]  /*17500*/  FADD.FTZ R45, R163, R37 ;  /* 0x00000025a32d7221 */ /* 0x000fe20000010000 */
[----:B------:R-:W-:Y:S01]  /*17510*/  FADD.FTZ R3, R194, R0 ;  /* 0x00000000c2037221 */ /* 0x000fe20000010000 */
[----:B------:R-:W-:Y:S01]  /*17520*/  FADD.FTZ R0, R192, R2 ;  /* 0x00000002c0007221 */ /* 0x000fe20000010000 */
[----:B------:R-:W-:Y:S02]  /*17530*/  FADD.FTZ R2, R173, R36 ;  /* 0x00000024ad027221 */ /* 0x000fe40000010000 */
[----:B------:R-:W1:Y:S01]  /*17540*/  LDSM.16.MT88.4 R36, [R214+0x5c00] ;  /* 0x005c0000d624783b */ /* 0x000e620000004200 */
[----:B------:R-:W-:Y:S01]  /*17550*/  FADD.FTZ R44, R144, R3 ;  /* 0x00000003902c7221 */ /* 0x000fe20000010000 */
[----:B------:R-:W-:Y:S01]  /*17560*/  FADD.FTZ R3, R134, R0 ;  /* 0x0000000086037221 */ /* 0x000fe20000010000 */
[-C--:B------:R-:W-:Y:S05]  /*17570*/  HMMA.16816.F32.BF16 R144, R168, R148.reuse, R4 ;  /* 0x00000094a890723c */ /* 0x080fea0000041804 */
        /* <DEDUP_REMOVED lines=9> */
[----:B------:R-:W-:Y:S03]  /*17610*/  IMAD.MOV.U32 R134, RZ, RZ, R136 ;  /* 0x000000ffff867224 */ /* 0x000fe600078e0088 */
        /* <DEDUP_REMOVED lines=55> */
[----:B------:R-:W-:Y:S02]  /*17990*/  FADD.FTZ R3, R131, R4 ;  /* 0x0000000483037221 */ /* 0x000fe40000010000 */
[----:B------:R2:W-:Y:S01]  /*179a0*/  STL [R1+0x18], R5 ;  /* 0x0000180501007387 */ /* 0x0005e20000100800 */
[----:B------:R-:W-:Y:S01]  /*179b0*/  FADD.FTZ R2, R180, R2 ;  /* 0x00000002b4027221 */ /* 0x000fe20000010000 */
[----:B------:R-:W-:Y:S02]  /*179c0*/  FADD.FTZ R0, R139, R0 ;  /* 0x000000008b007221 */ /* 0x000fe40000010000 */
[----:B------:R2:W-:Y:S04]  /*179d0*/  STL [R1+0x1c], R3 ;  /* 0x00001c0301007387 */ /* 0x0005e80000100800 */
[----:B------:R2:W-:Y:S04]  /*179e0*/  STL [R1+0x20], R2 ;  /* 0x0000200201007387 */ /* 0x0005e80000100800 */
[----:B------:R2:W-:Y:S01]  /*179f0*/  STL [R1+0x24], R0 ;  /* 0x0000240001007387 */ /* 0x0005e20000100800 */
[----:B------:R-:W-:Y:S05]  /*17a00*/  @P0 BRA `(.L_x_292) ;  /* 0xffffff9c00580947 */ /* 0x000fea000383ffff */
.L_x_291:
[----:B------:R-:W3:Y:S01]  /*17a10*/  LDL.LU R8, [R1+0x18] ;  /* 0x0000180001087983 */ /* 0x000ee20000300800 */
[----:B------:R-:W-:-:S03]  /*17a20*/  ULDC UR4, c[0x0][0x38c] ;  /* 0x0000e30000047ab9 */ /* 0x000fc60000000800 */
[----:B------:R-:W4:Y:S04]  /*17a30*/  LDL.LU R7, [R1+0x1c] ;  /* 0x00001c0001077983 */ /* 0x000f280000300800 */
[----:B------:R-:W4:Y:S04]  /*17a40*/  LDL.LU R6, [R1+0x20] ;  /* 0x0000200001067983 */ /* 0x000f280000300800 */
[----:B--2---:R-:W2:Y:S01]  /*17a50*/  LDL.LU R5, [R1+0x24] ;  /* 0x0000240001057983 */ /* 0x004ea20000300800 */
[----:B------:R-:W-:Y:S01]  /*17a60*/  UISETP.NE.AND UP0, UPT, UR26, -0x1, UPT ;  /* 0xffffffff1a00788c */ /* 0x000fe2000bf05270 */
[----:B------:R-:W-:Y:S01]  /*17a70*/  MOV R17, 0x10 ;  /* 0x0000001000117802 */ /* 0x000fe20000000f00 */
[----:B------:R-:W-:Y:S01]  /*17a80*/  UMOV UR5, 0x400 ;  /* 0x0000040000057882 */ /* 0x000fe20000000000 */
[----:B------:R-:W1:Y:S01]  /*17a90*/  S2R R25, SR_TID.X ;  /* 0x0000000000197919 */ /* 0x000e620000002100 */
[----:B------:R-:W2:Y:S01]  /*17aa0*/  S2R R24, SR_TID.X ;  /* 0x0000000000187919 */ /* 0x000ea20000002100 */
[----:B-1----:R-:W-:Y:S01]  /*17ab0*/  SHF.R.S32.HI R23, RZ, 0x1f, R25 ;  /* 0x0000001fff177819 */ /* 0x002fe20000011419 */
[----:B---3--:R-:W1:Y:S04]  /*17ac0*/  SHFL.BFLY PT, R2, R8, 0x2, 0x1f ;  /* 0x0c401f0008027f89 */ /* 0x008e6800000e0000 */
[----:B----4-:R-:W3:Y:S04]  /*17ad0*/  SHFL.BFLY PT, R0, R7, 0x2, 0x1f ;  /* 0x0c401f0007007f89 */ /* 0x010ee800000e0000 */
[----:B-----5:R-:W4:Y:S04]  /*17ae0*/  SHFL.BFLY PT, R3, R6, 0x2, 0x1f ;  /* 0x0c401f0006037f89 */ /* 0x020f2800000e0000 */
[----:B--2---:R-:W2:Y:S01]  /*17af0*/  SHFL.BFLY PT, R4, R5, 0x2, 0x1f ;  /* 0x0c401f0005047f89 */ /* 0x004ea200000e0000 */
[----:B-1----:R-:W-:Y:S01]  /*17b00*/  FADD.FTZ R2, R2, R8 ;  /* 0x0000000802027221 */ /* 0x002fe20000010000 */
[----:B---3--:R-:W-:-:S04]  /*17b10*/  FADD.FTZ R0, R0, R7 ;  /* 0x0000000700007221 */ /* 0x008fc80000010000 */
[----:B------:R-:W1:Y:S01]  /*17b20*/  SHFL.BFLY PT, R8, R2, 0x1, 0x1f ;  /* 0x0c201f0002087f89 */ /* 0x000e6200000e0000 */
[----:B----4-:R-:W-:-:S03]  /*17b30*/  FADD.FTZ R3, R3, R6 ;  /* 0x0000000603037221 */ /* 0x010fc60000010000 */
[----:B------:R-:W3:Y:S01]  /*17b40*/  SHFL.BFLY PT, R7, R0, 0x1, 0x1f ;  /* 0x0c201f0000077f89 */ /* 0x000ee200000e0000 */
[----:B--2---:R-:W-:-:S03]  /*17b50*/  FADD.FTZ R4, R4, R5 ;  /* 0x0000000504047221 */ /* 0x004fc60000010000 */
[----:B------:R-:W2:Y:S04]  /*17b60*/  SHFL.BFLY PT, R6, R3, 0x1, 0x1f ;  /* 0x0c201f0003067f89 */ /* 0x000ea800000e0000 */
[----:B------:R-:W4:Y:S01]  /*17b70*/  SHFL.BFLY PT, R5, R4, 0x1, 0x1f ;  /* 0x0c201f0004057f89 */ /* 0x000f2200000e0000 */
[----:B-1----:R-:W-:Y:S01]  /*17b80*/  FADD.FTZ R19, R2, R8 ;  /* 0x0000000802137221 */ /* 0x002fe20000010000 */
[----:B------:R-:W-:Y:S01]  /*17b90*/  MOV R2, 0x3f800000 ;  /* 0x3f80000000027802 */ /* 0x000fe20000000f00 */
[----:B---3--:R-:W-:-:S03]  /*17ba0*/  FADD.FTZ R20, R0, R7 ;  /* 0x0000000700147221 */ /* 0x008fc60000010000 */
[----:B------:R-:W-:Y:S02]  /*17bb0*/  FSETP.NE.FTZ.AND P0, PT, R19, RZ, PT ;  /* 0x000000ff1300720b */ /* 0x000fe40003f15000 */
[----:B------:R-:W-:Y:S01]  /*17bc0*/  MOV R0, 0x3f800000 ;  /* 0x3f80000000007802 */ /* 0x000fe20000000f00 */
[----:B--2---:R-:W-:Y:S01]  /*17bd0*/  FADD.FTZ R21, R3, R6 ;  /* 0x0000000603157221 */ /* 0x004fe20000010000 */
[----:B------:R-:W-:Y:S01]  /*17be0*/  FSETP.NE.FTZ.AND P2, PT, R20, RZ, PT ;  /* 0x000000ff1400720b */ /* 0x000fe20003f55000 */
[----:B------:R-:W-:Y:S01]  /*17bf0*/  IMAD.MOV.U32 R3, RZ, RZ, 0x3f800000 ;  /* 0x3f800000ff037424 */ /* 0x000fe200078e00ff */
[----:B------:R-:W-:Y:S01]  /*17c00*/  LEA.HI R6, R23, R25, RZ, 0x2 ;  /* 0x0000001917067211 */ /* 0x000fe200078f10ff */
[----:B----4-:R-:W-:Y:S01]  /*17c10*/  FADD.FTZ R22, R4, R5 ;  /* 0x0000000504167221 */ /* 0x010fe20000010000 */
[----:B------:R-:W-:Y:S01]  /*17c20*/  FSETP.NE.FTZ.AND P5, PT, R21, RZ, PT ;  /* 0x000000ff1500720b */ /* 0x000fe20003fb5000 */
[----:B------:R-:W-:Y:S01]  /*17c30*/  IMAD.MOV.U32 R5, RZ, RZ, 0x3f800000 ;  /* 0x3f800000ff057424 */ /* 0x000fe200078e00ff */
[----:B------:R-:W-:-:S02]  /*17c40*/  SHF.R.S32.HI R7, RZ, 0x2, R6 ;  /* 0x00000002ff077819 */ /* 0x000fc40000011406 */
[----:B------:R-:W-:Y:S01]  /*17c50*/  FSETP.NE.FTZ.AND P4, PT, R22, RZ, PT ;  /* 0x000000ff1600720b */ /* 0x000fe20003f95000 */
[----:B------:R-:W1:Y:S01]  /*17c60*/  @P0 MUFU.RCP R0, R19 ;  /* 0x0000001300000308 */ /* 0x000e620000001000 */
[----:B------:R-:W-:Y:S02]  /*17c70*/  SHF.R.S32.HI R4, RZ, 0x1f, R7 ;  /* 0x0000001fff047819 */ /* 0x000fe40000011407 */
[----:B------:R-:W-:Y:S02]  /*17c80*/  LEA.HI R23, R23, R25, RZ, 0x5 ;  /* 0x0000001917177211 */ /* 0x000fe400078f28ff */
[----:B------:R-:W-:Y:S02]  /*17c90*/  LEA.HI R4, R4, R7, RZ, 0x3 ;  /* 0x0000000704047211 */ /* 0x000fe400078f18ff */
[----:B------:R-:W-:Y:S01]  /*17ca0*/  SHF.R.S32.HI R18, RZ, 0x5, R23 ;  /* 0x00000005ff127819 */ /* 0x000fe20000011417 */
[----:B------:R-:W2:Y:S08]  /*17cb0*/  @P2 MUFU.RCP R3, R20 ;  /* 0x0000001400032308 */ /* 0x000eb00000001000 */
[----:B------:R-:W3:Y:S01]  /*17cc0*/  @P5 MUFU.RCP R2, R21 ;  /* 0x0000001500025308 */ /* 0x000ee20000001000 */
[----:B-1----:R-:W-:-:S04]  /*17cd0*/  FMUL.FTZ R0, R0, UR4 ;  /* 0x0000000400007c20 */ /* 0x002fc80008410000 */
[C---:B------:R-:W-:Y:S01]  /*17ce0*/  FMUL.FTZ R144, R0.reuse, R144 ;  /* 0x0000009000907220 */ /* 0x040fe20000410000 */
[C---:B------:R-:W-:Y:S01]  /*17cf0*/  FMUL.FTZ R145, R0.reuse, R145 ;  /* 0x0000009100917220 */ /* 0x040fe20000410000 */
[C---:B------:R-:W-:Y:S01]  /*17d00*/  FMUL.FTZ R148, R0.reuse, R148 ;  /* 0x0000009400947220 */ /* 0x040fe20000410000 */
[----:B------:R-:W1:Y:S01]  /*17d10*/  @P4 MUFU.RCP R5, R22 ;  /* 0x0000001600054308 */ /* 0x000e620000001000 */
[----:B--2---:R-:W-:Y:S01]  /*17d20*/  FMUL.FTZ R3, R3, UR4 ;  /* 0x0000000403037c20 */ /* 0x004fe20008410000 */
[C---:B------:R-:W-:Y:S01]  /*17d30*/  FMUL.FTZ R149, R0.reuse, R149 ;  /* 0x0000009500957220 */ /* 0x040fe20000410000 */
[C---:B------:R-:W-:Y:S01]  /*17d40*/  FMUL.FTZ R160, R0.reuse, R160 ;  /* 0x000000a000a07220 */ /* 0x040fe20000410000 */
[----:B------:R-:W-:Y:S01]  /*17d50*/  FMUL.FTZ R10, R0, R161 ;  /* 0x000000a1000a7220 */ /* 0x000fe20000410000 */
        /* <DEDUP_REMOVED lines=10> */
[----:B------:R-:W-:Y:S01]  /*17e00*/  FMUL.FTZ R169, R0, R169 ;  /* 0x000000a900a97220 */ /* 0x000fe20000410000 */
[----:B---3--:R-:W-:Y:S01]  /*17e10*/  FMUL.FTZ R2, R2, UR4 ;  /* 0x0000000402027c20 */ /* 0x008fe20008410000 */
[----:B-1----:R-:W-:Y:S01]  /*17e20*/  FMUL.FTZ R0, R5, UR4 ;  /* 0x0000000405007c20 */ /* 0x002fe20008410000 */
[----:B------:R-:W-:Y:S01]  /*17e30*/  IADD3 R3, R7, -R3, RZ ;  /* 0x8000000307037210 */ /* 0x000fe20007ffe0ff */
[----:B------:R-:W1:Y:S01]  /*17e40*/  S2UR UR4, SR_CgaCtaId ;  /* 0x00000000000479c3 */ /* 0x000e620000008800 */
        /* <DEDUP_REMOVED lines=9> */
[----:B------:R-:W-:Y:S01]  /*17ee0*/  FMUL.FTZ R142, R0, R142 ;  /* 0x0000008e008e7220 */ /* 0x000fe20000410000 */
[----:B------:R-:W-:Y:S01]  /*17ef0*/  LOP3.LUT R4, R6, 0xfffffffc, RZ, 0xc0, !PT ;  /* 0xfffffffc06047812 */ /* 0x000fe200078ec0ff */
[C---:B------:R-:W-:Y:S01]  /*17f00*/  FMUL.FTZ R15, R0.reuse, R143 ;  /* 0x0000008f000f7220 */ /* 0x040fe20000410000 */
[----:B------:R-:W-:Y:S01]  /*17f10*/  SHF.R.S32.HI R6, RZ, 0x1, R2 ;  /* 0x00000001ff067819 */ /* 0x000fe20000011402 */
[----:B------:R-:W-:Y:S01]  /*17f20*/  FMUL.FTZ R154, R0, R154 ;  /* 0x0000009a009a7220 */ /* 0x000fe20000410000 */
[----:B------:R-:W-:Y:S01]  /*17f30*/  LOP3.LUT R5, R2, 0x3fffffe, RZ, 0xc0, !PT ;  /* 0x03fffffe02057812 */ /* 0x000fe200078ec0ff */
[----:B------:R-:W-:Y:S01]  /*17f40*/  IMAD.IADD R4, R25, 0x1, -R4 ;  /* 0x0000000119047824 */ /* 0x000fe200078e0a04 */
[----:B------:R-:W-:Y:S01]  /*17f50*/  SHF.L.U32 R2, R6, 0x6, RZ ;  /* 0x0000000606027819 */ /* 0x000fe200000006ff */
[C---:B------:R-:W-:Y:S01]  /*17f60*/  FMUL.FTZ R11, R0.reuse, R155 ;  /* 0x0000009b000b7220 */ /* 0x040fe20000410000 */
[C---:B------:R-:W-:Y:S01]  /*17f70*/  FMUL.FTZ R158, R0.reuse, R158 ;  /* 0x0000009e009e7220 */ /* 0x040fe20000410000 */
[----:B------:R-:W-:Y:S01]  /*17f80*/  FMUL.FTZ R7, R0, R159 ;  /* 0x0000009f00077220 */ /* 0x000fe20000410000 */
[----:B------:R-:W-:Y:S01]  /*17f90*/  IADD3 R5, R3, -R5, RZ ;  /* 0x8000000503057210 */ /* 0x000fe20007ffe0ff */
[----:B------:R-:W-:-:S02]  /*17fa0*/  IMAD R4, R18, 0x100, R4 ;  /* 0x0000010012047824 */ /* 0x000fc400078e0204 */
[C---:B------:R-:W-:Y:S01]  /*17fb0*/  FMUL.FTZ R166, R0.reuse, R166 ;  /* 0x000000a600a67220 */ /* 0x040fe20000410000 */
[----:B------:R-:W-:Y:S01]  /*17fc0*/  FMUL.FTZ R13, R0, R167 ;  /* 0x000000a7000d7220 */ /* 0x000fe20000410000 */
[----:B------:R-:W-:Y:S01]  /*17fd0*/  LOP3.LUT R0, R2, 0xc0, RZ, 0xc0, !PT ;  /* 0x000000c002007812 */ /* 0x000fe200078ec0ff */
[----:B-1----:R-:W-:Y:S01]  /*17fe0*/  ULEA UR4, UR4, UR5, 0x18 ;  /* 0x0000000504047291 */ /* 0x002fe2000f8ec03f */
[----:B------:R-:W-:Y:S02]  /*17ff0*/  LOP3.LUT R3, R6, 0x1, RZ, 0xc0, !PT ;  /* 0x0000000106037812 */ /* 0x000fe400078ec0ff */
[----:B------:R-:W-:Y:S02]  /*18000*/  LEA R2, R5, R4, 0x4 ;  /* 0x0000000405027211 */ /* 0x000fe400078e20ff */
[----:B------:R-:W-:Y:S02]  /*18010*/  LEA.HI R0, R0, R0, RZ, 0x1d ;  /* 0x0000000000007211 */ /* 0x000fe400078fe8ff */
[----:B------:R-:W-:-:S02]  /*18020*/  ISETP.NE.U32.AND P1, PT, R3, 0x1, PT ;  /* 0x000000010300780c */ /* 0x000fc40003f25070 */
[----:B------:R-:W-:Y:S01]  /*18030*/  F2FP.BF16.F32.PACK_AB R5, R145, R144 ;  /* 0x000000909105723e */ /* 0x000fe200000010ff */
[----:B------:R-:W-:Y:S01]  /*18040*/  IMAD.U32 R0, R2, 0x2, R0 ;  /* 0x0000000202007824 */ /* 0x000fe200078e0000 */
[----:B------:R-:W-:Y:S02]  /*18050*/  SEL R17, R17, 0xfffffff0, P1 ;  /* 0xfffffff011117807 */ /* 0x000fe40000800000 */
[----:B------:R-:W-:Y:S02]  /*18060*/  PLOP3.LUT P1, PT, PT, PT, UP0, 0x80, 0x0 ;  /* 0x000000000000781c */ /* 0x000fe40003f2f008 */
[----:B------:R-:W-:Y:S01]  /*18070*/  LEA R0, R0, UR4, 0x1 ;  /* 0x0000000400007c11 */ /* 0x000fe2000f8e08ff */
[----:B------:R-:W-:Y:S01]  /*18080*/  @UP0 ULDC.64 UR4, c[0x0][0x298] ;  /* 0x0000a60000040ab9 */ /* 0x000fe20000000a00 */
[----:B------:R-:W-:Y:S01]  /*18090*/  F2FP.BF16.F32.PACK_AB R4, R147, R146 ;  /* 0x000000929304723e */ /* 0x000fe200000010ff */
[----:B------:R-:W-:Y:S01]  /*180a0*/  @UP0 UIMAD.WIDE.U32 UR8, UR26, UR4, URZ ;  /* 0x000000041a0802a5 */ /* 0x000fe2000f8e003f */
[----:B------:R-:W-:Y:S01]  /*180b0*/  F2FP.BF16.F32.PACK_AB R2, R149, R148 ;  /* 0x000000949502723e */ /* 0x000fe200000010ff */
[----:B------:R1:W-:Y:S01]  /*180c0*/  STS [R0], R5 ;  /* 0x0000000500007388 */ /* 0x0003e20000000800 */
[----:B------:R-:W-:Y:S01]  /*180d0*/  IADD3 R3, R0, R17, RZ ;  /* 0x0000001100037210 */ /* 0x000fe20007ffe0ff */
[----:B------:R-:W-:Y:S01]  /*180e0*/  @UP0 UIMAD UR6, UR26, UR5, UR9 ;  /* 0x000000051a0602a4 */ /* 0x000fe2000f8e0209 */
[----:B------:R-:W-:Y:S01]  /*180f0*/  LOP3.LUT P3, RZ, R6, 0x2, RZ, 0xc0, !PT ;  /* 0x0000000206ff7812 */ /* 0x000fe2000786c0ff */
[----:B------:R2:W-:Y:S01]  /*18100*/  STS [R0+0x200], R4 ;  /* 0x0002000400007388 */ /* 0x0005e20000000800 */
[----:B------:R-:W-:-:S02]  /*18110*/  F2FP.BF16.F32.PACK_AB R16, R16, R140 ;  /* 0x0000008c1010723e */ /* 0x000fc400000010ff */
[----:B------:R-:W-:Y:S01]  /*18120*/  F2FP.BF16.F32.PACK_AB R15, R15, R142 ;  /* 0x0000008e0f0f723e */ /* 0x000fe200000010ff */
[----:B------:R3:W-:Y:S01]  /*18130*/  STS [R3], R2 ;  /* 0x0000000203007388 */ /* 0x0007e20000000800 */
[----:B------:R-:W-:Y:S02]  /*18140*/  F2FP.BF16.F32.PACK_AB R12, R12, R152 ;  /* 0x000000980c0c723e */ /* 0x000fe400000010ff */
[----:B------:R-:W-:Y:S02]  /*18150*/  F2FP.BF16.F32.PACK_AB R11, R11, R154 ;  /* 0x0000009a0b0b723e */ /* 0x000fe400000010ff */
[----:B------:R-:W-:Y:S02]  /*18160*/  F2FP.BF16.F32.PACK_AB R10, R10, R160 ;  /* 0x000000a00a0a723e */ /* 0x000fe400000010ff */
[----:B------:R-:W-:Y:S02]  /*18170*/  F2FP.BF16.F32.PACK_AB R9, R9, R162 ;  /* 0x000000a20909723e */ /* 0x000fe400000010ff */
[----:B------:R-:W-:-:S02]  /*18180*/  F2FP.BF16.F32.PACK_AB R8, R8, R156 ;  /* 0x0000009c0808723e */ /* 0x000fc400000010ff */
[----:B------:R-:W-:Y:S02]  /*18190*/  F2FP.BF16.F32.PACK_AB R7, R7, R158 ;  /* 0x0000009e0707723e */ /* 0x000fe400000010ff */
[----:B------:R-:W-:Y:S02]  /*181a0*/  F2FP.BF16.F32.PACK_AB R6, R169, R168 ;  /* 0x000000a8a906723e */ /* 0x000fe400000010ff */
[----:B------:R-:W-:Y:S02]  /*181b0*/  F2FP.BF16.F32.PACK_AB R14, R14, R164 ;  /* 0x000000a40e0e723e */ /* 0x000fe400000010ff */
[----:B-1----:R-:W-:Y:S02]  /*181c0*/  F2FP.BF16.F32.PACK_AB R5, R171, R170 ;  /* 0x000000aaab05723e */ /* 0x002fe400000010ff */
[----:B------:R-:W-:Y:S02]  /*181d0*/  F2FP.BF16.F32.PACK_AB R13, R13, R166 ;  /* 0x000000a60d0d723e */ /* 0x000fe400000010ff */
[----:B--2---:R-:W-:-:S02]  /*181e0*/  F2FP.BF16.F32.PACK_AB R4, R151, R150 ;  /* 0x000000969704723e */ /* 0x004fc400000010ff */
[----:B---3--:R-:W-:Y:S01]  /*181f0*/  IADD3 R2, R0, 0x20, RZ ;  /* 0x0000002000027810 */ /* 0x008fe20007ffe0ff */
        /* <DEDUP_REMOVED lines=8> */
.L_x_295:
[----:B------:R-:W-:Y:S01]  /*18280*/  ULDC.U8 UR4, c[0x0][0x3d9] ;  /* 0x0000f64000047ab9 */ /* 0x000fe20000000000 */
[----:B------:R-:W-:Y:S01]  /*18290*/  @P3 VIADD R2, R0, 0xffffffe0 ;  /* 0xffffffe000023836 */ /* 0x000fe20000000000 */
[----:B------:R-:W-:Y:S01]  /*182a0*/  ISETP.NE.AND P1, PT, RZ, UR4, PT ;  /* 0x00000004ff007c0c */ /* 0x000fe2000bf25270 */
[----:B------:R1:W-:Y:S01]  /*182b0*/  STS [R3+0x200], R4 ;  /* 0x0002000403007388 */ /* 0x0003e20000000800 */
[----:B------:R-:W-:Y:S02]  /*182c0*/  ULDC.U8 UR7, c[0x0][0x3d8] ;  /* 0x0000f60000077ab9 */ /* 0x000fe40000000000 */
[----:B------:R-:W-:Y:S01]  /*182d0*/  ISETP.NE.AND P6, PT, RZ, UR7, PT ;  /* 0x00000007ff007c0c */ /* 0x000fe2000bfc5270 */
[----:B------:R-:W-:Y:S03]  /*182e0*/  STS [R0+0x1000], R16 ;  /* 0x0010001000007388 */ /* 0x000fe60000000800 */
[----:B------:R-:W-:Y:S01]  /*182f0*/  ISETP.EQ.AND P6, PT, RZ, UR4, P6 ;  /* 0x00000004ff007c0c */ /* 0x000fe2000b7c2270 */
[----:B------:R2:W-:Y:S04]  /*18300*/  STS [R0+0x1200], R15 ;  /* 0x0012000f00007388 */ /* 0x0005e80000000800 */
[----:B------:R-:W-:Y:S04]  /*18310*/  STS [R3+0x1000], R12 ;  /* 0x0010000c03007388 */ /* 0x000fe80000000800 */
[----:B------:R3:W-:Y:S04]  /*18320*/  STS [R3+0x1200], R11 ;  /* 0x0012000b03007388 */ /* 0x0007e80000000800 */
[----:B------:R-:W-:Y:S01]  /*18330*/  STS [R2], R10 ;  /* 0x0000000a02007388 */ /* 0x000fe20000000800 */
[----:B------:R-:W-:-:S03]  /*18340*/  @!P6 PLOP3.LUT P3, PT, PT, PT, PT, 0x8, 0x0 ;  /* 0x000000000000e81c */ /* 0x000fc60003f6e170 */
[----:B------:R4:W-:Y:S01]  /*18350*/  STS [R2+0x200], R9 ;  /* 0x0002000902007388 */ /* 0x0009e20000000800 */
[----:B-1----:R-:W-:Y:S01]  /*18360*/  @P1 IMAD.MOV.U32 R4, RZ, RZ, 0x1 ;  /* 0x00000001ff041424 */ /* 0x002fe200078e00ff */
[----:B------:R-:W1:Y:S01]  /*18370*/  S2R R27, SR_CTAID.Y ;  /* 0x00000000001b7919 */ /* 0x000e620000002600 */
[----:B------:R-:W1:Y:S01]  /*18380*/  S2R R26, SR_CTAID.Z ;  /* 0x00000000001a7919 */ /* 0x000e620000002700 */
[----:B--2---:R-:W-:Y:S01]  /*18390*/  IMAD.IADD R0, R17, 0x1, R2 ;  /* 0x0000000111007824 */ /* 0x004fe200078e0202 */
[----:B------:R-:W2:Y:S04]  /*183a0*/  S2R R32, SR_CTAID.X ;  /* 0x0000000000207919 */ /* 0x000ea80000002500 */
[----:B------:R5:W-:Y:S01]  /*183b0*/  STS [R0], R6 ;  /* 0x0000000600007388 */ /* 0x000be20000000800 */
[----:B---3--:R-:W3:Y:S03]  /*183c0*/  @P0 LDC R11, c[0x0][0x2e8] ;  /* 0x0000ba00ff0b0b82 */ /* 0x008ee60000000800 */
[----:B------:R1:W-:Y:S04]  /*183d0*/  STS [R0+0x200], R5 ;  /* 0x0002000500007388 */ /* 0x0003e80000000800 */
[----:B------:R2:W-:Y:S01]  /*183e0*/  STS [R2+0x1000], R8 ;  /* 0x0010000802007388 */ /* 0x0005e20000000800 */
[----:B----4-:R-:W4:Y:S03]  /*183f0*/  @P1 LDC R9, c[0x0][0x2c0] ;  /* 0x0000b000ff091b82 */ /* 0x010f260000000800 */
[----:B------:R2:W-:Y:S04]  /*18400*/  STS [R2+0x1200], R7 ;  /* 0x0012000702007388 */ /* 0x0005e80000000800 */
[----:B------:R3:W-:Y:S04]  /*18410*/  STS [R0+0x1000], R14 ;  /* 0x0010000e00007388 */ /* 0x0007e80000000800 */
[----:B------:R4:W-:Y:S01]  /*18420*/  STS [R0+0x1200], R13 ;  /* 0x0012000d00007388 */ /* 0x0009e20000000800 */
[----:B-----5:R3:W3:Y:S01]  /*18430*/  @P0 MUFU.LG2 R6, R19 ;  /* 0x0000001300060308 */ /* 0x0206e20000000c00 */
[----:B-1----:R-:W-:-:S07]  /*18440*/  LOP3.LUT R5, R23, 0xffffffe0, RZ, 0xc0, !PT ;  /* 0xffffffe017057812 */ /* 0x002fce00078ec0ff */
[----:B--2---:R1:W2:Y:S01]  /*18450*/  @P2 MUFU.LG2 R8, R20 ;  /* 0x0000001400082308 */ /* 0x0042a20000000c00 */
[----:B------:R-:W4:Y:S01]  /*18460*/  @P1 LDC.64 R2, c[0x0][0x2c0] ;  /* 0x0000b000ff021b82 */ /* 0x000f220000000a00 */
[----:B------:R-:W-:-:S04]  /*18470*/  SHF.R.S32.HI R7, RZ, 0x1f, R24 ;  /* 0x0000001fff077819 */ /* 0x000fc80000011418 */
[----:B------:R-:W-:-:S03]  /*18480*/  LEA.HI R7, R7, R24, RZ, 0x2 ;  /* 0x0000001807077211 */ /* 0x000fc600078f10ff */
[----:B---3--:R-:W3:Y:S01]  /*18490*/  @P2 LDC R14, c[0x0][0x2e8] ;  /* 0x0000ba00ff0e2b82 */ /* 0x008ee20000000800 */
[----:B------:R-:W-:Y:S01]  /*184a0*/  LOP3.LUT R12, R7, 0xfffffffc, RZ, 0xc0, !PT ;  /* 0xfffffffc070c7812 */ /* 0x000fe200078ec0ff */
[----:B----4-:R-:W-:Y:S01]  /*184b0*/  @P1 IMAD R0, R3, R2, RZ ;  /* 0x0000000203001224 */ /* 0x010fe200078e02ff */
[----:B------:R-:W-:Y:S01]  /*184c0*/  @!P6 CS2R R2, SRZ ;  /* 0x000000000002e805 */ /* 0x000fe2000001ff00 */
[----:B-12---:R-:W-:Y:S06]  /*184d0*/  @!P6 BRA `(.L_x_296) ;  /* 0x000000000020e947 */ /* 0x006fec0003800000 */
[----:B------:R-:W1:Y:S01]  /*184e0*/  S2UR UR4, SR_CTAID.Y ;  /* 0x00000000000479c3 */ /* 0x000e620000002600 */
[----:B------:R-:W-:Y:S01]  /*184f0*/  ULDC UR5, c[0x0][0x2c4] ;  /* 0x0000b10000057ab9 */ /* 0x000fe20000000800 */
[----:B------:R-:W-:Y:S01]  /*18500*/  PLOP3.LUT P3, PT, PT, PT, PT, 0x80, 0x0 ;  /* 0x000000000000781c */ /* 0x000fe20003f6f070 */
[----:B-1----:R-:W-:-:S04]  /*18510*/  UIMAD UR4, UR4, UR5, URZ ;  /* 0x00000005040472a4 */ /* 0x002fc8000f8e023f */
[----:B------:R-:W-:-:S04]  /*18520*/  USEL UR26, UR4, UR26, !UP0 ;  /* 0x0000001a041a7287 */ /* 0x000fc8000c000000 */
[----:B------:R-:W-:Y:S02]  /*18530*/  USHF.R.S32.HI UR4, URZ, 0x1f, UR26 ;  /* 0x0000001f3f047899 */ /* 0x000fe4000801141a */
[----:B------:R-:W-:-:S04]  /*18540*/  IMAD.U32 R2, RZ, RZ, UR26 ;  /* 0x0000001aff027e24 */ /* 0x000fc8000f8e00ff */
[----:B------:R-:W-:Y:S02]  /*18550*/  MOV R3, UR4 ;  /* 0x0000000400037c02 */ /* 0x000fe40008000f00 */
.L_x_296:
[----:B------:R-:W-:Y:S05]  /*18560*/  @P1 BRA `(.L_x_297) ;  /* 0x0000000000181947 */ /* 0x000fea0003800000 */
[----:B------:R-:W1:Y:S01]  /*18570*/  LDC R0, c[0x0][0x2c4] ;  /* 0x0000b100ff007b82 */ /* 0x000e620000000800 */
[----:B------:R-:W-:Y:S02]  /*18580*/  ISETP.NE.AND P1, PT, RZ, UR7, PT ;  /* 0x00000007ff007c0c */ /* 0x000fe4000bf25270 */
[----:B------:R-:W-:-:S05]  /*18590*/  MOV R9, 0x1 ;  /* 0x0000000100097802 */ /* 0x000fca0000000f00 */
[----:B------:R-:W2:Y:S08]  /*185a0*/  LDC R4, c[0x0][0x270] ;  /* 0x00009c00ff047b82 */ /* 0x000eb00000000800 */
[----:B-1----:R-:W2:Y:S02]  /*185b0*/  @P1 LDC R0, c[0x0][0x2e4] ;  /* 0x0000b900ff001b82 */ /* 0x002ea40000000800 */
[----:B--2---:R-:W-:-:S07]  /*185c0*/  IMAD R4, R0, R4, RZ ;  /* 0x0000000400047224 */ /* 0x004fce00078e02ff */
.L_x_297:
[----:B------:R-:W-:Y:S01]  /*185d0*/  BAR.SYNC.DEFER_BLOCKING 0x0 ;  /* 0x0000000000007b1d */ /* 0x000fe20000010000 */
[----:B------:R-:W-:Y:S01]  /*185e0*/  SHF.R.S32.HI R10, RZ, 0x2, R7 ;  /* 0x00000002ff0a7819 */ /* 0x000fe20000011407 */
[----:B------:R-:W-:Y:S01]  /*185f0*/  IMAD.IADD R17, R24, 0x1, -R12 ;  /* 0x0000000118117824 */ /* 0x000fe200078e0a0c */
[----:B------:R-:W-:Y:S01]  /*18600*/  IADD3 R7, -R5, R25, RZ ;  /* 0x0000001905077210 */ /* 0x000fe20007ffe1ff */
[----:B------:R-:W-:Y:S01]  /*18610*/  IMAD R4, R27, R4, RZ ;  /* 0x000000041b047224 */ /* 0x000fe200078e02ff */
[----:B------:R-:W-:-:S03]  /*18620*/  IADD3 R5, R10, 0x20, RZ ;  /* 0x000000200a057810 */ /* 0x000fc60007ffe0ff */
[----:B------:R-:W1:Y:S01]  /*18630*/  @P4 LDC R15, c[0x0][0x2e8] ;  /* 0x0000ba00ff0f4b82 */ /* 0x000e620000000800 */
[----:B------:R-:W2:Y:S01]  /*18640*/  @P4 MUFU.LG2 R12, R22 ;  /* 0x00000016000c4308 */ /* 0x000ea20000000c00 */
[----:B------:R-:W-:Y:S01]  /*18650*/  LOP3.LUT P6, RZ, R7, 0x3, RZ, 0xc0, !PT ;  /* 0x0000000307ff7812 */ /* 0x000fe200078cc0ff */
[----:B------:R-:W-:Y:S01]  /*18660*/  @P0 FMUL.FTZ R6, R6, 0.69314718246459960938 ;  /* 0x3f31721806060820 */ /* 0x000fe20000410000 */
[----:B------:R-:W-:Y:S01]  /*18670*/  ISETP.GE.AND P1, PT, R5, UR23, PT ;  /* 0x0000001705007c0c */ /* 0x000fe2000bf26270 */
[----:B------:R-:W-:Y:S01]  /*18680*/  IMAD.MOV.U32 R24, RZ, RZ, 0x7f800000 ;  /* 0x7f800000ff187424 */ /* 0x000fe200078e00ff */
[----:B------:R-:W-:Y:S01]  /*18690*/  SEL R5, R4, RZ, !P3 ;  /* 0x000000ff04057207 */ /* 0x000fe20005800000 */
[----:B------:R-:W-:Y:S01]  /*186a0*/  IMAD R4, R32, R9, RZ ;  /* 0x0000000920047224 */ /* 0x000fe200078e02ff */
[----:B------:R-:W4:Y:S01]  /*186b0*/  @P5 LDC R16, c[0x0][0x2e8] ;  /* 0x0000ba00ff105b82 */ /* 0x000f220000000800 */
[----:B------:R-:W5:Y:S01]  /*186c0*/  @P5 MUFU.LG2 R13, R21 ;  /* 0x00000015000d5308 */ /* 0x000f620000000c00 */
[----:B------:R-:W-:Y:S01]  /*186d0*/  @P0 FFMA.FTZ R24, R138, R11, R6 ;  /* 0x0000000b8a180223 */ /* 0x000fe20000010006 */
[----:B------:R-:W-:-:S02]  /*186e0*/  VIADD R7, R10, 0x40 ;  /* 0x000000400a077836 */ /* 0x000fc40000000000 */
[----:B------:R-:W-:Y:S01]  /*186f0*/  @P2 FMUL.FTZ R8, R8, 0.69314718246459960938 ;  /* 0x3f31721808082820 */ /* 0x000fe20000410000 */
[----:B------:R-:W-:Y:S01]  /*18700*/  IMAD R0, R26, R0, R5 ;  /* 0x000000001a007224 */ /* 0x000fe200078e0205 */
[----:B------:R-:W-:Y:S01]  /*18710*/  MOV R25, 0x7f800000 ;  /* 0x7f80000000197802 */ /* 0x000fe20000000f00 */
[----:B------:R-:W-:Y:S02]  /*18720*/  IMAD.SHL.U32 R6, R4, 0x80, RZ ;  /* 0x0000008004067824 */ /* 0x000fe400078e00ff */
[----:B---3--:R-:W-:Y:S01]  /*18730*/  @P2 FFMA.FTZ R25, R137, R14, R8 ;  /* 0x0000000e89192223 */ /* 0x008fe20000010008 */
[----:B------:R-:W-:Y:S01]  /*18740*/  ISETP.GE.AND P0, PT, R7, UR23, PT ;  /* 0x0000001707007c0c */ /* 0x000fe2000bf06270 */
[----:B------:R3:W3:Y:S01]  /*18750*/  LDS.128 R28, [R236+0x1800] ;  /* 0x00180000ec1c7984 */ /* 0x0006e20000000c00 */
[----:B--2---:R-:W-:Y:S01]  /*18760*/  @P4 FMUL.FTZ R4, R12, 0.69314718246459960938 ;  /* 0x3f3172180c044820 */ /* 0x004fe20000410000 */
[----:B------:R-:W-:Y:S01]  /*18770*/  IADD3 R14, P3, P2, R6, R2, R0 ;  /* 0x00000002060e7210 */ /* 0x000fe20007a7e000 */
[----:B------:R-:W-:Y:S01]  /*18780*/  BSSY B0, `(.L_x_298) ;  /* 0x0000034000007945 */ /* 0x000fe20003800000 */
[----:B------:R-:W-:-:S02]  /*18790*/  SHF.R.S32.HI R7, RZ, 0x1f, R6 ;  /* 0x0000001fff077819 */ /* 0x000fc40000011406 */
[----:B------:R-:W-:Y:S01]  /*187a0*/  SHF.R.S32.HI R0, RZ, 0x1f, R0 ;  /* 0x0000001fff007819 */ /* 0x000fe20000011400 */
[----:B-----5:R-:W-:Y:S01]  /*187b0*/  @P5 FMUL.FTZ R5, R13, 0.69314718246459960938 ;  /* 0x3f3172180d055820 */ /* 0x020fe20000410000 */
[----:B------:R-:W-:Y:S01]  /*187c0*/  MOV R22, 0x7f800000 ;  /* 0x7f80000000167802 */ /* 0x000fe20000000f00 */
[----:B-1----:R-:W-:Y:S01]  /*187d0*/  @P4 FFMA.FTZ R22, R76, R15, R4 ;  /* 0x0000000f4c164223 */ /* 0x002fe20000010004 */
[----:B------:R-:W-:Y:S02]  /*187e0*/  MOV R23, 0x7f800000 ;  /* 0x7f80000000177802 */ /* 0x000fe40000000f00 */
[----:B------:R-:W-:Y:S01]  /*187f0*/  SHF.L.U32 R15, R17, 0x3, RZ ;  /* 0x00000003110f7819 */ /* 0x000fe200000006ff */
[----:B----4-:R-:W-:Y:S01]  /*18800*/  @P5 FFMA.FTZ R23, R136, R16, R5 ;  /* 0x0000001088175223 */ /* 0x010fe20000010005 */
[----:B------:R-:W-:Y:S01]  /*18810*/  IADD3.X R8, R7, R3, R0, P3, P2 ;  /* 0x0000000307087210 */ /* 0x000fe20001fe4400 */
[----:B------:R-:W-:Y:S06]  /*18820*/  @P6 BRA `(.L_x_299) ;  /* 0x0000000000a46947 */ /* 0x000fec0003800000 */
[----:B------:R-:W2:Y:S01]  /*18830*/  LDL.LU R19, [R1+0x5c] ;  /* 0x00005c0001137983 */ /* 0x000ea20000300800 */
[----:B------:R-:W-:-:S04]  /*18840*/  SHF.R.S32.HI R0, RZ, 0x1f, R18 ;  /* 0x0000001fff007819 */ /* 0x000fc80000011412 */
[----:B------:R-:W-:-:S04]  /*18850*/  LEA.HI R0, R0, R18, RZ, 0x2 ;  /* 0x0000001200007211 */ /* 0x000fc800078f10ff */
[----:B------:R-:W-:-:S05]  /*18860*/  LOP3.LUT R0, R0, 0xffffffc, RZ, 0xc0, !PT ;  /* 0x0ffffffc00007812 */ /* 0x000fca00078ec0ff */
[----:B------:R-:W-:-:S04]  /*18870*/  IMAD.IADD R0, R18, 0x1, -R0 ;  /* 0x0000000112007824 */ /* 0x000fc800078e0a00 */
        /* <DEDUP_REMOVED lines=10> */
[----:B------:R-:W-:Y:S02]  /*18920*/  @!P5 IMAD R3, R3, R9, RZ ;  /* 0x000000090303d224 */ /* 0x000fe400078e02ff */
[C---:B------:R-:W-:Y:S02]  /*18930*/  @!P6 IADD3 R2, P2, R0.reuse, R14, RZ ;  /* 0x0000000e0002e210 */ /* 0x040fe40007f5e0ff */
[----:B------:R-:W2:Y:S02]  /*18940*/  @!P5 LDC.64 R16, c[0x0][0x2b0] ;  /* 0x0000ac00ff10db82 */ /* 0x000ea40000000a00 */
[----:B------:R-:W-:-:S06]  /*18950*/  @!P6 LEA.HI.X.SX32 R0, R0, R8, 0x1, P2 ;  /* 0x000000080000e211 */ /* 0x000fcc00010f0eff */
[----:B------:R-:W4:Y:S01]  /*18960*/  @!P4 LDC.64 R20, c[0x0][0x2b0] ;  /* 0x0000ac00ff14cb82 */ /* 0x000f220000000a00 */
[----:B-1----:R-:W-:-:S07]  /*18970*/  @!P6 LEA R12, P2, R2, R6, 0x2 ;  /* 0x00000006020ce211 */ /* 0x002fce00078410ff */
[----:B------:R-:W1:Y:S01]  /*18980*/  @!P3 LDC.64 R18, c[0x0][0x2b0] ;  /* 0x0000ac00ff12bb82 */ /* 0x000e620000000a00 */
[----:B------:R-:W-:Y:S01]  /*18990*/  @!P6 LEA.HI.X R13, R2, R7, R0, 0x2, P2 ;  /* 0x00000007020de211 */ /* 0x000fe200010f1400 */
[----:B------:R-:W-:Y:S01]  /*189a0*/  @!P4 IMAD R2, R4, R9, RZ ;  /* 0x000000090402c224 */ /* 0x000fe200078e02ff */
[----:B------:R-:W-:-:S03]  /*189b0*/  @!P5 IADD3 R0, P2, R3, R14, RZ ;  /* 0x0000000e0300d210 */ /* 0x000fc60007f5e0ff */
[----:B------:R1:W-:Y:S01]  /*189c0*/  @!P6 STG.E desc[UR28][R12.64], R24 ;  /* 0x000000180c00e986 */ /* 0x0003e2000c10191c */
[----:B------:R-:W-:Y:S02]  /*189d0*/  @!P5 LEA.HI.X.SX32 R3, R3, R8, 0x1, P2 ;  /* 0x000000080303d211 */ /* 0x000fe400010f0eff */
[----:B--2---:R-:W-:-:S04]  /*189e0*/  @!P5 LEA R6, P2, R0, R16, 0x2 ;  /* 0x000000100006d211 */ /* 0x004fc800078410ff */
[----:B------:R-:W-:Y:S01]  /*189f0*/  @!P5 LEA.HI.X R7, R0, R17, R3, 0x2, P2 ;  /* 0x000000110007d211 */ /* 0x000fe200010f1403 */
[----:B------:R-:W-:Y:S01]  /*18a00*/  @!P3 IMAD R3, R5, R9, RZ ;  /* 0x000000090503b224 */ /* 0x000fe200078e02ff */
[----:B------:R-:W-:-:S03]  /*18a10*/  @!P4 IADD3 R0, P2, R2, R14, RZ ;  /* 0x0000000e0200c210 */ /* 0x000fc60007f5e0ff */
[----:B------:R2:W-:Y:S01]  /*18a20*/  @!P5 STG.E desc[UR28][R6.64], R25 ;  /* 0x000000190600d986 */ /* 0x0005e2000c10191c */
[----:B------:R-:W-:Y:S02]  /*18a30*/  @!P4 LEA.HI.X.SX32 R2, R2, R8, 0x1, P2 ;  /* 0x000000080202c211 */ /* 0x000fe400010f0eff */
[----:B----4-:R-:W-:-:S04]  /*18a40*/  @!P4 LEA R4, P2, R0, R20, 0x2 ;  /* 0x000000140004c211 */ /* 0x010fc800078410ff */
[----:B------:R-:W-:Y:S02]  /*18a50*/  @!P4 LEA.HI.X R5, R0, R21, R2, 0x2, P2 ;  /* 0x000000150005c211 */ /* 0x000fe400010f1402 */
[----:B------:R-:W-:-:S03]  /*18a60*/  @!P3 IADD3 R0, P2, R3, R14, RZ ;  /* 0x0000000e0300b210 */ /* 0x000fc60007f5e0ff */
[----:B------:R2:W-:Y:S01]  /*18a70*/  @!P4 STG.E desc[UR28][R4.64], R23 ;  /* 0x000000170400c986 */ /* 0x0005e2000c10191c */
[----:B------:R-:W-:Y:S02]  /*18a80*/  @!P3 LEA.HI.X.SX32 R3, R3, R8, 0x1, P2 ;  /* 0x000000080303b211 */ /* 0x000fe400010f0eff */
[----:B-1----:R-:W-:-:S04]  /*18a90*/  @!P3 LEA R2, P2, R0, R18, 0x2 ;  /* 0x000000120002b211 */ /* 0x002fc800078410ff */
[----:B------:R-:W-:-:S05]  /*18aa0*/  @!P3 LEA.HI.X R3, R0, R19, R3, 0x2, P2 ;  /* 0x000000130003b211 */ /* 0x000fca00010f1403 */
[----:B------:R2:W-:Y:S04]  /*18ab0*/  @!P3 STG.E desc[UR28][R2.64], R22 ;  /* 0x000000160200b986 */ /* 0x0005e8000c10191c */
.L_x_299:
[----:B------:R-:W-:Y:S05]  /*18ac0*/  BSYNC B0 ;  /* 0x0000000000007941 */ /* 0x000fea0003800000 */
.L_x_298:
[----:B--2---:R-:W-:Y:S01]  /*18ad0*/  SHF.R.S32.HI R3, RZ, 0x1f, R15 ;  /* 0x0000001fff037819 */ /* 0x004fe2000001140f */
[C---:B------:R-:W-:Y:S01]  /*18ae0*/  VIADD R0, R10.reuse, 0x60 ;  /* 0x000000600a007836 */ /* 0x040fe20000000000 */
[----:B------:R-:W-:Y:S01]  /*18af0*/  IADD3 R2, P3, R15, UR8, RZ ;  /* 0x000000080f027c10 */ /* 0x000fe2000ff7e0ff */
[----:B------:R-:W-:Y:S01]  /*18b00*/  ULDC.64 UR4, c[0x0][0x2a0] ;  /* 0x0000a80000047ab9 */ /* 0x000fe20000000a00 */
[----:B------:R1:W2:Y:S01]  /*18b10*/  LDS.128 R12, [R236] ;  /* 0x00000000ec0c7984 */ /* 0x0002a20000000c00 */
[----:B------:R-:W-:Y:S01]  /*18b20*/  SHF.R.S32.HI R5, RZ, 0x1f, R26 ;  /* 0x0000001fff057819 */ /* 0x000fe2000001141a */
[----:B------:R-:W-:Y:S01]  /*18b30*/  IMAD.U32 R4, RZ, RZ, UR27 ;  /* 0x0000001bff047e24 */ /* 0x000fe2000f8e00ff */
[----:B------:R-:W-:Y:S01]  /*18b40*/  IADD3.X R3, R3, UR6, RZ, P3, !PT ;  /* 0x0000000603037c10 */ /* 0x000fe20009ffe4ff */
[----:B------:R-:W-:Y:S01]  /*18b50*/  BSSY B0, `(.L_x_300) ;  /* 0x0000014000007945 */ /* 0x000fe20003800000 */
[----:B------:R-:W-:Y:S02]  /*18b60*/  ISETP.GE.AND P3, PT, R10, UR23, PT ;  /* 0x000000170a007c0c */ /* 0x000fe4000bf66270 */
[----:B------:R-:W-:Y:S01]  /*18b70*/  ISETP.GE.AND P2, PT, R0, UR23, PT ;  /* 0x0000001700007c0c */ /* 0x000fe2000bf46270 */
[----:B------:R-:W-:Y:S01]  /*18b80*/  IMAD R0, R5, UR4, RZ ;  /* 0x0000000405007c24 */ /* 0x000fe2000f8e02ff */
[----:B------:R-:W-:Y:S01]  /*18b90*/  SHF.R.S32.HI R11, RZ, 0x1f, R10 ;  /* 0x0000001fff0b7819 */ /* 0x000fe2000001140a */
[----:B------:R-:W-:-:S04]  /*18ba0*/  IMAD.WIDE.U32 R6, R26, UR4, R2 ;  /* 0x000000041a067c25 */ /* 0x000fc8000f8e0002 */
[----:B------:R-:W-:Y:S02]  /*18bb0*/  IMAD R0, R26, UR5, R0 ;  /* 0x000000051a007c24 */ /* 0x000fe4000f8e0200 */
[----:B------:R-:W-:-:S04]  /*18bc0*/  IMAD.WIDE R2, R4, 0x80, R10 ;  /* 0x0000008004027825 */ /* 0x000fc800078e020a */
[----:B------:R-:W-:Y:S01]  /*18bd0*/  IMAD.IADD R5, R7, 0x1, R0 ;  /* 0x0000000107057824 */ /* 0x000fe200078e0200 */
[----:B------:R-:W-:Y:S06]  /*18be0*/  @P3 BRA `(.L_x_301) ;  /* 0x0000000000283947 */ /* 0x000fec0003800000 */
        /* <DEDUP_REMOVED lines=10> */
.L_x_301:
[----:B------:R-:W-:Y:S05]  /*18c90*/  BSYNC B0 ;  /* 0x0000000000007941 */ /* 0x000fea0003800000 */
.L_x_300:
[----:B--2-4-:R2:W4:Y:S01]  /*18ca0*/  LDS.128 R12, [R236+0x800] ;  /* 0x00080000ec0c7984 */ /* 0x0145220000000c00 */
        /* <DEDUP_REMOVED lines=14> */
[----:B----4-:R4:W-:Y:S02]  /*18d90*/  STG.E.128 desc[UR28][R10.64], R12 ;  /* 0x0000000c0a007986 */ /* 0x0109e4000c101d1c */
.L_x_303:
[----:B------:R-:W-:Y:S05]  /*18da0*/  BSYNC B0 ;  /* 0x0000000000007941 */ /* 0x000fea0003800000 */
.L_x_302:
[----:B----4-:R4:W1:Y:S01]  /*18db0*/  LDS.128 R12, [R236+0x1000] ;  /* 0x00100000ec0c7984 */ /* 0x0108620000000c00 */
        /* <DEDUP_REMOVED lines=14> */
[----:B-1----:R1:W-:Y:S02]  /*18ea0*/  STG.E.128 desc[UR28][R10.64], R12 ;  /* 0x0000000c0a007986 */ /* 0x0023e4000c101d1c */
.L_x_305:
[----:B------:R-:W-:Y:S05]  /*18eb0*/  BSYNC B0 ;  /* 0x0000000000007941 */ /* 0x000fea0003800000 */
.L_x_304:
        /* <DEDUP_REMOVED lines=13> */
[----:B---3--:R-:W-:Y:S01]  /*18f90*/  STG.E.128 desc[UR28][R2.64], R28 ;  /* 0x0000001c02007986 */ /* 0x008fe2000c101d1c */
[----:B------:R-:W-:Y:S05]  /*18fa0*/  EXIT ;  /* 0x000000000000794d */ /* 0x000fea0003800000 */
.L_x_284:
[----:B------:R-:W-:Y:S01]  /*18fb0*/  ULDC.U8 UR7, c[0x0][0x3d9] ;  /* 0x0000f64000077ab9 */ /* 0x000fe20000000000 */
[----:B------:R-:W-:Y:S01]  /*18fc0*/  UISETP.NE.AND UP0, UPT, UR26, -0x1, UPT ;  /* 0xffffffff1a00788c */ /* 0x000fe2000bf05270 */
[----:B------:R-:W-:Y:S01]  /*18fd0*/  LEA.HI R4, R46, R57, RZ, 0x2 ;  /* 0x000000392e047211 */ /* 0x000fe200078f10ff */
[----:B------:R-:W-:Y:S01]  /*18fe0*/  UISETP.NE.AND UP3, UPT, UR7, URZ, UPT ;  /* 0x0000003f0700728c */ /* 0x000fe2000bf65270 */
[----:B------:R-:W-:Y:S01]  /*18ff0*/  LOP3.LUT P3, RZ, R57, 0x3, RZ, 0xc0, !PT ;  /* 0x0000000339ff7812 */ /* 0x000fe2000786c0ff */
[----:B------:R-:W-:Y:S01]  /*19000*/  UIADD3 UR15, -UR14, UR15, URZ ;  /* 0x0000000f0e0f7290 */ /* 0x000fe2000fffe13f */
[----:B------:R-:W-:Y:S01]  /*19010*/  LOP3.LUT R0, R4, 0x1ffffffc, RZ, 0xc0, !PT ;  /* 0x1ffffffc04007812 */ /* 0x000fe200078ec0ff */
[----:B------:R-:W-:Y:S01]  /*19020*/  BSSY B0, `(.L_x_306) ;  /* 0x000004a000007945 */ /* 0x000fe20003800000 */
[----:B------:R-:W-:-:S03]  /*19030*/  SHF.R.S32.HI R4, RZ, 0x2, R4 ;  /* 0x00000002ff047819 */ /* 0x000fc60000011404 */
[----:B------:R-:W-:Y:S01]  /*19040*/  IMAD.IADD R0, R57, 0x1, -R0 ;  /* 0x0000000139007824 */ /* 0x000fe200078e0a00 */
[----:B------:R-:W-:Y:S01]  /*19050*/  @!UP0 USHF.R.S32.HI UR11, URZ, 0x1f, UR17 ;  /* 0x0000001f3f0b8899 */ /* 0x000fe20008011411 */
[----:B------:R-:W-:Y:S01]  /*19060*/  ISETP.GE.AND P4, PT, R4, UR15, PT ;  /* 0x0000000f04007c0c */ /* 0x000fe2000bf86270 */
[----:B------:R-:W-:Y:S01]  /*19070*/  @UP3 ULDC.64 UR4, c[0x0][0x2c0] ;  /* 0x0000b00000043ab9 */ /* 0x000fe20000000a00 */
[----:B------:R-:W-:Y:S01]  /*19080*/  @UP0 ULDC.64 UR8, c[0x0][0x298] ;  /* 0x0000a60000080ab9 */ /* 0x000fe20000000a00 */
[----:B------:R-:W-:Y:S01]  /*19090*/  @UP3 UIMAD UR10, UR5, UR4, URZ ;  /* 0x00000004050a32a4 */ /* 0x000fe2000f8e023f */
[----:B------:R-:W-:Y:S01]  /*190a0*/  IMAD.SHL.U32 R0, R0, 0x8, RZ ;  /* 0x0000000800007824 */ /* 0x000fe200078e00ff */
[----:B------:R-:W-:Y:S01]  /*190b0*/  @UP0 UIMAD.WIDE.U32 UR12, UR26, UR8, URZ ;  /* 0x000000081a0c02a5 */ /* 0x000fe2000f8e003f */
[----:B------:R-:W-:Y:S01]  /*190c0*/  SHF.R.S32.HI R5, RZ, 0x1f, R4 ;  /* 0x0000001fff057819 */ /* 0x000fe20000011404 */
[----:B------:R-:W-:Y:S01]  /*190d0*/  @!UP0 ULDC.64 UR4, c[0x0][0x290] ;  /* 0x0000a40000048ab9 */ /* 0x000fe20000000a00 */
[C---:B------:R-:W-:Y:S01]  /*190e0*/  VIADD R14, R4.reuse, 0x20 ;  /* 0x00000020040e7836 */ /* 0x040fe20000000000 */
[----:B------:R-:W-:Y:S01]  /*190f0*/  @!UP0 UIMAD UR8, UR11, UR4, URZ ;  /* 0x000000040b0882a4 */ /* 0x000fe2000f8e023f */
[C---:B------:R-:W-:Y:S01]  /*19100*/  VIADD R15, R4.reuse, 0x40 ;  /* 0x00000040040f7836 */ /* 0x040fe20000000000 */
[----:B------:R-:W-:Y:S01]  /*19110*/  @!UP0 UIMAD.WIDE.U32 UR18, UR17, UR4, URZ ;  /* 0x00000004111282a5 */ /* 0x000fe2000f8e003f */
[C---:B------:R-:W-:Y:S01]  /*19120*/  VIADD R16, R4.reuse, 0x60 ;  /* 0x0000006004107836 */ /* 0x040fe20000000000 */
[----:B------:R-:W-:Y:S01]  /*19130*/  @UP0 UIMAD UR9, UR26, UR9, UR13 ;  /* 0x000000091a0902a4 */ /* 0x000fe2000f8e020d */
[----:B------:R-:W-:Y:S01]  /*19140*/  ISETP.GE.OR P6, PT, R4, UR15, P3 ;  /* 0x0000000f04007c0c */ /* 0x000fe20009fc6670 */
[----:B------:R-:W-:Y:S01]  /*19150*/  @!UP0 UIMAD UR13, UR17, UR5, UR8 ;  /* 0x00000005110d82a4 */ /* 0x000fe2000f8e0208 */
[----:B------:R-:W-:Y:S01]  /*19160*/  ISETP.GE.AND P2, PT, R15, UR15, PT ;  /* 0x0000000f0f007c0c */ /* 0x000fe2000bf46270 */
[----:B------:R-:W-:Y:S01]  /*19170*/  ULDC.U8 UR11, c[0x0][0x3d8] ;  /* 0x0000f600000b7ab9 */ /* 0x000fe20000000000 */
[----:B------:R-:W-:Y:S01]  /*19180*/  @!UP0 UMOV UR12, UR18 ;  /* 0x00000012000c8c82 */ /* 0x000fe20008000000 */
[----:B------:R-:W-:Y:S01]  /*19190*/  @!UP0 UIADD3 UR9, UR19, UR13, URZ ;  /* 0x0000000d13098290 */ /* 0x000fe2000fffe03f */
[----:B------:R-:W-:Y:S01]  /*191a0*/  IADD3 R2, P0, R0, UR12, RZ ;  /* 0x0000000c00027c10 */ /* 0x000fe2000ff1e0ff */
[----:B------:R-:W-:Y:S01]  /*191b0*/  UISETP.NE.AND UP0, UPT, UR11, URZ, !UP3 ;  /* 0x0000003f0b00728c */ /* 0x000fe2000df05270 */
[----:B------:R-:W-:Y:S01]  /*191c0*/  ISETP.GE.AND P1, PT, R16, UR15, PT ;  /* 0x0000000f10007c0c */ /* 0x000fe2000bf26270 */
[----:B------:R-:W-:Y:S01]  /*191d0*/  UISETP.NE.AND UP2, UPT, UR11, URZ, UPT ;  /* 0x0000003f0b00728c */ /* 0x000fe2000bf45270 */
[----:B------:R-:W-:Y:S01]  /*191e0*/  ISETP.GE.OR P5, PT, R14, UR15, P3 ;  /* 0x0000000f0e007c0c */ /* 0x000fe20009fa6670 */
[----:B------:R-:W-:Y:S01]  /*191f0*/  USHF.R.S32.HI UR8, URZ, 0x1f, UR16 ;  /* 0x0000001f3f087899 */ /* 0x000fe20008011410 */
[----:B------:R-:W-:Y:S01]  /*19200*/  LEA.HI.X.SX32 R3, R0, UR9, 0x1, P0 ;  /* 0x0000000900037c11 */ /* 0x000fe200080f0eff */
[----:B------:R-:W-:Y:S01]  /*19210*/  UISETP.EQ.AND UP2, UPT, UR7, URZ, UP2 ;  /* 0x0000003f0700728c */ /* 0x000fe20009742270 */
[----:B------:R-:W-:Y:S01]  /*19220*/  ISETP.GE.AND P0, PT, R14, UR15, PT ;  /* 0x0000000f0e007c0c */ /* 0x000fe2000bf06270 */
[----:B------:R-:W-:Y:S01]  /*19230*/  ULDC.64 UR4, c[0x0][0x2a0] ;  /* 0x0000a80000047ab9 */ /* 0x000fe20000000a00 */
[----:B------:R-:W-:Y:S01]  /*19240*/  @!UP3 ULDC UR7, c[0x0][0x2c4] ;  /* 0x0000b1000007bab9 */ /* 0x000fe20000000800 */
[----:B------:R-:W-:Y:S01]  /*19250*/  UISETP.NE.OR UP1, UPT, UR26, -0x1, !UP2 ;  /* 0xffffffff1a00788c */ /* 0x000fe2000d725670 */
[----:B------:R-:W-:Y:S01]  /*19260*/  IMAD.U32 R8, RZ, RZ, UR4 ;  /* 0x00000004ff087e24 */ /* 0x000fe2000f8e00ff */
[----:B------:R-:W-:Y:S01]  /*19270*/  UIMAD UR8, UR8, UR4, URZ ;  /* 0x00000004080872a4 */ /* 0x000fe2000f8e023f */
[----:B------:R-:W-:Y:S01]  /*19280*/  @UP0 ULDC UR7, c[0x0][0x2e4] ;  /* 0x0000b90000070ab9 */ /* 0x000fe20000000800 */
[----:B------:R-:W-:Y:S01]  /*19290*/  @UP3 UMOV UR9, 0x1 ;  /* 0x0000000100093882 */ /* 0x000fe20000000000 */
[----:B------:R-:W-:Y:S01]  /*192a0*/  @!UP3 UIMAD UR9, UR7, UR6, URZ ;  /* 0x000000060709b2a4 */ /* 0x000fe2000f8e023f */
[----:B------:R-:W-:Y:S01]  /*192b0*/  IMAD.WIDE.U32 R8, R8, UR16, R2 ;  /* 0x0000001008087c25 */ /* 0x000fe2000f8e0002 */
[----:B------:R-:W-:-:S02]  /*192c0*/  UIMAD UR5, UR16, UR5, UR8 ;  /* 0x00000005100572a4 */ /* 0x000fc4000f8e0208 */
[----:B------:R-:W-:Y:S01]  /*192d0*/  UIMAD UR9, UR17, UR9, URZ ;  /* 0x00000009110972a4 */ /* 0x000fe2000f8e023f */
[----:B------:R-:W-:Y:S01]  /*192e0*/  IMAD.U32 R2, RZ, RZ, UR27 ;  /* 0x0000001bff027e24 */ /* 0x000fe2000f8e00ff */
[----:B------:R-:W-:Y:S01]  /*192f0*/  @UP2 ULDC UR8, c[0x0][0x2c4] ;  /* 0x0000b10000082ab9 */ /* 0x000fe20000000800 */
[----:B------:R-:W-:Y:S01]  /*19300*/  @UP3 ULDC UR4, c[0x0][0x2c0] ;  /* 0x0000b00000043ab9 */ /* 0x000fe20000000800 */
[----:B------:R-:W-:Y:S01]  /*19310*/  @!UP1 UIMAD UR26, UR17, UR8, URZ ;  /* 0x00000008111a92a4 */ /* 0x000fe2000f8e023f */
[----:B------:R-:W-:Y:S01]  /*19320*/  VIADD R7, R9, UR5 ;  /* 0x0000000509077c36 */ /* 0x000fe20008000000 */
[----:B------:R-:W-:Y:S01]  /*19330*/  USEL UR9, UR9, URZ, !UP2 ;  /* 0x0000003f09097287 */ /* 0x000fe2000d000000 */
[----:B------:R-:W-:Y:S01]  /*19340*/  IMAD.WIDE R2, R2, 0x80, R4 ;  /* 0x0000008002027825 */ /* 0x000fe200078e0204 */
[----:B------:R-:W-:Y:S01]  /*19350*/  @!UP3 UMOV UR4, 0x1 ;  /* 0x000000010004b882 */ /* 0x000fe20000000000 */
[----:B------:R-:W-:Y:S01]  /*19360*/  @!UP3 UMOV UR10, UR7 ;  /* 0x00000007000abc82 */ /* 0x000fe20008000000 */
[----:B------:R-:W-:-:S02]  /*19370*/  UIMAD UR14, UR14, UR4, URZ ;  /* 0x000000040e0e72a4 */ /* 0x000fc4000f8e023f */
[----:B------:R-:W-:Y:S01]  /*19380*/  UIMAD UR10, UR16, UR10, UR9 ;  /* 0x0000000a100a72a4 */ /* 0x000fe2000f8e0209 */
[----:B------:R-:W-:Y:S01]  /*19390*/  @!UP2 UMOV UR12, URZ ;  /* 0x0000003f000cac82 */ /* 0x000fe20008000000 */
[----:B------:R-:W-:Y:S01]  /*193a0*/  @UP2 UMOV UR12, UR26 ;  /* 0x0000001a000c2c82 */ /* 0x000fe20008000000 */
[----:B------:R-:W-:Y:S01]  /*193b0*/  @!UP2 UMOV UR13, URZ ;  /* 0x0000003f000dac82 */ /* 0x000fe20008000000 */
[----:B------:R-:W-:Y:S02]  /*193c0*/  @UP2 USHF.R.S32.HI UR13, URZ, 0x1f, UR26 ;  /* 0x0000001f3f0d2899 */ /* 0x000fe4000801141a */
[----:B------:R-:W-:Y:S02]  /*193d0*/  USHF.R.S32.HI UR8, URZ, 0x1f, UR14 ;  /* 0x0000001f3f087899 */ /* 0x000fe4000801140e */
[----:B------:R-:W-:Y:S02]  /*193e0*/  USHF.R.S32.HI UR6, URZ, 0x1f, UR10 ;  /* 0x0000001f3f067899 */ /* 0x000fe4000801140a */
[----:B------:R-:W-:-:S04]  /*193f0*/  UIADD3 UR9, UP1, UP0, UR14, UR12, UR10 ;  /* 0x0000000c0e097290 */ /* 0x000fc8000f83e00a */
        /* <DEDUP_REMOVED lines=12> */
.L_x_307:
[----:B------:R-:W-:Y:S05]  /*194c0*/  BSYNC B0 ;  /* 0x0000000000007941 */ /* 0x000fea0003800000 */
.L_x_306:
        /* <DEDUP_REMOVED lines=17> */
.L_x_309:
[----:B------:R-:W-:Y:S05]  /*195e0*/  BSYNC B0 ;  /* 0x0000000000007941 */ /* 0x000fea0003800000 */
.L_x_308:
        /* <DEDUP_REMOVED lines=15> */
.L_x_311:
[----:B------:R-:W-:Y:S05]  /*196e0*/  BSYNC B0 ;  /* 0x0000000000007941 */ /* 0x000fea0003800000 */
.L_x_310:
        /* <DEDUP_REMOVED lines=14> */
.L_x_313:
[----:B------:R-:W-:Y:S05]  /*197d0*/  BSYNC B0 ;  /* 0x0000000000007941 */ /* 0x000fea0003800000 */
.L_x_312:
[----:B------:R-:W-:Y:S04]  /*197e0*/  BSSY B0, `(.L_x_314) ;  /* 0x000000a000007945 */ /* 0x000fe80003800000 */
[----:B------:R-:W-:Y:S05]  /*197f0*/  @P6 BRA `(.L_x_315) ;  /* 0x0000000000206947 */ /* 0x000fea0003800000 */
[----:B------:R-:W-:Y:S01]  /*19800*/  IMAD R4, R4, UR4, RZ ;  /* 0x0000000404047c24 */ /* 0x000fe2000f8e02ff */
[----:B------:R-:W-:-:S04]  /*19810*/  ULDC.64 UR6, c[0x0][0x2b0] ;  /* 0x0000ac0000067ab9 */ /* 0x000fc80000000a00 */
[----:B------:R-:W-:-:S04]  /*19820*/  IADD3 R0, P0, R4, UR9, RZ ;  /* 0x0000000904007c10 */ /* 0x000fc8000ff1e0ff */
[----:B------:R-:W-:Y:S02]  /*19830*/  LEA.HI.X.SX32 R4, R4, UR8, 0x1, P0 ;  /* 0x0000000804047c11 */ /* 0x000fe400080f0eff */
[----:B-1----:R-:W-:-:S04]  /*19840*/  LEA R2, P0, R0, UR6, 0x2 ;  /* 0x0000000600027c11 */ /* 0x002fc8000f8010ff */
[----:B------:R-:W-:Y:S01]  /*19850*/  LEA.HI.X R3, R0, UR7, R4, 0x2, P0 ;  /* 0x0000000700037c11 */ /* 0x000fe200080f1404 */
[----:B------:R-:W-:-:S05]  /*19860*/  IMAD.MOV.U32 R0, RZ, RZ, 0x7f800000 ;  /* 0x7f800000ff007424 */ /* 0x000fca00078e00ff */
[----:B------:R1:W-:Y:S03]  /*19870*/  STG.E desc[UR28][R2.64], R0 ;  /* 0x0000000002007986 */ /* 0x0003e6000c10191c */
.L_x_315:
[----:B------:R-:W-:Y:S05]  /*19880*/  BSYNC B0 ;  /* 0x0000000000007941 */ /* 0x000fea0003800000 */
.L_x_314:
        /* <DEDUP_REMOVED lines=10> */
.L_x_317:
[----:B------:R-:W-:Y:S05]  /*19930*/  BSYNC B0 ;  /* 0x0000000000007941 */ /* 0x000fea0003800000 */
.L_x_316:
        /* <DEDUP_REMOVED lines=10> */
.L_x_319:
[----:B------:R-:W-:Y:S05]  /*199e0*/  BSYNC B0 ;  /* 0x0000000000007941 */ /* 0x000fea0003800000 */
.L_x_318:
        /* <DEDUP_REMOVED lines=10> */
.L_x_320:
        /* <DEDUP_REMOVED lines=15> */
.L_x_723:


//--------------------- .text._ZN5flash16flash_fwd_kernelI23Flash_fwd_kernel_traitsILi32ELi128ELi128ELi4ELb0ELb0EN7cutlass10bfloat16_tE19Flash_kernel_traitsILi32ELi128ELi128ELi4ES3_EELb0ELb1ELb0ELb0ELb0ELb1ELb1ELb0EEEvNS_16Flash_fwd_paramsE --------------------------
	.section	.text._ZN5flash16flash_fwd_kernelI23Flash_fwd_kernel_traitsILi32ELi128ELi128ELi4ELb0ELb0EN7cutlass10bfloat16_tE19Flash_kernel_traitsILi32ELi128ELi128ELi4ES3_EELb0ELb1ELb0ELb0ELb0ELb1ELb1ELb0EEEvNS_16Flash_fwd_paramsE,"ax",@progbits
	.align	128
        .global         _ZN5flash16flash_fwd_kernelI23Flash_fwd_kernel_traitsILi32ELi128ELi128ELi4ELb0ELb0EN7cutlass10bfloat16_tE19Flash_kernel_traitsILi32ELi128ELi128ELi4ES3_EELb0ELb1ELb0ELb0ELb0ELb1ELb1ELb0EEEvNS_16Flash_fwd_paramsE
        .type           _ZN5flash16flash_fwd_kernelI23Flash_fwd_kernel_traitsILi32ELi128ELi128ELi4ELb0ELb0EN7cutlass10bfloat16_tE19Flash_kernel_traitsILi32ELi128ELi128ELi4ES3_EELb0ELb1ELb0ELb0ELb0ELb1ELb1ELb0EEEvNS_16Flash_fwd_paramsE,@function
        .size           _ZN5flash16flash_fwd_kernelI23Flash_fwd_kernel_traitsILi32ELi128ELi128ELi4ELb0ELb0EN7cutlass10bfloat16_tE19Flash_kernel_traitsILi32ELi128ELi128ELi4ES3_EELb0ELb1ELb0ELb0ELb0ELb1ELb1ELb0EEEvNS_16Flash_fwd_paramsE,(.L_x_724 - _ZN5flash16flash_fwd_kernelI23Flash_fwd_kernel_traitsILi32ELi128ELi128ELi4ELb0ELb0EN7cutlass10bfloat16_tE19Flash_kernel_traitsILi32ELi128ELi128ELi4ES3_EELb0ELb1ELb0ELb0ELb0ELb1ELb1ELb0EEEvNS_16Flash_fwd_paramsE)
        .other          _ZN5flash16flash_fwd_kernelI23Flash_fwd_kernel_traitsILi32ELi128ELi128ELi4ELb0ELb0EN7cutlass10bfloat16_tE19Flash_kernel_traitsILi32ELi128ELi128ELi4ES3_EELb0ELb1ELb0ELb0ELb0ELb1ELb1ELb0EEEvNS_16Flash_fwd_paramsE,@"STO_CUDA_ENTRY STV_DEFAULT"
_ZN5flash16flash_fwd_kernelI23Flash_fwd_kernel_traitsILi32ELi128ELi128ELi4ELb0ELb0EN7cutlass10bfloat16_tE19Flash_kernel_traitsILi32ELi128ELi128ELi4ES3_EELb0ELb1ELb0ELb0ELb0ELb1ELb1ELb0EEEvNS_16Flash_fwd_paramsE:
.text._ZN5flash16flash_fwd_kernelI23Flash_fwd_kernel_traitsILi32ELi128ELi128ELi4ELb0ELb0EN7cutlass10bfloat16_tE19Flash_kernel_traitsILi32ELi128ELi128ELi4ES3_EELb0ELb1ELb0ELb0ELb0ELb1ELb1ELb0EEEvNS_16Flash_fwd_paramsE:
        /* <DEDUP_REMOVED lines=40> */
.L_x_321:
[----:B------:R-:W1:Y:S02]  /*0280*/  LDC R4, c[0x0][0x2c8] ;  /* 0x0000b200ff047b82 */ /* 0x000e640000000800 */
.L_x_322:
        /* <DEDUP_REMOVED lines=31> */
[----:B------:R-:W-:Y:S01]  /*0480*/  ISETP.NE.AND P0, PT, R11, -0x1, PT ;  /* 0xffffffff0b00780c */ /* 0x000fe20003f05270 */
[----:B------:R-:W-:Y:S01]  /*0490*/  IMAD.IADD R28, R113, 0x1, -R143 ;  /* 0x00000001711c7824 */ /* 0x000fe200078e0a8f */
[----:B------:R-:W-:Y:S01]  /*04a0*/  IABS R3, R24 ;  /* 0x0000001800037213 */ /* 0x000fe20000000000 */
[----:B------:R-:W-:Y:S01]  /*04b0*/  ULDC.64 UR4, c[0x0][0x258] ;  /* 0x0000960000047ab9 */ /* 0x000fe20000000a00 */
[----:B------:R-:W-:Y:S02]  /*04c0*/  SHF.R.S32.HI R38, RZ, 0x1f, R140 ;  /* 0x0000001fff267819 */ /* 0x000fe4000001148c */
[----:B------:R-:W-:Y:S02]  /*04d0*/  IADD3 R170, R233, -0x1, RZ ;  /* 0xffffffffe9aa7810 */ /* 0x000fe40007ffe0ff */
[----:B------:R-:W-:Y:S02]  /*04e0*/  LEA.HI R18, R38, R140, RZ, 0x2 ;  /* 0x0000008c26127211 */ /* 0x000fe400078f10ff */
[----:B------:R-:W-:Y:S01]  /*04f0*/  ISETP.NE.AND P1, PT, R13, -0x1, PT ;  /* 0xffffffff0d00780c */ /* 0x000fe20003f25270 */
[----:B------:R-:W-:Y:S01]  /*0500*/  IMAD R22, R170, -0x80, R112 ;  /* 0xffffff80aa167824 */ /* 0x000fe200078e0270 */
[----:B------:R-:W-:Y:S01]  /*0510*/  SHF.R.S32.HI R2, RZ, 0x2, R18 ;  /* 0x00000002ff027819 */ /* 0x000fe20000011412 */
[----:B--2---:R-:W2:Y:S03]  /*0520*/  @!P0 LDC.64 R6, c[0x0][0x228] ;  /* 0x00008a00ff068b82 */ /* 0x004ea60000000a00 */
[C---:B------:R-:W-:Y:S01]  /*0530*/  ISETP.GE.AND P5, PT, R2.reuse, R22, PT ;  /* 0x000000160200720c */ /* 0x040fe20003fa6270 */
[----:B------:R-:W-:-:S04]  /*0540*/  VIADD R30, R2, 0x20 ;  /* 0x00000020021e7836 */ /* 0x000fc80000000000 */
[----:B------:R-:W3:Y:S01]  /*0550*/  @P0 LDC.64 R14, c[0x0][0x240] ;  /* 0x00009000ff0e0b82 */ /* 0x000ee20000000a00 */
[----:B-1----:R-:W-:Y:S02]  /*0560*/  IABS R0, R20 ;  /* 0x0000001400007213 */ /* 0x002fe40000000000 */
[----:B------:R-:W-:-:S03]  /*0570*/  ISETP.NE.AND P6, PT, R20, RZ, PT ;  /* 0x000000ff1400720c */ /* 0x000fc60003fc5270 */
[----:B------:R-:W-:Y:S02]  /*0580*/  IMAD.MOV.U32 R17, RZ, RZ, R0 ;  /* 0x000000ffff117224 */ /* 0x000fe400078e0000 */
[----:B------:R-:W1:Y:S01]  /*0590*/  @!P5 S2R R16, SR_CgaCtaId ;  /* 0x000000000010d919 */ /* 0x000e620000008800 */
[----:B------:R-:W4:Y:S01]  /*05a0*/  @P1 LDC.64 R200, c[0x0][0x250] ;  /* 0x00009400ffc81b82 */ /* 0x000f220000000a00 */
[----:B------:R-:W-:Y:S01]  /*05b0*/  @!P5 MOV R8, 0x400 ;  /* 0x000004000008d802 */ /* 0x000fe20000000f00 */
[----:B------:R-:W5:Y:S06]  /*05c0*/  I2F.RP R4, R17 ;  /* 0x0000001100047306 */ /* 0x000f6c0000209400 */
[----:B------:R-:W4:Y:S02]  /*05d0*/  @P1 LDC.64 R168, c[0x0][0x248] ;  /* 0x00009200ffa81b82 */ /* 0x000f240000000a00 */
[----:B-----5:R-:W5:Y:S01]  /*05e0*/  MUFU.RCP R4, R4 ;  /* 0x0000000400047308 */ /* 0x020f620000001000 */
[----:B-1----:R-:W-:-:S02]  /*05f0*/  @!P5 LEA R36, R16, R8, 0x18 ;  /* 0x000000081024d211 */ /* 0x002fc400078ec0ff */
[----:B------:R-:W-:Y:S01]  /*0600*/  @P1 IADD3 R8, R12, R13, RZ ;  /* 0x0000000d0c081210 */ /* 0x000fe20007ffe0ff */
[----:B-----5:R-:W-:-:S04]  /*0610*/  VIADD R4, R4, 0xffffffe ;  /* 0x0ffffffe04047836 */ /* 0x020fc80000000000 */
[----:B------:R-:W1:Y:S02]  /*0620*/  F2I.FTZ.U32.TRUNC.NTZ R5, R4 ;  /* 0x0000000400057305 */ /* 0x000e64000021f000 */
[----:B-1----:R-:W-:Y:S02]  /*0630*/  IMAD.MOV R0, RZ, RZ, -R5 ;  /* 0x000000ffff007224 */ /* 0x002fe400078e0a05 */
[----:B------:R-:W-:Y:S02]  /*0640*/  IMAD.MOV.U32 R4, RZ, RZ, RZ ;  /* 0x000000ffff047224 */ /* 0x000fe400078e00ff */
[----:B------:R-:W-:-:S04]  /*0650*/  IMAD R0, R0, R17, RZ ;  /* 0x0000001100007224 */ /* 0x000fc800078e02ff */
[----:B------:R-:W-:Y:S01]  /*0660*/  IMAD.HI.U32 R4, R5, R0, R4 ;  /* 0x0000000005047227 */ /* 0x000fe200078e0004 */
[----:B------:R-:W-:Y:S02]  /*0670*/  MOV R5, R3 ;  /* 0x0000000300057202 */ /* 0x000fe40000000f00 */
[----:B------:R-:W-:-:S03]  /*0680*/  SHF.R.S32.HI R3, RZ, 0x1f, R2 ;  /* 0x0000001fff037819 */ /* 0x000fc60000011402 */
[----:B------:R-:W-:Y:S01]  /*0690*/  IMAD.HI.U32 R10, R4, R5, RZ ;  /* 0x00000005040a7227 */ /* 0x000fe200078e00ff */
[----:B------:R-:W-:-:S03]  /*06a0*/  @!P0 SHF.R.S32.HI R4, RZ, 0x1f, R19 ;  /* 0x0000001fff048819 */ /* 0x000fc60000011413 */
[----:B------:R-:W-:Y:S02]  /*06b0*/  IMAD.MOV R0, RZ, RZ, -R10 ;  /* 0x000000ffff007224 */ /* 0x000fe400078e0a0a */
[----:B--2---:R-:W-:Y:S02]  /*06c0*/  @!P0 IMAD R4, R4, R6, RZ ;  /* 0x0000000604048224 */ /* 0x004fe400078e02ff */
[----:B------:R-:W-:Y:S02]  /*06d0*/  IMAD R0, R17, R0, R5 ;  /* 0x0000000011007224 */ /* 0x000fe400078e0205 */
[----:B------:R-:W-:Y:S02]  /*06e0*/  @!P0 IMAD R9, R19, R7, R4 ;  /* 0x0000000713098224 */ /* 0x000fe400078e0204 */
[----:B---3--:R-:W-:Y:S01]  /*06f0*/  @P0 IMAD.WIDE.U32 R4, R11, R14, RZ ;  /* 0x0000000e0b040225 */ /* 0x008fe200078e00ff */
[----:B------:R-:W-:-:S03]  /*0700*/  ISETP.GT.U32.AND P2, PT, R17, R0, PT ;  /* 0x000000001100720c */ /* 0x000fc60003f44070 */
[----:B------:R-:W-:Y:S01]  /*0710*/  @P0 IMAD R11, R11, R15, R5 ;  /* 0x0000000f0b0b0224 */ /* 0x000fe200078e0205 */
[----:B------:R-:W-:Y:S01]  /*0720*/  @P0 MOV R5, R4 ;  /* 0x0000000400050202 */ /* 0x000fe20000000f00 */
[----:B------:R-:W-:Y:S01]  /*0730*/  @!P0 IMAD.WIDE.U32 R6, R19, R6, RZ ;  /* 0x0000000613068225 */ /* 0x000fe200078e00ff */
[----:B------:R-:W-:-:S03]  /*0740*/  LOP3.LUT R4, R24, R20, RZ, 0x3c, !PT ;  /* 0x0000001418047212 */ /* 0x000fc600078e3cff */
[----:B------:R-:W-:Y:S01]  /*0750*/  IMAD.WIDE R42, R23, 0x80, R2 ;  /* 0x00000080172a7825 */ /* 0x000fe200078e0202 */
[----:B------:R-:W-:Y:S02]  /*0760*/  ISETP.GE.AND P3, PT, R4, RZ, PT ;  /* 0x000000ff0400720c */ /* 0x000fe40003f66270 */
[----:B------:R-:W-:Y:S01]  /*0770*/  LOP3.LUT R4, R18, 0xfffffffc, RZ, 0xc0, !PT ;  /* 0xfffffffc12047812 */ /* 0x000fe200078ec0ff */
[----:B------:R-:W-:Y:S01]  /*0780*/  @!P2 IMAD.IADD R0, R0, 0x1, -R17 ;  /* 0x000000010000a824 */ /* 0x000fe200078e0a11 */
[----:B------:R-:W-:Y:S01]  /*0790*/  @!P0 MOV R5, R6 ;  /* 0x0000000600058202 */ /* 0x000fe20000000f00 */
[----:B------:R1:W-:Y:S01]  /*07a0*/  STL.64 [R1+0x48], R42 ;  /* 0x0000482a01007387 */ /* 0x0003e20000100a00 */
[----:B------:R-:W-:Y:S01]  /*07b0*/  SHF.R.S32.HI R6, RZ, 0x1f, R24 ;  /* 0x0000001fff067819 */ /* 0x000fe20000011418 */
[----:B------:R-:W-:Y:S01]  /*07c0*/  @!P0 IMAD.IADD R11, R7, 0x1, R9 ;  /* 0x00000001070b8824 */ /* 0x000fe200078e0209 */
[----:B------:R-:W-:Y:S01]  /*07d0*/  ISETP.GE.U32.AND P4, PT, R0, R17, PT ;  /* 0x000000110000720c */ /* 0x000fe20003f86070 */
[----:B------:R1:W-:Y:S01]  /*07e0*/  STL [R1+0x50], R28 ;  /* 0x0000501c01007387 */ /* 0x0003e20000100800 */
[----:B------:R-:W-:Y:S01]  /*07f0*/  IADD3 R0, -R4, R140, RZ ;  /* 0x0000008c04007210 */ /* 0x000fe20007ffe1ff */
[----:B------:R-:W-:Y:S01]  /*0800*/  IMAD R4, R6, UR4, RZ ;  /* 0x0000000406047c24 */ /* 0x000fe2000f8e02ff */
[----:B------:R-:W-:Y:S01]  /*0810*/  @P1 IADD3 R6, R12, R13, RZ ;  /* 0x0000000d0c061210 */ /* 0x000fe20007ffe0ff */
[----:B------:R-:W-:-:S02]  /*0820*/  @!P2 VIADD R10, R10, 0x1 ;  /* 0x000000010a0aa836 */ /* 0x000fc40000000000 */
[----:B------:R-:W-:Y:S02]  /*0830*/  IMAD.SHL.U32 R26, R0, 0x8, RZ ;  /* 0x00000008001a7824 */ /* 0x000fe400078e00ff */
[----:B------:R-:W-:Y:S02]  /*0840*/  IMAD R21, R24, UR5, R4 ;  /* 0x0000000518157c24 */ /* 0x000fe4000f8e0204 */
[----:B----4-:R-:W-:Y:S01]  /*0850*/  @P1 IMAD R0, R6, R201, RZ ;  /* 0x000000c906001224 */ /* 0x010fe200078e02ff */
[----:B------:R-:W-:Y:S01]  /*0860*/  SHF.R.S32.HI R27, RZ, 0x1f, R26 ;  /* 0x0000001fff1b7819 */ /* 0x000fe2000001141a */
[----:B------:R-:W-:Y:S01]  /*0870*/  @P1 IMAD R13, R8, R169, RZ ;  /* 0x000000a9080d1224 */ /* 0x000fe200078e02ff */
[----:B------:R-:W-:Y:S01]  /*0880*/  IADD3 R4, P0, R26, R5, RZ ;  /* 0x000000051a047210 */ /* 0x000fe20007f1e0ff */
[----:B------:R-:W-:Y:S01]  /*0890*/  @P1 IMAD.WIDE.U32 R6, R6, R200, RZ ;  /* 0x000000c806061225 */ /* 0x000fe200078e00ff */
[----:B------:R-:W-:Y:S01]  /*08a0*/  @P4 IADD3 R10, R10, 0x1, RZ ;  /* 0x000000010a0a4810 */ /* 0x000fe20007ffe0ff */
[----:B------:R1:W-:Y:S01]  /*08b0*/  STL.64 [R1+0x58], R26 ;  /* 0x0000581a01007387 */ /* 0x0003e20000100a00 */
[----:B------:R-:W-:Y:S01]  /*08c0*/  IADD3.X R5, R27, R11, RZ, P0, !PT ;  /* 0x0000000b1b057210 */ /* 0x000fe200007fe4ff */
[----:B------:R-:W-:Y:S01]  /*08d0*/  @P1 IMAD.WIDE.U32 R8, R8, R168, RZ ;  /* 0x000000a808081225 */ /* 0x000fe200078e00ff */
[----:B------:R-:W-:-:S02]  /*08e0*/  ISETP.GE.AND P0, PT, R30, R28, PT ;  /* 0x0000001c1e00720c */ /* 0x000fc40003f06270 */
[----:B------:R-:W-:Y:S01]  /*08f0*/  @P1 MOV R16, R6 ;  /* 0x0000000600101202 */ /* 0x000fe20000000f00 */
[----:B------:R-:W-:Y:S01]  /*0900*/  IMAD.WIDE.U32 R14, R24, UR4, R4 ;  /* 0x00000004180e7c25 */ /* 0x000fe2000f8e0004 */
[----:B------:R-:W-:-:S03]  /*0910*/  MOV R23, R10 ;  /* 0x0000000a00177202 */ /* 0x000fc60000000f00 */
[----:B------:R-:W-:Y:S02]  /*0920*/  @P1 IMAD.IADD R17, R7, 0x1, R0 ;  /* 0x0000000107111824 */ /* 0x000fe400078e0200 */
[----:B------:R-:W-:Y:S01]  /*0930*/  @P1 IMAD.IADD R13, R9, 0x1, R13 ;  /* 0x00000001090d1824 */ /* 0x000fe200078e020d */
[----:B------:R-:W-:Y:S06]  /*0940*/  @P1 BRA `(.L_x_324) ;  /* 0x0000000000341947 */ /* 0x000fec0003800000 */
[----:B------:R-:W2:Y:S01]  /*0950*/  LDC.64 R168, c[0x0][0x248] ;  /* 0x00009200ffa87b82 */ /* 0x000ea20000000a00 */
[----:B------:R-:W-:Y:S02]  /*0960*/  SHF.R.S32.HI R0, RZ, 0x1f, R12 ;  /* 0x0000001fff007819 */ /* 0x000fe4000001140c */
[----:B------:R-:W-:-:S05]  /*0970*/  SHF.R.S32.HI R8, RZ, 0x1f, R19 ;  /* 0x0000001fff087819 */ /* 0x000fca0000011413 */
[----:B------:R-:W3:Y:S01]  /*0980*/  LDC.64 R6, c[0x0][0x230] ;  /* 0x00008c00ff067b82 */ /* 0x000ee20000000a00 */
[-C--:B--2---:R-:W-:Y:S02]  /*0990*/  IMAD R0, R0, R168.reuse, RZ ;  /* 0x000000a800007224 */ /* 0x084fe400078e02ff */
[----:B------:R-:W-:-:S04]  /*09a0*/  IMAD.WIDE.U32 R4, R12, R168, RZ ;  /* 0x000000a80c047225 */ /* 0x000fc800078e00ff */
[----:B------:R-:W-:Y:S02]  /*09b0*/  IMAD R0, R12, R169, R0 ;  /* 0x000000a90c007224 */ /* 0x000fe400078e0200 */
[----:B---3--:R-:W-:-:S03]  /*09c0*/  IMAD R8, R8, R6, RZ ;  /* 0x0000000608087224 */ /* 0x008fc600078e02ff */
[----:B------:R-:W-:Y:S01]  /*09d0*/  IADD3 R5, R5, R0, RZ ;  /* 0x0000000005057210 */ /* 0x000fe20007ffe0ff */
[C---:B------:R-:W-:Y:S02]  /*09e0*/  IMAD R7, R19.reuse, R7, R8 ;  /* 0x0000000713077224 */ /* 0x040fe400078e0208 */
[----:B------:R-:W-:-:S05]  /*09f0*/  IMAD.WIDE.U32 R4, R19, R6, R4 ;  /* 0x0000000613047225 */ /* 0x000fca00078e0004 */
[----:B------:R-:W-:Y:S02]  /*0a00*/  IADD3 R13, R5, R7, RZ ;  /* 0x00000007050d7210 */ /* 0x000fe40007ffe0ff */
[----:B------:R-:W-:Y:S02]  /*0a10*/  MOV R8, R4 ;  /* 0x0000000400087202 */ /* 0x000fe40000000f00 */
.L_x_324:
[----:B------:R-:W-:Y:S05]  /*0a20*/  @P1 BRA `(.L_x_325) ;  /* 0x0000000000341947 */ /* 0x000fea0003800000 */
        /* <DEDUP_REMOVED lines=12> */
[----:B------:R-:W-:-:S07]  /*0af0*/  MOV R16, R4 ;  /* 0x0000000400107202 */ /* 0x000fce0000000f00 */
.L_x_325:
[----:B------:R-:W-:Y:S01]  /*0b00*/  IMAD R0, R3, R168, RZ ;  /* 0x000000a803007224 */ /* 0x000fe200078e02ff */
[----:B------:R-:W-:Y:S01]  /*0b10*/  LEA.HI R37, R38, R140, RZ, 0x3 ;  /* 0x0000008c26257211 */ /* 0x000fe200078f18ff */
[C---:B------:R-:W-:Y:S01]  /*0b20*/  IMAD.WIDE.U32 R4, R2.reuse, R168, R26 ;  /* 0x000000a802047225 */ /* 0x040fe200078e001a */
[C---:B------:R-:W-:Y:S01]  /*0b30*/  ISETP.GE.AND P2, PT, R2.reuse, R28, PT ;  /* 0x0000001c0200720c */ /* 0x040fe20003f46270 */
[----:B------:R-:W2:Y:S01]  /*0b40*/  @!P0 LDC.64 R10, c[0x0][0x240] ;  /* 0x00009000ff0a8b82 */ /* 0x000ea20000000a00 */
[----:B------:R-:W-:Y:S01]  /*0b50*/  SHF.R.S32.HI R35, RZ, 0x3, R37 ;  /* 0x00000003ff237819 */ /* 0x000fe20000011425 */
[----:B------:R-:W-:Y:S01]  /*0b60*/  VIADD R40, R2, 0x40 ;  /* 0x0000004002287836 */ /* 0x000fe20000000000 */
[----:B------:R-:W-:Y:S01]  /*0b70*/  @!P0 IADD3 R6, P4, R42, 0x20, RZ ;  /* 0x000000202a068810 */ /* 0x000fe20007f9e0ff */
[----:B------:R-:W-:Y:S01]  /*0b80*/  @!P3 IMAD.MOV R23, RZ, RZ, -R23 ;  /* 0x000000ffff17b224 */ /* 0x000fe200078e0a17 */
[----:B------:R-:W-:Y:S01]  /*0b90*/  IADD3 R24, P3, R8, R4, RZ ;  /* 0x0000000408187210 */ /* 0x000fe20007f7e0ff */
[----:B------:R-:W-:Y:S01]  /*0ba0*/  IMAD R0, R2, R169, R0 ;  /* 0x000000a902007224 */ /* 0x000fe200078e0200 */
[----:B------:R-:W-:Y:S01]  /*0bb0*/  ISETP.GE.AND P1, PT, R40, R28, PT ;  /* 0x0000001c2800720c */ /* 0x000fe20003f26270 */
[----:B------:R-:W-:Y:S01]  /*0bc0*/  VIADD R39, R2, 0x60 ;  /* 0x0000006002277836 */ /* 0x000fe20000000000 */
[----:B------:R-:W-:Y:S01]  /*0bd0*/  @!P6 LOP3.LUT R23, RZ, R20, RZ, 0x33, !PT ;  /* 0x00000014ff17e212 */ /* 0x000fe200078e33ff */
[----:B------:R-:W-:Y:S01]  /*0be0*/  IMAD.SHL.U32 R4, R35, 0x40, RZ ;  /* 0x0000004023047824 */ /* 0x000fe200078e00ff */
[----:B------:R-:W-:Y:S01]  /*0bf0*/  IADD3.X R25, R13, R5, R0, P3, !PT ;  /* 0x000000050d197210 */ /* 0x000fe20001ffe400 */
[----:B------:R-:W3:Y:S01]  /*0c00*/  @!P0 S2R R20, SR_CgaCtaId ;  /* 0x0000000000148919 */ /* 0x000ee20000008800 */
[----:B------:R-:W-:Y:S01]  /*0c10*/  LEA.HI R0, R18, R2, RZ, 0x1 ;  /* 0x0000000212007211 */ /* 0x000fe200078f08ff */
[----:B------:R-:W4:Y:S01]  /*0c20*/  @!P2 LDC.64 R12, c[0x0][0x240] ;  /* 0x00009000ff0cab82 */ /* 0x000f220000000a00 */
[----:B------:R-:W-:Y:S01]  /*0c30*/  ISETP.GE.AND P3, PT, R2, R22, PT ;  /* 0x000000160200720c */ /* 0x000fe20003f66270 */
[----:B------:R-:W-:Y:S01]  /*0c40*/  IMAD R3, R3, R200, RZ ;  /* 0x000000c803037224 */ /* 0x000fe200078e02ff */
[----:B------:R-:W-:Y:S01]  /*0c50*/  LOP3.LUT R5, R0, 0x7fffffe, RZ, 0xc0, !PT ;  /* 0x07fffffe00057812 */ /* 0x000fe200078ec0ff */
[----:B------:R-:W-:Y:S01]  /*0c60*/  UMOV UR5, 0x400 ;  /* 0x0000040000057882 */ /* 0x000fe20000000000 */
[----:B------:R-:W-:Y:S01]  /*0c70*/  P2R R34, PR, RZ, 0x8 ;  /* 0x00000008ff227803 */ /* 0x000fe20000000000 */
[----:B------:R-:W5:Y:S01]  /*0c80*/  @!P1 S2R R29, SR_CgaCtaId ;  /* 0x00000000001d9919 */ /* 0x000f620000008800 */
[----:B------:R-:W-:Y:S01]  /*0c90*/  ISETP.GE.AND P3, PT, R39, R28, PT ;  /* 0x0000001c2700720c */ /* 0x000fe20003f66270 */
[----:B------:R-:W3:Y:S01]  /*0ca0*/  @!P0 LDC.64 R18, c[0x0][0x210] ;  /* 0x00008400ff128b82 */ /* 0x000ee20000000a00 */
[----:B------:R-:W-:Y:S01]  /*0cb0*/  LOP3.LUT R0, R4, 0xc0, RZ, 0xc0, !PT ;  /* 0x000000c004007812 */ /* 0x000fe200078ec0ff */
[C---:B-1----:R-:W-:Y:S01]  /*0cc0*/  IMAD.IADD R28, R2.reuse, 0x1, -R5 ;  /* 0x00000001021c7824 */ /* 0x042fe200078e0a05 */
[----:B------:R-:W-:Y:S01]  /*0cd0*/  @!P0 IADD3.X R8, RZ, R43, RZ, P4, !PT ;  /* 0x0000002bff088210 */ /* 0x000fe200027fe4ff */
[----:B------:R-:W-:Y:S01]  /*0ce0*/  IMAD.WIDE.U32 R4, R2, R200, R26 ;  /* 0x000000c802047225 */ /* 0x000fe200078e001a */
[----:B------:R-:W-:Y:S01]  /*0cf0*/  LOP3.LUT R9, R0, 0x18, R26, 0xf8, !PT ;  /* 0x0000001800097812 */ /* 0x000fe200078ef81a */
[----:B------:R-:W-:Y:S01]  /*0d00*/  ULDC.64 UR6, c[0x0][0x260] ;  /* 0x0000980000067ab9 */ /* 0x000fe20000000a00 */
[----:B------:R-:W-:Y:S01]  /*0d10*/  LEA.HI R132, R38, R140, RZ, 0x5 ;  /* 0x0000008c26847211 */ /* 0x000fe200078f28ff */
[----:B------:R-:W-:Y:S01]  /*0d20*/  IMAD R7, R2, R201, R3 ;  /* 0x000000c902077224 */ /* 0x000fe200078e0203 */
[----:B------:R-:W-:Y:S01]  /*0d30*/  IADD3 R32, P4, R16, R4, RZ ;  /* 0x0000000410207210 */ /* 0x000fe20007f9e0ff */
[----:B------:R-:W-:Y:S01]  /*0d40*/  IMAD.IADD R3, R15, 0x1, R21 ;  /* 0x000000010f037824 */ /* 0x000fe200078e0215 */
[----:B------:R-:W-:Y:S01]  /*0d50*/  SHF.R.U32.HI R2, RZ, 0x3, R0 ;  /* 0x00000003ff027819 */ /* 0x000fe20000011600 */
[----:B--2---:R-:W-:Y:S01]  /*0d60*/  @!P0 IMAD R0, R8, R10, RZ ;  /* 0x0000000a08008224 */ /* 0x004fe200078e02ff */
[----:B------:R-:W-:Y:S01]  /*0d70*/  IADD3.X R33, R17, R5, R7, P4, !PT ;  /* 0x0000000511217210 */ /* 0x000fe200027fe407 */
[----:B------:R-:W1:Y:S01]  /*0d80*/  @!P3 S2R R31, SR_CgaCtaId ;  /* 0x00000000001fb919 */ /* 0x000e620000008800 */
[----:B------:R-:W-:Y:S01]  /*0d90*/  LOP3.LUT R26, R9, R2, RZ, 0x3c, !PT ;  /* 0x00000002091a7212 */ /* 0x000fe200078e3cff */
[----:B------:R-:W2:Y:S01]  /*0da0*/  @!P2 LDC.64 R16, c[0x0][0x210] ;  /* 0x00008400ff10ab82 */ /* 0x000ea20000000a00 */
[----:B------:R-:W-:Y:S01]  /*0db0*/  @!P0 IMAD.MOV.U32 R2, RZ, RZ, R14 ;  /* 0x000000ffff028224 */ /* 0x000fe200078e000e */
[----:B------:R-:W-:Y:S01]  /*0dc0*/  @!P1 MOV R7, 0x400 ;  /* 0x0000040000079802 */ /* 0x000fe20000000f00 */
[C---:B------:R-:W-:Y:S01]  /*0dd0*/  @!P0 IMAD R0, R6.reuse, R11, R0 ;  /* 0x0000000b06008224 */ /* 0x040fe200078e0200 */
[----:B------:R-:W-:Y:S01]  /*0de0*/  SHF.R.S32.HI R128, RZ, 0x5, R132 ;  /* 0x00000005ff807819 */ /* 0x000fe20000011484 */
[----:B------:R-:W-:Y:S01]  /*0df0*/  @!P0 IMAD.WIDE.U32 R4, R6, R10, R2 ;  /* 0x0000000a06048225 */ /* 0x000fe200078e0002 */
[----:B------:R-:W-:Y:S01]  /*0e00*/  @!P0 MOV R6, 0x400 ;  /* 0x0000040000068802 */ /* 0x000fe20000000f00 */
[----:B------:R-:W-:Y:S01]  /*0e10*/  STL [R1+0x70], R40 ;  /* 0x0000702801007387 */ /* 0x000fe20000100800 */
[----:B------:R-:W1:Y:S01]  /*0e20*/  @!P1 LDC.64 R8, c[0x0][0x240] ;  /* 0x00009000ff089b82 */ /* 0x000e620000000a00 */
[----:B------:R-:W-:Y:S01]  /*0e30*/  @!P0 IMAD.IADD R2, R5, 0x1, R0 ;  /* 0x0000000105028824 */ /* 0x000fe200078e0200 */
[----:B---3--:R-:W-:Y:S01]  /*0e40*/  @!P0 LEA R10, P4, R4, R18, 0x1 ;  /* 0x00000012040a8211 */ /* 0x008fe200078808ff */
[----:B----4-:R-:W-:Y:S01]  /*0e50*/  @!P2 IMAD R0, R43, R12, RZ ;  /* 0x0000000c2b00a224 */ /* 0x010fe200078e02ff */
[----:B------:R-:W-:Y:S01]  /*0e60*/  @!P0 LEA R27, R20, R6, 0x18 ;  /* 0x00000006141b8211 */ /* 0x000fe200078ec0ff */
[----:B------:R-:W-:Y:S01]  /*0e70*/  IMAD.WIDE.U32 R24, R23, UR6, R24 ;  /* 0x0000000617187c25 */ /* 0x000fe2000f8e0018 */
[----:B------:R-:W-:Y:S01]  /*0e80*/  @!P0 LEA.HI.X R11, R4, R19, R2, 0x1, P4 ;  /* 0x00000013040b8211 */ /* 0x000fe200020f0c02 */
[----:B------:R-:W-:Y:S01]  /*0e90*/  STL [R1+0x60], R39 ;  /* 0x0000602701007387 */ /* 0x000fe20000100800 */
[----:B------:R-:W3:Y:S01]  /*0ea0*/  S2UR UR4, SR_CgaCtaId ;  /* 0x00000000000479c3 */ /* 0x000ee20000008800 */
[----:B------:R-:W-:Y:S01]  /*0eb0*/  @!P2 IMAD.MOV.U32 R2, RZ, RZ, R14 ;  /* 0x000000ffff02a224 */ /* 0x000fe200078e000e */
[----:B-----5:R-:W-:Y:S01]  /*0ec0*/  @!P1 LEA R29, R29, R7, 0x18 ;  /* 0x000000071d1d9211 */ /* 0x020fe200078ec0ff */
[C---:B------:R-:W-:Y:S01]  /*0ed0*/  @!P2 IMAD R6, R42.reuse, R13, R0 ;  /* 0x0000000d2a06a224 */ /* 0x040fe200078e0200 */
[C---:B------:R-:W-:Y:S01]  /*0ee0*/  @!P1 IADD3 R0, P4, R42.reuse, 0x40, RZ ;  /* 0x000000402a009810 */ /* 0x040fe20007f9e0ff */
[----:B------:R-:W-:Y:S01]  /*0ef0*/  @!P2 IMAD.WIDE.U32 R4, R42, R12, R2 ;  /* 0x0000000c2a04a225 */ /* 0x000fe200078e0002 */
[----:B------:R-:W-:Y:S01]  /*0f00*/  LEA R12, R128, R28, 0x3 ;  /* 0x0000001c800c7211 */ /* 0x000fe200078e18ff */
[----:B------:R4:W-:Y:S01]  /*0f10*/  STL.64 [R1+0x40], R24 ;  /* 0x0000401801007387 */ /* 0x0009e20000100a00 */
[----:B------:R-:W5:Y:S01]  /*0f20*/  @!P1 LDC.64 R20, c[0x0][0x210] ;  /* 0x00008400ff149b82 */ /* 0x000f620000000a00 */
[----:B------:R-:W-:Y:S01]  /*0f30*/  @!P1 IMAD.X R7, RZ, RZ, R43, P4 ;  /* 0x000000ffff079224 */ /* 0x000fe200020e062b */
[----:B------:R-:W-:Y:S01]  /*0f40*/  @!P3 MOV R15, 0x400 ;  /* 0x00000400000fb802 */ /* 0x000fe20000000f00 */
[----:B------:R-:W-:Y:S01]  /*0f50*/  @!P2 IMAD.IADD R2, R5, 0x1, R6 ;  /* 0x000000010502a824 */ /* 0x000fe200078e0206 */
[----:B--2---:R-:W-:Y:S01]  /*0f60*/  @!P2 LEA R6, P4, R4, R16, 0x1 ;  /* 0x000000100406a211 */ /* 0x004fe200078808ff */
[----:B------:R-:W-:Y:S01]  /*0f70*/  IMAD.U32 R12, R12, 0x20, R26 ;  /* 0x000000200c0c7824 */ /* 0x000fe200078e001a */
[----:B-1----:R-:W-:Y:S01]  /*0f80*/  @!P3 LEA R28, R31, R15, 0x18 ;  /* 0x0000000f1f1cb211 */ /* 0x002fe200078ec0ff */
[----:B------:R-:W-:Y:S01]  /*0f90*/  IMAD.MOV.U32 R212, RZ, RZ, R24 ;  /* 0x000000ffffd47224 */ /* 0x000fe200078e0018 */
[----:B------:R-:W1:Y:S01]  /*0fa0*/  @!P3 LDC.64 R18, c[0x0][0x240] ;  /* 0x00009000ff12bb82 */ /* 0x000e620000000a00 */
[-C--:B------:R-:W-:Y:S01]  /*0fb0*/  @!P1 IMAD R13, R7, R8.reuse, RZ ;  /* 0x00000008070d9224 */ /* 0x080fe200078e02ff */
[----:B------:R-:W-:Y:S01]  /*0fc0*/  @!P2 LEA.HI.X R7, R4, R17, R2, 0x1, P4 ;  /* 0x000000110407a211 */ /* 0x000fe200020f0c02 */
[----:B------:R-:W-:Y:S01]  /*0fd0*/  @!P1 IMAD.MOV.U32 R2, RZ, RZ, R14 ;  /* 0x000000ffff029224 */ /* 0x000fe200078e000e */
[----:B------:R-:W-:Y:S01]  /*0fe0*/  SHF.R.S32.HI R26, RZ, 0x1f, R23 ;  /* 0x0000001fff1a7819 */ /* 0x000fe20000011417 */
[----:B------:R-:W-:Y:S01]  /*0ff0*/  @!P1 IMAD R13, R0, R9, R13 ;  /* 0x00000009000d9224 */ /* 0x000fe200078e020d */
[----:B------:R-:W-:Y:S01]  /*1000*/  SHF.L.U64.HI R116, R168, 0x7, R169 ;  /* 0x00000007a8747819 */ /* 0x000fe200000102a9 */
[----:B------:R-:W-:Y:S01]  /*1010*/  @!P1 IMAD.WIDE.U32 R4, R0, R8, R2 ;  /* 0x0000000800049225 */ /* 0x000fe200078e0002 */
[----:B---3--:R-:W-:Y:S01]  /*1020*/  ULEA UR4, UR4, UR5, 0x18 ;  /* 0x0000000504047291 */ /* 0x008fe2000f8ec03f */
[----:B------:R-:W-:Y:S01]  /*1030*/  SHF.L.U32 R150, R168, 0x7, RZ ;  /* 0x00000007a8967819 */ /* 0x000fe200000006ff */
[----:B------:R-:W-:Y:S01]  /*1040*/  ULDC UR8, c[0x0][0x39c] ;  /* 0x0000e70000087ab9 */ /* 0x000fe20000000800 */
[----:B------:R-:W-:-:S02]  /*1050*/  @!P3 IMAD.MOV.U32 R8, RZ, RZ, R14 ;  /* 0x000000ffff08b224 */ /* 0x000fc400078e000e */
[----:B------:R-:W-:Y:S01]  /*1060*/  @!P3 IMAD.MOV.U32 R9, RZ, RZ, R3 ;  /* 0x000000ffff09b224 */ /* 0x000fe200078e0003 */
[C---:B------:R-:W-:Y:S01]  /*1070*/  LEA R208, R12.reuse, UR4, 0x1 ;  /* 0x000000040cd07c11 */ /* 0x040fe2000f8e08ff */
[----:B------:R-:W2:Y:S01]  /*1080*/  @!P3 LDC.64 R14, c[0x0][0x210] ;  /* 0x00008400ff0ebb82 */ /* 0x000ea20000000a00 */
[----:B------:R-:W-:Y:S01]  /*1090*/  @!P1 IADD3 R3, R5, R13, RZ ;  /* 0x0000000d05039210 */ /* 0x000fe20007ffe0ff */
[----:B------:R-:W-:Y:S01]  /*10a0*/  @!P0 IMAD R5, R12, 0x2, R27 ;  /* 0x000000020c058824 */ /* 0x000fe200078e021b */
[----:B-----5:R-:W-:Y:S01]  /*10b0*/  @!P1 LEA R2, P4, R4, R20, 0x1 ;  /* 0x0000001404029211 */ /* 0x020fe200078808ff */
[----:B------:R-:W-:Y:S01]  /*10c0*/  @!PT LDS RZ, [RZ] ;  /* 0x00000000fffff984 */ /* 0x000fe20000000800 */
[----:B------:R-:W-:Y:S01]  /*10d0*/  @!PT LDS RZ, [RZ] ;  /* 0x00000000fffff984 */ /* 0x000fe20000000800 */
[----:B------:R-:W-:Y:S01]  /*10e0*/  @!PT LDS RZ, [RZ] ;  /* 0x00000000fffff984 */ /* 0x000fe20000000800 */
[----:B------:R3:W-:Y:S01]  /*10f0*/  @!P2 LDGSTS.E.BYPASS.LTC128B.128 [R208], desc[UR12][R6.64] ;  /* 0x0000000006d0afae */ /* 0x0007e2000b901d4c */
[----:B------:R-:W-:Y:S02]  /*1100*/  @!P3 IADD3 R0, P2, R42, 0x60, RZ ;  /* 0x000000602a00b810 */ /* 0x000fe40007f5e0ff */
[----:B------:R-:W-:Y:S01]  /*1110*/  @!P1 LEA.HI.X R3, R4, R21, R3, 0x1, P4 ;  /* 0x0000001504039211 */ /* 0x000fe200020f0c03 */
[----:B------:R-:W-:Y:S01]  /*1120*/  @!P1 IMAD R4, R12, 0x2, R29 ;  /* 0x000000020c049824 */ /* 0x000fe200078e021d */
[----:B------:R-:W-:Y:S01]  /*1130*/  ISETP.GE.AND P4, PT, R30, R22, PT ;  /* 0x000000161e00720c */ /* 0x000fe20003f86270 */
[----:B------:R1:W-:Y:S01]  /*1140*/  @!P0 LDGSTS.E.BYPASS.LTC128B.128 [R5+0x800], desc[UR12][R10.64] ;  /* 0x008000000a058fae */ /* 0x0003e2000b901d4c */
[----:B------:R-:W-:-:S02]  /*1150*/  SHF.R.S32.HI R21, RZ, 0x1f, R170 ;  /* 0x0000001fff157819 */ /* 0x000fc400000114aa */
[-C--:B------:R-:W-:Y:S01]  /*1160*/  ISETP.GE.AND P0, PT, R39, R22.reuse, PT ;  /* 0x000000162700720c */ /* 0x080fe20003f06270 */
[----:B------:R5:W-:Y:S01]  /*1170*/  @!P1 LDGSTS.E.BYPASS.LTC128B.128 [R4+0x1000], desc[UR12][R2.64] ;  /* 0x0100000002049fae */ /* 0x000be2000b901d4c */
[----:B------:R-:W-:Y:S02]  /*1180*/  ISETP.GE.AND P1, PT, R40, R22, PT ;  /* 0x000000162800720c */ /* 0x000fe40003f26270 */
[----:B------:R-:W-:-:S05]  /*1190*/  SHF.L.U32 R27, R200, 0x7, RZ ;  /* 0x00000007c81b7819 */ /* 0x000fca00000006ff */
[----:B------:R-:W4:Y:S01]  /*11a0*/  @!P4 LDC.64 R16, c[0x0][0x218] ;  /* 0x00008600ff10cb82 */ /* 0x000f220000000a00 */
[----:B------:R-:W4:Y:S03]  /*11b0*/  @!P4 S2R R13, SR_CgaCtaId ;  /* 0x00000000000dc919 */ /* 0x000f260000008800 */
[----:B------:R-:W4:Y:S01]  /*11c0*/  @!P0 S2R R20, SR_CgaCtaId ;  /* 0x0000000000148919 */ /* 0x000f220000008800 */
[----:B---3--:R-:W-:-:S04]  /*11d0*/  @!P3 IMAD.X R6, RZ, RZ, R43, P2 ;  /* 0x000000ffff06b224 */ /* 0x008fc800010e062b */
[----:B-1----:R-:W-:Y:S01]  /*11e0*/  @!P3 IMAD R5, R6, R18, RZ ;  /* 0x000000120605b224 */ /* 0x002fe200078e02ff */
[----:B------:R-:W-:Y:S01]  /*11f0*/  LEA.HI R11, R38, R140, RZ, 0x4 ;  /* 0x0000008c260b7211 */ /* 0x000fe200078f20ff */
[----:B-----5:R-:W-:-:S03]  /*1200*/  @!P3 IMAD.WIDE.U32 R2, R0, R18, R8 ;  /* 0x000000120002b225 */ /* 0x020fc600078e0008 */
[----:B------:R-:W-:Y:S01]  /*1210*/  SHF.R.S32.HI R10, RZ, 0x4, R11 ;  /* 0x00000004ff0a7819 */ /* 0x000fe2000001140b */
[----:B------:R-:W1:Y:S01]  /*1220*/  @!P5 LDC.64 R8, c[0x0][0x218] ;  /* 0x00008600ff08db82 */ /* 0x000e620000000a00 */
[----:B------:R-:W-:Y:S01]  /*1230*/  @!P3 IMAD R5, R0, R19, R5 ;  /* 0x000000130005b224 */ /* 0x000fe200078e0205 */
[----:B--2---:R-:W-:Y:S01]  /*1240*/  @!P3 LEA R6, P2, R2, R14, 0x1 ;  /* 0x0000000e0206b211 */ /* 0x004fe200078408ff */
[----:B------:R-:W-:Y:S01]  /*1250*/  IMAD R0, R26, UR6, RZ ;  /* 0x000000061a007c24 */ /* 0x000fe2000f8e02ff */
[----:B------:R-:W2:Y:S01]  /*1260*/  @!P1 S2R R14, SR_CgaCtaId ;  /* 0x00000000000e9919 */ /* 0x000ea20000008800 */
[----:B------:R-:W-:Y:S02]  /*1270*/  @!P3 IMAD.IADD R3, R3, 0x1, R5 ;  /* 0x000000010303b824 */ /* 0x000fe400078e0205 */
[----:B------:R-:W-:Y:S01]  /*1280*/  IMAD R4, R23, UR7, R0 ;  /* 0x0000000717047c24 */ /* 0x000fe2000f8e0200 */
[----:B------:R-:W3:Y:S01]  /*1290*/  @!P0 LDC.64 R18, c[0x0][0x218] ;  /* 0x00008600ff128b82 */ /* 0x000ee20000000a00 */
[----:B------:R-:W-:Y:S01]  /*12a0*/  IMAD R0, R116, R170, RZ ;  /* 0x000000aa74007224 */ /* 0x000fe200078e02ff */
[----:B------:R-:W-:Y:S01]  /*12b0*/  @!P3 LEA.HI.X R7, R2, R15, R3, 0x1, P2 ;  /* 0x0000000f0207b211 */ /* 0x000fe200010f0c03 */
[----:B------:R-:W-:Y:S01]  /*12c0*/  IMAD.IADD R213, R25, 0x1, R4 ;  /* 0x0000000119d57824 */ /* 0x000fe200078e0204 */
[----:B------:R-:W-:Y:S01]  /*12d0*/  ULDC.64 UR6, c[0x0][0x268] ;  /* 0x00009a0000067ab9 */ /* 0x000fe20000000a00 */
[----:B------:R-:W-:-:S02]  /*12e0*/  IMAD R0, R21, R150, R0 ;  /* 0x0000009615007224 */ /* 0x000fc400078e0200 */
[----:B------:R-:W-:Y:S01]  /*12f0*/  IMAD.WIDE.U32 R2, R170, R150, R212 ;  /* 0x00000096aa027225 */ /* 0x000fe200078e00d4 */
[----:B------:R-:W-:Y:S03]  /*1300*/  STL.64 [R1+0x30], R212 ;  /* 0x000030d401007387 */ /* 0x000fe60000100a00 */
[----:B------:R-:W-:Y:S01]  /*1310*/  @!P3 IMAD R5, R12, 0x2, R28 ;  /* 0x000000020c05b824 */ /* 0x000fe200078e021c */
[----:B------:R-:W-:Y:S01]  /*1320*/  SHF.L.U64.HI R28, R200, 0x7, R201 ;  /* 0x00000007c81c7819 */ /* 0x000fe200000102c9 */
[----:B------:R-:W-:Y:S01]  /*1330*/  IMAD.IADD R3, R3, 0x1, R0 ;  /* 0x0000000103037824 */ /* 0x000fe200078e0200 */
[----:B------:R-:W-:Y:S02]  /*1340*/  @!P4 LEA R0, P2, R168, R2, 0x5 ;  /* 0x00000002a800c211 */ /* 0x000fe400078428ff */
[----:B-1----:R-:W-:Y:S01]  /*1350*/  @!P5 LEA R4, P6, R2, R8, 0x1 ;  /* 0x000000080204d211 */ /* 0x002fe200078c08ff */
[----:B------:R1:W-:Y:S01]  /*1360*/  @!P3 LDGSTS.E.BYPASS.LTC128B.128 [R5+0x1800], desc[UR12][R6.64] ;  /* 0x018000000605bfae */ /* 0x0003e2000b901d4c */
[----:B------:R-:W-:-:S03]  /*1370*/  ISETP.GE.AND P3, PT, R40, R22, PT ;  /* 0x000000162800720c */ /* 0x000fc60003f66270 */
[----:B------:R5:W-:Y:S04]  /*1380*/  STL [R1+0x38], R28 ;  /* 0x0000381c01007387 */ /* 0x000be80000100800 */
[----:B------:R-:W-:Y:S01]  /*1390*/  STL [R1+0x24], R27 ;  /* 0x0000241b01007387 */ /* 0x000fe20000100800 */
[----:B-1----:R-:W-:Y:S02]  /*13a0*/  @!P5 LEA.HI.X R5, R2, R9, R3, 0x1, P6 ;  /* 0x000000090205d211 */ /* 0x002fe400030f0c03 */
[----:B------:R-:W-:Y:S02]  /*13b0*/  @!P5 LEA R6, R12, R36, 0x1 ;  /* 0x000000240c06d211 */ /* 0x000fe400078e08ff */
[----:B------:R-:W-:Y:S02]  /*13c0*/  LEA.HI R9, R11, R10, RZ, 0x1 ;  /* 0x0000000a0b097211 */ /* 0x000fe400078f08ff */
[----:B------:R-:W-:Y:S01]  /*13d0*/  @!P4 LEA.HI.X R7, R168, R3, R169, 0x5, P2 ;  /* 0x00000003a807c211 */ /* 0x000fe200010f2ca9 */
[----:B------:R1:W-:Y:S01]  /*13e0*/  @!P5 LDGSTS.E.BYPASS.LTC128B.128 [R6+0x2000], desc[UR12][R4.64] ;  /* 0x020000000406dfae */ /* 0x0003e2000b901d4c */
[----:B----4-:R-:W-:-:S02]  /*13f0*/  @!P4 LEA R8, P2, R0, R16, 0x1 ;  /* 0x000000100008c211 */ /* 0x010fc400078408ff */
[-C--:B------:R-:W-:Y:S02]  /*1400*/  ISETP.GE.AND P5, PT, R30, R22.reuse, PT ;  /* 0x000000161e00720c */ /* 0x080fe40003fa6270 */
[----:B------:R-:W-:Y:S02]  /*1410*/  ISETP.NE.AND P6, PT, R34, RZ, PT ;  /* 0x000000ff2200720c */ /* 0x000fe40003fc5270 */
[----:B-1----:R-:W-:Y:S02]  /*1420*/  LOP3.LUT R4, R9, 0xfffffffe, RZ, 0xc0, !PT ;  /* 0xfffffffe09047812 */ /* 0x002fe400078ec0ff */
[----:B------:R-:W-:Y:S02]  /*1430*/  @!P4 LEA.HI.X R9, R0, R17, R7, 0x1, P2 ;  /* 0x000000110009c211 */ /* 0x000fe400010f0c07 */
[----:B------:R-:W-:Y:S01]  /*1440*/  LOP3.LUT R0, R11, 0xfffffff0, RZ, 0xc0, !PT ;  /* 0xfffffff00b007812 */ /* 0x000fe200078ec0ff */
[----:B------:R-:W1:Y:S01]  /*1450*/  @!P1 LDC.64 R16, c[0x0][0x218] ;  /* 0x00008600ff109b82 */ /* 0x000e620000000a00 */
[----:B------:R-:W-:Y:S01]  /*1460*/  ISETP.GE.AND P2, PT, R39, R22, PT ;  /* 0x000000162700720c */ /* 0x000fe20003f46270 */
[----:B------:R-:W-:Y:S01]  /*1470*/  IMAD.IADD R22, R10, 0x1, -R4 ;  /* 0x000000010a167824 */ /* 0x000fe200078e0a04 */
[----:B------:R-:W-:Y:S01]  /*1480*/  @!P1 MOV R4, 0x400 ;  /* 0x0000040000049802 */ /* 0x000fe20000000f00 */
[----:B------:R-:W-:Y:S01]  /*1490*/  IMAD.IADD R0, R140, 0x1, -R0 ;  /* 0x000000018c007824 */ /* 0x000fe200078e0a00 */
[----:B------:R-:W-:-:S02]  /*14a0*/  LOP3.LUT R6, R37, 0xfffffff8, RZ, 0xc0, !PT ;  /* 0xfffffff825067812 */ /* 0x000fc400078ec0ff */
[----:B--2---:R-:W-:Y:S02]  /*14b0*/  @!P1 LEA R14, R14, R4, 0x18 ;  /* 0x000000040e0e9211 */ /* 0x004fe400078ec0ff */
[----:B------:R-:W-:Y:S01]  /*14c0*/  LEA.HI R4, R0, R0, RZ, 0x1 ;  /* 0x0000000000047211 */ /* 0x000fe200078f08ff */
[----:B------:R-:W-:Y:S01]  /*14d0*/  IMAD.IADD R6, R140, 0x1, -R6 ;  /* 0x000000018c067824 */ /* 0x000fe200078e0a06 */
[----:B------:R-:W-:Y:S01]  /*14e0*/  @!P4 MOV R11, 0x400 ;  /* 0x00000400000bc802 */ /* 0x000fe20000000f00 */
[----:B------:R-:W-:Y:S01]  /*14f0*/  @!P1 IMAD R14, R12, 0x2, R14 ;  /* 0x000000020c0e9824 */ /* 0x000fe200078e020e */
[----:B------:R-:W-:Y:S02]  /*1500*/  LOP3.LUT R10, R4, 0x7fffffe, RZ, 0xc0, !PT ;  /* 0x07fffffe040a7812 */ /* 0x000fe400078ec0ff */
[----:B------:R-:W-:Y:S02]  /*1510*/  @!P4 LEA R11, R13, R11, 0x18 ;  /* 0x0000000b0d0bc211 */ /* 0x000fe400078ec0ff */
[----:B------:R-:W-:Y:S01]  /*1520*/  SHF.R.S32.HI R15, RZ, 0x1f, R0 ;  /* 0x0000001fff0f7819 */ /* 0x000fe20000011400 */
[----:B------:R-:W-:Y:S01]  /*1530*/  IMAD.IADD R214, R0, 0x1, -R10 ;  /* 0x0000000100d67824 */ /* 0x000fe200078e0a0a */
[----:B------:R-:W-:-:S02]  /*1540*/  LEA.HI R5, R6, R6, RZ, 0x1 ;  /* 0x0000000606057211 */ /* 0x000fc400078f08ff */
[----:B------:R-:W-:Y:S01]  /*1550*/  LEA.HI R15, R15, R0, RZ, 0x3 ;  /* 0x000000000f0f7211 */ /* 0x000fe200078f18ff */
[----:B------:R-:W-:Y:S01]  /*1560*/  @!P4 IMAD R0, R12, 0x2, R11 ;  /* 0x000000020c00c824 */ /* 0x000fe200078e020b */
[----:B------:R-:W-:Y:S02]  /*1570*/  SHF.R.S32.HI R25, RZ, 0x1, R5 ;  /* 0x00000001ff197819 */ /* 0x000fe40000011405 */
[--C-:B------:R-:W-:Y:S02]  /*1580*/  SHF.R.S32.HI R10, RZ, 0x1, R4.reuse ;  /* 0x00000001ff0a7819 */ /* 0x100fe40000011404 */
[----:B------:R-:W-:Y:S01]  /*1590*/  SHF.R.S32.HI R4, RZ, 0x1f, R4 ;  /* 0x0000001fff047819 */ /* 0x000fe20000011404 */
[----:B------:R2:W-:Y:S01]  /*15a0*/  @!P4 LDGSTS.E.BYPASS.LTC128B.128 [R0+0x2800], desc[UR12][R8.64] ;  /* 0x028000000800cfae */ /* 0x0005e2000b901d4c */
[----:B------:R-:W-:Y:S02]  /*15b0*/  @!P0 MOV R13, 0x400 ;  /* 0x00000400000d8802 */ /* 0x000fe40000000f00 */
[----:B------:R-:W-:-:S02]  /*15c0*/  LOP3.LUT R7, R5, 0x7fffffe, RZ, 0xc0, !PT ;  /* 0x07fffffe05077812 */ /* 0x000fc400078ec0ff */
[----:B------:R-:W-:Y:S02]  /*15d0*/  LEA.HI R4, R4, R10, RZ, 0x2 ;  /* 0x0000000a04047211 */ /* 0x000fe400078f10ff */
[----:B------:R-:W-:Y:S02]  /*15e0*/  @!P0 LEA R20, R20, R13, 0x18 ;  /* 0x0000000d14148211 */ /* 0x000fe400078ec0ff */
[----:B------:R-:W-:Y:S01]  /*15f0*/  IADD3 R13, R6, -R7, RZ ;  /* 0x80000007060d7210 */ /* 0x000fe20007ffe0ff */
[----:B------:R-:W-:Y:S02]  /*1600*/  IMAD.SHL.U32 R7, R35, 0x8, RZ ;  /* 0x0000000823077824 */ /* 0x000fe400078e00ff */
[----:B------:R-:W-:Y:S02]  /*1610*/  @!P0 IMAD R12, R12, 0x2, R20 ;  /* 0x000000020c0c8824 */ /* 0x000fe400078e0214 */
[----:B--2---:R-:W-:Y:S01]  /*1620*/  IMAD.SHL.U32 R0, R25, 0x40, RZ ;  /* 0x0000004019007824 */ /* 0x004fe200078e00ff */
[----:B------:R-:W-:Y:S01]  /*1630*/  LOP3.LUT R9, R4, 0xfffffffc, RZ, 0xc0, !PT ;  /* 0xfffffffc04097812 */ /* 0x000fe200078ec0ff */
[----:B------:R-:W-:-:S03]  /*1640*/  IMAD.WIDE.U32 R4, R168, 0x40, RZ ;  /* 0x00000040a8047825 */ /* 0x000fc600078e00ff */
[----:B------:R-:W-:Y:S01]  /*1650*/  LOP3.LUT R0, R0, 0xc0, RZ, 0xc0, !PT ;  /* 0x000000c000007812 */ /* 0x000fe200078ec0ff */
[----:B------:R-:W-:Y:S01]  /*1660*/  IMAD.IADD R24, R10, 0x1, -R9 ;  /* 0x000000010a187824 */ /* 0x000fe200078e0a09 */
[----:B------:R-:W-:Y:S01]  /*1670*/  @!P1 IADD3 R8, P4, R2, R4, RZ ;  /* 0x0000000402089210 */ /* 0x000fe20007f9e0ff */
[C---:B------:R-:W-:Y:S01]  /*1680*/  @!P0 IMAD R4, R169.reuse, 0x60, RZ ;  /* 0x00000060a9048824 */ /* 0x040fe200078e02ff */
[----:B------:R-:W-:Y:S02]  /*1690*/  LOP3.LUT R7, R0, 0x8, R7, 0xf8, !PT ;  /* 0x0000000800077812 */ /* 0x000fe400078ef807 */
[----:B------:R-:W-:Y:S02]  /*16a0*/  SHF.R.U32.HI R6, RZ, 0x3, R0 ;  /* 0x00000003ff067819 */ /* 0x000fe40000011600 */
[----:B------:R-:W-:Y:S02]  /*16b0*/  SHF.L.U32 R0, R169, 0x6, RZ ;  /* 0x00000006a9007819 */ /* 0x000fe400000006ff */
[----:B------:R-:W-:-:S02]  /*16c0*/  LOP3.LUT R7, R7, R6, RZ, 0x3c, !PT ;  /* 0x0000000607077212 */ /* 0x000fc400078e3cff */
        /* <DEDUP_REMOVED lines=9> */
[----:B---3--:R-:W-:Y:S01]  /*1760*/  @!P0 LEA R4, P4, R2, R18, 0x1 ;  /* 0x0000001202048211 */ /* 0x008fe200078808ff */
[----:B------:R-:W-:Y:S01]  /*1770*/  IMAD R9, R21, R27, R5 ;  /* 0x0000001b15097224 */ /* 0x000fe200078e0205 */
[----:B------:R2:W-:Y:S01]  /*1780*/  @!P1 LDGSTS.E.BYPASS.LTC128B.128 [R14+0x3000], desc[UR12][R6.64] ;  /* 0x03000000060e9fae */ /* 0x0005e2000b901d4c */
[----:B------:R-:W-:Y:S01]  /*1790*/  IMAD R3, R26, UR6, RZ ;  /* 0x000000061a037c24 */ /* 0x000fe2000f8e02ff */
[----:B------:R-:W-:Y:S01]  /*17a0*/  @!P0 LEA.HI.X R5, R2, R19, R8, 0x1, P4 ;  /* 0x0000001302058211 */ /* 0x000fe200020f0c08 */
[----:B-----5:R-:W-:Y:S01]  /*17b0*/  IMAD.WIDE.U32 R28, R23, UR6, R32 ;  /* 0x00000006171c7c25 */ /* 0x020fe2000f8e0020 */
[----:B------:R-:W3:Y:S01]  /*17c0*/  @!P5 LDC.64 R20, c[0x0][0x220] ;  /* 0x00008800ff14db82 */ /* 0x000ee20000000a00 */
[----:B------:R-:W-:-:S02]  /*17d0*/  SHF.L.U32 R8, R201, 0x6, RZ ;  /* 0x00000006c9087819 */ /* 0x000fc400000006ff */
[----:B------:R4:W-:Y:S01]  /*17e0*/  @!P0 LDGSTS.E.BYPASS.LTC128B.128 [R12+0x3800], desc[UR12][R4.64] ;  /* 0x03800000040c8fae */ /* 0x0009e2000b901d4c */
[----:B------:R-:W-:Y:S01]  /*17f0*/  IMAD R3, R23, UR7, R3 ;  /* 0x0000000717037c24 */ /* 0x000fe2000f8e0203 */
[----:B------:R-:W-:Y:S01]  /*1800*/  LEA R135, R0, UR4, 0x1 ;  /* 0x0000000400877c11 */ /* 0x000fe2000f8e08ff */
[----:B------:R-:W-:Y:S01]  /*1810*/  IMAD.SHL.U32 R2, R24, 0x40, RZ ;  /* 0x0000004018027824 */ /* 0x000fe200078e00ff */
[----:B------:R-:W0:Y:S01]  /*1820*/  LDGDEPBAR ;  /* 0x00000000000079af */ /* 0x000e220000000000 */
[----:B------:R-:W-:Y:S01]  /*1830*/  IMAD.IADD R11, R29, 0x1, R3 ;  /* 0x000000011d0b7824 */ /* 0x000fe200078e0203 */
[----:B------:R-:W5:Y:S01]  /*1840*/  @!P3 LDC.64 R18, c[0x0][0x220] ;  /* 0x00008800ff12bb82 */ /* 0x000f620000000a00 */
[----:B------:R-:W-:Y:S01]  /*1850*/  IMAD.MOV.U32 R10, RZ, RZ, R28 ;  /* 0x000000ffff0a7224 */ /* 0x000fe200078e001c */
[----:B------:R-:W-:Y:S01]  /*1860*/  STL.64 [R1+0x68], R28 ;  /* 0x0000681c01007387 */ /* 0x000fe20000100a00 */
[----:B------:R-:W-:Y:S01]  /*1870*/  IMAD.MOV.U32 R0, RZ, RZ, 0x10 ;  /* 0x00000010ff007424 */ /* 0x000fe200078e00ff */
[----:B------:R-:W-:-:S02]  /*1880*/  IADD3 R188, R135, 0x2020, RZ ;  /* 0x0000202087bc7810 */ /* 0x000fc40007ffe0ff */
[----:B------:R1:W-:Y:S01]  /*1890*/  STL.64 [R1+0x28], R10 ;  /* 0x0000280a01007387 */ /* 0x0003e20000100a00 */
[----:B------:R-:W-:Y:S02]  /*18a0*/  ISETP.GE.AND P4, PT, R233, 0x2, PT ;  /* 0x00000002e900780c */ /* 0x000fe40003f86270 */
[----:B--2---:R-:W-:Y:S01]  /*18b0*/  LOP3.LUT R6, R2, 0xc0, RZ, 0xc0, !PT ;  /* 0x000000c002067812 */ /* 0x004fe200078ec0ff */
[----:B------:R-:W-:-:S04]  /*18c0*/  IMAD.WIDE.U32 R2, R170, R27, R10 ;  /* 0x0000001baa027225 */ /* 0x000fc800078e000a */
[----:B------:R-:W-:Y:S02]  /*18d0*/  IMAD.SHL.U32 R7, R22, 0x8, RZ ;  /* 0x0000000816077824 */ /* 0x000fe400078e00ff */
[----:B----4-:R-:W-:Y:S01]  /*18e0*/  IMAD.WIDE.U32 R4, R200, 0x40, RZ ;  /* 0x00000040c8047825 */ /* 0x010fe200078e00ff */
[----:B------:R-:W-:-:S04]  /*18f0*/  DEPBAR.LE SB0, 0x0 ;  /* 0x000080000000791a */ /* 0x000fc80000000000 */
[----:B------:R-:W-:Y:S01]  /*1900*/  BAR.SYNC.DEFER_BLOCKING 0x0 ;  /* 0x0000000000007b1d */ /* 0x000fe20000010000 */
[----:B------:R-:W-:Y:S01]  /*1910*/  LOP3.LUT R7, R6, 0x8, R7, 0xf8, !PT ;  /* 0x0000000806077812 */ /* 0x000fe200078ef807 */
[----:B------:R-:W-:Y:S01]  /*1920*/  IMAD.IADD R3, R3, 0x1, R9 ;  /* 0x0000000103037824 */ /* 0x000fe200078e0209 */
[----:B------:R-:W-:Y:S01]  /*1930*/  SHF.R.U32.HI R6, RZ, 0x3, R6 ;  /* 0x00000003ff067819 */ /* 0x000fe20000011606 */
[----:B------:R-:W-:Y:S01]  /*1940*/  @!P2 IMAD R12, R201, 0x60, RZ ;  /* 0x00000060c90ca824 */ /* 0x000fe200078e02ff */
[C---:B-1----:R-:W-:Y:S01]  /*1950*/  @!P3 IADD3 R10, P0, R2.reuse, R4, RZ ;  /* 0x00000004020ab210 */ /* 0x042fe20007f1e0ff */
[----:B------:R-:W-:Y:S01]  /*1960*/  IMAD.SHL.U32 R4, R15, 0x20, RZ ;  /* 0x000000200f047824 */ /* 0x000fe200078e00ff */
[----:B------:R-:W-:Y:S01]  /*1970*/  LOP3.LUT R184, R7, R6, RZ, 0x3c, !PT ;  /* 0x0000000607b87212 */ /* 0x000fe200078e3cff */
[----:B------:R-:W1:Y:S01]  /*1980*/  @!P2 LDC.64 R14, c[0x0][0x220] ;  /* 0x00008800ff0eab82 */ /* 0x000e620000000a00 */
[----:B------:R-:W-:Y:S02]  /*1990*/  @!P6 LEA R6, P1, R2, R16, 0x1 ;  /* 0x000000100206e211 */ /* 0x000fe400078208ff */
[----:B------:R-:W-:-:S02]  /*19a0*/  @!P3 IADD3.X R13, R3, R5, R8, P0, !PT ;  /* 0x00000005030db210 */ /* 0x000fc400007fe408 */
[----:B------:R-:W-:Y:S02]  /*19b0*/  LOP3.LUT R176, R4, 0xffffff00, RZ, 0xc0, !PT ;  /* 0xffffff0004b07812 */ /* 0x000fe400078ec0ff */
[----:B------:R-:W-:Y:S02]  /*19c0*/  @!P5 LEA R5, P0, R200, R2, 0x5 ;  /* 0x00000002c805d211 */ /* 0x000fe400078028ff */
[----:B------:R-:W-:Y:S01]  /*19d0*/  @!P6 LEA.HI.X R7, R2, R17, R3, 0x1, P1 ;  /* 0x000000110207e211 */ /* 0x000fe200008f0c03 */
[----:B------:R-:W-:Y:S01]  /*19e0*/  IMAD R11, R128, 0x200, R176 ;  /* 0x00000200800b7824 */ /* 0x000fe200078e02b0 */
[C---:B------:R-:W-:Y:S01]  /*19f0*/  @!P5 LEA.HI.X R9, R200.reuse, R3, R201, 0x5, P0 ;  /* 0x00000003c809d211 */ /* 0x040fe200000f2cc9 */
[----:B------:R-:W-:Y:S01]  /*1a00*/  @!P2 IMAD.WIDE.U32 R2, R200, 0x60, R2 ;  /* 0x00000060c802a825 */ /* 0x000fe200078e0002 */
[----:B---3--:R-:W-:Y:S01]  /*1a10*/  @!P5 LEA R4, P1, R5, R20, 0x1 ;  /* 0x000000140504d211 */ /* 0x008fe200078208ff */
[----:B------:R-:W-:Y:S01]  /*1a20*/  @P6 STS [R208+0x4000], RZ ;  /* 0x004000ffd0006388 */ /* 0x000fe20000000800 */
[C---:B-----5:R-:W-:Y:S01]  /*1a30*/  @!P3 LEA R8, P0, R10.reuse, R18, 0x1 ;  /* 0x000000120a08b211 */ /* 0x060fe200078008ff */
[----:B------:R-:W-:Y:S01]  /*1a40*/  @!P2 IMAD.IADD R3, R3, 0x1, R12 ;  /* 0x000000010303a824 */ /* 0x000fe200078e020c */
[----:B------:R-:W-:Y:S01]  /*1a50*/  @!P5 LEA.HI.X R5, R5, R21, R9, 0x1, P1 ;  /* 0x000000150505d211 */ /* 0x000fe200008f0c09 */
[----:B------:R-:W-:Y:S01]  /*1a60*/  @P6 STS [R208+0x4004], RZ ;  /* 0x004004ffd0006388 */ /* 0x000fe20000000800 */
[----:B------:R-:W-:-:S02]  /*1a70*/  @!P3 LEA.HI.X R9, R10, R19, R13, 0x1, P0 ;  /* 0x000000130a09b211 */ /* 0x000fc400000f0c0d */
[----:B------:R-:W-:Y:S01]  /*1a80*/  LEA R10, R214, R11, 0x5 ;  /* 0x0000000bd60a7211 */ /* 0x000fe200078e28ff */
[----:B------:R-:W-:Y:S01]  /*1a90*/  @P6 STS.64 [R208+0x4008], RZ ;  /* 0x004008ffd0006388 */ /* 0x000fe20000000a00 */
[----:B------:R-:W-:-:S03]  /*1aa0*/  LOP3.LUT P1, RZ, R24, 0x2, RZ, 0xc0, !PT ;  /* 0x0000000218ff7812 */ /* 0x000fc6000782c0ff */
[----:B------:R-:W-:Y:S01]  /*1ab0*/  @!PT LDS RZ, [RZ] ;  /* 0x00000000fffff984 */ /* 0x000fe20000000800 */
[----:B------:R-:W-:Y:S01]  /*1ac0*/  @!PT LDS RZ, [RZ] ;  /* 0x00000000fffff984 */ /* 0x000fe20000000800 */
[----:B------:R-:W-:Y:S01]  /*1ad0*/  @!PT LDS RZ, [RZ] ;  /* 0x00000000fffff984 */ /* 0x000fe20000000800 */
[----:B------:R1:W-:Y:S01]  /*1ae0*/  @!P6 LDGSTS.E.BYPASS.LTC128B.128 [R208+0x4000], desc[UR12][R6.64] ;  /* 0x0400000006d0efae */ /* 0x0003e2000b901d4c */
[----:B------:R-:W-:-:S03]  /*1af0*/  SEL R0, R0, 0xfffffff0, !P1 ;  /* 0xfffffff000007807 */ /* 0x000fc60004800000 */
        /* <DEDUP_REMOVED lines=11> */
[----:B-1----:R-:W-:-:S04]  /*1bb0*/  @!P2 LEA R6, P0, R2, R14, 0x1 ;  /* 0x0000000e0206a211 */ /* 0x002fc800078008ff */
        /* <DEDUP_REMOVED lines=12> */
[----:B------:R-:W-:-:S02]  /*1c80*/  @P0 VIADD R188, R2, 0xffffffe0 ;  /* 0xffffffe002bc0836 */ /* 0x000fc40000000000 */
[----:B------:R-:W4:Y:S04]  /*1c90*/  LDSM.16.M88.4 R12, [R186+0x1000] ;  /* 0x00100000ba0c783b */ /* 0x000f280000000200 */
[----:B--2---:R-:W-:Y:S04]  /*1ca0*/  LDSM.16.M88.4 R8, [R187] ;  /* 0x00000000bb08783b */ /* 0x004fe80000000200 */
[----:B------:R-:W-:Y:S04]  /*1cb0*/  LDSM.16.M88.4 R100, [R188] ;  /* 0x00000000bc64783b */ /* 0x000fe80000000200 */
[----:B------:R-:W2:Y:S04]  /*1cc0*/  LDSM.16.M88.4 R56, [R135+0x2400] ;  /* 0x002400008738783b */ /* 0x000ea80000000200 */
[----:B-1----:R-:W1:Y:S04]  /*1cd0*/  LDSM.16.M88.4 R4, [R187+0x1000] ;  /* 0x00100000bb04783b */ /* 0x002e680000000200 */
[----:B------:R-:W-:Y:S04]  /*1ce0*/  LDSM.16.M88.4 R108, [R188+0x400] ;  /* 0x00040000bc6c783b */ /* 0x000fe80000000200 */
[----:B------:R-:W5:Y:S04]  /*1cf0*/  LDSM.16.M88.4 R92, [R135+0x2800] ;  /* 0x00280000875c783b */ /* 0x000f680000000200 */
[----:B------:R-:W5:Y:S04]  /*1d00*/  LDSM.16.M88.4 R104, [R188+0x800] ;  /* 0x00080000bc68783b */ /* 0x000f680000000200 */
[----:B------:R-:W5:Y:S01]  /*1d10*/  LDSM.16.M88.4 R80, [R135+0x2c00] ;  /* 0x002c00008750783b */ /* 0x000f620000000200 */
[-C--:B---3--:R-:W-:Y:S03]  /*1d20*/  HMMA.16816.F32.BF16 R20, R16, R44.reuse, RZ ;  /* 0x0000002c1014723c */ /* 0x088fe600000418ff */
[----:B------:R-:W3:Y:S04]  /*1d30*/  LDSM.16.M88.4 R96, [R188+0xc00] ;  /* 0x000c0000bc60783b */ /* 0x000ee80000000200 */
[----:B------:R-:W3:Y:S01]  /*1d40*/  LDSM.16.M88.4 R52, [R135+0x3000] ;  /* 0x003000008734783b */ /* 0x000ee20000000200 */
[----:B----4-:R-:W-:Y:S03]  /*1d50*/  HMMA.16816.F32.BF16 R24, R12, R44, RZ ;  /* 0x0000002c0c18723c */ /* 0x010fe600000418ff */
[----:B------:R-:W4:Y:S03]  /*1d60*/  LDSM.16.M88.4 R88, [R188+0x1000] ;  /* 0x00100000bc58783b */ /* 0x000f260000000200 */
[----:B------:R-:W-:Y:S01]  /*1d70*/  HMMA.16816.F32.BF16 R76, R16, R46, RZ ;  /* 0x0000002e104c723c */ /* 0x000fe200000418ff */
[----:B------:R-:W4:Y:S04]  /*1d80*/  LDSM.16.M88.4 R68, [R135+0x3400] ;  /* 0x003400008744783b */ /* 0x000f280000000200 */
[----:B------:R-:W4:Y:S01]  /*1d90*/  LDSM.16.M88.4 R84, [R188+0x1400] ;  /* 0x00140000bc54783b */ /* 0x000f220000000200 */
[----:B--2---:R-:W-:Y:S03]  /*1da0*/  HMMA.16816.F32.BF16 R32, R12, R56, RZ ;  /* 0x000000380c20723c */ /* 0x004fe600000418ff */
[----:B------:R-:W2:Y:S03]  /*1db0*/  LDSM.16.M88.4 R60, [R135+0x3800] ;  /* 0x00380000873c783b */ /* 0x000ea60000000200 */
[-C--:B------:R-:W-:Y:S01]  /*1dc0*/  HMMA.16816.F32.BF16 R20, R8, R100.reuse, R20 ;  /* 0x000000640814723c */ /* 0x080fe20000041814 */
[----:B------:R-:W2:Y:S04]  /*1dd0*/  LDSM.16.M88.4 R72, [R188+0x1800] ;  /* 0x00180000bc48783b */ /* 0x000ea80000000200 */
[----:B------:R-:W2:Y:S01]  /*1de0*/  LDSM.16.M88.4 R48, [R135+0x3c00] ;  /* 0x003c00008730783b */ /* 0x000ea20000000200 */
[----:B-1----:R-:W-:Y:S03]  /*1df0*/  HMMA.16816.F32.BF16 R28, R4, R100, R24 ;  /* 0x00000064041c723c */ /* 0x002fe60000041818 */
[----:B------:R-:W1:Y:S03]  /*1e00*/  LDSM.16.M88.4 R64, [R188+0x1c00] ;  /* 0x001c0000bc40783b */ /* 0x000e660000000200 */
[----:B------:R-:W-:Y:S01]  /*1e10*/  HMMA.16816.F32.BF16 R24, R16, R56, RZ ;  /* 0x000000381018723c */ /* 0x000fe200000418ff */
[----:B------:R-:W0:Y:S05]  /*1e20*/  LDGDEPBAR ;  /* 0x00000000000079af */ /* 0x000e2a0000000000 */
[C---:B-----5:R-:W-:Y:S06]  /*1e30*/  HMMA.16816.F32.BF16 R36, R12.reuse, R92, RZ ;  /* 0x0000005c0c24723c */ /* 0x060fec00000418ff */
[----:B------:R-:W-:Y:S01]  /*1e40*/  FMUL.FTZ R2, R20, UR8 ;  /* 0x0000000814027c20 */ /* 0x000fe20008410000 */
[----:B------:R-:W-:Y:S03]  /*1e50*/  HMMA.16816.F32.BF16 R40, R12, R94, RZ ;  /* 0x0000005e0c28723c */ /* 0x000fe600000418ff */
[----:B------:R5:W-:Y:S01]  /*1e60*/  MUFU.TANH R209, R2 ;  /* 0x0000000200d17308 */ /* 0x000be20000002400 */
[----:B------:R-:W-:-:S13]  /*1e70*/  DEPBAR.LE SB0, 0x0 ;  /* 0x000080000000791a */ /* 0x000fda0000000000 */
[----:B------:R-:W-:Y:S01]  /*1e80*/  HMMA.16816.F32.BF16 R36, R4, R104, R36 ;  /* 0x000000680424723c */ /* 0x000fe20000041824 */
[----:B-----5:R-:W-:-:S04]  /*1e90*/  FMUL.FTZ R2, R21, UR8 ;  /* 0x0000000815027c20 */ /* 0x020fc80008410000 */
[----:B------:R5:W1:Y:S02]  /*1ea0*/  MUFU.TANH R207, R2 ;  /* 0x0000000200cf7308 */ /* 0x000a640000002400 */
[----:B-----5:R-:W-:-:S06]  /*1eb0*/  FMUL.FTZ R2, R22, UR8 ;  /* 0x0000000816027c20 */ /* 0x020fcc0008410000 */
[----:B------:R5:W-:Y:S02]  /*1ec0*/  MUFU.TANH R160, R2 ;  /* 0x0000000200a07308 */ /* 0x000be40000002400 */
[----:B-----5:R-:W-:Y:S02]  /*1ed0*/  FMUL.FTZ R2, R23, UR8 ;  /* 0x0000000817027c20 */ /* 0x020fe40008410000 */
[----:B------:R-:W-:Y:S04]  /*1ee0*/  HMMA.16816.F32.BF16 R20, R8, R108, R24 ;  /* 0x0000006c0814723c */ /* 0x000fe80000041818 */
[----:B------:R5:W-:Y:S02]  /*1ef0*/  MUFU.TANH R159, R2 ;  /* 0x00000002009f7308 */ /* 0x000be40000002400 */
[----:B------:R-:W-:Y:S01]  /*1f00*/  HMMA.16816.F32.BF16 R24, R16, R92, RZ ;  /* 0x0000005c1018723c */ /* 0x000fe200000418ff */
[----:B-----5:R-:W-:-:S05]  /*1f10*/  FMUL.FTZ R2, R28, UR8 ;  /* 0x000000081c027c20 */ /* 0x020fca0008410000 */
[----:B------:R5:W-:Y:S02]  /*1f20*/  MUFU.TANH R197, R2 ;  /* 0x0000000200c57308 */ /* 0x000be40000002400 */
[----:B-----5:R-:W-:-:S06]  /*1f30*/  FMUL.FTZ R2, R29, UR8 ;  /* 0x000000081d027c20 */ /* 0x020fcc0008410000 */
[----:B------:R5:W-:Y:S02]  /*1f40*/  MUFU.TANH R196, R2 ;  /* 0x0000000200c47308 */ /* 0x000be40000002400 */
[----:B-----5:R-:W-:-:S06]  /*1f50*/  FMUL.FTZ R2, R30, UR8 ;  /* 0x000000081e027c20 */ /* 0x020fcc0008410000 */
[----:B------:R5:W-:Y:S02]  /*1f60*/  MUFU.TANH R204, R2 ;  /* 0x0000000200cc7308 */ /* 0x000be40000002400 */
[----:B-----5:R-:W-:Y:S02]  /*1f70*/  FMUL.FTZ R2, R31, UR8 ;  /* 0x000000081f027c20 */ /* 0x020fe40008410000 */
[----:B------:R-:W-:Y:S04]  /*1f80*/  HMMA.16816.F32.BF16 R28, R4, R108, R32 ;  /* 0x0000006c041c723c */ /* 0x000fe80000041820 */
[----:B------:R5:W-:Y:S02]  /*1f90*/  MUFU.TANH R195, R2 ;  /* 0x0000000200c37308 */ /* 0x000be40000002400 */
[----:B-----5:R-:W-:-:S06]  /*1fa0*/  FMUL.FTZ R2, R20, UR8 ;  /* 0x0000000814027c20 */ /* 0x020fcc0008410000 */
        /* <DEDUP_REMOVED lines=16> */
[----:B------:R-:W-:Y:S04]  /*20b0*/  HMMA.16816.F32.BF16 R28, R12, R80, RZ ;  /* 0x000000500c1c723c */ /* 0x000fe800000418ff */
[----:B------:R5:W-:Y:S02]  /*20c0*/  MUFU.TANH R192, R2 ;  /* 0x0000000200c07308 */ /* 0x000be40000002400 */
[----:B-----5:R-:W-:-:S06]  /*20d0*/  FMUL.FTZ R2, R20, UR8 ;  /* 0x0000000814027c20 */ /* 0x020fcc0008410000 */
[----:B------:R5:W-:-:S12]  /*20e0*/  MUFU.TANH R202, R2 ;  /* 0x0000000200ca7308 */ /* 0x000bd80000002400 */
[----:B---3--:R-:W-:Y:S06]  /*20f0*/  HMMA.16816.F32.BF16 R32, R4, R96, R28 ;  /* 0x000000600420723c */ /* 0x008fec000004181c */
[----:B------:R-:W-:Y:S01]  /*2100*/  HMMA.16816.F32.BF16 R28, R12, R52, RZ ;  /* 0x000000340c1c723c */ /* 0x000fe200000418ff */
[----:B-----5:R-:W-:-:S04]  /*2110*/  FMUL.FTZ R2, R21, UR8 ;  /* 0x0000000815027c20 */ /* 0x020fc80008410000 */
[----:B------:R3:W-:Y:S02]  /*2120*/  MUFU.TANH R203, R2 ;  /* 0x0000000200cb7308 */ /* 0x0007e40000002400 */
[----:B---3--:R-:W-:-:S06]  /*2130*/  FMUL.FTZ R2, R22, UR8 ;  /* 0x0000000816027c20 */ /* 0x008fcc0008410000 */
[----:B------:R3:W-:Y:S02]  /*2140*/  MUFU.TANH R156, R2 ;  /* 0x00000002009c7308 */ /* 0x0007e40000002400 */
[----:B---3--:R-:W-:Y:S02]  /*2150*/  FMUL.FTZ R2, R23, UR8 ;  /* 0x0000000817027c20 */ /* 0x008fe40008410000 */
[----:B------:R-:W-:Y:S04]  /*2160*/  HMMA.16816.F32.BF16 R20, R8, R96, R24 ;  /* 0x000000600814723c */ /* 0x000fe80000041818 */
[----:B------:R3:W-:Y:S02]  /*2170*/  MUFU.TANH R155, R2 ;  /* 0x00000002009b7308 */ /* 0x0007e40000002400 */
[----:B------:R-:W-:Y:S01]  /*2180*/  HMMA.16816.F32.BF16 R24, R16, R52, RZ ;  /* 0x000000341018723c */ /* 0x000fe200000418ff */
[----:B---3--:R-:W-:-:S05]  /*2190*/  FMUL.FTZ R2, R36, UR8 ;  /* 0x0000000824027c20 */ /* 0x008fca0008410000 */
[----:B------:R3:W-:Y:S02]  /*21a0*/  MUFU.TANH R189, R2 ;  /* 0x0000000200bd7308 */ /* 0x0007e40000002400 */
[----:B---3--:R-:W-:-:S06]  /*21b0*/  FMUL.FTZ R2, R37, UR8 ;  /* 0x0000000825027c20 */ /* 0x008fcc0008410000 */
[----:B------:R3:W-:Y:S02]  /*21c0*/  MUFU.TANH R190, R2 ;  /* 0x0000000200be7308 */ /* 0x0007e40000002400 */
[----:B---3--:R-:W-:-:S06]  /*21d0*/  FMUL.FTZ R2, R38, UR8 ;  /* 0x0000000826027c20 */ /* 0x008fcc0008410000 */
[----:B------:R3:W-:Y:S02]  /*21e0*/  MUFU.TANH R185, R2 ;  /* 0x0000000200b97308 */ /* 0x0007e40000002400 */
[----:B---3--:R-:W-:Y:S02]  /*21f0*/  FMUL.FTZ R2, R39, UR8 ;  /* 0x0000000827027c20 */ /* 0x008fe40008410000 */
[----:B----4-:R-:W-:Y:S04]  /*2200*/  HMMA.16816.F32.BF16 R36, R4, R88, R28 ;  /* 0x000000580424723c */ /* 0x010fe8000004181c */
[----:B------:R3:W-:Y:S02]  /*2210*/  MUFU.TANH R182, R2 ;  /* 0x0000000200b67308 */ /* 0x0007e40000002400 */
[----:B------:R-:W-:Y:S01]  /*2220*/  HMMA.16816.F32.BF16 R28, R12, R68, RZ ;  /* 0x000000440c1c723c */ /* 0x000fe200000418ff */
[----:B---3--:R-:W-:-:S05]  /*2230*/  FMUL.FTZ R2, R20, UR8 ;  /* 0x0000000814027c20 */ /* 0x008fca0008410000 */
[----:B------:R3:W-:-:S15]  /*2240*/  MUFU.TANH R198, R2 ;  /* 0x0000000200c67308 */ /* 0x0007de0000002400 */
[----:B------:R-:W-:-:S03]  /*2250*/  NOP ;  /* 0x0000000000007918 */ /* 0x000fc60000000000 */
[----:B------:R-:W-:Y:S01]  /*2260*/  HMMA.16816.F32.BF16 R28, R4, R84, R28 ;  /* 0x00000054041c723c */ /* 0x000fe2000004181c */
[----:B---3--:R-:W-:-:S04]  /*2270*/  FMUL.FTZ R2, R21, UR8 ;  /* 0x0000000815027c20 */ /* 0x008fc80008410000 */
        /* <DEDUP_REMOVED lines=14> */
[----:B--2---:R-:W-:Y:S04]  /*2360*/  HMMA.16816.F32.BF16 R32, R12, R60, RZ ;  /* 0x0000003c0c20723c */ /* 0x004fe800000418ff */
[----:B------:R2:W-:Y:S02]  /*2370*/  MUFU.TANH R179, R2 ;  /* 0x0000000200b37308 */ /* 0x0005e40000002400 */
[----:B--2---:R-:W-:-:S06]  /*2380*/  FMUL.FTZ R2, R20, UR8 ;  /* 0x0000000814027c20 */ /* 0x004fcc0008410000 */
[----:B------:R2:W-:-:S12]  /*2390*/  MUFU.TANH R161, R2 ;  /* 0x0000000200a17308 */ /* 0x0005d80000002400 */
[----:B------:R-:W-:Y:S01]  /*23a0*/  HMMA.16816.F32.BF16 R32, R4, R72, R32 ;  /* 0x000000480420723c */ /* 0x000fe20000041820 */
[----:B--2---:R-:W-:-:S04]  /*23b0*/  FMUL.FTZ R2, R21, UR8 ;  /* 0x0000000815027c20 */ /* 0x004fc80008410000 */
[----:B------:R2:W-:Y:S02]  /*23c0*/  MUFU.TANH R162, R2 ;  /* 0x0000000200a27308 */ /* 0x0005e40000002400 */
[----:B--2---:R-:W-:-:S06]  /*23d0*/  FMUL.FTZ R2, R22, UR8 ;  /* 0x0000000816027c20 */ /* 0x004fcc0008410000 */
[----:B------:R2:W-:Y:S02]  /*23e0*/  MUFU.TANH R148, R2 ;  /* 0x0000000200947308 */ /* 0x0005e40000002400 */
[----:B--2---:R-:W-:Y:S02]  /*23f0*/  FMUL.FTZ R2, R23, UR8 ;  /* 0x0000000817027c20 */ /* 0x004fe40008410000 */
[----:B------:R-:W-:Y:S04]  /*2400*/  HMMA.16816.F32.BF16 R20, R8, R84, R24 ;  /* 0x000000540814723c */ /* 0x000fe80000041818 */
[----:B------:R2:W-:Y:S02]  /*2410*/  MUFU.TANH R147, R2 ;  /* 0x0000000200937308 */ /* 0x0005e40000002400 */
[----:B------:R-:W-:Y:S01]  /*2420*/  HMMA.16816.F32.BF16 R24, R16, R60, RZ ;  /* 0x0000003c1018723c */ /* 0x000fe200000418ff */
[----:B--2---:R-:W-:-:S05]  /*2430*/  FMUL.FTZ R2, R36, UR8 ;  /* 0x0000000824027c20 */ /* 0x004fca0008410000 */
[----:B------:R2:W-:Y:S02]  /*2440*/  MUFU.TANH R177, R2 ;  /* 0x0000000200b17308 */ /* 0x0005e40000002400 */
[----:B--2---:R-:W-:-:S06]  /*2450*/  FMUL.FTZ R2, R37, UR8 ;  /* 0x0000000825027c20 */ /* 0x004fcc0008410000 */
[----:B------:R2:W-:Y:S02]  /*2460*/  MUFU.TANH R178, R2 ;  /* 0x0000000200b27308 */ /* 0x0005e40000002400 */
[----:B--2---:R-:W-:-:S06]  /*2470*/  FMUL.FTZ R2, R38, UR8 ;  /* 0x0000000826027c20 */ /* 0x004fcc0008410000 */
[----:B------:R2:W-:Y:S02]  /*2480*/  MUFU.TANH R221, R2 ;  /* 0x0000000200dd7308 */ /* 0x0005e40000002400 */
[----:B--2---:R-:W-:Y:S02]  /*2490*/  FMUL.FTZ R2, R39, UR8 ;  /* 0x0000000827027c20 */ /* 0x004fe40008410000 */
[----:B------:R-:W-:Y:S04]  /*24a0*/  HMMA.16816.F32.BF16 R36, R12, R46, RZ ;  /* 0x0000002e0c24723c */ /* 0x000fe800000418ff */
        /* <DEDUP_REMOVED lines=21> */
[----:B--2---:R-:W-:-:S06]  /*2600*/  FMUL.FTZ R2, R20, UR8 ;  /* 0x0000000814027c20 */ /* 0x004fcc0008410000 */
[----:B------:R2:W-:-:S12]  /*2610*/  MUFU.TANH R61, R2 ;  /* 0x00000002003d7308 */ /* 0x0005d80000002400 */
[----:B-1----:R-:W-:Y:S01]  /*2620*/  HMMA.16816.F32.BF16 R28, R4, R64, R28 ;  /* 0x00000040041c723c */ /* 0x002fe2000004181c */
[----:B--2---:R-:W-:-:S04]  /*2630*/  FMUL.FTZ R2, R21, UR8 ;  /* 0x0000000815027c20 */ /* 0x004fc80008410000 */
[----:B------:R1:W-:-:S15]  /*2640*/  MUFU.TANH R60, R2 ;  /* 0x00000002003c7308 */ /* 0x0003de0000002400 */
[----:B------:R-:W-:-:S04]  /*2650*/  NOP ;  /* 0x0000000000007918 */ /* 0x000fc80000000000 */
        /* <DEDUP_REMOVED lines=10> */
[----:B-1----:R-:W-:-:S02]  /*2700*/  FMUL.FTZ R2, R23, UR8 ;  /* 0x0000000817027c20 */ /* 0x002fc40008410000 */
[----:B------:R-:W-:Y:S05]  /*2710*/  HMMA.16816.F32.BF16 R20, R8, R64, R24 ;  /* 0x000000400814723c */ /* 0x000fea0000041818 */
[----:B------:R1:W-:Y:S01]  /*2720*/  MUFU.TANH R137, R2 ;  /* 0x0000000200897308 */ /* 0x0003e20000002400 */
[-C--:B------:R-:W-:Y:S06]  /*2730*/  HMMA.16816.F32.BF16 R24, R12, R58.reuse, RZ ;  /* 0x0000003a0c18723c */ /* 0x080fec00000418ff */
[----:B------:R-:W-:Y:S06]  /*2740*/  HMMA.16816.F32.BF16 R56, R16, R58, RZ ;  /* 0x0000003a1038723c */ /* 0x000fec00000418ff */
[----:B--2---:R-:W-:Y:S01]  /*2750*/  HMMA.16816.F32.BF16 R28, R4, R106, R40 ;  /* 0x0000006a041c723c */ /* 0x004fe20000041828 */
[----:B-1----:R-:W-:-:S05]  /*2760*/  FMUL.FTZ R2, R32, UR8 ;  /* 0x0000000820027c20 */ /* 0x002fca0008410000 */
[----:B------:R-:W-:Y:S01]  /*2770*/  FMUL.FTZ R20, R20, UR8 ;  /* 0x0000000814147c20 */ /* 0x000fe20008410000 */
[----:B------:R-:W-:Y:S01]  /*2780*/  FMUL.FTZ R21, R21, UR8 ;  /* 0x0000000815157c20 */ /* 0x000fe20008410000 */
[----:B------:R1:W-:Y:S01]  /*2790*/  MUFU.TANH R171, R2 ;  /* 0x0000000200ab7308 */ /* 0x0003e20000002400 */
[----:B------:R-:W-:Y:S01]  /*27a0*/  FMUL.FTZ R22, R22, UR8 ;  /* 0x0000000816167c20 */ /* 0x000fe20008410000 */
[----:B------:R-:W-:Y:S01]  /*27b0*/  FMUL.FTZ R23, R23, UR8 ;  /* 0x0000000817177c20 */ /* 0x000fe20008410000 */
[----:B------:R-:W-:Y:S05]  /*27c0*/  HMMA.16816.F32.BF16 R40, R12, R50, RZ ;  /* 0x000000320c28723c */ /* 0x000fea00000418ff */
[----:B------:R-:W-:Y:S08]  /*27d0*/  MUFU.TANH R68, R20 ;  /* 0x0000001400447308 */ /* 0x000ff00000002400 */
[----:B------:R-:W-:Y:S01]  /*27e0*/  MUFU.TANH R72, R21 ;  /* 0x0000001500487308 */ /* 0x000fe20000002400 */
[----:B-1----:R-:W-:Y:S01]  /*27f0*/  FMUL.FTZ R2, R33, UR8 ;  /* 0x0000000821027c20 */ /* 0x002fe20008410000 */
[----:B------:R-:W-:Y:S01]  /*2800*/  FMUL.FTZ R28, R28, UR8 ;  /* 0x000000081c1c7c20 */ /* 0x000fe20008410000 */
[----:B------:R-:W-:-:S05]  /*2810*/  FMUL.FTZ R29, R29, UR8 ;  /* 0x000000081d1d7c20 */ /* 0x000fca0008410000 */
[----:B------:R1:W-:Y:S08]  /*2820*/  MUFU.TANH R172, R2 ;  /* 0x0000000200ac7308 */ /* 0x0003f00000002400 */
[----:B------:R-:W-:Y:S08]  /*2830*/  MUFU.TANH R119, R22 ;  /* 0x0000001600777308 */ /* 0x000ff00000002400 */
[----:B------:R2:W-:Y:S01]  /*2840*/  MUFU.TANH R118, R23 ;  /* 0x0000001700767308 */ /* 0x0005e20000002400 */
[----:B-1----:R-:W-:-:S07]  /*2850*/  FMUL.FTZ R2, R34, UR8 ;  /* 0x0000000822027c20 */ /* 0x002fce0008410000 */
[----:B------:R1:W-:Y:S08]  /*2860*/  MUFU.TANH R217, R2 ;  /* 0x0000000200d97308 */ /* 0x0003f00000002400 */
[----:B------:R-:W-:Y:S01]  /*2870*/  MUFU.TANH R133, R28 ;  /* 0x0000001c00857308 */ /* 0x000fe20000002400 */
[----:B--2---:R-:W-:Y:S06]  /*2880*/  HMMA.16816.F32.BF16 R20, R4, R110, R24 ;  /* 0x0000006e0414723c */ /* 0x004fec0000041818 */
[----:B------:R-:W-:Y:S01]  /*2890*/  HMMA.16816.F32.BF16 R24, R12, R54, RZ ;  /* 0x000000360c18723c */ /* 0x000fe200000418ff */
[----:B------:R-:W-:Y:S01]  /*28a0*/  MUFU.TANH R134, R29 ;  /* 0x0000001d00867308 */ /* 0x000fe20000002400 */
[----:B-1----:R-:W-:-:S04]  /*28b0*/  FMUL.FTZ R2, R35, UR8 ;  /* 0x0000000823027c20 */ /* 0x002fc80008410000 */
[----:B------:R-:W-:Y:S03]  /*28c0*/  HMMA.16816.F32.BF16 R32, R4, R102, R36 ;  /* 0x000000660420723c */ /* 0x000fe60000041824 */
[----:B------:R1:W-:Y:S03]  /*28d0*/  MUFU.TANH R218, R2 ;  /* 0x0000000200da7308 */ /* 0x0003e60000002400 */
[----:B------:R-:W-:Y:S06]  /*28e0*/  HMMA.16816.F32.BF16 R36, R12, R82, RZ ;  /* 0x000000520c24723c */ /* 0x000fec00000418ff */
[----:B------:R-:W-:Y:S01]  /*28f0*/  FMUL.FTZ R20, R20, UR8 ;  /* 0x0000000814147c20 */ /* 0x000fe20008410000 */
[----:B------:R-:W-:Y:S01]  /*2900*/  FMUL.FTZ R21, R21, UR8 ;  /* 0x0000000815157c20 */ /* 0x000fe20008410000 */
[----:B------:R-:W-:Y:S01]  /*2910*/  FMUL.FTZ R22, R22, UR8 ;  /* 0x0000000816167c20 */ /* 0x000fe20008410000 */
[----:B------:R-:W-:Y:S01]  /*2920*/  FMUL.FTZ R23, R23, UR8 ;  /* 0x0000000817177c20 */ /* 0x000fe20008410000 */
[----:B------:R-:W-:Y:S01]  /*2930*/  MUFU.TANH R129, R20 ;  /* 0x0000001400817308 */ /* 0x000fe20000002400 */
[----:B------:R-:W-:Y:S01]  /*2940*/  HMMA.16816.F32.BF16 R52, R16, R54, RZ ;  /* 0x000000361034723c */ /* 0x000fe200000418ff */
[----:B-1----:R-:W-:-:S05]  /*2950*/  FMUL.FTZ R2, R30, UR8 ;  /* 0x000000081e027c20 */ /* 0x002fca0008410000 */
[C---:B------:R-:W-:Y:S01]  /*2960*/  HMMA.16816.F32.BF16 R24, R4.reuse, R90, R24 ;  /* 0x0000005a0418723c */ /* 0x040fe20000041818 */
[----:B------:R-:W-:Y:S01]  /*2970*/  FMUL.FTZ R32, R32, UR8 ;  /* 0x0000000820207c20 */ /* 0x000fe20008410000 */
[----:B------:R-:W-:Y:S01]  /*2980*/  FMUL.FTZ R33, R33, UR8 ;  /* 0x0000000821217c20 */ /* 0x000fe20008410000 */
[----:B------:R-:W-:Y:S01]  /*2990*/  FMUL.FTZ R34, R34, UR8 ;  /* 0x0000000822227c20 */ /* 0x000fe20008410000 */
[----:B------:R-:W-:Y:S01]  /*29a0*/  FMUL.FTZ R35, R35, UR8 ;  /* 0x0000000823237c20 */ /* 0x000fe20008410000 */
[----:B------:R-:W-:Y:S02]  /*29b0*/  MUFU.TANH R123, R32 ;  /* 0x00000020007b7308 */ /* 0x000fe40000002400 */
[----:B------:R-:W-:Y:S06]  /*29c0*/  HMMA.16816.F32.BF16 R36, R4, R98, R36 ;  /* 0x000000620424723c */ /* 0x000fec0000041824 */
[----:B------:R-:W-:Y:S08]  /*29d0*/  MUFU.TANH R126, R33 ;  /* 0x00000021007e7308 */ /* 0x000ff00000002400 */
[----:B------:R-:W-:Y:S08]  /*29e0*/  MUFU.TANH R120, R34 ;  /* 0x0000002200787308 */ /* 0x000ff00000002400 */
[----:B------:R1:W-:Y:S08]  /*29f0*/  MUFU.TANH R121, R35 ;  /* 0x0000002300797308 */ /* 0x0003f00000002400 */
[----:B------:R2:W-:Y:S08]  /*2a00*/  MUFU.TANH R124, R2 ;  /* 0x00000002007c7308 */ /* 0x0005f00000002400 */
[----:B------:R-:W-:Y:S01]  /*2a10*/  MUFU.TANH R130, R21 ;  /* 0x0000001500827308 */ /* 0x000fe20000002400 */
[----:B-1----:R-:W-:Y:S07]  /*2a20*/  HMMA.16816.F32.BF16 R32, R12, R70, RZ ;  /* 0x000000460c20723c */ /* 0x002fee00000418ff */
[----:B------:R-:W-:Y:S01]  /*2a30*/  MUFU.TANH R122, R22 ;  /* 0x00000016007a7308 */ /* 0x000fe20000002400 */
[----:B--2---:R-:W-:-:S02]  /*2a40*/  FMUL.FTZ R2, R31, UR8 ;  /* 0x000000081f027c20 */ /* 0x004fc40008410000 */
[----:B------:R-:W-:Y:S05]  /*2a50*/  HMMA.16816.F32.BF16 R28, R16, R70, RZ ;  /* 0x00000046101c723c */ /* 0x000fea00000418ff */
[----:B------:R1:W-:Y:S08]  /*2a60*/  MUFU.TANH R131, R2 ;  /* 0x0000000200837308 */ /* 0x0003f00000002400 */
[----:B------:R2:W-:Y:S01]  /*2a70*/  MUFU.TANH R125, R23 ;  /* 0x00000017007d7308 */ /* 0x0005e20000002400 */
[----:B-1----:R-:W-:-:S07]  /*2a80*/  FMUL.FTZ R2, R36, UR8 ;  /* 0x0000000824027c20 */ /* 0x002fce0008410000 */
[----:B------:R1:W-:Y:S01]  /*2a90*/  MUFU.TANH R141, R2 ;  /* 0x00000002008d7308 */ /* 0x0003e20000002400 */
[----:B--2---:R-:W-:Y:S06]  /*2aa0*/  HMMA.16816.F32.BF16 R20, R12, R62, RZ ;  /* 0x0000003e0c14723c */ /* 0x004fec00000418ff */
[----:B------:R-:W-:Y:S06]  /*2ab0*/  HMMA.16816.F32.BF16 R12, R4, R86, R32 ;  /* 0x00000056040c723c */ /* 0x000fec0000041820 */
[----:B------:R-:W-:Y:S01]  /*2ac0*/  HMMA.16816.F32.BF16 R32, R16, R62, RZ ;  /* 0x0000003e1020723c */ /* 0x000fe200000418ff */
[----:B-1----:R-:W-:-:S04]  /*2ad0*/  FMUL.FTZ R2, R37, UR8 ;  /* 0x0000000825027c20 */ /* 0x002fc80008410000 */
[----:B------:R1:W-:Y:S07]  /*2ae0*/  MUFU.TANH R142, R2 ;  /* 0x00000002008e7308 */ /* 0x0003ee0000002400 */
[C---:B------:R-:W-:Y:S06]  /*2af0*/  HMMA.16816.F32.BF16 R20, R4.reuse, R74, R20 ;  /* 0x0000004a0414723c */ /* 0x040fec0000041814 */
[----:B------:R-:W-:Y:S01]  /*2b00*/  HMMA.16816.F32.BF16 R4, R4, R66, R40 ;  /* 0x000000420404723c */ /* 0x000fe20000041828 */
[----:B-1----:R-:W-:-:S04]  /*2b10*/  FMUL.FTZ R2, R38, UR8 ;  /* 0x0000000826027c20 */ /* 0x002fc80008410000 */
[----:B------:R1:W-:-:S13]  /*2b20*/  MUFU.TANH R166, R2 ;  /* 0x0000000200a67308 */ /* 0x0003da0000002400 */
[----:B------:R-:W-:-:S04]  /*2b30*/  FMUL.FTZ R3, R23, UR8 ;  /* 0x0000000817037c20 */ /* 0x000fc80008410000 */
[----:B------:R-:W-:Y:S02]  /*2b40*/  MUFU.TANH R146, R3 ;  /* 0x0000000300927308 */ /* 0x000fe40000002400 */
[----:B------:R-:W-:Y:S01]  /*2b50*/  FMUL.FTZ R4, R4, UR8 ;  /* 0x0000000804047c20 */ /* 0x000fe20008410000 */
[----:B-1----:R-:W-:Y:S01]  /*2b60*/  FMUL.FTZ R2, R39, UR8 ;  /* 0x0000000827027c20 */ /* 0x002fe20008410000 */
[----:B------:R-:W-:Y:S01]  /*2b70*/  FMUL.FTZ R5, R5, UR8 ;  /* 0x0000000805057c20 */ /* 0x000fe20008410000 */
[----:B------:R-:W-:Y:S03]  /*2b80*/  HMMA.16816.F32.BF16 R36, R16, R94, RZ ;  /* 0x0000005e1024723c */ /* 0x000fe600000418ff */
[----:B------:R1:W-:Y:S03]  /*2b90*/  MUFU.TANH R165, R2 ;  /* 0x0000000200a57308 */ /* 0x0003e60000002400 */
[----:B------:R-:W-:Y:S01]  /*2ba0*/  HMMA.16816.F32.BF16 R92, R8, R74, R32 ;  /* 0x0000004a085c723c */ /* 0x000fe20000041820 */
[----:B-1----:R-:W-:-:S04]  /*2bb0*/  FMUL.FTZ R2, R24, UR8 ;  /* 0x0000000818027c20 */ /* 0x002fc80008410000 */
[----:B------:R1:W-:-:S13]  /*2bc0*/  MUFU.TANH R138, R2 ;  /* 0x00000002008a7308 */ /* 0x0003da0000002400 */
        /* <DEDUP_REMOVED lines=12> */
[----:B------:R1:W-:Y:S07]  /*2c90*/  MUFU.TANH R127, R2 ;  /* 0x00000002007f7308 */ /* 0x0003ee0000002400 */
[----:B------:R-:W-:Y:S01]  /*2ca0*/  FMUL.FTZ R47, R19, UR8 ;  /* 0x00000008132f7c20 */ /* 0x000fe20008410000 */
[----:B------:R-:W-:-:S05]  /*2cb0*/  FMUL.FTZ R48, R18, UR8 ;  /* 0x0000000812307c20 */ /* 0x000fca0008410000 */
[----:B------:R-:W-:Y:S01]  /*2cc0*/  MUFU.TANH R47, R47 ;  /* 0x0000002f002f7308 */ /* 0x000fe20000002400 */
[----:B-1----:R-:W-:-:S07]  /*2cd0*/  FMUL.FTZ R2, R13, UR8 ;  /* 0x000000080d027c20 */ /* 0x002fce0008410000 */
[----:B------:R1:W-:Y:S08]  /*2ce0*/  MUFU.TANH R117, R2 ;  /* 0x0000000200757308 */ /* 0x0003f00000002400 */
[----:B------:R-:W-:Y:S01]  /*2cf0*/  MUFU.TANH R48, R48 ;  /* 0x0000003000307308 */ /* 0x000fe20000002400 */
[----:B-1----:R-:W-:-:S07]  /*2d00*/  FMUL.FTZ R2, R14, UR8 ;  /* 0x000000080e027c20 */ /* 0x002fce0008410000 */
[----:B------:R1:W-:Y:S02]  /*2d10*/  MUFU.TANH R154, R2 ;  /* 0x00000002009a7308 */ /* 0x0003e40000002400 */
[----:B-1----:R-:W-:Y:S02]  /*2d20*/  FMUL.FTZ R2, R15, UR8 ;  /* 0x000000080f027c20 */ /* 0x002fe40008410000 */
[C---:B------:R-:W-:Y:S04]  /*2d30*/  HMMA.16816.F32.BF16 R12, R8.reuse, R102, R76 ;  /* 0x00000066080c723c */ /* 0x040fe8000004184c */
[----:B------:R1:W-:Y:S02]  /*2d40*/  MUFU.TANH R153, R2 ;  /* 0x0000000200997308 */ /* 0x0003e40000002400 */
[C---:B------:R-:W-:Y:S06]  /*2d50*/  HMMA.16816.F32.BF16 R100, R8.reuse, R90, R52 ;  /* 0x0000005a0864723c */ /* 0x040fec0000041834 */
[----:B------:R-:W-:Y:S01]  /*2d60*/  HMMA.16816.F32.BF16 R88, R8, R66, R24 ;  /* 0x000000420858723c */ /* 0x000fe20000041818 */
[----:B-1----:R-:W-:-:S04]  /*2d70*/  FMUL.FTZ R2, R20, UR8 ;  /* 0x0000000814027c20 */ /* 0x002fc80008410000 */
[----:B------:R1:W-:Y:S07]  /*2d80*/  MUFU.TANH R115, R2 ;  /* 0x0000000200737308 */ /* 0x0003ee0000002400 */
[----:B------:R-:W-:-:S06]  /*2d90*/  FMUL.FTZ R8, R13, UR8 ;  /* 0x000000080d087c20 */ /* 0x000fcc0008410000 */
[----:B------:R-:W-:Y:S01]  /*2da0*/  MUFU.TANH R8, R8 ;  /* 0x0000000800087308 */ /* 0x000fe20000002400 */
[----:B-1----:R-:W-:-:S07]  /*2db0*/  FMUL.FTZ R2, R21, UR8 ;  /* 0x0000000815027c20 */ /* 0x002fce0008410000 */
[----:B------:R1:W-:Y:S02]  /*2dc0*/  MUFU.TANH R114, R2 ;  /* 0x0000000200727308 */ /* 0x0003e40000002400 */
[----:B-1----:R-:W-:-:S06]  /*2dd0*/  FMUL.FTZ R2, R22, UR8 ;  /* 0x0000000816027c20 */ /* 0x002fcc0008410000 */
[----:B------:R1:W-:Y:S02]  /*2de0*/  MUFU.TANH R149, R2 ;  /* 0x0000000200957308 */ /* 0x0003e40000002400 */
[----:B-1----:R-:W-:-:S06]  /*2df0*/  LOP3.LUT R2, R132, 0xffffffe0, RZ, 0xc0, !PT ;  /* 0xffffffe084027812 */ /* 0x002fcc00078ec0ff */
[----:B------:R1:W-:Y:S01]  /*2e00*/  MUFU.TANH R132, R5 ;  /* 0x0000000500847308 */ /* 0x0003e20000002400 */
[----:B------:R-:W-:-:S05]  /*2e10*/  IMAD.IADD R2, R140, 0x1, -R2 ;  /* 0x000000018c027824 */ /* 0x000fca00078e0a02 */
[----:B------:R-:W-:-:S04]  /*2e20*/  SHF.R.S32.HI R3, RZ, 0x1f, R2 ;  /* 0x0000001fff037819 */ /* 0x000fc80000011402 */
[----:B------:R-:W-:Y:S01]  /*2e30*/  LEA.HI R2, R3, R2, RZ, 0x2 ;  /* 0x0000000203027211 */ /* 0x000fe200078f10ff */
[----:B------:R-:W-:Y:S02]  /*2e40*/  IMAD R3, R128, 0x10, R143 ;  /* 0x0000001080037824 */ /* 0x000fe400078e028f */
[----:B------:R2:W-:Y:S01]  /*2e50*/  MUFU.TANH R128, R4 ;  /* 0x0000000400807308 */ /* 0x0005e20000002400 */
[----:B------:R-:W-:Y:S01]  /*2e60*/  SHF.R.S32.HI R210, RZ, 0x2, R2 ;  /* 0x00000002ffd27819 */ /* 0x000fe20000011402 */
[----:B-1----:R-:W-:-:S03]  /*2e70*/  FMUL.FTZ R5, R16, UR8 ;  /* 0x0000000810057c20 */ /* 0x002fc60008410000 */
[----:B------:R-:W-:Y:S01]  /*2e80*/  IADD3 R2, R3, 0x1, R210 ;  /* 0x0000000103027810 */ /* 0x000fe20007ffe0d2 */
[----:B------:R-:W-:Y:S01]  /*2e90*/  FMUL.FTZ R3, R6, UR8 ;  /* 0x0000000806037c20 */ /* 0x000fe20008410000 */
[----:B------:R-:W-:Y:S01]  /*2ea0*/  FMUL.FTZ R6, R15, UR8 ;  /* 0x000000080f067c20 */ /* 0x000fe20008410000 */
[----:B------:R-:W-:Y:S01]  /*2eb0*/  MUFU.TANH R5, R5 ;  /* 0x0000000500057308 */ /* 0x000fe20000002400 */
[----:B------:R-:W-:Y:S01]  /*2ec0*/  IADD3 R2, R112, R2, -R113 ;  /* 0x0000000270027210 */ /* 0x000fe20007ffe871 */
[----:B------:R1:W-:Y:S01]  /*2ed0*/  STL [R1+0x74], R210 ;  /* 0x000074d201007387 */ /* 0x0003e20000100800 */
[----:B------:R-:W-:Y:S02]  /*2ee0*/  FMUL.FTZ R15, R106, UR8 ;  /* 0x000000086a0f7c20 */ /* 0x000fe40008410000 */
[----:B------:R-:W-:Y:S01]  /*2ef0*/  IADD3 R38, R2, R211, RZ ;  /* 0x000000d302267210 */ /* 0x000fe20007ffe0ff */
[----:B------:R-:W-:Y:S01]  /*2f00*/  FMUL.FTZ R2, R7, UR8 ;  /* 0x0000000807027c20 */ /* 0x000fe20008410000 */
[----:B------:R-:W-:Y:S01]  /*2f10*/  FMUL.FTZ R7, R14, UR8 ;  /* 0x000000080e077c20 */ /* 0x000fe20008410000 */
[----:B------:R3:W-:Y:S01]  /*2f20*/  MUFU.TANH R143, R3 ;  /* 0x00000003008f7308 */ /* 0x0007e20000002400 */
[----:B--2---:R-:W-:-:S05]  /*2f30*/  IMAD.SHL.U32 R4, R140, 0x2, RZ ;  /* 0x000000028c047824 */ /* 0x004fca00078e00ff */
[----:B------:R-:W-:Y:S02]  /*2f40*/  LOP3.LUT R4, R4, 0x6, RZ, 0xc0, !PT ;  /* 0x0000000604047812 */ /* 0x000fe400078ec0ff */
[----:B------:R2:W-:Y:S08]  /*2f50*/  MUFU.TANH R140, R2 ;  /* 0x00000002008c7308 */ /* 0x0005f00000002400 */
[----:B------:R4:W-:Y:S01]  /*2f60*/  MUFU.TANH R59, R7 ;  /* 0x00000007003b7308 */ /* 0x0009e20000002400 */
[----:B---3--:R-:W-:-:S07]  /*2f70*/  FMUL.FTZ R3, R12, UR8 ;  /* 0x000000080c037c20 */ /* 0x008fce0008410000 */
[----:B------:R-:W3:Y:S01]  /*2f80*/  MUFU.TANH R3, R3 ;  /* 0x0000000300037308 */ /* 0x000ee20000002400 */
[----:B--2---:R-:W-:Y:S02]  /*2f90*/  IMAD R2, R170, 0x80, R4 ;  /* 0x00000080aa027824 */ /* 0x004fe400078e0204 */
[----:B------:R-:W-:Y:S02]  /*2fa0*/  FMUL.FTZ R4, R17, UR8 ;  /* 0x0000000811047c20 */ /* 0x000fe40008410000 */
[C---:B------:R-:W-:Y:S01]  /*2fb0*/  VIADD R27, R2.reuse, 0x1 ;  /* 0x00000001021b7836 */ /* 0x040fe20000000000 */
[C---:B------:R-:W-:Y:S01]  /*2fc0*/  IADD3 R24, R2.reuse, 0x9, RZ ;  /* 0x0000000902187810 */ /* 0x040fe20007ffe0ff */
[----:B------:R-:W-:Y:S01]  /*2fd0*/  VIADD R26, R2, 0x8 ;  /* 0x00000008021a7836 */ /* 0x000fe20000000000 */
[----:B------:R-:W-:Y:S01]  /*2fe0*/  MUFU.TANH R66, R6 ;  /* 0x0000000600427308 */ /* 0x000fe20000002400 */
[----:B----4-:R-:W-:Y:S01]  /*2ff0*/  VIMNMX R7, R38, R112, PT ;  /* 0x0000007026077248 */ /* 0x010fe20003fe0100 */
[C---:B------:R-:W-:Y:S01]  /*3000*/  VIADD R25, R2.reuse, 0x10 ;  /* 0x0000001002197836 */ /* 0x040fe20000000000 */
[C---:B------:R-:W-:Y:S01]  /*3010*/  IADD3 R31, R2.reuse, 0x20, RZ ;  /* 0x00000020021f7810 */ /* 0x040fe20007ffe0ff */
[C---:B------:R-:W-:Y:S01]  /*3020*/  VIADD R29, R2.reuse, 0x11 ;  /* 0x00000011021d7836 */ /* 0x040fe20000000000 */
[-C--:B------:R-:W-:Y:S01]  /*3030*/  ISETP.GE.AND P0, PT, R27, R7.reuse, PT ;  /* 0x000000071b00720c */ /* 0x080fe20003f06270 */
[C---:B------:R-:W-:Y:S01]  /*3040*/  VIADD R28, R2.reuse, 0x18 ;  /* 0x00000018021c7836 */ /* 0x040fe20000000000 */
[-C--:B------:R-:W-:Y:S01]  /*3050*/  ISETP.GE.AND P1, PT, R2, R7.reuse, PT ;  /* 0x000000070200720c */ /* 0x080fe20003f26270 */
[----:B------:R2:W4:Y:S01]  /*3060*/  MUFU.TANH R6, R4 ;  /* 0x0000000400067308 */ /* 0x0005220000002400 */
[-C--:B------:R-:W-:Y:S01]  /*3070*/  ISETP.GE.AND P2, PT, R26, R7.reuse, PT ;  /* 0x000000071a00720c */ /* 0x080fe20003f46270 */
[C---:B------:R-:W-:Y:S01]  /*3080*/  VIADD R30, R2.reuse, 0x19 ;  /* 0x00000019021e7836 */ /* 0x040fe20000000000 */
[----:B------:R-:W-:Y:S01]  /*3090*/  FSEL R17, R207, -INF , !P0 ;  /* 0xff800000cf117808 */ /* 0x000fe20004000000 */
[C---:B------:R-:W-:Y:S01]  /*30a0*/  VIADD R32, R2.reuse, 0x21 ;  /* 0x0000002102207836 */ /* 0x040fe20000000000 */
[----:B------:R-:W-:Y:S01]  /*30b0*/  FSEL R16, R209, -INF , !P1 ;  /* 0xff800000d1107808 */ /* 0x000fe20004800000 */
[C---:B------:R-:W-:Y:S01]  /*30c0*/  VIADD R34, R2.reuse, 0x28 ;  /* 0x0000002802227836 */ /* 0x040fe20000000000 */
[----:B---3--:R-:W-:Y:S01]  /*30d0*/  FSEL R20, R3, -INF , !P2 ;  /* 0xff80000003147808 */ /* 0x008fe20005000000 */
[----:B------:R-:W-:Y:S01]  /*30e0*/  VIADD R33, R2, 0x29 ;  /* 0x0000002902217836 */ /* 0x000fe20000000000 */
[----:B------:R-:W-:Y:S01]  /*30f0*/  ISETP.GE.AND P3, PT, R24, R7, PT ;  /* 0x000000071800720c */ /* 0x000fe20003f66270 */
[----:B------:R-:W-:Y:S01]  /*3100*/  VIADD R35, R2, 0x30 ;  /* 0x0000003002237836 */ /* 0x000fe20000000000 */
[----:B------:R-:W-:Y:S01]  /*3110*/  FMNMX.FTZ R3, R16, R17, !PT ;  /* 0x0000001110037209 */ /* 0x000fe20007810000 */
[C---:B------:R-:W-:Y:S01]  /*3120*/  VIADD R40, R2.reuse, 0x38 ;  /* 0x0000003802287836 */ /* 0x040fe20000000000 */
[----:B------:R-:W-:Y:S01]  /*3130*/  ISETP.GE.AND P0, PT, R25, R7, PT ;  /* 0x000000071900720c */ /* 0x000fe20003f06270 */
[----:B------:R-:W-:Y:S01]  /*3140*/  VIADD R41, R2, 0x39 ;  /* 0x0000003902297836 */ /* 0x000fe20000000000 */
[----:B------:R-:W-:Y:S01]  /*3150*/  FSEL R19, R8, -INF , !P3 ;  /* 0xff80000008137808 */ /* 0x000fe20005800000 */
[----:B------:R-:W-:Y:S01]  /*3160*/  VIADD R43, R2, 0x40 ;  /* 0x00000040022b7836 */ /* 0x000fe20000000000 */
[----:B------:R-:W-:Y:S01]  /*3170*/  FMNMX.FTZ R3, R20, R3, !PT ;  /* 0x0000000314037209 */ /* 0x000fe20007810000 */
[----:B--2---:R-:W-:Y:S01]  /*3180*/  FMUL.FTZ R4, R104, UR8 ;  /* 0x0000000868047c20 */ /* 0x004fe20008410000 */
[----:B------:R-:W-:Y:S01]  /*3190*/  ISETP.GE.AND P1, PT, R29, R7, PT ;  /* 0x000000071d00720c */ /* 0x000fe20003f26270 */
[C---:B------:R-:W-:Y:S01]  /*31a0*/  VIADD R44, R2.reuse, 0x41 ;  /* 0x00000041022c7836 */ /* 0x040fe20000000000 */
[----:B------:R-:W-:Y:S01]  /*31b0*/  FSEL R18, R205, -INF , !P0 ;  /* 0xff800000cd127808 */ /* 0x000fe20004000000 */
[----:B------:R2:W3:Y:S01]  /*31c0*/  MUFU.TANH R9, R4 ;  /* 0x0000000400097308 */ /* 0x0004e20000002400 */
[----:B------:R-:W-:Y:S01]  /*31d0*/  FMNMX.FTZ R3, R19, R3, !PT ;  /* 0x0000000313037209 */ /* 0x000fe20007810000 */
[----:B------:R-:W-:Y:S01]  /*31e0*/  VIADD R69, R2, 0x49 ;  /* 0x0000004902457836 */ /* 0x000fe20000000000 */
[----:B------:R-:W-:Y:S01]  /*31f0*/  ISETP.GE.AND P2, PT, R28, R7, PT ;  /* 0x000000071c00720c */ /* 0x000fe20003f46270 */
[----:B------:R-:W-:Y:S01]  /*3200*/  VIADD R73, R2, 0x50 ;  /* 0x0000005002497836 */ /* 0x000fe20000000000 */
[----:B------:R-:W-:Y:S01]  /*3210*/  FSEL R21, R206, -INF , !P1 ;  /* 0xff800000ce157808 */ /* 0x000fe20004800000 */
[----:B------:R-:W-:Y:S01]  /*3220*/  VIADD R75, R2, 0x51 ;  /* 0x00000051024b7836 */ /* 0x000fe20000000000 */
[----:B------:R-:W-:Y:S01]  /*3230*/  FMNMX.FTZ R3, R18, R3, !PT ;  /* 0x0000000312037209 */ /* 0x000fe20007810000 */
[----:B------:R-:W-:Y:S01]  /*3240*/  VIADD R77, R2, 0x58 ;  /* 0x00000058024d7836 */ /* 0x000fe20000000000 */
[----:B------:R-:W-:Y:S01]  /*3250*/  ISETP.GE.AND P0, PT, R30, R7, PT ;  /* 0x000000071e00720c */ /* 0x000fe20003f06270 */
[C---:B------:R-:W-:Y:S01]  /*3260*/  VIADD R78, R2.reuse, 0x60 ;  /* 0x00000060024e7836 */ /* 0x040fe20000000000 */
[----:B------:R-:W-:Y:S01]  /*3270*/  FSEL R22, R5, -INF , !P2 ;  /* 0xff80000005167808 */ /* 0x000fe20005000000 */
[C---:B------:R-:W-:Y:S01]  /*3280*/  VIADD R82, R2.reuse, 0x61 ;  /* 0x0000006102527836 */ /* 0x040fe20000000000 */
[----:B------:R-:W-:Y:S01]  /*3290*/  FMNMX.FTZ R3, R21, R3, !PT ;  /* 0x0000000315037209 */ /* 0x000fe20007810000 */
[C---:B------:R-:W-:Y:S01]  /*32a0*/  VIADD R83, R2.reuse, 0x68 ;  /* 0x0000006802537836 */ /* 0x040fe20000000000 */
[----:B------:R-:W-:Y:S01]  /*32b0*/  ISETP.GE.AND P1, PT, R31, R7, PT ;  /* 0x000000071f00720c */ /* 0x000fe20003f26270 */
[----:B------:R-:W-:-:S02]  /*32c0*/  VIADD R85, R2, 0x69 ;  /* 0x0000006902557836 */ /* 0x000fc40000000000 */
[----:B--2---:R-:W-:Y:S01]  /*32d0*/  FMUL.FTZ R4, R105, UR8 ;  /* 0x0000000869047c20 */ /* 0x004fe20008410000 */
[----:B----4-:R-:W-:Y:S01]  /*32e0*/  FSEL R23, R6, -INF , !P0 ;  /* 0xff80000006177808 */ /* 0x010fe20004000000 */
[----:B------:R-:W-:Y:S01]  /*32f0*/  VIADD R87, R2, 0x71 ;  /* 0x0000007102577836 */ /* 0x000fe20000000000 */
[----:B------:R-:W-:Y:S01]  /*3300*/  FMNMX.FTZ R3, R22, R3, !PT ;  /* 0x0000000316037209 */ /* 0x000fe20007810000 */
[----:B------:R2:W4:Y:S01]  /*3310*/  MUFU.TANH R8, R4 ;  /* 0x0000000400087308 */ /* 0x0005220000002400 */
[----:B------:R-:W-:Y:S01]  /*3320*/  ISETP.GE.AND P2, PT, R32, R7, PT ;  /* 0x000000072000720c */ /* 0x000fe20003f46270 */
[----:B------:R-:W-:Y:S01]  /*3330*/  VIADD R49, R2, 0x78 ;  /* 0x0000007802317836 */ /* 0x000fe20000000000 */
[----:B------:R-:W-:Y:S01]  /*3340*/  FSEL R37, R202, -INF , !P1 ;  /* 0xff800000ca257808 */ /* 0x000fe20004800000 */
[----:B------:R-:W-:Y:S01]  /*3350*/  VIADD R50, R2, 0x79 ;  /* 0x0000007902327836 */ /* 0x000fe20000000000 */
[----:B------:R-:W-:Y:S02]  /*3360*/  FMNMX.FTZ R3, R23, R3, !PT ;  /* 0x0000000317037209 */ /* 0x000fe40007810000 */
[----:B------:R-:W-:-:S02]  /*3370*/  ISETP.GE.AND P0, PT, R34, R7, PT ;  /* 0x000000072200720c */ /* 0x000fc40003f06270 */
[----:B------:R-:W-:Y:S02]  /*3380*/  FSEL R42, R203, -INF , !P2 ;  /* 0xff800000cb2a7808 */ /* 0x000fe40005000000 */
[----:B------:R-:W-:Y:S02]  /*3390*/  FMNMX.FTZ R3, R37, R3, !PT ;  /* 0x0000000325037209 */ /* 0x000fe40007810000 */
[----:B------:R-:W-:Y:S02]  /*33a0*/  ISETP.GE.AND P1, PT, R33, R7, PT ;  /* 0x000000072100720c */ /* 0x000fe40003f26270 */
[----:B---3--:R-:W-:Y:S01]  /*33b0*/  FSEL R45, R9, -INF , !P0 ;  /* 0xff800000092d7808 */ /* 0x008fe20004000000 */
[----:B--2---:R-:W-:Y:S01]  /*33c0*/  FMUL.FTZ R4, R108, UR8 ;  /* 0x000000086c047c20 */ /* 0x004fe20008410000 */
[----:B------:R-:W-:Y:S02]  /*33d0*/  FMNMX.FTZ R3, R42, R3, !PT ;  /* 0x000000032a037209 */ /* 0x000fe40007810000 */
[----:B------:R-:W-:Y:S01]  /*33e0*/  IADD3 R36, R2, 0x31, RZ ;  /* 0x0000003102247810 */ /* 0x000fe20007ffe0ff */
[----:B------:R2:W3:Y:S01]  /*33f0*/  MUFU.TANH R6, R4 ;  /* 0x0000000400067308 */ /* 0x0004e20000002400 */
[----:B------:R-:W-:-:S02]  /*3400*/  ISETP.GE.AND P2, PT, R35, R7, PT ;  /* 0x000000072300720c */ /* 0x000fc40003f46270 */
[----:B----4-:R-:W-:Y:S02]  /*3410*/  FSEL R46, R8, -INF , !P1 ;  /* 0xff800000082e7808 */ /* 0x010fe40004800000 */
[----:B------:R-:W-:Y:S02]  /*3420*/  FMNMX.FTZ R3, R45, R3, !PT ;  /* 0x000000032d037209 */ /* 0x000fe40007810000 */
[----:B------:R-:W-:Y:S02]  /*3430*/  ISETP.GE.AND P0, PT, R36, R7, PT ;  /* 0x000000072400720c */ /* 0x000fe40003f06270 */
[----:B------:R-:W-:Y:S02]  /*3440*/  FSEL R51, R198, -INF , !P2 ;  /* 0xff800000c6337808 */ /* 0x000fe40005000000 */
[----:B------:R-:W-:Y:S02]  /*3450*/  FMNMX.FTZ R3, R46, R3, !PT ;  /* 0x000000032e037209 */ /* 0x000fe40007810000 */
[----:B------:R-:W-:-:S02]  /*3460*/  ISETP.GE.AND P1, PT, R40, R7, PT ;  /* 0x000000072800720c */ /* 0x000fc40003f26270 */
[----:B------:R-:W-:Y:S01]  /*3470*/  FSEL R52, R199, -INF , !P0 ;  /* 0xff800000c7347808 */ /* 0x000fe20004000000 */
[----:B--2---:R-:W-:Y:S01]  /*3480*/  FMUL.FTZ R4, R109, UR8 ;  /* 0x000000086d047c20 */ /* 0x004fe20008410000 */
[----:B------:R-:W-:Y:S02]  /*3490*/  FMNMX.FTZ R3, R51, R3, !PT ;  /* 0x0000000333037209 */ /* 0x000fe40007810000 */
[----:B------:R-:W-:Y:S01]  /*34a0*/  ISETP.GE.AND P2, PT, R41, R7, PT ;  /* 0x000000072900720c */ /* 0x000fe20003f46270 */
[----:B------:R2:W4:Y:S01]  /*34b0*/  MUFU.TANH R5, R4 ;  /* 0x0000000400057308 */ /* 0x0005220000002400 */
[----:B---3--:R-:W-:Y:S02]  /*34c0*/  FSEL R53, R6, -INF , !P1 ;  /* 0xff80000006357808 */ /* 0x008fe40004800000 */
[----:B------:R-:W-:Y:S02]  /*34d0*/  FMNMX.FTZ R3, R52, R3, !PT ;  /* 0x0000000334037209 */ /* 0x000fe40007810000 */
[----:B------:R-:W-:-:S02]  /*34e0*/  ISETP.GE.AND P0, PT, R43, R7, PT ;  /* 0x000000072b00720c */ /* 0x000fc40003f06270 */
[----:B------:R-:W-:Y:S02]  /*34f0*/  FMNMX.FTZ R3, R53, R3, !PT ;  /* 0x0000000335037209 */ /* 0x000fe40007810000 */
[----:B------:R-:W-:Y:S01]  /*3500*/  IADD3 R67, R2, 0x48, RZ ;  /* 0x0000004802437810 */ /* 0x000fe20007ffe0ff */
[----:B------:R-:W-:Y:S01]  /*3510*/  BAR.SYNC.DEFER_BLOCKING 0x0 ;  /* 0x0000000000007b1d */ /* 0x000fe20000010000 */
[-C--:B------:R-:W-:Y:S02]  /*3520*/  ISETP.GE.AND P1, PT, R44, R7.reuse, PT ;  /* 0x000000072c00720c */ /* 0x080fe40003f26270 */
[----:B------:R-:W-:Y:S02]  /*3530*/  FSEL R55, R161, -INF , !P0 ;  /* 0xff800000a1377808 */ /* 0x000fe40004000000 */
[----:B------:R-:W-:Y:S01]  /*3540*/  ISETP.GE.AND P3, PT, R67, R7, PT ;  /* 0x000000074300720c */ /* 0x000fe20003f66270 */
[----:B--2---:R-:W-:Y:S01]  /*3550*/  FMUL.FTZ R4, R100, UR8 ;  /* 0x0000000864047c20 */ /* 0x004fe20008410000 */
[----:B----4-:R-:W-:-:S02]  /*3560*/  FSEL R54, R5, -INF , !P2 ;  /* 0xff80000005367808 */ /* 0x010fc40005000000 */
[----:B------:R-:W-:Y:S01]  /*3570*/  FSEL R58, R162, -INF , !P1 ;  /* 0xff800000a23a7808 */ /* 0x000fe20004800000 */
[----:B------:R2:W3:Y:S01]  /*3580*/  MUFU.TANH R10, R4 ;  /* 0x00000004000a7308 */ /* 0x0004e20000002400 */
[----:B------:R-:W-:Y:S02]  /*3590*/  FMNMX.FTZ R3, R54, R3, !PT ;  /* 0x0000000336037209 */ /* 0x000fe40007810000 */
[----:B------:R-:W-:Y:S02]  /*35a0*/  ISETP.GE.AND P0, PT, R69, R7, PT ;  /* 0x000000074500720c */ /* 0x000fe40003f06270 */
[----:B------:R-:W-:Y:S02]  /*35b0*/  FMNMX.FTZ R3, R55, R3, !PT ;  /* 0x0000000337037209 */ /* 0x000fe40007810000 */
[----:B------:R-:W-:Y:S02]  /*35c0*/  ISETP.GE.AND P2, PT, R73, R7, PT ;  /* 0x000000074900720c */ /* 0x000fe40003f46270 */
[----:B------:R-:W-:-:S02]  /*35d0*/  FMNMX.FTZ R3, R58, R3, !PT ;  /* 0x000000033a037209 */ /* 0x000fc40007810000 */
[----:B------:R-:W-:Y:S02]  /*35e0*/  FSEL R65, R80, -INF , !P2 ;  /* 0xff80000050417808 */ /* 0x000fe40005000000 */
[----:B------:R-:W-:Y:S02]  /*35f0*/  IADD3 R79, R2, 0x59, RZ ;  /* 0x00000059024f7810 */ /* 0x000fe40007ffe0ff */
[-C--:B------:R-:W-:Y:S01]  /*3600*/  ISETP.GE.AND P1, PT, R77, R7.reuse, PT ;  /* 0x000000074d00720c */ /* 0x080fe20003f26270 */
[----:B--2---:R-:W-:Y:S01]  /*3610*/  FMUL.FTZ R4, R101, UR8 ;  /* 0x0000000865047c20 */ /* 0x004fe20008410000 */
[----:B---3--:R-:W-:Y:S02]  /*3620*/  FSEL R57, R10, -INF , !P3 ;  /* 0xff8000000a397808 */ /* 0x008fe40005800000 */
[----:B------:R-:W-:Y:S01]  /*3630*/  ISETP.GE.AND P3, PT, R75, R7, PT ;  /* 0x000000074b00720c */ /* 0x000fe20003f66270 */
[----:B------:R2:W3:Y:S01]  /*3640*/  MUFU.TANH R9, R4 ;  /* 0x0000000400097308 */ /* 0x0004e20000002400 */
[----:B------:R-:W-:-:S02]  /*3650*/  FMNMX.FTZ R3, R57, R3, !PT ;  /* 0x0000000339037209 */ /* 0x000fc40007810000 */
[----:B------:R-:W-:Y:S02]  /*3660*/  FSEL R76, R81, -INF , !P3 ;  /* 0xff800000514c7808 */ /* 0x000fe40005800000 */
[-C--:B------:R-:W-:Y:S02]  /*3670*/  ISETP.GE.AND P3, PT, R78, R7.reuse, PT ;  /* 0x000000074e00720c */ /* 0x080fe40003f66270 */
[----:B------:R-:W-:Y:S02]  /*3680*/  ISETP.GE.AND P2, PT, R82, R7, PT ;  /* 0x000000075200720c */ /* 0x000fe40003f46270 */
[----:B------:R-:W-:Y:S02]  /*3690*/  FSEL R61, R61, -INF , !P3 ;  /* 0xff8000003d3d7808 */ /* 0x000fe40005800000 */
[----:B------:R-:W-:Y:S02]  /*36a0*/  FSEL R60, R60, -INF , !P2 ;  /* 0xff8000003c3c7808 */ /* 0x000fe40005000000 */
[----:B------:R-:W-:-:S02]  /*36b0*/  IADD3 R86, R2, 0x70, RZ ;  /* 0x0000007002567810 */ /* 0x000fc40007ffe0ff */
[-C--:B------:R-:W-:Y:S01]  /*36c0*/  ISETP.GE.AND P2, PT, R87, R7.reuse, PT ;  /* 0x000000075700720c */ /* 0x080fe20003f46270 */
[----:B--2---:R-:W-:Y:S01]  /*36d0*/  FMUL.FTZ R4, R96, UR8 ;  /* 0x0000000860047c20 */ /* 0x004fe20008410000 */
[----:B---3--:R-:W-:Y:S02]  /*36e0*/  FSEL R62, R9, -INF , !P0 ;  /* 0xff800000093e7808 */ /* 0x008fe40004000000 */
[----:B------:R-:W-:Y:S01]  /*36f0*/  ISETP.GE.AND P0, PT, R79, R7, PT ;  /* 0x000000074f00720c */ /* 0x000fe20003f06270 */
[----:B------:R2:W3:Y:S01]  /*3700*/  MUFU.TANH R8, R4 ;  /* 0x0000000400087308 */ /* 0x0004e20000002400 */
[----:B------:R-:W-:Y:S02]  /*3710*/  FMNMX.FTZ R3, R62, R3, !PT ;  /* 0x000000033e037209 */ /* 0x000fe40007810000 */
[----:B------:R-:W-:Y:S02]  /*3720*/  FSEL R74, R72, -INF , !P2 ;  /* 0xff800000484a7808 */ /* 0x000fe40005000000 */
[----:B------:R-:W-:-:S02]  /*3730*/  FMNMX.FTZ R3, R65, R3, !PT ;  /* 0x0000000341037209 */ /* 0x000fc40007810000 */
[----:B------:R-:W-:Y:S02]  /*3740*/  P2R R100, PR, RZ, 0x10 ;  /* 0x00000010ff647803 */ /* 0x000fe40000000000 */
[----:B------:R-:W-:Y:S01]  /*3750*/  FMNMX.FTZ R3, R76, R3, !PT ;  /* 0x000000034c037209 */ /* 0x000fe20007810000 */
[----:B--2---:R-:W-:Y:S01]  /*3760*/  FMUL.FTZ R4, R97, UR8 ;  /* 0x0000000861047c20 */ /* 0x004fe20008410000 */
[----:B---3--:R-:W-:Y:S02]  /*3770*/  FSEL R70, R8, -INF , !P1 ;  /* 0xff80000008467808 */ /* 0x008fe40004800000 */
[----:B------:R-:W-:Y:S01]  /*3780*/  ISETP.GE.AND P1, PT, R85, R7, PT ;  /* 0x000000075500720c */ /* 0x000fe20003f26270 */
[----:B------:R2:W3:Y:S01]  /*3790*/  MUFU.TANH R5, R4 ;  /* 0x0000000400057308 */ /* 0x0004e20000002400 */
[----:B------:R-:W-:Y:S01]  /*37a0*/  FMNMX.FTZ R3, R70, R3, !PT ;  /* 0x0000000346037209 */ /* 0x000fe20007810000 */
[----:B--2---:R-:W-:Y:S01]  /*37b0*/  FMUL.FTZ R4, R92, UR8 ;  /* 0x000000085c047c20 */ /* 0x004fe20008410000 */
[----:B---3--:R-:W-:-:S02]  /*37c0*/  FSEL R64, R5, -INF , !P0 ;  /* 0xff80000005407808 */ /* 0x008fc40004000000 */
[----:B------:R-:W-:-:S03]  /*37d0*/  ISETP.GE.AND P0, PT, R83, R7, PT ;  /* 0x000000075300720c */ /* 0x000fc60003f06270 */
[----:B------:R2:W3:Y:S01]  /*37e0*/  MUFU.TANH R9, R4 ;  /* 0x0000000400097308 */ /* 0x0004e20000002400 */
[----:B------:R-:W-:-:S04]  /*37f0*/  FMNMX.FTZ R3, R64, R3, !PT ;  /* 0x0000000340037209 */ /* 0x000fc80007810000 */
[----:B------:R-:W-:-:S04]  /*3800*/  FMNMX.FTZ R3, R61, R3, !PT ;  /* 0x000000033d037209 */ /* 0x000fc80007810000 */
[----:B------:R-:W-:Y:S01]  /*3810*/  FMNMX.FTZ R3, R60, R3, !PT ;  /* 0x000000033c037209 */ /* 0x000fe20007810000 */
[----:B--2---:R-:W-:Y:S01]  /*3820*/  FMUL.FTZ R4, R93, UR8 ;  /* 0x000000085d047c20 */ /* 0x004fe20008410000 */
[----:B---3--:R-:W-:Y:S02]  /*3830*/  FSEL R56, R9, -INF , !P0 ;  /* 0xff80000009387808 */ /* 0x008fe40004000000 */
[----:B------:R-:W-:Y:S01]  /*3840*/  ISETP.GE.AND P0, PT, R86, R7, PT ;  /* 0x000000075600720c */ /* 0x000fe20003f06270 */
[----:B------:R2:W3:Y:S01]  /*3850*/  MUFU.TANH R6, R4 ;  /* 0x0000000400067308 */ /* 0x0004e20000002400 */
[----:B------:R-:W-:Y:S02]  /*3860*/  FMNMX.FTZ R3, R56, R3, !PT ;  /* 0x0000000338037209 */ /* 0x000fe40007810000 */
[----:B------:R-:W-:Y:S02]  /*3870*/  FSEL R68, R68, -INF , !P0 ;  /* 0xff80000044447808 */ /* 0x000fe40004000000 */
[----:B------:R-:W-:Y:S01]  /*3880*/  ISETP.GE.AND P0, PT, R50, R7, PT ;  /* 0x000000073200720c */ /* 0x000fe20003f06270 */
[----:B--2---:R-:W-:Y:S01]  /*3890*/  FMUL.FTZ R4, R88, UR8 ;  /* 0x0000000858047c20 */ /* 0x004fe20008410000 */
[----:B---3--:R-:W-:-:S02]  /*38a0*/  FSEL R63, R6, -INF , !P1 ;  /* 0xff800000063f7808 */ /* 0x008fc40004800000 */
[----:B------:R-:W-:Y:S01]  /*38b0*/  ISETP.GE.AND P1, PT, R49, R7, PT ;  /* 0x000000073100720c */ /* 0x000fe20003f26270 */
[----:B------:R2:W3:Y:S01]  /*38c0*/  MUFU.TANH R5, R4 ;  /* 0x0000000400057308 */ /* 0x0004e20000002400 */
[----:B------:R-:W-:-:S04]  /*38d0*/  FMNMX.FTZ R3, R63, R3, !PT ;  /* 0x000000033f037209 */ /* 0x000fc80007810000 */
[----:B------:R-:W-:-:S04]  /*38e0*/  FMNMX.FTZ R3, R68, R3, !PT ;  /* 0x0000000344037209 */ /* 0x000fc80007810000 */
[----:B------:R-:W-:Y:S01]  /*38f0*/  FMNMX.FTZ R3, R74, R3, !PT ;  /* 0x000000034a037209 */ /* 0x000fe20007810000 */
[----:B--2---:R-:W-:Y:S01]  /*3900*/  FMUL.FTZ R4, R89, UR8 ;  /* 0x0000000859047c20 */ /* 0x004fe20008410000 */
[----:B---3--:R-:W-:-:S04]  /*3910*/  FSEL R81, R5, -INF , !P1 ;  /* 0xff80000005517808 */ /* 0x008fc80004800000 */
[----:B------:R-:W-:Y:S01]  /*3920*/  FMNMX.FTZ R3, R81, R3, !PT ;  /* 0x0000000351037209 */ /* 0x000fe20007810000 */
[----:B------:R-:W2:Y:S02]  /*3930*/  MUFU.TANH R4, R4 ;  /* 0x0000000400047308 */ /* 0x000ea40000002400 */
[----:B--2---:R-:W-:-:S04]  /*3940*/  FSEL R72, R4, -INF , !P0 ;  /* 0xff80000004487808 */ /* 0x004fc80004000000 */
[----:B------:R-:W-:Y:S01]  /*3950*/  FMNMX.FTZ R14, R72, R3, !PT ;  /* 0x00000003480e7209 */ /* 0x000fe20007810000 */
[----:B-1----:R-:W-:Y:S06]  /*3960*/  @!P4 BRA `(.L_x_326) ;  /* 0x000000000064c947 */ /* 0x002fec0003800000 */
[----:B------:R-:W-:Y:S01]  /*3970*/  VIADD R4, R233, 0xfffffffe ;  /* 0xfffffffee9047836 */ /* 0x000fe20000000000 */
[----:B------:R-:W-:Y:S01]  /*3980*/  ULDC.64 UR6, c[0x0][0x218] ;  /* 0x0000860000067ab9 */ /* 0x000fe20000000a00 */
[----:B------:R-:W-:Y:S02]  /*3990*/  IMAD.SHL.U32 R12, R168, 0x40, RZ ;  /* 0x00000040a80c7824 */ /* 0x000fe400078e00ff */
[----:B------:R-:W-:Y:S01]  /*39a0*/  IMAD R3, R116, R4, RZ ;  /* 0x0000000474037224 */ /* 0x000fe200078e02ff */
[----:B------:R-:W-:Y:S01]  /*39b0*/  SHF.R.S32.HI R6, RZ, 0x1f, R4 ;  /* 0x0000001fff067819 */ /* 0x000fe20000011404 */
[----:B------:R-:W-:-:S04]  /*39c0*/  IMAD.WIDE.U32 R4, R4, R150, R212 ;  /* 0x0000009604047225 */ /* 0x000fc800078e00d4 */
[----:B------:R-:W-:Y:S01]  /*39d0*/  IMAD R3, R6, R150, R3 ;  /* 0x0000009606037224 */ /* 0x000fe200078e0203 */
[----:B------:R-:W-:-:S03]  /*39e0*/  LEA R10, P0, R4, UR6, 0x1 ;  /* 0x00000006040a7c11 */ /* 0x000fc6000f8008ff */
[----:B------:R-:W-:Y:S01]  /*39f0*/  IMAD.IADD R5, R5, 0x1, R3 ;  /* 0x0000000105057824 */ /* 0x000fe200078e0203 */
[----:B------:R-:W-:Y:S02]  /*3a00*/  SHF.L.U64.HI R3, R168, 0x6, R169 ;  /* 0x00000006a8037819 */ /* 0x000fe400000102a9 */
[----:B------:R-:W-:Y:S02]  /*3a10*/  IADD3 R8, P2, R12, R10, RZ ;  /* 0x0000000a0c087210 */ /* 0x000fe40007f5e0ff */
[----:B------:R-:W-:Y:S02]  /*3a20*/  LEA.HI.X R11, R4, UR7, R5, 0x1, P0 ;  /* 0x00000007040b7c11 */ /* 0x000fe400080f0c05 */
[-C--:B------:R-:W-:Y:S02]  /*3a30*/  IADD3 R4, P1, R8, R12.reuse, RZ ;  /* 0x0000000c08047210 */ /* 0x080fe40007f3e0ff */
        /* <DEDUP_REMOVED lines=12> */
.L_x_326:
[----:B------:R-:W2:Y:S01]  /*3b00*/  SHFL.BFLY PT, R39, R14, 0x2, 0x1f ;  /* 0x0c401f000e277f89 */ /* 0x000ea200000e0000 */
[----:B------:R-:W-:Y:S01]  /*3b10*/  FMUL.FTZ R3, R107, UR8 ;  /* 0x000000086b037c20 */ /* 0x000fe20008410000 */
[----:B------:R-:W-:Y:S01]  /*3b20*/  ULDC UR6, c[0x0][0x2ec] ;  /* 0x0000bb0000067ab9 */ /* 0x000fe20000000800 */
[----:B------:R-:W-:Y:S01]  /*3b30*/  VIADDMNMX R6, R38, 0x8, R112, PT ;  /* 0x0000000826067846 */ /* 0x000fe20003800170 */
[----:B------:R-:W3:Y:S03]  /*3b40*/  MUFU.TANH R15, R15 ;  /* 0x0000000f000f7308 */ /* 0x000ee60000002400 */
[-C--:B------:R-:W-:Y:S02]  /*3b50*/  ISETP.GE.AND P1, PT, R2, R6.reuse, PT ;  /* 0x000000060200720c */ /* 0x080fe40003f26270 */
[----:B------:R-:W-:Y:S02]  /*3b60*/  ISETP.GE.AND P2, PT, R26, R6, PT ;  /* 0x000000061a00720c */ /* 0x000fe40003f46270 */
[----:B-1----:R-:W-:Y:S01]  /*3b70*/  FSEL R10, R160, -INF , !P1 ;  /* 0xff800000a00a7808 */ /* 0x002fe20004800000 */
[----:B------:R1:W-:Y:S01]  /*3b80*/  MUFU.TANH R8, R3 ;  /* 0x0000000300087308 */ /* 0x0003e20000002400 */
[----:B------:R-:W-:-:S02]  /*3b90*/  FSEL R12, R59, -INF , !P2 ;  /* 0xff8000003b0c7808 */ /* 0x000fc40005000000 */
[-C--:B------:R-:W-:Y:S02]  /*3ba0*/  ISETP.GE.AND P1, PT, R25, R6.reuse, PT ;  /* 0x000000061900720c */ /* 0x080fe40003f26270 */
[----:B--2---:R-:W-:Y:S02]  /*3bb0*/  FMNMX.FTZ R39, R14, R39, !PT ;  /* 0x000000270e277209 */ /* 0x004fe40007810000 */
[----:B------:R-:W-:Y:S02]  /*3bc0*/  FSEL R14, R158, -INF , !P1 ;  /* 0xff8000009e0e7808 */ /* 0x000fe40004800000 */
[----:B------:R-:W-:Y:S01]  /*3bd0*/  ISETP.GE.AND P1, PT, R28, R6, PT ;  /* 0x000000061c00720c */ /* 0x000fe20003f26270 */
[----:B-1----:R-:W-:Y:S01]  /*3be0*/  FMUL.FTZ R3, R110, UR8 ;  /* 0x000000086e037c20 */ /* 0x002fe20008410000 */
[----:B------:R-:W1:Y:S03]  /*3bf0*/  SHFL.BFLY PT, R4, R39, 0x1, 0x1f ;  /* 0x0c201f0027047f89 */ /* 0x000e6600000e0000 */
[----:B------:R2:W4:Y:S02]  /*3c00*/  MUFU.TANH R71, R3 ;  /* 0x0000000300477308 */ /* 0x0005240000002400 */
[----:B--2---:R-:W-:-:S06]  /*3c10*/  FMUL.FTZ R3, R111, UR8 ;  /* 0x000000086f037c20 */ /* 0x004fcc0008410000 */
[----:B------:R2:W-:Y:S01]  /*3c20*/  MUFU.TANH R9, R3 ;  /* 0x0000000300097308 */ /* 0x0005e20000002400 */
[----:B-1----:R-:W-:Y:S01]  /*3c30*/  FMNMX.FTZ R39, R39, R4, !PT ;  /* 0x0000000427277209 */ /* 0x002fe20007810000 */
[----:B------:R-:W-:-:S03]  /*3c40*/  FMUL.FTZ R4, R91, UR8 ;  /* 0x000000085b047c20 */ /* 0x000fc60008410000 */
[----:B------:R-:W-:-:S03]  /*3c50*/  FSETP.NEU.FTZ.AND P0, PT, R39, -INF , PT ;  /* 0xff8000002700780b */ /* 0x000fc60003f1d000 */
[----:B------:R-:W-:Y:S01]  /*3c60*/  MUFU.TANH R91, R4 ;  /* 0x00000004005b7308 */ /* 0x000fe20000002400 */
[----:B--2---:R-:W-:-:S07]  /*3c70*/  FMUL.FTZ R3, R102, UR8 ;  /* 0x0000000866037c20 */ /* 0x004fce0008410000 */
[----:B------:R1:W2:Y:S02]  /*3c80*/  MUFU.TANH R84, R3 ;  /* 0x0000000300547308 */ /* 0x0002a40000002400 */
[----:B-1----:R-:W-:-:S06]  /*3c90*/  FMUL.FTZ R3, R103, UR8 ;  /* 0x0000000867037c20 */ /* 0x002fcc0008410000 */
[----:B------:R1:W5:Y:S02]  /*3ca0*/  MUFU.TANH R80, R3 ;  /* 0x0000000300507308 */ /* 0x0003640000002400 */
[----:B-1----:R-:W-:-:S06]  /*3cb0*/  FMUL.FTZ R3, R98, UR8 ;  /* 0x0000000862037c20 */ /* 0x002fcc0008410000 */
[----:B------:R1:W5:Y:S02]  /*3cc0*/  MUFU.TANH R89, R3 ;  /* 0x0000000300597308 */ /* 0x0003640000002400 */
[----:B-1----:R-:W-:-:S06]  /*3cd0*/  FMUL.FTZ R3, R99, UR8 ;  /* 0x0000000863037c20 */ /* 0x002fcc0008410000 */
[----:B------:R1:W5:Y:S02]  /*3ce0*/  MUFU.TANH R88, R3 ;  /* 0x0000000300587308 */ /* 0x0003640000002400 */
[----:B-1----:R-:W-:-:S06]  /*3cf0*/  FMUL.FTZ R3, R94, UR8 ;  /* 0x000000085e037c20 */ /* 0x002fcc0008410000 */
[----:B------:R1:W-:Y:S02]  /*3d00*/  MUFU.TANH R93, R3 ;  /* 0x00000003005d7308 */ /* 0x0003e40000002400 */
[----:B-1----:R-:W-:-:S06]  /*3d10*/  FMUL.FTZ R3, R95, UR8 ;  /* 0x000000085f037c20 */ /* 0x002fcc0008410000 */
[----:B------:R1:W5:Y:S02]  /*3d20*/  MUFU.TANH R92, R3 ;  /* 0x00000003005c7308 */ /* 0x0003640000002400 */
[----:B-1----:R-:W-:-:S06]  /*3d30*/  FMUL.FTZ R3, R90, UR8 ;  /* 0x000000085a037c20 */ /* 0x002fcc0008410000 */
[----:B------:R1:W5:Y:S02]  /*3d40*/  MUFU.TANH R94, R3 ;  /* 0x00000003005e7308 */ /* 0x0003640000002400 */
[----:B-1----:R-:W-:-:S05]  /*3d50*/  FMUL.FTZ R3, R39, UR6 ;  /* 0x0000000627037c20 */ /* 0x002fca0008410000 */
[----:B------:R-:W-:Y:S02]  /*3d60*/  FSEL R3, R3, RZ, P0 ;  /* 0x000000ff03037208 */ /* 0x000fe40000000000 */
[----:B------:R-:W-:-:S03]  /*3d70*/  ISETP.GE.AND P0, PT, R27, R6, PT ;  /* 0x000000061b00720c */ /* 0x000fc60003f06270 */
[--C-:B------:R-:W-:Y:S01]  /*3d80*/  FFMA.FTZ R4, R16, UR6, -R3.reuse ;  /* 0x0000000610047c23 */ /* 0x100fe20008010803 */
[----:B------:R-:W-:Y:S01]  /*3d90*/  FSEL R11, R159, -INF , !P0 ;  /* 0xff8000009f0b7808 */ /* 0x000fe20004000000 */
[----:B------:R-:W-:Y:S01]  /*3da0*/  FFMA.FTZ R5, R22, UR6, -R3 ;  /* 0x0000000616057c23 */ /* 0x000fe20008010803 */
[-C--:B------:R-:W-:Y:S01]  /*3db0*/  ISETP.GE.AND P0, PT, R24, R6.reuse, PT ;  /* 0x000000061800720c */ /* 0x080fe20003f06270 */
[----:B------:R1:W-:Y:S03]  /*3dc0*/  MUFU.EX2 R224, R4 ;  /* 0x0000000400e07308 */ /* 0x0003e60000000800 */
[----:B------:R-:W-:Y:S02]  /*3dd0*/  FSEL R13, R66, -INF , !P0 ;  /* 0xff800000420d7808 */ /* 0x000fe40004000000 */
[----:B------:R-:W-:-:S03]  /*3de0*/  ISETP.GE.AND P0, PT, R29, R6, PT ;  /* 0x000000061d00720c */ /* 0x000fc60003f06270 */
[----:B------:R3:W-:Y:S01]  /*3df0*/  MUFU.EX2 R250, R5 ;  /* 0x0000000500fa7308 */ /* 0x0007e20000000800 */
[----:B------:R-:W-:Y:S02]  /*3e00*/  FSEL R16, R157, -INF , !P0 ;  /* 0xff8000009d107808 */ /* 0x000fe40004000000 */
[-C--:B------:R-:W-:Y:S01]  /*3e10*/  ISETP.GE.AND P0, PT, R30, R6.reuse, PT ;  /* 0x000000061e00720c */ /* 0x080fe20003f06270 */
[--C-:B-1----:R-:W-:Y:S01]  /*3e20*/  FFMA.FTZ R4, R17, UR6, -R3.reuse ;  /* 0x0000000611047c23 */ /* 0x102fe20008010803 */
[----:B------:R-:W-:Y:S02]  /*3e30*/  FSEL R17, R48, -INF , !P1 ;  /* 0xff80000030117808 */ /* 0x000fe40004800000 */
[----:B------:R-:W-:Y:S01]  /*3e40*/  ISETP.GE.AND P1, PT, R31, R6, PT ;  /* 0x000000061f00720c */ /* 0x000fe20003f26270 */
[----:B------:R1:W-:Y:S01]  /*3e50*/  MUFU.EX2 R223, R4 ;  /* 0x0000000400df7308 */ /* 0x0003e20000000800 */
[----:B---3--:R-:W-:-:S07]  /*3e60*/  FFMA.FTZ R5, R23, UR6, -R3 ;  /* 0x0000000617057c23 */ /* 0x008fce0008010803 */
[----:B------:R3:W-:Y:S01]  /*3e70*/  MUFU.EX2 R252, R5 ;  /* 0x0000000500fc7308 */ /* 0x0007e20000000800 */
[----:B-1----:R-:W-:-:S07]  /*3e80*/  FFMA.FTZ R4, R20, UR6, -R3 ;  /* 0x0000000614047c23 */ /* 0x002fce0008010803 */
[----:B------:R1:W-:Y:S01]  /*3e90*/  MUFU.EX2 R225, R4 ;  /* 0x0000000400e17308 */ /* 0x0003e20000000800 */
[----:B---3--:R-:W-:-:S07]  /*3ea0*/  FFMA.FTZ R5, R37, UR6, -R3 ;  /* 0x0000000625057c23 */ /* 0x008fce0008010803 */
[----:B------:R3:W-:Y:S01]  /*3eb0*/  MUFU.EX2 R113, R5 ;  /* 0x0000000500717308 */ /* 0x0007e20000000800 */
[----:B-1----:R-:W-:Y:S01]  /*3ec0*/  FFMA.FTZ R4, R19, UR6, -R3 ;  /* 0x0000000613047c23 */ /* 0x002fe20008010803 */
[----:B------:R-:W-:Y:S02]  /*3ed0*/  FSEL R19, R156, -INF , !P1 ;  /* 0xff8000009c137808 */ /* 0x000fe40004800000 */
[----:B------:R-:W-:-:S04]  /*3ee0*/  ISETP.GE.AND P1, PT, R34, R6, PT ;  /* 0x000000062200720c */ /* 0x000fc80003f26270 */
[----:B------:R1:W-:Y:S01]  /*3ef0*/  MUFU.EX2 R228, R4 ;  /* 0x0000000400e47308 */ /* 0x0003e20000000800 */
[----:B------:R-:W-:Y:S01]  /*3f00*/  FSEL R15, R15, -INF , !P1 ;  /* 0xff8000000f0f7808 */ /* 0x000fe20004800000 */
[----:B---3--:R-:W-:Y:S01]  /*3f10*/  FFMA.FTZ R5, R42, UR6, -R3 ;  /* 0x000000062a057c23 */ /* 0x008fe20008010803 */
[----:B------:R-:W-:-:S05]  /*3f20*/  ISETP.GE.AND P1, PT, R35, R6, PT ;  /* 0x000000062300720c */ /* 0x000fca0003f26270 */
[----:B------:R3:W5:Y:S01]  /*3f30*/  MUFU.EX2 R101, R5 ;  /* 0x0000000500657308 */ /* 0x0007620000000800 */
[----:B------:R-:W-:Y:S02]  /*3f40*/  FSEL R22, R152, -INF , !P1 ;  /* 0xff80000098167808 */ /* 0x000fe40004800000 */
[----:B------:R-:W-:-:S04]  /*3f50*/  ISETP.GE.AND P1, PT, R40, R6, PT ;  /* 0x000000062800720c */ /* 0x000fc80003f26270 */
[----:B----4-:R-:W-:Y:S01]  /*3f60*/  FSEL R37, R71, -INF , !P1 ;  /* 0xff80000047257808 */ /* 0x010fe20004800000 */
[--C-:B-1----:R-:W-:Y:S01]  /*3f70*/  FFMA.FTZ R4, R18, UR6, -R3.reuse ;  /* 0x0000000612047c23 */ /* 0x102fe20008010803 */
[----:B------:R-:W-:Y:S02]  /*3f80*/  FSEL R18, R47, -INF , !P0 ;  /* 0xff8000002f127808 */ /* 0x000fe40004000000 */
[-C--:B------:R-:W-:Y:S01]  /*3f90*/  ISETP.GE.AND P0, PT, R32, R6.reuse, PT ;  /* 0x000000062000720c */ /* 0x080fe20003f06270 */
[----:B------:R1:W-:Y:S01]  /*3fa0*/  MUFU.EX2 R248, R4 ;  /* 0x0000000400f87308 */ /* 0x0003e20000000800 */
[-C--:B------:R-:W-:Y:S02]  /*3fb0*/  ISETP.GE.AND P1, PT, R43, R6.reuse, PT ;  /* 0x000000062b00720c */ /* 0x080fe40003f26270 */
[----:B------:R-:W-:Y:S01]  /*3fc0*/  FSEL R20, R155, -INF , !P0 ;  /* 0xff8000009b147808 */ /* 0x000fe20004000000 */
[----:B---3--:R-:W-:Y:S01]  /*3fd0*/  FFMA.FTZ R5, R45, UR6, -R3 ;  /* 0x000000062d057c23 */ /* 0x008fe20008010803 */
[----:B------:R-:W-:-:S02]  /*3fe0*/  ISETP.GE.AND P0, PT, R33, R6, PT ;  /* 0x000000062100720c */ /* 0x000fc40003f06270 */
[----:B------:R-:W-:Y:S01]  /*3ff0*/  FSEL R45, R148, -INF , !P1 ;  /* 0xff800000942d7808 */ /* 0x000fe20004800000 */
[----:B------:R3:W4:Y:S01]  /*4000*/  MUFU.EX2 R150, R5 ;  /* 0x0000000500967308 */ /* 0x0007220000000800 */
[----:B------:R-:W-:-:S04]  /*4010*/  ISETP.GE.AND P1, PT, R67, R6, PT ;  /* 0x000000064300720c */ /* 0x000fc80003f26270 */
[----:B--2---:R-:W-:Y:S02]  /*4020*/  FSEL R47, R84, -INF , !P1 ;  /* 0xff800000542f7808 */ /* 0x004fe40004800000 */
[-C--:B------:R-:W-:Y:S01]  /*4030*/  ISETP.GE.AND P1, PT, R73, R6.reuse, PT ;  /* 0x000000064900720c */ /* 0x080fe20003f26270 */
[--C-:B-1----:R-:W-:Y:S01]  /*4040*/  FFMA.FTZ R4, R21, UR6, -R3.reuse ;  /* 0x0000000615047c23 */ /* 0x102fe20008010803 */
[----:B------:R-:W-:Y:S02]  /*4050*/  FSEL R21, R8, -INF , !P0 ;  /* 0xff80000008157808 */ /* 0x000fe40004000000 */
[-C--:B------:R-:W-:Y:S01]  /*4060*/  ISETP.GE.AND P0, PT, R36, R6.reuse, PT ;  /* 0x000000062400720c */ /* 0x080fe20003f06270 */
[----:B------:R1:W-:Y:S01]  /*4070*/  MUFU.EX2 R246, R4 ;  /* 0x0000000400f67308 */ /* 0x0003e20000000800 */
[----:B------:R-:W-:Y:S02]  /*4080*/  FSEL R66, R145, -INF , !P1 ;  /* 0xff80000091427808 */ /* 0x000fe40004800000 */
[----:B------:R-:W-:Y:S01]  /*4090*/  FSEL R23, R151, -INF , !P0 ;  /* 0xff80000097177808 */ /* 0x000fe20004000000 */
[----:B---3--:R-:W-:Y:S01]  /*40a0*/  FFMA.FTZ R5, R46, UR6, -R3 ;  /* 0x000000062e057c23 */ /* 0x008fe20008010803 */
[----:B------:R-:W-:-:S02]  /*40b0*/  ISETP.GE.AND P0, PT, R41, R6, PT ;  /* 0x000000062900720c */ /* 0x000fc40003f06270 */
[-C--:B------:R-:W-:Y:S01]  /*40c0*/  ISETP.GE.AND P1, PT, R77, R6.reuse, PT ;  /* 0x000000064d00720c */ /* 0x080fe20003f26270 */
[----:B------:R2:W-:Y:S01]  /*40d0*/  MUFU.EX2 R251, R5 ;  /* 0x0000000500fb7308 */ /* 0x0005e20000000800 */
[----:B------:R-:W-:Y:S02]  /*40e0*/  FSEL R42, R9, -INF , !P0 ;  /* 0xff800000092a7808 */ /* 0x000fe40004000000 */
[----:B------:R-:W-:Y:S02]  /*40f0*/  ISETP.GE.AND P0, PT, R44, R6, PT ;  /* 0x000000062c00720c */ /* 0x000fe40003f06270 */
[----:B------:R-:W-:Y:S02]  /*4100*/  VIADDMNMX R9, R38, 0x48, R112, PT ;  /* 0x0000004826097846 */ /* 0x000fe40003800170 */
[----:B------:R-:W-:Y:S02]  /*4110*/  FSEL R46, R147, -INF , !P0 ;  /* 0xff800000932e7808 */ /* 0x000fe40004000000 */
[----:B-1----:R-:W-:-:S02]  /*4120*/  FMNMX.FTZ R4, R10, R11, !PT ;  /* 0x0000000b0a047209 */ /* 0x002fc40007810000 */
[----:B------:R-:W-:Y:S02]  /*4130*/  ISETP.GE.AND P0, PT, R69, R6, PT ;  /* 0x000000064500720c */ /* 0x000fe40003f06270 */
[----:B------:R-:W-:Y:S02]  /*4140*/  FMNMX.FTZ R4, R12, R4, !PT ;  /* 0x000000040c047209 */ /* 0x000fe40007810000 */
[----:B-----5:R-:W-:Y:S02]  /*4150*/  FSEL R59, R80, -INF , !P0 ;  /* 0xff800000503b7808 */ /* 0x020fe40004000000 */
[----:B------:R-:W-:Y:S01]  /*4160*/  FMNMX.FTZ R4, R13, R4, !PT ;  /* 0x000000040d047209 */ /* 0x000fe20007810000 */
[----:B--2---:R-:W-:Y:S01]  /*4170*/  FFMA.FTZ R5, R51, UR6, -R3 ;  /* 0x0000000633057c23 */ /* 0x004fe20008010803 */
[----:B------:R-:W-:Y:S02]  /*4180*/  ISETP.GE.AND P0, PT, R75, R6, PT ;  /* 0x000000064b00720c */ /* 0x000fe40003f06270 */
[----:B------:R-:W-:Y:S01]  /*4190*/  FMNMX.FTZ R4, R14, R4, !PT ;  /* 0x000000040e047209 */ /* 0x000fe20007810000 */
[----:B------:R1:W-:Y:S01]  /*41a0*/  MUFU.EX2 R249, R5 ;  /* 0x0000000500f97308 */ /* 0x0003e20000000800 */
[----:B------:R-:W-:-:S02]  /*41b0*/  FSEL R71, R144, -INF , !P0 ;  /* 0xff80000090477808 */ /* 0x000fc40004000000 */
[----:B------:R-:W-:Y:S02]  /*41c0*/  FMNMX.FTZ R4, R16, R4, !PT ;  /* 0x0000000410047209 */ /* 0x000fe40007810000 */
[----:B------:R-:W-:Y:S02]  /*41d0*/  ISETP.GE.AND P0, PT, R79, R6, PT ;  /* 0x000000064f00720c */ /* 0x000fe40003f06270 */
[----:B------:R-:W-:Y:S02]  /*41e0*/  FMNMX.FTZ R4, R17, R4, !PT ;  /* 0x0000000411047209 */ /* 0x000fe40007810000 */
[----:B------:R-:W-:Y:S02]  /*41f0*/  FSEL R80, R89, -INF , !P1 ;  /* 0xff80000059507808 */ /* 0x000fe40004800000 */
[----:B------:R-:W-:Y:S02]  /*4200*/  FMNMX.FTZ R4, R18, R4, !PT ;  /* 0x0000000412047209 */ /* 0x000fe40007810000 */
[----:B------:R-:W-:-:S02]  /*4210*/  ISETP.GE.AND P1, PT, R78, R6, PT ;  /* 0x000000064e00720c */ /* 0x000fc40003f26270 */
        /* <DEDUP_REMOVED lines=9> */
[----:B------:R-:W-:Y:S02]  /*42b0*/  ISETP.GE.AND P0, PT, R85, R6, PT ;  /* 0x000000065500720c */ /* 0x000fe40003f06270 */
[----:B------:R-:W-:Y:S02]  /*42c0*/  FMNMX.FTZ R4, R22, R4, !PT ;  /* 0x0000000416047209 */ /* 0x000fe40007810000 */
[----:B------:R-:W-:Y:S02]  /*42d0*/  FSEL R89, R92, -INF , !P0 ;  /* 0xff8000005c597808 */ /* 0x000fe40004000000 */
[----:B------:R-:W-:Y:S01]  /*42e0*/  FMNMX.FTZ R4, R23, R4, !PT ;  /* 0x0000000417047209 */ /* 0x000fe20007810000 */
[----:B-1----:R-:W-:Y:S01]  /*42f0*/  FFMA.FTZ R5, R53, UR6, -R3 ;  /* 0x0000000635057c23 */ /* 0x002fe20008010803 */
[----:B------:R-:W-:-:S02]  /*4300*/  ISETP.GE.AND P0, PT, R87, R6, PT ;  /* 0x000000065700720c */ /* 0x000fc40003f06270 */
[----:B------:R-:W-:Y:S01]  /*4310*/  FMNMX.FTZ R4, R37, R4, !PT ;  /* 0x0000000425047209 */ /* 0x000fe20007810000 */
[----:B------:R1:W-:Y:S01]  /*4320*/  MUFU.EX2 R245, R5 ;  /* 0x0000000500f57308 */ /* 0x0003e20000000800 */
[----:B------:R-:W-:Y:S02]  /*4330*/  FSEL R160, R118, -INF , !P0 ;  /* 0xff80000076a07808 */ /* 0x000fe40004000000 */
[----:B------:R-:W-:Y:S02]  /*4340*/  FMNMX.FTZ R4, R42, R4, !PT ;  /* 0x000000042a047209 */ /* 0x000fe40007810000 */
[----:B------:R-:W-:Y:S02]  /*4350*/  ISETP.GE.AND P0, PT, R50, R6, PT ;  /* 0x000000063200720c */ /* 0x000fe40003f06270 */
[----:B------:R-:W-:Y:S02]  /*4360*/  FMNMX.FTZ R4, R45, R4, !PT ;  /* 0x000000042d047209 */ /* 0x000fe40007810000 */
[----:B------:R-:W-:-:S02]  /*4370*/  FSEL R161, R91, -INF , !P0 ;  /* 0xff8000005ba17808 */ /* 0x000fc40004000000 */
[----:B------:R-:W-:Y:S02]  /*4380*/  FMNMX.FTZ R4, R46, R4, !PT ;  /* 0x000000042e047209 */ /* 0x000fe40007810000 */
[-C--:B------:R-:W-:Y:S02]  /*4390*/  ISETP.GE.AND P0, PT, R27, R9.reuse, PT ;  /* 0x000000091b00720c */ /* 0x080fe40003f06270 */
[----:B------:R-:W-:Y:S01]  /*43a0*/  FMNMX.FTZ R4, R47, R4, !PT ;  /* 0x000000042f047209 */ /* 0x000fe20007810000 */
[----:B-1----:R-:W-:Y:S01]  /*43b0*/  FFMA.FTZ R5, R54, UR6, -R3 ;  /* 0x0000000636057c23 */ /* 0x002fe20008010803 */
[-C--:B------:R-:W-:Y:S02]  /*43c0*/  ISETP.GE.AND P5, PT, R24, R9.reuse, PT ;  /* 0x000000091800720c */ /* 0x080fe40003fa6270 */
[----:B------:R-:W-:Y:S01]  /*43d0*/  FMNMX.FTZ R4, R59, R4, !PT ;  /* 0x000000043b047209 */ /* 0x000fe20007810000 */
[----:B------:R1:W-:Y:S01]  /*43e0*/  MUFU.EX2 R244, R5 ;  /* 0x0000000500f47308 */ /* 0x0003e20000000800 */
[----:B------:R-:W-:-:S02]  /*43f0*/  ISETP.GE.AND P2, PT, R26, R9, PT ;  /* 0x000000091a00720c */ /* 0x000fc40003f46270 */
[----:B------:R-:W-:-:S04]  /*4400*/  FMNMX.FTZ R4, R66, R4, !PT ;  /* 0x0000000442047209 */ /* 0x000fc80007810000 */
[----:B------:R-:W-:-:S04]  /*4410*/  FMNMX.FTZ R4, R71, R4, !PT ;  /* 0x0000000447047209 */ /* 0x000fc80007810000 */
        /* <DEDUP_REMOVED lines=20> */
[----:B-1----:R-:W-:Y:S01]  /*4560*/  FFMA.FTZ R5, R57, UR6, -R3 ;  /* 0x0000000639057c23 */ /* 0x002fe20008010803 */
[----:B------:R-:W-:Y:S02]  /*4570*/  FSEL R57, R195, -INF , !P0 ;  /* 0xff800000c3397808 */ /* 0x000fe40004000000 */
[----:B------:R-:W-:Y:S01]  /*4580*/  FMNMX.FTZ R4, R161, R4, !PT ;  /* 0x00000004a1047209 */ /* 0x000fe20007810000 */
[----:B------:R1:W-:Y:S01]  /*4590*/  MUFU.EX2 R235, R5 ;  /* 0x0000000500eb7308 */ /* 0x0003e20000000800 */
[----:B------:R-:W-:-:S03]  /*45a0*/  ISETP.GE.AND P0, PT, R25, R9, PT ;  /* 0x000000091900720c */ /* 0x000fc60003f06270 */
[----:B------:R-:W2:Y:S01]  /*45b0*/  SHFL.BFLY PT, R8, R4, 0x2, 0x1f ;  /* 0x0c401f0004087f89 */ /* 0x000ea200000e0000 */
[----:B-1----:R-:W-:Y:S01]  /*45c0*/  FFMA.FTZ R5, R62, UR6, -R3 ;  /* 0x000000063e057c23 */ /* 0x002fe20008010803 */
[----:B------:R-:W-:-:S03]  /*45d0*/  FSEL R62, R120, -INF , !P2 ;  /* 0xff800000783e7808 */ /* 0x000fc60005000000 */
[----:B------:R1:W-:Y:S01]  /*45e0*/  MUFU.EX2 R231, R5 ;  /* 0x0000000500e77308 */ /* 0x0003e20000000800 */
[----:B--2---:R-:W-:Y:S02]  /*45f0*/  FMNMX.FTZ R4, R4, R8, !PT ;  /* 0x0000000804047209 */ /* 0x004fe40007810000 */
[----:B------:R-:W-:-:S03]  /*4600*/  VIADDMNMX R8, R38, 0x40, R112, PT ;  /* 0x0000004026087846 */ /* 0x000fc60003800170 */
[----:B------:R-:W2:Y:S01]  /*4610*/  SHFL.BFLY PT, R38, R4, 0x1, 0x1f ;  /* 0x0c201f0004267f89 */ /* 0x000ea200000e0000 */
[-C--:B------:R-:W-:Y:S02]  /*4620*/  ISETP.GE.AND P1, PT, R27, R8.reuse, PT ;  /* 0x000000081b00720c */ /* 0x080fe40003f26270 */
[-C--:B------:R-:W-:Y:S01]  /*4630*/  ISETP.GE.AND P3, PT, R26, R8.reuse, PT ;  /* 0x000000081a00720c */ /* 0x080fe20003f66270 */
[----:B-1----:R-:W-:Y:S01]  /*4640*/  FFMA.FTZ R5, R65, UR6, -R3 ;  /* 0x0000000641057c23 */ /* 0x002fe20008010803 */
[-C--:B------:R-:W-:Y:S02]  /*4650*/  ISETP.GE.AND P4, PT, R24, R8.reuse, PT ;  /* 0x000000081800720c */ /* 0x080fe40003f86270 */
[----:B------:R-:W-:Y:S01]  /*4660*/  ISETP.GE.AND P6, PT, R25, R8, PT ;  /* 0x000000081900720c */ /* 0x000fe20003fc6270 */
[----:B------:R1:W-:Y:S01]  /*4670*/  MUFU.EX2 R229, R5 ;  /* 0x0000000500e57308 */ /* 0x0003e20000000800 */
[----:B------:R-:W-:Y:S02]  /*4680*/  FSEL R54, R196, -INF , !P1 ;  /* 0xff800000c4367808 */ /* 0x000fe40004800000 */
[----:B------:R-:W-:-:S02]  /*4690*/  ISETP.GE.AND P1, PT, R29, R9, PT ;  /* 0x000000091d00720c */ /* 0x000fc40003f26270 */
[----:B------:R-:W-:Y:S02]  /*46a0*/  FSEL R53, R123, -INF , !P3 ;  /* 0xff8000007b357808 */ /* 0x000fe40005800000 */
[----:B------:R-:W-:Y:S02]  /*46b0*/  FSEL R52, R126, -INF , !P4 ;  /* 0xff8000007e347808 */ /* 0x000fe40006000000 */
[----:B------:R-:W-:Y:S02]  /*46c0*/  FSEL R51, R193, -INF , !P6 ;  /* 0xff800000c1337808 */ /* 0x000fe40007000000 */
[-C--:B------:R-:W-:Y:S02]  /*46d0*/  ISETP.GE.AND P3, PT, R29, R8.reuse, PT ;  /* 0x000000081d00720c */ /* 0x080fe40003f66270 */
[----:B------:R-:W-:Y:S02]  /*46e0*/  ISETP.GE.AND P6, PT, R30, R8, PT ;  /* 0x000000081e00720c */ /* 0x000fe40003fc6270 */
[----:B--2---:R-:W-:Y:S01]  /*46f0*/  FMNMX.FTZ R38, R4, R38, !PT ;  /* 0x0000002604267209 */ /* 0x004fe20007810000 */
[--C-:B------:R-:W-:Y:S01]  /*4700*/  FFMA.FTZ R4, R81, UR6, -R3.reuse ;  /* 0x0000000651047c23 */ /* 0x100fe20008010803 */
[----:B-1----:R-:W-:Y:S01]  /*4710*/  FFMA.FTZ R5, R76, UR6, -R3 ;  /* 0x000000064c057c23 */ /* 0x002fe20008010803 */
[----:B------:R-:W-:-:S02]  /*4720*/  ISETP.GE.AND P4, PT, R30, R9, PT ;  /* 0x000000091e00720c */ /* 0x000fc40003f86270 */
[----:B------:R-:W-:Y:S01]  /*4730*/  FSEL R30, R192, -INF , !P1 ;  /* 0xff800000c01e7808 */ /* 0x000fe20004800000 */
[----:B------:R1:W-:Y:S01]  /*4740*/  MUFU.EX2 R230, R5 ;  /* 0x0000000500e67308 */ /* 0x0003e20000000800 */
[CC--:B------:R-:W-:Y:S02]  /*4750*/  ISETP.GE.AND P1, PT, R31.reuse, R9.reuse, PT ;  /* 0x000000091f00720c */ /* 0x0c0fe40003f26270 */
[----:B------:R-:W-:Y:S02]  /*4760*/  FSEL R48, R194, -INF , !P3 ;  /* 0xff800000c2307808 */ /* 0x000fe40005800000 */
[----:B------:R-:W-:Y:S02]  /*4770*/  ISETP.GE.AND P3, PT, R31, R8, PT ;  /* 0x000000081f00720c */ /* 0x000fe40003f66270 */
[----:B------:R-:W-:Y:S01]  /*4780*/  FSEL R92, R185, -INF , !P1 ;  /* 0xff800000b95c7808 */ /* 0x000fe20004800000 */
[----:B------:R-:W-:Y:S01]  /*4790*/  MUFU.EX2 R227, R4 ;  /* 0x0000000400e37308 */ /* 0x000fe20000000800 */
[----:B------:R-:W-:-:S02]  /*47a0*/  ISETP.GE.AND P1, PT, R33, R9, PT ;  /* 0x000000092100720c */ /* 0x000fc40003f26270 */
[----:B------:R-:W-:Y:S02]  /*47b0*/  FSEL R65, R125, -INF , !P4 ;  /* 0xff8000007d417808 */ /* 0x000fe40006000000 */
[----:B------:R-:W-:Y:S02]  /*47c0*/  FSEL R27, R189, -INF , !P3 ;  /* 0xff800000bd1b7808 */ /* 0x000fe40005800000 */
[----:B------:R-:W-:Y:S01]  /*47d0*/  ISETP.GE.AND P4, PT, R34, R9, PT ;  /* 0x000000092200720c */ /* 0x000fe20003f86270 */
[----:B-1----:R-:W-:Y:S01]  /*47e0*/  FFMA.FTZ R5, R70, UR6, -R3 ;  /* 0x0000000646057c23 */ /* 0x002fe20008010803 */
[----:B------:R-:W-:Y:S02]  /*47f0*/  ISETP.GE.AND P2, PT, R28, R8, PT ;  /* 0x000000081c00720c */ /* 0x000fe40003f46270 */
[----:B------:R-:W-:Y:S01]  /*4800*/  FSEL R96, R124, -INF , !P4 ;  /* 0xff8000007c607808 */ /* 0x000fe20006000000 */
[----:B------:R1:W-:Y:S01]  /*4810*/  MUFU.EX2 R234, R5 ;  /* 0x0000000500ea7308 */ /* 0x0003e20000000800 */
[----:B------:R-:W-:-:S02]  /*4820*/  FSEL R29, R129, -INF , !P2 ;  /* 0xff800000811d7808 */ /* 0x000fc40005000000 */
[----:B------:R-:W-:-:S04]  /*4830*/  ISETP.GE.AND P2, PT, R32, R8, PT ;  /* 0x000000082000720c */ /* 0x000fc80003f46270 */
        /* <DEDUP_REMOVED lines=8> */
[----:B------:R-:W-:Y:S02]  /*48c0*/  FSEL R110, R171, -INF , !P2 ;  /* 0xff800000ab6e7808 */ /* 0x000fe40005000000 */
[----:B------:R-:W-:-:S04]  /*48d0*/  ISETP.GE.AND P2, PT, R75, R9, PT ;  /* 0x000000094b00720c */ /* 0x000fc80003f46270 */
[----:B------:R-:W-:Y:S02]  /*48e0*/  FSEL R107, R220, -INF , !P2 ;  /* 0xff800000dc6b7808 */ /* 0x000fe40005000000 */
[-C--:B------:R-:W-:Y:S01]  /*48f0*/  ISETP.GE.AND P2, PT, R82, R9.reuse, PT ;  /* 0x000000095200720c */ /* 0x080fe20003f46270 */
[----:B-1----:R-:W-:Y:S01]  /*4900*/  FFMA.FTZ R5, R60, UR6, -R3 ;  /* 0x000000063c057c23 */ /* 0x002fe20008010803 */
[----:B------:R-:W-:Y:S02]  /*4910*/  FSEL R60, R121, -INF , !P5 ;  /* 0xff800000793c7808 */ /* 0x000fe40006800000 */
[----:B------:R-:W-:Y:S01]  /*4920*/  ISETP.GE.AND P5, PT, R28, R9, PT ;  /* 0x000000091c00720c */ /* 0x000fe20003fa6270 */
[----:B------:R1:W-:Y:S01]  /*4930*/  MUFU.EX2 R243, R5 ;  /* 0x0000000500f37308 */ /* 0x0003e20000000800 */
[----:B------:R-:W-:Y:S02]  /*4940*/  FSEL R28, R130, -INF , !P6 ;  /* 0xff800000821c7808 */ /* 0x000fe40007000000 */
[----:B------:R-:W-:-:S04]  /*4950*/  ISETP.GE.AND P6, PT, R33, R8, PT ;  /* 0x000000082100720c */ /* 0x000fc80003fc6270 */
[----:B------:R-:W-:Y:S02]  /*4960*/  FSEL R24, R134, -INF , !P6 ;  /* 0xff80000086187808 */ /* 0x000fe40007000000 */
[----:B------:R-:W-:-:S04]  /*4970*/  ISETP.GE.AND P6, PT, R41, R9, PT ;  /* 0x000000092900720c */ /* 0x000fc80003fc6270 */
[----:B------:R-:W-:Y:S02]  /*4980*/  FSEL R91, R165, -INF , !P6 ;  /* 0xff800000a55b7808 */ /* 0x000fe40007000000 */
[----:B------:R-:W-:Y:S01]  /*4990*/  ISETP.NE.AND P6, PT, R100, RZ, PT ;  /* 0x000000ff6400720c */ /* 0x000fe20003fc5270 */
[--C-:B-1----:R-:W-:Y:S01]  /*49a0*/  FFMA.FTZ R5, R56, UR6, -R3.reuse ;  /* 0x0000000638057c23 */ /* 0x102fe20008010803 */
[----:B------:R-:W-:Y:S02]  /*49b0*/  FSEL R56, R191, -INF , !P0 ;  /* 0xff800000bf387808 */ /* 0x000fe40004000000 */
[----:B------:R-:W-:Y:S01]  /*49c0*/  FSETP.NEU.FTZ.AND P0, PT, R38, -INF , PT ;  /* 0xff8000002600780b */ /* 0x000fe20003f1d000 */
[----:B------:R1:W-:Y:S02]  /*49d0*/  MUFU.EX2 R242, R5 ;  /* 0x0000000500f27308 */ /* 0x0003e40000000800 */
[----:B-1----:R-:W-:Y:S01]  /*49e0*/  FFMA.FTZ R5, R63, UR6, -R3 ;  /* 0x000000063f057c23 */ /* 0x002fe20008010803 */
[----:B------:R-:W-:-:S02]  /*49f0*/  FSEL R63, R122, -INF , !P5 ;  /* 0xff8000007a3f7808 */ /* 0x000fc40006800000 */
[----:B------:R-:W-:-:S03]  /*4a00*/  ISETP.GE.AND P5, PT, R34, R8, PT ;  /* 0x000000082200720c */ /* 0x000fc60003fa6270 */
[----:B------:R1:W-:Y:S01]  /*4a10*/  MUFU.EX2 R239, R5 ;  /* 0x0000000500ef7308 */ /* 0x0003e20000000800 */
[----:B------:R-:W-:Y:S02]  /*4a20*/  P2R R4, PR, RZ, 0x20 ;  /* 0x00000020ff047803 */ /* 0x000fe40000000000 */
[----:B------:R-:W-:Y:S02]  /*4a30*/  ISETP.GE.AND P5, PT, R35, R8, PT ;  /* 0x000000082300720c */ /* 0x000fe40003fa6270 */
[----:B------:R-:W-:Y:S02]  /*4a40*/  ISETP.NE.AND P3, PT, R4, RZ, PT ;  /* 0x000000ff0400720c */ /* 0x000fe40003f65270 */
[----:B------:R-:W-:Y:S02]  /*4a50*/  P2R R4, PR, RZ, 0x2 ;  /* 0x00000002ff047803 */ /* 0x000fe40000000000 */
[----:B------:R-:W-:Y:S02]  /*4a60*/  FSEL R25, R133, -INF , !P3 ;  /* 0xff80000085197808 */ /* 0x000fe40005800000 */
[----:B------:R-:W-:-:S02]  /*4a70*/  ISETP.NE.AND P4, PT, R4, RZ, PT ;  /* 0x000000ff0400720c */ /* 0x000fc40003f85270 */
[----:B------:R-:W-:Y:S01]  /*4a80*/  ISETP.GE.AND P3, PT, R36, R8, PT ;  /* 0x000000082400720c */ /* 0x000fe20003f66270 */
[----:B-1----:R-:W-:Y:S01]  /*4a90*/  FFMA.FTZ R5, R68, UR6, -R3 ;  /* 0x0000000644057c23 */ /* 0x002fe20008010803 */
[----:B------:R-:W-:Y:S02]  /*4aa0*/  FSEL R99, R131, -INF , !P4 ;  /* 0xff80000083637808 */ /* 0x000fe40006000000 */
[-C--:B------:R-:W-:Y:S01]  /*4ab0*/  ISETP.GE.AND P4, PT, R40, R9.reuse, PT ;  /* 0x000000092800720c */ /* 0x080fe20003f86270 */
[----:B------:R1:W-:Y:S01]  /*4ac0*/  MUFU.EX2 R236, R5 ;  /* 0x0000000500ec7308 */ /* 0x0003e20000000800 */
[----:B------:R-:W-:-:S04]  /*4ad0*/  ISETP.GE.AND P1, PT, R35, R9, PT ;  /* 0x000000092300720c */ /* 0x000fc80003f26270 */
[----:B------:R-:W-:Y:S02]  /*4ae0*/  FSEL R104, R180, -INF , !P1 ;  /* 0xff800000b4687808 */ /* 0x000fe40004800000 */
[----:B------:R-:W-:-:S04]  /*4af0*/  ISETP.GE.AND P1, PT, R43, R8, PT ;  /* 0x000000082b00720c */ /* 0x000fc80003f26270 */
[----:B------:R-:W-:Y:S02]  /*4b00*/  FSEL R76, R177, -INF , !P1 ;  /* 0xff800000b14c7808 */ /* 0x000fe40004800000 */
[-C--:B------:R-:W-:Y:S01]  /*4b10*/  ISETP.GE.AND P1, PT, R67, R8.reuse, PT ;  /* 0x000000084300720c */ /* 0x080fe20003f26270 */
[--C-:B-1----:R-:W-:Y:S01]  /*4b20*/  FFMA.FTZ R5, R74, UR6, -R3.reuse ;  /* 0x000000064a057c23 */ /* 0x102fe20008010803 */
[----:B------:R-:W-:Y:S02]  /*4b30*/  FFMA.FTZ R3, R72, UR6, -R3 ;  /* 0x0000000648037c23 */ /* 0x000fe40008010803 */
[----:B------:R-:W-:Y:S01]  /*4b40*/  FSEL R95, R138, -INF , !P1 ;  /* 0xff8000008a5f7808 */ /* 0x000fe20004800000 */
[----:B------:R1:W-:Y:S01]  /*4b50*/  MUFU.EX2 R232, R5 ;  /* 0x0000000500e87308 */ /* 0x0003e20000000800 */
[----:B------:R-:W-:-:S04]  /*4b60*/  ISETP.GE.AND P1, PT, R73, R8, PT ;  /* 0x000000084900720c */ /* 0x000fc80003f26270 */
[----:B------:R-:W-:Y:S02]  /*4b70*/  FSEL R105, R174, -INF , !P1 ;  /* 0xff800000ae697808 */ /* 0x000fe40004800000 */
[-C--:B------:R-:W-:Y:S01]  /*4b80*/  ISETP.GE.AND P1, PT, R77, R8.reuse, PT ;  /* 0x000000084d00720c */ /* 0x080fe20003f26270 */
[----:B------:R2:W-:Y:S03]  /*4b90*/  MUFU.EX2 R226, R3 ;  /* 0x0000000300e27308 */ /* 0x0005e60000000800 */
[----:B------:R-:W-:Y:S02]  /*4ba0*/  FSEL R108, R127, -INF , !P1 ;  /* 0xff8000007f6c7808 */ /* 0x000fe40004800000 */
[----:B------:R-:W-:Y:S01]  /*4bb0*/  ISETP.GE.AND P1, PT, R82, R8, PT ;  /* 0x000000085200720c */ /* 0x000fe20003f26270 */
[----:B-1----:R-:W-:-:S03]  /*4bc0*/  FMUL.FTZ R5, R38, UR6 ;  /* 0x0000000626057c20 */ /* 0x002fc60008410000 */
[----:B------:R-:W-:Y:S02]  /*4bd0*/  FSEL R112, R172, -INF , !P1 ;  /* 0xff800000ac707808 */ /* 0x000fe40004800000 */
[-C--:B------:R-:W-:Y:S02]  /*4be0*/  ISETP.GE.AND P1, PT, R83, R8.reuse, PT ;  /* 0x000000085300720c */ /* 0x080fe40003f26270 */
[----:B------:R-:W-:Y:S02]  /*4bf0*/  FSEL R5, R5, RZ, P0 ;  /* 0x000000ff05057208 */ /* 0x000fe40000000000 */
[----:B------:R-:W-:Y:S02]  /*4c00*/  ISETP.GE.AND P0, PT, R32, R9, PT ;  /* 0x000000092000720c */ /* 0x000fe40003f06270 */
[----:B------:R-:W-:Y:S01]  /*4c10*/  FSEL R115, R115, -INF , !P1 ;  /* 0xff80000073737808 */ /* 0x000fe20004800000 */
[--C-:B--2---:R-:W-:Y:S01]  /*4c20*/  FFMA.FTZ R3, R10, UR6, -R5.reuse ;  /* 0x000000060a037c23 */ /* 0x104fe20008010805 */
[----:B------:R-:W-:Y:S01]  /*4c30*/  FSEL R94, R182, -INF , !P0 ;  /* 0xff800000b65e7808 */ /* 0x000fe20004000000 */
[----:B------:R-:W-:Y:S01]  /*4c40*/  FFMA.FTZ R4, R14, UR6, -R5 ;  /* 0x000000060e047c23 */ /* 0x000fe20008010805 */
[----:B------:R-:W-:Y:S01]  /*4c50*/  ISETP.GE.AND P0, PT, R2, R8, PT ;  /* 0x000000080200720c */ /* 0x000fe20003f06270 */
[----:B------:R1:W-:Y:S01]  /*4c60*/  MUFU.EX2 R157, R3 ;  /* 0x00000003009d7308 */ /* 0x0003e20000000800 */
[----:B------:R-:W-:-:S02]  /*4c70*/  FSEL R14, R183, -INF , !P3 ;  /* 0xff800000b70e7808 */ /* 0x000fc40005800000 */
[----:B------:R-:W-:Y:S02]  /*4c80*/  P2R R10, PR, RZ, 0x10 ;  /* 0x00000010ff0a7803 */ /* 0x000fe40000000000 */
[-C--:B------:R-:W-:Y:S02]  /*4c90*/  ISETP.GE.AND P4, PT, R41, R8.reuse, PT ;  /* 0x000000082900720c */ /* 0x080fe40003f86270 */
[-C--:B------:R-:W-:Y:S01]  /*4ca0*/  ISETP.GE.AND P1, PT, R86, R8.reuse, PT ;  /* 0x000000085600720c */ /* 0x080fe20003f26270 */
[----:B------:R2:W-:Y:S01]  /*4cb0*/  MUFU.EX2 R198, R4 ;  /* 0x0000000400c67308 */ /* 0x0005e20000000800 */
[----:B------:R-:W-:Y:S02]  /*4cc0*/  FSEL R64, R142, -INF , !P4 ;  /* 0xff8000008e407808 */ /* 0x000fe40006000000 */
[----:B------:R-:W-:Y:S02]  /*4cd0*/  FSEL R116, R167, -INF , !P1 ;  /* 0xff800000a7747808 */ /* 0x000fe40004800000 */
[----:B------:R-:W-:-:S02]  /*4ce0*/  ISETP.GE.AND P1, PT, R49, R8, PT ;  /* 0x000000083100720c */ /* 0x000fc40003f26270 */
[----:B------:R-:W-:Y:S01]  /*4cf0*/  ISETP.NE.AND P3, PT, R10, RZ, PT ;  /* 0x000000ff0a00720c */ /* 0x000fe20003f65270 */
[--C-:B------:R-:W-:Y:S01]  /*4d00*/  FFMA.FTZ R10, R42, UR6, -R5.reuse ;  /* 0x000000062a0a7c23 */ /* 0x100fe20008010805 */
[--C-:B-1----:R-:W-:Y:S01]  /*4d10*/  FFMA.FTZ R3, R11, UR6, -R5.reuse ;  /* 0x000000060b037c23 */ /* 0x102fe20008010805 */
[----:B------:R-:W-:Y:S02]  /*4d20*/  FSEL R11, R197, -INF , !P0 ;  /* 0xff800000c50b7808 */ /* 0x000fe40004000000 */
[----:B------:R-:W-:Y:S01]  /*4d30*/  ISETP.GE.AND P0, PT, R36, R9, PT ;  /* 0x000000092400720c */ /* 0x000fe20003f06270 */
[----:B------:R1:W3:Y:S01]  /*4d40*/  MUFU.EX2 R156, R3 ;  /* 0x00000003009c7308 */ /* 0x0002e20000000800 */
[----:B------:R-:W-:Y:S02]  /*4d50*/  FSEL R128, R128, -INF , !P1 ;  /* 0xff80000080807808 */ /* 0x000fe40004800000 */
[----:B------:R-:W-:Y:S01]  /*4d60*/  FSEL R103, R179, -INF , !P0 ;  /* 0xff800000b3677808 */ /* 0x000fe20004000000 */
[----:B--2---:R-:W-:Y:S01]  /*4d70*/  FFMA.FTZ R4, R16, UR6, -R5 ;  /* 0x0000000610047c23 */ /* 0x004fe20008010805 */
[----:B------:R-:W-:-:S02]  /*4d80*/  ISETP.GE.AND P0, PT, R44, R8, PT ;  /* 0x000000082c00720c */ /* 0x000fc40003f06270 */
[----:B------:R-:W-:Y:S01]  /*4d90*/  FSEL R81, R166, -INF , !P3 ;  /* 0xff800000a6517808 */ /* 0x000fe20005800000 */
[----:B------:R2:W-:Y:S01]  /*4da0*/  MUFU.EX2 R203, R4 ;  /* 0x0000000400cb7308 */ /* 0x0005e20000000800 */
[----:B------:R-:W-:Y:S02]  /*4db0*/  FSEL R93, R178, -INF , !P0 ;  /* 0xff800000b25d7808 */ /* 0x000fe40004000000 */
[-C--:B------:R-:W-:Y:S02]  /*4dc0*/  ISETP.GE.AND P0, PT, R69, R8.reuse, PT ;  /* 0x000000084500720c */ /* 0x080fe40003f06270 */
[----:B------:R-:W-:Y:S02]  /*4dd0*/  ISETP.GE.AND P4, PT, R44, R9, PT ;  /* 0x000000092c00720c */ /* 0x000fe40003f86270 */
[----:B------:R-:W-:Y:S01]  /*4de0*/  FSEL R97, R136, -INF , !P0 ;  /* 0xff80000088617808 */ /* 0x000fe20004000000 */
[----:B-1----:R-:W-:Y:S01]  /*4df0*/  FFMA.FTZ R3, R12, UR6, -R5 ;  /* 0x000000060c037c23 */ /* 0x002fe20008010805 */
[----:B------:R-:W-:-:S02]  /*4e00*/  ISETP.GE.AND P0, PT, R75, R8, PT ;  /* 0x000000084b00720c */ /* 0x000fc40003f06270 */
[----:B------:R-:W-:Y:S01]  /*4e10*/  FSEL R100, R222, -INF , !P4 ;  /* 0xff800000de647808 */ /* 0x000fe20006000000 */
[----:B------:R1:W-:Y:S01]  /*4e20*/  MUFU.EX2 R158, R3 ;  /* 0x00000003009e7308 */ /* 0x0003e20000000800 */
[----:B------:R-:W-:Y:S01]  /*4e30*/  FSEL R106, R175, -INF , !P0 ;  /* 0xff800000af6a7808 */ /* 0x000fe20004000000 */
[----:B------:R-:W-:Y:S01]  /*4e40*/  IMAD.MOV.U32 R222, RZ, RZ, R101 ;  /* 0x000000ffffde7224 */ /* 0x000fe200078e0065 */
[----:B------:R-:W-:Y:S01]  /*4e50*/  ISETP.GE.AND P0, PT, R79, R8, PT ;  /* 0x000000084f00720c */ /* 0x000fe20003f06270 */
[--C-:B--2---:R-:W-:Y:S01]  /*4e60*/  FFMA.FTZ R4, R17, UR6, -R5.reuse ;  /* 0x0000000611047c23 */ /* 0x104fe20008010805 */
[-C--:B------:R-:W-:Y:S02]  /*4e70*/  ISETP.GE.AND P1, PT, R69, R9.reuse, PT ;  /* 0x000000094500720c */ /* 0x080fe40003f26270 */
[----:B------:R-:W-:Y:S01]  /*4e80*/  FSEL R109, R117, -INF , !P0 ;  /* 0xff800000756d7808 */ /* 0x000fe20004000000 */
[----:B------:R2:W-:Y:S01]  /*4e90*/  MUFU.EX2 R199, R4 ;  /* 0x0000000400c77308 */ /* 0x0005e20000000800 */
[-C--:B------:R-:W-:Y:S01]  /*4ea0*/  ISETP.GE.AND P0, PT, R2, R9.reuse, PT ;  /* 0x000000090200720c */ /* 0x080fe20003f06270 */
[----:B------:R-:W-:Y:S01]  /*4eb0*/  FFMA.FTZ R2, R22, UR6, -R5 ;  /* 0x0000000616027c23 */ /* 0x000fe20008010805 */
[----:B------:R-:W-:-:S02]  /*4ec0*/  ISETP.GE.AND P3, PT, R73, R9, PT ;  /* 0x000000094900720c */ /* 0x000fc40003f66270 */
[----:B------:R-:W-:Y:S02]  /*4ed0*/  FSEL R12, R204, -INF , !P0 ;  /* 0xff800000cc0c7808 */ /* 0x000fe40004000000 */
[-C--:B------:R-:W-:Y:S01]  /*4ee0*/  ISETP.GE.AND P0, PT, R85, R8.reuse, PT ;  /* 0x000000085500720c */ /* 0x080fe20003f06270 */
[----:B------:R-:W-:Y:S01]  /*4ef0*/  MUFU.EX2 R210, R2 ;  /* 0x0000000200d27308 */ /* 0x000fe20000000800 */
[--C-:B-1----:R-:W-:Y:S01]  /*4f00*/  FFMA.FTZ R3, R13, UR6, -R5.reuse ;  /* 0x000000060d037c23 */ /* 0x102fe20008010805 */
[----:B------:R-:W-:Y:S02]  /*4f10*/  FSEL R13, R181, -INF , !P5 ;  /* 0xff800000b50d7808 */ /* 0x000fe40006800000 */
[----:B------:R-:W-:Y:S02]  /*4f20*/  FSEL R114, R114, -INF , !P0 ;  /* 0xff80000072727808 */ /* 0x000fe40004000000 */
[----:B------:R-:W-:Y:S02]  /*4f30*/  ISETP.GE.AND P0, PT, R87, R8, PT ;  /* 0x000000085700720c */ /* 0x000fe40003f06270 */
[----:B------:R1:W5:Y:S01]  /*4f40*/  MUFU.EX2 R159, R3 ;  /* 0x00000003009f7308 */ /* 0x0003620000000800 */
[----:B--2---:R-:W-:Y:S01]  /*4f50*/  FFMA.FTZ R4, R18, UR6, -R5 ;  /* 0x0000000612047c23 */ /* 0x004fe20008010805 */
[----:B------:R-:W-:-:S02]  /*4f60*/  FSEL R129, R173, -INF , !P0 ;  /* 0xff800000ad817808 */ /* 0x000fc40004000000 */
[----:B------:R-:W-:Y:S02]  /*4f70*/  ISETP.GE.AND P0, PT, R50, R8, PT ;  /* 0x000000083200720c */ /* 0x000fe40003f06270 */
[-C--:B------:R-:W-:Y:S02]  /*4f80*/  ISETP.GE.AND P5, PT, R43, R9.reuse, PT ;  /* 0x000000092b00720c */ /* 0x080fe40003fa6270 */
[----:B------:R2:W-:Y:S01]  /*4f90*/  MUFU.EX2 R205, R4 ;  /* 0x0000000400cd7308 */ /* 0x0005e20000000800 */
[----:B------:R-:W-:Y:S02]  /*4fa0*/  FSEL R132, R132, -INF , !P0 ;  /* 0xff80000084847808 */ /* 0x000fe40004000000 */
[----:B------:R-:W-:Y:S01]  /*4fb0*/  FSEL R98, R221, -INF , !P5 ;  /* 0xff800000dd627808 */ /* 0x000fe20006800000 */
[----:B----4-:R-:W-:Y:S01]  /*4fc0*/  IMAD.MOV.U32 R221, RZ, RZ, R150 ;  /* 0x000000ffffdd7224 */ /* 0x010fe200078e0096 */
[----:B------:R-:W-:Y:S02]  /*4fd0*/  ISETP.GE.AND P0, PT, R67, R9, PT ;  /* 0x000000094300720c */ /* 0x000fe40003f06270 */
[----:B------:R-:W-:Y:S01]  /*4fe0*/  FSEL R102, R163, -INF , !P1 ;  /* 0xff800000a3667808 */ /* 0x000fe20004800000 */
[----:B------:R-:W-:Y:S01]  /*4ff0*/  MUFU.EX2 R204, R10 ;  /* 0x0000000a00cc7308 */ /* 0x000fe20000000800 */
[----:B-1----:R-:W-:-:S02]  /*5000*/  FMNMX.FTZ R3, R11, R54, !PT ;  /* 0x000000360b037209 */ /* 0x002fc40007810000 */
[----:B------:R-:W-:Y:S02]  /*5010*/  FSEL R101, R164, -INF , !P0 ;  /* 0xff800000a4657808 */ /* 0x000fe40004000000 */
[----:B------:R-:W-:Y:S02]  /*5020*/  FMNMX.FTZ R3, R53, R3, !PT ;  /* 0x0000000335037209 */ /* 0x000fe40007810000 */
[----:B------:R-:W-:Y:S02]  /*5030*/  ISETP.GE.AND P4, PT, R77, R9, PT ;  /* 0x000000094d00720c */ /* 0x000fe40003f86270 */
        /* <DEDUP_REMOVED lines=12> */
[----:B------:R-:W-:Y:S02]  /*5100*/  FMNMX.FTZ R3, R27, R3, !PT ;  /* 0x000000031b037209 */ /* 0x000fe40007810000 */
[----:B------:R-:W-:Y:S02]  /*5110*/  F2FP.BF16.F32.PACK_AB R16, R223, R224 ;  /* 0x000000e0df10723e */ /* 0x000fe400000010ff */
[----:B------:R-:W-:Y:S02]  /*5120*/  FMNMX.FTZ R3, R26, R3, !PT ;  /* 0x000000031a037209 */ /* 0x000fe40007810000 */
[----:B------:R-:W-:Y:S02]  /*5130*/  F2FP.BF16.F32.PACK_AB R18, R228, R225 ;  /* 0x000000e1e412723e */ /* 0x000fe400000010ff */
[----:B------:R-:W-:Y:S02]  /*5140*/  FMNMX.FTZ R3, R25, R3, !PT ;  /* 0x0000000319037209 */ /* 0x000fe40007810000 */
[----:B---3--:R-:W-:-:S02]  /*5150*/  F2FP.BF16.F32.PACK_AB R17, R156, R157 ;  /* 0x0000009d9c11723e */ /* 0x008fc400000010ff */
[----:B-1----:R-:W-:Y:S01]  /*5160*/  FMNMX.FTZ R4, R24, R3, !PT ;  /* 0x0000000318047209 */ /* 0x002fe20007810000 */
[----:B------:R-:W-:Y:S01]  /*5170*/  FFMA.FTZ R3, R20, UR6, -R5 ;  /* 0x0000000614037c23 */ /* 0x000fe20008010805 */
[----:B-----5:R-:W-:Y:S02]  /*5180*/  F2FP.BF16.F32.PACK_AB R19, R159, R158 ;  /* 0x0000009e9f13723e */ /* 0x020fe400000010ff */
[----:B------:R-:W-:Y:S01]  /*5190*/  FMNMX.FTZ R4, R13, R4, !PT ;  /* 0x000000040d047209 */ /* 0x000fe20007810000 */
[----:B------:R1:W-:Y:S03]  /*51a0*/  MUFU.EX2 R213, R3 ;  /* 0x0000000300d57308 */ /* 0x0003e60000000800 */
        /* <DEDUP_REMOVED lines=10> */
[----:B------:R-:W-:Y:S01]  /*5250*/  FMNMX.FTZ R2, R97, R3, !PT ;  /* 0x0000000361027209 */ /* 0x000fe20007810000 */
[----:B------:R-:W-:-:S03]  /*5260*/  FFMA.FTZ R3, R23, UR6, -R5 ;  /* 0x0000000617037c23 */ /* 0x000fc60008010805 */
[----:B------:R-:W-:Y:S01]  /*5270*/  FMNMX.FTZ R2, R105, R2, !PT ;  /* 0x0000000269027209 */ /* 0x000fe20007810000 */
[----:B------:R2:W-:Y:S01]  /*5280*/  MUFU.EX2 R209, R3 ;  /* 0x0000000300d17308 */ /* 0x0005e20000000800 */
[----:B-1----:R-:W-:Y:S02]  /*5290*/  FMNMX.FTZ R4, R12, R57, !PT ;  /* 0x000000390c047209 */ /* 0x002fe40007810000 */
[----:B------:R-:W-:Y:S02]  /*52a0*/  FMNMX.FTZ R2, R106, R2, !PT ;  /* 0x000000026a027209 */ /* 0x000fe40007810000 */
[----:B------:R-:W-:Y:S02]  /*52b0*/  FMNMX.FTZ R4, R62, R4, !PT ;  /* 0x000000043e047209 */ /* 0x000fe40007810000 */
[----:B------:R-:W-:Y:S02]  /*52c0*/  FMNMX.FTZ R2, R108, R2, !PT ;  /* 0x000000026c027209 */ /* 0x000fe40007810000 */
[----:B------:R-:W-:-:S04]  /*52d0*/  FMNMX.FTZ R4, R60, R4, !PT ;  /* 0x000000043c047209 */ /* 0x000fc80007810000 */
[----:B------:R-:W-:Y:S01]  /*52e0*/  FMNMX.FTZ R4, R56, R4, !PT ;  /* 0x0000000438047209 */ /* 0x000fe20007810000 */
[----:B--2---:R-:W-:-:S04]  /*52f0*/  FFMA.FTZ R3, R37, UR6, -R5 ;  /* 0x0000000625037c23 */ /* 0x004fc80008010805 */
[----:B------:R1:W-:Y:S02]  /*5300*/  MUFU.EX2 R206, R3 ;  /* 0x0000000300ce7308 */ /* 0x0003e40000000800 */
[----:B-1----:R-:W-:Y:S02]  /*5310*/  FMNMX.FTZ R3, R109, R2, !PT ;  /* 0x000000026d037209 */ /* 0x002fe40007810000 */
[----:B------:R-:W-:Y:S01]  /*5320*/  FMNMX.FTZ R2, R30, R4, !PT ;  /* 0x000000041e027209 */ /* 0x000fe20007810000 */
[----:B------:R-:W-:Y:S01]  /*5330*/  FFMA.FTZ R4, R45, UR6, -R5 ;  /* 0x000000062d047c23 */ /* 0x000fe20008010805 */
[----:B------:R-:W-:Y:S02]  /*5340*/  FMNMX.FTZ R3, R110, R3, !PT ;  /* 0x000000036e037209 */ /* 0x000fe40007810000 */
[----:B------:R-:W-:Y:S01]  /*5350*/  FMNMX.FTZ R2, R63, R2, !PT ;  /* 0x000000023f027209 */ /* 0x000fe20007810000 */
[----:B------:R1:W-:Y:S01]  /*5360*/  MUFU.EX2 R202, R4 ;  /* 0x0000000400ca7308 */ /* 0x0003e20000000800 */
[----:B------:R-:W-:-:S02]  /*5370*/  FMNMX.FTZ R3, R112, R3, !PT ;  /* 0x0000000370037209 */ /* 0x000fc40007810000 */
[----:B------:R-:W-:Y:S02]  /*5380*/  FMNMX.FTZ R2, R65, R2, !PT ;  /* 0x0000000241027209 */ /* 0x000fe40007810000 */
[----:B------:R-:W-:Y:S02]  /*5390*/  FMNMX.FTZ R3, R115, R3, !PT ;  /* 0x0000000373037209 */ /* 0x000fe40007810000 */
[----:B------:R-:W-:Y:S02]  /*53a0*/  FMNMX.FTZ R2, R92, R2, !PT ;  /* 0x000000025c027209 */ /* 0x000fe40007810000 */
[----:B------:R-:W-:Y:S02]  /*53b0*/  FMNMX.FTZ R3, R114, R3, !PT ;  /* 0x0000000372037209 */ /* 0x000fe40007810000 */
[----:B------:R-:W-:Y:S02]  /*53c0*/  FMNMX.FTZ R2, R94, R2, !PT ;  /* 0x000000025e027209 */ /* 0x000fe40007810000 */
[----:B------:R-:W-:-:S02]  /*53d0*/  FMNMX.FTZ R3, R116, R3, !PT ;  /* 0x0000000374037209 */ /* 0x000fc40007810000 */
[----:B------:R-:W-:Y:S01]  /*53e0*/  FMNMX.FTZ R2, R96, R2, !PT ;  /* 0x0000000260027209 */ /* 0x000fe20007810000 */
[--C-:B-1----:R-:W-:Y:S01]  /*53f0*/  FFMA.FTZ R4, R46, UR6, -R5.reuse ;  /* 0x000000062e047c23 */ /* 0x102fe20008010805 */
[----:B------:R-:W-:Y:S02]  /*5400*/  FMNMX.FTZ R3, R129, R3, !PT ;  /* 0x0000000381037209 */ /* 0x000fe40007810000 */
[----:B------:R-:W-:Y:S01]  /*5410*/  FMNMX.FTZ R2, R99, R2, !PT ;  /* 0x0000000263027209 */ /* 0x000fe20007810000 */
[----:B------:R1:W-:Y:S01]  /*5420*/  MUFU.EX2 R197, R4 ;  /* 0x0000000400c57308 */ /* 0x0003e20000000800 */
[----:B------:R-:W-:Y:S01]  /*5430*/  FMNMX.FTZ R3, R128, R3, !PT ;  /* 0x0000000380037209 */ /* 0x000fe20007810000 */
[----:B-1----:R-:W-:-:S06]  /*5440*/  FFMA.FTZ R4, R47, UR6, -R5 ;  /* 0x000000062f047c23 */ /* 0x002fcc0008010805 */
[----:B------:R1:W-:Y:S02]  /*5450*/  MUFU.EX2 R196, R4 ;  /* 0x0000000400c47308 */ /* 0x0003e40000000800 */
[----:B-1----:R-:W-:Y:S02]  /*5460*/  FMNMX.FTZ R4, R104, R2, !PT ;  /* 0x0000000268047209 */ /* 0x002fe40007810000 */
[----:B------:R-:W-:Y:S01]  /*5470*/  FMNMX.FTZ R2, R132, R3, !PT ;  /* 0x0000000384027209 */ /* 0x000fe20007810000 */
[----:B------:R-:W-:Y:S01]  /*5480*/  FFMA.FTZ R3, R59, UR6, -R5 ;  /* 0x000000063b037c23 */ /* 0x000fe20008010805 */
[----:B------:R-:W-:-:S03]  /*5490*/  FMNMX.FTZ R4, R103, R4, !PT ;  /* 0x0000000467047209 */ /* 0x000fc60007810000 */
[----:B------:R-:W1:Y:S01]  /*54a0*/  SHFL.BFLY PT, R37, R2, 0x2, 0x1f ;  /* 0x0c401f0002257f89 */ /* 0x000e6200000e0000 */
[----:B------:R2:W-:Y:S02]  /*54b0*/  MUFU.EX2 R195, R3 ;  /* 0x0000000300c37308 */ /* 0x0005e40000000800 */
[----:B--2---:R-:W-:Y:S01]  /*54c0*/  FMNMX.FTZ R3, R81, R4, !PT ;  /* 0x0000000451037209 */ /* 0x004fe20007810000 */
[----:B------:R-:W-:-:S03]  /*54d0*/  FFMA.FTZ R4, R66, UR6, -R5 ;  /* 0x0000000642047c23 */ /* 0x000fc60008010805 */
[----:B------:R-:W-:Y:S02]  /*54e0*/  FMNMX.FTZ R3, R91, R3, !PT ;  /* 0x000000035b037209 */ /* 0x000fe40007810000 */
[----:B------:R2:W-:Y:S01]  /*54f0*/  MUFU.EX2 R194, R4 ;  /* 0x0000000400c27308 */ /* 0x0005e20000000800 */
[----:B-1----:R-:W-:Y:S02]  /*5500*/  FMNMX.FTZ R37, R2, R37, !PT ;  /* 0x0000002502257209 */ /* 0x002fe40007810000 */
[----:B------:R-:W-:-:S04]  /*5510*/  FMNMX.FTZ R3, R98, R3, !PT ;  /* 0x0000000362037209 */ /* 0x000fc80007810000 */
[----:B------:R-:W-:-:S04]  /*5520*/  FMNMX.FTZ R3, R100, R3, !PT ;  /* 0x0000000364037209 */ /* 0x000fc80007810000 */
[----:B------:R-:W-:-:S04]  /*5530*/  FMNMX.FTZ R3, R101, R3, !PT ;  /* 0x0000000365037209 */ /* 0x000fc80007810000 */
[----:B------:R-:W-:Y:S01]  /*5540*/  FMNMX.FTZ R3, R102, R3, !PT ;  /* 0x0000000366037209 */ /* 0x000fe20007810000 */
[----:B--2---:R-:W-:-:S04]  /*5550*/  FFMA.FTZ R4, R71, UR6, -R5 ;  /* 0x0000000647047c23 */ /* 0x004fc80008010805 */
[----:B------:R1:W-:Y:S02]  /*5560*/  MUFU.EX2 R193, R4 ;  /* 0x0000000400c17308 */ /* 0x0003e40000000800 */
[----:B-1----:R-:W-:Y:S01]  /*5570*/  FFMA.FTZ R4, R80, UR6, -R5 ;  /* 0x0000000650047c23 */ /* 0x002fe20008010805 */
[----:B------:R-:W-:Y:S01]  /*5580*/  FSEL R80, R219, -INF , !P3 ;  /* 0xff800000db507808 */ /* 0x000fe20005800000 */
[----:B------:R-:W-:Y:S01]  /*5590*/  IMAD.MOV.U32 R219, RZ, RZ, R113 ;  /* 0x000000ffffdb7224 */ /* 0x000fe200078e0071 */
[----:B------:R-:W-:-:S03]  /*55a0*/  FSEL R113, R218, -INF , !P2 ;  /* 0xff800000da717808 */ /* 0x000fc60005000000 */
[----:B------:R1:W-:Y:S01]  /*55b0*/  MUFU.EX2 R192, R4 ;  /* 0x0000000400c07308 */ /* 0x0003e20000000800 */
[----:B------:R-:W-:Y:S01]  /*55c0*/  FMNMX.FTZ R2, R80, R3, !PT ;  /* 0x0000000350027209 */ /* 0x000fe20007810000 */
[----:B------:R-:W-:Y:S01]  /*55d0*/  FFMA.FTZ R3, R84, UR6, -R5 ;  /* 0x0000000654037c23 */ /* 0x000fe20008010805 */
[----:B------:R-:W-:Y:S02]  /*55e0*/  FSEL R84, R153, -INF , !P0 ;  /* 0xff80000099547808 */ /* 0x000fe40004000000 */
[----:B------:R-:W-:Y:S02]  /*55f0*/  FMNMX.FTZ R2, R107, R2, !PT ;  /* 0x000000026b027209 */ /* 0x000fe40007810000 */
[-C--:B------:R-:W-:Y:S01]  /*5600*/  ISETP.GE.AND P0, PT, R83, R9.reuse, PT ;  /* 0x000000095300720c */ /* 0x080fe20003f06270 */
[----:B------:R2:W-:Y:S01]  /*5610*/  MUFU.EX2 R191, R3 ;  /* 0x0000000300bf7308 */ /* 0x0005e20000000800 */
[----:B------:R-:W-:Y:S02]  /*5620*/  FMNMX.FTZ R2, R82, R2, !PT ;  /* 0x0000000252027209 */ /* 0x000fe40007810000 */
[----:B------:R-:W-:-:S02]  /*5630*/  ISETP.GE.AND P3, PT, R86, R9, PT ;  /* 0x000000095600720c */ /* 0x000fc40003f66270 */
[----:B------:R-:W-:Y:S02]  /*5640*/  FMNMX.FTZ R2, R84, R2, !PT ;  /* 0x0000000254027209 */ /* 0x000fe40007810000 */
[----:B------:R-:W-:Y:S01]  /*5650*/  FSEL R86, R149, -INF , !P0 ;  /* 0xff80000095567808 */ /* 0x000fe20004000000 */
[----:B-1----:R-:W1:Y:S01]  /*5660*/  SHFL.BFLY PT, R4, R37, 0x1, 0x1f ;  /* 0x0c201f0025047f89 */ /* 0x002e6200000e0000 */
[----:B------:R-:W-:Y:S02]  /*5670*/  FMNMX.FTZ R2, R111, R2, !PT ;  /* 0x000000026f027209 */ /* 0x000fe40007810000 */
[----:B------:R-:W-:Y:S02]  /*5680*/  ISETP.GE.AND P0, PT, R87, R9, PT ;  /* 0x000000095700720c */ /* 0x000fe40003f06270 */
[----:B------:R-:W-:Y:S02]  /*5690*/  FMNMX.FTZ R2, R113, R2, !PT ;  /* 0x0000000271027209 */ /* 0x000fe40007810000 */
[----:B------:R-:W-:Y:S01]  /*56a0*/  FSEL R117, R215, -INF , !P3 ;  /* 0xff800000d7757808 */ /* 0x000fe20005800000 */
[----:B--2---:R-:W-:Y:S01]  /*56b0*/  FFMA.FTZ R3, R55, UR6, -R5 ;  /* 0x0000000637037c23 */ /* 0x004fe20008010805 */
[----:B------:R-:W-:-:S02]  /*56c0*/  FMNMX.FTZ R2, R86, R2, !PT ;  /* 0x0000000256027209 */ /* 0x000fc40007810000 */
[----:B------:R-:W-:Y:S01]  /*56d0*/  ISETP.GE.AND P2, PT, R49, R9, PT ;  /* 0x000000093100720c */ /* 0x000fe20003f46270 */
[----:B------:R2:W-:Y:S01]  /*56e0*/  MUFU.EX2 R190, R3 ;  /* 0x0000000300be7308 */ /* 0x0005e20000000800 */
[----:B------:R-:W-:Y:S02]  /*56f0*/  FSEL R118, R216, -INF , !P0 ;  /* 0xff800000d8767808 */ /* 0x000fe40004000000 */
[----:B------:R-:W-:Y:S02]  /*5700*/  FSEL R119, R143, -INF , !P2 ;  /* 0xff8000008f777808 */ /* 0x000fe40005000000 */
[----:B-1----:R-:W-:-:S04]  /*5710*/  FMNMX.FTZ R37, R37, R4, !PT ;  /* 0x0000000425257209 */ /* 0x002fc80007810000 */
[C---:B------:R-:W-:Y:S01]  /*5720*/  FSETP.NEU.FTZ.AND P0, PT, R37.reuse, -INF , PT ;  /* 0xff8000002500780b */ /* 0x040fe20003f1d000 */
[----:B--2---:R-:W-:Y:S01]  /*5730*/  FFMA.FTZ R3, R88, UR6, -R5 ;  /* 0x0000000658037c23 */ /* 0x004fe20008010805 */
[----:B------:R-:W-:Y:S01]  /*5740*/  FSEL R88, R146, -INF , !P1 ;  /* 0xff80000092587808 */ /* 0x000fe20004800000 */
[----:B------:R-:W-:Y:S01]  /*5750*/  FMUL.FTZ R4, R37, UR6 ;  /* 0x0000000625047c20 */ /* 0x000fe20008410000 */
[----:B------:R-:W-:Y:S01]  /*5760*/  ISETP.GE.AND P1, PT, R50, R9, PT ;  /* 0x000000093200720c */ /* 0x000fe20003f26270 */
[----:B------:R1:W-:Y:S01]  /*5770*/  MUFU.EX2 R189, R3 ;  /* 0x0000000300bd7308 */ /* 0x0003e20000000800 */
[----:B------:R-:W-:Y:S02]  /*5780*/  FMNMX.FTZ R2, R88, R2, !PT ;  /* 0x0000000258027209 */ /* 0x000fe40007810000 */
[----:B------:R-:W-:Y:S02]  /*5790*/  FSEL R121, R140, -INF , !P1 ;  /* 0xff8000008c797808 */ /* 0x000fe40004800000 */
[----:B------:R-:W-:-:S02]  /*57a0*/  FMNMX.FTZ R2, R117, R2, !PT ;  /* 0x0000000275027209 */ /* 0x000fc40007810000 */
[----:B------:R-:W-:Y:S02]  /*57b0*/  FSEL R4, R4, RZ, P0 ;  /* 0x000000ff04047208 */ /* 0x000fe40000000000 */
[----:B------:R-:W-:-:S03]  /*57c0*/  FMNMX.FTZ R2, R118, R2, !PT ;  /* 0x0000000276027209 */ /* 0x000fc60007810000 */
[----:B------:R-:W-:-:S04]  /*57d0*/  FFMA.FTZ R10, R48, UR6, -R4 ;  /* 0x00000006300a7c23 */ /* 0x000fc80008010804 */
[----:B------:R-:W-:Y:S01]  /*57e0*/  MUFU.EX2 R155, R10 ;  /* 0x0000000a009b7308 */ /* 0x000fe20000000800 */
[----:B-1----:R-:W-:-:S07]  /*57f0*/  FFMA.FTZ R3, R58, UR6, -R5 ;  /* 0x000000063a037c23 */ /* 0x002fce0008010805 */
[----:B------:R1:W-:Y:S02]  /*5800*/  MUFU.EX2 R183, R3 ;  /* 0x0000000300b77308 */ /* 0x0003e40000000800 */
[----:B-1----:R-:W-:-:S06]  /*5810*/  FFMA.FTZ R3, R89, UR6, -R5 ;  /* 0x0000000659037c23 */ /* 0x002fcc0008010805 */
[----:B------:R1:W-:Y:S02]  /*5820*/  MUFU.EX2 R182, R3 ;  /* 0x0000000300b67308 */ /* 0x0003e40000000800 */
[----:B-1----:R-:W-:Y:S01]  /*5830*/  FMNMX.FTZ R3, R119, R2, !PT ;  /* 0x0000000277037209 */ /* 0x002fe20007810000 */
[----:B------:R-:W-:-:S05]  /*5840*/  FFMA.FTZ R2, R90, UR6, -R5 ;  /* 0x000000065a027c23 */ /* 0x000fca0008010805 */
[----:B------:R1:W-:Y:S02]  /*5850*/  MUFU.EX2 R181, R2 ;  /* 0x0000000200b57308 */ /* 0x0003e40000000800 */
[----:B-1----:R-:W-:Y:S01]  /*5860*/  FMNMX.FTZ R2, R121, R3, !PT ;  /* 0x0000000379027209 */ /* 0x002fe20007810000 */
[----:B------:R-:W-:-:S04]  /*5870*/  FFMA.FTZ R3, R11, UR6, -R4 ;  /* 0x000000060b037c23 */ /* 0x000fc80008010804 */
[----:B------:R-:W1:Y:S01]  /*5880*/  SHFL.BFLY PT, R11, R2, 0x2, 0x1f ;  /* 0x0c401f00020b7f89 */ /* 0x000e6200000e0000 */
[----:B------:R2:W-:Y:S02]  /*5890*/  MUFU.EX2 R126, R3 ;  /* 0x00000003007e7308 */ /* 0x0005e40000000800 */
[----:B--2---:R-:W-:-:S06]  /*58a0*/  FFMA.FTZ R3, R54, UR6, -R4 ;  /* 0x0000000636037c23 */ /* 0x004fcc0008010804 */
[----:B------:R2:W3:Y:S01]  /*58b0*/  MUFU.EX2 R124, R3 ;  /* 0x00000003007c7308 */ /* 0x0004e20000000800 */
        /* <DEDUP_REMOVED lines=20> */
[----:B------:R-:W1:Y:S01]  /*5a00*/  LDSM.16.MT88.4 R20, [R184+0x4000] ;  /* 0x00400000b814783b */ /* 0x000e620000004200 */
[----:B------:R2:W-:Y:S03]  /*5a10*/  MUFU.EX2 R174, R3 ;  /* 0x0000000300ae7308 */ /* 0x0005e60000000800 */
[----:B------:R-:W-:Y:S04]  /*5a20*/  LDSM.16.MT88.4 R32, [R185+0x4400] ;  /* 0x00440000b920783b */ /* 0x000fe80000004200 */
[----:B------:R-:W-:Y:S01]  /*5a30*/  LDSM.16.MT88.4 R144, [R184+0x5c00] ;  /* 0x005c0000b890783b */ /* 0x000fe20000004200 */
[----:B--2---:R-:W-:-:S04]  /*5a40*/  FFMA.FTZ R3, R28, UR6, -R4 ;  /* 0x000000061c037c23 */ /* 0x004fc80008010804 */
[----:B------:R2:W-:Y:S02]  /*5a50*/  MUFU.EX2 R175, R3 ;  /* 0x0000000300af7308 */ /* 0x0005e40000000800 */
[--C-:B--2---:R-:W-:Y:S01]  /*5a60*/  FFMA.FTZ R3, R27, UR6, -R4.reuse ;  /* 0x000000061b037c23 */ /* 0x104fe20008010804 */
[C---:B-1----:R-:W-:Y:S05]  /*5a70*/  HMMA.16816.F32.BF16 R72, R16.reuse, R20, RZ ;  /* 0x000000141048723c */ /* 0x042fea00000418ff */
[----:B------:R1:W-:Y:S01]  /*5a80*/  MUFU.EX2 R177, R3 ;  /* 0x0000000300b17308 */ /* 0x0003e20000000800 */
[----:B------:R-:W-:Y:S01]  /*5a90*/  HMMA.16816.F32.BF16 R68, R16, R22, RZ ;  /* 0x000000161044723c */ /* 0x000fe200000418ff */
[----:B-1----:R-:W-:-:S06]  /*5aa0*/  FFMA.FTZ R3, R26, UR6, -R4 ;  /* 0x000000061a037c23 */ /* 0x002fcc0008010804 */
[----:B------:R1:W-:Y:S02]  /*5ab0*/  MUFU.EX2 R178, R3 ;  /* 0x0000000300b27308 */ /* 0x0003e40000000800 */
[----:B-1----:R-:W-:Y:S02]  /*5ac0*/  FFMA.FTZ R3, R25, UR6, -R4 ;  /* 0x0000000619037c23 */ /* 0x002fe40008010804 */
[----:B------:R-:W1:Y:S04]  /*5ad0*/  LDSM.16.MT88.4 R24, [R185+0x4000] ;  /* 0x00400000b918783b */ /* 0x000e680000004200 */
[----:B------:R2:W-:Y:S02]  /*5ae0*/  MUFU.EX2 R215, R3 ;  /* 0x0000000300d77308 */ /* 0x0005e40000000800 */
[----:B--2---:R-:W-:-:S05]  /*5af0*/  FMUL.FTZ R3, R36, UR6 ;  /* 0x0000000624037c20 */ /* 0x004fca0008410000 */
[----:B------:R-:W-:-:S05]  /*5b00*/  FSEL R3, R3, RZ, P0 ;  /* 0x000000ff03037208 */ /* 0x000fca0000000000 */
[--C-:B------:R-:W-:Y:S01]  /*5b10*/  FFMA.FTZ R10, R12, UR6, -R3.reuse ;  /* 0x000000060c0a7c23 */ /* 0x100fe20008010803 */
[--C-:B------:R-:W-:Y:S01]  /*5b20*/  FFMA.FTZ R0, R57, UR6, -R3.reuse ;  /* 0x0000000639007c23 */ /* 0x100fe20008010803 */
[----:B---3--:R-:W-:Y:S02]  /*5b30*/  F2FP.BF16.F32.PACK_AB R12, R124, R126 ;  /* 0x0000007e7c0c723e */ /* 0x008fe400000010ff */
        /* <DEDUP_REMOVED lines=8> */
[----:B------:R-:W-:Y:S02]  /*5bc0*/  F2FP.BF16.F32.PACK_AB R14, R153, R152 ;  /* 0x00000098990e723e */ /* 0x000fe400000010ff */
[----:B---3--:R-:W-:-:S03]  /*5bd0*/  F2FP.BF16.F32.PACK_AB R15, R122, R120 ;  /* 0x000000787a0f723e */ /* 0x008fc600000010ff */
[----:B------:R2:W-:Y:S04]  /*5be0*/  MUFU.EX2 R176, R0 ;  /* 0x0000000000b07308 */ /* 0x0005e80000000800 */
[C---:B-1----:R-:W-:Y:S06]  /*5bf0*/  HMMA.16816.F32.BF16 R44, R12.reuse, R24, RZ ;  /* 0x000000180c2c723c */ /* 0x042fec00000418ff */
[----:B------:R-:W-:Y:S01]  /*5c00*/  HMMA.16816.F32.BF16 R52, R12, R26, RZ ;  /* 0x0000001a0c34723c */ /* 0x000fe200000418ff */
[----:B--2---:R-:W-:-:S05]  /*5c10*/  FFMA.FTZ R0, R56, UR6, -R3 ;  /* 0x0000000638007c23 */ /* 0x004fca0008010803 */
[C---:B------:R-:W-:Y:S01]  /*5c20*/  HMMA.16816.F32.BF16 R40, R12.reuse, R20, RZ ;  /* 0x000000140c28723c */ /* 0x040fe200000418ff */
[----:B------:R1:W-:Y:S05]  /*5c30*/  MUFU.EX2 R127, R0 ;  /* 0x00000000007f7308 */ /* 0x0003ea0000000800 */
[----:B------:R-:W-:Y:S01]  /*5c40*/  HMMA.16816.F32.BF16 R48, R12, R22, RZ ;  /* 0x000000160c30723c */ /* 0x000fe200000418ff */
[----:B------:R-:W-:Y:S06]  /*5c50*/  LDSM.16.MT88.4 R20, [R185+0x4800] ;  /* 0x00480000b914783b */ /* 0x000fec0000004200 */
[----:B------:R-:W-:-:S02]  /*5c60*/  F2FP.BF16.F32.PACK_AB R12, R155, R154 ;  /* 0x0000009a9b0c723e */ /* 0x000fc400000010ff */
[----:B------:R-:W-:Y:S01]  /*5c70*/  F2FP.BF16.F32.PACK_AB R14, R175, R174 ;  /* 0x000000aeaf0e723e */ /* 0x000fe200000010ff */
[--C-:B-1----:R-:W-:Y:S02]  /*5c80*/  FFMA.FTZ R0, R30, UR6, -R3.reuse ;  /* 0x000000061e007c23 */ /* 0x102fe40008010803 */
[----:B------:R-:W1:Y:S02]  /*5c90*/  LDSM.16.MT88.4 R28, [R184+0x4400] ;  /* 0x00440000b81c783b */ /* 0x000e640000004200 */
[----:B------:R2:W3:Y:S02]  /*5ca0*/  MUFU.EX2 R131, R0 ;  /* 0x0000000000837308 */ /* 0x0004e40000000800 */
[----:B--2---:R-:W-:Y:S01]  /*5cb0*/  FFMA.FTZ R0, R63, UR6, -R3 ;  /* 0x000000063f007c23 */ /* 0x004fe20008010803 */
[----:B---3--:R-:W-:-:S05]  /*5cc0*/  F2FP.BF16.F32.PACK_AB R13, R131, R127 ;  /* 0x0000007f830d723e */ /* 0x008fca00000010ff */
[----:B------:R2:W-:Y:S02]  /*5cd0*/  MUFU.EX2 R133, R0 ;  /* 0x0000000000857308 */ /* 0x0005e40000000800 */
[----:B--2---:R-:W-:-:S06]  /*5ce0*/  FFMA.FTZ R0, R65, UR6, -R3 ;  /* 0x0000000641007c23 */ /* 0x004fcc0008010803 */
[----:B------:R2:W3:Y:S02]  /*5cf0*/  MUFU.EX2 R134, R0 ;  /* 0x0000000000867308 */ /* 0x0004e40000000800 */
[--C-:B--2---:R-:W-:Y:S01]  /*5d00*/  FFMA.FTZ R0, R61, UR6, -R4.reuse ;  /* 0x000000063d007c23 */ /* 0x104fe20008010804 */
[----:B---3--:R-:W-:Y:S01]  /*5d10*/  F2FP.BF16.F32.PACK_AB R15, R134, R133 ;  /* 0x00000085860f723e */ /* 0x008fe200000010ff */
[----:B------:R-:W-:Y:S04]  /*5d20*/  HMMA.16816.F32.BF16 R60, R16, R24, RZ ;  /* 0x00000018103c723c */ /* 0x000fe800000418ff */
[----:B------:R2:W-:Y:S02]  /*5d30*/  MUFU.EX2 R173, R0 ;  /* 0x0000000000ad7308 */ /* 0x0005e40000000800 */
[C---:B------:R-:W-:Y:S06]  /*5d40*/  HMMA.16816.F32.BF16 R56, R12.reuse, R32, R44 ;  /* 0x000000200c38723c */ /* 0x040fec000004182c */
[C---:B------:R-:W-:Y:S06]  /*5d50*/  HMMA.16816.F32.BF16 R44, R12.reuse, R34, R52 ;  /* 0x000000220c2c723c */ /* 0x040fec0000041834 */
[----:B-1----:R-:W-:Y:S01]  /*5d60*/  HMMA.16816.F32.BF16 R136, R12, R28, R40 ;  /* 0x0000001c0c88723c */ /* 0x002fe20000041828 */
[----:B--2---:R-:W-:-:S04]  /*5d70*/  FFMA.FTZ R0, R64, UR6, -R4 ;  /* 0x0000000640007c23 */ /* 0x004fc80008010804 */
[----:B------:R1:W-:Y:S01]  /*5d80*/  MUFU.EX2 R172, R0 ;  /* 0x0000000000ac7308 */ /* 0x0003e20000000800 */
[----:B------:R-:W-:Y:S01]  /*5d90*/  HMMA.16816.F32.BF16 R64, R16, R26, RZ ;  /* 0x0000001a1040723c */ /* 0x000fe200000418ff */
[----:B------:R-:W2:Y:S05]  /*5da0*/  LDSM.16.MT88.4 R24, [R184+0x4800] ;  /* 0x00480000b818783b */ /* 0x000eaa0000004200 */
[----:B------:R-:W-:Y:S01]  /*5db0*/  HMMA.16816.F32.BF16 R40, R12, R30, R48 ;  /* 0x0000001e0c28723c */ /* 0x000fe20000041830 */
[----:B------:R-:W-:Y:S02]  /*5dc0*/  F2FP.BF16.F32.PACK_AB R16, R246, R248 ;  /* 0x000000f8f610723e */ /* 0x000fe400000010ff */
[----:B------:R-:W-:-:S02]  /*5dd0*/  F2FP.BF16.F32.PACK_AB R17, R203, R198 ;  /* 0x000000c6cb11723e */ /* 0x000fc400000010ff */
[----:B------:R-:W-:Y:S02]  /*5de0*/  F2FP.BF16.F32.PACK_AB R18, R252, R250 ;  /* 0x000000fafc12723e */ /* 0x000fe400000010ff */
[----:B------:R-:W-:Y:S02]  /*5df0*/  F2FP.BF16.F32.PACK_AB R19, R205, R199 ;  /* 0x000000c7cd13723e */ /* 0x000fe400000010ff */
[----:B------:R-:W-:Y:S01]  /*5e00*/  F2FP.BF16.F32.PACK_AB R12, R178, R177 ;  /* 0x000000b1b20c723e */ /* 0x000fe200000010ff */
[----:B-1----:R-:W-:Y:S01]  /*5e10*/  FFMA.FTZ R0, R76, UR6, -R4 ;  /* 0x000000064c007c23 */ /* 0x002fe20008010804 */
[----:B------:R-:W-:-:S03]  /*5e20*/  F2FP.BF16.F32.PACK_AB R14, R179, R215 ;  /* 0x000000d7b30e723e */ /* 0x000fc600000010ff */
[----:B------:R1:W-:Y:S01]  /*5e30*/  MUFU.EX2 R171, R0 ;  /* 0x0000000000ab7308 */ /* 0x0003e20000000800 */
[C---:B------:R-:W-:Y:S06]  /*5e40*/  HMMA.16816.F32.BF16 R72, R16.reuse, R28, R72 ;  /* 0x0000001c1048723c */ /* 0x040fec0000041848 */
[C---:B------:R-:W-:Y:S06]  /*5e50*/  HMMA.16816.F32.BF16 R76, R16.reuse, R32, R60 ;  /* 0x00000020104c723c */ /* 0x040fec000004183c */
[----:B------:R-:W-:Y:S01]  /*5e60*/  HMMA.16816.F32.BF16 R48, R16, R30, R68 ;  /* 0x0000001e1030723c */ /* 0x000fe20000041844 */
[----:B------:R-:W-:Y:S01]  /*5e70*/  LDSM.16.MT88.4 R28, [R185+0x4c00] ;  /* 0x004c0000b91c783b */ /* 0x000fe20000004200 */
[----:B-1----:R-:W-:-:S04]  /*5e80*/  FFMA.FTZ R0, R92, UR6, -R3 ;  /* 0x000000065c007c23 */ /* 0x002fc80008010803 */
[----:B------:R-:W-:Y:S01]  /*5e90*/  HMMA.16816.F32.BF16 R52, R16, R34, R64 ;  /* 0x000000221034723c */ /* 0x000fe20000041840 */
[----:B------:R-:W1:Y:S01]  /*5ea0*/  LDSM.16.MT88.4 R32, [R184+0x4c00] ;  /* 0x004c0000b820783b */ /* 0x000e620000004200 */
[----:B------:R3:W-:Y:S05]  /*5eb0*/  MUFU.EX2 R123, R0 ;  /* 0x00000000007b7308 */ /* 0x0007ea0000000800 */
[----:B------:R-:W-:Y:S02]  /*5ec0*/  F2FP.BF16.F32.PACK_AB R16, R222, R219 ;  /* 0x000000dbde10723e */ /* 0x000fe400000010ff */
[----:B------:R-:W-:Y:S02]  /*5ed0*/  F2FP.BF16.F32.PACK_AB R17, R213, R207 ;  /* 0x000000cfd511723e */ /* 0x000fe400000010ff */
[----:B------:R-:W-:-:S02]  /*5ee0*/  F2FP.BF16.F32.PACK_AB R18, R251, R221 ;  /* 0x000000ddfb12723e */ /* 0x000fc400000010ff */
[----:B------:R-:W-:Y:S01]  /*5ef0*/  F2FP.BF16.F32.PACK_AB R19, R211, R212 ;  /* 0x000000d4d313723e */ /* 0x000fe200000010ff */
[----:B---3--:R-:W-:-:S06]  /*5f00*/  FFMA.FTZ R0, R94, UR6, -R3 ;  /* 0x000000065e007c23 */ /* 0x008fcc0008010803 */
[----:B--2---:R-:W-:Y:S01]  /*5f10*/  HMMA.16816.F32.BF16 R68, R16, R24, R72 ;  /* 0x000000181044723c */ /* 0x004fe20000041848 */
[----:B------:R2:W3:Y:S02]  /*5f20*/  MUFU.EX2 R125, R0 ;  /* 0x00000000007d7308 */ /* 0x0004e40000000800 */
[----:B--2---:R-:W-:Y:S01]  /*5f30*/  FFMA.FTZ R0, R96, UR6, -R3 ;  /* 0x0000000660007c23 */ /* 0x004fe20008010803 */
[----:B---3--:R-:W-:-:S05]  /*5f40*/  F2FP.BF16.F32.PACK_AB R13, R125, R123 ;  /* 0x0000007b7d0d723e */ /* 0x008fca00000010ff */
[----:B------:R2:W-:Y:S02]  /*5f50*/  MUFU.EX2 R96, R0 ;  /* 0x0000000000607308 */ /* 0x0005e40000000800 */
[----:B--2---:R-:W-:-:S06]  /*5f60*/  FFMA.FTZ R0, R99, UR6, -R3 ;  /* 0x0000000663007c23 */ /* 0x004fcc0008010803 */
[----:B------:R2:W3:Y:S02]  /*5f70*/  MUFU.EX2 R214, R0 ;  /* 0x0000000000d67308 */ /* 0x0004e40000000800 */
[----:B--2---:R-:W-:Y:S01]  /*5f80*/  FFMA.FTZ R0, R93, UR6, -R4 ;  /* 0x000000065d007c23 */ /* 0x004fe20008010804 */
[----:B---3--:R-:W-:-:S05]  /*5f90*/  F2FP.BF16.F32.PACK_AB R15, R214, R96 ;  /* 0x00000060d60f723e */ /* 0x008fca00000010ff */
[----:B------:R2:W-:Y:S02]  /*5fa0*/  MUFU.EX2 R130, R0 ;  /* 0x0000000000827308 */ /* 0x0005e40000000800 */
[C---:B------:R-:W-:Y:S06]  /*5fb0*/  HMMA.16816.F32.BF16 R64, R12.reuse, R20, R56 ;  /* 0x000000140c40723c */ /* 0x040fec0000041838 */
[----:B------:R-:W-:Y:S06]  /*5fc0*/  HMMA.16816.F32.BF16 R60, R12, R22, R44 ;  /* 0x000000160c3c723c */ /* 0x000fec000004182c */
[----:B------:R-:W-:Y:S01]  /*5fd0*/  HMMA.16816.F32.BF16 R44, R16, R20, R76 ;  /* 0x00000014102c723c */ /* 0x000fe2000004184c */
[----:B--2---:R-:W-:-:S04]  /*5fe0*/  FFMA.FTZ R0, R95, UR6, -R4 ;  /* 0x000000065f007c23 */ /* 0x004fc80008010804 */
[----:B------:R2:W-:Y:S01]  /*5ff0*/  MUFU.EX2 R99, R0 ;  /* 0x0000000000637308 */ /* 0x0005e20000000800 */
[C---:B------:R-:W-:Y:S06]  /*6000*/  HMMA.16816.F32.BF16 R148, R12.reuse, R26, R40 ;  /* 0x0000001a0c94723c */ /* 0x040fec0000041828 */
[----:B------:R-:W-:Y:S06]  /*6010*/  HMMA.16816.F32.BF16 R136, R12, R24, R136 ;  /* 0x000000180c88723c */ /* 0x000fec0000041888 */
        /* <DEDUP_REMOVED lines=26> */
[----:B----4-:R-:W-:-:S03]  /*61c0*/  F2FP.BF16.F32.PACK_AB R13, R92, R93 ;  /* 0x0000005d5c0d723e */ /* 0x010fc600000010ff */
[----:B------:R1:W-:Y:S02]  /*61d0*/  MUFU.EX2 R89, R0 ;  /* 0x0000000000597308 */ /* 0x0003e40000000800 */
[----:B-1----:R-:W-:-:S06]  /*61e0*/  FFMA.FTZ R0, R91, UR6, -R3 ;  /* 0x000000065b007c23 */ /* 0x002fcc0008010803 */
[----:B------:R1:W3:Y:S02]  /*61f0*/  MUFU.EX2 R90, R0 ;  /* 0x00000000005a7308 */ /* 0x0002e40000000800 */
[----:B-1----:R-:W-:Y:S01]  /*6200*/  FFMA.FTZ R0, R105, UR6, -R4 ;  /* 0x0000000669007c23 */ /* 0x002fe20008010804 */
[----:B---3--:R-:W-:-:S05]  /*6210*/  F2FP.BF16.F32.PACK_AB R15, R90, R89 ;  /* 0x000000595a0f723e */ /* 0x008fca00000010ff */
[----:B------:R1:W-:Y:S02]  /*6220*/  MUFU.EX2 R94, R0 ;  /* 0x00000000005e7308 */ /* 0x0003e40000000800 */
[C---:B------:R-:W-:Y:S06]  /*6230*/  HMMA.16816.F32.BF16 R48, R12.reuse, R28, R64 ;  /* 0x0000001c0c30723c */ /* 0x040fec0000041840 */
[C---:B------:R-:W-:Y:S01]  /*6240*/  HMMA.16816.F32.BF16 R52, R12.reuse, R30, R60 ;  /* 0x0000001e0c34723c */ /* 0x040fe2000004183c */
[----:B------:R-:W3:Y:S05]  /*6250*/  LDSM.16.MT88.4 R28, [R185+0x5400] ;  /* 0x00540000b91c783b */ /* 0x000eea0000004200 */
[----:B------:R-:W-:Y:S01]  /*6260*/  HMMA.16816.F32.BF16 R136, R12, R32, R136 ;  /* 0x000000200c88723c */ /* 0x000fe20000041888 */
[----:B-1----:R-:W-:-:S04]  /*6270*/  FFMA.FTZ R0, R106, UR6, -R4 ;  /* 0x000000066a007c23 */ /* 0x002fc80008010804 */
[----:B------:R1:W-:Y:S01]  /*6280*/  MUFU.EX2 R91, R0 ;  /* 0x00000000005b7308 */ /* 0x0003e20000000800 */
[----:B------:R-:W-:Y:S01]  /*6290*/  HMMA.16816.F32.BF16 R148, R12, R34, R148 ;  /* 0x000000220c94723c */ /* 0x000fe20000041894 */
[----:B------:R-:W4:Y:S05]  /*62a0*/  LDSM.16.MT88.4 R32, [R184+0x5400] ;  /* 0x00540000b820783b */ /* 0x000f2a0000004200 */
[----:B------:R-:W-:Y:S01]  /*62b0*/  HMMA.16816.F32.BF16 R60, R16, R26, R56 ;  /* 0x0000001a103c723c */ /* 0x000fe20000041838 */
[----:B------:R-:W-:Y:S02]  /*62c0*/  F2FP.BF16.F32.PACK_AB R12, R130, R171 ;  /* 0x000000ab820c723e */ /* 0x000fe400000010ff */
[----:B------:R-:W-:-:S03]  /*62d0*/  F2FP.BF16.F32.PACK_AB R14, R95, R99 ;  /* 0x000000635f0e723e */ /* 0x000fc600000010ff */
[----:B--2---:R-:W-:Y:S01]  /*62e0*/  HMMA.16816.F32.BF16 R56, R16, R20, R44 ;  /* 0x000000141038723c */ /* 0x004fe2000004182c */
[----:B-1----:R-:W-:-:S05]  /*62f0*/  FFMA.FTZ R0, R108, UR6, -R4 ;  /* 0x000000066c007c23 */ /* 0x002fca0008010804 */
[----:B------:R-:W-:Y:S01]  /*6300*/  HMMA.16816.F32.BF16 R44, R16, R22, R40 ;  /* 0x00000016102c723c */ /* 0x000fe20000041828 */
[----:B------:R1:W-:Y:S06]  /*6310*/  MUFU.EX2 R87, R0 ;  /* 0x0000000000577308 */ /* 0x0003ec0000000800 */
[----:B------:R-:W-:Y:S02]  /*6320*/  F2FP.BF16.F32.PACK_AB R16, R230, R229 ;  /* 0x000000e5e610723e */ /* 0x000fe400000010ff */
[----:B------:R-:W-:Y:S02]  /*6330*/  F2FP.BF16.F32.PACK_AB R17, R193, R194 ;  /* 0x000000c2c111723e */ /* 0x000fe400000010ff */
[----:B------:R-:W-:-:S02]  /*6340*/  F2FP.BF16.F32.PACK_AB R18, R237, R234 ;  /* 0x000000eaed12723e */ /* 0x000fc400000010ff */
[----:B------:R-:W-:Y:S01]  /*6350*/  F2FP.BF16.F32.PACK_AB R19, R191, R192 ;  /* 0x000000c0bf13723e */ /* 0x000fe200000010ff */
[----:B-1----:R-:W-:-:S06]  /*6360*/  FFMA.FTZ R0, R98, UR6, -R3 ;  /* 0x0000000662007c23 */ /* 0x002fcc0008010803 */
[C---:B---3--:R-:W-:Y:S01]  /*6370*/  HMMA.16816.F32.BF16 R56, R16.reuse, R28, R56 ;  /* 0x0000001c1038723c */ /* 0x048fe20000041838 */
[----:B------:R1:W-:Y:S05]  /*6380*/  MUFU.EX2 R85, R0 ;  /* 0x0000000000557308 */ /* 0x0003ea0000000800 */
[C---:B----4-:R-:W-:Y:S06]  /*6390*/  HMMA.16816.F32.BF16 R140, R16.reuse, R32, R140 ;  /* 0x00000020108c723c */ /* 0x050fec000004188c */
[C---:B------:R-:W-:Y:S06]  /*63a0*/  HMMA.16816.F32.BF16 R60, R16.reuse, R34, R60 ;  /* 0x00000022103c723c */ /* 0x040fec000004183c */
[----:B------:R-:W-:Y:S01]  /*63b0*/  HMMA.16816.F32.BF16 R44, R16, R30, R44 ;  /* 0x0000001e102c723c */ /* 0x000fe2000004182c */
[----:B------:R-:W-:Y:S01]  /*63c0*/  LDSM.16.MT88.4 R16, [R185+0x5c00] ;  /* 0x005c0000b910783b */ /* 0x000fe20000004200 */
[----:B-1----:R-:W-:-:S04]  /*63d0*/  FFMA.FTZ R0, R100, UR6, -R3 ;  /* 0x0000000664007c23 */ /* 0x002fc80008010803 */
        /* <DEDUP_REMOVED lines=10> */
[C---:B------:R-:W-:Y:S01]  /*6480*/  HMMA.16816.F32.BF16 R52, R12.reuse, R22, R52 ;  /* 0x000000160c34723c */ /* 0x040fe20000041834 */
[----:B------:R-:W3:Y:S05]  /*6490*/  LDSM.16.MT88.4 R20, [R184+0x5800] ;  /* 0x00580000b814783b */ /* 0x000eea0000004200 */
[----:B------:R-:W-:Y:S01]  /*64a0*/  HMMA.16816.F32.BF16 R136, R12, R24, R136 ;  /* 0x000000180c88723c */ /* 0x000fe20000041888 */
[----:B-1----:R-:W-:-:S04]  /*64b0*/  FFMA.FTZ R0, R110, UR6, -R4 ;  /* 0x000000066e007c23 */ /* 0x002fc80008010804 */
[----:B------:R1:W-:Y:S01]  /*64c0*/  MUFU.EX2 R78, R0 ;  /* 0x00000000004e7308 */ /* 0x0003e20000000800 */
[----:B------:R-:W-:Y:S01]  /*64d0*/  HMMA.16816.F32.BF16 R148, R12, R26, R148 ;  /* 0x0000001a0c94723c */ /* 0x000fe20000041894 */
[----:B------:R-:W4:Y:S06]  /*64e0*/  LDSM.16.MT88.4 R24, [R185+0x5800] ;  /* 0x00580000b918783b */ /* 0x000f2c0000004200 */
[----:B------:R-:W-:Y:S02]  /*64f0*/  F2FP.BF16.F32.PACK_AB R12, R91, R94 ;  /* 0x0000005e5b0c723e */ /* 0x000fe400000010ff */
[----:B--2---:R-:W-:Y:S01]  /*6500*/  F2FP.BF16.F32.PACK_AB R14, R81, R87 ;  /* 0x00000057510e723e */ /* 0x004fe200000010ff */
[----:B-1----:R-:W-:-:S04]  /*6510*/  FFMA.FTZ R0, R112, UR6, -R4 ;  /* 0x0000000670007c23 */ /* 0x002fc80008010804 */
[----:B------:R1:W-:Y:S02]  /*6520*/  MUFU.EX2 R76, R0 ;  /* 0x00000000004c7308 */ /* 0x0003e40000000800 */
[----:B-1----:R-:W-:-:S06]  /*6530*/  FFMA.FTZ R0, R80, UR6, -R3 ;  /* 0x0000000650007c23 */ /* 0x002fcc0008010803 */
        /* <DEDUP_REMOVED lines=13> */
[----:B------:R-:W-:Y:S01]  /*6610*/  HMMA.16816.F32.BF16 R136, R12, R32, R136 ;  /* 0x000000200c88723c */ /* 0x000fe20000041888 */
[----:B-1----:R-:W-:-:S04]  /*6620*/  FFMA.FTZ R0, R114, UR6, -R4 ;  /* 0x0000000672007c23 */ /* 0x002fc80008010804 */
[----:B------:R1:W2:Y:S01]  /*6630*/  MUFU.EX2 R67, R0 ;  /* 0x0000000000437308 */ /* 0x0002a20000000800 */
[----:B------:R-:W-:Y:S07]  /*6640*/  HMMA.16816.F32.BF16 R148, R12, R34, R148 ;  /* 0x000000220c94723c */ /* 0x000fee0000041894 */
[----:B------:R-:W-:Y:S01]  /*6650*/  F2FP.BF16.F32.PACK_AB R12, R76, R78 ;  /* 0x0000004e4c0c723e */ /* 0x000fe200000010ff */
[----:B-1----:R-:W-:Y:S01]  /*6660*/  FFMA.FTZ R0, R116, UR6, -R4 ;  /* 0x0000000674007c23 */ /* 0x002fe20008010804 */
[----:B--2---:R-:W-:-:S03]  /*6670*/  F2FP.BF16.F32.PACK_AB R14, R67, R68 ;  /* 0x00000044430e723e */ /* 0x004fc600000010ff */
        /* <DEDUP_REMOVED lines=15> */
[----:B----4-:R-:W-:Y:S01]  /*6770*/  HMMA.16816.F32.BF16 R40, R12, R24, R40 ;  /* 0x000000180c28723c */ /* 0x010fe20000041828 */
[----:B-1----:R-:W-:Y:S01]  /*6780*/  FFMA.FTZ R0, R128, UR6, -R4 ;  /* 0x0000000680007c23 */ /* 0x002fe20008010804 */
[----:B--2---:R-:W-:-:S03]  /*6790*/  F2FP.BF16.F32.PACK_AB R164, R54, R66 ;  /* 0x0000004236a4723e */ /* 0x004fc600000010ff */
[----:B------:R1:W-:Y:S01]  /*67a0*/  MUFU.EX2 R33, R0 ;  /* 0x0000000000217308 */ /* 0x0003e20000000800 */
[----:B------:R-:W-:Y:S07]  /*67b0*/  HMMA.16816.F32.BF16 R48, R12, R26, R48 ;  /* 0x0000001a0c30723c */ /* 0x000fee0000041830 */
[----:B------:R-:W-:Y:S02]  /*67c0*/  F2FP.BF16.F32.PACK_AB R12, R243, R240 ;  /* 0x000000f0f30c723e */ /* 0x000fe400000010ff */
[----:B------:R-:W-:-:S02]  /*67d0*/  F2FP.BF16.F32.PACK_AB R13, R189, R190 ;  /* 0x000000bebd0d723e */ /* 0x000fc400000010ff */
[----:B------:R-:W-:Y:S02]  /*67e0*/  F2FP.BF16.F32.PACK_AB R14, R239, R242 ;  /* 0x000000f2ef0e723e */ /* 0x000fe400000010ff */
[----:B------:R-:W-:Y:S01]  /*67f0*/  F2FP.BF16.F32.PACK_AB R15, R182, R183 ;  /* 0x000000b7b60f723e */ /* 0x000fe200000010ff */
[----:B-1----:R-:W-:Y:S01]  /*6800*/  FFMA.FTZ R0, R132, UR6, -R4 ;  /* 0x0000000684007c23 */ /* 0x002fe20008010804 */
[----:B------:R-:W-:-:S03]  /*6810*/  FADD.FTZ R4, R126, R124 ;  /* 0x0000007c7e047221 */ /* 0x000fc60000010000 */
[----:B------:R1:W2:Y:S02]  /*6820*/  MUFU.EX2 R32, R0 ;  /* 0x0000000000207308 */ /* 0x0002a40000000800 */
[C---:B------:R-:W-:Y:S06]  /*6830*/  HMMA.16816.F32.BF16 R140, R12.reuse, R20, R140 ;  /* 0x000000140c8c723c */ /* 0x040fec000004188c */
[C---:B------:R-:W-:Y:S06]  /*6840*/  HMMA.16816.F32.BF16 R60, R12.reuse, R22, R60 ;  /* 0x000000160c3c723c */ /* 0x040fec000004183c */
[----:B------:R-:W-:Y:S01]  /*6850*/  HMMA.16816.F32.BF16 R56, R12, R24, R56 ;  /* 0x000000180c38723c */ /* 0x000fe20000041838 */
[----:B-1----:R-:W-:Y:S01]  /*6860*/  FFMA.FTZ R0, R117, UR6, -R3 ;  /* 0x0000000675007c23 */ /* 0x002fe20008010803 */
[----:B--2---:R-:W-:-:S04]  /*6870*/  F2FP.BF16.F32.PACK_AB R166, R32, R33 ;  /* 0x0000002120a6723e */ /* 0x004fc800000010ff */
[----:B------:R-:W-:Y:S01]  /*6880*/  HMMA.16816.F32.BF16 R44, R12, R26, R44 ;  /* 0x0000001a0c2c723c */ /* 0x000fe2000004182c */
[----:B------:R1:W-:Y:S08]  /*6890*/  MUFU.EX2 R12, R2 ;  /* 0x00000002000c7308 */ /* 0x0003f00000000800 */
[----:B------:R2:W-:Y:S01]  /*68a0*/  MUFU.EX2 R31, R0 ;  /* 0x00000000001f7308 */ /* 0x0005e20000000800 */
[----:B-1----:R-:W-:Y:S01]  /*68b0*/  FADD.FTZ R2, R152, R4 ;  /* 0x0000000498027221 */ /* 0x002fe20000010000 */
[----:B--2---:R-:W-:-:S06]  /*68c0*/  FFMA.FTZ R0, R118, UR6, -R3 ;  /* 0x0000000676007c23 */ /* 0x004fcc0008010803 */
[----:B------:R1:W2:Y:S02]  /*68d0*/  MUFU.EX2 R30, R0 ;  /* 0x00000000001e7308 */ /* 0x0002a40000000800 */
[--C-:B-1----:R-:W-:Y:S01]  /*68e0*/  FFMA.FTZ R0, R119, UR6, -R3.reuse ;  /* 0x0000000677007c23 */ /* 0x102fe20008010803 */
[----:B------:R-:W-:Y:S01]  /*68f0*/  FFMA.FTZ R3, R121, UR6, -R3 ;  /* 0x0000000679037c23 */ /* 0x000fe20008010803 */
[----:B--2---:R-:W-:-:S04]  /*6900*/  F2FP.BF16.F32.PACK_AB R165, R30, R31 ;  /* 0x0000001f1ea5723e */ /* 0x004fc800000010ff */
[----:B------:R1:W-:Y:S08]  /*6910*/  MUFU.EX2 R28, R0 ;  /* 0x00000000001c7308 */ /* 0x0003f00000000800 */
[----:B------:R2:W3:Y:S01]  /*6920*/  MUFU.EX2 R29, R3 ;  /* 0x00000003001d7308 */ /* 0x0004e20000000800 */
[----:B-1----:R-:W-:Y:S01]  /*6930*/  FFMA.FTZ R0, R160, UR6, -R5 ;  /* 0x00000006a0007c23 */ /* 0x002fe20008010805 */
[----:B------:R-:W-:-:S06]  /*6940*/  F2FP.BF16.F32.PACK_AB R160, R232, R236 ;  /* 0x000000ece8a0723e */ /* 0x000fcc00000010ff */
[----:B------:R1:W4:Y:S01]  /*6950*/  MUFU.EX2 R21, R0 ;  /* 0x0000000000157308 */ /* 0x0003220000000800 */
[----:B--2---:R-:W-:Y:S01]  /*6960*/  FADD.FTZ R3, R157, R156 ;  /* 0x0000009c9d037221 */ /* 0x004fe20000010000 */
[----:B---3--:R-:W-:-:S03]  /*6970*/  F2FP.BF16.F32.PACK_AB R167, R29, R28 ;  /* 0x0000001c1da7723e */ /* 0x008fc600000010ff */
[----:B------:R-:W-:-:S04]  /*6980*/  FADD.FTZ R3, R158, R3 ;  /* 0x000000039e037221 */ /* 0x000fc80000010000 */
[----:B------:R-:W-:Y:S01]  /*6990*/  FADD.FTZ R4, R159, R3 ;  /* 0x000000039f047221 */ /* 0x000fe20000010000 */
[----:B------:R-:W-:Y:S01]  /*69a0*/  FADD.FTZ R3, R153, R2 ;  /* 0x0000000299037221 */ /* 0x000fe20000010000 */
[----:B------:R-:W-:Y:S01]  /*69b0*/  HMMA.16816.F32.BF16 R136, R164, R144, R136 ;  /* 0x00000090a488723c */ /* 0x000fe20000041888 */
[----:B-1----:R-:W-:Y:S01]  /*69c0*/  FFMA.FTZ R0, R162, UR6, -R5 ;  /* 0x00000006a2007c23 */ /* 0x002fe20008010805 */
[----:B------:R-:W-:Y:S01]  /*69d0*/  FADD.FTZ R5, R224, R223 ;  /* 0x000000dfe0057221 */ /* 0x000fe20000010000 */
[----:B----4-:R-:W-:-:S03]  /*69e0*/  F2FP.BF16.F32.PACK_AB R161, R21, R181 ;  /* 0x000000b515a1723e */ /* 0x010fc600000010ff */
[----:B------:R-:W-:Y:S01]  /*69f0*/  HMMA.16816.F32.BF16 R148, R164, R146, R148 ;  /* 0x00000092a494723c */ /* 0x000fe20000041894 */
[----:B------:R1:W2:Y:S01]  /*6a00*/  MUFU.EX2 R20, R0 ;  /* 0x0000000000147308 */ /* 0x0002a20000000800 */
[----:B------:R-:W-:Y:S01]  /*6a10*/  FADD.FTZ R5, R225, R5 ;  /* 0x00000005e1057221 */ /* 0x000fe20000010000 */
[----:B------:R-:W-:-:S03]  /*6a20*/  F2FP.BF16.F32.PACK_AB R162, R226, R227 ;  /* 0x000000e3e2a2723e */ /* 0x000fc600000010ff */
[----:B------:R-:W-:Y:S01]  /*6a30*/  FADD.FTZ R5, R228, R5 ;  /* 0x00000005e4057221 */ /* 0x000fe20000010000 */
[C---:B------:R-:W-:Y:S06]  /*6a40*/  HMMA.16816.F32.BF16 R156, R164.reuse, R16, R40 ;  /* 0x00000010a49c723c */ /* 0x040fec0000041828 */
[----:B------:R-:W-:Y:S01]  /*6a50*/  HMMA.16816.F32.BF16 R164, R164, R18, R48 ;  /* 0x00000012a4a4723c */ /* 0x000fe20000041830 */
[----:B-1----:R-:W-:Y:S01]  /*6a60*/  FADD.FTZ R0, R11, R10 ;  /* 0x0000000a0b007221 */ /* 0x002fe20000010000 */
[----:B--2---:R-:W-:-:S03]  /*6a70*/  F2FP.BF16.F32.PACK_AB R163, R12, R20 ;  /* 0x000000140ca3723e */ /* 0x004fc600000010ff */
[----:B------:R-:W-:-:S04]  /*6a80*/  FADD.FTZ R0, R120, R0 ;  /* 0x0000000078007221 */ /* 0x000fc80000010000 */
        /* <DEDUP_REMOVED lines=114> */
[----:B------:R1:W-:Y:S01]  /*71b0*/  STL [R1+0x14], R10 ;  /* 0x0000140a01007387 */ /* 0x0003e20000100800 */
[----:B------:R-:W-:-:S02]  /*71c0*/  IMAD.MOV.U32 R0, RZ, RZ, R170 ;  /* 0x000000ffff007224 */ /* 0x000fc400078e00aa */
[C---:B------:R-:W-:Y:S01]  /*71d0*/  VIADD R195, R188.reuse, 0x400 ;  /* 0x00000400bcc37836 */ /* 0x040fe20000000000 */
[----:B------:R1:W-:Y:S01]  /*71e0*/  STL [R1+0x18], R4 ;  /* 0x0000180401007387 */ /* 0x0003e20000100800 */
[C---:B------:R-:W-:Y:S01]  /*71f0*/  HMMA.16816.F32.BF16 R144, R160.reuse, R146, R60 ;  /* 0x00000092a090723c */ /* 0x040fe2000004183c */
        /* <DEDUP_REMOVED lines=8> */
[C---:B------:R-:W-:Y:S02]  /*7280*/  VIADD R190, R188.reuse, 0x1800 ;  /* 0x00001800bcbe7836 */ /* 0x040fe40000000000 */
[----:B------:R-:W-:Y:S01]  /*7290*/  VIADD R189, R188, 0x1c00 ;  /* 0x00001c00bcbd7836 */ /* 0x000fe20000000000 */
[----:B------:R-:W-:-:S05]  /*72a0*/  NOP ;  /* 0x0000000000007918 */ /* 0x000fca0000000000 */
[----:B------:R-:W-:-:S15]  /*72b0*/  @!P6 BRA `(.L_x_327) ;  /* 0x000000640030e947 */ /* 0x000fde0003800000 */
[----:B------:R-:W2:Y:S04]  /*72c0*/  LDL R222, [R1+0x38] ;  /* 0x0000380001de7983 */ /* 0x000ea80000100800 */
[----:B------:R-:W3:Y:S04]  /*72d0*/  LDL.64 R218, [R1+0x28] ;  /* 0x0000280001da7983 */ /* 0x000ee80000100a00 */
[----:B------:R-:W3:Y:S01]  /*72e0*/  LDL R221, [R1+0x24] ;  /* 0x0000240001dd7983 */ /* 0x000ee20000100800 */
[----:B-1----:R-:W-:Y:S01]  /*72f0*/  IADD3 R2, R233, -0x2, RZ ;  /* 0xfffffffee9027810 */ /* 0x002fe20007ffe0ff */
[----:B------:R-:W-:-:S04]  /*7300*/  DEPBAR.LE SB0, 0x0 ;  /* 0x000080000000791a */ /* 0x000fc80000000000 */
[----:B------:R-:W-:Y:S01]  /*7310*/  SHF.R.S32.HI R4, RZ, 0x1f, R2 ;  /* 0x0000001fff047819 */ /* 0x000fe20000011402 */
[----:B------:R-:W-:Y:S01]  /*7320*/  ULDC.64 UR4, c[0x0][0x220] ;  /* 0x0000880000047ab9 */ /* 0x000fe20000000a00 */
[----:B------:R-:W-:Y:S01]  /*7330*/  IMAD.SHL.U32 R12, R200, 0x40, RZ ;  /* 0x00000040c80c7824 */ /* 0x000fe200078e00ff */
[----:B------:R-:W-:Y:S01]  /*7340*/  BAR.SYNC.DEFER_BLOCKING 0x0 ;  /* 0x0000000000007b1d */ /* 0x000fe20000010000 */
[----:B--2---:R-:W-:Y:S02]  /*7350*/  IMAD R0, R222, R2, RZ ;  /* 0x00000002de007224 */ /* 0x004fe400078e02ff */
[----:B---3--:R-:W-:-:S04]  /*7360*/  IMAD.WIDE.U32 R2, R2, R221, R218 ;  /* 0x000000dd02027225 */ /* 0x008fc800078e00da */
[----:B------:R-:W-:Y:S01]  /*7370*/  IMAD R0, R4, R221, R0 ;  /* 0x000000dd04007224 */ /* 0x000fe200078e0200 */
[----:B------:R-:W-:-:S04]  /*7380*/  LEA R10, P0, R2, UR4, 0x1 ;  /* 0x00000004020a7c11 */ /* 0x000fc8000f8008ff */
[----:B------:R-:W-:Y:S02]  /*7390*/  IADD3 R3, R3, R0, RZ ;  /* 0x0000000003037210 */ /* 0x000fe40007ffe0ff */
        /* <DEDUP_REMOVED lines=9> */
[----:B------:R-:W-:Y:S03]  /*7430*/  LDGSTS.E.BYPASS.LTC128B.128 [R208+0x4000], desc[UR12][R10.64] ;  /* 0x040000000ad07fae */ /* 0x000fe6000b901d4c */
[----:B------:R-:W-:Y:S01]  /*7440*/  IADD3.X R3, R5, R0, RZ, P1, !PT ;  /* 0x0000000005037210 */ /* 0x000fe20000ffe4ff */
[----:B------:R-:W-:Y:S04]  /*7450*/  LDGSTS.E.BYPASS.LTC128B.128 [R208+0x4800], desc[UR12][R4.64] ;  /* 0x0480000004d07fae */ /* 0x000fe8000b901d4c */
[----:B------:R-:W-:Y:S01]  /*7460*/  IMAD.X R13, R3, 0x1, R0, P0 ;  /* 0x00000001030d7824 */ /* 0x000fe200000e0600 */
[----:B------:R-:W-:Y:S04]  /*7470*/  LDGSTS.E.BYPASS.LTC128B.128 [R208+0x5000], desc[UR12][R2.64] ;  /* 0x0500000002d07fae */ /* 0x000fe8000b901d4c */
[----:B------:R1:W-:Y:S04]  /*7480*/  LDGSTS.E.BYPASS.LTC128B.128 [R208+0x5800], desc[UR12][R12.64] ;  /* 0x058000000cd07fae */ /* 0x0003e8000b901d4c */
[----:B------:R-:W-:Y:S04]  /*7490*/  LDSM.16.M88.4 R20, [R186] ;  /* 0x00000000ba14783b */ /* 0x000fe80000000200 */
[----:B------:R-:W2:Y:S04]  /*74a0*/  LDSM.16.M88.4 R44, [R135+0x2000] ;  /* 0x00200000872c783b */ /* 0x000ea80000000200 */
[----:B------:R-:W3:Y:S04]  /*74b0*/  LDSM.16.M88.4 R16, [R186+0x1000] ;  /* 0x00100000ba10783b */ /* 0x000ee80000000200 */
[----:B------:R-:W-:Y:S04]  /*74c0*/  LDSM.16.M88.4 R24, [R187] ;  /* 0x00000000bb18783b */ /* 0x000fe80000000200 */
[----:B------:R-:W-:Y:S04]  /*74d0*/  LDSM.16.M88.4 R104, [R188] ;  /* 0x00000000bc68783b */ /* 0x000fe80000000200 */
[----:B------:R-:W4:Y:S04]  /*74e0*/  LDSM.16.M88.4 R88, [R135+0x2400] ;  /* 0x002400008758783b */ /* 0x000f280000000200 */
[----:B-1----:R-:W1:Y:S04]  /*74f0*/  LDSM.16.M88.4 R12, [R187+0x1000] ;  /* 0x00100000bb0c783b */ /* 0x002e680000000200 */
[----:B------:R-:W5:Y:S04]  /*7500*/  LDSM.16.M88.4 R112, [R195] ;  /* 0x00000000c370783b */ /* 0x000f680000000200 */
[----:B------:R-:W5:Y:S04]  /*7510*/  LDSM.16.M88.4 R96, [R135+0x2800] ;  /* 0x002800008760783b */ /* 0x000f680000000200 */
[----:B------:R-:W-:Y:S04]  /*7520*/  LDSM.16.M88.4 R108, [R194] ;  /* 0x00000000c26c783b */ /* 0x000fe80000000200 */
[----:B------:R-:W5:Y:S01]  /*7530*/  LDSM.16.M88.4 R80, [R135+0x2c00] ;  /* 0x002c00008750783b */ /* 0x000f620000000200 */
[-C--:B--2---:R-:W-:Y:S03]  /*7540*/  HMMA.16816.F32.BF16 R28, R20, R44.reuse, RZ ;  /* 0x0000002c141c723c */ /* 0x084fe600000418ff */
[----:B------:R-:W2:Y:S04]  /*7550*/  LDSM.16.M88.4 R100, [R193] ;  /* 0x00000000c164783b */ /* 0x000ea80000000200 */
[----:B------:R-:W-:Y:S01]  /*7560*/  LDSM.16.M88.4 R84, [R192] ;  /* 0x00000000c054783b */ /* 0x000fe20000000200 */
[----:B---3--:R-:W-:Y:S01]  /*7570*/  HMMA.16816.F32.BF16 R32, R16, R44, RZ ;  /* 0x0000002c1020723c */ /* 0x008fe200000418ff */
[----:B------:R-:W3:Y:S05]  /*7580*/  S2R R2, SR_TID.X ;  /* 0x0000000000027919 */ /* 0x000eea0000002100 */
[----:B------:R-:W-:Y:S01]  /*7590*/  HMMA.16816.F32.BF16 R124, R20, R46, RZ ;  /* 0x0000002e147c723c */ /* 0x000fe200000418ff */
[----:B------:R-:W0:Y:S05]  /*75a0*/  LDGDEPBAR ;  /* 0x00000000000079af */ /* 0x000e2a0000000000 */
[----:B----4-:R-:W-:Y:S06]  /*75b0*/  HMMA.16816.F32.BF16 R40, R16, R88, RZ ;  /* 0x000000581028723c */ /* 0x010fec00000418ff */
[-C--:B------:R-:W-:Y:S06]  /*75c0*/  HMMA.16816.F32.BF16 R28, R24, R104.reuse, R28 ;  /* 0x00000068181c723c */ /* 0x080fec000004181c */
[----:B-1----:R-:W-:Y:S06]  /*75d0*/  HMMA.16816.F32.BF16 R48, R12, R104, R32 ;  /* 0x000000680c30723c */ /* 0x002fec0000041820 */
[----:B------:R-:W-:Y:S01]  /*75e0*/  HMMA.16816.F32.BF16 R32, R20, R88, RZ ;  /* 0x000000581420723c */ /* 0x000fe200000418ff */
[----:B---3--:R-:W-:-:S05]  /*75f0*/  SHF.L.U32 R2, R2, 0x1, RZ ;  /* 0x0000000102027819 */ /* 0x008fca00000006ff */
[----:B-----5:R-:W-:Y:S01]  /*7600*/  HMMA.16816.F32.BF16 R52, R12, R112, R40 ;  /* 0x000000700c34723c */ /* 0x020fe20000041828 */
[----:B------:R-:W-:-:S05]  /*7610*/  LOP3.LUT R2, R2, 0x6, RZ, 0xc0, !PT ;  /* 0x0000000602027812 */ /* 0x000fca00078ec0ff */
[----:B------:R-:W-:Y:S01]  /*7620*/  FMUL.FTZ R28, R28, UR8 ;  /* 0x000000081c1c7c20 */ /* 0x000fe20008410000 */
[----:B------:R-:W-:Y:S01]  /*7630*/  FMUL.FTZ R29, R29, UR8 ;  /* 0x000000081d1d7c20 */ /* 0x000fe20008410000 */
[----:B------:R-:W-:Y:S01]  /*7640*/  FMUL.FTZ R30, R30, UR8 ;  /* 0x000000081e1e7c20 */ /* 0x000fe20008410000 */
[----:B------:R-:W-:Y:S01]  /*7650*/  FMUL.FTZ R31, R31, UR8 ;  /* 0x000000081f1f7c20 */ /* 0x000fe20008410000 */
[----:B------:R-:W-:Y:S01]  /*7660*/  MUFU.TANH R128, R28 ;  /* 0x0000001c00807308 */ /* 0x000fe20000002400 */
[----:B------:R-:W-:Y:S01]  /*7670*/  HMMA.16816.F32.BF16 R40, R16, R96, RZ ;  /* 0x000000601028723c */ /* 0x000fe200000418ff */
[----:B------:R-:W-:Y:S01]  /*7680*/  FMUL.FTZ R48, R48, UR8 ;  /* 0x0000000830307c20 */ /* 0x000fe20008410000 */
[----:B------:R-:W-:Y:S01]  /*7690*/  FMUL.FTZ R49, R49, UR8 ;  /* 0x0000000831317c20 */ /* 0x000fe20008410000 */
[----:B------:R-:W-:Y:S01]  /*76a0*/  FMUL.FTZ R50, R50, UR8 ;  /* 0x0000000832327c20 */ /* 0x000fe20008410000 */
[----:B------:R-:W-:Y:S02]  /*76b0*/  FMUL.FTZ R51, R51, UR8 ;  /* 0x0000000833337c20 */ /* 0x000fe40008410000 */
[----:B------:R-:W-:Y:S01]  /*76c0*/  HMMA.16816.F32.BF16 R56, R20, R80, RZ ;  /* 0x000000501438723c */ /* 0x000fe200000418ff */
[----:B------:R-:W-:Y:S05]  /*76d0*/  MUFU.TANH R116, R29 ;  /* 0x0000001d00747308 */ /* 0x000fea0000002400 */
[----:B------:R-:W-:Y:S01]  /*76e0*/  HMMA.16816.F32.BF16 R124, R24, R106, R124 ;  /* 0x0000006a187c723c */ /* 0x000fe2000004187c */
[----:B------:R-:W-:Y:S01]  /*76f0*/  FMUL.FTZ R54, R54, UR8 ;  /* 0x0000000836367c20 */ /* 0x000fe20008410000 */
[----:B------:R-:W-:Y:S01]  /*7700*/  FMUL.FTZ R55, R55, UR8 ;  /* 0x0000000837377c20 */ /* 0x000fe20008410000 */
[----:B------:R-:W-:Y:S01]  /*7710*/  MUFU.TANH R219, R30 ;  /* 0x0000001e00db7308 */ /* 0x000fe20000002400 */
[----:B------:R-:W-:Y:S01]  /*7720*/  FMUL.FTZ R52, R52, UR8 ;  /* 0x0000000834347c20 */ /* 0x000fe20008410000 */
[----:B------:R-:W-:-:S06]  /*7730*/  FMUL.FTZ R53, R53, UR8 ;  /* 0x0000000835357c20 */ /* 0x000fcc0008410000 */
[----:B------:R1:W-:Y:S08]  /*7740*/  MUFU.TANH R218, R31 ;  /* 0x0000001f00da7308 */ /* 0x0003f00000002400 */
[----:B------:R-:W3:Y:S08]  /*7750*/  MUFU.TANH R0, R54 ;  /* 0x0000003600007308 */ /* 0x000ef00000002400 */
[----:B------:R-:W-:Y:S01]  /*7760*/  MUFU.TANH R228, R48 ;  /* 0x0000003000e47308 */ /* 0x000fe20000002400 */
[----:B-1----:R-:W-:Y:S06]  /*7770*/  HMMA.16816.F32.BF16 R28, R24, R112, R32 ;  /* 0x00000070181c723c */ /* 0x002fec0000041820 */
[----:B------:R-:W-:Y:S01]  /*7780*/  HMMA.16816.F32.BF16 R32, R20, R96, RZ ;  /* 0x000000601420723c */ /* 0x000fe200000418ff */
[----:B------:R-:W-:Y:S01]  /*7790*/  MUFU.TANH R229, R49 ;  /* 0x0000003100e57308 */ /* 0x000fe20000002400 */
[----:B---3--:R1:W-:Y:S07]  /*77a0*/  STL [R1+0xc], R0 ;  /* 0x00000c0001007387 */ /* 0x0083ee0000100800 */
[----:B------:R-:W-:Y:S08]  /*77b0*/  MUFU.TANH R227, R50 ;  /* 0x0000003200e37308 */ /* 0x000ff00000002400 */
[----:B------:R3:W-:Y:S01]  /*77c0*/  MUFU.TANH R224, R51 ;  /* 0x0000003300e07308 */ /* 0x0007e20000002400 */
[----:B------:R-:W-:Y:S01]  /*77d0*/  FMUL.FTZ R28, R28, UR8 ;  /* 0x000000081c1c7c20 */ /* 0x000fe20008410000 */
[----:B------:R-:W-:Y:S01]  /*77e0*/  FMUL.FTZ R29, R29, UR8 ;  /* 0x000000081d1d7c20 */ /* 0x000fe20008410000 */
[----:B------:R-:W-:Y:S01]  /*77f0*/  FMUL.FTZ R30, R30, UR8 ;  /* 0x000000081e1e7c20 */ /* 0x000fe20008410000 */
[----:B------:R-:W-:-:S04]  /*7800*/  FMUL.FTZ R31, R31, UR8 ;  /* 0x000000081f1f7c20 */ /* 0x000fc80008410000 */
[----:B------:R-:W-:Y:S08]  /*7810*/  MUFU.TANH R117, R28 ;  /* 0x0000001c00757308 */ /* 0x000ff00000002400 */
[----:B------:R-:W-:Y:S01]  /*7820*/  MUFU.TANH R76, R29 ;  /* 0x0000001d004c7308 */ /* 0x000fe20000002400 */
[----:B---3--:R-:W-:Y:S01]  /*7830*/  HMMA.16816.F32.BF16 R48, R12, R108, R40 ;  /* 0x0000006c0c30723c */ /* 0x008fe20000041828 */
[----:B------:R-:W3:Y:S06]  /*7840*/  LDSM.16.M88.4 R40, [R135+0x3000] ;  /* 0x003000008728783b */ /* 0x000eec0000000200 */
[----:B------:R-:W-:Y:S08]  /*7850*/  MUFU.TANH R215, R30 ;  /* 0x0000001e00d77308 */ /* 0x000ff00000002400 */
[----:B------:R4:W-:Y:S08]  /*7860*/  MUFU.TANH R214, R31 ;  /* 0x0000001f00d67308 */ /* 0x0009f00000002400 */
[----:B-1----:R-:W1:Y:S01]  /*7870*/  MUFU.TANH R0, R55 ;  /* 0x0000003700007308 */ /* 0x002e620000002400 */
[----:B------:R-:W-:Y:S01]  /*7880*/  FMUL.FTZ R50, R50, UR8 ;  /* 0x0000000832327c20 */ /* 0x000fe20008410000 */
[----:B------:R-:W-:Y:S01]  /*7890*/  FMUL.FTZ R51, R51, UR8 ;  /* 0x0000000833337c20 */ /* 0x000fe20008410000 */
[----:B------:R-:W-:Y:S01]  /*78a0*/  FMUL.FTZ R48, R48, UR8 ;  /* 0x0000000830307c20 */ /* 0x000fe20008410000 */
[----:B------:R-:W-:-:S04]  /*78b0*/  FMUL.FTZ R49, R49, UR8 ;  /* 0x0000000831317c20 */ /* 0x000fc80008410000 */
[----:B------:R-:W-:Y:S01]  /*78c0*/  MUFU.TANH R223, R52 ;  /* 0x0000003400df7308 */ /* 0x000fe20000002400 */
[----:B----4-:R-:W-:Y:S06]  /*78d0*/  HMMA.16816.F32.BF16 R28, R24, R108, R32 ;  /* 0x0000006c181c723c */ /* 0x010fec0000041820 */
[----:B------:R-:W-:Y:S01]  /*78e0*/  HMMA.16816.F32.BF16 R32, R16, R80, RZ ;  /* 0x000000501020723c */ /* 0x000fe200000418ff */
[----:B------:R4:W-:Y:S01]  /*78f0*/  MUFU.TANH R222, R53 ;  /* 0x0000003500de7308 */ /* 0x0009e20000002400 */
[----:B-1----:R1:W-:Y:S07]  /*7900*/  STL [R1+0x10], R0 ;  /* 0x0000100001007387 */ /* 0x0023ee0000100800 */
[----:B------:R-:W-:Y:S08]  /*7910*/  MUFU.TANH R238, R48 ;  /* 0x0000003000ee7308 */ /* 0x000ff00000002400 */
[----:B------:R-:W-:Y:S01]  /*7920*/  MUFU.TANH R232, R49 ;  /* 0x0000003100e87308 */ /* 0x000fe20000002400 */
[----:B------:R-:W-:Y:S01]  /*7930*/  FMUL.FTZ R28, R28, UR8 ;  /* 0x000000081c1c7c20 */ /* 0x000fe20008410000 */
[----:B------:R-:W-:Y:S01]  /*7940*/  FMUL.FTZ R29, R29, UR8 ;  /* 0x000000081d1d7c20 */ /* 0x000fe20008410000 */
[----:B------:R-:W-:Y:S01]  /*7950*/  FMUL.FTZ R30, R30, UR8 ;  /* 0x000000081e1e7c20 */ /* 0x000fe20008410000 */
[----:B------:R-:W-:Y:S01]  /*7960*/  FMUL.FTZ R31, R31, UR8 ;  /* 0x000000081f1f7c20 */ /* 0x000fe20008410000 */
[----:B----4-:R-:W4:Y:S02]  /*7970*/  LDSM.16.M88.4 R52, [R135+0x3400] ;  /* 0x003400008734783b */ /* 0x010f240000000200 */
[----:B--2---:R-:W-:Y:S01]  /*7980*/  HMMA.16816.F32.BF16 R60, R12, R100, R32 ;  /* 0x000000640c3c723c */ /* 0x004fe20000041820 */
[----:B------:R-:W-:Y:S05]  /*7990*/  MUFU.TANH R247, R28 ;  /* 0x0000001c00f77308 */ /* 0x000fea0000002400 */
[----:B---3--:R-:W-:Y:S03]  /*79a0*/  HMMA.16816.F32.BF16 R32, R16, R40, RZ ;  /* 0x000000281020723c */ /* 0x008fe600000418ff */
[----:B------:R-:W-:Y:S08]  /*79b0*/  MUFU.TANH R246, R29 ;  /* 0x0000001d00f67308 */ /* 0x000ff00000002400 */
[----:B------:R-:W-:Y:S07]  /*79c0*/  MUFU.TANH R207, R30 ;  /* 0x0000001e00cf7308 */ /* 0x000fee0000002400 */
[----:B------:R-:W-:Y:S01]  /*79d0*/  FMUL.FTZ R60, R60, UR8 ;  /* 0x000000083c3c7c20 */ /* 0x000fe20008410000 */
[----:B------:R2:W-:Y:S01]  /*79e0*/  MUFU.TANH R202, R31 ;  /* 0x0000001f00ca7308 */ /* 0x0005e20000002400 */
[----:B------:R-:W-:Y:S01]  /*79f0*/  FMUL.FTZ R61, R61, UR8 ;  /* 0x000000083d3d7c20 */ /* 0x000fe20008410000 */
[----:B------:R-:W-:Y:S01]  /*7a00*/  FMUL.FTZ R62, R62, UR8 ;  /* 0x000000083e3e7c20 */ /* 0x000fe20008410000 */
[----:B------:R-:W-:-:S02]  /*7a10*/  FMUL.FTZ R63, R63, UR8 ;  /* 0x000000083f3f7c20 */ /* 0x000fc40008410000 */
[----:B------:R-:W-:Y:S03]  /*7a20*/  HMMA.16816.F32.BF16 R68, R12, R84, R32 ;  /* 0x000000540c44723c */ /* 0x000fe60000041820 */
[----:B-1----:R-:W1:Y:S03]  /*7a30*/  MUFU.TANH R0, R50 ;  /* 0x0000003200007308 */ /* 0x002e660000002400 */
[----:B----4-:R-:W-:Y:S05]  /*7a40*/  HMMA.16816.F32.BF16 R32, R16, R52, RZ ;  /* 0x000000341020723c */ /* 0x010fea00000418ff */
[----:B------:R-:W-:Y:S01]  /*7a50*/  MUFU.TANH R226, R60 ;  /* 0x0000003c00e27308 */ /* 0x000fe20000002400 */
[----:B--2---:R-:W-:Y:S07]  /*7a60*/  HMMA.16816.F32.BF16 R28, R24, R100, R56 ;  /* 0x00000064181c723c */ /* 0x004fee0000041838 */
[----:B------:R-:W-:Y:S01]  /*7a70*/  MUFU.TANH R225, R61 ;  /* 0x0000003d00e17308 */ /* 0x000fe20000002400 */
[----:B------:R-:W-:Y:S01]  /*7a80*/  HMMA.16816.F32.BF16 R56, R20, R40, RZ ;  /* 0x000000281438723c */ /* 0x000fe200000418ff */
[----:B-1----:R1:W-:Y:S03]  /*7a90*/  STL [R1+0x4], R0 ;  /* 0x0000040001007387 */ /* 0x0023e60000100800 */
[----:B------:R-:W-:Y:S01]  /*7aa0*/  FMUL.FTZ R68, R68, UR8 ;  /* 0x0000000844447c20 */ /* 0x000fe20008410000 */
[----:B------:R-:W-:Y:S01]  /*7ab0*/  FMUL.FTZ R69, R69, UR8 ;  /* 0x0000000845457c20 */ /* 0x000fe20008410000 */
[----:B------:R-:W-:Y:S01]  /*7ac0*/  FMUL.FTZ R70, R70, UR8 ;  /* 0x0000000846467c20 */ /* 0x000fe20008410000 */
[----:B------:R-:W-:Y:S01]  /*7ad0*/  MUFU.TANH R252, R63 ;  /* 0x0000003f00fc7308 */ /* 0x000fe20000002400 */
[----:B------:R-:W-:Y:S01]  /*7ae0*/  FMUL.FTZ R71, R71, UR8 ;  /* 0x0000000847477c20 */ /* 0x000fe20008410000 */
[----:B------:R-:W-:Y:S06]  /*7af0*/  HMMA.16816.F32.BF16 R120, R16, R54, RZ ;  /* 0x000000361078723c */ /* 0x000fec00000418ff */
[----:B------:R-:W-:Y:S01]  /*7b00*/  MUFU.TANH R221, R68 ;  /* 0x0000004400dd7308 */ /* 0x000fe20000002400 */
[----:B------:R-:W-:Y:S01]  /*7b10*/  FMUL.FTZ R28, R28, UR8 ;  /* 0x000000081c1c7c20 */ /* 0x000fe20008410000 */
[----:B------:R-:W-:Y:S01]  /*7b20*/  FMUL.FTZ R29, R29, UR8 ;  /* 0x000000081d1d7c20 */ /* 0x000fe20008410000 */
[----:B------:R-:W-:Y:S01]  /*7b30*/  FMUL.FTZ R30, R30, UR8 ;  /* 0x000000081e1e7c20 */ /* 0x000fe20008410000 */
[----:B------:R-:W-:-:S04]  /*7b40*/  FMUL.FTZ R31, R31, UR8 ;  /* 0x000000081f1f7c20 */ /* 0x000fc80008410000 */
[----:B------:R-:W-:Y:S08]  /*7b50*/  MUFU.TANH R182, R28 ;  /* 0x0000001c00b67308 */ /* 0x000ff00000002400 */
[----:B-1----:R-:W1:Y:S08]  /*7b60*/  MUFU.TANH R0, R51 ;  /* 0x0000003300007308 */ /* 0x002e700000002400 */
[----:B------:R-:W-:Y:S08]  /*7b70*/  MUFU.TANH R241, R29 ;  /* 0x0000001d00f17308 */ /* 0x000ff00000002400 */
[----:B------:R-:W-:Y:S01]  /*7b80*/  MUFU.TANH R199, R30 ;  /* 0x0000001e00c77308 */ /* 0x000fe20000002400 */
[----:B-1----:R1:W-:Y:S01]  /*7b90*/  STL [R1+0x8], R0 ;  /* 0x0000080001007387 */ /* 0x0023e20000100800 */
[----:B------:R-:W-:Y:S06]  /*7ba0*/  HMMA.16816.F32.BF16 R48, R24, R84, R56 ;  /* 0x000000541830723c */ /* 0x000fec0000041838 */
[----:B------:R2:W-:Y:S01]  /*7bb0*/  MUFU.TANH R198, R31 ;  /* 0x0000001f00c67308 */ /* 0x0005e20000002400 */
[C---:B------:R-:W-:Y:S06]  /*7bc0*/  HMMA.16816.F32.BF16 R56, R20.reuse, R52, RZ ;  /* 0x000000341438723c */ /* 0x040fec00000418ff */
[----:B------:R-:W-:Y:S01]  /*7bd0*/  HMMA.16816.F32.BF16 R52, R20, R54, RZ ;  /* 0x000000361434723c */ /* 0x000fe200000418ff */
[----:B------:R-:W-:Y:S08]  /*7be0*/  MUFU.TANH R220, R69 ;  /* 0x0000004500dc7308 */ /* 0x000ff00000002400 */
[----:B------:R-:W-:Y:S01]  /*7bf0*/  MUFU.TANH R251, R70 ;  /* 0x0000004600fb7308 */ /* 0x000fe20000002400 */
[----:B--2---:R-:W2:Y:S01]  /*7c00*/  LDSM.16.M88.4 R28, [R191] ;  /* 0x00000000bf1c783b */ /* 0x004ea20000000200 */
[----:B------:R-:W-:Y:S01]  /*7c10*/  FMUL.FTZ R48, R48, UR8 ;  /* 0x0000000830307c20 */ /* 0x000fe20008410000 */
[----:B------:R-:W-:Y:S01]  /*7c20*/  FMUL.FTZ R49, R49, UR8 ;  /* 0x0000000831317c20 */ /* 0x000fe20008410000 */
[----:B------:R-:W-:Y:S01]  /*7c30*/  FMUL.FTZ R50, R50, UR8 ;  /* 0x0000000832327c20 */ /* 0x000fe20008410000 */
[----:B------:R-:W-:-:S03]  /*7c40*/  FMUL.FTZ R51, R51, UR8 ;  /* 0x0000000833337c20 */ /* 0x000fc60008410000 */
[----:B-1----:R1:W3:Y:S08]  /*7c50*/  MUFU.TANH R0, R62 ;  /* 0x0000003e00007308 */ /* 0x0022f00000002400 */
[----:B------:R-:W-:Y:S08]  /*7c60*/  MUFU.TANH R239, R48 ;  /* 0x0000003000ef7308 */ /* 0x000ff00000002400 */
[----:B------:R-:W-:Y:S01]  /*7c70*/  MUFU.TANH R240, R49 ;  /* 0x0000003100f07308 */ /* 0x000fe20000002400 */
[----:B-1----:R-:W1:Y:S04]  /*7c80*/  LDSM.16.M88.4 R60, [R135+0x3800] ;  /* 0x00380000873c783b */ /* 0x002e680000000200 */
[----:B---3--:R-:W-:Y:S03]  /*7c90*/  STL [R1], R0 ;  /* 0x0000000001007387 */ /* 0x008fe60000100800 */
[----:B------:R-:W-:Y:S08]  /*7ca0*/  MUFU.TANH R196, R50 ;  /* 0x0000003200c47308 */ /* 0x000ff00000002400 */
[----:B------:R1:W-:Y:S01]  /*7cb0*/  MUFU.TANH R183, R51 ;  /* 0x0000003300b77308 */ /* 0x0003e20000002400 */
[-C--:B--2---:R-:W-:Y:S01]  /*7cc0*/  HMMA.16816.F32.BF16 R64, R24, R28.reuse, R56 ;  /* 0x0000001c1840723c */ /* 0x084fe20000041838 */
[----:B------:R-:W-:Y:S05]  /*7cd0*/  LDSM.16.M88.4 R56, [R190] ;  /* 0x00000000be38783b */ /* 0x000fea0000000200 */
[----:B------:R-:W-:Y:S01]  /*7ce0*/  HMMA.16816.F32.BF16 R72, R12, R28, R32 ;  /* 0x0000001c0c48723c */ /* 0x000fe20000041820 */
[----:B------:R-:W2:Y:S01]  /*7cf0*/  LDSM.16.M88.4 R32, [R135+0x3c00] ;  /* 0x003c00008720783b */ /* 0x000ea20000000200 */
[----:B------:R3:W-:Y:S05]  /*7d00*/  MUFU.TANH R250, R71 ;  /* 0x0000004700fa7308 */ /* 0x0007ea0000002400 */
[----:B------:R-:W-:Y:S01]  /*7d10*/  MOV R29, R76 ;  /* 0x0000004c001d7202 */ /* 0x000fe20000000f00 */
[-C--:B-1----:R-:W-:Y:S10]  /*7d20*/  HMMA.16816.F32.BF16 R48, R20, R60.reuse, RZ ;  /* 0x0000003c1430723c */ /* 0x082ff400000418ff */
        /* <DEDUP_REMOVED lines=9> */
[----:B------:R-:W-:-:S03]  /*7dc0*/  FMUL.FTZ R75, R75, UR8 ;  /* 0x000000084b4b7c20 */ /* 0x000fc60008410000 */
[----:B------:R-:W-:Y:S08]  /*7dd0*/  MUFU.TANH R171, R65 ;  /* 0x0000004100ab7308 */ /* 0x000ff00000002400 */
[----:B------:R-:W-:Y:S01]  /*7de0*/  MUFU.TANH R181, R66 ;  /* 0x0000004200b57308 */ /* 0x000fe20000002400 */
[----:B--2---:R-:W-:Y:S06]  /*7df0*/  HMMA.16816.F32.BF16 R92, R20, R32, RZ ;  /* 0x00000020145c723c */ /* 0x004fec00000418ff */
[----:B---3--:R-:W-:Y:S01]  /*7e00*/  HMMA.16816.F32.BF16 R68, R24, R56, R48 ;  /* 0x000000381844723c */ /* 0x008fe20000041830 */
[----:B------:R-:W1:Y:S01]  /*7e10*/  LDSM.16.M88.4 R48, [R189] ;  /* 0x00000000bd30783b */ /* 0x000e620000000200 */
[----:B------:R2:W-:Y:S01]  /*7e20*/  MUFU.TANH R180, R67 ;  /* 0x0000004300b47308 */ /* 0x0005e20000002400 */
[----:B------:R-:W-:-:S04]  /*7e30*/  DEPBAR.LE SB0, 0x0 ;  /* 0x000080000000791a */ /* 0x000fc80000000000 */
[----:B------:R-:W-:Y:S03]  /*7e40*/  HMMA.16816.F32.BF16 R76, R12, R56, R76 ;  /* 0x000000380c4c723c */ /* 0x000fe6000004184c */
[----:B------:R-:W-:Y:S04]  /*7e50*/  MUFU.TANH R217, R72 ;  /* 0x0000004800d97308 */ /* 0x000fe80000002400 */
[----:B------:R-:W-:Y:S01]  /*7e60*/  IMAD.MOV.U32 R57, RZ, RZ, R117 ;  /* 0x000000ffff397224 */ /* 0x000fe200078e0075 */
[----:B------:R-:W-:Y:S02]  /*7e70*/  MOV R56, R116 ;  /* 0x0000007400387202 */ /* 0x000fe40000000f00 */
[C---:B------:R-:W-:Y:S01]  /*7e80*/  HMMA.16816.F32.BF16 R116, R16.reuse, R42, RZ ;  /* 0x0000002a1074723c */ /* 0x040fe200000418ff */
[----:B------:R-:W-:Y:S05]  /*7e90*/  MUFU.TANH R216, R73 ;  /* 0x0000004900d87308 */ /* 0x000fea0000002400 */
[----:B--2---:R-:W-:Y:S01]  /*7ea0*/  HMMA.16816.F32.BF16 R64, R16, R32, RZ ;  /* 0x000000201040723c */ /* 0x004fe200000418ff */
[----:B------:R-:W-:Y:S01]  /*7eb0*/  FMUL.FTZ R68, R68, UR8 ;  /* 0x0000000844447c20 */ /* 0x000fe20008410000 */
[----:B------:R-:W-:Y:S01]  /*7ec0*/  FMUL.FTZ R69, R69, UR8 ;  /* 0x0000000845457c20 */ /* 0x000fe20008410000 */
[----:B------:R-:W-:Y:S01]  /*7ed0*/  MUFU.TANH R248, R74 ;  /* 0x0000004a00f87308 */ /* 0x000fe20000002400 */
[----:B------:R-:W-:Y:S01]  /*7ee0*/  FMUL.FTZ R70, R70, UR8 ;  /* 0x0000000846467c20 */ /* 0x000fe20008410000 */
[----:B------:R-:W-:-:S03]  /*7ef0*/  FMUL.FTZ R71, R71, UR8 ;  /* 0x0000000847477c20 */ /* 0x000fc60008410000 */
[----:B------:R-:W-:Y:S01]  /*7f00*/  FMUL.FTZ R76, R76, UR8 ;  /* 0x000000084c4c7c20 */ /* 0x000fe20008410000 */
[----:B------:R-:W-:Y:S01]  /*7f10*/  FMUL.FTZ R77, R77, UR8 ;  /* 0x000000084d4d7c20 */ /* 0x000fe20008410000 */
[----:B------:R-:W-:Y:S01]  /*7f20*/  FMUL.FTZ R78, R78, UR8 ;  /* 0x000000084e4e7c20 */ /* 0x000fe20008410000 */
[----:B------:R2:W-:Y:S01]  /*7f30*/  MUFU.TANH R249, R75 ;  /* 0x0000004b00f97308 */ /* 0x0005e20000002400 */
[----:B------:R-:W-:Y:S01]  /*7f40*/  FMUL.FTZ R79, R79, UR8 ;  /* 0x000000084f4f7c20 */ /* 0x000fe20008410000 */
[-C--:B-1----:R-:W-:Y:S06]  /*7f50*/  HMMA.16816.F32.BF16 R92, R24, R48.reuse, R92 ;  /* 0x00000030185c723c */ /* 0x082fec000004185c */
[----:B------:R-:W-:Y:S08]  /*7f60*/  MUFU.TANH R230, R68 ;  /* 0x0000004400e67308 */ /* 0x000ff00000002400 */
[----:B------:R-:W-:Y:S01]  /*7f70*/  MUFU.TANH R231, R69 ;  /* 0x0000004500e77308 */ /* 0x000fe20000002400 */
[----:B--2---:R-:W-:Y:S06]  /*7f80*/  HMMA.16816.F32.BF16 R72, R12, R48, R64 ;  /* 0x000000300c48723c */ /* 0x004fec0000041840 */
[----:B------:R-:W-:Y:S01]  /*7f90*/  HMMA.16816.F32.BF16 R64, R16, R46, RZ ;  /* 0x0000002e1040723c */ /* 0x000fe200000418ff */
[----:B------:R-:W-:Y:S02]  /*7fa0*/  MUFU.TANH R175, R70 ;  /* 0x0000004600af7308 */ /* 0x000fe40000002400 */
[----:B------:R-:W-:-:S06]  /*7fb0*/  FMUL.FTZ R92, R92, UR8 ;  /* 0x000000085c5c7c20 */ /* 0x000fcc0008410000 */
[----:B------:R1:W-:Y:S01]  /*7fc0*/  MUFU.TANH R174, R71 ;  /* 0x0000004700ae7308 */ /* 0x0003e20000002400 */
[----:B------:R-:W-:Y:S01]  /*7fd0*/  FMUL.FTZ R94, R94, UR8 ;  /* 0x000000085e5e7c20 */ /* 0x000fe20008410000 */
[----:B------:R-:W-:Y:S01]  /*7fe0*/  FMUL.FTZ R95, R95, UR8 ;  /* 0x000000085f5f7c20 */ /* 0x000fe20008410000 */
[----:B------:R-:W-:-:S05]  /*7ff0*/  FMUL.FTZ R0, R93, UR8 ;  /* 0x000000085d007c20 */ /* 0x000fca0008410000 */
[----:B------:R-:W-:Y:S01]  /*8000*/  MUFU.TANH R212, R76 ;  /* 0x0000004c00d47308 */ /* 0x000fe20000002400 */
[----:B------:R-:W-:Y:S01]  /*8010*/  FMUL.FTZ R72, R72, UR8 ;  /* 0x0000000848487c20 */ /* 0x000fe20008410000 */
[----:B------:R-:W-:Y:S01]  /*8020*/  FMUL.FTZ R73, R73, UR8 ;  /* 0x0000000849497c20 */ /* 0x000fe20008410000 */
[----:B------:R-:W-:Y:S01]  /*8030*/  FMUL.FTZ R74, R74, UR8 ;  /* 0x000000084a4a7c20 */ /* 0x000fe20008410000 */
[----:B------:R-:W-:-:S03]  /*8040*/  FMUL.FTZ R75, R75, UR8 ;  /* 0x000000084b4b7c20 */ /* 0x000fc60008410000 */
[----:B------:R-:W-:Y:S01]  /*8050*/  HMMA.16816.F32.BF16 R44, R12, R106, R64 ;  /* 0x0000006a0c2c723c */ /* 0x000fe20000041840 */
[----:B------:R-:W-:Y:S05]  /*8060*/  MUFU.TANH R211, R77 ;  /* 0x0000004d00d37308 */ /* 0x000fea0000002400 */
[-C--:B-1----:R-:W-:Y:S03]  /*8070*/  HMMA.16816.F32.BF16 R68, R16, R90.reuse, RZ ;  /* 0x0000005a1044723c */ /* 0x082fe600000418ff */
[----:B------:R-:W-:Y:S03]  /*8080*/  MUFU.TANH R245, R78 ;  /* 0x0000004e00f57308 */ /* 0x000fe60000002400 */
[----:B------:R-:W-:Y:S05]  /*8090*/  HMMA.16816.F32.BF16 R88, R20, R90, RZ ;  /* 0x0000005a1458723c */ /* 0x000fea00000418ff */
[----:B------:R1:W-:Y:S01]  /*80a0*/  MUFU.TANH R244, R79 ;  /* 0x0000004f00f47308 */ /* 0x0003e20000002400 */
[----:B------:R-:W-:Y:S06]  /*80b0*/  HMMA.16816.F32.BF16 R104, R24, R30, R52 ;  /* 0x0000001e1868723c */ /* 0x000fec0000041834 */
[----:B------:R-:W-:Y:S01]  /*80c0*/  FMUL.FTZ R44, R44, UR8 ;  /* 0x000000082c2c7c20 */ /* 0x000fe20008410000 */
[----:B------:R-:W-:Y:S01]  /*80d0*/  MUFU.TANH R84, R92 ;  /* 0x0000005c00547308 */ /* 0x000fe20000002400 */
[----:B------:R-:W-:Y:S01]  /*80e0*/  FMUL.FTZ R45, R45, UR8 ;  /* 0x000000082d2d7c20 */ /* 0x000fe20008410000 */
[----:B------:R-:W-:Y:S01]  /*80f0*/  FMUL.FTZ R46, R46, UR8 ;  /* 0x000000082e2e7c20 */ /* 0x000fe20008410000 */
[----:B------:R-:W-:-:S02]  /*8100*/  FMUL.FTZ R47, R47, UR8 ;  /* 0x000000082f2f7c20 */ /* 0x000fc40008410000 */
[----:B------:R-:W-:Y:S03]  /*8110*/  HMMA.16816.F32.BF16 R64, R12, R114, R68 ;  /* 0x000000720c40723c */ /* 0x000fe60000041844 */
[----:B------:R-:W-:Y:S03]  /*8120*/  MUFU.TANH R170, R94 ;  /* 0x0000005e00aa7308 */ /* 0x000fe60000002400 */
[C---:B-1----:R-:W-:Y:S05]  /*8130*/  HMMA.16816.F32.BF16 R76, R16.reuse, R98, RZ ;  /* 0x00000062104c723c */ /* 0x042fea00000418ff */
[----:B------:R1:W-:Y:S01]  /*8140*/  MUFU.TANH R203, R95 ;  /* 0x0000005f00cb7308 */ /* 0x0003e20000002400 */
[----:B------:R-:W-:Y:S06]  /*8150*/  HMMA.16816.F32.BF16 R68, R16, R34, RZ ;  /* 0x000000221044723c */ /* 0x000fec00000418ff */
[C---:B------:R-:W-:Y:S01]  /*8160*/  HMMA.16816.F32.BF16 R96, R20.reuse, R98, RZ ;  /* 0x000000621460723c */ /* 0x040fe200000418ff */
[----:B------:R-:W-:Y:S05]  /*8170*/  MUFU.TANH R204, R72 ;  /* 0x0000004800cc7308 */ /* 0x000fea0000002400 */
[----:B------:R-:W-:Y:S01]  /*8180*/  HMMA.16816.F32.BF16 R32, R20, R34, RZ ;  /* 0x000000221420723c */ /* 0x000fe200000418ff */
[----:B------:R-:W-:Y:S01]  /*8190*/  FMUL.FTZ R65, R65, UR8 ;  /* 0x0000000841417c20 */ /* 0x000fe20008410000 */
[----:B------:R-:W-:Y:S01]  /*81a0*/  FMUL.FTZ R64, R64, UR8 ;  /* 0x0000000840407c20 */ /* 0x000fe20008410000 */
[----:B------:R-:W-:Y:S01]  /*81b0*/  MUFU.TANH R205, R73 ;  /* 0x0000004900cd7308 */ /* 0x000fe20000002400 */
[----:B------:R-:W-:Y:S01]  /*81c0*/  FMUL.FTZ R66, R66, UR8 ;  /* 0x0000000842427c20 */ /* 0x000fe20008410000 */
[----:B------:R-:W-:Y:S01]  /*81d0*/  FMUL.FTZ R67, R67, UR8 ;  /* 0x0000000843437c20 */ /* 0x000fe20008410000 */
[-C--:B-1----:R-:W-:Y:S05]  /*81e0*/  HMMA.16816.F32.BF16 R92, R16, R82.reuse, RZ ;  /* 0x00000052105c723c */ /* 0x082fea00000418ff */
[----:B------:R-:W-:Y:S01]  /*81f0*/  MUFU.TANH R242, R74 ;  /* 0x0000004a00f27308 */ /* 0x000fe20000002400 */
[----:B------:R-:W-:Y:S06]  /*8200*/  HMMA.16816.F32.BF16 R80, R20, R82, RZ ;  /* 0x000000521450723c */ /* 0x000fec00000418ff */
[C---:B------:R-:W-:Y:S01]  /*8210*/  HMMA.16816.F32.BF16 R112, R24.reuse, R114, R88 ;  /* 0x000000721870723c */ /* 0x040fe20000041858 */
[----:B------:R1:W-:Y:S05]  /*8220*/  MUFU.TANH R243, R75 ;  /* 0x0000004b00f37308 */ /* 0x0003ea0000002400 */
[C---:B------:R-:W-:Y:S03]  /*8230*/  HMMA.16816.F32.BF16 R96, R24.reuse, R110, R96 ;  /* 0x0000006e1860723c */ /* 0x040fe60000041860 */
[----:B------:R-:W-:Y:S03]  /*8240*/  MUFU.TANH R133, R44 ;  /* 0x0000002c00857308 */ /* 0x000fe60000002400 */
[----:B------:R-:W-:Y:S05]  /*8250*/  HMMA.16816.F32.BF16 R88, R24, R50, R32 ;  /* 0x000000321858723c */ /* 0x000fea0000041820 */
[----:B------:R-:W-:Y:S01]  /*8260*/  MUFU.TANH R134, R45 ;  /* 0x0000002d00867308 */ /* 0x000fe20000002400 */
[----:B-1----:R-:W-:Y:S06]  /*8270*/  HMMA.16816.F32.BF16 R72, R16, R62, RZ ;  /* 0x0000003e1048723c */ /* 0x002fec00000418ff */
[----:B------:R-:W-:Y:S01]  /*8280*/  HMMA.16816.F32.BF16 R16, R12, R110, R76 ;  /* 0x0000006e0c10723c */ /* 0x000fe2000004184c */
[----:B------:R-:W-:Y:S05]  /*8290*/  MUFU.TANH R132, R46 ;  /* 0x0000002e00847308 */ /* 0x000fea0000002400 */
[----:B------:R-:W-:Y:S03]  /*82a0*/  HMMA.16816.F32.BF16 R60, R20, R62, RZ ;  /* 0x0000003e143c723c */ /* 0x000fe600000418ff */
[----:B------:R1:W-:Y:S08]  /*82b0*/  MUFU.TANH R131, R47 ;  /* 0x0000002f00837308 */ /* 0x0003f00000002400 */
[----:B------:R2:W-:Y:S01]  /*82c0*/  MUFU.TANH R49, R0 ;  /* 0x0000000000317308 */ /* 0x0005e20000002400 */
[----:B------:R-:W-:Y:S06]  /*82d0*/  HMMA.16816.F32.BF16 R76, R12, R58, R72 ;  /* 0x0000003a0c4c723c */ /* 0x000fec0000041848 */
[----:B------:R-:W-:Y:S01]  /*82e0*/  FMUL.FTZ R16, R16, UR8 ;  /* 0x0000000810107c20 */ /* 0x000fe20008410000 */
[----:B------:R-:W-:Y:S01]  /*82f0*/  FMUL.FTZ R17, R17, UR8 ;  /* 0x0000000811117c20 */ /* 0x000fe20008410000 */
[----:B-1----:R-:W-:Y:S01]  /*8300*/  HMMA.16816.F32.BF16 R44, R20, R42, RZ ;  /* 0x0000002a142c723c */ /* 0x002fe200000418ff */
[----:B------:R-:W-:Y:S01]  /*8310*/  FMUL.FTZ R18, R18, UR8 ;  /* 0x0000000812127c20 */ /* 0x000fe20008410000 */
[----:B------:R-:W-:Y:S01]  /*8320*/  FMUL.FTZ R19, R19, UR8 ;  /* 0x0000000813137c20 */ /* 0x000fe20008410000 */
[----:B------:R-:W-:Y:S03]  /*8330*/  MUFU.TANH R177, R16 ;  /* 0x0000001000b17308 */ /* 0x000fe60000002400 */
[C---:B------:R-:W-:Y:S05]  /*8340*/  HMMA.16816.F32.BF16 R40, R12.reuse, R102, R92 ;  /* 0x000000660c28723c */ /* 0x040fea000004185c */
[----:B------:R-:W-:Y:S01]  /*8350*/  MUFU.TANH R176, R17 ;  /* 0x0000001100b07308 */ /* 0x000fe20000002400 */
[----:B------:R-:W-:Y:S06]  /*8360*/  HMMA.16816.F32.BF16 R20, R12, R30, R120 ;  /* 0x0000001e0c14723c */ /* 0x000fec0000041878 */
[C---:B------:R-:W-:Y:S01]  /*8370*/  HMMA.16816.F32.BF16 R100, R24.reuse, R102, R80 ;  /* 0x000000661864723c */ /* 0x040fe20000041850 */
[----:B------:R-:W-:Y:S05]  /*8380*/  MUFU.TANH R235, R18 ;  /* 0x0000001200eb7308 */ /* 0x000fea0000002400 */
[C---:B------:R-:W-:Y:S03]  /*8390*/  HMMA.16816.F32.BF16 R92, R24.reuse, R86, R44 ;  /* 0x00000056185c723c */ /* 0x040fe6000004182c */
[----:B------:R1:W-:Y:S03]  /*83a0*/  MUFU.TANH R213, R19 ;  /* 0x0000001300d57308 */ /* 0x0003e60000002400 */
[----:B--2---:R-:W-:Y:S01]  /*83b0*/  FMUL.FTZ R0, R42, UR8 ;  /* 0x000000082a007c20 */ /* 0x004fe20008410000 */
[----:B------:R-:W-:Y:S01]  /*83c0*/  HMMA.16816.F32.BF16 R108, R24, R58, R60 ;  /* 0x0000003a186c723c */ /* 0x000fe2000004183c */
[----:B------:R-:W-:Y:S01]  /*83d0*/  FMUL.FTZ R40, R40, UR8 ;  /* 0x0000000828287c20 */ /* 0x000fe20008410000 */
[----:B------:R-:W-:-:S02]  /*83e0*/  FMUL.FTZ R41, R41, UR8 ;  /* 0x0000000829297c20 */ /* 0x000fc40008410000 */
[----:B------:R2:W-:Y:S08]  /*83f0*/  MUFU.TANH R234, R0 ;  /* 0x0000000000ea7308 */ /* 0x0005f00000002400 */
[----:B------:R3:W-:Y:S01]  /*8400*/  MUFU.TANH R178, R65 ;  /* 0x0000004100b27308 */ /* 0x0007e20000002400 */
[C---:B-1----:R-:W-:Y:S06]  /*8410*/  HMMA.16816.F32.BF16 R16, R12.reuse, R86, R116 ;  /* 0x000000560c10723c */ /* 0x042fec0000041874 */
[----:B------:R-:W-:Y:S01]  /*8420*/  HMMA.16816.F32.BF16 R116, R12, R50, R68 ;  /* 0x000000320c74723c */ /* 0x000fe20000041844 */
[----:B------:R1:W-:Y:S01]  /*8430*/  MUFU.TANH R179, R64 ;  /* 0x0000004000b37308 */ /* 0x0003e20000002400 */
[----:B--2---:R-:W-:-:S07]  /*8440*/  FMUL.FTZ R0, R43, UR8 ;  /* 0x000000082b007c20 */ /* 0x004fce0008410000 */
[----:B------:R2:W-:Y:S01]  /*8450*/  MUFU.TANH R210, R0 ;  /* 0x0000000000d27308 */ /* 0x0005e20000002400 */
[----:B---3--:R-:W-:-:S07]  /*8460*/  IMAD.MOV.U32 R65, RZ, RZ, R128 ;  /* 0x000000ffff417224 */ /* 0x008fce00078e0080 */
[----:B------:R-:W-:Y:S01]  /*8470*/  MUFU.TANH R173, R40 ;  /* 0x0000002800ad7308 */ /* 0x000fe20000002400 */
[----:B-1----:R-:W-:-:S07]  /*8480*/  VIADD R64, R233, 0xfffffffe ;  /* 0xfffffffee9407836 */ /* 0x002fce0000000000 */
[----:B------:R-:W-:Y:S01]  /*8490*/  MUFU.TANH R172, R41 ;  /* 0x0000002900ac7308 */ /* 0x000fe20000002400 */
[----:B--2---:R-:W-:-:S07]  /*84a0*/  FMUL.FTZ R0, R16, UR8 ;  /* 0x0000000810007c20 */ /* 0x004fce0008410000 */
[----:B------:R1:W-:Y:S08]  /*84b0*/  MUFU.TANH R130, R0 ;  /* 0x0000000000827308 */ /* 0x0003f00000002400 */
[----:B------:R-:W-:Y:S08]  /*84c0*/  MUFU.TANH R237, R66 ;  /* 0x0000004200ed7308 */ /* 0x000ff00000002400 */
[----:B------:R-:W-:Y:S01]  /*84d0*/  MUFU.TANH R236, R67 ;  /* 0x0000004300ec7308 */ /* 0x000fe20000002400 */
[----:B-1----:R-:W-:-:S07]  /*84e0*/  FMUL.FTZ R0, R17, UR8 ;  /* 0x0000000811007c20 */ /* 0x002fce0008410000 */
[----:B------:R1:W-:Y:S02]  /*84f0*/  MUFU.TANH R129, R0 ;  /* 0x0000000000817308 */ /* 0x0003e40000002400 */
[----:B-1----:R-:W-:-:S06]  /*8500*/  FMUL.FTZ R0, R18, UR8 ;  /* 0x0000000812007c20 */ /* 0x002fcc0008410000 */
[----:B------:R1:W-:Y:S02]  /*8510*/  MUFU.TANH R209, R0 ;  /* 0x0000000000d17308 */ /* 0x0003e40000002400 */
[----:B-1----:R-:W-:Y:S01]  /*8520*/  FMUL.FTZ R0, R19, UR8 ;  /* 0x0000000813007c20 */ /* 0x002fe20008410000 */
[----:B------:R-:W-:-:S05]  /*8530*/  FMUL.FTZ R19, R23, UR8 ;  /* 0x0000000817137c20 */ /* 0x000fca0008410000 */
[----:B------:R1:W-:Y:S02]  /*8540*/  MUFU.TANH R206, R0 ;  /* 0x0000000000ce7308 */ /* 0x0003e40000002400 */
[----:B-1----:R-:W-:-:S06]  /*8550*/  FMUL.FTZ R0, R20, UR8 ;  /* 0x0000000814007c20 */ /* 0x002fcc0008410000 */
[----:B------:R1:W-:Y:S02]  /*8560*/  MUFU.TANH R128, R0 ;  /* 0x0000000000807308 */ /* 0x0003e40000002400 */
[----:B-1----:R-:W-:-:S06]  /*8570*/  FMUL.FTZ R0, R21, UR8 ;  /* 0x0000000815007c20 */ /* 0x002fcc0008410000 */
[----:B------:R1:W-:Y:S02]  /*8580*/  MUFU.TANH R123, R0 ;  /* 0x00000000007b7308 */ /* 0x0003e40000002400 */
[----:B-1----:R-:W-:Y:S01]  /*8590*/  LEA R0, R64, R2, 0x7 ;  /* 0x0000000240007211 */ /* 0x002fe200078e38ff */
[----:B------:R-:W-:-:S03]  /*85a0*/  FMUL.FTZ R2, R22, UR8 ;  /* 0x0000000816027c20 */ /* 0x000fc60008410000 */
[C---:B------:R-:W-:Y:S02]  /*85b0*/  IADD3 R5, R0.reuse, 0x10, RZ ;  /* 0x0000001000057810 */ /* 0x040fe40007ffe0ff */
[----:B------:R1:W-:Y:S01]  /*85c0*/  MUFU.TANH R197, R2 ;  /* 0x0000000200c57308 */ /* 0x0003e20000002400 */
[C---:B------:R-:W-:Y:S01]  /*85d0*/  VIADD R10, R0.reuse, 0x9 ;  /* 0x00000009000a7836 */ /* 0x040fe20000000000 */
[C---:B------:R-:W-:Y:S01]  /*85e0*/  IADD3 R11, R0.reuse, 0x8, RZ ;  /* 0x00000008000b7810 */ /* 0x040fe20007ffe0ff */
[C---:B------:R-:W-:Y:S01]  /*85f0*/  VIADD R14, R0.reuse, 0x11 ;  /* 0x00000011000e7836 */ /* 0x040fe20000000000 */
[-C--:B------:R-:W-:Y:S01]  /*8600*/  ISETP.GE.AND P6, PT, R5, R7.reuse, PT ;  /* 0x000000070500720c */ /* 0x080fe20003fc6270 */
[C---:B------:R-:W-:Y:S01]  /*8610*/  VIADD R12, R0.reuse, 0x1 ;  /* 0x00000001000c7836 */ /* 0x040fe20000000000 */
[-C--:B------:R-:W-:Y:S01]  /*8620*/  ISETP.GE.AND P3, PT, R11, R7.reuse, PT ;  /* 0x000000070b00720c */ /* 0x080fe20003f66270 */
[----:B------:R-:W-:Y:S01]  /*8630*/  VIADD R4, R0, 0x19 ;  /* 0x0000001900047836 */ /* 0x000fe20000000000 */
[-C--:B------:R-:W-:Y:S01]  /*8640*/  ISETP.GE.AND P4, PT, R10, R7.reuse, PT ;  /* 0x000000070a00720c */ /* 0x080fe20003f86270 */
[C---:B------:R-:W-:Y:S01]  /*8650*/  VIADD R31, R0.reuse, 0x21 ;  /* 0x00000021001f7836 */ /* 0x040fe20000000000 */
[C---:B------:R-:W-:Y:S01]  /*8660*/  IADD3 R13, R0.reuse, 0x18, RZ ;  /* 0x00000018000d7810 */ /* 0x040fe20007ffe0ff */
[C---:B------:R-:W-:Y:S01]  /*8670*/  VIADD R34, R0.reuse, 0x29 ;  /* 0x0000002900227836 */ /* 0x040fe20000000000 */
[CC--:B------:R-:W-:Y:S01]  /*8680*/  ISETP.GE.AND P1, PT, R0.reuse, R7.reuse, PT ;  /* 0x000000070000720c */ /* 0x0c0fe20003f26270 */
[C---:B------:R-:W-:Y:S01]  /*8690*/  VIADD R41, R0.reuse, 0x38 ;  /* 0x0000003800297836 */ /* 0x040fe20000000000 */
[----:B------:R-:W-:Y:S01]  /*86a0*/  FSEL R26, R57, -INF , !P6 ;  /* 0xff800000391a7808 */ /* 0x000fe20007000000 */
[----:B------:R-:W-:Y:S01]  /*86b0*/  VIADD R46, R0, 0x41 ;  /* 0x00000041002e7836 */ /* 0x000fe20000000000 */
[-C--:B------:R-:W-:Y:S01]  /*86c0*/  ISETP.GE.AND P6, PT, R14, R7.reuse, PT ;  /* 0x000000070e00720c */ /* 0x080fe20003fc6270 */
[----:B-1----:R-:W-:Y:S01]  /*86d0*/  FMUL.FTZ R2, R124, UR8 ;  /* 0x000000087c027c20 */ /* 0x002fe20008410000 */
[-C--:B------:R-:W-:Y:S01]  /*86e0*/  ISETP.GE.AND P0, PT, R12, R7.reuse, PT ;  /* 0x000000070c00720c */ /* 0x080fe20003f06270 */
[C---:B------:R-:W-:Y:S01]  /*86f0*/  VIADD R51, R0.reuse, 0x50 ;  /* 0x0000005000337836 */ /* 0x040fe20000000000 */
[----:B------:R-:W-:Y:S01]  /*8700*/  FSEL R20, R65, -INF , !P1 ;  /* 0xff80000041147808 */ /* 0x000fe20004800000 */
[----:B------:R1:W2:Y:S01]  /*8710*/  MUFU.TANH R15, R2 ;  /* 0x00000002000f7308 */ /* 0x0002a20000002400 */
[----:B------:R-:W-:Y:S01]  /*8720*/  FSEL R27, R29, -INF , !P6 ;  /* 0xff8000001d1b7808 */ /* 0x000fe20007000000 */
[----:B------:R-:W-:Y:S01]  /*8730*/  VIADD R54, R0, 0x68 ;  /* 0x0000006800367836 */ /* 0x000fe20000000000 */
[----:B------:R-:W-:Y:S01]  /*8740*/  FSEL R21, R56, -INF , !P0 ;  /* 0xff80000038157808 */ /* 0x000fe20004000000 */
[C---:B------:R-:W-:Y:S01]  /*8750*/  VIADD R56, R0.reuse, 0x59 ;  /* 0x0000005900387836 */ /* 0x040fe20000000000 */
[C---:B------:R-:W-:Y:S01]  /*8760*/  IADD3 R28, R0.reuse, 0x20, RZ ;  /* 0x00000020001c7810 */ /* 0x040fe20007ffe0ff */
[----:B------:R-:W-:Y:S01]  /*8770*/  VIADD R58, R0, 0x71 ;  /* 0x00000071003a7836 */ /* 0x000fe20000000000 */
[----:B------:R-:W-:-:S02]  /*8780*/  ISETP.GE.AND P5, PT, R4, R7, PT ;  /* 0x000000070400720c */ /* 0x000fc40003fa6270 */
[-C--:B------:R-:W-:Y:S02]  /*8790*/  ISETP.GE.AND P2, PT, R28, R7.reuse, PT ;  /* 0x000000071c00720c */ /* 0x080fe40003f46270 */
[----:B------:R-:W-:Y:S02]  /*87a0*/  IADD3 R33, R0, 0x28, RZ ;  /* 0x0000002800217810 */ /* 0x000fe40007ffe0ff */
[-C--:B------:R-:W-:Y:S02]  /*87b0*/  ISETP.GE.AND P1, PT, R31, R7.reuse, PT ;  /* 0x000000071f00720c */ /* 0x080fe40003f26270 */
[----:B------:R-:W-:Y:S01]  /*87c0*/  FSEL R40, R247, -INF , !P2 ;  /* 0xff800000f7287808 */ /* 0x000fe20005000000 */
[----:B-1----:R-:W-:Y:S01]  /*87d0*/  FMUL.FTZ R2, R125, UR8 ;  /* 0x000000087d027c20 */ /* 0x002fe20008410000 */
[----:B--2---:R-:W-:Y:S01]  /*87e0*/  FSEL R22, R15, -INF , !P3 ;  /* 0xff8000000f167808 */ /* 0x004fe20005800000 */
[----:B------:R-:W-:Y:S01]  /*87f0*/  FMUL.FTZ R15, R101, UR8 ;  /* 0x00000008650f7c20 */ /* 0x000fe20008410000 */
[-C--:B------:R-:W-:Y:S01]  /*8800*/  ISETP.GE.AND P3, PT, R13, R7.reuse, PT ;  /* 0x000000070d00720c */ /* 0x080fe20003f66270 */
[----:B------:R1:W2:Y:S01]  /*8810*/  MUFU.TANH R3, R2 ;  /* 0x0000000200037308 */ /* 0x0002a20000002400 */
[----:B------:R-:W-:-:S02]  /*8820*/  ISETP.GE.AND P0, PT, R33, R7, PT ;  /* 0x000000072100720c */ /* 0x000fc40003f06270 */
[----:B------:R-:W-:Y:S02]  /*8830*/  FSEL R50, R246, -INF , !P1 ;  /* 0xff800000f6327808 */ /* 0x000fe40004800000 */
[C---:B------:R-:W-:Y:S02]  /*8840*/  IADD3 R42, R0.reuse, 0x30, RZ ;  /* 0x00000030002a7810 */ /* 0x040fe40007ffe0ff */
[C---:B------:R-:W-:Y:S01]  /*8850*/  IADD3 R44, R0.reuse, 0x39, RZ ;  /* 0x00000039002c7810 */ /* 0x040fe20007ffe0ff */
[----:B------:R-:W-:Y:S01]  /*8860*/  MUFU.TANH R15, R15 ;  /* 0x0000000f000f7308 */ /* 0x000fe20000002400 */
[C---:B------:R-:W-:Y:S02]  /*8870*/  IADD3 R43, R0.reuse, 0x31, RZ ;  /* 0x00000031002b7810 */ /* 0x040fe40007ffe0ff */
[----:B------:R-:W-:Y:S02]  /*8880*/  ISETP.GE.AND P6, PT, R41, R7, PT ;  /* 0x000000072900720c */ /* 0x000fe40003fc6270 */
[----:B------:R-:W-:-:S02]  /*8890*/  IADD3 R45, R0, 0x40, RZ ;  /* 0x00000040002d7810 */ /* 0x000fc40007ffe0ff */
[----:B------:R-:W-:Y:S01]  /*88a0*/  IADD3 R48, R0, 0x49, RZ ;  /* 0x0000004900307810 */ /* 0x000fe20007ffe0ff */
[----:B-1----:R-:W-:Y:S01]  /*88b0*/  FMUL.FTZ R2, R112, UR8 ;  /* 0x0000000870027c20 */ /* 0x002fe20008410000 */
[----:B--2---:R-:W-:Y:S02]  /*88c0*/  FSEL R24, R3, -INF , !P4 ;  /* 0xff80000003187808 */ /* 0x004fe40006000000 */
[-C--:B------:R-:W-:Y:S01]  /*88d0*/  ISETP.GE.AND P4, PT, R34, R7.reuse, PT ;  /* 0x000000072200720c */ /* 0x080fe20003f86270 */
[----:B------:R1:W2:Y:S01]  /*88e0*/  MUFU.TANH R17, R2 ;  /* 0x0000000200117308 */ /* 0x0002a20000002400 */
[----:B------:R-:W-:Y:S02]  /*88f0*/  IADD3 R47, R0, 0x48, RZ ;  /* 0x00000048002f7810 */ /* 0x000fe40007ffe0ff */
[-C--:B------:R-:W-:Y:S02]  /*8900*/  ISETP.GE.AND P2, PT, R46, R7.reuse, PT ;  /* 0x000000072e00720c */ /* 0x080fe40003f46270 */
[----:B------:R-:W-:-:S02]  /*8910*/  ISETP.GE.AND P1, PT, R47, R7, PT ;  /* 0x000000072f00720c */ /* 0x000fc40003f26270 */
[----:B------:R-:W-:Y:S02]  /*8920*/  FSEL R71, R240, -INF , !P2 ;  /* 0xff800000f0477808 */ /* 0x000fe40005000000 */
[C---:B------:R-:W-:Y:S02]  /*8930*/  IADD3 R52, R0.reuse, 0x51, RZ ;  /* 0x0000005100347810 */ /* 0x040fe40007ffe0ff */
[----:B------:R-:W-:Y:S02]  /*8940*/  IADD3 R61, R0, 0x58, RZ ;  /* 0x00000058003d7810 */ /* 0x000fe40007ffe0ff */
[----:B------:R-:W-:Y:S02]  /*8950*/  ISETP.GE.AND P2, PT, R52, R7, PT ;  /* 0x000000073400720c */ /* 0x000fe40003f46270 */
[----:B------:R-:W-:Y:S01]  /*8960*/  IADD3 R53, R0, 0x60, RZ ;  /* 0x0000006000357810 */ /* 0x000fe20007ffe0ff */
[----:B-1----:R-:W-:Y:S01]  /*8970*/  FMUL.FTZ R2, R113, UR8 ;  /* 0x0000000871027c20 */ /* 0x002fe20008410000 */
[----:B--2---:R-:W-:-:S02]  /*8980*/  FSEL R29, R17, -INF , !P3 ;  /* 0xff800000111d7808 */ /* 0x004fc40005800000 */
[-C--:B------:R-:W-:Y:S01]  /*8990*/  ISETP.GE.AND P3, PT, R45, R7.reuse, PT ;  /* 0x000000072d00720c */ /* 0x080fe20003f66270 */
[----:B------:R1:W2:Y:S01]  /*89a0*/  MUFU.TANH R16, R2 ;  /* 0x0000000200107308 */ /* 0x0002a20000002400 */
[----:B------:R-:W-:Y:S02]  /*89b0*/  FSEL R83, R171, -INF , !P2 ;  /* 0xff800000ab537808 */ /* 0x000fe40005000000 */
[----:B------:R-:W-:Y:S02]  /*89c0*/  FSEL R70, R239, -INF , !P3 ;  /* 0xff800000ef467808 */ /* 0x000fe40005800000 */
[----:B------:R-:W-:Y:S02]  /*89d0*/  ISETP.GE.AND P3, PT, R51, R7, PT ;  /* 0x000000073300720c */ /* 0x000fe40003f66270 */
[----:B------:R-:W-:Y:S02]  /*89e0*/  IADD3 R55, R0, 0x61, RZ ;  /* 0x0000006100377810 */ /* 0x000fe40007ffe0ff */
[----:B------:R-:W-:-:S02]  /*89f0*/  FSEL R75, R85, -INF , !P3 ;  /* 0xff800000554b7808 */ /* 0x000fc40005800000 */
[C---:B------:R-:W-:Y:S02]  /*8a00*/  IADD3 R60, R0.reuse, 0x69, RZ ;  /* 0x00000069003c7810 */ /* 0x040fe40007ffe0ff */
[C---:B------:R-:W-:Y:S02]  /*8a10*/  IADD3 R59, R0.reuse, 0x70, RZ ;  /* 0x00000070003b7810 */ /* 0x040fe40007ffe0ff */
[----:B------:R-:W-:Y:S01]  /*8a20*/  IADD3 R57, R0, 0x78, RZ ;  /* 0x0000007800397810 */ /* 0x000fe20007ffe0ff */
[----:B-1----:R-:W-:Y:S01]  /*8a30*/  FMUL.FTZ R2, R96, UR8 ;  /* 0x0000000860027c20 */ /* 0x002fe20008410000 */
[----:B--2---:R-:W-:Y:S01]  /*8a40*/  FSEL R32, R16, -INF , !P5 ;  /* 0xff80000010207808 */ /* 0x004fe20006800000 */
[----:B------:R-:W-:Y:S01]  /*8a50*/  BAR.SYNC.DEFER_BLOCKING 0x0 ;  /* 0x0000000000007b1d */ /* 0x000fe20000010000 */
[----:B------:R-:W-:Y:S02]  /*8a60*/  ISETP.GE.AND P5, PT, R44, R7, PT ;  /* 0x000000072c00720c */ /* 0x000fe40003fa6270 */
[----:B------:R-:W-:-:S02]  /*8a70*/  IADD3 R63, R0, 0x79, RZ ;  /* 0x00000079003f7810 */ /* 0x000fc40007ffe0ff */
[----:B------:R-:W-:Y:S01]  /*8a80*/  FSEL R69, R15, -INF , !P5 ;  /* 0xff8000000f457808 */ /* 0x000fe20006800000 */
[----:B------:R1:W2:Y:S01]  /*8a90*/  MUFU.TANH R18, R2 ;  /* 0x0000000200127308 */ /* 0x0002a20000002400 */
[-C--:B------:R-:W-:Y:S02]  /*8aa0*/  ISETP.GE.AND P5, PT, R53, R7.reuse, PT ;  /* 0x000000073500720c */ /* 0x080fe40003fa6270 */
[-C--:B------:R-:W-:Y:S02]  /*8ab0*/  ISETP.GE.AND P3, PT, R60, R7.reuse, PT ;  /* 0x000000073c00720c */ /* 0x080fe40003f66270 */
[----:B------:R-:W-:Y:S02]  /*8ac0*/  FSEL R82, R230, -INF , !P5 ;  /* 0xff800000e6527808 */ /* 0x000fe40006800000 */
[-C--:B------:R-:W-:Y:S02]  /*8ad0*/  ISETP.GE.AND P2, PT, R59, R7.reuse, PT ;  /* 0x000000073b00720c */ /* 0x080fe40003f46270 */
[----:B------:R-:W-:Y:S01]  /*8ae0*/  ISETP.GE.AND P5, PT, R63, R7, PT ;  /* 0x000000073f00720c */ /* 0x000fe20003fa6270 */
[----:B-1----:R-:W-:Y:S01]  /*8af0*/  FMUL.FTZ R2, R97, UR8 ;  /* 0x0000000861027c20 */ /* 0x002fe20008410000 */
[----:B--2---:R-:W-:-:S02]  /*8b00*/  FSEL R62, R18, -INF , !P0 ;  /* 0xff800000123e7808 */ /* 0x004fc40004000000 */
[-C--:B------:R-:W-:Y:S01]  /*8b10*/  ISETP.GE.AND P0, PT, R42, R7.reuse, PT ;  /* 0x000000072a00720c */ /* 0x080fe20003f06270 */
[----:B------:R1:W2:Y:S03]  /*8b20*/  MUFU.TANH R3, R2 ;  /* 0x0000000200037308 */ /* 0x0002a60000002400 */
[----:B------:R-:W-:Y:S02]  /*8b30*/  FSEL R66, R182, -INF , !P0 ;  /* 0xff800000b6427808 */ /* 0x000fe40004000000 */
[----:B------:R-:W-:-:S03]  /*8b40*/  ISETP.GE.AND P0, PT, R48, R7, PT ;  /* 0x000000073000720c */ /* 0x000fc60003f06270 */
[----:B------:R-:W-:Y:S01]  /*8b50*/  MUFU.TANH R182, R19 ;  /* 0x0000001300b67308 */ /* 0x000fe20000002400 */
[----:B-1----:R-:W-:Y:S01]  /*8b60*/  FMUL.FTZ R2, R100, UR8 ;  /* 0x0000000864027c20 */ /* 0x002fe20008410000 */
[----:B--2---:R-:W-:Y:S01]  /*8b70*/  FSEL R65, R3, -INF , !P4 ;  /* 0xff80000003417808 */ /* 0x004fe20006000000 */
[----:B------:R-:W-:Y:S01]  /*8b80*/  FMUL.FTZ R3, R92, UR8 ;  /* 0x000000085c037c20 */ /* 0x000fe20008410000 */
[----:B------:R-:W-:-:S04]  /*8b90*/  ISETP.GE.AND P4, PT, R43, R7, PT ;  /* 0x000000072b00720c */ /* 0x000fc80003f86270 */
[----:B------:R1:W2:Y:S01]  /*8ba0*/  MUFU.TANH R17, R2 ;  /* 0x0000000200117308 */ /* 0x0002a20000002400 */
[----:B------:R-:W-:Y:S02]  /*8bb0*/  FSEL R67, R241, -INF , !P4 ;  /* 0xff800000f1437808 */ /* 0x000fe40006000000 */
[----:B------:R-:W-:-:S05]  /*8bc0*/  ISETP.GE.AND P4, PT, R54, R7, PT ;  /* 0x000000073600720c */ /* 0x000fca0003f86270 */
[----:B------:R3:W4:Y:S01]  /*8bd0*/  MUFU.TANH R16, R3 ;  /* 0x0000000300107308 */ /* 0x0007220000002400 */
[----:B-1----:R-:W-:Y:S02]  /*8be0*/  FMNMX.FTZ R2, R39, R20, !PT ;  /* 0x0000001427027209 */ /* 0x002fe40007810000 */
[----:B--2---:R-:W-:Y:S02]  /*8bf0*/  FSEL R68, R17, -INF , !P6 ;  /* 0xff80000011447808 */ /* 0x004fe40007000000 */
[----:B------:R-:W-:Y:S02]  /*8c00*/  FMNMX.FTZ R2, R21, R2, !PT ;  /* 0x0000000215027209 */ /* 0x000fe40007810000 */
[----:B------:R-:W-:Y:S02]  /*8c10*/  ISETP.GE.AND P6, PT, R55, R7, PT ;  /* 0x000000073700720c */ /* 0x000fe40003fc6270 */
[----:B------:R-:W-:Y:S01]  /*8c20*/  FMNMX.FTZ R2, R22, R2, !PT ;  /* 0x0000000216027209 */ /* 0x000fe20007810000 */
[----:B---3--:R-:W-:Y:S01]  /*8c30*/  FMUL.FTZ R3, R93, UR8 ;  /* 0x000000085d037c20 */ /* 0x008fe20008410000 */
[----:B----4-:R-:W-:-:S02]  /*8c40*/  FSEL R72, R16, -INF , !P1 ;  /* 0xff80000010487808 */ /* 0x010fc40004800000 */
[----:B------:R-:W-:Y:S01]  /*8c50*/  FMNMX.FTZ R2, R24, R2, !PT ;  /* 0x0000000218027209 */ /* 0x000fe20007810000 */
[----:B------:R1:W2:Y:S01]  /*8c60*/  MUFU.TANH R15, R3 ;  /* 0x00000003000f7308 */ /* 0x0002a20000002400 */
[----:B------:R-:W-:Y:S02]  /*8c70*/  ISETP.GE.AND P1, PT, R61, R7, PT ;  /* 0x000000073d00720c */ /* 0x000fe40003f26270 */
[----:B------:R-:W-:Y:S02]  /*8c80*/  FMNMX.FTZ R2, R26, R2, !PT ;  /* 0x000000021a027209 */ /* 0x000fe40007810000 */
[----:B------:R-:W-:Y:S02]  /*8c90*/  FSEL R74, R231, -INF , !P6 ;  /* 0xff800000e74a7808 */ /* 0x000fe40007000000 */
[----:B------:R-:W-:-:S04]  /*8ca0*/  FMNMX.FTZ R2, R27, R2, !PT ;  /* 0x000000021b027209 */ /* 0x000fc80007810000 */
[----:B------:R-:W-:-:S04]  /*8cb0*/  FMNMX.FTZ R2, R29, R2, !PT ;  /* 0x000000021d027209 */ /* 0x000fc80007810000 */
[----:B------:R-:W-:Y:S01]  /*8cc0*/  FMNMX.FTZ R2, R32, R2, !PT ;  /* 0x0000000220027209 */ /* 0x000fe20007810000 */
[----:B-1----:R-:W-:Y:S01]  /*8cd0*/  FMUL.FTZ R3, R76, UR8 ;  /* 0x000000084c037c20 */ /* 0x002fe20008410000 */
[----:B--2---:R-:W-:Y:S02]  /*8ce0*/  FSEL R73, R15, -INF , !P0 ;  /* 0xff8000000f497808 */ /* 0x004fe40004000000 */
[----:B------:R-:W-:Y:S01]  /*8cf0*/  FMNMX.FTZ R2, R40, R2, !PT ;  /* 0x0000000228027209 */ /* 0x000fe20007810000 */
[----:B------:R1:W-:Y:S01]  /*8d00*/  MUFU.TANH R122, R3 ;  /* 0x00000003007a7308 */ /* 0x0003e20000002400 */
[----:B------:R-:W-:Y:S02]  /*8d10*/  ISETP.GE.AND P0, PT, R56, R7, PT ;  /* 0x000000073800720c */ /* 0x000fe40003f06270 */
[----:B------:R-:W-:-:S04]  /*8d20*/  FMNMX.FTZ R2, R50, R2, !PT ;  /* 0x0000000232027209 */ /* 0x000fc80007810000 */
[----:B------:R-:W-:-:S04]  /*8d30*/  FMNMX.FTZ R2, R62, R2, !PT ;  /* 0x000000023e027209 */ /* 0x000fc80007810000 */
[----:B------:R-:W-:-:S04]  /*8d40*/  FMNMX.FTZ R2, R65, R2, !PT ;  /* 0x0000000241027209 */ /* 0x000fc80007810000 */
[----:B------:R-:W-:Y:S01]  /*8d50*/  FMNMX.FTZ R2, R66, R2, !PT ;  /* 0x0000000242027209 */ /* 0x000fe20007810000 */
[----:B-1----:R-:W-:-:S03]  /*8d60*/  FMUL.FTZ R3, R77, UR8 ;  /* 0x000000084d037c20 */ /* 0x002fc60008410000 */
[----:B------:R-:W-:Y:S01]  /*8d70*/  FMNMX.FTZ R2, R67, R2, !PT ;  /* 0x0000000243027209 */ /* 0x000fe20007810000 */
[----:B------:R1:W-:Y:S03]  /*8d80*/  MUFU.TANH R121, R3 ;  /* 0x0000000300797308 */ /* 0x0003e60000002400 */
[----:B------:R-:W-:-:S04]  /*8d90*/  FMNMX.FTZ R2, R68, R2, !PT ;  /* 0x0000000244027209 */ /* 0x000fc80007810000 */
[----:B------:R-:W-:-:S04]  /*8da0*/  FMNMX.FTZ R2, R69, R2, !PT ;  /* 0x0000000245027209 */ /* 0x000fc80007810000 */
[----:B------:R-:W-:-:S04]  /*8db0*/  FMNMX.FTZ R2, R70, R2, !PT ;  /* 0x0000000246027209 */ /* 0x000fc80007810000 */
[----:B------:R-:W-:Y:S01]  /*8dc0*/  FMNMX.FTZ R2, R71, R2, !PT ;  /* 0x0000000247027209 */ /* 0x000fe20007810000 */
[----:B-1----:R-:W-:-:S03]  /*8dd0*/  FMUL.FTZ R3, R104, UR8 ;  /* 0x0000000868037c20 */ /* 0x002fc60008410000 */
[----:B------:R-:W-:Y:S01]  /*8de0*/  FMNMX.FTZ R2, R72, R2, !PT ;  /* 0x0000000248027209 */ /* 0x000fe20007810000 */
[----:B------:R1:W2:Y:S03]  /*8df0*/  MUFU.TANH R15, R3 ;  /* 0x00000003000f7308 */ /* 0x0002a60000002400 */
[----:B------:R-:W-:-:S04]  /*8e00*/  FMNMX.FTZ R2, R73, R2, !PT ;  /* 0x0000000249027209 */ /* 0x000fc80007810000 */
[----:B------:R-:W-:-:S04]  /*8e10*/  FMNMX.FTZ R2, R75, R2, !PT ;  /* 0x000000024b027209 */ /* 0x000fc80007810000 */
[----:B------:R-:W-:Y:S01]  /*8e20*/  FMNMX.FTZ R2, R83, R2, !PT ;  /* 0x0000000253027209 */ /* 0x000fe20007810000 */
[----:B-1----:R-:W-:Y:S01]  /*8e30*/  FMUL.FTZ R3, R105, UR8 ;  /* 0x0000000869037c20 */ /* 0x002fe20008410000 */
[----:B--2---:R-:W-:Y:S02]  /*8e40*/  FSEL R86, R15, -INF , !P1 ;  /* 0xff8000000f567808 */ /* 0x004fe40004800000 */
[-C--:B------:R-:W-:Y:S01]  /*8e50*/  ISETP.GE.AND P1, PT, R58, R7.reuse, PT ;  /* 0x000000073a00720c */ /* 0x080fe20003f26270 */
[----:B------:R1:W2:Y:S01]  /*8e60*/  MUFU.TANH R16, R3 ;  /* 0x0000000300107308 */ /* 0x0002a20000002400 */
[----:B------:R-:W-:Y:S01]  /*8e70*/  FMNMX.FTZ R2, R86, R2, !PT ;  /* 0x0000000256027209 */ /* 0x000fe20007810000 */
[----:B-1----:R-:W-:Y:S01]  /*8e80*/  FMUL.FTZ R3, R78, UR8 ;  /* 0x000000084e037c20 */ /* 0x002fe20008410000 */
[----:B--2---:R-:W-:Y:S02]  /*8e90*/  FSEL R85, R16, -INF , !P0 ;  /* 0xff80000010557808 */ /* 0x004fe40004000000 */
[----:B------:R-:W-:-:S03]  /*8ea0*/  ISETP.GE.AND P0, PT, R57, R7, PT ;  /* 0x000000073900720c */ /* 0x000fc60003f06270 */
[----:B------:R1:W-:Y:S01]  /*8eb0*/  MUFU.TANH R171, R3 ;  /* 0x0000000300ab7308 */ /* 0x0003e20000002400 */
[----:B------:R-:W-:Y:S02]  /*8ec0*/  FMNMX.FTZ R2, R85, R2, !PT ;  /* 0x0000000255027209 */ /* 0x000fe40007810000 */
[----:B------:R-:W-:Y:S02]  /*8ed0*/  FSEL R78, R49, -INF , !P1 ;  /* 0xff800000314e7808 */ /* 0x000fe40004800000 */
[----:B------:R-:W-:-:S04]  /*8ee0*/  FMNMX.FTZ R2, R82, R2, !PT ;  /* 0x0000000252027209 */ /* 0x000fc80007810000 */
[----:B------:R-:W-:Y:S01]  /*8ef0*/  FMNMX.FTZ R2, R74, R2, !PT ;  /* 0x000000024a027209 */ /* 0x000fe20007810000 */
[----:B-1----:R-:W-:-:S04]  /*8f00*/  FMUL.FTZ R3, R108, UR8 ;  /* 0x000000086c037c20 */ /* 0x002fc80008410000 */
[----:B------:R1:W2:Y:S02]  /*8f10*/  MUFU.TANH R17, R3 ;  /* 0x0000000300117308 */ /* 0x0002a40000002400 */
[----:B-1----:R-:W-:Y:S01]  /*8f20*/  FMUL.FTZ R3, R109, UR8 ;  /* 0x000000086d037c20 */ /* 0x002fe20008410000 */
[----:B--2---:R-:W-:-:S05]  /*8f30*/  FSEL R81, R17, -INF , !P4 ;  /* 0xff80000011517808 */ /* 0x004fca0006000000 */
[----:B------:R1:W2:Y:S01]  /*8f40*/  MUFU.TANH R15, R3 ;  /* 0x00000003000f7308 */ /* 0x0002a20000002400 */
[----:B------:R-:W-:Y:S01]  /*8f50*/  FMNMX.FTZ R2, R81, R2, !PT ;  /* 0x0000000251027209 */ /* 0x000fe20007810000 */
[----:B-1----:R-:W-:Y:S01]  /*8f60*/  FMUL.FTZ R3, R88, UR8 ;  /* 0x0000000858037c20 */ /* 0x002fe20008410000 */
[----:B--2---:R-:W-:-:S05]  /*8f70*/  FSEL R80, R15, -INF , !P3 ;  /* 0xff8000000f507808 */ /* 0x004fca0005800000 */
[----:B------:R1:W2:Y:S01]  /*8f80*/  MUFU.TANH R16, R3 ;  /* 0x0000000300107308 */ /* 0x0002a20000002400 */
[----:B------:R-:W-:Y:S01]  /*8f90*/  FMNMX.FTZ R2, R80, R2, !PT ;  /* 0x0000000250027209 */ /* 0x000fe20007810000 */
[----:B-1----:R-:W-:Y:S01]  /*8fa0*/  FMUL.FTZ R3, R89, UR8 ;  /* 0x0000000859037c20 */ /* 0x002fe20008410000 */
[----:B--2---:R-:W-:Y:S02]  /*8fb0*/  FSEL R77, R16, -INF , !P0 ;  /* 0xff800000104d7808 */ /* 0x004fe40004000000 */
[----:B------:R-:W-:-:S03]  /*8fc0*/  ISETP.NE.AND P0, PT, R233, 0x2, PT ;  /* 0x00000002e900780c */ /* 0x000fc60003f05270 */
[----:B------:R1:W2:Y:S02]  /*8fd0*/  MUFU.TANH R7, R3 ;  /* 0x0000000300077308 */ /* 0x0002a40000002400 */
[----:B-1----:R-:W-:Y:S01]  /*8fe0*/  FMUL.FTZ R3, R79, UR8 ;  /* 0x000000084f037c20 */ /* 0x002fe20008410000 */
[----:B------:R-:W-:Y:S02]  /*8ff0*/  FSEL R79, R84, -INF , !P2 ;  /* 0xff800000544f7808 */ /* 0x000fe40005000000 */
[----:B--2---:R-:W-:-:S03]  /*9000*/  FSEL R76, R7, -INF , !P5 ;  /* 0xff800000074c7808 */ /* 0x004fc60006800000 */
[----:B------:R1:W2:Y:S01]  /*9010*/  MUFU.TANH R124, R3 ;  /* 0x00000003007c7308 */ /* 0x0002a20000002400 */
[----:B------:R-:W-:-:S04]  /*9020*/  FMNMX.FTZ R15, R79, R2, !PT ;  /* 0x000000024f0f7209 */ /* 0x000fc80007810000 */
[----:B------:R-:W-:-:S04]  /*9030*/  FMNMX.FTZ R15, R78, R15, !PT ;  /* 0x0000000f4e0f7209 */ /* 0x000fc80007810000 */
[----:B------:R-:W-:-:S04]  /*9040*/  FMNMX.FTZ R15, R77, R15, !PT ;  /* 0x0000000f4d0f7209 */ /* 0x000fc80007810000 */
[----:B------:R-:W-:Y:S01]  /*9050*/  FMNMX.FTZ R15, R76, R15, !PT ;  /* 0x0000000f4c0f7209 */ /* 0x000fe20007810000 */
[----:B-1----:R-:W-:-:S04]  /*9060*/  FMUL.FTZ R3, R116, UR8 ;  /* 0x0000000874037c20 */ /* 0x002fc80008410000 */
[----:B------:R1:W3:Y:S01]  /*9070*/  MUFU.TANH R120, R3 ;  /* 0x0000000300787308 */ /* 0x0002e20000002400 */
[----:B--2---:R-:W-:Y:S05]  /*9080*/  @!P0 BRA `(.L_x_328) ;  /* 0x0000000000748947 */ /* 0x004fea0003800000 */
[----:B------:R-:W2:Y:S04]  /*9090*/  LDL.64 R96, [R1+0x40] ;  /* 0x0000400001607983 */ /* 0x000ea80000100a00 */
[----:B------:R-:W4:Y:S01]  /*90a0*/  LDL.64 R112, [R1+0x30] ;  /* 0x0000300001707983 */ /* 0x000f220000100a00 */
[----:B------:R-:W-:Y:S01]  /*90b0*/  VIADD R2, R233, 0xfffffffd ;  /* 0xfffffffde9027836 */ /* 0x000fe20000000000 */
[----:B------:R-:W-:Y:S01]  /*90c0*/  ULDC.64 UR4, c[0x0][0x218] ;  /* 0x0000860000047ab9 */ /* 0x000fe20000000a00 */
[----:B------:R-:W-:-:S03]  /*90d0*/  IMAD.SHL.U32 R16, R168, 0x40, RZ ;  /* 0x00000040a8107824 */ /* 0x000fc600078e00ff */
[----:B-1----:R-:W-:-:S05]  /*90e0*/  SHF.R.S32.HI R3, RZ, 0x1f, R2 ;  /* 0x0000001fff037819 */ /* 0x002fca0000011402 */
[----:B------:R-:W-:-:S04]  /*90f0*/  IMAD R3, R3, R168, RZ ;  /* 0x000000a803037224 */ /* 0x000fc800078e02ff */
[C---:B------:R-:W-:Y:S02]  /*9100*/  IMAD R7, R2.reuse, R169, R3 ;  /* 0x000000a902077224 */ /* 0x040fe400078e0203 */
[----:B------:R-:W-:-:S04]  /*9110*/  IMAD.WIDE.U32 R2, R2, R168, RZ ;  /* 0x000000a802027225 */ /* 0x000fc800078e00ff */
[----:B------:R-:W-:Y:S01]  /*9120*/  IMAD.IADD R7, R3, 0x1, R7 ;  /* 0x0000000103077824 */ /* 0x000fe200078e0207 */
[----:B--2---:R-:W-:-:S04]  /*9130*/  LEA R3, P0, R2, R96, 0x7 ;  /* 0x0000006002037211 */ /* 0x004fc800078038ff */
[----:B----4-:R-:W-:Y:S02]  /*9140*/  LEA.HI.X R7, R2, R113, R7, 0x7, P0 ;  /* 0x0000007102077211 */ /* 0x010fe400000f3c07 */
        /* <DEDUP_REMOVED lines=17> */
.L_x_328:
[----:B------:R-:W4:Y:S04]  /*9260*/  LDL.LU R30, [R1+0x18] ;  /* 0x00001800011e7983 */ /* 0x000f280000300800 */
[----:B------:R-:W5:Y:S04]  /*9270*/  LDL.LU R25, [R1+0x10] ;  /* 0x0000100001197983 */ /* 0x000f680000300800 */
[----:B------:R-:W3:Y:S04]  /*9280*/  LDL.LU R23, [R1+0x8] ;  /* 0x0000080001177983 */ /* 0x000ee80000300800 */
[----:B------:R-:W3:Y:S04]  /*9290*/  LDL.LU R19, [R1+0xc] ;  /* 0x00000c0001137983 */ /* 0x000ee80000300800 */
[----:B------:R-:W3:Y:S04]  /*92a0*/  LDL.LU R18, [R1+0x4] ;  /* 0x0000040001127983 */ /* 0x000ee80000300800 */
[----:B--2---:R-:W2:Y:S04]  /*92b0*/  LDL.LU R17, [R1] ;  /* 0x0000000001117983 */ /* 0x004ea80000300800 */
[----:B------:R-:W2:Y:S01]  /*92c0*/  LDL.LU R16, [R1+0x14] ;  /* 0x0000140001107983 */ /* 0x000ea20000300800 */
[----:B-1----:R-:W-:Y:S01]  /*92d0*/  FMUL.FTZ R3, R117, UR8 ;  /* 0x0000000875037c20 */ /* 0x002fe20008410000 */
[C---:B------:R-:W-:Y:S01]  /*92e0*/  ISETP.GE.AND P2, PT, R0.reuse, R8, PT ;  /* 0x000000080000720c */ /* 0x040fe20003f46270 */
[----:B------:R-:W-:Y:S01]  /*92f0*/  IMAD.MOV.U32 R117, RZ, RZ, R64 ;  /* 0x000000ffff757224 */ /* 0x000fe200078e0040 */
[----:B------:R-:W1:Y:S01]  /*9300*/  SHFL.BFLY PT, R7, R15, 0x2, 0x1f ;  /* 0x0c401f000f077f89 */ /* 0x000e6200000e0000 */
[----:B------:R1:W-:Y:S01]  /*9310*/  MUFU.TANH R239, R3 ;  /* 0x0000000300ef7308 */ /* 0x0003e20000002400 */
[----:B------:R-:W-:-:S02]  /*9320*/  ISETP.GE.AND P1, PT, R0, R9, PT ;  /* 0x000000090000720c */ /* 0x000fc40003f26270 */
[----:B------:R-:W-:Y:S02]  /*9330*/  LOP3.LUT R2, R2, 0xfffffffe, RZ, 0xc0, !PT ;  /* 0xfffffffe02027812 */ /* 0x000fe400078ec0ff */
[-C--:B------:R-:W-:Y:S01]  /*9340*/  ISETP.GE.AND P0, PT, R0, R6.reuse, PT ;  /* 0x000000060000720c */ /* 0x080fe20003f06270 */
[----:B------:R-:W-:Y:S01]  /*9350*/  FMUL.FTZ R0, R103, UR8 ;  /* 0x0000000867007c20 */ /* 0x000fe20008410000 */
[-C--:B------:R-:W-:Y:S02]  /*9360*/  ISETP.GE.AND P4, PT, R10, R6.reuse, PT ;  /* 0x000000060a00720c */ /* 0x080fe40003f86270 */
[-C--:B------:R-:W-:Y:S01]  /*9370*/  ISETP.GE.AND P5, PT, R5, R6.reuse, PT ;  /* 0x000000060500720c */ /* 0x080fe20003fa6270 */
[----:B------:R1:W-:Y:S01]  /*9380*/  MUFU.TANH R92, R0 ;  /* 0x00000000005c7308 */ /* 0x0003e20000002400 */
[----:B------:R-:W-:Y:S02]  /*9390*/  @P2 LOP3.LUT R2, R2, 0x1, RZ, 0xfc, !PT ;  /* 0x0000000102022812 */ /* 0x000fe400078efcff */
[----:B------:R-:W-:-:S02]  /*93a0*/  ISETP.GE.AND P3, PT, R11, R6, PT ;  /* 0x000000060b00720c */ /* 0x000fc40003f66270 */
[----:B------:R-:W-:Y:S01]  /*93b0*/  LOP3.LUT R2, R2, 0xfffffffd, RZ, 0xc0, !PT ;  /* 0xfffffffd02027812 */ /* 0x000fe200078ec0ff */
[----:B-1----:R-:W-:Y:S01]  /*93c0*/  FMUL.FTZ R3, R118, UR8 ;  /* 0x0000000876037c20 */ /* 0x002fe20008410000 */
[-C--:B------:R-:W-:Y:S02]  /*93d0*/  ISETP.GE.AND P2, PT, R13, R6.reuse, PT ;  /* 0x000000060d00720c */ /* 0x080fe40003f46270 */
[----:B------:R-:W-:Y:S01]  /*93e0*/  @P1 LOP3.LUT R2, R2, 0x2, RZ, 0xfc, !PT ;  /* 0x0000000202021812 */ /* 0x000fe200078efcff */
[----:B------:R1:W-:Y:S01]  /*93f0*/  MUFU.TANH R240, R3 ;  /* 0x0000000300f07308 */ /* 0x0003e20000002400 */
[-C--:B------:R-:W-:Y:S02]  /*9400*/  ISETP.GE.AND P1, PT, R12, R6.reuse, PT ;  /* 0x000000060c00720c */ /* 0x080fe40003f26270 */
[----:B------:R-:W-:Y:S01]  /*9410*/  ISETP.GE.AND P6, PT, R53, R6, PT ;  /* 0x000000063500720c */ /* 0x000fe20003fc6270 */
[----:B------:R-:W-:-:S03]  /*9420*/  FMUL.FTZ R0, R91, UR8 ;  /* 0x000000085b007c20 */ /* 0x000fc60008410000 */
[----:B------:R-:W-:Y:S02]  /*9430*/  FSEL R101, R175, -INF , !P6 ;  /* 0xff800000af657808 */ /* 0x000fe40007000000 */
[----:B------:R-:W-:Y:S01]  /*9440*/  LOP3.LUT P6, RZ, R2, 0x2, RZ, 0xc0, !PT ;  /* 0x0000000202ff7812 */ /* 0x000fe200078cc0ff */
[----:B-1----:R-:W-:Y:S01]  /*9450*/  FMUL.FTZ R3, R126, UR8 ;  /* 0x000000087e037c20 */ /* 0x002fe20008410000 */
[----:B----4-:R-:W-:Y:S02]  /*9460*/  IMAD.MOV.U32 R118, RZ, RZ, R30 ;  /* 0x000000ffff767224 */ /* 0x010fe400078e001e */
[----:B-----5:R-:W-:Y:S02]  /*9470*/  IMAD.MOV.U32 R231, RZ, RZ, R25 ;  /* 0x000000ffffe77224 */ /* 0x020fe400078e0019 */
[----:B------:R1:W4:Y:S01]  /*9480*/  MUFU.TANH R25, R3 ;  /* 0x0000000300197308 */ /* 0x0003220000002400 */
[----:B---3--:R-:W-:Y:S01]  /*9490*/  MOV R230, R23 ;  /* 0x0000001700e67202 */ /* 0x008fe20000000f00 */
[----:B------:R-:W-:-:S02]  /*94a0*/  IMAD.MOV.U32 R116, RZ, RZ, R19 ;  /* 0x000000ffff747224 */ /* 0x000fc400078e0013 */
[----:B------:R-:W-:Y:S01]  /*94b0*/  FMUL.FTZ R19, R94, UR8 ;  /* 0x000000085e137c20 */ /* 0x000fe20008410000 */
[----:B------:R-:W-:Y:S02]  /*94c0*/  IMAD.MOV.U32 R35, RZ, RZ, R18 ;  /* 0x000000ffff237224 */ /* 0x000fe400078e0012 */
[----:B------:R-:W-:Y:S02]  /*94d0*/  FMUL.FTZ R18, R95, UR8 ;  /* 0x000000085f127c20 */ /* 0x000fe40008410000 */
[----:B------:R3:W-:Y:S01]  /*94e0*/  MUFU.TANH R95, R19 ;  /* 0x00000013005f7308 */ /* 0x0007e20000002400 */
[----:B--2---:R-:W-:Y:S02]  /*94f0*/  IMAD.MOV.U32 R84, RZ, RZ, R17 ;  /* 0x000000ffff547224 */ /* 0x004fe400078e0011 */
[----:B------:R-:W-:Y:S01]  /*9500*/  FMUL.FTZ R17, R106, UR8 ;  /* 0x000000086a117c20 */ /* 0x000fe20008410000 */
[----:B-1----:R-:W-:Y:S01]  /*9510*/  FMUL.FTZ R3, R127, UR8 ;  /* 0x000000087f037c20 */ /* 0x002fe20008410000 */
[----:B------:R-:W-:Y:S01]  /*9520*/  MOV R23, R16 ;  /* 0x0000001000177202 */ /* 0x000fe20000000f00 */
[----:B------:R-:W-:Y:S01]  /*9530*/  FMUL.FTZ R16, R107, UR8 ;  /* 0x000000086b107c20 */ /* 0x000fe20008410000 */
[----:B----4-:R-:W-:Y:S01]  /*9540*/  FSEL R25, R25, -INF , !P3 ;  /* 0xff80000019197808 */ /* 0x010fe20005800000 */
[----:B------:R1:W2:Y:S01]  /*9550*/  MUFU.TANH R30, R3 ;  /* 0x00000003001e7308 */ /* 0x0002a20000002400 */
[----:B------:R-:W-:-:S07]  /*9560*/  ISETP.GE.AND P3, PT, R4, R6, PT ;  /* 0x000000060400720c */ /* 0x000fce0003f66270 */
[----:B------:R2:W-:Y:S01]  /*9570*/  MUFU.TANH R96, R18 ;  /* 0x0000001200607308 */ /* 0x0005e20000002400 */
[----:B---3--:R-:W-:Y:S01]  /*9580*/  FSEL R19, R219, -INF , !P0 ;  /* 0xff800000db137808 */ /* 0x008fe20004000000 */
[----:B------:R-:W-:Y:S01]  /*9590*/  IMAD.MOV.U32 R219, RZ, RZ, R23 ;  /* 0x000000ffffdb7224 */ /* 0x000fe200078e0017 */
[----:B------:R-:W-:Y:S01]  /*95a0*/  FSEL R23, R218, -INF , !P1 ;  /* 0xff800000da177808 */ /* 0x000fe20004800000 */
[----:B------:R-:W-:Y:S01]  /*95b0*/  IMAD.MOV.U32 R218, RZ, RZ, R84 ;  /* 0x000000ffffda7224 */ /* 0x000fe200078e0054 */
[-C--:B------:R-:W-:Y:S02]  /*95c0*/  ISETP.GE.AND P1, PT, R33, R6.reuse, PT ;  /* 0x000000062100720c */ /* 0x080fe40003f26270 */
[----:B------:R-:W-:Y:S01]  /*95d0*/  ISETP.GE.AND P0, PT, R14, R6, PT ;  /* 0x000000060e00720c */ /* 0x000fe20003f06270 */
[----:B------:R-:W-:Y:S01]  /*95e0*/  MUFU.TANH R16, R16 ;  /* 0x0000001000107308 */ /* 0x000fe20000002400 */
[----:B-1----:R-:W-:Y:S01]  /*95f0*/  FMNMX.FTZ R3, R15, R7, !PT ;  /* 0x000000070f037209 */ /* 0x002fe20007810000 */
[----:B------:R-:W-:-:S04]  /*9600*/  FMUL.FTZ R7, R114, UR8 ;  /* 0x0000000872077c20 */ /* 0x000fc80008410000 */
[----:B------:R-:W1:Y:S02]  /*9610*/  SHFL.BFLY PT, R15, R3, 0x1, 0x1f ;  /* 0x0c201f00030f7f89 */ /* 0x000e6400000e0000 */
[----:B------:R3:W4:Y:S01]  /*9620*/  MUFU.TANH R49, R7 ;  /* 0x0000000700317308 */ /* 0x0007220000002400 */
[----:B--2---:R-:W-:Y:S02]  /*9630*/  FSEL R18, R30, -INF , !P4 ;  /* 0xff8000001e127808 */ /* 0x004fe40006000000 */
[----:B------:R-:W-:Y:S01]  /*9640*/  FSEL R30, R215, -INF , !P5 ;  /* 0xff800000d71e7808 */ /* 0x000fe20006800000 */
[----:B------:R-:W-:Y:S01]  /*9650*/  IMAD.MOV.U32 R215, RZ, RZ, R35 ;  /* 0x000000ffffd77224 */ /* 0x000fe200078e0023 */
[----:B------:R-:W-:Y:S02]  /*9660*/  ISETP.GE.AND P5, PT, R31, R6, PT ;  /* 0x000000061f00720c */ /* 0x000fe40003fa6270 */
[----:B------:R-:W-:Y:S01]  /*9670*/  FSEL R35, R214, -INF , !P0 ;  /* 0xff800000d6237808 */ /* 0x000fe20004000000 */
[----:B------:R-:W-:Y:S01]  /*9680*/  IMAD.MOV.U32 R214, RZ, RZ, R116 ;  /* 0x000000ffffd67224 */ /* 0x000fe200078e0074 */
[----:B------:R-:W-:-:S02]  /*9690*/  FSEL R84, R202, -INF , !P5 ;  /* 0xff800000ca547808 */ /* 0x000fc40006800000 */
[-C--:B------:R-:W-:Y:S02]  /*96a0*/  ISETP.GE.AND P5, PT, R41, R6.reuse, PT ;  /* 0x000000062900720c */ /* 0x080fe40003fa6270 */
[-C--:B------:R-:W-:Y:S02]  /*96b0*/  ISETP.GE.AND P0, PT, R34, R6.reuse, PT ;  /* 0x000000062200720c */ /* 0x080fe40003f06270 */
[-C--:B------:R-:W-:Y:S01]  /*96c0*/  ISETP.GE.AND P4, PT, R28, R6.reuse, PT ;  /* 0x000000061c00720c */ /* 0x080fe20003f86270 */
[----:B---3--:R-:W-:Y:S01]  /*96d0*/  FMUL.FTZ R7, R115, UR8 ;  /* 0x0000000873077c20 */ /* 0x008fe20008410000 */
[----:B----4-:R-:W-:Y:S02]  /*96e0*/  FSEL R49, R49, -INF , !P2 ;  /* 0xff80000031317808 */ /* 0x010fe40005000000 */
[----:B------:R-:W-:Y:S01]  /*96f0*/  ISETP.GE.AND P2, PT, R44, R6, PT ;  /* 0x000000062c00720c */ /* 0x000fe20003f46270 */
[----:B------:R2:W-:Y:S01]  /*9700*/  MUFU.TANH R64, R7 ;  /* 0x0000000700407308 */ /* 0x0005e20000002400 */
[----:B-1----:R-:W-:Y:S01]  /*9710*/  FMNMX.FTZ R115, R3, R15, !PT ;  /* 0x0000000f03737209 */ /* 0x002fe20007810000 */
[----:B------:R-:W-:Y:S01]  /*9720*/  FMUL.FTZ R15, R110, UR8 ;  /* 0x000000086e0f7c20 */ /* 0x000fe20008410000 */
[----:B------:R-:W-:Y:S01]  /*9730*/  FMUL.FTZ R3, R90, UR8 ;  /* 0x000000085a037c20 */ /* 0x000fe20008410000 */
[----:B------:R-:W-:-:S02]  /*9740*/  FSEL R92, R92, -INF , !P2 ;  /* 0xff8000005c5c7808 */ /* 0x000fc40005000000 */
[-C--:B------:R-:W-:Y:S02]  /*9750*/  ISETP.GE.AND P2, PT, R52, R6.reuse, PT ;  /* 0x000000063400720c */ /* 0x080fe40003f46270 */
[----:B------:R-:W-:Y:S01]  /*9760*/  MUFU.TANH R15, R15 ;  /* 0x0000000f000f7308 */ /* 0x000fe20000002400 */
[----:B--2---:R-:W-:Y:S01]  /*9770*/  FMUL.FTZ R7, R98, UR8 ;  /* 0x0000000862077c20 */ /* 0x004fe20008410000 */
[----:B------:R-:W-:Y:S02]  /*9780*/  FSEL R98, R180, -INF , !P2 ;  /* 0xff800000b4627808 */ /* 0x000fe40005000000 */
[----:B------:R-:W-:-:S04]  /*9790*/  ISETP.GE.AND P2, PT, R57, R6, PT ;  /* 0x000000063900720c */ /* 0x000fc80003f46270 */
[----:B------:R1:W2:Y:S02]  /*97a0*/  MUFU.TANH R87, R7 ;  /* 0x0000000700577308 */ /* 0x0002a40000002400 */
[----:B-1----:R-:W-:Y:S01]  /*97b0*/  FMUL.FTZ R7, R99, UR8 ;  /* 0x0000000863077c20 */ /* 0x002fe20008410000 */
[----:B--2---:R-:W-:-:S05]  /*97c0*/  FSEL R87, R87, -INF , !P1 ;  /* 0xff80000057577808 */ /* 0x004fca0004800000 */
[----:B------:R1:W-:Y:S01]  /*97d0*/  MUFU.TANH R99, R17 ;  /* 0x0000001100637308 */ /* 0x0003e20000002400 */
[----:B------:R-:W-:-:S07]  /*97e0*/  ISETP.GE.AND P1, PT, R45, R6, PT ;  /* 0x000000062d00720c */ /* 0x000fce0003f26270 */
[----:B------:R2:W3:Y:S01]  /*97f0*/  MUFU.TANH R88, R7 ;  /* 0x0000000700587308 */ /* 0x0004e20000002400 */
[----:B-1----:R-:W-:Y:S02]  /*9800*/  FSEL R17, R64, -INF , !P3 ;  /* 0xff80000040117808 */ /* 0x002fe40005800000 */
[----:B------:R-:W-:Y:S02]  /*9810*/  FSEL R64, R207, -INF , !P4 ;  /* 0xff800000cf407808 */ /* 0x000fe40006000000 */
[-C--:B------:R-:W-:Y:S02]  /*9820*/  ISETP.GE.AND P4, PT, R43, R6.reuse, PT ;  /* 0x000000062b00720c */ /* 0x080fe40003f86270 */
[-C--:B------:R-:W-:Y:S01]  /*9830*/  ISETP.GE.AND P3, PT, R42, R6.reuse, PT ;  /* 0x000000062a00720c */ /* 0x080fe20003f66270 */
[----:B--2---:R-:W-:Y:S01]  /*9840*/  FMUL.FTZ R7, R102, UR8 ;  /* 0x0000000866077c20 */ /* 0x004fe20008410000 */
[----:B---3--:R-:W-:Y:S01]  /*9850*/  FSEL R88, R88, -INF , !P0 ;  /* 0xff80000058587808 */ /* 0x008fe20004000000 */
[----:B------:R1:W-:Y:S01]  /*9860*/  MUFU.TANH R102, R3 ;  /* 0x0000000300667308 */ /* 0x0003e20000002400 */
[----:B------:R-:W-:-:S02]  /*9870*/  ISETP.GE.AND P0, PT, R46, R6, PT ;  /* 0x000000062e00720c */ /* 0x000fc40003f06270 */
[----:B------:R-:W-:Y:S02]  /*9880*/  FSEL R90, R198, -INF , !P4 ;  /* 0xff800000c65a7808 */ /* 0x000fe40006000000 */
[----:B------:R-:W-:Y:S02]  /*9890*/  FSEL R94, R183, -INF , !P0 ;  /* 0xff800000b75e7808 */ /* 0x000fe40004000000 */
[-C--:B------:R-:W-:Y:S01]  /*98a0*/  ISETP.GE.AND P0, PT, R56, R6.reuse, PT ;  /* 0x000000063800720c */ /* 0x080fe20003f06270 */
[----:B------:R-:W2:Y:S01]  /*98b0*/  MUFU.TANH R93, R7 ;  /* 0x00000007005d7308 */ /* 0x000ea20000002400 */
[----:B------:R-:W-:Y:S02]  /*98c0*/  FSEL R89, R199, -INF , !P3 ;  /* 0xff800000c7597808 */ /* 0x000fe40005800000 */
[----:B------:R-:W-:Y:S02]  /*98d0*/  ISETP.GE.AND P4, PT, R47, R6, PT ;  /* 0x000000062f00720c */ /* 0x000fe40003f86270 */
[----:B------:R-:W-:-:S02]  /*98e0*/  FSEL R100, R16, -INF , !P0 ;  /* 0xff80000010647808 */ /* 0x000fc40004000000 */
[-C--:B------:R-:W-:Y:S02]  /*98f0*/  ISETP.GE.AND P3, PT, R51, R6.reuse, PT ;  /* 0x000000063300720c */ /* 0x080fe40003f66270 */
[-C--:B------:R-:W-:Y:S01]  /*9900*/  ISETP.GE.AND P0, PT, R58, R6.reuse, PT ;  /* 0x000000063a00720c */ /* 0x080fe20003f06270 */
[----:B-1----:R-:W-:Y:S01]  /*9910*/  FMUL.FTZ R3, R119, UR8 ;  /* 0x0000000877037c20 */ /* 0x002fe20008410000 */
[----:B------:R-:W-:Y:S02]  /*9920*/  FSEL R95, R95, -INF , !P4 ;  /* 0xff8000005f5f7808 */ /* 0x000fe40006000000 */
[----:B------:R-:W-:Y:S01]  /*9930*/  FSEL R97, R181, -INF , !P3 ;  /* 0xff800000b5617808 */ /* 0x000fe20005800000 */
[----:B------:R-:W-:Y:S01]  /*9940*/  MUFU.TANH R119, R3 ;  /* 0x0000000300777308 */ /* 0x000fe20000002400 */
[----:B------:R-:W-:Y:S02]  /*9950*/  ISETP.GE.AND P4, PT, R54, R6, PT ;  /* 0x000000063600720c */ /* 0x000fe40003f86270 */
[----:B--2---:R-:W-:Y:S01]  /*9960*/  FSEL R91, R93, -INF , !P5 ;  /* 0xff8000005d5b7808 */ /* 0x004fe20006800000 */
[----:B------:R-:W-:Y:S01]  /*9970*/  FMUL.FTZ R7, R111, UR8 ;  /* 0x000000086f077c20 */ /* 0x000fe20008410000 */
[----:B------:R-:W-:-:S02]  /*9980*/  FSEL R93, R196, -INF , !P1 ;  /* 0xff800000c45d7808 */ /* 0x000fc40004800000 */
[-C--:B------:R-:W-:Y:S02]  /*9990*/  ISETP.GE.AND P1, PT, R61, R6.reuse, PT ;  /* 0x000000063d00720c */ /* 0x080fe40003f26270 */
[-C--:B------:R-:W-:Y:S01]  /*99a0*/  ISETP.GE.AND P5, PT, R48, R6.reuse, PT ;  /* 0x000000063000720c */ /* 0x080fe20003fa6270 */
[----:B------:R-:W1:Y:S01]  /*99b0*/  MUFU.TANH R7, R7 ;  /* 0x0000000700077308 */ /* 0x000e620000002400 */
[----:B------:R-:W-:Y:S02]  /*99c0*/  FSEL R99, R99, -INF , !P1 ;  /* 0xff80000063637808 */ /* 0x000fe40004800000 */
        /* <DEDUP_REMOVED lines=8> */
[----:B------:R-:W-:-:S02]  /*9a50*/  FSEL R96, R96, -INF , !P5 ;  /* 0xff80000060607808 */ /* 0x000fc40006800000 */
[-C--:B------:R-:W-:Y:S02]  /*9a60*/  ISETP.GE.AND P5, PT, R55, R6.reuse, PT ;  /* 0x000000063700720c */ /* 0x080fe40003fa6270 */
[----:B------:R-:W-:Y:S02]  /*9a70*/  FSEL R104, R15, -INF , !P4 ;  /* 0xff8000000f687808 */ /* 0x000fe40006000000 */
[----:B------:R-:W-:Y:S02]  /*9a80*/  ISETP.GE.AND P4, PT, R63, R6, PT ;  /* 0x000000063f00720c */ /* 0x000fe40003f86270 */
[----:B-1----:R-:W-:Y:S01]  /*9a90*/  FSEL R125, R7, -INF , !P3 ;  /* 0xff800000077d7808 */ /* 0x002fe20005800000 */
[----:B------:R1:W2:Y:S01]  /*9aa0*/  MUFU.TANH R6, R0 ;  /* 0x0000000000067308 */ /* 0x0002a20000002400 */
[----:B------:R-:W-:Y:S02]  /*9ab0*/  FSEL R113, R132, -INF , !P0 ;  /* 0xff80000084717808 */ /* 0x000fe40004000000 */
[----:B------:R-:W-:-:S02]  /*9ac0*/  LOP3.LUT P3, RZ, R2, 0x1, RZ, 0xc0, !PT ;  /* 0x0000000102ff7812 */ /* 0x000fc4000786c0ff */
[----:B------:R-:W-:Y:S02]  /*9ad0*/  ISETP.GE.AND P0, PT, R14, R9, PT ;  /* 0x000000090e00720c */ /* 0x000fe40003f06270 */
[----:B------:R-:W-:Y:S02]  /*9ae0*/  FSEL R103, R174, -INF , !P5 ;  /* 0xff800000ae677808 */ /* 0x000fe40006800000 */
[----:B------:R-:W-:Y:S02]  /*9af0*/  LOP3.LUT R2, R2, 0xfffffffd, RZ, 0xc0, !PT ;  /* 0xfffffffd02027812 */ /* 0x000fe400078ec0ff */
[C---:B------:R-:W-:Y:S02]  /*9b00*/  FSETP.NEU.FTZ.AND P5, PT, R115.reuse, -INF , PT ;  /* 0xff8000007300780b */ /* 0x040fe40003fbd000 */
[----:B------:R-:W-:Y:S02]  /*9b10*/  @P1 LOP3.LUT R2, R2, 0x2, RZ, 0xfc, !PT ;  /* 0x0000000202021812 */ /* 0x000fe400078efcff */
[----:B------:R-:W-:Y:S01]  /*9b20*/  FSEL R246, R102, -INF , !P2 ;  /* 0xff80000066f67808 */ /* 0x000fe20005000000 */
[----:B-1----:R-:W-:Y:S01]  /*9b30*/  FMUL.FTZ R0, R115, UR6 ;  /* 0x0000000673007c20 */ /* 0x002fe20008410000 */
[----:B------:R-:W-:-:S02]  /*9b40*/  LOP3.LUT R2, R2, 0xfffffffe, RZ, 0xc0, !PT ;  /* 0xfffffffe02027812 */ /* 0x000fc400078ec0ff */
[----:B------:R-:W-:Y:S02]  /*9b50*/  FSEL R102, R228, -INF , !P3 ;  /* 0xff800000e4667808 */ /* 0x000fe40005800000 */
[----:B------:R-:W-:Y:S02]  /*9b60*/  FSEL R0, R0, RZ, P5 ;  /* 0x000000ff00007208 */ /* 0x000fe40002800000 */
[-C--:B------:R-:W-:Y:S02]  /*9b70*/  ISETP.GE.AND P5, PT, R12, R8.reuse, PT ;  /* 0x000000080c00720c */ /* 0x080fe40003fa6270 */
[-C--:B------:R-:W-:Y:S01]  /*9b80*/  ISETP.GE.AND P3, PT, R10, R8.reuse, PT ;  /* 0x000000080a00720c */ /* 0x080fe20003f66270 */
[--C-:B------:R-:W-:Y:S01]  /*9b90*/  FFMA.FTZ R3, R20, UR6, -R0.reuse ;  /* 0x0000000614037c23 */ /* 0x100fe20008010800 */
[----:B------:R-:W-:Y:S02]  /*9ba0*/  FSEL R108, R229, -INF , !P5 ;  /* 0xff800000e56c7808 */ /* 0x000fe40006800000 */
[----:B------:R-:W-:Y:S01]  /*9bb0*/  ISETP.GE.AND P5, PT, R5, R8, PT ;  /* 0x000000080500720c */ /* 0x000fe20003fa6270 */
[----:B------:R1:W-:Y:S01]  /*9bc0*/  MUFU.EX2 R247, R3 ;  /* 0x0000000300f77308 */ /* 0x0003e20000000800 */
[----:B------:R-:W-:Y:S01]  /*9bd0*/  @P0 LOP3.LUT R2, R2, 0x1, RZ, 0xfc, !PT ;  /* 0x0000000102020812 */ /* 0x000fe200078efcff */
[----:B------:R-:W-:Y:S01]  /*9be0*/  FFMA.FTZ R5, R85, UR6, -R0 ;  /* 0x0000000655057c23 */ /* 0x000fe20008010800 */
[----:B------:R-:W-:-:S02]  /*9bf0*/  FSEL R106, R134, -INF , !P3 ;  /* 0xff800000866a7808 */ /* 0x000fc40005800000 */
[----:B------:R-:W-:Y:S02]  /*9c00*/  FSEL R105, R223, -INF , !P5 ;  /* 0xff800000df697808 */ /* 0x000fe40006800000 */
[C---:B------:R-:W-:Y:S02]  /*9c10*/  LOP3.LUT P3, RZ, R2.reuse, 0x1, RZ, 0xc0, !PT ;  /* 0x0000000102ff7812 */ /* 0x040fe4000786c0ff */
[----:B------:R-:W-:Y:S01]  /*9c20*/  LOP3.LUT P5, RZ, R2, 0x2, RZ, 0xc0, !PT ;  /* 0x0000000202ff7812 */ /* 0x000fe200078ac0ff */
[--C-:B------:R-:W-:Y:S01]  /*9c30*/  FFMA.FTZ R2, R29, UR6, -R0.reuse ;  /* 0x000000061d027c23 */ /* 0x100fe20008010800 */
[-C--:B------:R-:W-:Y:S01]  /*9c40*/  ISETP.GE.AND P2, PT, R11, R8.reuse, PT ;  /* 0x000000080b00720c */ /* 0x080fe20003f46270 */
[--C-:B------:R-:W-:Y:S01]  /*9c50*/  FFMA.FTZ R11, R81, UR6, -R0.reuse ;  /* 0x00000006510b7c23 */ /* 0x100fe20008010800 */
[-C--:B------:R-:W-:Y:S01]  /*9c60*/  ISETP.GE.AND P1, PT, R4, R8.reuse, PT ;  /* 0x000000080400720c */ /* 0x080fe20003f26270 */
[----:B------:R3:W-:Y:S01]  /*9c70*/  MUFU.EX2 R196, R2 ;  /* 0x0000000200c47308 */ /* 0x0007e20000000800 */
[----:B------:R-:W-:Y:S01]  /*9c80*/  FSEL R107, R133, -INF , !P2 ;  /* 0xff800000856b7808 */ /* 0x000fe20005000000 */
[----:B-1----:R-:W-:Y:S01]  /*9c90*/  FFMA.FTZ R3, R21, UR6, -R0 ;  /* 0x0000000615037c23 */ /* 0x002fe20008010800 */
[----:B------:R-:W-:-:S02]  /*9ca0*/  ISETP.GE.AND P2, PT, R14, R8, PT ;  /* 0x000000080e00720c */ /* 0x000fc40003f46270 */
[----:B--2---:R-:W-:-:S03]  /*9cb0*/  FSEL R241, R6, -INF , !P4 ;  /* 0xff80000006f17808 */ /* 0x004fc60006000000 */
[----:B------:R1:W-:Y:S01]  /*9cc0*/  MUFU.EX2 R127, R3 ;  /* 0x00000003007f7308 */ /* 0x0003e20000000800 */
[----:B------:R-:W-:Y:S02]  /*9cd0*/  FSEL R109, R222, -INF , !P2 ;  /* 0xff800000de6d7808 */ /* 0x000fe40005000000 */
[-C--:B------:R-:W-:Y:S02]  /*9ce0*/  ISETP.GE.AND P2, PT, R4, R9.reuse, PT ;  /* 0x000000090400720c */ /* 0x080fe40003f46270 */
[----:B------:R-:W-:Y:S02]  /*9cf0*/  ISETP.GE.AND P0, PT, R13, R8, PT ;  /* 0x000000080d00720c */ /* 0x000fe40003f06270 */
[----:B------:R-:W-:Y:S01]  /*9d00*/  ISETP.GE.AND P4, PT, R10, R9, PT ;  /* 0x000000090a00720c */ /* 0x000fe20003f86270 */
[----:B------:R-:W-:Y:S01]  /*9d10*/  FFMA.FTZ R10, R79, UR6, -R0 ;  /* 0x000000064f0a7c23 */ /* 0x000fe20008010800 */
[----:B---3--:R-:W-:Y:S02]  /*9d20*/  FMNMX.FTZ R2, R38, R19, !PT ;  /* 0x0000001326027209 */ /* 0x008fe40007810000 */
        /* <DEDUP_REMOVED lines=8> */
[----:B------:R-:W-:-:S02]  /*9db0*/  FSEL R15, R238, -INF , !P0 ;  /* 0xff800000ee0f7808 */ /* 0x000fc40004000000 */
[----:B------:R-:W-:Y:S02]  /*9dc0*/  FMNMX.FTZ R2, R30, R2, !PT ;  /* 0x000000021e027209 */ /* 0x000fe40007810000 */
[----:B------:R-:W-:Y:S01]  /*9dd0*/  ISETP.GE.AND P4, PT, R13, R9, PT ;  /* 0x000000090d00720c */ /* 0x000fe20003f86270 */
[----:B------:R-:W-:Y:S01]  /*9de0*/  FFMA.FTZ R13, R80, UR6, -R0 ;  /* 0x00000006500d7c23 */ /* 0x000fe20008010800 */
[----:B------:R-:W-:Y:S02]  /*9df0*/  FMNMX.FTZ R2, R35, R2, !PT ;  /* 0x0000000223027209 */ /* 0x000fe40007810000 */
[----:B------:R-:W-:Y:S02]  /*9e00*/  ISETP.GE.AND P0, PT, R33, R8, PT ;  /* 0x000000082100720c */ /* 0x000fe40003f06270 */
[----:B------:R-:W-:Y:S02]  /*9e10*/  FMNMX.FTZ R2, R49, R2, !PT ;  /* 0x0000000231027209 */ /* 0x000fe40007810000 */
[----:B------:R-:W-:-:S02]  /*9e20*/  FSEL R111, R227, -INF , !P6 ;  /* 0xff800000e36f7808 */ /* 0x000fc40007000000 */
        /* <DEDUP_REMOVED lines=8> */
[----:B------:R-:W-:Y:S01]  /*9eb0*/  FMNMX.FTZ R2, R87, R2, !PT ;  /* 0x0000000257027209 */ /* 0x000fe20007810000 */
[----:B------:R-:W-:Y:S01]  /*9ec0*/  MUFU.EX2 R177, R11 ;  /* 0x0000000b00b17308 */ /* 0x000fe20000000800 */
[----:B------:R-:W-:Y:S02]  /*9ed0*/  ISETP.GE.AND P0, PT, R41, R8, PT ;  /* 0x000000082900720c */ /* 0x000fe40003f06270 */
[----:B------:R-:W-:Y:S02]  /*9ee0*/  FMNMX.FTZ R2, R88, R2, !PT ;  /* 0x0000000258027209 */ /* 0x000fe40007810000 */
[----:B------:R-:W-:Y:S02]  /*9ef0*/  FSEL R16, R178, -INF , !P1 ;  /* 0xff800000b2107808 */ /* 0x000fe40004800000 */
[----:B------:R-:W-:Y:S01]  /*9f00*/  FMNMX.FTZ R2, R89, R2, !PT ;  /* 0x0000000259027209 */ /* 0x000fe20007810000 */
[----:B------:R-:W-:Y:S01]  /*9f10*/  MUFU.EX2 R178, R13 ;  /* 0x0000000d00b27308 */ /* 0x000fe20000000800 */
[----:B-1----:R-:W-:Y:S01]  /*9f20*/  FFMA.FTZ R3, R26, UR6, -R0 ;  /* 0x000000061a037c23 */ /* 0x002fe20008010800 */
[----:B------:R-:W-:-:S02]  /*9f30*/  FSEL R26, R173, -INF , !P0 ;  /* 0xff800000ad1a7808 */ /* 0x000fc40004000000 */
[----:B------:R-:W-:Y:S02]  /*9f40*/  FMNMX.FTZ R2, R90, R2, !PT ;  /* 0x000000025a027209 */ /* 0x000fe40007810000 */
[----:B------:R-:W-:Y:S02]  /*9f50*/  ISETP.GE.AND P0, PT, R45, R8, PT ;  /* 0x000000082d00720c */ /* 0x000fe40003f06270 */
        /* <DEDUP_REMOVED lines=27> */
[----:B------:R-:W-:-:S02]  /*a110*/  ISETP.GE.AND P0, PT, R47, R8, PT ;  /* 0x000000082f00720c */ /* 0x000fc40003f06270 */
[----:B------:R-:W-:Y:S02]  /*a120*/  FMNMX.FTZ R2, R103, R2, !PT ;  /* 0x0000000267027209 */ /* 0x000fe40007810000 */
[----:B------:R-:W-:Y:S02]  /*a130*/  FSEL R13, R220, -INF , !P1 ;  /* 0xff800000dc0d7808 */ /* 0x000fe40004800000 */
        /* <DEDUP_REMOVED lines=13> */
[-C--:B------:R-:W-:Y:S02]  /*a210*/  ISETP.GE.AND P4, PT, R34, R9.reuse, PT ;  /* 0x000000092200720c */ /* 0x080fe40003f86270 */
[----:B------:R-:W-:Y:S01]  /*a220*/  ISETP.GE.AND P2, PT, R43, R9, PT ;  /* 0x000000092b00720c */ /* 0x000fe20003f46270 */
[----:B------:R-:W2:Y:S01]  /*a230*/  SHFL.BFLY PT, R6, R2, 0x2, 0x1f ;  /* 0x0c401f0002067f89 */ /* 0x000ea200000e0000 */
[--C-:B-1----:R-:W-:Y:S01]  /*a240*/  FFMA.FTZ R3, R50, UR6, -R0.reuse ;  /* 0x0000000632037c23 */ /* 0x102fe20008010800 */
[----:B------:R-:W-:Y:S02]  /*a250*/  FSEL R50, R129, -INF , !P1 ;  /* 0xff80000081327808 */ /* 0x000fe40004800000 */
[----:B------:R-:W-:Y:S01]  /*a260*/  ISETP.GE.AND P1, PT, R52, R8, PT ;  /* 0x000000083400720c */ /* 0x000fe20003f26270 */
[----:B------:R1:W-:Y:S02]  /*a270*/  MUFU.EX2 R175, R3 ;  /* 0x0000000300af7308 */ /* 0x0003e40000000800 */
[----:B-1----:R-:W-:Y:S01]  /*a280*/  FFMA.FTZ R3, R62, UR6, -R0 ;  /* 0x000000063e037c23 */ /* 0x002fe20008010800 */
[----:B------:R-:W-:Y:S01]  /*a290*/  MOV R62, R215 ;  /* 0x000000d7003e7202 */ /* 0x000fe20000000f00 */
[----:B------:R-:W-:Y:S01]  /*a2a0*/  IMAD.MOV.U32 R215, RZ, RZ, R219 ;  /* 0x000000ffffd77224 */ /* 0x000fe200078e00db */
[----:B------:R-:W-:-:S03]  /*a2b0*/  MOV R219, R230 ;  /* 0x000000e600db7202 */ /* 0x000fc60000000f00 */
[----:B------:R1:W-:Y:S02]  /*a2c0*/  MUFU.EX2 R180, R3 ;  /* 0x0000000300b47308 */ /* 0x0003e40000000800 */
[----:B-1----:R-:W-:-:S06]  /*a2d0*/  FFMA.FTZ R3, R65, UR6, -R0 ;  /* 0x0000000641037c23 */ /* 0x002fcc0008010800 */
[----:B------:R1:W-:Y:S02]  /*a2e0*/  MUFU.EX2 R181, R3 ;  /* 0x0000000300b57308 */ /* 0x0003e40000000800 */
[----:B-1----:R-:W-:-:S06]  /*a2f0*/  FFMA.FTZ R3, R66, UR6, -R0 ;  /* 0x0000000642037c23 */ /* 0x002fcc0008010800 */
[----:B------:R1:W3:Y:S02]  /*a300*/  MUFU.EX2 R12, R3 ;  /* 0x00000003000c7308 */ /* 0x0002e40000000800 */
[----:B-1----:R-:W-:-:S06]  /*a310*/  FFMA.FTZ R3, R67, UR6, -R0 ;  /* 0x0000000643037c23 */ /* 0x002fcc0008010800 */
[----:B------:R1:W-:Y:S02]  /*a320*/  MUFU.EX2 R132, R3 ;  /* 0x0000000300847308 */ /* 0x0003e40000000800 */
[----:B-1----:R-:W-:Y:S01]  /*a330*/  FFMA.FTZ R3, R68, UR6, -R0 ;  /* 0x0000000644037c23 */ /* 0x002fe20008010800 */
[----:B------:R-:W-:Y:S02]  /*a340*/  FSEL R68, R217, -INF , !P0 ;  /* 0xff800000d9447808 */ /* 0x000fe40004000000 */
[----:B------:R-:W-:-:S03]  /*a350*/  ISETP.GE.AND P0, PT, R61, R8, PT ;  /* 0x000000083d00720c */ /* 0x000fc60003f06270 */
[----:B------:R1:W-:Y:S02]  /*a360*/  MUFU.EX2 R4, R3 ;  /* 0x0000000300047308 */ /* 0x0003e40000000800 */
[----:B-1----:R-:W-:Y:S01]  /*a370*/  FFMA.FTZ R3, R69, UR6, -R0 ;  /* 0x0000000645037c23 */ /* 0x002fe20008010800 */
[----:B---3--:R-:W-:Y:S02]  /*a380*/  IMAD.MOV.U32 R69, RZ, RZ, R12 ;  /* 0x000000ffff457224 */ /* 0x008fe400078e000c */
[----:B------:R-:W-:-:S03]  /*a390*/  FFMA.FTZ R12, R76, UR6, -R0 ;  /* 0x000000064c0c7c23 */ /* 0x000fc60008010800 */
[----:B------:R1:W-:Y:S08]  /*a3a0*/  MUFU.EX2 R134, R3 ;  /* 0x0000000300867308 */ /* 0x0003f00000000800 */
[----:B------:R-:W-:Y:S01]  /*a3b0*/  MUFU.EX2 R12, R12 ;  /* 0x0000000c000c7308 */ /* 0x000fe20000000800 */
[----:B-1----:R-:W-:Y:S01]  /*a3c0*/  FFMA.FTZ R3, R70, UR6, -R0 ;  /* 0x0000000646037c23 */ /* 0x002fe20008010800 */
[----:B------:R-:W-:-:S02]  /*a3d0*/  FSEL R70, R216, -INF , !P1 ;  /* 0xff800000d8467808 */ /* 0x000fc40004800000 */
[----:B------:R-:W-:-:S04]  /*a3e0*/  ISETP.GE.AND P1, PT, R56, R8, PT ;  /* 0x000000083800720c */ /* 0x000fc80003f26270 */
[----:B------:R1:W3:Y:S01]  /*a3f0*/  MUFU.EX2 R7, R3 ;  /* 0x0000000300077308 */ /* 0x0002e20000000800 */
[----:B------:R-:W-:Y:S02]  /*a400*/  FSEL R81, R123, -INF , !P1 ;  /* 0xff8000007b517808 */ /* 0x000fe40004800000 */
[----:B------:R-:W-:-:S04]  /*a410*/  ISETP.GE.AND P1, PT, R55, R8, PT ;  /* 0x000000083700720c */ /* 0x000fc80003f26270 */
[----:B------:R-:W-:Y:S02]  /*a420*/  FSEL R116, R211, -INF , !P1 ;  /* 0xff800000d3747808 */ /* 0x000fe40004800000 */
[----:B------:R-:W-:Y:S01]  /*a430*/  ISETP.GE.AND P1, PT, R28, R9, PT ;  /* 0x000000091c00720c */ /* 0x000fe20003f26270 */
[--C-:B-1----:R-:W-:Y:S01]  /*a440*/  FFMA.FTZ R3, R71, UR6, -R0.reuse ;  /* 0x0000000647037c23 */ /* 0x102fe20008010800 */
[----:B---3--:R-:W-:Y:S01]  /*a450*/  MOV R79, R7 ;  /* 0x00000007004f7202 */ /* 0x008fe20000000f00 */
[--C-:B------:R-:W-:Y:S01]  /*a460*/  FFMA.FTZ R7, R78, UR6, -R0.reuse ;  /* 0x000000064e077c23 */ /* 0x100fe20008010800 */
[----:B------:R-:W-:Y:S01]  /*a470*/  IMAD.MOV.U32 R78, RZ, RZ, R117 ;  /* 0x000000ffff4e7224 */ /* 0x000fe200078e0075 */
[----:B------:R1:W-:Y:S08]  /*a480*/  MUFU.EX2 R65, R3 ;  /* 0x0000000300417308 */ /* 0x0003f00000000800 */
[----:B------:R-:W3:Y:S01]  /*a490*/  MUFU.EX2 R172, R7 ;  /* 0x0000000700ac7308 */ /* 0x000ee20000000800 */
[----:B-1----:R-:W-:Y:S01]  /*a4a0*/  FFMA.FTZ R3, R72, UR6, -R0 ;  /* 0x0000000648037c23 */ /* 0x002fe20008010800 */
[----:B------:R-:W-:-:S02]  /*a4b0*/  FSEL R72, R128, -INF , !P0 ;  /* 0xff80000080487808 */ /* 0x000fc40004000000 */
[----:B------:R-:W-:-:S04]  /*a4c0*/  ISETP.GE.AND P0, PT, R53, R8, PT ;  /* 0x000000083500720c */ /* 0x000fc80003f06270 */
[----:B------:R1:W-:Y:S01]  /*a4d0*/  MUFU.EX2 R67, R3 ;  /* 0x0000000300437308 */ /* 0x0003e20000000800 */
[----:B------:R-:W-:Y:S01]  /*a4e0*/  FSEL R85, R212, -INF , !P0 ;  /* 0xff800000d4557808 */ /* 0x000fe20004000000 */
[----:B---3--:R-:W-:Y:S01]  /*a4f0*/  IMAD.MOV.U32 R237, RZ, RZ, R172 ;  /* 0x000000ffffed7224 */ /* 0x008fe200078e00ac */
[-C--:B------:R-:W-:Y:S02]  /*a500*/  ISETP.GE.AND P0, PT, R54, R8.reuse, PT ;  /* 0x000000083600720c */ /* 0x080fe40003f06270 */
[----:B------:R-:W-:Y:S01]  /*a510*/  FSEL R7, R214, -INF , !P5 ;  /* 0xff800000d6077808 */ /* 0x000fe20006800000 */
[----:B------:R-:W-:Y:S01]  /*a520*/  IMAD.MOV.U32 R214, RZ, RZ, R219 ;  /* 0x000000ffffd67224 */ /* 0x000fe200078e00db */
[----:B------:R-:W-:Y:S02]  /*a530*/  FSEL R117, R122, -INF , !P0 ;  /* 0xff8000007a757808 */ /* 0x000fe40004000000 */
[----:B------:R-:W-:Y:S02]  /*a540*/  ISETP.GE.AND P0, PT, R60, R8, PT ;  /* 0x000000083c00720c */ /* 0x000fe40003f06270 */
[----:B------:R-:W-:Y:S01]  /*a550*/  ISETP.GE.AND P5, PT, R42, R9, PT ;  /* 0x000000092a00720c */ /* 0x000fe20003fa6270 */
[----:B-1----:R-:W-:-:S04]  /*a560*/  FFMA.FTZ R3, R73, UR6, -R0 ;  /* 0x0000000649037c23 */ /* 0x002fc80008010800 */
[----:B------:R1:W-:Y:S02]  /*a570*/  MUFU.EX2 R71, R3 ;  /* 0x0000000300477308 */ /* 0x0003e40000000800 */
[----:B-1----:R-:W-:Y:S01]  /*a580*/  FFMA.FTZ R3, R75, UR6, -R0 ;  /* 0x000000064b037c23 */ /* 0x002fe20008010800 */
[----:B------:R-:W-:Y:S02]  /*a590*/  IMAD.MOV.U32 R75, RZ, RZ, R4 ;  /* 0x000000ffff4b7224 */ /* 0x000fe400078e0004 */
[----:B------:R-:W-:-:S03]  /*a5a0*/  FFMA.FTZ R4, R82, UR6, -R0 ;  /* 0x0000000652047c23 */ /* 0x000fc60008010800 */
[----:B------:R1:W3:Y:S02]  /*a5b0*/  MUFU.EX2 R73, R3 ;  /* 0x0000000300497308 */ /* 0x0002e40000000800 */
[----:B-1----:R-:W-:Y:S01]  /*a5c0*/  FFMA.FTZ R3, R83, UR6, -R0 ;  /* 0x0000000653037c23 */ /* 0x002fe20008010800 */
[----:B---3--:R-:W-:-:S05]  /*a5d0*/  IMAD.MOV.U32 R123, RZ, RZ, R73 ;  /* 0x000000ffff7b7224 */ /* 0x008fca00078e0049 */
[----:B------:R1:W-:Y:S08]  /*a5e0*/  MUFU.EX2 R83, R5 ;  /* 0x0000000500537308 */ /* 0x0003f00000000800 */
[----:B------:R3:W4:Y:S01]  /*a5f0*/  MUFU.EX2 R66, R3 ;  /* 0x0000000300427308 */ /* 0x0007220000000800 */
[----:B-1----:R-:W-:Y:S01]  /*a600*/  FFMA.FTZ R5, R77, UR6, -R0 ;  /* 0x000000064d057c23 */ /* 0x002fe20008010800 */
[----:B------:R-:W-:-:S06]  /*a610*/  IMAD.MOV.U32 R77, RZ, RZ, R231 ;  /* 0x000000ffff4d7224 */ /* 0x000fcc00078e00e7 */
[----:B------:R-:W-:Y:S01]  /*a620*/  MUFU.EX2 R130, R5 ;  /* 0x0000000500827308 */ /* 0x000fe20000000800 */
[----:B---3--:R-:W-:Y:S01]  /*a630*/  FFMA.FTZ R3, R86, UR6, -R0 ;  /* 0x0000000656037c23 */ /* 0x008fe20008010800 */
[----:B------:R-:W-:Y:S01]  /*a640*/  IMAD.MOV.U32 R86, RZ, RZ, R118 ;  /* 0x000000ffff567224 */ /* 0x000fe200078e0076 */
[----:B------:R-:W-:-:S05]  /*a650*/  FSEL R118, R121, -INF , !P0 ;  /* 0xff80000079767808 */ /* 0x000fca0004000000 */
[----:B------:R1:W-:Y:S01]  /*a660*/  MUFU.EX2 R133, R3 ;  /* 0x0000000300857308 */ /* 0x0003e20000000800 */
[----:B------:R-:W-:Y:S02]  /*a670*/  ISETP.GE.AND P0, PT, R59, R8, PT ;  /* 0x000000083b00720c */ /* 0x000fe40003f06270 */
[----:B------:R-:W-:Y:S01]  /*a680*/  MOV R76, R86 ;  /* 0x00000056004c7202 */ /* 0x000fe20000000f00 */
[----:B------:R-:W-:Y:S01]  /*a690*/  IMAD.MOV.U32 R86, RZ, RZ, R65 ;  /* 0x000000ffff567224 */ /* 0x000fe200078e0041 */
[----:B------:R-:W-:Y:S02]  /*a6a0*/  FSEL R121, R204, -INF , !P0 ;  /* 0xff800000cc797808 */ /* 0x000fe40004000000 */
[----:B------:R-:W-:Y:S01]  /*a6b0*/  ISETP.GE.AND P0, PT, R58, R8, PT ;  /* 0x000000083a00720c */ /* 0x000fe20003f06270 */
[----:B------:R-:W-:Y:S01]  /*a6c0*/  IMAD.MOV.U32 R179, RZ, RZ, R76 ;  /* 0x000000ffffb37224 */ /* 0x000fe200078e004c */
[----:B------:R-:W-:Y:S02]  /*a6d0*/  MOV R65, R218 ;  /* 0x000000da00417202 */ /* 0x000fe40000000f00 */
[----:B------:R-:W-:-:S02]  /*a6e0*/  FSEL R122, R205, -INF , !P0 ;  /* 0xff800000cd7a7808 */ /* 0x000fc40004000000 */
[----:B------:R-:W-:Y:S02]  /*a6f0*/  ISETP.GE.AND P0, PT, R57, R8, PT ;  /* 0x000000083900720c */ /* 0x000fe40003f06270 */
[----:B------:R-:W-:Y:S01]  /*a700*/  FSEL R65, R65, -INF , !P5 ;  /* 0xff80000041417808 */ /* 0x000fe20006800000 */
[----:B-1----:R-:W-:Y:S01]  /*a710*/  FFMA.FTZ R3, R74, UR6, -R0 ;  /* 0x000000064a037c23 */ /* 0x002fe20008010800 */
[----:B--2---:R-:W-:Y:S01]  /*a720*/  FMNMX.FTZ R0, R2, R6, !PT ;  /* 0x0000000602007209 */ /* 0x004fe20007810000 */
[----:B------:R1:W2:Y:S01]  /*a730*/  MUFU.EX2 R74, R4 ;  /* 0x00000004004a7308 */ /* 0x0002a20000000800 */
[----:B------:R-:W-:Y:S01]  /*a740*/  FSEL R131, R120, -INF , !P0 ;  /* 0xff80000078837808 */ /* 0x000fe20004000000 */
[----:B----4-:R-:W-:Y:S01]  /*a750*/  IMAD.MOV.U32 R120, RZ, RZ, R66 ;  /* 0x000000ffff787224 */ /* 0x010fe200078e0042 */
[----:B------:R-:W-:Y:S01]  /*a760*/  ISETP.GE.AND P0, PT, R63, R8, PT ;  /* 0x000000083f00720c */ /* 0x000fe20003f06270 */
[----:B------:R-:W3:Y:S01]  /*a770*/  SHFL.BFLY PT, R2, R0, 0x1, 0x1f ;  /* 0x0c201f0000027f89 */ /* 0x000ee200000e0000 */
[----:B------:R-:W-:Y:S01]  /*a780*/  FSEL R8, R77, -INF , !P3 ;  /* 0xff8000004d087808 */ /* 0x000fe20005800000 */
[----:B------:R-:W-:Y:S01]  /*a790*/  IMAD.MOV.U32 R77, RZ, RZ, R79 ;  /* 0x000000ffff4d7224 */ /* 0x000fe200078e004f */
[----:B------:R-:W-:Y:S01]  /*a7a0*/  FSEL R238, R239, -INF , !P0 ;  /* 0xff800000efee7808 */ /* 0x000fe20004000000 */
[----:B------:R4:W5:Y:S01]  /*a7b0*/  MUFU.EX2 R80, R3 ;  /* 0x0000000300507308 */ /* 0x0009620000000800 */
[----:B------:R-:W-:Y:S01]  /*a7c0*/  IMAD.MOV.U32 R79, RZ, RZ, R75 ;  /* 0x000000ffff4f7224 */ /* 0x000fe200078e004b */
[-C--:B------:R-:W-:Y:S01]  /*a7d0*/  ISETP.GE.AND P0, PT, R31, R9.reuse, PT ;  /* 0x000000091f00720c */ /* 0x080fe20003f06270 */
[----:B------:R-:W-:Y:S01]  /*a7e0*/  IMAD.MOV.U32 R75, RZ, RZ, R215 ;  /* 0x000000ffff4b7224 */ /* 0x000fe200078e00d7 */
[-C--:B------:R-:W-:Y:S01]  /*a7f0*/  ISETP.GE.AND P3, PT, R33, R9.reuse, PT ;  /* 0x000000092100720c */ /* 0x080fe20003f66270 */
[----:B------:R-:W-:Y:S01]  /*a800*/  IMAD.MOV.U32 R6, RZ, RZ, R78 ;  /* 0x000000ffff067224 */ /* 0x000fe200078e004e */
[----:B------:R-:W-:Y:S01]  /*a810*/  FSEL R66, R252, -INF , !P2 ;  /* 0xff800000fc427808 */ /* 0x000fe20005000000 */
[----:B------:R-:W-:Y:S01]  /*a820*/  IMAD.MOV.U32 R176, RZ, RZ, R77 ;  /* 0x000000ffffb07224 */ /* 0x000fe200078e004d */
[----:B------:R-:W-:Y:S01]  /*a830*/  ISETP.GE.AND P5, PT, R46, R9, PT ;  /* 0x000000092e00720c */ /* 0x000fe20003fa6270 */
[----:B------:R-:W-:Y:S01]  /*a840*/  IMAD.MOV.U32 R239, RZ, RZ, R6 ;  /* 0x000000ffffef7224 */ /* 0x000fe200078e0006 */
[----:B-1----:R-:W-:Y:S01]  /*a850*/  FMNMX.FTZ R4, R36, R111, !PT ;  /* 0x0000006f24047209 */ /* 0x002fe20007810000 */
[----:B------:R-:W-:Y:S01]  /*a860*/  IMAD.MOV.U32 R46, RZ, RZ, R173 ;  /* 0x000000ffff2e7224 */ /* 0x000fe200078e00ad */
[----:B------:R-:W-:Y:S01]  /*a870*/  FSEL R73, R250, -INF , !P5 ;  /* 0xff800000fa497808 */ /* 0x000fe20006800000 */
[----:B------:R-:W-:Y:S01]  /*a880*/  IMAD.MOV.U32 R250, RZ, RZ, R198 ;  /* 0x000000fffffa7224 */ /* 0x000fe200078e00c6 */
[----:B--2---:R-:W-:-:S02]  /*a890*/  MOV R128, R74 ;  /* 0x0000004a00807202 */ /* 0x004fc40000000f00 */
[----:B------:R-:W-:Y:S01]  /*a8a0*/  ISETP.GE.AND P2, PT, R48, R9, PT ;  /* 0x000000093000720c */ /* 0x000fe20003f46270 */
[----:B------:R-:W-:Y:S01]  /*a8b0*/  IMAD.MOV.U32 R48, RZ, RZ, R175 ;  /* 0x000000ffff307224 */ /* 0x000fe200078e00af */
[----:B------:R-:W-:Y:S02]  /*a8c0*/  MOV R252, R176 ;  /* 0x000000b000fc7202 */ /* 0x000fe40000000f00 */
[----:B---3--:R-:W-:Y:S02]  /*a8d0*/  FMNMX.FTZ R82, R0, R2, !PT ;  /* 0x0000000200527209 */ /* 0x008fe40007810000 */
[----:B------:R-:W-:Y:S02]  /*a8e0*/  FMNMX.FTZ R2, R37, R102, !PT ;  /* 0x0000006625027209 */ /* 0x000fe40007810000 */
[C---:B------:R-:W-:Y:S01]  /*a8f0*/  FSETP.NEU.FTZ.AND P6, PT, R82.reuse, -INF , PT ;  /* 0xff8000005200780b */ /* 0x040fe20003fdd000 */
[----:B----4-:R-:W-:Y:S01]  /*a900*/  FMUL.FTZ R3, R82, UR6 ;  /* 0x0000000652037c20 */ /* 0x010fe20008410000 */
[----:B------:R-:W-:-:S02]  /*a910*/  FSEL R76, R206, -INF , !P2 ;  /* 0xff800000ce4c7808 */ /* 0x000fc40005000000 */
[----:B------:R-:W-:Y:S02]  /*a920*/  ISETP.GE.AND P2, PT, R58, R9, PT ;  /* 0x000000093a00720c */ /* 0x000fe40003f46270 */
[----:B------:R-:W-:-:S05]  /*a930*/  FSEL R3, R3, RZ, P6 ;  /* 0x000000ff03037208 */ /* 0x000fca0003000000 */
[----:B------:R-:W-:Y:S01]  /*a940*/  FFMA.FTZ R0, R19, UR6, -R3 ;  /* 0x0000000613007c23 */ /* 0x000fe20008010803 */
[----:B------:R-:W-:-:S03]  /*a950*/  IMAD.MOV.U32 R19, RZ, RZ, R71 ;  /* 0x000000ffff137224 */ /* 0x000fc600078e0047 */
[----:B------:R1:W-:Y:S02]  /*a960*/  MUFU.EX2 R202, R0 ;  /* 0x0000000000ca7308 */ /* 0x0003e40000000800 */
[----:B-1----:R-:W-:Y:S01]  /*a970*/  FFMA.FTZ R0, R23, UR6, -R3 ;  /* 0x0000000617007c23 */ /* 0x002fe20008010803 */
[----:B------:R-:W-:-:S05]  /*a980*/  IMAD.MOV.U32 R23, RZ, RZ, R69 ;  /* 0x000000ffff177224 */ /* 0x000fca00078e0045 */
[----:B------:R1:W-:Y:S01]  /*a990*/  MUFU.EX2 R204, R0 ;  /* 0x0000000000cc7308 */ /* 0x0003e20000000800 */
[----:B------:R-:W-:Y:S02]  /*a9a0*/  IMAD.MOV.U32 R43, RZ, RZ, R23 ;  /* 0x000000ffff2b7224 */ /* 0x000fe400078e0017 */
[----:B-1----:R-:W-:Y:S01]  /*a9b0*/  FFMA.FTZ R0, R25, UR6, -R3 ;  /* 0x0000000619007c23 */ /* 0x002fe20008010803 */
[----:B------:R-:W-:-:S04]  /*a9c0*/  MOV R25, R67 ;  /* 0x0000004300197202 */ /* 0x000fc80000000f00 */
[----:B------:R1:W-:Y:S01]  /*a9d0*/  MUFU.EX2 R205, R0 ;  /* 0x0000000000cd7308 */ /* 0x0003e20000000800 */
[----:B------:R-:W-:Y:S02]  /*a9e0*/  IMAD.MOV.U32 R42, RZ, RZ, R25 ;  /* 0x000000ffff2a7224 */ /* 0x000fe400078e0019 */
[----:B-1----:R-:W-:Y:S01]  /*a9f0*/  FFMA.FTZ R0, R18, UR6, -R3 ;  /* 0x0000000612007c23 */ /* 0x002fe20008010803 */
[----:B------:R-:W-:-:S04]  /*aa00*/  IMAD.MOV.U32 R18, RZ, RZ, R133 ;  /* 0x000000ffff127224 */ /* 0x000fc800078e0085 */
        /* <DEDUP_REMOVED lines=9> */
[----:B-1----:R-:W-:Y:S01]  /*aaa0*/  FFMA.FTZ R2, R35, UR6, -R3 ;  /* 0x0000000623027c23 */ /* 0x002fe20008010803 */
[----:B------:R-:W-:Y:S02]  /*aab0*/  IMAD.MOV.U32 R35, RZ, RZ, R126 ;  /* 0x000000ffff237224 */ /* 0x000fe400078e007e */
[----:B------:R-:W-:Y:S01]  /*aac0*/  FMNMX.FTZ R0, R16, R0, !PT ;  /* 0x0000000010007209 */ /* 0x000fe20007810000 */
[----:B------:R1:W-:Y:S03]  /*aad0*/  MUFU.EX2 R216, R2 ;  /* 0x0000000200d87308 */ /* 0x0003e60000000800 */
[----:B------:R-:W-:-:S04]  /*aae0*/  FMNMX.FTZ R0, R15, R0, !PT ;  /* 0x000000000f007209 */ /* 0x000fc80007810000 */
[----:B------:R-:W-:-:S04]  /*aaf0*/  FMNMX.FTZ R0, R20, R0, !PT ;  /* 0x0000000014007209 */ /* 0x000fc80007810000 */
[----:B------:R-:W-:-:S04]  /*ab00*/  FMNMX.FTZ R0, R24, R0, !PT ;  /* 0x0000000018007209 */ /* 0x000fc80007810000 */
[----:B------:R-:W-:Y:S01]  /*ab10*/  FMNMX.FTZ R0, R22, R0, !PT ;  /* 0x0000000016007209 */ /* 0x000fe20007810000 */
[----:B-1----:R-:W-:-:S03]  /*ab20*/  FFMA.FTZ R2, R49, UR6, -R3 ;  /* 0x0000000631027c23 */ /* 0x002fc60008010803 */
[----:B------:R-:W-:Y:S02]  /*ab30*/  FMNMX.FTZ R0, R21, R0, !PT ;  /* 0x0000000015007209 */ /* 0x000fe40007810000 */
[----:B------:R-:W-:Y:S01]  /*ab40*/  FSEL R49, R62, -INF , !P1 ;  /* 0xff8000003e317808 */ /* 0x000fe20004800000 */
[----:B------:R1:W-:Y:S01]  /*ab50*/  MUFU.EX2 R232, R2 ;  /* 0x0000000200e87308 */ /* 0x0003e20000000800 */
[----:B------:R-:W-:Y:S02]  /*ab60*/  FMNMX.FTZ R0, R27, R0, !PT ;  /* 0x000000001b007209 */ /* 0x000fe40007810000 */
[----:B------:R-:W-:Y:S02]  /*ab70*/  FSEL R62, R214, -INF , !P0 ;  /* 0xff800000d63e7808 */ /* 0x000fe40004000000 */
[----:B------:R-:W-:Y:S02]  /*ab80*/  FMNMX.FTZ R0, R26, R0, !PT ;  /* 0x000000001a007209 */ /* 0x000fe40007810000 */
[----:B------:R-:W-:-:S02]  /*ab90*/  ISETP.GE.AND P0, PT, R44, R9, PT ;  /* 0x000000092c00720c */ /* 0x000fc40003f06270 */
[----:B------:R-:W-:Y:S02]  /*aba0*/  FMNMX.FTZ R0, R29, R0, !PT ;  /* 0x000000001d007209 */ /* 0x000fe40007810000 */
[----:B------:R-:W-:Y:S02]  /*abb0*/  FSEL R44, R213, -INF , !P4 ;  /* 0xff800000d52c7808 */ /* 0x000fe40006000000 */
[----:B------:R-:W-:Y:S02]  /*abc0*/  FMNMX.FTZ R0, R32, R0, !PT ;  /* 0x0000000020007209 */ /* 0x000fe40007810000 */
[----:B------:R-:W-:Y:S01]  /*abd0*/  ISETP.GE.AND P1, PT, R41, R9, PT ;  /* 0x000000092900720c */ /* 0x000fe20003f26270 */
[----:B-1----:R-:W-:Y:S01]  /*abe0*/  FFMA.FTZ R2, R17, UR6, -R3 ;  /* 0x0000000611027c23 */ /* 0x002fe20008010803 */
[----:B------:R-:W-:Y:S02]  /*abf0*/  FMNMX.FTZ R0, R13, R0, !PT ;  /* 0x000000000d007209 */ /* 0x000fe40007810000 */
[----:B------:R-:W-:Y:S01]  /*ac00*/  FSEL R67, R234, -INF , !P1 ;  /* 0xff800000ea437808 */ /* 0x000fe20004800000 */
[----:B------:R1:W-:Y:S01]  /*ac10*/  MUFU.EX2 R231, R2 ;  /* 0x0000000200e77308 */ /* 0x0003e20000000800 */
[----:B------:R-:W-:-:S02]  /*ac20*/  FMNMX.FTZ R0, R40, R0, !PT ;  /* 0x0000000028007209 */ /* 0x000fc40007810000 */
[----:B------:R-:W-:Y:S01]  /*ac30*/  ISETP.GE.AND P4, PT, R45, R9, PT ;  /* 0x000000092d00720c */ /* 0x000fe20003f86270 */
[----:B------:R-:W-:Y:S01]  /*ac40*/  IMAD.MOV.U32 R45, RZ, RZ, R123 ;  /* 0x000000ffff2d7224 */ /* 0x000fe200078e007b */
[----:B------:R-:W-:Y:S01]  /*ac50*/  FMNMX.FTZ R0, R50, R0, !PT ;  /* 0x0000000032007209 */ /* 0x000fe20007810000 */
[----:B------:R-:W-:Y:S01]  /*ac60*/  IMAD.MOV.U32 R123, RZ, RZ, R75 ;  /* 0x000000ffff7b7224 */ /* 0x000fe200078e004b */
[----:B------:R-:W-:Y:S02]  /*ac70*/  FSEL R69, R210, -INF , !P0 ;  /* 0xff800000d2457808 */ /* 0x000fe40004000000 */
[----:B------:R-:W-:Y:S02]  /*ac80*/  FMNMX.FTZ R0, R68, R0, !PT ;  /* 0x0000000044007209 */ /* 0x000fe40007810000 */
[----:B------:R-:W-:Y:S02]  /*ac90*/  FSEL R71, R251, -INF , !P4 ;  /* 0xff800000fb477808 */ /* 0x000fe40006000000 */
[----:B------:R-:W-:-:S02]  /*aca0*/  FMNMX.FTZ R0, R70, R0, !PT ;  /* 0x0000000046007209 */ /* 0x000fc40007810000 */
[-C--:B------:R-:W-:Y:S01]  /*acb0*/  ISETP.GE.AND P0, PT, R51, R9.reuse, PT ;  /* 0x000000093300720c */ /* 0x080fe20003f06270 */
[----:B------:R-:W-:Y:S02]  /*acc0*/  IMAD.MOV.U32 R51, RZ, RZ, R180 ;  /* 0x000000ffff337224 */ /* 0x000fe400078e00b4 */
[----:B-1----:R-:W-:Y:S01]  /*acd0*/  FFMA.FTZ R2, R64, UR6, -R3 ;  /* 0x0000000640027c23 */ /* 0x002fe20008010803 */
[----:B------:R-:W-:Y:S02]  /*ace0*/  FMNMX.FTZ R0, R72, R0, !PT ;  /* 0x0000000048007209 */ /* 0x000fe40007810000 */
[----:B------:R-:W-:Y:S01]  /*acf0*/  FSEL R64, R235, -INF , !P3 ;  /* 0xff800000eb407808 */ /* 0x000fe20005800000 */
[----:B------:R1:W-:Y:S01]  /*ad00*/  MUFU.EX2 R230, R2 ;  /* 0x0000000200e67308 */ /* 0x0003e20000000800 */
[----:B------:R-:W-:Y:S02]  /*ad10*/  FMNMX.FTZ R0, R81, R0, !PT ;  /* 0x0000000051007209 */ /* 0x000fe40007810000 */
[----:B------:R-:W-:-:S02]  /*ad20*/  ISETP.GE.AND P3, PT, R47, R9, PT ;  /* 0x000000092f00720c */ /* 0x000fc40003f66270 */
[----:B------:R-:W-:Y:S02]  /*ad30*/  FMNMX.FTZ R0, R85, R0, !PT ;  /* 0x0000000055007209 */ /* 0x000fe40007810000 */
[----:B------:R-:W-:Y:S02]  /*ad40*/  FSEL R74, R209, -INF , !P3 ;  /* 0xff800000d14a7808 */ /* 0x000fe40005800000 */
[----:B------:R-:W-:Y:S02]  /*ad50*/  FMNMX.FTZ R0, R116, R0, !PT ;  /* 0x0000000074007209 */ /* 0x000fe40007810000 */
[----:B------:R-:W-:Y:S01]  /*ad60*/  ISETP.GE.AND P1, PT, R52, R9, PT ;  /* 0x000000093400720c */ /* 0x000fe20003f26270 */
[----:B------:R-:W-:Y:S01]  /*ad70*/  IMAD.MOV.U32 R52, RZ, RZ, R196 ;  /* 0x000000ffff347224 */ /* 0x000fe200078e00c4 */
[----:B------:R-:W-:Y:S02]  /*ad80*/  FMNMX.FTZ R0, R117, R0, !PT ;  /* 0x0000000075007209 */ /* 0x000fe40007810000 */
[----:B------:R-:W-:Y:S01]  /*ad90*/  FSEL R77, R248, -INF , !P0 ;  /* 0xff800000f84d7808 */ /* 0x000fe20004000000 */
[----:B-1----:R-:W-:Y:S01]  /*ada0*/  FFMA.FTZ R2, R84, UR6, -R3 ;  /* 0x0000000654027c23 */ /* 0x002fe20008010803 */
[----:B------:R-:W-:-:S02]  /*adb0*/  FMNMX.FTZ R0, R118, R0, !PT ;  /* 0x0000000076007209 */ /* 0x000fc40007810000 */
[-C--:B------:R-:W-:Y:S01]  /*adc0*/  ISETP.GE.AND P0, PT, R61, R9.reuse, PT ;  /* 0x000000093d00720c */ /* 0x080fe20003f06270 */
[----:B------:R1:W-:Y:S01]  /*add0*/  MUFU.EX2 R229, R2 ;  /* 0x0000000200e57308 */ /* 0x0003e20000000800 */
[----:B------:R-:W-:Y:S02]  /*ade0*/  FMNMX.FTZ R0, R121, R0, !PT ;  /* 0x0000000079007209 */ /* 0x000fe40007810000 */
[----:B------:R-:W-:Y:S02]  /*adf0*/  FSEL R84, R249, -INF , !P1 ;  /* 0xff800000f9547808 */ /* 0x000fe40004800000 */
[----:B------:R-:W-:Y:S02]  /*ae00*/  FMNMX.FTZ R0, R122, R0, !PT ;  /* 0x000000007a007209 */ /* 0x000fe40007810000 */
[----:B------:R-:W-:Y:S02]  /*ae10*/  ISETP.GE.AND P1, PT, R56, R9, PT ;  /* 0x000000093800720c */ /* 0x000fe40003f26270 */
[----:B------:R-:W-:-:S02]  /*ae20*/  FMNMX.FTZ R0, R131, R0, !PT ;  /* 0x0000000083007209 */ /* 0x000fc40007810000 */
[----:B------:R-:W-:Y:S02]  /*ae30*/  MOV R47, R174 ;  /* 0x000000ae002f7202 */ /* 0x000fe40000000f00 */
[----:B------:R-:W-:Y:S02]  /*ae40*/  FMNMX.FTZ R0, R238, R0, !PT ;  /* 0x00000000ee007209 */ /* 0x000fe40007810000 */
[----:B------:R-:W-:Y:S01]  /*ae50*/  MOV R251, R183 ;  /* 0x000000b700fb7202 */ /* 0x000fe20000000f00 */
[----:B-1----:R-:W-:Y:S02]  /*ae60*/  FFMA.FTZ R2, R87, UR6, -R3 ;  /* 0x0000000657027c23 */ /* 0x002fe40008010803 */
[----:B------:R-:W1:Y:S01]  /*ae70*/  SHFL.BFLY PT, R5, R0, 0x2, 0x1f ;  /* 0x0c401f0000057f89 */ /* 0x000e6200000e0000 */
[----:B------:R-:W-:Y:S01]  /*ae80*/  MOV R41, R19 ;  /* 0x0000001300297202 */ /* 0x000fe20000000f00 */
[----:B------:R2:W-:Y:S01]  /*ae90*/  MUFU.EX2 R228, R2 ;  /* 0x0000000200e47308 */ /* 0x0005e20000000800 */
[----:B------:R-:W-:-:S02]  /*aea0*/  FSETP.NEU.FTZ.AND P4, PT, R115, -INF , PT ;  /* 0xff8000007300780b */ /* 0x000fc40003f9d000 */
[----:B------:R-:W-:Y:S01]  /*aeb0*/  MOV R248, R170 ;  /* 0x000000aa00f87202 */ /* 0x000fe20000000f00 */
[----:B--2---:R-:W-:Y:S01]  /*aec0*/  FFMA.FTZ R2, R88, UR6, -R3 ;  /* 0x0000000658027c23 */ /* 0x004fe20008010803 */
[----:B------:R-:W-:-:S03]  /*aed0*/  IMAD.MOV.U32 R88, RZ, RZ, R86 ;  /* 0x000000ffff587224 */ /* 0x000fc600078e0056 */
[----:B------:R2:W-:Y:S01]  /*aee0*/  MUFU.EX2 R227, R2 ;  /* 0x0000000200e37308 */ /* 0x0005e20000000800 */
[----:B-1----:R-:W-:-:S05]  /*aef0*/  FMNMX.FTZ R0, R0, R5, !PT ;  /* 0x0000000500007209 */ /* 0x002fca0007810000 */
[----:B------:R-:W1:Y:S01]  /*af00*/  SHFL.BFLY PT, R5, R0, 0x1, 0x1f ;  /* 0x0c201f0000057f89 */ /* 0x000e6200000e0000 */
[----:B--2---:R-:W-:Y:S01]  /*af10*/  FFMA.FTZ R2, R89, UR6, -R3 ;  /* 0x0000000659027c23 */ /* 0x004fe20008010803 */
[----:B-----5:R-:W-:-:S03]  /*af20*/  IMAD.MOV.U32 R89, RZ, RZ, R80 ;  /* 0x000000ffff597224 */ /* 0x020fc600078e0050 */
[----:B------:R2:W-:Y:S01]  /*af30*/  MUFU.EX2 R226, R2 ;  /* 0x0000000200e27308 */ /* 0x0005e20000000800 */
[----:B-1----:R-:W-:Y:S01]  /*af40*/  FMNMX.FTZ R78, R0, R5, !PT ;  /* 0x00000005004e7209 */ /* 0x002fe20007810000 */
[----:B------:R-:W-:Y:S01]  /*af50*/  FFMA.FTZ R0, R125, UR6, -R3 ;  /* 0x000000067d007c23 */ /* 0x000fe20008010803 */
[----:B------:R-:W-:Y:S02]  /*af60*/  IMAD.MOV.U32 R125, RZ, RZ, R199 ;  /* 0x000000ffff7d7224 */ /* 0x000fe400078e00c7 */
[----:B------:R-:W-:-:S03]  /*af70*/  FSETP.NEU.FTZ.AND P3, PT, R78, -INF , PT ;  /* 0xff8000004e00780b */ /* 0x000fc60003f7d000 */
[----:B------:R-:W-:Y:S01]  /*af80*/  MUFU.EX2 R209, R0 ;  /* 0x0000000000d17308 */ /* 0x000fe20000000800 */
[----:B--2---:R-:W-:Y:S01]  /*af90*/  FFMA.FTZ R2, R90, UR6, -R3 ;  /* 0x000000065a027c23 */ /* 0x004fe20008010803 */
[----:B------:R-:W-:-:S06]  /*afa0*/  IMAD.MOV.U32 R90, RZ, RZ, R128 ;  /* 0x000000ffff5a7224 */ /* 0x000fcc00078e0080 */
[----:B------:R1:W-:Y:S02]  /*afb0*/  MUFU.EX2 R225, R2 ;  /* 0x0000000200e17308 */ /* 0x0003e40000000800 */
[----:B-1----:R-:W-:Y:S01]  /*afc0*/  FFMA.FTZ R2, R91, UR6, -R3 ;  /* 0x000000065b027c23 */ /* 0x002fe20008010803 */
[----:B------:R-:W-:-:S05]  /*afd0*/  IMAD.MOV.U32 R91, RZ, RZ, R12 ;  /* 0x000000ffff5b7224 */ /* 0x000fca00078e000c */
[----:B------:R1:W-:Y:S02]  /*afe0*/  MUFU.EX2 R224, R2 ;  /* 0x0000000200e07308 */ /* 0x0003e40000000800 */
[----:B-1----:R-:W-:Y:S01]  /*aff0*/  FFMA.FTZ R2, R92, UR6, -R3 ;  /* 0x000000065c027c23 */ /* 0x002fe20008010803 */
[----:B------:R-:W-:-:S05]  /*b000*/  MOV R92, R130 ;  /* 0x00000082005c7202 */ /* 0x000fca0000000f00 */
[----:B------:R1:W-:Y:S02]  /*b010*/  MUFU.EX2 R223, R2 ;  /* 0x0000000200df7308 */ /* 0x0003e40000000800 */
[----:B-1----:R-:W-:Y:S01]  /*b020*/  FFMA.FTZ R2, R93, UR6, -R3 ;  /* 0x000000065d027c23 */ /* 0x002fe20008010803 */
[----:B------:R-:W-:-:S05]  /*b030*/  IMAD.MOV.U32 R93, RZ, RZ, R179 ;  /* 0x000000ffff5d7224 */ /* 0x000fca00078e00b3 */
[----:B------:R1:W-:Y:S02]  /*b040*/  MUFU.EX2 R222, R2 ;  /* 0x0000000200de7308 */ /* 0x0003e40000000800 */
[----:B-1----:R-:W-:Y:S01]  /*b050*/  FFMA.FTZ R2, R94, UR6, -R3 ;  /* 0x000000065e027c23 */ /* 0x002fe20008010803 */
[----:B------:R-:W-:-:S05]  /*b060*/  IMAD.MOV.U32 R94, RZ, RZ, R178 ;  /* 0x000000ffff5e7224 */ /* 0x000fca00078e00b2 */
        /* <DEDUP_REMOVED lines=14> */
[----:B------:R-:W-:-:S03]  /*b150*/  MOV R98, R79 ;  /* 0x0000004f00627202 */ /* 0x000fc60000000f00 */
[----:B------:R1:W-:Y:S02]  /*b160*/  MUFU.EX2 R215, R4 ;  /* 0x0000000400d77308 */ /* 0x0003e40000000800 */
[----:B-1----:R-:W-:-:S06]  /*b170*/  FFMA.FTZ R4, R99, UR6, -R3 ;  /* 0x0000000663047c23 */ /* 0x002fcc0008010803 */
[----:B------:R1:W-:Y:S02]  /*b180*/  MUFU.EX2 R214, R4 ;  /* 0x0000000400d67308 */ /* 0x0003e40000000800 */
[----:B-1----:R-:W-:Y:S01]  /*b190*/  FMNMX.FTZ R4, R11, R2, !PT ;  /* 0x000000020b047209 */ /* 0x002fe20007810000 */
[----:B------:R-:W-:-:S03]  /*b1a0*/  FFMA.FTZ R2, R100, UR6, -R3 ;  /* 0x0000000664027c23 */ /* 0x000fc60008010803 */
[----:B------:R-:W-:Y:S02]  /*b1b0*/  FMNMX.FTZ R4, R49, R4, !PT ;  /* 0x0000000431047209 */ /* 0x000fe40007810000 */
[----:B------:R1:W-:Y:S02]  /*b1c0*/  MUFU.EX2 R213, R2 ;  /* 0x0000000200d57308 */ /* 0x0003e40000000800 */
[----:B-1----:R-:W-:Y:S01]  /*b1d0*/  FMNMX.FTZ R2, R62, R4, !PT ;  /* 0x000000043e027209 */ /* 0x002fe20007810000 */
[----:B------:R-:W-:Y:S01]  /*b1e0*/  FFMA.FTZ R4, R101, UR6, -R3 ;  /* 0x0000000665047c23 */ /* 0x000fe20008010803 */
[----:B------:R-:W-:Y:S02]  /*b1f0*/  IMAD.MOV.U32 R101, RZ, RZ, R177 ;  /* 0x000000ffff657224 */ /* 0x000fe400078e00b1 */
[----:B------:R-:W-:Y:S02]  /*b200*/  FMNMX.FTZ R2, R64, R2, !PT ;  /* 0x0000000240027209 */ /* 0x000fe40007810000 */
[----:B------:R1:W-:Y:S02]  /*b210*/  MUFU.EX2 R212, R4 ;  /* 0x0000000400d47308 */ /* 0x0003e40000000800 */
        /* <DEDUP_REMOVED lines=12> */
[----:B------:R-:W-:Y:S01]  /*b2e0*/  FMUL.FTZ R2, R78, UR6 ;  /* 0x000000064e027c20 */ /* 0x000fe20008410000 */
[-C--:B------:R-:W-:Y:S02]  /*b2f0*/  ISETP.GE.AND P0, PT, R54, R9.reuse, PT ;  /* 0x000000093600720c */ /* 0x080fe40003f06270 */
[----:B------:R-:W-:Y:S02]  /*b300*/  FMNMX.FTZ R0, R74, R0, !PT ;  /* 0x000000004a007209 */ /* 0x000fe40007810000 */
[----:B------:R-:W-:Y:S02]  /*b310*/  FSEL R2, R2, RZ, P3 ;  /* 0x000000ff02027208 */ /* 0x000fe40001800000 */
[----:B------:R-:W-:Y:S01]  /*b320*/  FMNMX.FTZ R0, R76, R0, !PT ;  /* 0x000000004c007209 */ /* 0x000fe20007810000 */
[----:B-1----:R-:W-:Y:S01]  /*b330*/  FFMA.FTZ R4, R104, UR6, -R3 ;  /* 0x0000000668047c23 */ /* 0x002fe20008010803 */
[----:B------:R-:W-:Y:S01]  /*b340*/  FSEL R100, R171, -INF , !P0 ;  /* 0xff800000ab647808 */ /* 0x000fe20004000000 */
[----:B------:R-:W-:Y:S01]  /*b350*/  FFMA.FTZ R5, R22, UR6, -R2 ;  /* 0x0000000616057c23 */ /* 0x000fe20008010802 */
[----:B------:R-:W-:Y:S01]  /*b360*/  FMNMX.FTZ R0, R77, R0, !PT ;  /* 0x000000004d007209 */ /* 0x000fe20007810000 */
[----:B------:R1:W-:Y:S01]  /*b370*/  MUFU.EX2 R210, R4 ;  /* 0x0000000400d27308 */ /* 0x0003e20000000800 */
[----:B------:R-:W-:Y:S01]  /*b380*/  ISETP.GE.AND P0, PT, R59, R9, PT ;  /* 0x000000093b00720c */ /* 0x000fe20003f06270 */
[----:B------:R-:W-:Y:S01]  /*b390*/  IMAD.MOV.U32 R104, RZ, RZ, R181 ;  /* 0x000000ffff687224 */ /* 0x000fe200078e00b5 */
[----:B------:R-:W-:-:S02]  /*b3a0*/  FMNMX.FTZ R0, R84, R0, !PT ;  /* 0x0000000054007209 */ /* 0x000fc40007810000 */
[----:B------:R-:W-:Y:S01]  /*b3b0*/  FSEL R95, R242, -INF , !P0 ;  /* 0xff800000f25f7808 */ /* 0x000fe20004000000 */
[----:B------:R-:W-:Y:S01]  /*b3c0*/  IMAD.MOV.U32 R242, RZ, RZ, R83 ;  /* 0x000000fffff27224 */ /* 0x000fe200078e0053 */
[----:B------:R-:W-:Y:S01]  /*b3d0*/  FMNMX.FTZ R0, R103, R0, !PT ;  /* 0x0000000067007209 */ /* 0x000fe20007810000 */
[----:B------:R-:W-:Y:S01]  /*b3e0*/  MUFU.EX2 R178, R5 ;  /* 0x0000000500b27308 */ /* 0x000fe20000000800 */
[----:B------:R-:W-:Y:S02]  /*b3f0*/  FSEL R83, R243, -INF , !P2 ;  /* 0xff800000f3537808 */ /* 0x000fe40005000000 */
[----:B------:R-:W-:Y:S02]  /*b400*/  ISETP.GE.AND P0, PT, R63, R9, PT ;  /* 0x000000093f00720c */ /* 0x000fe40003f06270 */
[----:B------:R-:W-:Y:S02]  /*b410*/  MOV R243, R18 ;  /* 0x0000001200f37202 */ /* 0x000fe40000000f00 */
[----:B------:R-:W-:Y:S01]  /*b420*/  FSEL R235, R119, -INF , !P0 ;  /* 0xff80000077eb7808 */ /* 0x000fe20004000000 */
[----:B-1----:R-:W-:Y:S01]  /*b430*/  FFMA.FTZ R4, R110, UR6, -R3 ;  /* 0x000000066e047c23 */ /* 0x002fe20008010803 */
[----:B------:R-:W-:-:S02]  /*b440*/  MOV R110, R127 ;  /* 0x0000007f006e7202 */ /* 0x000fc40000000f00 */
[----:B------:R-:W-:Y:S01]  /*b450*/  MOV R245, R98 ;  /* 0x0000006200f57202 */ /* 0x000fe20000000f00 */
        /* <DEDUP_REMOVED lines=15> */
[----:B------:R-:W-:Y:S01]  /*b550*/  FSEL R234, R240, -INF , !P1 ;  /* 0xff800000f0ea7808 */ /* 0x000fe20004800000 */
[----:B------:R-:W-:Y:S01]  /*b560*/  IMAD.MOV.U32 R240, RZ, RZ, R120 ;  /* 0x000000fffff07224 */ /* 0x000fe200078e0078 */
[----:B------:R-:W-:Y:S01]  /*b570*/  FMNMX.FTZ R0, R95, R0, !PT ;  /* 0x000000005f007209 */ /* 0x000fe20007810000 */
[----:B------:R1:W-:Y:S03]  /*b580*/  MUFU.EX2 R129, R4 ;  /* 0x0000000400817308 */ /* 0x0003e60000000800 */
[----:B------:R-:W-:-:S04]  /*b590*/  FMNMX.FTZ R0, R83, R0, !PT ;  /* 0x0000000053007209 */ /* 0x000fc80007810000 */
[----:B------:R-:W-:-:S04]  /*b5a0*/  FMNMX.FTZ R0, R234, R0, !PT ;  /* 0x00000000ea007209 */ /* 0x000fc80007810000 */
[----:B------:R-:W-:-:S05]  /*b5b0*/  FMNMX.FTZ R0, R235, R0, !PT ;  /* 0x00000000eb007209 */ /* 0x000fca0007810000 */
[----:B------:R-:W2:Y:S01]  /*b5c0*/  SHFL.BFLY PT, R6, R0, 0x2, 0x1f ;  /* 0x0c401f0000067f89 */ /* 0x000ea200000e0000 */
[----:B-1----:R-:W-:-:S04]  /*b5d0*/  FFMA.FTZ R4, R107, UR6, -R2 ;  /* 0x000000066b047c23 */ /* 0x002fc80008010802 */
[----:B------:R1:W-:Y:S02]  /*b5e0*/  MUFU.EX2 R133, R4 ;  /* 0x0000000400857308 */ /* 0x0003e40000000800 */
[----:B-1----:R-:W-:Y:S01]  /*b5f0*/  FFMA.FTZ R4, R106, UR6, -R2 ;  /* 0x000000066a047c23 */ /* 0x002fe20008010802 */
[----:B--2---:R-:W-:-:S05]  /*b600*/  FMNMX.FTZ R0, R0, R6, !PT ;  /* 0x0000000600007209 */ /* 0x004fca0007810000 */
[----:B------:R1:W-:Y:S01]  /*b610*/  MUFU.EX2 R171, R4 ;  /* 0x0000000400ab7308 */ /* 0x0003e20000000800 */
[----:B------:R-:W2:Y:S01]  /*b620*/  SHFL.BFLY PT, R5, R0, 0x1, 0x1f ;  /* 0x0c201f0000057f89 */ /* 0x000ea200000e0000 */
[----:B-1----:R-:W-:-:S06]  /*b630*/  FFMA.FTZ R4, R105, UR6, -R2 ;  /* 0x0000000669047c23 */ /* 0x002fcc0008010802 */
[----:B------:R1:W-:Y:S01]  /*b640*/  MUFU.EX2 R173, R4 ;  /* 0x0000000400ad7308 */ /* 0x0003e20000000800 */
[----:B--2---:R-:W-:Y:S01]  /*b650*/  FMNMX.FTZ R75, R0, R5, !PT ;  /* 0x00000005004b7209 */ /* 0x004fe20007810000 */
[----:B------:R-:W-:Y:S01]  /*b660*/  FFMA.FTZ R0, R13, UR6, -R2 ;  /* 0x000000060d007c23 */ /* 0x000fe20008010802 */
[----:B------:R-:W-:Y:S02]  /*b670*/  FSEL R5, R78, RZ, P3 ;  /* 0x000000ff4e057208 */ /* 0x000fe40001800000 */
[----:B------:R-:W-:-:S03]  /*b680*/  FSETP.NEU.FTZ.AND P0, PT, R75, -INF , PT ;  /* 0xff8000004b00780b */ /* 0x000fc60003f1d000 */
[----:B------:R2:W-:Y:S01]  /*b690*/  MUFU.EX2 R196, R0 ;  /* 0x0000000000c47308 */ /* 0x0005e20000000800 */
[----:B------:R-:W-:Y:S01]  /*b6a0*/  FADD.FTZ R5, R37, -R5 ;  /* 0x8000000525057221 */ /* 0x000fe20000010000 */
[----:B-1----:R-:W-:-:S03]  /*b6b0*/  FFMA.FTZ R4, R109, UR6, -R2 ;  /* 0x000000066d047c23 */ /* 0x002fc60008010802 */
[----:B------:R-:W-:-:S03]  /*b6c0*/  FMUL.FTZ R5, R5, UR6 ;  /* 0x0000000605057c20 */ /* 0x000fc60008410000 */
[----:B------:R1:W-:Y:S01]  /*b6d0*/  MUFU.EX2 R172, R4 ;  /* 0x0000000400ac7308 */ /* 0x0003e20000000800 */
[----:B--2---:R-:W-:-:S07]  /*b6e0*/  FMUL.FTZ R0, R75, UR6 ;  /* 0x000000064b007c20 */ /* 0x004fce0008410000 */
[----:B------:R2:W3:Y:S01]  /*b6f0*/  MUFU.EX2 R87, R5 ;  /* 0x0000000500577308 */ /* 0x0004e20000000800 */
[----:B------:R-:W-:Y:S01]  /*b700*/  FSEL R0, R0, RZ, P0 ;  /* 0x000000ff00007208 */ /* 0x000fe20000000000 */
[----:B-1----:R-:W-:-:S04]  /*b710*/  FFMA.FTZ R4, R14, UR6, -R2 ;  /* 0x000000060e047c23 */ /* 0x002fc80008010802 */
[----:B------:R-:W-:Y:S02]  /*b720*/  FFMA.FTZ R6, R7, UR6, -R0 ;  /* 0x0000000607067c23 */ /* 0x000fe40008010800 */
[----:B------:R1:W-:Y:S01]  /*b730*/  MUFU.EX2 R174, R4 ;  /* 0x0000000400ae7308 */ /* 0x0003e20000000800 */
[----:B--2---:R-:W-:Y:S01]  /*b740*/  FSEL R5, R115, RZ, P4 ;  /* 0x000000ff73057208 */ /* 0x004fe20002000000 */
[-C--:B---3--:R-:W-:Y:S01]  /*b750*/  FMUL.FTZ R156, R156, R87.reuse ;  /* 0x000000579c9c7220 */ /* 0x088fe20000410000 */
[-C--:B------:R-:W-:Y:S01]  /*b760*/  FMUL.FTZ R157, R157, R87.reuse ;  /* 0x000000579d9d7220 */ /* 0x080fe20000410000 */
[----:B------:R-:W-:-:S04]  /*b770*/  FMUL.FTZ R164, R164, R87 ;  /* 0x00000057a4a47220 */ /* 0x000fc80000410000 */
[----:B------:R2:W-:Y:S01]  /*b780*/  MUFU.EX2 R130, R6 ;  /* 0x0000000600827308 */ /* 0x0005e20000000800 */
[----:B------:R-:W-:Y:S01]  /*b790*/  FADD.FTZ R5, R39, -R5 ;  /* 0x8000000527057221 */ /* 0x000fe20000010000 */
[-C--:B------:R-:W-:Y:S01]  /*b7a0*/  FMUL.FTZ R165, R165, R87.reuse ;  /* 0x00000057a5a57220 */ /* 0x080fe20000410000 */
[-C--:B------:R-:W-:Y:S01]  /*b7b0*/  FMUL.FTZ R148, R148, R87.reuse ;  /* 0x0000005794947220 */ /* 0x080fe20000410000 */
[-C--:B------:R-:W-:Y:S01]  /*b7c0*/  FMUL.FTZ R149, R149, R87.reuse ;  /* 0x0000005795957220 */ /* 0x080fe20000410000 */
[----:B------:R-:W-:Y:S01]  /*b7d0*/  FMUL.FTZ R5, R5, UR6 ;  /* 0x0000000605057c20 */ /* 0x000fe20008410000 */
[-C--:B------:R-:W-:Y:S01]  /*b7e0*/  FMUL.FTZ R136, R136, R87.reuse ;  /* 0x0000005788887220 */ /* 0x080fe20000410000 */
[----:B------:R-:W-:Y:S01]  /*b7f0*/  FMUL.FTZ R137, R137, R87 ;  /* 0x0000005789897220 */ /* 0x000fe20000410000 */
[----:B-1----:R-:W-:Y:S01]  /*b800*/  FFMA.FTZ R4, R16, UR6, -R2 ;  /* 0x0000000610047c23 */ /* 0x002fe20008010802 */
[----:B------:R-:W1:Y:S01]  /*b810*/  MUFU.EX2 R80, R5 ;  /* 0x0000000500507308 */ /* 0x000e620000000800 */
[----:B------:R-:W3:Y:S01]  /*b820*/  LDSM.16.MT88.4 R16, [R185+0x4000] ;  /* 0x00400000b910783b */ /* 0x000ee20000004200 */
[----:B--2---:R-:W-:-:S06]  /*b830*/  FSEL R6, R82, RZ, P6 ;  /* 0x000000ff52067208 */ /* 0x004fcc0003000000 */
        /* <DEDUP_REMOVED lines=9> */
[--C-:B--2---:R-:W-:Y:S02]  /*b8d0*/  FFMA.FTZ R4, R15, UR6, -R2.reuse ;  /* 0x000000060f047c23 */ /* 0x104fe40008010802 */
[----:B------:R-:W1:Y:S02]  /*b8e0*/  LDSM.16.MT88.4 R12, [R184+0x4000] ;  /* 0x00400000b80c783b */ /* 0x000e640000004200 */
[----:B------:R2:W-:Y:S02]  /*b8f0*/  MUFU.EX2 R176, R4 ;  /* 0x0000000400b07308 */ /* 0x0005e40000000800 */
[----:B--2---:R-:W-:-:S06]  /*b900*/  FFMA.FTZ R4, R20, UR6, -R2 ;  /* 0x0000000614047c23 */ /* 0x004fcc0008010802 */
        /* <DEDUP_REMOVED lines=26> */
[----:B--2---:R-:W-:Y:S02]  /*bab0*/  FSEL R4, R75, RZ, P0 ;  /* 0x000000ff4b047208 */ /* 0x004fe40000000000 */
[----:B----4-:R-:W-:-:S03]  /*bac0*/  F2FP.BF16.F32.PACK_AB R7, R126, R120 ;  /* 0x000000787e07723e */ /* 0x010fc600000010ff */
[----:B------:R-:W-:-:S04]  /*bad0*/  FADD.FTZ R4, R36, -R4 ;  /* 0x8000000424047221 */ /* 0x000fc80000010000 */
[----:B------:R-:W-:-:S04]  /*bae0*/  FMUL.FTZ R4, R4, UR6 ;  /* 0x0000000604047c20 */ /* 0x000fc80008410000 */
[----:B------:R2:W4:Y:S02]  /*baf0*/  MUFU.EX2 R86, R4 ;  /* 0x0000000400567308 */ /* 0x0005240000000800 */
[----:B--2---:R-:W-:Y:S01]  /*bb00*/  FFMA.FTZ R4, R8, UR6, -R0 ;  /* 0x0000000608047c23 */ /* 0x004fe20008010800 */
[-C--:B----4-:R-:W-:Y:S01]  /*bb10*/  FMUL.FTZ R158, R158, R86.reuse ;  /* 0x000000569e9e7220 */ /* 0x090fe20000410000 */
[-C--:B------:R-:W-:Y:S01]  /*bb20*/  FMUL.FTZ R159, R159, R86.reuse ;  /* 0x000000569f9f7220 */ /* 0x080fe20000410000 */
[----:B------:R-:W-:-:S03]  /*bb30*/  FMUL.FTZ R166, R166, R86 ;  /* 0x00000056a6a67220 */ /* 0x000fc60000410000 */
[----:B------:R2:W-:Y:S01]  /*bb40*/  MUFU.EX2 R128, R4 ;  /* 0x0000000400807308 */ /* 0x0005e20000000800 */
[-C--:B------:R-:W-:Y:S01]  /*bb50*/  FMUL.FTZ R167, R167, R86.reuse ;  /* 0x00000056a7a77220 */ /* 0x080fe20000410000 */
[-C--:B------:R-:W-:Y:S01]  /*bb60*/  FMUL.FTZ R150, R150, R86.reuse ;  /* 0x0000005696967220 */ /* 0x080fe20000410000 */
[-C--:B------:R-:W-:Y:S01]  /*bb70*/  FMUL.FTZ R151, R151, R86.reuse ;  /* 0x0000005697977220 */ /* 0x080fe20000410000 */
[----:B------:R-:W-:Y:S01]  /*bb80*/  FFMA.FTZ R8, R10, UR6, -R0 ;  /* 0x000000060a087c23 */ /* 0x000fe20008010800 */
[-C--:B------:R-:W-:Y:S01]  /*bb90*/  FMUL.FTZ R138, R138, R86.reuse ;  /* 0x000000568a8a7220 */ /* 0x080fe20000410000 */
[----:B------:R-:W-:Y:S02]  /*bba0*/  FMUL.FTZ R139, R139, R86 ;  /* 0x000000568b8b7220 */ /* 0x000fe40000410000 */
[----:B------:R4:W-:Y:S01]  /*bbb0*/  MUFU.EX2 R127, R8 ;  /* 0x00000008007f7308 */ /* 0x0009e20000000800 */
[----:B--2---:R-:W-:Y:S01]  /*bbc0*/  FADD.FTZ R4, R38, -R6 ;  /* 0x8000000626047221 */ /* 0x004fe20000010000 */
[----:B------:R-:W-:Y:S01]  /*bbd0*/  F2FP.BF16.F32.PACK_AB R6, R171, R133 ;  /* 0x00000085ab06723e */ /* 0x000fe200000010ff */
[----:B------:R-:W-:Y:S02]  /*bbe0*/  LDSM.16.MT88.4 R36, [R185+0x4400] ;  /* 0x00440000b924783b */ /* 0x000fe40000004200 */
[----:B------:R-:W-:Y:S01]  /*bbf0*/  FMUL.FTZ R9, R4, UR6 ;  /* 0x0000000604097c20 */ /* 0x000fe20008410000 */
[----:B------:R-:W-:-:S03]  /*bc00*/  F2FP.BF16.F32.PACK_AB R4, R129, R236 ;  /* 0x000000ec8104723e */ /* 0x000fc600000010ff */
[----:B------:R2:W5:Y:S01]  /*bc10*/  MUFU.EX2 R79, R9 ;  /* 0x00000009004f7308 */ /* 0x0005620000000800 */
[----:B----4-:R-:W-:Y:S01]  /*bc20*/  FFMA.FTZ R8, R11, UR6, -R0 ;  /* 0x000000060b087c23 */ /* 0x010fe20008010800 */
[----:B------:R-:W-:Y:S02]  /*bc30*/  F2FP.BF16.F32.PACK_AB R11, R207, R205 ;  /* 0x000000cdcf0b723e */ /* 0x000fe400000010ff */
[C---:B---3--:R-:W-:Y:S06]  /*bc40*/  HMMA.16816.F32.BF16 R20, R4.reuse, R16, R156 ;  /* 0x000000100414723c */ /* 0x048fec000004189c */
[----:B-1----:R-:W-:Y:S01]  /*bc50*/  HMMA.16816.F32.BF16 R24, R4, R14, R148 ;  /* 0x0000000e0418723c */ /* 0x002fe20000041894 */
[----:B------:R-:W-:-:S02]  /*bc60*/  IMAD.MOV.U32 R156, RZ, RZ, R35 ;  /* 0x000000ffff9c7224 */ /* 0x000fc400078e0023 */
[----:B------:R-:W-:Y:S02]  /*bc70*/  IMAD.MOV.U32 R157, RZ, RZ, R47 ;  /* 0x000000ffff9d7224 */ /* 0x000fe400078e002f */
[----:B------:R-:W-:Y:S01]  /*bc80*/  IMAD.MOV.U32 R158, RZ, RZ, R48 ;  /* 0x000000ffff9e7224 */ /* 0x000fe200078e0030 */
[C---:B------:R-:W-:Y:S01]  /*bc90*/  HMMA.16816.F32.BF16 R32, R4.reuse, R18, R164 ;  /* 0x000000120420723c */ /* 0x040fe200000418a4 */
[----:B------:R-:W3:Y:S01]  /*bca0*/  LDL.LU R164, [R1+0x1c] ;  /* 0x00001c0001a47983 */ /* 0x000ee20000300800 */
[----:B------:R-:W-:Y:S01]  /*bcb0*/  IMAD.MOV.U32 R150, RZ, RZ, R52 ;  /* 0x000000ffff967224 */ /* 0x000fe200078e0034 */
[----:B------:R-:W-:Y:S01]  /*bcc0*/  MOV R148, R104 ;  /* 0x0000006800947202 */ /* 0x000fe20000000f00 */
[----:B------:R-:W-:Y:S01]  /*bcd0*/  IMAD.MOV.U32 R149, RZ, RZ, R251 ;  /* 0x000000ffff957224 */ /* 0x000fe200078e00fb */
[----:B------:R-:W4:Y:S01]  /*bce0*/  LDL.LU R165, [R1+0x20] ;  /* 0x0000200001a57983 */ /* 0x000f220000300800 */
[----:B------:R-:W-:Y:S01]  /*bcf0*/  IMAD.MOV.U32 R104, RZ, RZ, R41 ;  /* 0x000000ffff687224 */ /* 0x000fe200078e0029 */
[----:B------:R-:W-:Y:S01]  /*bd00*/  MOV R251, R43 ;  /* 0x0000002b00fb7202 */ /* 0x000fe20000000f00 */
[----:B------:R-:W-:Y:S01]  /*bd10*/  IMAD.MOV.U32 R52, RZ, RZ, R42 ;  /* 0x000000ffff347224 */ /* 0x000fe200078e002a */
[----:B------:R-:W-:Y:S01]  /*bd20*/  MOV R167, R125 ;  /* 0x0000007d00a77202 */ /* 0x000fe20000000f00 */
[----:B------:R-:W1:Y:S01]  /*bd30*/  LDSM.16.MT88.4 R40, [R184+0x4400] ;  /* 0x00440000b828783b */ /* 0x000e620000004200 */
[----:B------:R-:W-:Y:S01]  /*bd40*/  IMAD.MOV.U32 R166, RZ, RZ, R110 ;  /* 0x000000ffffa67224 */ /* 0x000fe200078e006e */
[-C--:B------:R-:W-:Y:S01]  /*bd50*/  HMMA.16816.F32.BF16 R28, R4, R12.reuse, R136 ;  /* 0x0000000c041c723c */ /* 0x080fe20000041888 */
[----:B------:R5:W5:Y:S01]  /*bd60*/  MUFU.EX2 R125, R8 ;  /* 0x00000008007d7308 */ /* 0x000b620000000800 */
[----:B--2---:R-:W-:Y:S01]  /*bd70*/  F2FP.BF16.F32.PACK_AB R9, R204, R202 ;  /* 0x000000cacc09723e */ /* 0x004fe200000010ff */
[-C--:B-----5:R-:W-:Y:S01]  /*bd80*/  FMUL.FTZ R142, R142, R79.reuse ;  /* 0x0000004f8e8e7220 */ /* 0x0a0fe20000410000 */
[----:B------:R-:W-:Y:S01]  /*bd90*/  F2FP.BF16.F32.PACK_AB R10, R167, R156 ;  /* 0x0000009ca70a723e */ /* 0x000fe200000010ff */
[-C--:B------:R-:W-:Y:S01]  /*bda0*/  FMUL.FTZ R143, R143, R79.reuse ;  /* 0x0000004f8f8f7220 */ /* 0x080fe20000410000 */
[-C--:B------:R-:W-:Y:S01]  /*bdb0*/  FMUL.FTZ R146, R146, R79.reuse ;  /* 0x0000004f92927220 */ /* 0x080fe20000410000 */
[-C--:B------:R-:W-:Y:S01]  /*bdc0*/  FMUL.FTZ R147, R147, R79.reuse ;  /* 0x0000004f93937220 */ /* 0x080fe20000410000 */
[-C--:B------:R-:W-:Y:S01]  /*bdd0*/  FMUL.FTZ R154, R154, R79.reuse ;  /* 0x0000004f9a9a7220 */ /* 0x080fe20000410000 */
[-C--:B------:R-:W-:Y:S01]  /*bde0*/  FMUL.FTZ R155, R155, R79.reuse ;  /* 0x0000004f9b9b7220 */ /* 0x080fe20000410000 */
[-C--:B------:R-:W-:Y:S01]  /*bdf0*/  FMUL.FTZ R162, R162, R79.reuse ;  /* 0x0000004fa2a27220 */ /* 0x080fe20000410000 */
[----:B------:R-:W-:Y:S01]  /*be00*/  FMUL.FTZ R163, R163, R79 ;  /* 0x0000004fa3a37220 */ /* 0x000fe20000410000 */
[----:B------:R-:W-:Y:S01]  /*be10*/  FFMA.FTZ R4, R68, UR6, -R2 ;  /* 0x0000000644047c23 */ /* 0x000fe20008010802 */
[----:B------:R-:W-:Y:S01]  /*be20*/  IMAD.MOV.U32 R110, RZ, RZ, R132 ;  /* 0x000000ffff6e7224 */ /* 0x000fe200078e0084 */
[----:B------:R-:W-:Y:S01]  /*be30*/  F2FP.BF16.F32.PACK_AB R5, R128, R130 ;  /* 0x000000828005723e */ /* 0x000fe200000010ff */
[----:B------:R-:W-:Y:S01]  /*be40*/  IMAD.MOV.U32 R151, RZ, RZ, R250 ;  /* 0x000000ffff977224 */ /* 0x000fe200078e00fa */
[----:B------:R2:W-:Y:S01]  /*be50*/  MUFU.EX2 R170, R4 ;  /* 0x0000000400aa7308 */ /* 0x0005e20000000800 */
[----:B------:R-:W-:Y:S01]  /*be60*/  IMAD.MOV.U32 R250, RZ, RZ, R134 ;  /* 0x000000fffffa7224 */ /* 0x000fe200078e0086 */
[----:B------:R-:W-:Y:S01]  /*be70*/  F2FP.BF16.F32.PACK_AB R8, R166, R247 ;  /* 0x000000f7a608723e */ /* 0x000fe200000010ff */
[----:B------:R-:W-:Y:S01]  /*be80*/  IMAD.MOV.U32 R159, RZ, RZ, R51 ;  /* 0x000000ffff9f7224 */ /* 0x000fe200078e0033 */
[----:B------:R-:W-:Y:S01]  /*be90*/  F2FP.BF16.F32.PACK_AB R6, R175, R174 ;  /* 0x000000aeaf06723e */ /* 0x000fe200000010ff */
[----:B------:R-:W-:Y:S01]  /*bea0*/  IMAD.MOV.U32 R51, RZ, RZ, R45 ;  /* 0x000000ffff337224 */ /* 0x000fe200078e002d */
[----:B------:R-:W-:Y:S01]  /*beb0*/  F2FP.BF16.F32.PACK_AB R7, R125, R127 ;  /* 0x0000007f7d07723e */ /* 0x000fe200000010ff */
[----:B------:R-:W-:Y:S01]  /*bec0*/  IMAD.MOV.U32 R249, RZ, RZ, R251 ;  /* 0x000000fffff97224 */ /* 0x000fe200078e00fb */
[----:B------:R-:W-:Y:S01]  /*bed0*/  MOV R48, R252 ;  /* 0x000000fc00307202 */ /* 0x000fe20000000f00 */
[----:B------:R-:W-:Y:S01]  /*bee0*/  HMMA.16816.F32.BF16 R140, R8, R12, R140 ;  /* 0x0000000c088c723c */ /* 0x000fe2000004188c */
[----:B------:R-:W-:Y:S01]  /*bef0*/  IMAD.MOV.U32 R252, RZ, RZ, R46 ;  /* 0x000000fffffc7224 */ /* 0x000fe200078e002e */
[----:B------:R-:W-:Y:S01]  /*bf00*/  MOV R61, R52 ;  /* 0x00000034003d7202 */ /* 0x000fe20000000f00 */
[----:B------:R-:W-:-:S02]  /*bf10*/  IMAD.MOV.U32 R108, RZ, RZ, R104 ;  /* 0x000000ffff6c7224 */ /* 0x000fc400078e0068 */
[----:B------:R-:W-:Y:S01]  /*bf20*/  IMAD.MOV.U32 R251, RZ, RZ, R48 ;  /* 0x000000fffffb7224 */ /* 0x000fe200078e0030 */
[C---:B------:R-:W-:Y:S01]  /*bf30*/  HMMA.16816.F32.BF16 R144, R8.reuse, R14, R144 ;  /* 0x0000000e0890723c */ /* 0x040fe20000041890 */
[----:B------:R-:W5:Y:S01]  /*bf40*/  LDSM.16.MT88.4 R12, [R185+0x4800] ;  /* 0x00480000b90c783b */ /* 0x000f620000004200 */
[--C-:B--2---:R-:W-:Y:S01]  /*bf50*/  FFMA.FTZ R4, R70, UR6, -R2.reuse ;  /* 0x0000000646047c23 */ /* 0x104fe20008010802 */
[----:B------:R-:W-:Y:S01]  /*bf60*/  IMAD.MOV.U32 R244, RZ, RZ, R251 ;  /* 0x000000fffff47224 */ /* 0x000fe200078e00fb */
[----:B------:R-:W-:Y:S01]  /*bf70*/  MOV R251, R237 ;  /* 0x000000ed00fb7202 */ /* 0x000fe20000000f00 */
[----:B------:R-:W-:Y:S01]  /*bf80*/  IMAD.MOV.U32 R237, RZ, RZ, R91 ;  /* 0x000000ffffed7224 */ /* 0x000fe200078e005b */
[C---:B------:R-:W-:Y:S01]  /*bf90*/  HMMA.16816.F32.BF16 R152, R8.reuse, R16, R152 ;  /* 0x000000100898723c */ /* 0x040fe20000041898 */
[----:B------:R2:W-:Y:S05]  /*bfa0*/  MUFU.EX2 R134, R4 ;  /* 0x0000000400867308 */ /* 0x0005ea0000000800 */
[----:B------:R-:W-:Y:S01]  /*bfb0*/  HMMA.16816.F32.BF16 R160, R8, R18, R160 ;  /* 0x0000001208a0723c */ /* 0x000fe200000418a0 */
[----:B------:R-:W5:Y:S06]  /*bfc0*/  LDSM.16.MT88.4 R16, [R184+0x4800] ;  /* 0x00480000b810783b */ /* 0x000f6c0000004200 */
[----:B------:R-:W-:Y:S01]  /*bfd0*/  FFMA.FTZ R8, R72, UR6, -R2 ;  /* 0x0000000648087c23 */ /* 0x000fe20008010802 */
[----:B------:R-:W-:-:S02]  /*bfe0*/  F2FP.BF16.F32.PACK_AB R9, R216, R217 ;  /* 0x000000d9d809723e */ /* 0x000fc400000010ff */
[----:B------:R-:W-:Y:S01]  /*bff0*/  F2FP.BF16.F32.PACK_AB R10, R157, R150 ;  /* 0x000000969d0a723e */ /* 0x000fe200000010ff */
[----:B------:R1:W-:Y:S01]  /*c000*/  MUFU.EX2 R132, R8 ;  /* 0x0000000800847308 */ /* 0x0003e20000000800 */
[----:B--2---:R-:W-:Y:S02]  /*c010*/  F2FP.BF16.F32.PACK_AB R4, R172, R173 ;  /* 0x000000adac04723e */ /* 0x004fe400000010ff */
[----:B------:R-:W-:-:S05]  /*c020*/  F2FP.BF16.F32.PACK_AB R11, R231, R232 ;  /* 0x000000e8e70b723e */ /* 0x000fca00000010ff */
[C---:B-1----:R-:W-:Y:S06]  /*c030*/  HMMA.16816.F32.BF16 R28, R4.reuse, R40, R28 ;  /* 0x00000028041c723c */ /* 0x042fec000004181c */
[----:B------:R-:W-:Y:S01]  /*c040*/  HMMA.16816.F32.BF16 R24, R4, R42, R24 ;  /* 0x0000002a0418723c */ /* 0x000fe20000041818 */
[----:B------:R-:W-:-:S05]  /*c050*/  FFMA.FTZ R8, R49, UR6, -R0 ;  /* 0x0000000631087c23 */ /* 0x000fca0008010800 */
[C---:B------:R-:W-:Y:S01]  /*c060*/  HMMA.16816.F32.BF16 R20, R4.reuse, R36, R20 ;  /* 0x000000240414723c */ /* 0x040fe20000041814 */
[----:B------:R1:W-:Y:S05]  /*c070*/  MUFU.EX2 R114, R8 ;  /* 0x0000000800727308 */ /* 0x0003ea0000000800 */
[----:B------:R-:W-:Y:S07]  /*c080*/  HMMA.16816.F32.BF16 R32, R4, R38, R32 ;  /* 0x000000260420723c */ /* 0x000fee0000041820 */
[----:B------:R-:W-:Y:S01]  /*c090*/  FFMA.FTZ R4, R44, UR6, -R0 ;  /* 0x000000062c047c23 */ /* 0x000fe20008010800 */
[----:B------:R-:W-:-:S03]  /*c0a0*/  F2FP.BF16.F32.PACK_AB R6, R178, R179 ;  /* 0x000000b3b206723e */ /* 0x000fc600000010ff */
[----:B------:R2:W-:Y:S01]  /*c0b0*/  MUFU.EX2 R112, R4 ;  /* 0x0000000400707308 */ /* 0x0005e20000000800 */
[----:B-1----:R-:W-:-:S07]  /*c0c0*/  FFMA.FTZ R8, R62, UR6, -R0 ;  /* 0x000000063e087c23 */ /* 0x002fce0008010800 */
[----:B------:R1:W5:Y:S01]  /*c0d0*/  MUFU.EX2 R113, R8 ;  /* 0x0000000800717308 */ /* 0x0003620000000800 */
[----:B--2---:R-:W-:-:S07]  /*c0e0*/  FFMA.FTZ R4, R81, UR6, -R2 ;  /* 0x0000000651047c23 */ /* 0x004fce0008010802 */
[----:B------:R2:W-:Y:S01]  /*c0f0*/  MUFU.EX2 R124, R4 ;  /* 0x00000004007c7308 */ /* 0x0005e20000000800 */
[----:B-1----:R-:W-:Y:S01]  /*c100*/  FFMA.FTZ R8, R64, UR6, -R0 ;  /* 0x0000000640087c23 */ /* 0x002fe20008010800 */
[----:B-----5:R-:W-:-:S06]  /*c110*/  F2FP.BF16.F32.PACK_AB R5, R113, R114 ;  /* 0x000000727105723e */ /* 0x020fcc00000010ff */
[----:B------:R1:W5:Y:S01]  /*c120*/  MUFU.EX2 R111, R8 ;  /* 0x00000008006f7308 */ /* 0x0003620000000800 */
[----:B--2---:R-:W-:Y:S01]  /*c130*/  FFMA.FTZ R4, R85, UR6, -R2 ;  /* 0x0000000655047c23 */ /* 0x004fe20008010802 */
[----:B------:R-:W-:Y:S01]  /*c140*/  FFMA.FTZ R85, R203, UR6, -R3 ;  /* 0x00000006cb557c23 */ /* 0x000fe20008010803 */
[----:B------:R-:W-:Y:S01]  /*c150*/  IMAD.MOV.U32 R203, RZ, RZ, R244 ;  /* 0x000000ffffcb7224 */ /* 0x000fe200078e00f4 */
[----:B-1----:R-:W-:Y:S02]  /*c160*/  F2FP.BF16.F32.PACK_AB R8, R151, R149 ;  /* 0x000000959708723e */ /* 0x002fe400000010ff */
[----:B-----5:R-:W-:-:S05]  /*c170*/  F2FP.BF16.F32.PACK_AB R7, R112, R111 ;  /* 0x0000006f7007723e */ /* 0x020fca00000010ff */
[C---:B------:R-:W-:Y:S06]  /*c180*/  HMMA.16816.F32.BF16 R44, R8.reuse, R36, R152 ;  /* 0x00000024082c723c */ /* 0x040fec0000041898 */
[C---:B------:R-:W-:Y:S01]  /*c190*/  HMMA.16816.F32.BF16 R140, R8.reuse, R40, R140 ;  /* 0x00000028088c723c */ /* 0x040fe2000004188c */
[----:B------:R-:W-:Y:S02]  /*c1a0*/  IMAD.MOV.U32 R153, RZ, RZ, R248 ;  /* 0x000000ffff997224 */ /* 0x000fe400078e00f8 */
[----:B------:R-:W-:Y:S02]  /*c1b0*/  IMAD.MOV.U32 R248, RZ, RZ, R88 ;  /* 0x000000fffff87224 */ /* 0x000fe400078e0058 */
[----:B------:R-:W-:Y:S01]  /*c1c0*/  IMAD.MOV.U32 R88, RZ, RZ, R123 ;  /* 0x000000ffff587224 */ /* 0x000fe200078e007b */
[----:B------:R-:W-:Y:S01]  /*c1d0*/  HMMA.16816.F32.BF16 R144, R8, R42, R144 ;  /* 0x0000002a0890723c */ /* 0x000fe20000041890 */
[----:B------:R1:W-:Y:S01]  /*c1e0*/  MUFU.EX2 R123, R4 ;  /* 0x00000004007b7308 */ /* 0x0003e20000000800 */
[----:B------:R-:W-:Y:S01]  /*c1f0*/  IMAD.MOV.U32 R155, RZ, RZ, R110 ;  /* 0x000000ffff9b7224 */ /* 0x000fe200078e006e */
[----:B------:R-:W-:Y:S01]  /*c200*/  MOV R110, R51 ;  /* 0x00000033006e7202 */ /* 0x000fe20000000f00 */
[----:B------:R-:W-:-:S02]  /*c210*/  IMAD.MOV.U32 R152, RZ, RZ, R250 ;  /* 0x000000ffff987224 */ /* 0x000fc400078e00fa */
[----:B------:R-:W-:Y:S01]  /*c220*/  HMMA.16816.F32.BF16 R160, R8, R38, R160 ;  /* 0x0000002608a0723c */ /* 0x000fe200000418a0 */
[----:B------:R-:W-:Y:S02]  /*c230*/  IMAD.MOV.U32 R250, RZ, RZ, R101 ;  /* 0x000000fffffa7224 */ /* 0x000fe400078e0065 */
[----:B------:R-:W-:-:S04]  /*c240*/  IMAD.MOV.U32 R154, RZ, RZ, R93 ;  /* 0x000000ffff9a7224 */ /* 0x000fc800078e005d */
[----:B------:R-:W-:Y:S01]  /*c250*/  FFMA.FTZ R8, R116, UR6, -R2 ;  /* 0x0000000674087c23 */ /* 0x000fe20008010802 */
[----:B------:R-:W-:-:S03]  /*c260*/  F2FP.BF16.F32.PACK_AB R10, R183, R182 ;  /* 0x000000b6b70a723e */ /* 0x000fc600000010ff */
[----:B------:R2:W-:Y:S01]  /*c270*/  MUFU.EX2 R116, R8 ;  /* 0x0000000800747308 */ /* 0x0005e20000000800 */
[----:B-1----:R-:W-:-:S07]  /*c280*/  F2FP.BF16.F32.PACK_AB R4, R177, R176 ;  /* 0x000000b0b104723e */ /* 0x002fce00000010ff */
[C---:B------:R-:W-:Y:S01]  /*c290*/  HMMA.16816.F32.BF16 R48, R4.reuse, R12, R20 ;  /* 0x0000000c0430723c */ /* 0x040fe20000041814 */
[----:B------:R-:W1:Y:S05]  /*c2a0*/  LDSM.16.MT88.4 R20, [R184+0x4c00] ;  /* 0x004c0000b814783b */ /* 0x000e6a0000004200 */
[----:B------:R-:W-:Y:S01]  /*c2b0*/  HMMA.16816.F32.BF16 R52, R4, R18, R24 ;  /* 0x000000120434723c */ /* 0x000fe20000041818 */
[----:B------:R-:W5:Y:S01]  /*c2c0*/  LDSM.16.MT88.4 R24, [R185+0x4c00] ;  /* 0x004c0000b918783b */ /* 0x000f620000004200 */
[----:B--2---:R-:W-:-:S04]  /*c2d0*/  FFMA.FTZ R8, R65, UR6, -R0 ;  /* 0x0000000641087c23 */ /* 0x004fc80008010800 */
[C---:B------:R-:W-:Y:S01]  /*c2e0*/  HMMA.16816.F32.BF16 R56, R4.reuse, R16, R28 ;  /* 0x000000100438723c */ /* 0x040fe2000004181c */
[----:B------:R2:W-:Y:S05]  /*c2f0*/  MUFU.EX2 R105, R8 ;  /* 0x0000000800697308 */ /* 0x0005ea0000000800 */
[----:B------:R-:W-:Y:S07]  /*c300*/  HMMA.16816.F32.BF16 R40, R4, R14, R32 ;  /* 0x0000000e0428723c */ /* 0x000fee0000041820 */
[----:B------:R-:W-:-:S02]  /*c310*/  F2FP.BF16.F32.PACK_AB R4, R158, R153 ;  /* 0x000000999e04723e */ /* 0x000fc400000010ff */
[----:B------:R-:W-:Y:S02]  /*c320*/  F2FP.BF16.F32.PACK_AB R5, R229, R230 ;  /* 0x000000e6e505723e */ /* 0x000fe400000010ff */
[----:B------:R-:W-:Y:S01]  /*c330*/  F2FP.BF16.F32.PACK_AB R6, R148, R159 ;  /* 0x0000009f9406723e */ /* 0x000fe200000010ff */
[----:B--2---:R-:W-:Y:S01]  /*c340*/  FFMA.FTZ R8, R66, UR6, -R0 ;  /* 0x0000000642087c23 */ /* 0x004fe20008010800 */
[----:B------:R-:W-:-:S03]  /*c350*/  F2FP.BF16.F32.PACK_AB R7, R227, R228 ;  /* 0x000000e4e307723e */ /* 0x000fc600000010ff */
[----:B------:R2:W1:Y:S04]  /*c360*/  MUFU.EX2 R104, R8 ;  /* 0x0000000800687308 */ /* 0x0004680000000800 */
[C---:B------:R-:W-:Y:S06]  /*c370*/  HMMA.16816.F32.BF16 R28, R4.reuse, R16, R140 ;  /* 0x00000010041c723c */ /* 0x040fec000004188c */
[C---:B------:R-:W-:Y:S01]  /*c380*/  HMMA.16816.F32.BF16 R36, R4.reuse, R18, R144 ;  /* 0x000000120424723c */ /* 0x040fe20000041890 */
[----:B------:R-:W3:Y:S01]  /*c390*/  LDSM.16.MT88.4 R16, [R184+0x5000] ;  /* 0x00500000b810783b */ /* 0x000ee20000004200 */
[----:B------:R-:W-:Y:S01]  /*c3a0*/  MOV R143, R245 ;  /* 0x000000f5008f7202 */ /* 0x000fe20000000f00 */
[----:B------:R-:W-:Y:S01]  /*c3b0*/  FFMA.FTZ R93, R246, UR6, -R3 ;  /* 0x00000006f65d7c23 */ /* 0x000fe20008010803 */
[----:B------:R-:W-:Y:S01]  /*c3c0*/  MOV R245, R90 ;  /* 0x0000005a00f57202 */ /* 0x000fe20000000f00 */
[----:B------:R-:W-:Y:S01]  /*c3d0*/  IMAD.MOV.U32 R142, RZ, RZ, R88 ;  /* 0x000000ffff8e7224 */ /* 0x000fe200078e0058 */
[----:B------:R-:W-:Y:S01]  /*c3e0*/  HMMA.16816.F32.BF16 R44, R4, R12, R44 ;  /* 0x0000000c042c723c */ /* 0x000fe2000004182c */
[----:B--2---:R-:W-:Y:S01]  /*c3f0*/  FFMA.FTZ R8, R67, UR6, -R0 ;  /* 0x0000000643087c23 */ /* 0x004fe20008010800 */
[----:B-1----:R-:W-:-:S04]  /*c400*/  F2FP.BF16.F32.PACK_AB R9, R104, R105 ;  /* 0x000000696809723e */ /* 0x002fc800000010ff */
[----:B------:R-:W-:Y:S01]  /*c410*/  HMMA.16816.F32.BF16 R32, R4, R14, R160 ;  /* 0x0000000e0420723c */ /* 0x000fe200000418a0 */
[----:B------:R1:W-:Y:S01]  /*c420*/  MUFU.EX2 R98, R8 ;  /* 0x0000000800627308 */ /* 0x0003e20000000800 */
[----:B------:R-:W2:Y:S01]  /*c430*/  LDSM.16.MT88.4 R12, [R185+0x5000] ;  /* 0x00500000b90c783b */ /* 0x000ea20000004200 */
[----:B------:R-:W-:Y:S01]  /*c440*/  MOV R244, R245 ;  /* 0x000000f500f47202 */ /* 0x000fe20000000f00 */
[----:B------:R-:W-:Y:S01]  /*c450*/  FFMA.FTZ R72, R97, UR6, -R0 ;  /* 0x0000000661487c23 */ /* 0x000fe20008010800 */
[----:B------:R-:W-:Y:S01]  /*c460*/  IMAD.MOV.U32 R141, RZ, RZ, R158 ;  /* 0x000000ffff8d7224 */ /* 0x000fe200078e009e */
[----:B------:R-:W-:Y:S01]  /*c470*/  LDSM.16.MT88.4 R144, [R184+0x5c00] ;  /* 0x005c0000b890783b */ /* 0x000fe20000004200 */
[----:B------:R-:W-:Y:S01]  /*c480*/  FFMA.FTZ R4, R121, UR6, -R2 ;  /* 0x0000000679047c23 */ /* 0x000fe20008010802 */
[----:B------:R-:W-:Y:S01]  /*c490*/  IMAD.MOV.U32 R121, RZ, RZ, R61 ;  /* 0x000000ffff797224 */ /* 0x000fe200078e003d */
[----:B------:R-:W-:Y:S01]  /*c4a0*/  MOV R162, R249 ;  /* 0x000000f900a27202 */ /* 0x000fe20000000f00 */
[----:B------:R-:W-:Y:S01]  /*c4b0*/  IMAD.MOV.U32 R249, RZ, RZ, R89 ;  /* 0x000000fffff97224 */ /* 0x000fe200078e0059 */
[----:B------:R-:W-:-:S02]  /*c4c0*/  F2FP.BF16.F32.PACK_AB R5, R225, R226 ;  /* 0x000000e2e105723e */ /* 0x000fc400000010ff */
[----:B------:R-:W-:Y:S01]  /*c4d0*/  F2FP.BF16.F32.PACK_AB R6, R152, R143 ;  /* 0x0000008f9806723e */ /* 0x000fe200000010ff */
[----:B------:R-:W-:Y:S01]  /*c4e0*/  IMAD.MOV.U32 R245, RZ, RZ, R249 ;  /* 0x000000fffff57224 */ /* 0x000fe200078e00f9 */
[----:B------:R-:W-:Y:S01]  /*c4f0*/  F2FP.BF16.F32.PACK_AB R7, R223, R224 ;  /* 0x000000e0df07723e */ /* 0x000fe200000010ff */
[----:B-1----:R-:W-:-:S04]  /*c500*/  FFMA.FTZ R8, R69, UR6, -R0 ;  /* 0x0000000645087c23 */ /* 0x002fc80008010800 */
[----:B------:R1:W5:Y:S02]  /*c510*/  MUFU.EX2 R101, R8 ;  /* 0x0000000800657308 */ /* 0x0003640000000800 */
[----:B-1----:R-:W-:Y:S01]  /*c520*/  FFMA.FTZ R8, R117, UR6, -R2 ;  /* 0x0000000675087c23 */ /* 0x002fe20008010802 */
[----:B------:R-:W-:Y:S01]  /*c530*/  IMAD.MOV.U32 R117, RZ, RZ, R110 ;  /* 0x000000ffff757224 */ /* 0x000fe200078e006e */
[----:B-----5:R-:W-:-:S04]  /*c540*/  F2FP.BF16.F32.PACK_AB R11, R101, R98 ;  /* 0x00000062650b723e */ /* 0x020fc800000010ff */
[----:B------:R1:W-:Y:S02]  /*c550*/  MUFU.EX2 R110, R8 ;  /* 0x00000008006e7308 */ /* 0x0003e40000000800 */
[----:B-1----:R-:W-:Y:S01]  /*c560*/  FFMA.FTZ R8, R118, UR6, -R2 ;  /* 0x0000000676087c23 */ /* 0x002fe20008010802 */
[----:B------:R-:W-:-:S05]  /*c570*/  IMAD.MOV.U32 R118, RZ, RZ, R108 ;  /* 0x000000ffff767224 */ /* 0x000fca00078e006c */
[----:B------:R1:W-:Y:S08]  /*c580*/  MUFU.EX2 R108, R4 ;  /* 0x00000004006c7308 */ /* 0x0003f00000000800 */
[----:B------:R5:W-:Y:S01]  /*c590*/  MUFU.EX2 R109, R8 ;  /* 0x00000008006d7308 */ /* 0x000be20000000800 */
[----:B-1----:R-:W-:Y:S01]  /*c5a0*/  FFMA.FTZ R4, R122, UR6, -R2 ;  /* 0x000000067a047c23 */ /* 0x002fe20008010802 */
[----:B------:R-:W-:Y:S01]  /*c5b0*/  IMAD.MOV.U32 R122, RZ, RZ, R248 ;  /* 0x000000ffff7a7224 */ /* 0x000fe200078e00f8 */
[----:B------:R-:W-:Y:S01]  /*c5c0*/  MOV R248, R250 ;  /* 0x000000fa00f87202 */ /* 0x000fe20000000f00 */
[----:B------:R-:W-:-:S04]  /*c5d0*/  IMAD.MOV.U32 R250, RZ, RZ, R252 ;  /* 0x000000fffffa7224 */ /* 0x000fc800078e00fc */
[----:B------:R1:W-:Y:S01]  /*c5e0*/  MUFU.EX2 R107, R4 ;  /* 0x00000004006b7308 */ /* 0x0003e20000000800 */
[----:B------:R-:W-:Y:S02]  /*c5f0*/  IMAD.MOV.U32 R252, RZ, RZ, R92 ;  /* 0x000000fffffc7224 */ /* 0x000fe400078e005c */
[----:B------:R-:W-:Y:S01]  /*c600*/  IMAD.MOV.U32 R249, RZ, RZ, R248 ;  /* 0x000000fffff97224 */ /* 0x000fe200078e00f8 */
[----:B-----5:R-:W-:Y:S02]  /*c610*/  F2FP.BF16.F32.PACK_AB R8, R181, R180 ;  /* 0x000000b4b508723e */ /* 0x020fe400000010ff */
[----:B------:R-:W-:-:S05]  /*c620*/  MOV R248, R94 ;  /* 0x0000005e00f87202 */ /* 0x000fca0000000f00 */
[----:B------:R-:W-:Y:S01]  /*c630*/  HMMA.16816.F32.BF16 R60, R8, R20, R56 ;  /* 0x00000014083c723c */ /* 0x000fe20000041838 */
[----:B-1----:R-:W-:-:S05]  /*c640*/  FFMA.FTZ R4, R71, UR6, -R0 ;  /* 0x0000000647047c23 */ /* 0x002fca0008010800 */
[C---:B------:R-:W-:Y:S01]  /*c650*/  HMMA.16816.F32.BF16 R64, R8.reuse, R22, R52 ;  /* 0x000000160840723c */ /* 0x040fe20000041834 */
[----:B------:R1:W-:Y:S05]  /*c660*/  MUFU.EX2 R92, R4 ;  /* 0x00000004005c7308 */ /* 0x0003ea0000000800 */
[C---:B------:R-:W-:Y:S06]  /*c670*/  HMMA.16816.F32.BF16 R68, R8.reuse, R24, R48 ;  /* 0x000000180844723c */ /* 0x040fec0000041830 */
[----:B------:R-:W-:Y:S07]  /*c680*/  HMMA.16816.F32.BF16 R56, R8, R26, R40 ;  /* 0x0000001a0838723c */ /* 0x000fee0000041828 */
[----:B------:R-:W-:Y:S01]  /*c690*/  FFMA.FTZ R8, R73, UR6, -R0 ;  /* 0x0000000649087c23 */ /* 0x000fe20008010800 */
[----:B-1----:R-:W-:-:S03]  /*c6a0*/  F2FP.BF16.F32.PACK_AB R4, R155, R162 ;  /* 0x000000a29b04723e */ /* 0x002fc600000010ff */
[----:B------:R1:W5:Y:S04]  /*c6b0*/  MUFU.EX2 R91, R8 ;  /* 0x00000008005b7308 */ /* 0x0003680000000800 */
[C---:B------:R-:W-:Y:S06]  /*c6c0*/  HMMA.16816.F32.BF16 R52, R4.reuse, R20, R28 ;  /* 0x000000140434723c */ /* 0x040fec000004181c */
[C---:B------:R-:W-:Y:S01]  /*c6d0*/  HMMA.16816.F32.BF16 R48, R4.reuse, R22, R36 ;  /* 0x000000160430723c */ /* 0x040fe20000041824 */
[----:B------:R-:W4:Y:S05]  /*c6e0*/  LDSM.16.MT88.4 R20, [R184+0x5400] ;  /* 0x00540000b814783b */ /* 0x000f2a0000004200 */
[----:B------:R-:W-:Y:S01]  /*c6f0*/  HMMA.16816.F32.BF16 R40, R4, R24, R44 ;  /* 0x000000180428723c */ /* 0x000fe2000004182c */
[----:B-1----:R-:W-:-:S04]  /*c700*/  FFMA.FTZ R8, R74, UR6, -R0 ;  /* 0x000000064a087c23 */ /* 0x002fc80008010800 */
[----:B------:R1:W-:Y:S01]  /*c710*/  MUFU.EX2 R90, R8 ;  /* 0x00000008005a7308 */ /* 0x0003e20000000800 */
[----:B------:R-:W-:Y:S01]  /*c720*/  HMMA.16816.F32.BF16 R32, R4, R26, R32 ;  /* 0x0000001a0420723c */ /* 0x000fe20000041820 */
[----:B------:R-:W4:Y:S01]  /*c730*/  LDSM.16.MT88.4 R24, [R185+0x5400] ;  /* 0x00540000b918783b */ /* 0x000f220000004200 */
[----:B-1----:R-:W-:-:S05]  /*c740*/  FFMA.FTZ R8, R76, UR6, -R0 ;  /* 0x000000064c087c23 */ /* 0x002fca0008010800 */
[----:B------:R-:W1:Y:S01]  /*c750*/  MUFU.EX2 R89, R8 ;  /* 0x0000000800597308 */ /* 0x000e620000000800 */
[--C-:B------:R-:W-:Y:S01]  /*c760*/  FFMA.FTZ R37, R131, UR6, -R2.reuse ;  /* 0x0000000683257c23 */ /* 0x100fe20008010802 */
[----:B------:R-:W-:Y:S01]  /*c770*/  FFMA.FTZ R38, R238, UR6, -R2 ;  /* 0x00000006ee267c23 */ /* 0x000fe20008010802 */
[--C-:B------:R-:W-:Y:S01]  /*c780*/  FFMA.FTZ R2, R84, UR6, -R0.reuse ;  /* 0x0000000654027c23 */ /* 0x100fe20008010800 */
[----:B------:R-:W-:Y:S02]  /*c790*/  F2FP.BF16.F32.PACK_AB R4, R196, R197 ;  /* 0x000000c5c404723e */ /* 0x000fe400000010ff */
[----:B-----5:R-:W-:Y:S02]  /*c7a0*/  F2FP.BF16.F32.PACK_AB R5, R91, R92 ;  /* 0x0000005c5b05723e */ /* 0x020fe400000010ff */
[----:B------:R-:W-:Y:S01]  /*c7b0*/  F2FP.BF16.F32.PACK_AB R6, R199, R198 ;  /* 0x000000c6c706723e */ /* 0x000fe200000010ff */
[----:B------:R-:W-:Y:S01]  /*c7c0*/  FFMA.FTZ R94, R241, UR6, -R3 ;  /* 0x00000006f15e7c23 */ /* 0x000fe20008010803 */
[----:B------:R5:W-:Y:S01]  /*c7d0*/  MUFU.EX2 R81, R2 ;  /* 0x0000000200517308 */ /* 0x000be20000000800 */
[--C-:B------:R-:W-:Y:S01]  /*c7e0*/  FFMA.FTZ R3, R103, UR6, -R0.reuse ;  /* 0x0000000667037c23 */ /* 0x100fe20008010800 */
[----:B-1----:R-:W-:Y:S01]  /*c7f0*/  F2FP.BF16.F32.PACK_AB R7, R89, R90 ;  /* 0x0000005a5907723e */ /* 0x002fe200000010ff */
[--C-:B------:R-:W-:Y:S01]  /*c800*/  FFMA.FTZ R8, R77, UR6, -R0.reuse ;  /* 0x000000064d087c23 */ /* 0x100fe20008010800 */
[----:B------:R-:W-:-:S04]  /*c810*/  FFMA.FTZ R74, R83, UR6, -R0 ;  /* 0x00000006534a7c23 */ /* 0x000fc80008010800 */
[----:B------:R-:W-:Y:S01]  /*c820*/  MUFU.EX2 R84, R3 ;  /* 0x0000000300547308 */ /* 0x000fe20000000800 */
[----:B------:R-:W-:Y:S01]  /*c830*/  F2FP.BF16.F32.PACK_AB R9, R221, R222 ;  /* 0x000000dedd09723e */ /* 0x000fe200000010ff */
[----:B-----5:R-:W-:-:S06]  /*c840*/  FFMA.FTZ R2, R102, UR6, -R0 ;  /* 0x0000000666027c23 */ /* 0x020fcc0008010800 */
[----:B------:R1:W5:Y:S01]  /*c850*/  MUFU.EX2 R88, R8 ;  /* 0x0000000800587308 */ /* 0x0003620000000800 */
[----:B---3--:R-:W-:Y:S01]  /*c860*/  HMMA.16816.F32.BF16 R28, R4, R16, R60 ;  /* 0x00000010041c723c */ /* 0x008fe2000004183c */
[----:B------:R-:W-:Y:S02]  /*c870*/  F2FP.BF16.F32.PACK_AB R10, R118, R121 ;  /* 0x00000079760a723e */ /* 0x000fe400000010ff */
[----:B------:R-:W-:-:S03]  /*c880*/  F2FP.BF16.F32.PACK_AB R11, R219, R220 ;  /* 0x000000dcdb0b723e */ /* 0x000fc600000010ff */
[C---:B------:R-:W-:Y:S01]  /*c890*/  HMMA.16816.F32.BF16 R44, R4.reuse, R18, R64 ;  /* 0x00000012042c723c */ /* 0x040fe20000041840 */
[----:B------:R-:W3:Y:S05]  /*c8a0*/  MUFU.EX2 R83, R2 ;  /* 0x0000000200537308 */ /* 0x000eea0000000800 */
[----:B--2---:R-:W-:Y:S01]  /*c8b0*/  HMMA.16816.F32.BF16 R60, R4, R12, R68 ;  /* 0x0000000c043c723c */ /* 0x004fe20000041844 */
[----:B-1----:R-:W-:-:S05]  /*c8c0*/  F2FP.BF16.F32.PACK_AB R8, R122, R203 ;  /* 0x000000cb7a08723e */ /* 0x002fca00000010ff */
[----:B------:R-:W-:Y:S06]  /*c8d0*/  HMMA.16816.F32.BF16 R56, R4, R14, R56 ;  /* 0x0000000e0438723c */ /* 0x000fec0000041838 */
[C---:B------:R-:W-:Y:S06]  /*c8e0*/  HMMA.16816.F32.BF16 R52, R8.reuse, R16, R52 ;  /* 0x000000100834723c */ /* 0x040fec0000041834 */
[C---:B------:R-:W-:Y:S01]  /*c8f0*/  HMMA.16816.F32.BF16 R48, R8.reuse, R18, R48 ;  /* 0x000000120830723c */ /* 0x040fe20000041830 */
[----:B------:R-:W-:Y:S05]  /*c900*/  LDSM.16.MT88.4 R16, [R185+0x5800] ;  /* 0x00580000b910783b */ /* 0x000fea0000004200 */
[C---:B------:R-:W-:Y:S06]  /*c910*/  HMMA.16816.F32.BF16 R40, R8.reuse, R12, R40 ;  /* 0x0000000c0828723c */ /* 0x040fec0000041828 */
[----:B------:R-:W-:Y:S01]  /*c920*/  HMMA.16816.F32.BF16 R32, R8, R14, R32 ;  /* 0x0000000e0820723c */ /* 0x000fe20000041820 */
[----:B------:R-:W1:Y:S01]  /*c930*/  LDSM.16.MT88.4 R12, [R184+0x5800] ;  /* 0x00580000b80c783b */ /* 0x000e620000004200 */
[----:B------:R-:W-:-:S02]  /*c940*/  F2FP.BF16.F32.PACK_AB R4, R134, R170 ;  /* 0x000000aa8604723e */ /* 0x000fc400000010ff */
[----:B-----5:R-:W-:Y:S02]  /*c950*/  F2FP.BF16.F32.PACK_AB R5, R81, R88 ;  /* 0x000000585105723e */ /* 0x020fe400000010ff */
[----:B------:R-:W-:Y:S02]  /*c960*/  F2FP.BF16.F32.PACK_AB R6, R124, R132 ;  /* 0x000000847c06723e */ /* 0x000fe400000010ff */
[----:B---3--:R-:W-:Y:S01]  /*c970*/  F2FP.BF16.F32.PACK_AB R7, R83, R84 ;  /* 0x000000545307723e */ /* 0x008fe200000010ff */
[--C-:B------:R-:W-:Y:S01]  /*c980*/  FFMA.FTZ R36, R99, UR6, -R0.reuse ;  /* 0x0000000663247c23 */ /* 0x100fe20008010800 */
[--C-:B------:R-:W-:Y:S01]  /*c990*/  FFMA.FTZ R39, R96, UR6, -R0.reuse ;  /* 0x0000000660277c23 */ /* 0x100fe20008010800 */
[----:B------:R-:W-:Y:S01]  /*c9a0*/  FFMA.FTZ R3, R100, UR6, -R0 ;  /* 0x0000000664037c23 */ /* 0x000fe20008010800 */
[----:B------:R-:W-:Y:S03]  /*c9b0*/  MUFU.EX2 R72, R72 ;  /* 0x0000004800487308 */ /* 0x000fe60000000800 */
[C---:B----4-:R-:W-:Y:S05]  /*c9c0*/  HMMA.16816.F32.BF16 R136, R4.reuse, R20, R28 ;  /* 0x000000140488723c */ /* 0x050fea000004181c */
[----:B------:R-:W-:Y:S01]  /*c9d0*/  MUFU.EX2 R64, R36 ;  /* 0x0000002400407308 */ /* 0x000fe20000000800 */
[C---:B------:R-:W-:Y:S06]  /*c9e0*/  HMMA.16816.F32.BF16 R44, R4.reuse, R22, R44 ;  /* 0x00000016042c723c */ /* 0x040fec000004182c */
[C---:B------:R-:W-:Y:S01]  /*c9f0*/  HMMA.16816.F32.BF16 R60, R4.reuse, R24, R60 ;  /* 0x00000018043c723c */ /* 0x040fe2000004183c */
[----:B------:R-:W2:Y:S05]  /*ca00*/  MUFU.EX2 R31, R39 ;  /* 0x00000027001f7308 */ /* 0x000eaa0000000800 */
[----:B------:R-:W-:Y:S03]  /*ca10*/  HMMA.16816.F32.BF16 R56, R4, R26, R56 ;  /* 0x0000001a0438723c */ /* 0x000fe60000041838 */
[----:B------:R3:W4:Y:S01]  /*ca20*/  MUFU.EX2 R30, R3 ;  /* 0x00000003001e7308 */ /* 0x0007220000000800 */
[----:B------:R-:W-:-:S02]  /*ca30*/  F2FP.BF16.F32.PACK_AB R8, R240, R117 ;  /* 0x00000075f008723e */ /* 0x000fc400000010ff */
[----:B------:R-:W-:Y:S02]  /*ca40*/  F2FP.BF16.F32.PACK_AB R9, R215, R218 ;  /* 0x000000dad709723e */ /* 0x000fe400000010ff */
[----:B------:R-:W-:Y:S02]  /*ca50*/  F2FP.BF16.F32.PACK_AB R10, R242, R243 ;  /* 0x000000f3f20a723e */ /* 0x000fe400000010ff */
[----:B------:R-:W-:Y:S01]  /*ca60*/  F2FP.BF16.F32.PACK_AB R11, R213, R214 ;  /* 0x000000d6d50b723e */ /* 0x000fe200000010ff */
[--C-:B------:R-:W-:Y:S01]  /*ca70*/  FFMA.FTZ R73, R95, UR6, -R0.reuse ;  /* 0x000000065f497c23 */ /* 0x100fe20008010800 */
[--C-:B------:R-:W-:Y:S01]  /*ca80*/  FFMA.FTZ R76, R234, UR6, -R0.reuse ;  /* 0x00000006ea4c7c23 */ /* 0x100fe20008010800 */
[----:B------:R-:W-:Y:S01]  /*ca90*/  FFMA.FTZ R77, R235, UR6, -R0 ;  /* 0x00000006eb4d7c23 */ /* 0x000fe20008010800 */
[----:B------:R-:W-:Y:S01]  /*caa0*/  FFMA.FTZ R2, R142, R80, R247 ;  /* 0x000000508e027223 */ /* 0x000fe200000100f7 */
[----:B------:R-:W-:Y:S01]  /*cab0*/  FFMA.FTZ R0, R154, R79, R202 ;  /* 0x0000004f9a007223 */ /* 0x000fe200000100ca */
[----:B------:R-:W-:Y:S01]  /*cac0*/  FFMA.FTZ R28, R164, R87, R236 ;  /* 0x00000057a41c7223 */ /* 0x000fe200000100ec */
[----:B------:R-:W-:Y:S01]  /*cad0*/  FFMA.FTZ R29, R165, R86, R106 ;  /* 0x00000056a51d7223 */ /* 0x000fe2000001006a */
[----:B------:R-:W-:Y:S01]  /*cae0*/  HMMA.16816.F32.BF16 R52, R8, R20, R52 ;  /* 0x000000140834723c */ /* 0x000fe20000041834 */
[----:B------:R-:W-:Y:S01]  /*caf0*/  F2FP.BF16.F32.PACK_AB R4, R116, R123 ;  /* 0x0000007b7404723e */ /* 0x000fe200000010ff */
[----:B---3--:R-:W-:Y:S01]  /*cb00*/  FADD.FTZ R3, R204, R0 ;  /* 0x00000000cc037221 */ /* 0x008fe20000010000 */
[----:B--2---:R-:W-:-:S02]  /*cb10*/  F2FP.BF16.F32.PACK_AB R5, R31, R64 ;  /* 0x000000401f05723e */ /* 0x004fc400000010ff */
[----:B------:R-:W-:Y:S02]  /*cb20*/  F2FP.BF16.F32.PACK_AB R6, R109, R110 ;  /* 0x0000006e6d06723e */ /* 0x000fe400000010ff */
[----:B------:R-:W-:Y:S01]  /*cb30*/  FADD.FTZ R20, R166, R2 ;  /* 0x00000002a6147221 */ /* 0x000fe20000010000 */
[----:B----4-:R-:W-:Y:S01]  /*cb40*/  F2FP.BF16.F32.PACK_AB R7, R72, R30 ;  /* 0x0000001e4807723e */ /* 0x010fe200000010ff */
[----:B------:R-:W-:Y:S01]  /*cb50*/  FADD.FTZ R2, R129, R28 ;  /* 0x0000001c81027221 */ /* 0x000fe20000010000 */
[----:B------:R-:W-:Y:S01]  /*cb60*/  HMMA.16816.F32.BF16 R40, R8, R24, R40 ;  /* 0x000000180828723c */ /* 0x000fe20000041828 */
[----:B------:R-:W-:Y:S01]  /*cb70*/  FADD.FTZ R0, R119, R29 ;  /* 0x0000001d77007221 */ /* 0x000fe20000010000 */
[----:B------:R-:W-:Y:S01]  /*cb80*/  FADD.FTZ R3, R205, R3 ;  /* 0x00000003cd037221 */ /* 0x000fe20000010000 */
[----:B------:R-:W-:Y:S01]  /*cb90*/  MOV R142, R157 ;  /* 0x0000009d008e7202 */ /* 0x000fe20000000f00 */
[----:B------:R-:W-:Y:S01]  /*cba0*/  IMAD.MOV.U32 R140, RZ, RZ, R159 ;  /* 0x000000ffff8c7224 */ /* 0x000fe200078e009f */
[----:B------:R-:W-:-:S02]  /*cbb0*/  MOV R163, R148 ;  /* 0x0000009400a37202 */ /* 0x000fc40000000f00 */
[----:B------:R-:W-:Y:S01]  /*cbc0*/  FADD.FTZ R24, R156, R20 ;  /* 0x000000149c187221 */ /* 0x000fe20000010000 */
[----:B------:R-:W-:Y:S01]  /*cbd0*/  IMAD.MOV.U32 R160, RZ, RZ, R149 ;  /* 0x000000ffffa07224 */ /* 0x000fe200078e0095 */
[----:B------:R-:W-:Y:S01]  /*cbe0*/  MOV R161, R151 ;  /* 0x0000009700a17202 */ /* 0x000fe20000000f00 */
[----:B------:R-:W-:Y:S02]  /*cbf0*/  IMAD.MOV.U32 R154, RZ, RZ, R150 ;  /* 0x000000ffff9a7224 */ /* 0x000fe400078e0096 */
[----:B------:R-:W-:Y:S01]  /*cc00*/  FADD.FTZ R2, R133, R2 ;  /* 0x0000000285027221 */ /* 0x000fe20000010000 */
[----:B------:R-:W-:Y:S01]  /*cc10*/  FADD.FTZ R0, R120, R0 ;  /* 0x0000000078007221 */ /* 0x000fe20000010000 */
[C---:B-1----:R-:W-:Y:S06]  /*cc20*/  HMMA.16816.F32.BF16 R136, R4.reuse, R12, R136 ;  /* 0x0000000c0488723c */ /* 0x042fec0000041888 */
[C---:B------:R-:W-:Y:S06]  /*cc30*/  HMMA.16816.F32.BF16 R148, R4.reuse, R14, R44 ;  /* 0x0000000e0494723c */ /* 0x040fec000004182c */
[C---:B------:R-:W-:Y:S06]  /*cc40*/  HMMA.16816.F32.BF16 R156, R4.reuse, R16, R60 ;  /* 0x00000010049c723c */ /* 0x040fec000004183c */
[----:B------:R-:W-:Y:S07]  /*cc50*/  HMMA.16816.F32.BF16 R56, R4, R18, R56 ;  /* 0x000000120438723c */ /* 0x000fee0000041838 */
        /* <DEDUP_REMOVED lines=26> */
[----:B------:R-:W-:Y:S01]  /*ce00*/  MOV R102, R140 ;  /* 0x0000008c00667202 */ /* 0x000fe20000000f00 */
        /* <DEDUP_REMOVED lines=65> */
[----:B------:R-:W-:Y:S01]  /*d220*/  HMMA.16816.F32.BF16 R32, R8, R26, R32 ;  /* 0x0000001a0820723c */ /* 0x000fe20000041820 */
[----:B------:R-:W-:Y:S01]  /*d230*/  FADD.FTZ R2, R124, R2 ;  /* 0x000000027c027221 */ /* 0x000fe20000010000 */
[----:B------:R-:W-:Y:S01]  /*d240*/  FADD.FTZ R0, R83, R0 ;  /* 0x0000000053007221 */ /* 0x000fe20000010000 */
[----:B------:R-:W-:Y:S01]  /*d250*/  FADD.FTZ R4, R244, R4 ;  /* 0x00000004f4047221 */ /* 0x000fe20000010000 */
[----:B------:R-:W1:Y:S01]  /*d260*/  MUFU.EX2 R73, R73 ;  /* 0x0000004900497308 */ /* 0x000e620000000800 */
[----:B------:R-:W2:Y:S02]  /*d270*/  LDSM.16.MT88.4 R20, [R185+0x5c00] ;  /* 0x005c0000b914783b */ /* 0x000ea40000004200 */
[----:B------:R-:W-:Y:S02]  /*d280*/  F2FP.BF16.F32.PACK_AB R8, R245, R244 ;  /* 0x000000f4f508723e */ /* 0x000fe400000010ff */
[----:B------:R-:W-:Y:S02]  /*d290*/  F2FP.BF16.F32.PACK_AB R9, R211, R212 ;  /* 0x000000d4d309723e */ /* 0x000fe400000010ff */
[----:B------:R-:W-:-:S02]  /*d2a0*/  F2FP.BF16.F32.PACK_AB R10, R248, R249 ;  /* 0x000000f9f80a723e */ /* 0x000fc400000010ff */
[----:B------:R-:W-:Y:S01]  /*d2b0*/  F2FP.BF16.F32.PACK_AB R11, R209, R210 ;  /* 0x000000d2d10b723e */ /* 0x000fe200000010ff */
[----:B------:R-:W-:Y:S01]  /*d2c0*/  FADD.FTZ R3, R212, R3 ;  /* 0x00000003d4037221 */ /* 0x000fe20000010000 */
[----:B------:R-:W-:Y:S01]  /*d2d0*/  FADD.FTZ R2, R123, R2 ;  /* 0x000000027b027221 */ /* 0x000fe20000010000 */
[----:B------:R-:W-:Y:S01]  /*d2e0*/  FADD.FTZ R0, R64, R0 ;  /* 0x0000000040007221 */ /* 0x000fe20000010000 */
[----:B------:R-:W-:Y:S01]  /*d2f0*/  FADD.FTZ R4, R245, R4 ;  /* 0x00000004f5047221 */ /* 0x000fe20000010000 */
[----:B------:R-:W-:Y:S02]  /*d300*/  FADD.FTZ R3, R211, R3 ;  /* 0x00000003d3037221 */ /* 0x000fe40000010000 */
[----:B------:R-:W-:Y:S01]  /*d310*/  HMMA.16816.F32.BF16 R52, R8, R12, R52 ;  /* 0x0000000c0834723c */ /* 0x000fe20000041834 */
[----:B------:R-:W3:Y:S01]  /*d320*/  MUFU.EX2 R13, R85 ;  /* 0x00000055000d7308 */ /* 0x000ee20000000800 */
[----:B------:R-:W-:Y:S01]  /*d330*/  FADD.FTZ R2, R116, R2 ;  /* 0x0000000274027221 */ /* 0x000fe20000010000 */
[----:B------:R-:W-:Y:S01]  /*d340*/  FADD.FTZ R0, R31, R0 ;  /* 0x000000001f007221 */ /* 0x000fe20000010000 */
[----:B------:R-:W-:Y:S01]  /*d350*/  FADD.FTZ R4, R249, R4 ;  /* 0x00000004f9047221 */ /* 0x000fe20000010000 */
[----:B------:R-:W-:-:S04]  /*d360*/  FADD.FTZ R3, R210, R3 ;  /* 0x00000003d2037221 */ /* 0x000fc80000010000 */
[----:B------:R-:W4:Y:S01]  /*d370*/  MUFU.EX2 R74, R74 ;  /* 0x0000004a004a7308 */ /* 0x000f220000000800 */
[----:B------:R-:W-:Y:S01]  /*d380*/  FADD.FTZ R2, R110, R2 ;  /* 0x000000026e027221 */ /* 0x000fe20000010000 */
[----:B------:R-:W-:Y:S01]  /*d390*/  FADD.FTZ R0, R30, R0 ;  /* 0x000000001e007221 */ /* 0x000fe20000010000 */
[----:B------:R-:W-:-:S05]  /*d3a0*/  FADD.FTZ R4, R248, R4 ;  /* 0x00000004f8047221 */ /* 0x000fca0000010000 */
[----:B------:R-:W5:Y:S01]  /*d3b0*/  MUFU.EX2 R12, R93 ;  /* 0x0000005d000c7308 */ /* 0x000f620000000800 */
[----:B------:R-:W-:Y:S01]  /*d3c0*/  FADD.FTZ R3, R209, R3 ;  /* 0x00000003d1037221 */ /* 0x000fe20000010000 */
[----:B------:R-:W-:-:S06]  /*d3d0*/  FADD.FTZ R2, R109, R2 ;  /* 0x000000026d027221 */ /* 0x000fcc0000010000 */
[----:B------:R-:W2:Y:S01]  /*d3e0*/  MUFU.EX2 R66, R37 ;  /* 0x0000002500427308 */ /* 0x000ea20000000800 */
[----:B------:R-:W-:Y:S01]  /*d3f0*/  FADD.FTZ R0, R72, R0 ;  /* 0x0000000048007221 */ /* 0x000fe20000010000 */
[----:B------:R-:W-:-:S06]  /*d400*/  FADD.FTZ R4, R250, R4 ;  /* 0x00000004fa047221 */ /* 0x000fcc0000010000 */
[----:B------:R-:W2:Y:S01]  /*d410*/  MUFU.EX2 R76, R76 ;  /* 0x0000004c004c7308 */ /* 0x000ea20000000800 */
[----:B------:R-:W-:Y:S01]  /*d420*/  FADD.FTZ R3, R206, R3 ;  /* 0x00000003ce037221 */ /* 0x000fe20000010000 */
[----:B------:R-:W-:-:S06]  /*d430*/  FADD.FTZ R2, R108, R2 ;  /* 0x000000026c027221 */ /* 0x000fcc0000010000 */
[----:B------:R-:W2:Y:S01]  /*d440*/  MUFU.EX2 R7, R94 ;  /* 0x0000005e00077308 */ /* 0x000ea20000000800 */
[----:B-1----:R-:W-:-:S07]  /*d450*/  FADD.FTZ R0, R73, R0 ;  /* 0x0000000049007221 */ /* 0x002fce0000010000 */
[----:B------:R-:W1:Y:S01]  /*d460*/  MUFU.EX2 R65, R38 ;  /* 0x0000002600417308 */ /* 0x000e620000000800 */
[----:B------:R-:W-:-:S07]  /*d470*/  FADD.FTZ R4, R251, R4 ;  /* 0x00000004fb047221 */ /* 0x000fce0000010000 */
[----:B------:R-:W1:Y:S01]  /*d480*/  MUFU.EX2 R25, R77 ;  /* 0x0000004d00197308 */ /* 0x000e620000000800 */
[----:B---3--:R-:W-:Y:S01]  /*d490*/  FADD.FTZ R3, R13, R3 ;  /* 0x000000030d037221 */ /* 0x008fe20000010000 */
[----:B------:R-:W-:Y:S01]  /*d4a0*/  FADD.FTZ R2, R107, R2 ;  /* 0x000000026b027221 */ /* 0x000fe20000010000 */
[----:B----4-:R-:W-:Y:S01]  /*d4b0*/  FADD.FTZ R0, R74, R0 ;  /* 0x000000004a007221 */ /* 0x010fe20000010000 */
[----:B------:R-:W-:Y:S01]  /*d4c0*/  FADD.FTZ R4, R252, R4 ;  /* 0x00000004fc047221 */ /* 0x000fe20000010000 */
[----:B-----5:R-:W-:Y:S01]  /*d4d0*/  FADD.FTZ R3, R12, R3 ;  /* 0x000000030c037221 */ /* 0x020fe20000010000 */
[----:B--2---:R-:W-:Y:S01]  /*d4e0*/  FADD.FTZ R2, R66, R2 ;  /* 0x0000000242027221 */ /* 0x004fe20000010000 */
[----:B------:R-:W-:Y:S01]  /*d4f0*/  FADD.FTZ R0, R76, R0 ;  /* 0x000000004c007221 */ /* 0x000fe20000010000 */
[----:B------:R-:W-:Y:S01]  /*d500*/  HMMA.16816.F32.BF16 R48, R8, R14, R48 ;  /* 0x0000000e0830723c */ /* 0x000fe20000041830 */
[----:B------:R-:W-:Y:S01]  /*d510*/  FADD.FTZ R5, R237, R4 ;  /* 0x00000004ed057221 */ /* 0x000fe20000010000 */
[----:B------:R-:W-:Y:S01]  /*d520*/  FADD.FTZ R4, R7, R3 ;  /* 0x0000000307047221 */ /* 0x000fe20000010000 */
[----:B-1----:R-:W-:-:S03]  /*d530*/  FADD.FTZ R3, R65, R2 ;  /* 0x0000000241037221 */ /* 0x002fc60000010000 */
[----:B------:R-:W-:Y:S01]  /*d540*/  HMMA.16816.F32.BF16 R40, R8, R16, R40 ;  /* 0x000000100828723c */ /* 0x000fe20000041828 */
[----:B------:R2:W-:Y:S01]  /*d550*/  STL [R1+0x14], R5 ;  /* 0x0000140501007387 */ /* 0x0005e20000100800 */
[----:B------:R-:W-:-:S04]  /*d560*/  FADD.FTZ R2, R25, R0 ;  /* 0x0000000019027221 */ /* 0x000fc80000010000 */
[----:B------:R-:W-:Y:S01]  /*d570*/  HMMA.16816.F32.BF16 R32, R8, R18, R32 ;  /* 0x000000120820723c */ /* 0x000fe20000041820 */
[----:B------:R2:W-:Y:S04]  /*d580*/  STL [R1+0x18], R4 ;  /* 0x0000180401007387 */ /* 0x0005e80000100800 */
[----:B------:R2:W-:Y:S04]  /*d590*/  STL [R1+0x1c], R3 ;  /* 0x00001c0301007387 */ /* 0x0005e80000100800 */
[----:B------:R2:W-:Y:S01]  /*d5a0*/  STL [R1+0x20], R2 ;  /* 0x0000200201007387 */ /* 0x0005e20000100800 */
[----:B------:R-:W-:-:S02]  /*d5b0*/  ISETP.GE.AND P0, PT, R233, 0x3, PT ;  /* 0x00000003e900780c */ /* 0x000fc40003f06270 */
[----:B------:R-:W-:Y:S02]  /*d5c0*/  F2FP.BF16.F32.PACK_AB R164, R107, R108 ;  /* 0x0000006c6ba4723e */ /* 0x000fe400000010ff */
[----:B------:R-:W-:Y:S02]  /*d5d0*/  F2FP.BF16.F32.PACK_AB R165, R74, R73 ;  /* 0x000000494aa5723e */ /* 0x000fe400000010ff */
[----:B------:R-:W-:Y:S02]  /*d5e0*/  F2FP.BF16.F32.PACK_AB R166, R65, R66 ;  /* 0x0000004241a6723e */ /* 0x000fe400000010ff */
[----:B------:R-:W-:Y:S02]  /*d5f0*/  F2FP.BF16.F32.PACK_AB R167, R25, R76 ;  /* 0x0000004c19a7723e */ /* 0x000fe400000010ff */
[----:B------:R-:W-:Y:S02]  /*d600*/  F2FP.BF16.F32.PACK_AB R160, R251, R250 ;  /* 0x000000fafba0723e */ /* 0x000fe400000010ff */
[----:B------:R-:W-:-:S02]  /*d610*/  F2FP.BF16.F32.PACK_AB R161, R13, R206 ;  /* 0x000000ce0da1723e */ /* 0x000fc400000010ff */
[----:B------:R-:W-:Y:S02]  /*d620*/  F2FP.BF16.F32.PACK_AB R162, R237, R252 ;  /* 0x000000fceda2723e */ /* 0x000fe400000010ff */
[----:B------:R-:W-:Y:S01]  /*d630*/  F2FP.BF16.F32.PACK_AB R163, R7, R12 ;  /* 0x0000000c07a3723e */ /* 0x000fe200000010ff */
[----:B------:R-:W-:Y:S01]  /*d640*/  HMMA.16816.F32.BF16 R136, R164, R144, R136 ;  /* 0x00000090a488723c */ /* 0x000fe20000041888 */
[----:B------:R-:W-:Y:S01]  /*d650*/  MOV R38, R82 ;  /* 0x0000005200267202 */ /* 0x000fe20000000f00 */
[----:B------:R-:W-:-:S04]  /*d660*/  IMAD.MOV.U32 R39, RZ, RZ, R115 ;  /* 0x000000ffff277224 */ /* 0x000fc800078e0073 */
[----:B------:R-:W-:Y:S01]  /*d670*/  HMMA.16816.F32.BF16 R148, R164, R146, R148 ;  /* 0x00000092a494723c */ /* 0x000fe20000041894 */
[----:B------:R-:W-:Y:S01]  /*d680*/  MOV R36, R75 ;  /* 0x0000004b00247202 */ /* 0x000fe20000000f00 */
[----:B------:R-:W-:-:S04]  /*d690*/  IMAD.MOV.U32 R37, RZ, RZ, R78 ;  /* 0x000000ffff257224 */ /* 0x000fc800078e004e */
[----:B------:R-:W-:Y:S01]  /*d6a0*/  HMMA.16816.F32.BF16 R140, R160, R144, R52 ;  /* 0x00000090a08c723c */ /* 0x000fe20000041834 */
[----:B------:R-:W-:Y:S01]  /*d6b0*/  @P0 IMAD.MOV.U32 R38, RZ, RZ, R82 ;  /* 0x000000ffff260224 */ /* 0x000fe200078e0052 */
[----:B------:R-:W-:-:S04]  /*d6c0*/  @P0 MOV R36, R75 ;  /* 0x0000004b00240202 */ /* 0x000fc80000000f00 */
[----:B------:R-:W-:Y:S01]  /*d6d0*/  HMMA.16816.F32.BF16 R156, R164, R20, R156 ;  /* 0x00000014a49c723c */ /* 0x000fe2000004189c */
[----:B------:R-:W-:Y:S01]  /*d6e0*/  @P0 IMAD.MOV.U32 R39, RZ, RZ, R115 ;  /* 0x000000ffff270224 */ /* 0x000fe200078e0073 */
[----:B------:R-:W-:-:S04]  /*d6f0*/  MOV R0, R239 ;  /* 0x000000ef00007202 */ /* 0x000fc80000000f00 */
[----:B------:R-:W-:Y:S01]  /*d700*/  HMMA.16816.F32.BF16 R144, R160, R146, R48 ;  /* 0x00000092a090723c */ /* 0x000fe20000041830 */
[----:B------:R-:W-:-:S05]  /*d710*/  @P0 IMAD.MOV.U32 R37, RZ, RZ, R78 ;  /* 0x000000ffff250224 */ /* 0x000fca00078e004e */
[----:B------:R-:W-:Y:S01]  /*d720*/  HMMA.16816.F32.BF16 R152, R160, R20, R40 ;  /* 0x00000014a098723c */ /* 0x000fe20000041828 */
[----:B------:R-:W-:-:S05]  /*d730*/  @P0 VIADD R196, R233, 0xfffffffd ;  /* 0xfffffffde9c40836 */ /* 0x000fca0000000000 */
[-C--:B------:R-:W-:Y:S06]  /*d740*/  HMMA.16816.F32.BF16 R164, R164, R22.reuse, R56 ;  /* 0x00000016a4a4723c */ /* 0x080fec0000041838 */
[----:B------:R-:W-:Y:S01]  /*d750*/  HMMA.16816.F32.BF16 R160, R160, R22, R32 ;  /* 0x00000016a0a0723c */ /* 0x000fe20000041820 */
[----:B------:R-:W-:-:S08]  /*d760*/  NOP ;  /* 0x0000000000007918 */ /* 0x000fd00000000000 */
[----:B--2---:R-:W-:-:S15]  /*d770*/  @P0 BRA `(.L_x_329) ;  /* 0x0000000000040947 */ /* 0x004fde0003800000 */
.L_x_327:
[----:B------:R-:W-:-:S07]  /*d780*/  IADD3 R196, R0, -0x1, RZ ;  /* 0xffffffff00c47810 */ /* 0x000fce0007ffe0ff */
.L_x_329:
[----:B------:R-:W-:-:S13]  /*d790*/  ISETP.GE.AND P0, PT, R196, RZ, PT ;  /* 0x000000ffc400720c */ /* 0x000fda0003f06270 */
[----:B------:R-:W-:Y:S05]  /*d7a0*/  @!P0 BRA `(.L_x_330) ;  /* 0x0000004800488947 */ /* 0x000fea0003800000 */
[----:B------:R-:W2:Y:S01]  /*d7b0*/  LDL.LU.64 R6, [R1+0x28] ;  /* 0x0000280001067983 */ /* 0x000ea20000300a00 */
[C---:B------:R-:W-:Y:S01]  /*d7c0*/  SHF.L.U64.HI R216, R200.reuse, 0x6, R201 ;  /* 0x00000006c8d87819 */ /* 0x040fe200000102c9 */
[----:B------:R-:W-:Y:S01]  /*d7d0*/  IMAD.SHL.U32 R215, R200, 0x40, RZ ;  /* 0x00000040c8d77824 */ /* 0x000fe200078e00ff */
[C---:B------:R-:W-:Y:S01]  /*d7e0*/  SHF.L.U64.HI R214, R168.reuse, 0x6, R169 ;  /* 0x00000006a8d67819 */ /* 0x040fe200000102a9 */
[----:B-1----:R-:W2:Y:S01]  /*d7f0*/  LDL.LU.64 R4, [R1+0x68] ;  /* 0x0000680001047983 */ /* 0x002ea20000300a00 */
[----:B------:R-:W-:Y:S01]  /*d800*/  SHF.L.U32 R213, R168, 0x6, RZ ;  /* 0x00000006a8d57819 */ /* 0x000fe200000006ff */
[----:B------:R-:W-:Y:S01]  /*d810*/  IMAD.MOV.U32 R132, RZ, RZ, R38 ;  /* 0x000000ffff847224 */ /* 0x000fe200078e0026 */
        /* <DEDUP_REMOVED lines=8> */
[----:B--2---:R-:W-:-:S05]  /*d8a0*/  IMAD.MOV.U32 R5, RZ, RZ, R7 ;  /* 0x000000ffff057224 */ /* 0x004fca00078e0007 */
[----:B------:R1:W-:Y:S01]  /*d8b0*/  STL.64 [R1+0x28], R4 ;  /* 0x0000280401007387 */ /* 0x0003e20000100a00 */
[----:B------:R-:W-:Y:S05]  /*d8c0*/  BRA `(.L_x_331) ;  /* 0x00000000006c7947 */ /* 0x000fea0003800000 */
.L_x_333:
        /* <DEDUP_REMOVED lines=27> */
.L_x_331:
[----:B--2---:R-:W2:Y:S01]  /*da80*/  LDL R0, [R1+0x38] ;  /* 0x0000380001007983 */ /* 0x004ea20000100800 */
[----:B------:R-:W-:Y:S04]  /*da90*/  DEPBAR.LE SB0, 0x0 ;  /* 0x000080000000791a */ /* 0x000fe80000000000 */
[----:B-1----:R-:W3:Y:S01]  /*daa0*/  LDL.64 R4, [R1+0x28] ;  /* 0x0000280001047983 */ /* 0x002ee20000100a00 */
[----:B------:R-:W-:Y:S05]  /*dab0*/  SHF.R.S32.HI R2, RZ, 0x1f, R196 ;  /* 0x0000001fff027819 */ /* 0x000fea00000114c4 */
[----:B------:R-:W3:Y:S01]  /*dac0*/  LDL R6, [R1+0x24] ;  /* 0x0000240001067983 */ /* 0x000ee20000100800 */
[----:B------:R-:W-:Y:S01]  /*dad0*/  BAR.SYNC.DEFER_BLOCKING 0x0 ;  /* 0x0000000000007b1d */ /* 0x000fe20000010000 */
[----:B---3--:R-:W-:Y:S04]  /*dae0*/  IMAD.WIDE.U32 R4, R196, R6, R4 ;  /* 0x00000006c4047225 */ /* 0x008fe800078e0004 */
[----:B--2---:R-:W-:Y:S01]  /*daf0*/  IMAD R0, R0, R196, RZ ;  /* 0x000000c400007224 */ /* 0x004fe200078e02ff */
[----:B------:R-:W-:Y:S03]  /*db00*/  LEA R8, P0, R4, UR10, 0x1 ;  /* 0x0000000a04087c11 */ /* 0x000fe6000f8008ff */
[----:B------:R-:W-:Y:S01]  /*db10*/  IMAD R0, R2, R6, R0 ;  /* 0x0000000602007224 */ /* 0x000fe200078e0200 */
[-C--:B------:R-:W-:Y:S04]  /*db20*/  IADD3 R6, P2, R8, R215.reuse, RZ ;  /* 0x000000d708067210 */ /* 0x080fe80007f5e0ff */
[----:B------:R-:W-:Y:S04]  /*db30*/  IADD3 R0, R5, R0, RZ ;  /* 0x0000000005007210 */ /* 0x000fe80007ffe0ff */
[----:B------:R-:W-:Y:S02]  /*db40*/  LEA.HI.X R9, R4, UR11, R0, 0x1, P0 ;  /* 0x0000000b04097c11 */ /* 0x000fe400080f0c00 */
[-C--:B------:R-:W-:Y:S02]  /*db50*/  IADD3 R4, P1, R6, R215.reuse, RZ ;  /* 0x000000d706047210 */ /* 0x080fe40007f3e0ff */
[-C--:B------:R-:W-:Y:S01]  /*db60*/  IADD3.X R7, R9, R216.reuse, RZ, P2, !PT ;  /* 0x000000d809077210 */ /* 0x080fe200017fe4ff */
[----:B------:R-:W-:Y:S01]  /*db70*/  @!PT LDS RZ, [RZ] ;  /* 0x00000000fffff984 */ /* 0x000fe20000000800 */
[----:B------:R-:W-:Y:S01]  /*db80*/  @!PT LDS RZ, [RZ] ;  /* 0x00000000fffff984 */ /* 0x000fe20000000800 */
[----:B------:R-:W-:Y:S01]  /*db90*/  @!PT LDS RZ, [RZ] ;  /* 0x00000000fffff984 */ /* 0x000fe20000000800 */
[----:B------:R-:W-:Y:S01]  /*dba0*/  LDGSTS.E.BYPASS.LTC128B.128 [R208+0x4000], desc[UR12][R8.64] ;  /* 0x0400000008d07fae */ /* 0x000fe2000b901d4c */
[----:B------:R-:W-:Y:S02]  /*dbb0*/  IADD3 R10, P0, R4, R215, RZ ;  /* 0x000000d7040a7210 */ /* 0x000fe40007f1e0ff */
[-C--:B------:R-:W-:Y:S02]  /*dbc0*/  IADD3.X R5, R7, R216.reuse, RZ, P1, !PT ;  /* 0x000000d807057210 */ /* 0x080fe40000ffe4ff */
[----:B------:R-:W-:Y:S02]  /*dbd0*/  ISETP.GT.AND P2, PT, R196, RZ, PT ;  /* 0x000000ffc400720c */ /* 0x000fe40003f44270 */
[----:B------:R-:W-:Y:S01]  /*dbe0*/  IADD3.X R11, R5, R216, RZ, P0, !PT ;  /* 0x000000d8050b7210 */ /* 0x000fe200007fe4ff */
[----:B------:R-:W-:Y:S08]  /*dbf0*/  LDGSTS.E.BYPASS.LTC128B.128 [R208+0x4800], desc[UR12][R6.64] ;  /* 0x0480000006d07fae */ /* 0x000ff0000b901d4c */
[----:B------:R1:W-:Y:S08]  /*dc00*/  LDGSTS.E.BYPASS.LTC128B.128 [R208+0x5000], desc[UR12][R4.64] ;  /* 0x0500000004d07fae */ /* 0x0003f0000b901d4c */
[----:B------:R2:W-:Y:S08]  /*dc10*/  LDGSTS.E.BYPASS.LTC128B.128 [R208+0x5800], desc[UR12][R10.64] ;  /* 0x058000000ad07fae */ /* 0x0005f0000b901d4c */
[----:B------:R-:W-:Y:S08]  /*dc20*/  LDSM.16.M88.4 R128, [R186] ;  /* 0x00000000ba80783b */ /* 0x000ff00000000200 */
[----:B------:R-:W0:Y:S08]  /*dc30*/  LDGDEPBAR ;  /* 0x00000000000079af */ /* 0x000e300000000000 */
[----:B------:R-:W1:Y:S08]  /*dc40*/  LDSM.16.M88.4 R16, [R135+0x2000] ;  /* 0x002000008710783b */ /* 0x000e700000000200 */
        /* <DEDUP_REMOVED lines=461> */
.L_x_332:
[----:B-1----:R-:W-:Y:S01]  /*f920*/  SHFL.BFLY PT, R6, R39, 0x2, 0x1f ;  /* 0x0c401f0027067f89 */ /* 0x002fe200000e0000 */
[----:B---3--:R-:W-:Y:S02]  /*f930*/  FMNMX.FTZ R5, R67, R13, !PT ;  /* 0x0000000d43057209 */ /* 0x008fe40007810000 */
        /* <DEDUP_REMOVED lines=25> */
[C---:B------:R-:W-:Y:S01]  /*fad0*/  FMUL.FTZ R64, R38.reuse, UR4 ;  /* 0x0000000426407c20 */ /* 0x040fe20008410000 */
[----:B------:R-:W-:Y:S01]  /*fae0*/  FSEL R43, R43, RZ, P0 ;  /* 0x000000ff2b2b7208 */ /* 0x000fe20000000000 */
[C---:B------:R-:W-:Y:S01]  /*faf0*/  FADD.FTZ R0, -R38.reuse, R132 ;  /* 0x0000008426007221 */ /* 0x040fe20000010100 */
[----:B------:R1:W-:Y:S01]  /*fb00*/  MUFU.EX2 R40, R3 ;  /* 0x0000000300287308 */ /* 0x0003e20000000800 */
[----:B---3--:R-:W-:Y:S02]  /*fb10*/  FMNMX.FTZ R37, R37, R7, !PT ;  /* 0x0000000725257209 */ /* 0x008fe40007810000 */
[----:B------:R-:W-:Y:S01]  /*fb20*/  FSETP.NEU.FTZ.AND P0, PT, R38, -INF , PT ;  /* 0xff8000002600780b */ /* 0x000fe20003f1d000 */
[--C-:B------:R-:W-:Y:S01]  /*fb30*/  FFMA.FTZ R8, R199, UR4, -R43.reuse ;  /* 0x00000004c7087c23 */ /* 0x100fe2000801082b */
[----:B------:R-:W-:Y:S01]  /*fb40*/  FFMA.FTZ R7, R32, UR4, -R43 ;  /* 0x0000000420077c23 */ /* 0x000fe2000801082b */
[C---:B------:R-:W-:Y:S01]  /*fb50*/  FMUL.FTZ R65, R37.reuse, UR4 ;  /* 0x0000000425417c20 */ /* 0x040fe20008410000 */
        /* <DEDUP_REMOVED lines=10> */
[----:B------:R4:W2:Y:S10]  /*fc00*/  MUFU.EX2 R36, R3 ;  /* 0x0000000300247308 */ /* 0x0008b40000000800 */
        /* <DEDUP_REMOVED lines=10> */
[--C-:B---3--:R-:W-:Y:S01]  /*fcb0*/  FFMA.FTZ R6, R33, UR4, -R43.reuse ;  /* 0x0000000421067c23 */ /* 0x108fe2000801082b */
[----:B------:R-:W-:Y:S01]  /*fcc0*/  FSEL R66, R66, RZ, P0 ;  /* 0x000000ff42427208 */ /* 0x000fe20000000000 */
[----:B------:R-:W-:Y:S07]  /*fcd0*/  FMUL.FTZ R0, R0, UR4 ;  /* 0x0000000400007c20 */ /* 0x000fee0008410000 */
[----:B------:R-:W3:Y:S01]  /*fce0*/  MUFU.EX2 R2, R2 ;  /* 0x0000000200027308 */ /* 0x000ee20000000800 */
[--C-:B-1----:R-:W-:Y:S01]  /*fcf0*/  FFMA.FTZ R7, R18, UR4, -R43.reuse ;  /* 0x0000000412077c23 */ /* 0x102fe2000801082b */
[----:B--2---:R-:W-:Y:S08]  /*fd00*/  FMUL.FTZ R18, R36, R146 ;  /* 0x0000009224127220 */ /* 0x004ff00000410000 */
[----:B------:R-:W1:Y:S01]  /*fd10*/  MUFU.EX2 R0, R0 ;  /* 0x0000000000007308 */ /* 0x000e620000000800 */
[--C-:B----4-:R-:W-:Y:S09]  /*fd20*/  FFMA.FTZ R4, R212, UR4, -R43.reuse ;  /* 0x00000004d4047c23 */ /* 0x110ff2000801082b */
[----:B------:R2:W-:Y:S01]  /*fd30*/  MUFU.EX2 R172, R4 ;  /* 0x0000000400ac7308 */ /* 0x0005e20000000800 */
[----:B---3--:R-:W-:Y:S09]  /*fd40*/  FMUL.FTZ R13, R2, R149 ;  /* 0x00000095020d7220 */ /* 0x008ff20000410000 */
[----:B------:R3:W-:Y:S01]  /*fd50*/  MUFU.EX2 R249, R7 ;  /* 0x0000000700f97308 */ /* 0x0007e20000000800 */
[----:B-1----:R-:W-:Y:S01]  /*fd60*/  FMUL.FTZ R14, R0, R150 ;  /* 0x00000096000e7220 */ /* 0x002fe20000410000 */
[--C-:B--2---:R-:W-:Y:S08]  /*fd70*/  FFMA.FTZ R4, R203, UR4, -R64.reuse ;  /* 0x00000004cb047c23 */ /* 0x104ff00008010840 */
[----:B------:R1:W-:Y:S01]  /*fd80*/  MUFU.EX2 R203, R5 ;  /* 0x0000000500cb7308 */ /* 0x0003e20000000800 */
[----:B---3--:R-:W-:Y:S01]  /*fd90*/  FFMA.FTZ R7, R80, UR4, -R43 ;  /* 0x0000000450077c23 */ /* 0x008fe2000801082b */
[--C-:B------:R-:W-:Y:S08]  /*fda0*/  FFMA.FTZ R80, R124, UR4, -R65.reuse ;  /* 0x000000047c507c23 */ /* 0x100ff00008010841 */
[----:B------:R2:W-:Y:S10]  /*fdb0*/  MUFU.EX2 R131, R4 ;  /* 0x0000000400837308 */ /* 0x0005f40000000800 */
[----:B------:R-:W-:Y:S01]  /*fdc0*/  MUFU.EX2 R80, R80 ;  /* 0x0000005000507308 */ /* 0x000fe20000000800 */
[----:B-1----:R-:W-:Y:S09]  /*fdd0*/  FFMA.FTZ R5, R207, UR4, -R65 ;  /* 0x00000004cf057c23 */ /* 0x002ff20008010841 */
[----:B------:R1:W-:Y:S01]  /*fde0*/  MUFU.EX2 R174, R5 ;  /* 0x0000000500ae7308 */ /* 0x0003e20000000800 */
[--C-:B--2---:R-:W-:Y:S09]  /*fdf0*/  FFMA.FTZ R4, R211, UR4, -R64.reuse ;  /* 0x00000004d3047c23 */ /* 0x104ff20008010840 */
[----:B------:R2:W-:Y:S01]  /*fe00*/  MUFU.EX2 R134, R4 ;  /* 0x0000000400867308 */ /* 0x0005e20000000800 */
[--C-:B-1----:R-:W-:Y:S01]  /*fe10*/  FFMA.FTZ R5, R198, UR4, -R64.reuse ;  /* 0x00000004c6057c23 */ /* 0x102fe20008010840 */
[--C-:B--2---:R-:W-:Y:S08]  /*fe20*/  FFMA.FTZ R4, R197, UR4, -R43.reuse ;  /* 0x00000004c5047c23 */ /* 0x104ff0000801082b */
        /* <DEDUP_REMOVED lines=31> */
[--C-:B------:R-:W-:Y:S01]  /*10020*/  FFMA.FTZ R16, R97, UR4, -R43.reuse ;  /* 0x0000000461107c23 */ /* 0x100fe2000801082b */
[----:B-1----:R-:W-:Y:S07]  /*10030*/  FFMA.FTZ R4, R204, UR4, -R66 ;  /* 0x00000004cc047c23 */ /* 0x002fee0008010842 */
[----:B------:R1:W-:Y:S02]  /*10040*/  MUFU.EX2 R180, R4 ;  /* 0x0000000400b47308 */ /* 0x0003e40000000800 */
[----:B-1----:R-:W-:Y:S08]  /*10050*/  FFMA.FTZ R4, R178, UR4, -R43 ;  /* 0x00000004b2047c23 */ /* 0x002ff0000801082b */
[----:B------:R1:W-:Y:S10]  /*10060*/  MUFU.EX2 R178, R5 ;  /* 0x0000000500b27308 */ /* 0x0003f40000000800 */
[----:B------:R2:W-:Y:S01]  /*10070*/  MUFU.EX2 R199, R4 ;  /* 0x0000000400c77308 */ /* 0x0005e20000000800 */
[--C-:B-1----:R-:W-:Y:S01]  /*10080*/  FFMA.FTZ R5, R28, UR4, -R65.reuse ;  /* 0x000000041c057c23 */ /* 0x102fe20008010841 */
[--C-:B------:R-:W-:Y:S08]  /*10090*/  FFMA.FTZ R28, R99, UR4, -R64.reuse ;  /* 0x00000004631c7c23 */ /* 0x100ff00008010840 */
[----:B------:R1:W-:Y:S01]  /*100a0*/  MUFU.EX2 R176, R5 ;  /* 0x0000000500b07308 */ /* 0x0003e20000000800 */
[--C-:B--2---:R-:W-:Y:S09]  /*100b0*/  FFMA.FTZ R4, R177, UR4, -R64.reuse ;  /* 0x00000004b1047c23 */ /* 0x104ff20008010840 */
[----:B------:R2:W-:Y:S01]  /*100c0*/  MUFU.EX2 R183, R4 ;  /* 0x0000000400b77308 */ /* 0x0005e20000000800 */
[--C-:B-1----:R-:W-:Y:S09]  /*100d0*/  FFMA.FTZ R5, R25, UR4, -R64.reuse ;  /* 0x0000000419057c23 */ /* 0x102ff20008010840 */
[----:B------:R1:W-:Y:S01]  /*100e0*/  MUFU.EX2 R210, R5 ;  /* 0x0000000500d27308 */ /* 0x0003e20000000800 */
[--C-:B--2---:R-:W-:Y:S09]  /*100f0*/  FFMA.FTZ R4, R34, UR4, -R64.reuse ;  /* 0x0000000422047c23 */ /* 0x104ff20008010840 */
[----:B------:R2:W-:Y:S10]  /*10100*/  MUFU.EX2 R198, R4 ;  /* 0x0000000400c67308 */ /* 0x0005f40000000800 */
[----:B------:R3:W-:Y:S01]  /*10110*/  MUFU.EX2 R34, R6 ;  /* 0x0000000600227308 */ /* 0x0007e20000000800 */
[----:B-1----:R-:W-:Y:S01]  /*10120*/  FFMA.FTZ R5, R44, UR4, -R65 ;  /* 0x000000042c057c23 */ /* 0x002fe20008010841 */
[----:B------:R-:W-:Y:S08]  /*10130*/  F2FP.BF16.F32.PACK_AB R44, R172, R133 ;  /* 0x00000085ac2c723e */ /* 0x000ff000000010ff */
[----:B------:R1:W-:Y:S01]  /*10140*/  MUFU.EX2 R217, R5 ;  /* 0x0000000500d97308 */ /* 0x0003e20000000800 */
[----:B--2---:R-:W-:Y:S09]  /*10150*/  FFMA.FTZ R4, R35, UR4, -R64 ;  /* 0x0000000423047c23 */ /* 0x004ff20008010840 */
[----:B------:R2:W-:Y:S01]  /*10160*/  MUFU.EX2 R205, R4 ;  /* 0x0000000400cd7308 */ /* 0x0005e20000000800 */
[----:B---3--:R-:W-:Y:S01]  /*10170*/  FFMA.FTZ R6, R81, UR4, -R43 ;  /* 0x0000000451067c23 */ /* 0x008fe2000801082b */
[----:B------:R-:W-:Y:S08]  /*10180*/  FFMA.FTZ R81, R41, UR4, -R66 ;  /* 0x0000000429517c23 */ /* 0x000ff00008010842 */
[----:B------:R3:W4:Y:S01]  /*10190*/  MUFU.EX2 R10, R6 ;  /* 0x00000006000a7308 */ /* 0x0007220000000800 */
[--C-:B-1----:R-:W-:Y:S09]  /*101a0*/  FFMA.FTZ R5, R54, UR4, -R64.reuse ;  /* 0x0000000436057c23 */ /* 0x102ff20008010840 */
[----:B------:R1:W-:Y:S01]  /*101b0*/  MUFU.EX2 R222, R5 ;  /* 0x0000000500de7308 */ /* 0x0003e20000000800 */
[--C-:B--2---:R-:W-:Y:S09]  /*101c0*/  FFMA.FTZ R4, R171, UR4, -R65.reuse ;  /* 0x00000004ab047c23 */ /* 0x104ff20008010841 */
[----:B------:R2:W-:Y:S01]  /*101d0*/  MUFU.EX2 R169, R4 ;  /* 0x0000000400a97308 */ /* 0x0005e20000000800 */
[----:B---3--:R-:W-:Y:S01]  /*101e0*/  FMUL.FTZ R6, R36, R142 ;  /* 0x0000008e24067220 */ /* 0x008fe20000410000 */
[--C-:B-1----:R-:W-:Y:S08]  /*101f0*/  FFMA.FTZ R5, R60, UR4, -R65.reuse ;  /* 0x000000043c057c23 */ /* 0x102ff00008010841 */
[----:B------:R1:W-:Y:S01]  /*10200*/  MUFU.EX2 R60, R7 ;  /* 0x00000007003c7308 */ /* 0x0003e20000000800 */
[----:B--2---:R-:W-:Y:S09]  /*10210*/  FFMA.FTZ R4, R168, UR4, -R65 ;  /* 0x00000004a8047c23 */ /* 0x004ff20008010841 */
[----:B------:R2:W-:Y:S10]  /*10220*/  MUFU.EX2 R239, R5 ;  /* 0x0000000500ef7308 */ /* 0x0005f40000000800 */
[----:B------:R3:W-:Y:S01]  /*10230*/  MUFU.EX2 R171, R4 ;  /* 0x0000000400ab7308 */ /* 0x0007e20000000800 */
[----:B-1----:R-:W-:Y:S01]  /*10240*/  FMUL.FTZ R7, R36, R143 ;  /* 0x0000008f24077220 */ /* 0x002fe20000410000 */
[----:B----4-:R-:W-:Y:S01]  /*10250*/  MOV R143, R10 ;  /* 0x0000000a008f7202 */ /* 0x010fe20000000f00 */
[----:B------:R-:W-:Y:S01]  /*10260*/  FMUL.FTZ R10, R0, R138 ;  /* 0x0000008a000a7220 */ /* 0x000fe20000410000 */
[----:B--2---:R-:W-:Y:S01]  /*10270*/  FFMA.FTZ R5, R70, UR4, -R64 ;  /* 0x0000000446057c23 */ /* 0x004fe20008010840 */
[----:B------:R-:W-:Y:S05]  /*10280*/  FFMA.FTZ R70, R117, UR4, -R43 ;  /* 0x0000000475467c23 */ /* 0x000fea000801082b */
[----:B------:R1:W-:Y:S01]  /*10290*/  MUFU.EX2 R244, R5 ;  /* 0x0000000500f47308 */ /* 0x0003e20000000800 */
[--C-:B---3--:R-:W-:Y:S09]  /*102a0*/  FFMA.FTZ R4, R170, UR4, -R66.reuse ;  /* 0x00000004aa047c23 */ /* 0x108ff20008010842 */
        /* <DEDUP_REMOVED lines=8> */
[C---:B-1----:R-:W-:Y:S01]  /*10330*/  FMUL.FTZ R5, R40.reuse, R141 ;  /* 0x0000008d28057220 */ /* 0x042fe20000410000 */
[----:B--2---:R-:W-:Y:S08]  /*10340*/  FFMA.FTZ R4, R29, UR4, -R65 ;  /* 0x000000041d047c23 */ /* 0x004ff00008010841 */
[----:B------:R1:W2:Y:S10]  /*10350*/  MUFU.EX2 R29, R16 ;  /* 0x00000010001d7308 */ /* 0x0002b40000000800 */
[----:B------:R3:W-:Y:S01]  /*10360*/  MUFU.EX2 R202, R4 ;  /* 0x0000000400ca7308 */ /* 0x0007e20000000800 */
[----:B-1----:R-:W-:Y:S01]  /*10370*/  FMUL.FTZ R16, R40, R144 ;  /* 0x0000009028107220 */ /* 0x002fe20000410000 */
[----:B------:R-:W-:Y:S01]  /*10380*/  MOV R144, R34 ;  /* 0x0000002200907202 */ /* 0x000fe20000000f00 */
[----:B------:R-:W-:Y:S01]  /*10390*/  FMUL.FTZ R34, R36, R162 ;  /* 0x000000a224227220 */ /* 0x000fe20000410000 */
[--C-:B---3--:R-:W-:Y:S06]  /*103a0*/  FFMA.FTZ R4, R30, UR4, -R66.reuse ;  /* 0x000000041e047c23 */ /* 0x108fec0008010842 */
[----:B------:R1:W-:Y:S02]  /*103b0*/  MUFU.EX2 R177, R4 ;  /* 0x0000000400b17308 */ /* 0x0003e40000000800 */
[----:B-1----:R-:W-:Y:S08]  /*103c0*/  FFMA.FTZ R4, R31, UR4, -R66 ;  /* 0x000000041f047c23 */ /* 0x002ff00008010842 */
[----:B------:R1:W-:Y:S02]  /*103d0*/  MUFU.EX2 R219, R4 ;  /* 0x0000000400db7308 */ /* 0x0003e40000000800 */
[----:B-1----:R-:W-:Y:S02]  /*103e0*/  FFMA.FTZ R4, R24, UR4, -R43 ;  /* 0x0000000418047c23 */ /* 0x002fe4000801082b */
[----:B------:R-:W1:Y:S06]  /*103f0*/  LDSM.16.MT88.4 R24, [R184+0x4000] ;  /* 0x00400000b818783b */ /* 0x000e6c0000004200 */
[----:B------:R3:W-:Y:S02]  /*10400*/  MUFU.EX2 R229, R4 ;  /* 0x0000000400e57308 */ /* 0x0007e40000000800 */
[--C-:B---3--:R-:W-:Y:S08]  /*10410*/  FFMA.FTZ R4, R23, UR4, -R64.reuse ;  /* 0x0000000417047c23 */ /* 0x108ff00008010840 */
[----:B------:R3:W-:Y:S02]  /*10420*/  MUFU.EX2 R226, R4 ;  /* 0x0000000400e27308 */ /* 0x0007e40000000800 */
[--C-:B---3--:R-:W-:Y:S01]  /*10430*/  FFMA.FTZ R4, R50, UR4, -R64.reuse ;  /* 0x0000000432047c23 */ /* 0x108fe20008010840 */
[----:B------:R-:W-:Y:S07]  /*10440*/  F2FP.BF16.F32.PACK_AB R50, R182, R174 ;  /* 0x000000aeb632723e */ /* 0x000fee00000010ff */
[----:B------:R3:W-:Y:S02]  /*10450*/  MUFU.EX2 R228, R4 ;  /* 0x0000000400e47308 */ /* 0x0007e40000000800 */
[--C-:B---3--:R-:W-:Y:S01]  /*10460*/  FFMA.FTZ R4, R51, UR4, -R64.reuse ;  /* 0x0000000433047c23 */ /* 0x108fe20008010840 */
[----:B------:R-:W-:Y:S07]  /*10470*/  F2FP.BF16.F32.PACK_AB R51, R180, R175 ;  /* 0x000000afb433723e */ /* 0x000fee00000010ff */
[----:B------:R3:W-:Y:S02]  /*10480*/  MUFU.EX2 R232, R4 ;  /* 0x0000000400e87308 */ /* 0x0007e40000000800 */
[--C-:B---3--:R-:W-:Y:S01]  /*10490*/  FFMA.FTZ R4, R22, UR4, -R65.reuse ;  /* 0x0000000416047c23 */ /* 0x108fe20008010841 */
[----:B------:R-:W-:Y:S07]  /*104a0*/  FMUL.FTZ R22, R36, R154 ;  /* 0x0000009a24167220 */ /* 0x000fee0000410000 */
[----:B------:R3:W-:Y:S02]  /*104b0*/  MUFU.EX2 R201, R4 ;  /* 0x0000000400c97308 */ /* 0x0007e40000000800 */
[--C-:B---3--:R-:W-:Y:S01]  /*104c0*/  FFMA.FTZ R4, R20, UR4, -R65.reuse ;  /* 0x0000000414047c23 */ /* 0x108fe20008010841 */
[----:B------:R-:W-:Y:S07]  /*104d0*/  FFMA.FTZ R20, R98, UR4, -R64 ;  /* 0x0000000462147c23 */ /* 0x000fee0008010840 */
[----:B------:R3:W-:Y:S10]  /*104e0*/  MUFU.EX2 R221, R4 ;  /* 0x0000000400dd7308 */ /* 0x0007f40000000800 */
[----:B------:R4:W-:Y:S01]  /*104f0*/  MUFU.EX2 R149, R20 ;  /* 0x0000001400957308 */ /* 0x0009e20000000800 */
[--C-:B---3--:R-:W-:Y:S01]  /*10500*/  FFMA.FTZ R4, R21, UR4, -R66.reuse ;  /* 0x0000000415047c23 */ /* 0x108fe20008010842 */
[C---:B------:R-:W-:Y:S08]  /*10510*/  FMUL.FTZ R21, R40.reuse, R153 ;  /* 0x0000009928157220 */ /* 0x040ff00000410000 */
[----:B------:R3:W-:Y:S01]  /*10520*/  MUFU.EX2 R204, R4 ;  /* 0x0000000400cc7308 */ /* 0x0007e20000000800 */
[----:B----4-:R-:W-:Y:S09]  /*10530*/  FMUL.FTZ R20, R40, R152 ;  /* 0x0000009828147220 */ /* 0x010ff20000410000 */
[----:B------:R4:W-:Y:S01]  /*10540*/  MUFU.EX2 R152, R28 ;  /* 0x0000001c00987308 */ /* 0x0009e20000000800 */
[--C-:B---3--:R-:W-:Y:S01]  /*10550*/  FFMA.FTZ R4, R19, UR4, -R66.reuse ;  /* 0x0000000413047c23 */ /* 0x108fe20008010842 */
[----:B------:R-:W-:Y:S08]  /*10560*/  FMUL.FTZ R19, R36, R147 ;  /* 0x0000009324137220 */ /* 0x000ff00000410000 */
[----:B------:R3:W-:Y:S01]  /*10570*/  MUFU.EX2 R212, R4 ;  /* 0x0000000400d47308 */ /* 0x0007e20000000800 */
[--C-:B----4-:R-:W-:Y:S09]  /*10580*/  FFMA.FTZ R28, R88, UR4, -R65.reuse ;  /* 0x00000004581c7c23 */ /* 0x110ff20008010841 */
[----:B------:R4:W-:Y:S01]  /*10590*/  MUFU.EX2 R138, R28 ;  /* 0x0000001c008a7308 */ /* 0x0009e20000000800 */
[----:B---3--:R-:W-:Y:S01]  /*105a0*/  FFMA.FTZ R4, R45, UR4, -R65 ;  /* 0x000000042d047c23 */ /* 0x008fe20008010841 */
[----:B------:R-:W-:Y:S08]  /*105b0*/  F2FP.BF16.F32.PACK_AB R45, R134, R131 ;  /* 0x00000083862d723e */ /* 0x000ff000000010ff */
[----:B------:R3:W-:Y:S01]  /*105c0*/  MUFU.EX2 R223, R4 ;  /* 0x0000000400df7308 */ /* 0x0007e20000000800 */
[----:B----4-:R-:W-:Y:S01]  /*105d0*/  FMUL.FTZ R28, R2, R164 ;  /* 0x000000a4021c7220 */ /* 0x010fe20000410000 */
[--C-:B---3--:R-:W-:Y:S01]  /*105e0*/  FFMA.FTZ R4, R46, UR4, -R66.reuse ;  /* 0x000000042e047c23 */ /* 0x108fe20008010842 */
[----:B------:R-:W-:Y:S07]  /*105f0*/  F2FP.BF16.F32.PACK_AB R46, R211, R197 ;  /* 0x000000c5d32e723e */ /* 0x000fee00000010ff */
[----:B------:R3:W-:Y:S02]  /*10600*/  MUFU.EX2 R220, R4 ;  /* 0x0000000400dc7308 */ /* 0x0007e40000000800 */
[----:B---3--:R-:W-:Y:S01]  /*10610*/  FFMA.FTZ R4, R47, UR4, -R66 ;  /* 0x000000042f047c23 */ /* 0x008fe20008010842 */
[----:B------:R-:W-:Y:S07]  /*10620*/  F2FP.BF16.F32.PACK_AB R47, R203, R181 ;  /* 0x000000b5cb2f723e */ /* 0x000fee00000010ff */
[----:B------:R3:W-:Y:S02]  /*10630*/  MUFU.EX2 R225, R4 ;  /* 0x0000000400e17308 */ /* 0x0007e40000000800 */
[----:B---3--:R-:W-:Y:S08]  /*10640*/  FFMA.FTZ R4, R53, UR4, -R43 ;  /* 0x0000000435047c23 */ /* 0x008ff0000801082b */
[----:B------:R3:W-:Y:S02]  /*10650*/  MUFU.EX2 R233, R4 ;  /* 0x0000000400e97308 */ /* 0x0007e40000000800 */
[--C-:B---3--:R-:W-:Y:S02]  /*10660*/  FFMA.FTZ R4, R55, UR4, -R64.reuse ;  /* 0x0000000437047c23 */ /* 0x108fe40008010840 */
[----:B------:R-:W3:Y:S06]  /*10670*/  LDSM.16.MT88.4 R52, [R185+0x4000] ;  /* 0x00400000b934783b */ /* 0x000eec0000004200 */
[----:B------:R4:W-:Y:S02]  /*10680*/  MUFU.EX2 R231, R4 ;  /* 0x0000000400e77308 */ /* 0x0009e40000000800 */
[--C-:B----4-:R-:W-:Y:S01]  /*10690*/  FFMA.FTZ R4, R17, UR4, -R64.reuse ;  /* 0x0000000411047c23 */ /* 0x110fe20008010840 */
[----:B------:R-:W-:Y:S01]  /*106a0*/  FMUL.FTZ R17, R40, R145 ;  /* 0x0000009128117220 */ /* 0x000fe20000410000 */
[----:B--2---:R-:W-:Y:S01]  /*106b0*/  MOV R145, R29 ;  /* 0x0000001d00917202 */ /* 0x004fe20000000f00 */
[----:B------:R-:W-:Y:S05]  /*106c0*/  FMUL.FTZ R29, R2, R165 ;  /* 0x000000a5021d7220 */ /* 0x000fea0000410000 */
[----:B------:R2:W-:Y:S02]  /*106d0*/  MUFU.EX2 R246, R4 ;  /* 0x0000000400f67308 */ /* 0x0005e40000000800 */
[----:B--2---:R-:W-:Y:S01]  /*106e0*/  FFMA.FTZ R4, R15, UR4, -R64 ;  /* 0x000000040f047c23 */ /* 0x004fe20008010840 */
[----:B------:R-:W-:Y:S07]  /*106f0*/  FMUL.FTZ R15, R0, R151 ;  /* 0x00000097000f7220 */ /* 0x000fee0000410000 */
[----:B------:R2:W-:Y:S02]  /*10700*/  MUFU.EX2 R35, R4 ;  /* 0x0000000400237308 */ /* 0x0005e40000000800 */
[--C-:B--2---:R-:W-:Y:S08]  /*10710*/  FFMA.FTZ R4, R56, UR4, -R65.reuse ;  /* 0x0000000438047c23 */ /* 0x104ff00008010841 */
[----:B------:R2:W-:Y:S02]  /*10720*/  MUFU.EX2 R206, R4 ;  /* 0x0000000400ce7308 */ /* 0x0005e40000000800 */
[--C-:B--2---:R-:W-:Y:S08]  /*10730*/  FFMA.FTZ R4, R57, UR4, -R65.reuse ;  /* 0x0000000439047c23 */ /* 0x104ff00008010841 */
[----:B------:R2:W-:Y:S02]  /*10740*/  MUFU.EX2 R227, R4 ;  /* 0x0000000400e37308 */ /* 0x0005e40000000800 */
[--C-:B--2---:R-:W-:Y:S08]  /*10750*/  FFMA.FTZ R4, R58, UR4, -R66.reuse ;  /* 0x000000043a047c23 */ /* 0x104ff00008010842 */
[----:B------:R2:W-:Y:S02]  /*10760*/  MUFU.EX2 R207, R4 ;  /* 0x0000000400cf7308 */ /* 0x0005e40000000800 */
[--C-:B--2---:R-:W-:Y:S02]  /*10770*/  FFMA.FTZ R4, R59, UR4, -R66.reuse ;  /* 0x000000043b047c23 */ /* 0x104fe40008010842 */
[----:B------:R-:W2:Y:S06]  /*10780*/  LDSM.16.MT88.4 R56, [R184+0x4400] ;  /* 0x00440000b838783b */ /* 0x000eac0000004200 */
[----:B------:R4:W-:Y:S02]  /*10790*/  MUFU.EX2 R238, R4 ;  /* 0x0000000400ee7308 */ /* 0x0009e40000000800 */
[----:B----4-:R-:W-:Y:S08]  /*107a0*/  FFMA.FTZ R4, R61, UR4, -R65 ;  /* 0x000000043d047c23 */ /* 0x010ff00008010841 */
[----:B------:R4:W-:Y:S02]  /*107b0*/  MUFU.EX2 R245, R4 ;  /* 0x0000000400f57308 */ /* 0x0009e40000000800 */
[--C-:B----4-:R-:W-:Y:S08]  /*107c0*/  FFMA.FTZ R4, R62, UR4, -R66.reuse ;  /* 0x000000043e047c23 */ /* 0x110ff00008010842 */
[----:B------:R4:W-:Y:S02]  /*107d0*/  MUFU.EX2 R234, R4 ;  /* 0x0000000400ea7308 */ /* 0x0009e40000000800 */
[----:B----4-:R-:W-:Y:S08]  /*107e0*/  FFMA.FTZ R4, R63, UR4, -R66 ;  /* 0x000000043f047c23 */ /* 0x010ff00008010842 */
[----:B------:R4:W-:Y:S02]  /*107f0*/  MUFU.EX2 R248, R4 ;  /* 0x0000000400f87308 */ /* 0x0009e40000000800 */
[--C-:B----4-:R-:W-:Y:S01]  /*10800*/  FFMA.FTZ R4, R69, UR4, -R43.reuse ;  /* 0x0000000445047c23 */ /* 0x110fe2000801082b */
[----:B------:R-:W-:Y:S07]  /*10810*/  FFMA.FTZ R69, R116, UR4, -R43 ;  /* 0x0000000474457c23 */ /* 0x000fee000801082b */
[----:B------:R4:W-:Y:S10]  /*10820*/  MUFU.EX2 R31, R4 ;  /* 0x00000004001f7308 */ /* 0x0009f40000000800 */
[----:B------:R-:W-:Y:S01]  /*10830*/  MUFU.EX2 R69, R69 ;  /* 0x0000004500457308 */ /* 0x000fe20000000800 */
[--C-:B----4-:R-:W-:Y:S01]  /*10840*/  FFMA.FTZ R4, R71, UR4, -R64.reuse ;  /* 0x0000000447047c23 */ /* 0x110fe20008010840 */
[--C-:B------:R-:W-:Y:S08]  /*10850*/  FFMA.FTZ R71, R118, UR4, -R64.reuse ;  /* 0x0000000476477c23 */ /* 0x100ff00008010840 */
[----:B------:R4:W5:Y:S10]  /*10860*/  MUFU.EX2 R251, R4 ;  /* 0x0000000400fb7308 */ /* 0x0009740000000800 */
[----:B------:R-:W-:Y:S01]  /*10870*/  MUFU.EX2 R71, R71 ;  /* 0x0000004700477308 */ /* 0x000fe20000000800 */
[--C-:B----4-:R-:W-:Y:S01]  /*10880*/  FFMA.FTZ R4, R82, UR4, -R64.reuse ;  /* 0x0000000452047c23 */ /* 0x110fe20008010840 */
[----:B-----5:R-:W-:Y:S01]  /*10890*/  F2FP.BF16.F32.PACK_AB R41, R251, R244 ;  /* 0x000000f4fb29723e */ /* 0x020fe200000010ff */
[----:B------:R-:W4:Y:S07]  /*108a0*/  LDL.LU R82, [R1+0x14] ;  /* 0x0000140001527983 */ /* 0x000f2e0000300800 */
[----:B------:R5:W1:Y:S01]  /*108b0*/  MUFU.EX2 R23, R4 ;  /* 0x0000000400177308 */ /* 0x000a620000000800 */
[----:B------:R-:W2:Y:S04]  /*108c0*/  LDL.LU R153, [R1+0x18] ;  /* 0x0000180001997983 */ /* 0x000ea80000300800 */
[----:B------:R-:W4:Y:S04]  /*108d0*/  LDL.LU R147, [R1+0x1c] ;  /* 0x00001c0001937983 */ /* 0x000f280000300800 */
[----:B------:R-:W2:Y:S01]  /*108e0*/  LDL.LU R146, [R1+0x20] ;  /* 0x0000200001927983 */ /* 0x000ea20000300800 */
[--C-:B-----5:R-:W-:Y:S01]  /*108f0*/  FFMA.FTZ R4, R83, UR4, -R64.reuse ;  /* 0x0000000453047c23 */ /* 0x120fe20008010840 */
[----:B-1----:R-:W-:Y:S01]  /*10900*/  MOV R154, R23 ;  /* 0x00000017009a7202 */ /* 0x002fe20000000f00 */
[----:B------:R-:W-:Y:S01]  /*10910*/  FMUL.FTZ R23, R36, R155 ;  /* 0x0000009b24177220 */ /* 0x000fe20000410000 */
[----:B------:R-:W-:Y:S01]  /*10920*/  MOV R155, R60 ;  /* 0x0000003c009b7202 */ /* 0x000fe20000000f00 */
[----:B------:R1:W5:Y:S01]  /*10930*/  MUFU.EX2 R11, R4 ;  /* 0x00000004000b7308 */ /* 0x0003620000000800 */
[----:B------:R-:W2:Y:S01]  /*10940*/  LDSM.16.MT88.4 R60, [R185+0x4400] ;  /* 0x00440000b93c783b */ /* 0x000ea20000004200 */
[--C-:B-1----:R-:W-:Y:S01]  /*10950*/  FFMA.FTZ R4, R72, UR4, -R65.reuse ;  /* 0x0000000448047c23 */ /* 0x102fe20008010841 */
[----:B-----5:R-:W-:Y:S01]  /*10960*/  MOV R142, R11 ;  /* 0x0000000b008e7202 */ /* 0x020fe20000000f00 */
[----:B------:R-:W-:Y:S01]  /*10970*/  FMUL.FTZ R11, R0, R139 ;  /* 0x0000008b000b7220 */ /* 0x000fe20000410000 */
[----:B------:R-:W-:Y:S05]  /*10980*/  FFMA.FTZ R72, R119, UR4, -R64 ;  /* 0x0000000477487c23 */ /* 0x000fea0008010840 */
[----:B------:R1:W-:Y:S10]  /*10990*/  MUFU.EX2 R236, R4 ;  /* 0x0000000400ec7308 */ /* 0x0003f40000000800 */
[----:B------:R5:W-:Y:S10]  /*109a0*/  MUFU.EX2 R139, R12 ;  /* 0x0000000c008b7308 */ /* 0x000bf40000000800 */
[----:B------:R-:W-:Y:S01]  /*109b0*/  MUFU.EX2 R72, R72 ;  /* 0x0000004800487308 */ /* 0x000fe20000000800 */
[----:B-1----:R-:W-:Y:S01]  /*109c0*/  FFMA.FTZ R4, R73, UR4, -R65 ;  /* 0x0000000449047c23 */ /* 0x002fe20008010841 */
[--C-:B------:R-:W-:Y:S08]  /*109d0*/  FFMA.FTZ R73, R128, UR4, -R43.reuse ;  /* 0x0000000480497c23 */ /* 0x100ff0000801082b */
[----:B------:R1:W-:Y:S01]  /*109e0*/  MUFU.EX2 R241, R4 ;  /* 0x0000000400f17308 */ /* 0x0003e20000000800 */
[--C-:B-----5:R-:W-:Y:S09]  /*109f0*/  FFMA.FTZ R12, R96, UR4, -R43.reuse ;  /* 0x00000004600c7c23 */ /* 0x120ff2000801082b */
[----:B------:R5:W3:Y:S10]  /*10a00*/  MUFU.EX2 R30, R12 ;  /* 0x0000000c001e7308 */ /* 0x000af40000000800 */
[----:B------:R-:W-:Y:S01]  /*10a10*/  MUFU.EX2 R73, R73 ;  /* 0x0000004900497308 */ /* 0x000fe20000000800 */
[--C-:B-1----:R-:W-:Y:S01]  /*10a20*/  FFMA.FTZ R4, R74, UR4, -R66.reuse ;  /* 0x000000044a047c23 */ /* 0x102fe20008010842 */
[----:B------:R-:W-:Y:S08]  /*10a30*/  FFMA.FTZ R74, R129, UR4, -R43 ;  /* 0x00000004814a7c23 */ /* 0x000ff0000801082b */
[----:B------:R1:W-:Y:S01]  /*10a40*/  MUFU.EX2 R237, R4 ;  /* 0x0000000400ed7308 */ /* 0x0003e20000000800 */
[----:B-----5:R-:W-:Y:S01]  /*10a50*/  FMUL.FTZ R12, R2, R148 ;  /* 0x00000094020c7220 */ /* 0x020fe20000410000 */
[----:B---3--:R-:W-:Y:S01]  /*10a60*/  MOV R150, R30 ;  /* 0x0000001e00967202 */ /* 0x008fe20000000f00 */
[--C-:B------:R-:W-:Y:S07]  /*10a70*/  FFMA.FTZ R30, R89, UR4, -R65.reuse ;  /* 0x00000004591e7c23 */ /* 0x100fee0008010841 */
[----:B------:R-:W3:Y:S01]  /*10a80*/  MUFU.EX2 R74, R74 ;  /* 0x0000004a004a7308 */ /* 0x000ee20000000800 */
[----:B-1----:R-:W-:Y:S01]  /*10a90*/  FFMA.FTZ R4, R75, UR4, -R66 ;  /* 0x000000044b047c23 */ /* 0x002fe20008010842 */
[----:B------:R-:W-:Y:S08]  /*10aa0*/  FFMA.FTZ R75, R130, UR4, -R64 ;  /* 0x00000004824b7c23 */ /* 0x000ff00008010840 */
[----:B------:R1:W-:Y:S01]  /*10ab0*/  MUFU.EX2 R242, R4 ;  /* 0x0000000400f27308 */ /* 0x0003e20000000800 */
[----:B---3--:R-:W-:Y:S09]  /*10ac0*/  F2FP.BF16.F32.PACK_AB R162, R74, R73 ;  /* 0x000000494aa2723e */ /* 0x008ff200000010ff */
[----:B------:R-:W-:Y:S01]  /*10ad0*/  MUFU.EX2 R75, R75 ;  /* 0x0000004b004b7308 */ /* 0x000fe20000000800 */
[--C-:B-1----:R-:W-:Y:S01]  /*10ae0*/  FFMA.FTZ R4, R76, UR4, -R65.reuse ;  /* 0x000000044c047c23 */ /* 0x102fe20008010841 */
[--C-:B------:R-:W-:Y:S08]  /*10af0*/  FFMA.FTZ R76, R120, UR4, -R65.reuse ;  /* 0x00000004784c7c23 */ /* 0x100ff00008010841 */
[----:B------:R1:W-:Y:S10]  /*10b00*/  MUFU.EX2 R243, R4 ;  /* 0x0000000400f37308 */ /* 0x0003f40000000800 */
[----:B------:R-:W-:Y:S01]  /*10b10*/  MUFU.EX2 R76, R76 ;  /* 0x0000004c004c7308 */ /* 0x000fe20000000800 */
[--C-:B-1----:R-:W-:Y:S01]  /*10b20*/  FFMA.FTZ R4, R77, UR4, -R65.reuse ;  /* 0x000000044d047c23 */ /* 0x102fe20008010841 */
[----:B------:R-:W-:Y:S08]  /*10b30*/  FFMA.FTZ R77, R121, UR4, -R65 ;  /* 0x00000004794d7c23 */ /* 0x000ff00008010841 */
[----:B------:R1:W-:Y:S10]  /*10b40*/  MUFU.EX2 R252, R4 ;  /* 0x0000000400fc7308 */ /* 0x0003f40000000800 */
[----:B------:R-:W3:Y:S01]  /*10b50*/  MUFU.EX2 R77, R77 ;  /* 0x0000004d004d7308 */ /* 0x000ee20000000800 */
[--C-:B-1----:R-:W-:Y:S01]  /*10b60*/  FFMA.FTZ R4, R79, UR4, -R66.reuse ;  /* 0x000000044f047c23 */ /* 0x102fe20008010842 */
[--C-:B------:R-:W-:Y:S08]  /*10b70*/  FFMA.FTZ R79, R123, UR4, -R66.reuse ;  /* 0x000000047b4f7c23 */ /* 0x100ff00008010842 */
[----:B------:R1:W-:Y:S01]  /*10b80*/  MUFU.EX2 R250, R4 ;  /* 0x0000000400fa7308 */ /* 0x0003e20000000800 */
[----:B---3--:R-:W-:Y:S09]  /*10b90*/  F2FP.BF16.F32.PACK_AB R164, R77, R76 ;  /* 0x0000004c4da4723e */ /* 0x008ff200000010ff */
[----:B------:R-:W3:Y:S01]  /*10ba0*/  MUFU.EX2 R79, R79 ;  /* 0x0000004f004f7308 */ /* 0x000ee20000000800 */
[--C-:B-1----:R-:W-:Y:S09]  /*10bb0*/  FFMA.FTZ R4, R84, UR4, -R43.reuse ;  /* 0x0000000454047c23 */ /* 0x102ff2000801082b */
[----:B------:R1:W5:Y:S01]  /*10bc0*/  MUFU.EX2 R33, R4 ;  /* 0x0000000400217308 */ /* 0x0003620000000800 */
[----:B---3--:R-:W-:Y:S01]  /*10bd0*/  F2FP.BF16.F32.PACK_AB R165, R79, R78 ;  /* 0x0000004e4fa5723e */ /* 0x008fe200000010ff */
[----:B-1----:R-:W-:Y:S01]  /*10be0*/  FFMA.FTZ R4, R85, UR4, -R43 ;  /* 0x0000000455047c23 */ /* 0x002fe2000801082b */
[----:B-----5:R-:W-:Y:S01]  /*10bf0*/  MOV R141, R33 ;  /* 0x00000021008d7202 */ /* 0x020fe20000000f00 */
[----:B------:R-:W-:Y:S01]  /*10c00*/  FMUL.FTZ R33, R40, R161 ;  /* 0x000000a128217220 */ /* 0x000fe20000410000 */
[----:B------:R-:W-:Y:S05]  /*10c10*/  F2FP.BF16.F32.PACK_AB R161, R72, R71 ;  /* 0x0000004748a1723e */ /* 0x000fea00000010ff */
[----:B------:R1:W3:Y:S02]  /*10c20*/  MUFU.EX2 R32, R4 ;  /* 0x0000000400207308 */ /* 0x0002e40000000800 */
[C---:B-1----:R-:W-:Y:S01]  /*10c30*/  FMUL.FTZ R4, R40.reuse, R140 ;  /* 0x0000008c28047220 */ /* 0x042fe20000410000 */
[----:B---3--:R-:W-:Y:S07]  /*10c40*/  MOV R151, R32 ;  /* 0x0000002000977202 */ /* 0x008fee0000000f00 */
[----:B------:R1:W-:Y:S01]  /*10c50*/  MUFU.EX2 R140, R9 ;  /* 0x00000009008c7308 */ /* 0x0003e20000000800 */
[----:B------:R-:W-:Y:S01]  /*10c60*/  FMUL.FTZ R32, R40, R160 ;  /* 0x000000a028207220 */ /* 0x000fe20000410000 */
[----:B------:R-:W-:Y:S01]  /*10c70*/  F2FP.BF16.F32.PACK_AB R160, R70, R69 ;  /* 0x0000004546a0723e */ /* 0x000fe200000010ff */
[-C--:B------:R-:W-:Y:S05]  /*10c80*/  HMMA.16816.F32.BF16 R4, R44, R24.reuse, R4 ;  /* 0x000000182c04723c */ /* 0x080fea0000041804 */
[C---:B-1----:R-:W-:Y:S02]  /*10c90*/  FMUL.FTZ R9, R2.reuse, R137 ;  /* 0x0000008902097220 */ /* 0x042fe40000410000 */
[----:B------:R1:W-:Y:S05]  /*10ca0*/  MUFU.EX2 R137, R30 ;  /* 0x0000001e00897308 */ /* 0x0003ea0000000800 */
        /* <DEDUP_REMOVED lines=8> */
[----:B------:R-:W-:Y:S01]  /*10d30*/  MOV R156, R31 ;  /* 0x0000001f009c7202 */ /* 0x000fe20000000f00 */
[C---:B-1----:R-:W-:Y:S03]  /*10d40*/  FMUL.FTZ R30, R0.reuse, R166 ;  /* 0x000000a6001e7220 */ /* 0x042fe60000410000 */
[----:B------:R-:W-:Y:S01]  /*10d50*/  FMUL.FTZ R31, R0, R167 ;  /* 0x000000a7001f7220 */ /* 0x000fe20000410000 */
[----:B------:R-:W-:Y:S01]  /*10d60*/  MOV R157, R35 ;  /* 0x00000023009d7202 */ /* 0x000fe20000000f00 */
[C---:B------:R-:W-:Y:S04]  /*10d70*/  HMMA.16816.F32.BF16 R24, R48.reuse, R52, R24 ;  /* 0x000000343018723c */ /* 0x040fe80000041818 */
[----:B------:R-:W-:Y:S02]  /*10d80*/  FMUL.FTZ R35, R36, R163 ;  /* 0x000000a324237220 */ /* 0x000fe40000410000 */
[-C--:B------:R-:W-:Y:S05]  /*10d90*/  HMMA.16816.F32.BF16 R28, R48, R54.reuse, R28 ;  /* 0x00000036301c723c */ /* 0x080fea000004181c */
[----:B------:R-:W-:Y:S01]  /*10da0*/  FFMA.FTZ R52, R90, UR4, -R66 ;  /* 0x000000045a347c23 */ /* 0x000fe20008010842 */
[----:B------:R-:W-:Y:S03]  /*10db0*/  HMMA.16816.F32.BF16 R32, R44, R54, R32 ;  /* 0x000000362c20723c */ /* 0x000fe60000041820 */
[----:B------:R1:W-:Y:S02]  /*10dc0*/  MUFU.EX2 R136, R52 ;  /* 0x0000003400887308 */ /* 0x0003e40000000800 */
[----:B------:R-:W-:Y:S01]  /*10dd0*/  F2FP.BF16.F32.PACK_AB R48, R199, R179 ;  /* 0x000000b3c730723e */ /* 0x000fe200000010ff */
[----:B----4-:R-:W-:Y:S01]  /*10de0*/  FFMA.FTZ R2, R2, R147, R127 ;  /* 0x0000009302027223 */ /* 0x010fe2000001007f */
[----:B------:R-:W-:Y:S01]  /*10df0*/  F2FP.BF16.F32.PACK_AB R49, R183, R178 ;  /* 0x000000b2b731723e */ /* 0x000fe200000010ff */
[----:B--2---:R-:W-:Y:S03]  /*10e00*/  FFMA.FTZ R0, R0, R146, R126 ;  /* 0x0000009200007223 */ /* 0x004fe6000001007e */
[----:B------:R-:W-:Y:S01]  /*10e10*/  F2FP.BF16.F32.PACK_AB R50, R209, R200 ;  /* 0x000000c8d132723e */ /* 0x000fe200000010ff */
[----:B------:R-:W-:Y:S01]  /*10e20*/  FFMA.FTZ R36, R36, R153, R131 ;  /* 0x0000009924247223 */ /* 0x000fe20000010083 */
[----:B------:R-:W-:Y:S01]  /*10e30*/  F2FP.BF16.F32.PACK_AB R51, R205, R198 ;  /* 0x000000c6cd33723e */ /* 0x000fe200000010ff */
[----:B------:R-:W-:Y:S01]  /*10e40*/  FFMA.FTZ R40, R40, R82, R133 ;  /* 0x0000005228287223 */ /* 0x000fe20000010085 */
        /* <DEDUP_REMOVED lines=9> */
[----:B------:R-:W-:Y:S01]  /*10ee0*/  MOV R153, R145 ;  /* 0x0000009100997202 */ /* 0x000fe20000000f00 */
[----:B------:R1:W-:Y:S02]  /*10ef0*/  MUFU.EX2 R148, R52 ;  /* 0x0000003400947308 */ /* 0x0003e40000000800 */
[----:B------:R-:W-:Y:S01]  /*10f00*/  FADD.FTZ R36, R181, R36 ;  /* 0x00000024b5247221 */ /* 0x000fe20000010000 */
[----:B------:R-:W-:Y:S01]  /*10f10*/  MOV R134, R3 ;  /* 0x0000000300867202 */ /* 0x000fe20000000f00 */
[C---:B------:R-:W-:Y:S04]  /*10f20*/  HMMA.16816.F32.BF16 R8, R44.reuse, R56, R8 ;  /* 0x000000382c08723c */ /* 0x040fe80000041808 */
[----:B------:R-:W-:Y:S01]  /*10f30*/  FADD.FTZ R36, R203, R36 ;  /* 0x00000024cb247221 */ /* 0x000fe20000010000 */
[----:B------:R-:W-:Y:S01]  /*10f40*/  MOV R132, R38 ;  /* 0x0000002600847202 */ /* 0x000fe20000000f00 */
        /* <DEDUP_REMOVED lines=15> */
[--C-:B------:R-:W-:Y:S01]  /*11040*/  FFMA.FTZ R60, R101, UR4, -R43.reuse ;  /* 0x00000004653c7c23 */ /* 0x100fe2000801082b */
[----:B------:R-:W-:Y:S01]  /*11050*/  F2FP.BF16.F32.PACK_AB R45, R226, R210 ;  /* 0x000000d2e22d723e */ /* 0x000fe200000010ff */
[----:B------:R-:W-:Y:S03]  /*11060*/  FADD.FTZ R36, R183, R36 ;  /* 0x00000024b7247221 */ /* 0x000fe60000010000 */
[----:B------:R-:W-:Y:S02]  /*11070*/  F2FP.BF16.F32.PACK_AB R46, R235, R230 ;  /* 0x000000e6eb2e723e */ /* 0x000fe400000010ff */
[----:B------:R3:W-:Y:S01]  /*11080*/  MUFU.EX2 R94, R60 ;  /* 0x0000003c005e7308 */ /* 0x0007e20000000800 */
[----:B------:R-:W-:Y:S01]  /*11090*/  F2FP.BF16.F32.PACK_AB R47, R232, R228 ;  /* 0x000000e4e82f723e */ /* 0x000fe200000010ff */
[----:B------:R-:W-:Y:S01]  /*110a0*/  FADD.FTZ R36, R198, R36 ;  /* 0x00000024c6247221 */ /* 0x000fe20000010000 */
[----:B------:R-:W-:Y:S02]  /*110b0*/  F2FP.BF16.F32.PACK_AB R48, R221, R201 ;  /* 0x000000c9dd30723e */ /* 0x000fe400000010ff */
[----:B------:R-:W-:Y:S02]  /*110c0*/  F2FP.BF16.F32.PACK_AB R49, R212, R204 ;  /* 0x000000ccd431723e */ /* 0x000fe400000010ff */
[----:B------:R-:W-:Y:S01]  /*110d0*/  F2FP.BF16.F32.PACK_AB R50, R223, R217 ;  /* 0x000000d9df32723e */ /* 0x000fe200000010ff */
[----:B--2---:R-:W-:Y:S01]  /*110e0*/  FFMA.FTZ R56, R95, UR4, -R66 ;  /* 0x000000045f387c23 */ /* 0x004fe20008010842 */
[----:B------:R-:W-:Y:S02]  /*110f0*/  F2FP.BF16.F32.PACK_AB R51, R225, R220 ;  /* 0x000000dce133723e */ /* 0x000fe400000010ff */
[----:B------:R-:W-:Y:S01]  /*11100*/  MOV R133, R37 ;  /* 0x0000002500857202 */ /* 0x000fe20000000f00 */
[----:B------:R2:W-:Y:S01]  /*11110*/  MUFU.EX2 R96, R56 ;  /* 0x0000003800607308 */ /* 0x0005e20000000800 */
[--C-:B---3--:R-:W-:Y:S09]  /*11120*/  FFMA.FTZ R60, R102, UR4, -R64.reuse ;  /* 0x00000004663c7c23 */ /* 0x108ff20008010840 */
[----:B------:R3:W-:Y:S01]  /*11130*/  MUFU.EX2 R93, R60 ;  /* 0x0000003c005d7308 */ /* 0x0007e20000000800 */
[--C-:B--2---:R-:W-:Y:S01]  /*11140*/  FFMA.FTZ R56, R100, UR4, -R43.reuse ;  /* 0x0000000464387c23 */ /* 0x104fe2000801082b */
[-C--:B-1----:R-:W-:Y:S08]  /*11150*/  HMMA.16816.F32.BF16 R4, R44, R52.reuse, R4 ;  /* 0x000000342c04723c */ /* 0x082ff00000041804 */
[----:B------:R1:W-:Y:S01]  /*11160*/  MUFU.EX2 R95, R56 ;  /* 0x00000038005f7308 */ /* 0x0003e20000000800 */
[C---:B------:R-:W-:Y:S04]  /*11170*/  HMMA.16816.F32.BF16 R8, R48.reuse, R52, R8 ;  /* 0x000000343008723c */ /* 0x040fe80000041808 */
[----:B---3--:R-:W-:Y:S02]  /*11180*/  FFMA.FTZ R60, R103, UR4, -R64 ;  /* 0x00000004673c7c23 */ /* 0x008fe40008010840 */
[-C--:B------:R-:W-:Y:S03]  /*11190*/  HMMA.16816.F32.BF16 R12, R48, R54.reuse, R12 ;  /* 0x00000036300c723c */ /* 0x080fe6000004180c */
[----:B------:R2:W-:Y:S02]  /*111a0*/  MUFU.EX2 R91, R60 ;  /* 0x0000003c005b7308 */ /* 0x0005e40000000800 */
[--C-:B------:R-:W-:Y:S01]  /*111b0*/  FFMA.FTZ R52, R112, UR4, -R43.reuse ;  /* 0x0000000470347c23 */ /* 0x100fe2000801082b */
[C---:B------:R-:W-:Y:S01]  /*111c0*/  HMMA.16816.F32.BF16 R16, R44.reuse, R54, R16 ;  /* 0x000000362c10723c */ /* 0x040fe20000041810 */
[----:B-1----:R-:W1:Y:S06]  /*111d0*/  LDSM.16.MT88.4 R56, [R185+0x4800] ;  /* 0x00480000b938783b */ /* 0x002e6c0000004200 */
[----:B------:R3:W-:Y:S02]  /*111e0*/  MUFU.EX2 R90, R52 ;  /* 0x00000034005a7308 */ /* 0x0007e40000000800 */
[----:B--2---:R-:W2:Y:S02]  /*111f0*/  LDSM.16.MT88.4 R60, [R184+0x4c00] ;  /* 0x004c0000b83c783b */ /* 0x004ea40000004200 */
[----:B---3--:R-:W-:Y:S01]  /*11200*/  FFMA.FTZ R52, R113, UR4, -R43 ;  /* 0x0000000471347c23 */ /* 0x008fe2000801082b */
[----:B------:R-:W-:Y:S05]  /*11210*/  FFMA.FTZ R43, R107, UR4, -R66 ;  /* 0x000000046b2b7c23 */ /* 0x000fea0008010842 */
[----:B------:R3:W-:Y:S10]  /*11220*/  MUFU.EX2 R92, R52 ;  /* 0x00000034005c7308 */ /* 0x0007f40000000800 */
[----:B------:R4:W-:Y:S01]  /*11230*/  MUFU.EX2 R84, R43 ;  /* 0x0000002b00547308 */ /* 0x0009e20000000800 */
[-C--:B-1----:R-:W-:Y:S03]  /*11240*/  HMMA.16816.F32.BF16 R20, R44, R56.reuse, R20 ;  /* 0x000000382c14723c */ /* 0x082fe60000041814 */
[--C-:B---3--:R-:W-:Y:S03]  /*11250*/  FFMA.FTZ R52, R114, UR4, -R64.reuse ;  /* 0x0000000472347c23 */ /* 0x108fe60008010840 */
[C---:B------:R-:W-:Y:S03]  /*11260*/  HMMA.16816.F32.BF16 R24, R48.reuse, R56, R24 ;  /* 0x000000383018723c */ /* 0x040fe60000041818 */
[----:B------:R1:W-:Y:S02]  /*11270*/  MUFU.EX2 R88, R52 ;  /* 0x0000003400587308 */ /* 0x0003e40000000800 */
[--C-:B----4-:R-:W-:Y:S01]  /*11280*/  FFMA.FTZ R43, R109, UR4, -R65.reuse ;  /* 0x000000046d2b7c23 */ /* 0x110fe20008010841 */
[-C--:B------:R-:W-:Y:S07]  /*11290*/  HMMA.16816.F32.BF16 R28, R48, R58.reuse, R28 ;  /* 0x0000003a301c723c */ /* 0x080fee000004181c */
[----:B------:R-:W-:Y:S01]  /*112a0*/  MUFU.EX2 R82, R43 ;  /* 0x0000002b00527308 */ /* 0x000fe20000000800 */
[--C-:B------:R-:W-:Y:S01]  /*112b0*/  FFMA.FTZ R56, R105, UR4, -R65.reuse ;  /* 0x0000000469387c23 */ /* 0x100fe20008010841 */
[----:B------:R-:W-:Y:S08]  /*112c0*/  HMMA.16816.F32.BF16 R32, R44, R58, R32 ;  /* 0x0000003a2c20723c */ /* 0x000ff00000041820 */
[----:B------:R3:W-:Y:S03]  /*112d0*/  MUFU.EX2 R86, R56 ;  /* 0x0000003800567308 */ /* 0x0007e60000000800 */
[--C-:B-1----:R-:W-:Y:S01]  /*112e0*/  FFMA.FTZ R52, R115, UR4, -R64.reuse ;  /* 0x0000000473347c23 */ /* 0x102fe20008010840 */
[----:B------:R-:W-:Y:S01]  /*112f0*/  F2FP.BF16.F32.PACK_AB R48, R233, R224 ;  /* 0x000000e0e930723e */ /* 0x000fe200000010ff */
[----:B------:R-:W-:Y:S01]  /*11300*/  FFMA.FTZ R64, R67, UR4, -R64 ;  /* 0x0000000443407c23 */ /* 0x000fe20008010840 */
[----:B------:R-:W-:Y:S01]  /*11310*/  F2FP.BF16.F32.PACK_AB R49, R231, R222 ;  /* 0x000000dee731723e */ /* 0x000fe200000010ff */
[--C-:B------:R-:W-:Y:S03]  /*11320*/  FFMA.FTZ R67, R110, UR4, -R66.reuse ;  /* 0x000000046e437c23 */ /* 0x100fe60008010842 */
[----:B------:R1:W-:Y:S01]  /*11330*/  MUFU.EX2 R89, R52 ;  /* 0x0000003400597308 */ /* 0x0003e20000000800 */
[----:B------:R-:W-:Y:S02]  /*11340*/  F2FP.BF16.F32.PACK_AB R50, R144, R249 ;  /* 0x000000f99032723e */ /* 0x000fe400000010ff */
[----:B------:R-:W-:Y:S02]  /*11350*/  F2FP.BF16.F32.PACK_AB R51, R157, R246 ;  /* 0x000000f69d33723e */ /* 0x000fe400000010ff */
[----:B------:R-:W-:Y:S02]  /*11360*/  F2FP.BF16.F32.PACK_AB R44, R227, R206 ;  /* 0x000000cee32c723e */ /* 0x000fe400000010ff */
[----:B------:R-:W-:Y:S03]  /*11370*/  F2FP.BF16.F32.PACK_AB R45, R238, R207 ;  /* 0x000000cfee2d723e */ /* 0x000fe600000010ff */
[----:B------:R-:W4:Y:S01]  /*11380*/  MUFU.EX2 R64, R64 ;  /* 0x0000004000407308 */ /* 0x000f220000000800 */
[--C-:B---3--:R-:W-:Y:S01]  /*11390*/  FFMA.FTZ R56, R106, UR4, -R66.reuse ;  /* 0x000000046a387c23 */ /* 0x108fe20008010842 */
[-C--:B--2---:R-:W-:Y:S05]  /*113a0*/  HMMA.16816.F32.BF16 R4, R48, R60.reuse, R4 ;  /* 0x0000003c3004723c */ /* 0x084fea0000041804 */
[----:B------:R-:W-:Y:S03]  /*113b0*/  F2FP.BF16.F32.PACK_AB R46, R245, R239 ;  /* 0x000000eff52e723e */ /* 0x000fe600000010ff */
[----:B------:R2:W-:Y:S03]  /*113c0*/  MUFU.EX2 R85, R56 ;  /* 0x0000003800557308 */ /* 0x0005e60000000800 */
[--C-:B-1----:R-:W-:Y:S01]  /*113d0*/  FFMA.FTZ R52, R104, UR4, -R65.reuse ;  /* 0x0000000468347c23 */ /* 0x102fe20008010841 */
[----:B------:R-:W-:Y:S02]  /*113e0*/  F2FP.BF16.F32.PACK_AB R47, R248, R234 ;  /* 0x000000eaf82f723e */ /* 0x000fe400000010ff */
[----:B------:R-:W-:Y:S01]  /*113f0*/  F2FP.BF16.F32.PACK_AB R43, R142, R154 ;  /* 0x0000009a8e2b723e */ /* 0x000fe200000010ff */
[----:B------:R-:W-:Y:S01]  /*11400*/  FFMA.FTZ R66, R42, UR4, -R66 ;  /* 0x000000042a427c23 */ /* 0x000fe20008010842 */
[----:B------:R-:W-:Y:S02]  /*11410*/  F2FP.BF16.F32.PACK_AB R42, R143, R155 ;  /* 0x0000009b8f2a723e */ /* 0x000fe400000010ff */
[----:B------:R1:W-:Y:S01]  /*11420*/  MUFU.EX2 R87, R52 ;  /* 0x0000003400577308 */ /* 0x0003e20000000800 */
[C---:B------:R-:W-:Y:S04]  /*11430*/  HMMA.16816.F32.BF16 R8, R44.reuse, R60, R8 ;  /* 0x0000003c2c08723c */ /* 0x040fe80000041808 */
[----:B----4-:R-:W-:Y:S02]  /*11440*/  F2FP.BF16.F32.PACK_AB R163, R64, R75 ;  /* 0x0000004b40a3723e */ /* 0x010fe400000010ff */
[-C--:B------:R-:W-:Y:S03]  /*11450*/  HMMA.16816.F32.BF16 R12, R44, R62.reuse, R12 ;  /* 0x0000003e2c0c723c */ /* 0x080fe6000004180c */
[----:B------:R-:W-:Y:S01]  /*11460*/  MUFU.EX2 R66, R66 ;  /* 0x0000004200427308 */ /* 0x000fe20000000800 */
[----:B--2---:R-:W-:Y:S01]  /*11470*/  LDSM.16.MT88.4 R56, [R184+0x5000] ;  /* 0x00500000b838783b */ /* 0x004fe20000004200 */
[--C-:B------:R-:W-:Y:S01]  /*11480*/  FFMA.FTZ R60, R108, UR4, -R65.reuse ;  /* 0x000000046c3c7c23 */ /* 0x100fe20008010841 */
[C---:B------:R-:W-:Y:S07]  /*11490*/  HMMA.16816.F32.BF16 R16, R48.reuse, R62, R16 ;  /* 0x0000003e3010723c */ /* 0x040fee0000041810 */
[----:B------:R2:W-:Y:S01]  /*114a0*/  MUFU.EX2 R83, R60 ;  /* 0x0000003c00537308 */ /* 0x0005e20000000800 */
[----:B-1----:R-:W1:Y:S03]  /*114b0*/  LDSM.16.MT88.4 R52, [R185+0x4c00] ;  /* 0x004c0000b934783b */ /* 0x002e660000004200 */
[----:B------:R-:W-:Y:S06]  /*114c0*/  FFMA.FTZ R65, R125, UR4, -R65 ;  /* 0x000000047d417c23 */ /* 0x000fec0008010841 */
[----:B------:R-:W3:Y:S10]  /*114d0*/  MUFU.EX2 R65, R65 ;  /* 0x0000004100417308 */ /* 0x000ef40000000800 */
[----:B------:R-:W4:Y:S01]  /*114e0*/  MUFU.EX2 R67, R67 ;  /* 0x0000004300437308 */ /* 0x000f220000000800 */
[----:B--2---:R-:W2:Y:S01]  /*114f0*/  LDSM.16.MT88.4 R60, [R185+0x5000] ;  /* 0x00500000b93c783b */ /* 0x004ea20000004200 */
[----:B---3--:R-:W-:Y:S01]  /*11500*/  F2FP.BF16.F32.PACK_AB R166, R65, R80 ;  /* 0x0000005041a6723e */ /* 0x008fe200000010ff */
[-C--:B-1----:R-:W-:Y:S06]  /*11510*/  HMMA.16816.F32.BF16 R20, R48, R52.reuse, R20 ;  /* 0x000000343014723c */ /* 0x082fec0000041814 */
[C---:B------:R-:W-:Y:S06]  /*11520*/  HMMA.16816.F32.BF16 R24, R44.reuse, R52, R24 ;  /* 0x000000342c18723c */ /* 0x040fec0000041818 */
[-C--:B------:R-:W-:Y:S05]  /*11530*/  HMMA.16816.F32.BF16 R28, R44, R54.reuse, R28 ;  /* 0x000000362c1c723c */ /* 0x080fea000004181c */
[----:B------:R-:W-:Y:S01]  /*11540*/  FADD.FTZ R52, R172, R40 ;  /* 0x00000028ac347221 */ /* 0x000fe20000010000 */
[----:B------:R-:W-:Y:S01]  /*11550*/  HMMA.16816.F32.BF16 R32, R48, R54, R32 ;  /* 0x000000363020723c */ /* 0x000fe20000041820 */
[----:B------:R-:W1:Y:S04]  /*11560*/  LDSM.16.MT88.4 R48, [R184+0x5400] ;  /* 0x00540000b830783b */ /* 0x000e680000004200 */
[----:B------:R-:W-:Y:S01]  /*11570*/  F2FP.BF16.F32.PACK_AB R40, R156, R247 ;  /* 0x000000f79c28723e */ /* 0x000fe200000010ff */
[----:B------:R-:W-:Y:S01]  /*11580*/  FADD.FTZ R53, R174, R2 ;  /* 0x00000002ae357221 */ /* 0x000fe20000010000 */
[----:B------:R-:W-:Y:S01]  /*11590*/  F2FP.BF16.F32.PACK_AB R44, R241, R236 ;  /* 0x000000ecf12c723e */ /* 0x000fe200000010ff */
[----:B------:R-:W-:Y:S03]  /*115a0*/  FADD.FTZ R2, R175, R0 ;  /* 0x00000000af027221 */ /* 0x000fe60000010000 */
[----:B------:R-:W-:Y:S01]  /*115b0*/  F2FP.BF16.F32.PACK_AB R45, R242, R237 ;  /* 0x000000edf22d723e */ /* 0x000fe200000010ff */
[-C--:B------:R-:W-:Y:S05]  /*115c0*/  HMMA.16816.F32.BF16 R4, R40, R56.reuse, R4 ;  /* 0x000000382804723c */ /* 0x080fea0000041804 */
[----:B------:R-:W-:Y:S01]  /*115d0*/  F2FP.BF16.F32.PACK_AB R46, R252, R243 ;  /* 0x000000f3fc2e723e */ /* 0x000fe200000010ff */
[----:B------:R-:W-:Y:S01]  /*115e0*/  FADD.FTZ R52, R197, R52 ;  /* 0x00000034c5347221 */ /* 0x000fe20000010000 */
[----:B------:R-:W-:Y:S01]  /*115f0*/  F2FP.BF16.F32.PACK_AB R47, R250, R240 ;  /* 0x000000f0fa2f723e */ /* 0x000fe200000010ff */
[----:B------:R-:W-:Y:S03]  /*11600*/  FADD.FTZ R0, R182, R53 ;  /* 0x00000035b6007221 */ /* 0x000fe60000010000 */
        /* <DEDUP_REMOVED lines=10> */
[-C--:B--2---:R-:W-:Y:S05]  /*116b0*/  HMMA.16816.F32.BF16 R20, R40, R60.reuse, R20 ;  /* 0x0000003c2814723c */ /* 0x084fea0000041814 */
[----:B------:R-:W-:Y:S01]  /*116c0*/  FADD.FTZ R56, R200, R52 ;  /* 0x00000034c8387221 */ /* 0x000fe20000010000 */
[C---:B------:R-:W-:Y:S01]  /*116d0*/  HMMA.16816.F32.BF16 R24, R44.reuse, R60, R24 ;  /* 0x0000003c2c18723c */ /* 0x040fe20000041818 */
[----:B------:R-:W2:Y:S04]  /*116e0*/  LDSM.16.MT88.4 R52, [R185+0x5400] ;  /* 0x00540000b934783b */ /* 0x000ea80000004200 */
[----:B------:R-:W-:Y:S01]  /*116f0*/  FADD.FTZ R56, R209, R56 ;  /* 0x00000038d1387221 */ /* 0x000fe20000010000 */
[-C--:B------:R-:W-:Y:S05]  /*11700*/  HMMA.16816.F32.BF16 R28, R44, R62.reuse, R28 ;  /* 0x0000003e2c1c723c */ /* 0x080fea000004181c */
[----:B------:R-:W-:Y:S01]  /*11710*/  FADD.FTZ R60, R205, R36 ;  /* 0x00000024cd3c7221 */ /* 0x000fe20000010000 */
[----:B------:R-:W-:Y:S05]  /*11720*/  HMMA.16816.F32.BF16 R32, R40, R62, R32 ;  /* 0x0000003e2820723c */ /* 0x000fea0000041820 */
[----:B------:R-:W-:Y:S01]  /*11730*/  F2FP.BF16.F32.PACK_AB R44, R151, R141 ;  /* 0x0000008d972c723e */ /* 0x000fe200000010ff */
[----:B------:R-:W-:Y:S01]  /*11740*/  FADD.FTZ R36, R218, R56 ;  /* 0x00000038da247221 */ /* 0x000fe20000010000 */
[----:B------:R-:W-:Y:S01]  /*11750*/  F2FP.BF16.F32.PACK_AB R45, R139, R140 ;  /* 0x0000008c8b2d723e */ /* 0x000fe200000010ff */
[----:B------:R-:W3:Y:S03]  /*11760*/  LDSM.16.MT88.4 R56, [R184+0x5800] ;  /* 0x00580000b838783b */ /* 0x000ee60000004200 */
        /* <DEDUP_REMOVED lines=9> */
[-C--:B-1----:R-:W-:Y:S05]  /*11800*/  HMMA.16816.F32.BF16 R4, R44, R48.reuse, R4 ;  /* 0x000000302c04723c */ /* 0x082fea0000041804 */
[----:B------:R-:W-:Y:S01]  /*11810*/  F2FP.BF16.F32.PACK_AB R43, R96, R97 ;  /* 0x00000061602b723e */ /* 0x000fe200000010ff */
[----:B------:R-:W-:Y:S01]  /*11820*/  FADD.FTZ R0, R219, R0 ;  /* 0x00000000db007221 */ /* 0x000fe20000010000 */
[----:B------:R-:W-:Y:S04]  /*11830*/  FADD.FTZ R2, R202, R2 ;  /* 0x00000002ca027221 */ /* 0x000fe80000010000 */
        /* <DEDUP_REMOVED lines=10> */
[C---:B------:R-:W-:Y:S05]  /*118e0*/  HMMA.16816.F32.BF16 R24, R40.reuse, R52, R24 ;  /* 0x000000342818723c */ /* 0x040fea0000041818 */
[----:B------:R-:W-:Y:S01]  /*118f0*/  FADD.FTZ R2, R212, R2 ;  /* 0x00000002d4027221 */ /* 0x000fe20000010000 */
[-C--:B------:R-:W-:Y:S05]  /*11900*/  HMMA.16816.F32.BF16 R28, R40, R54.reuse, R28 ;  /* 0x00000036281c723c */ /* 0x080fea000004181c */
[----:B------:R-:W-:Y:S01]  /*11910*/  FADD.FTZ R48, R235, R48 ;  /* 0x00000030eb307221 */ /* 0x000fe20000010000 */
[----:B------:R-:W-:Y:S05]  /*11920*/  HMMA.16816.F32.BF16 R32, R44, R54, R32 ;  /* 0x000000362c20723c */ /* 0x000fea0000041820 */
[----:B------:R-:W-:Y:S01]  /*11930*/  FADD.FTZ R36, R226, R60 ;  /* 0x0000003ce2247221 */ /* 0x000fe20000010000 */
[----:B------:R-:W-:Y:S01]  /*11940*/  FADD.FTZ R0, R220, R2 ;  /* 0x00000002dc007221 */ /* 0x000fe20000010000 */
[----:B------:R-:W-:Y:S01]  /*11950*/  FADD.FTZ R2, R223, R49 ;  /* 0x00000031df027221 */ /* 0x000fe20000010000 */
[----:B------:R-:W-:Y:S02]  /*11960*/  FADD.FTZ R60, R224, R48 ;  /* 0x00000030e03c7221 */ /* 0x000fe40000010000 */
[----:B------:R-:W1:Y:S01]  /*11970*/  LDSM.16.MT88.4 R48, [R185+0x5800] ;  /* 0x00580000b930783b */ /* 0x000e620000004200 */
        /* <DEDUP_REMOVED lines=14> */
[-C--:B---3--:R-:W-:Y:S05]  /*11a60*/  HMMA.16816.F32.BF16 R4, R40, R56.reuse, R4 ;  /* 0x000000382804723c */ /* 0x088fea0000041804 */
[----:B----4-:R-:W-:Y:S01]  /*11a70*/  F2FP.BF16.F32.PACK_AB R47, R68, R67 ;  /* 0x00000043442f723e */ /* 0x010fe200000010ff */
[----:B------:R-:W-:Y:S01]  /*11a80*/  FADD.FTZ R2, R249, R60 ;  /* 0x0000003cf9027221 */ /* 0x000fe20000010000 */
[----:B------:R-:W-:Y:S01]  /*11a90*/  FADD.FTZ R52, R246, R36 ;  /* 0x00000024f6347221 */ /* 0x000fe20000010000 */
[----:B------:R-:W-:Y:S03]  /*11aa0*/  FADD.FTZ R53, R239, R53 ;  /* 0x00000035ef357221 */ /* 0x000fe60000010000 */
[----:B------:R-:W-:Y:S01]  /*11ab0*/  FADD.FTZ R36, R144, R2 ;  /* 0x0000000290247221 */ /* 0x000fe20000010000 */
[C---:B------:R-:W-:Y:S01]  /*11ac0*/  HMMA.16816.F32.BF16 R8, R44.reuse, R56, R8 ;  /* 0x000000382c08723c */ /* 0x040fe20000041808 */
[----:B------:R-:W2:Y:S01]  /*11ad0*/  LDSM.16.MT88.4 R144, [R184+0x5c00] ;  /* 0x005c0000b890783b */ /* 0x000ea20000004200 */
[----:B------:R-:W3:Y:S02]  /*11ae0*/  MUFU.EX2 R57, R81 ;  /* 0x0000005100397308 */ /* 0x000ee40000000800 */
[----:B------:R-:W-:Y:S01]  /*11af0*/  FADD.FTZ R2, R157, R52 ;  /* 0x000000349d027221 */ /* 0x000fe20000010000 */
[----:B------:R-:W-:Y:S01]  /*11b00*/  FADD.FTZ R0, R225, R0 ;  /* 0x00000000e1007221 */ /* 0x000fe20000010000 */
[-C--:B------:R-:W-:Y:S05]  /*11b10*/  HMMA.16816.F32.BF16 R12, R44, R58.reuse, R12 ;  /* 0x0000003a2c0c723c */ /* 0x080fea000004180c */
[----:B------:R-:W-:Y:S01]  /*11b20*/  FADD.FTZ R0, R207, R0 ;  /* 0x00000000cf007221 */ /* 0x000fe20000010000 */
[C---:B------:R-:W-:Y:S05]  /*11b30*/  HMMA.16816.F32.BF16 R16, R40.reuse, R58, R16 ;  /* 0x0000003a2810723c */ /* 0x040fea0000041810 */
[----:B------:R-:W-:Y:S01]  /*11b40*/  FADD.FTZ R0, R238, R0 ;  /* 0x00000000ee007221 */ /* 0x000fe20000010000 */
[-C--:B-1----:R-:W-:Y:S05]  /*11b50*/  HMMA.16816.F32.BF16 R20, R40, R48.reuse, R20 ;  /* 0x000000302814723c */ /* 0x082fea0000041814 */
        /* <DEDUP_REMOVED lines=14> */
[----:B------:R-:W1:Y:S01]  /*11c40*/  LDSM.16.MT88.4 R52, [R185+0x5c00] ;  /* 0x005c0000b934783b */ /* 0x000e620000004200 */
[----:B------:R-:W-:Y:S03]  /*11c50*/  FADD.FTZ R36, R241, R36 ;  /* 0x00000024f1247221 */ /* 0x000fe60000010000 */
[----:B------:R-:W-:Y:S01]  /*11c60*/  FADD.FTZ R2, R143, R2 ;  /* 0x000000028f027221 */ /* 0x000fe20000010000 */
[----:B------:R-:W-:Y:S01]  /*11c70*/  FADD.FTZ R56, R142, R56 ;  /* 0x000000388e387221 */ /* 0x000fe20000010000 */
[----:B------:R-:W-:Y:S01]  /*11c80*/  FADD.FTZ R36, R243, R36 ;  /* 0x00000024f3247221 */ /* 0x000fe20000010000 */
[----:B------:R-:W-:Y:S01]  /*11c90*/  FADD.FTZ R0, R242, R0 ;  /* 0x00000000f2007221 */ /* 0x000fe20000010000 */
[----:B------:R-:W-:Y:S01]  /*11ca0*/  FADD.FTZ R44, R141, R2 ;  /* 0x000000028d2c7221 */ /* 0x000fe20000010000 */
[----:B---3--:R-:W-:Y:S01]  /*11cb0*/  F2FP.BF16.F32.PACK_AB R167, R66, R57 ;  /* 0x0000003942a7723e */ /* 0x008fe200000010ff */
[----:B------:R-:W-:Y:S01]  /*11cc0*/  FADD.FTZ R49, R252, R36 ;  /* 0x00000024fc317221 */ /* 0x000fe20000010000 */
[----:B------:R-:W-:Y:S01]  /*11cd0*/  FADD.FTZ R36, R140, R56 ;  /* 0x000000388c247221 */ /* 0x000fe20000010000 */
[----:B------:R-:W-:Y:S01]  /*11ce0*/  FADD.FTZ R0, R240, R0 ;  /* 0x00000000f0007221 */ /* 0x000fe20000010000 */
[-C--:B--2---:R-:W-:Y:S05]  /*11cf0*/  HMMA.16816.F32.BF16 R140, R160, R144.reuse, R4 ;  /* 0x00000090a08c723c */ /* 0x084fea0000041804 */
        /* <DEDUP_REMOVED lines=9> */
[C---:B------:R-:W-:Y:S04]  /*11d90*/  HMMA.16816.F32.BF16 R136, R164.reuse, R144, R8 ;  /* 0x00000090a488723c */ /* 0x040fe80000041808 */
[----:B------:R-:W-:Y:S01]  /*11da0*/  FADD.FTZ R6, R152, R6 ;  /* 0x0000000698067221 */ /* 0x000fe20000010000 */
[----:B------:R-:W-:Y:S01]  /*11db0*/  FADD.FTZ R5, R99, R5 ;  /* 0x0000000563057221 */ /* 0x000fe20000010000 */
[----:B------:R-:W-:Y:S01]  /*11dc0*/  FADD.FTZ R0, R148, R2 ;  /* 0x0000000294007221 */ /* 0x000fe20000010000 */
[----:B------:R-:W-:Y:S01]  /*11dd0*/  MOV R3, R39 ;  /* 0x0000002700037202 */ /* 0x000fe20000000f00 */
[-C--:B------:R-:W-:Y:S03]  /*11de0*/  HMMA.16816.F32.BF16 R148, R164, R146.reuse, R12 ;  /* 0x00000092a494723c */ /* 0x080fe6000004180c */
        /* <DEDUP_REMOVED lines=31> */
[----:B------:R-:W-:Y:S02]  /*11fe0*/  FADD.FTZ R2, R72, R2 ;  /* 0x0000000248027221 */ /* 0x000fe40000010000 */
[----:B------:R-:W-:Y:S03]  /*11ff0*/  FADD.FTZ R0, R77, R4 ;  /* 0x000000044d007221 */ /* 0x000fe60000010000 */
[----:B------:R-:W-:Y:S01]  /*12000*/  FADD.FTZ R4, R79, R5 ;  /* 0x000000054f047221 */ /* 0x000fe20000010000 */
[----:B------:R-:W-:Y:S01]  /*12010*/  FADD.FTZ R6, R74, R6 ;  /* 0x000000064a067221 */ /* 0x000fe20000010000 */
[----:B------:R-:W-:Y:S01]  /*12020*/  FADD.FTZ R5, R75, R2 ;  /* 0x000000024b057221 */ /* 0x000fe20000010000 */
[----:B------:R-:W-:Y:S01]  /*12030*/  FADD.FTZ R2, R80, R0 ;  /* 0x0000000050027221 */ /* 0x000fe20000010000 */
[----:B------:R-:W-:Y:S02]  /*12040*/  FADD.FTZ R0, R57, R4 ;  /* 0x0000000439007221 */ /* 0x000fe40000010000 */
[----:B------:R2:W-:Y:S01]  /*12050*/  STL [R1+0x14], R6 ;  /* 0x0000140601007387 */ /* 0x0005e20000100800 */
[----:B------:R-:W-:Y:S01]  /*12060*/  FADD.FTZ R4, R64, R5 ;  /* 0x0000000540047221 */ /* 0x000fe20000010000 */
[----:B------:R-:W-:Y:S01]  /*12070*/  FADD.FTZ R2, R65, R2 ;  /* 0x0000000241027221 */ /* 0x000fe20000010000 */
[----:B------:R-:W-:Y:S03]  /*12080*/  FADD.FTZ R0, R66, R0 ;  /* 0x0000000042007221 */ /* 0x000fe60000010000 */
[----:B------:R2:W-:Y:S04]  /*12090*/  STL [R1+0x18], R4 ;  /* 0x0000180401007387 */ /* 0x0005e80000100800 */
[----:B------:R2:W-:Y:S04]  /*120a0*/  STL [R1+0x1c], R2 ;  /* 0x00001c0201007387 */ /* 0x0005e80000100800 */
[----:B------:R2:W-:Y:S01]  /*120b0*/  STL [R1+0x20], R0 ;  /* 0x0000200001007387 */ /* 0x0005e20000100800 */
[----:B------:R-:W-:Y:S05]  /*120c0*/  @P2 BRA `(.L_x_331) ;  /* 0xffffffb8006c2947 */ /* 0x000fea000383ffff */
.L_x_330:
[----:B------:R-:W3:Y:S04]  /*120d0*/  LDL.LU R7, [R1+0x14] ;  /* 0x0000140001077983 */ /* 0x000ee80000300800 */
[----:B-12---:R-:W2:Y:S04]  /*120e0*/  LDL.LU R2, [R1+0x18] ;  /* 0x0000180001027983 */ /* 0x006ea80000300800 */
[----:B------:R-:W4:Y:S04]  /*120f0*/  LDL.LU R14, [R1+0x1c] ;  /* 0x00001c00010e7983 */ /* 0x000f280000300800 */
[----:B------:R-:W5:Y:S04]  /*12100*/  LDL.LU R13, [R1+0x20] ;  /* 0x00002000010d7983 */ /* 0x000f680000300800 */
[----:B------:R-:W5:Y:S01]  /*12110*/  LDL R12, [R1+0x3c] ;  /* 0x00003c00010c7983 */ /* 0x000f620000100800 */
[----:B------:R-:W1:Y:S01]  /*12120*/  S2UR UR4, SR_CgaCtaId ;  /* 0x00000000000479c3 */ /* 0x000e620000008800 */
[----:B------:R-:W-:Y:S01]  /*12130*/  UMOV UR5, 0x400 ;  /* 0x0000040000057882 */ /* 0x000fe20000000000 */
[----:B------:R-:W1:Y:S02]  /*12140*/  S2R R40, SR_TID.X ;  /* 0x0000000000287919 */ /* 0x000e640000002100 */
[----:B-1----:R-:W-:Y:S01]  /*12150*/  ULEA UR4, UR4, UR5, 0x18 ;  /* 0x0000000504047291 */ /* 0x002fe2000f8ec03f */
[----:B------:R-:W-:-:S04]  /*12160*/  SHF.R.S32.HI R29, RZ, 0x1f, R40 ;  /* 0x0000001fff1d7819 */ /* 0x000fc80000011428 */
[CC--:B------:R-:W-:Y:S02]  /*12170*/  LEA.HI R6, R29.reuse, R40.reuse, RZ, 0x2 ;  /* 0x000000281d067211 */ /* 0x0c0fe400078f10ff */
[----:B------:R-:W-:Y:S02]  /*12180*/  LEA.HI R29, R29, R40, RZ, 0x5 ;  /* 0x000000281d1d7211 */ /* 0x000fe400078f28ff */
[----:B------:R-:W-:Y:S02]  /*12190*/  SHF.R.S32.HI R0, RZ, 0x2, R6 ;  /* 0x00000002ff007819 */ /* 0x000fe40000011406 */
[----:B------:R-:W-:Y:S02]  /*121a0*/  LOP3.LUT R6, R6, 0xfffffffc, RZ, 0xc0, !PT ;  /* 0xfffffffc06067812 */ /* 0x000fe400078ec0ff */
[----:B------:R-:W-:Y:S02]  /*121b0*/  SHF.R.S32.HI R3, RZ, 0x1f, R0 ;  /* 0x0000001fff037819 */ /* 0x000fe40000011400 */
[----:B------:R-:W-:-:S02]  /*121c0*/  SHF.R.S32.HI R28, RZ, 0x5, R29 ;  /* 0x00000005ff1c7819 */ /* 0x000fc4000001141d */
[----:B------:R-:W-:-:S04]  /*121d0*/  LEA.HI R3, R3, R0, RZ, 0x3 ;  /* 0x0000000003037211 */ /* 0x000fc800078f18ff */
[----:B------:R-:W-:-:S05]  /*121e0*/  LOP3.LUT R3, R3, 0xfffffff8, RZ, 0xc0, !PT ;  /* 0xfffffff803037812 */ /* 0x000fca00078ec0ff */
[----:B------:R-:W-:Y:S01]  /*121f0*/  IMAD.IADD R3, R0, 0x1, -R3 ;  /* 0x0000000100037824 */ /* 0x000fe200078e0a03 */
[----:B---3--:R-:W1:Y:S04]  /*12200*/  SHFL.BFLY PT, R5, R7, 0x2, 0x1f ;  /* 0x0c401f0007057f89 */ /* 0x008e6800000e0000 */
[----:B--2---:R-:W2:Y:S04]  /*12210*/  SHFL.BFLY PT, R4, R2, 0x2, 0x1f ;  /* 0x0c401f0002047f89 */ /* 0x004ea800000e0000 */
[----:B----4-:R-:W3:Y:S04]  /*12220*/  SHFL.BFLY PT, R8, R14, 0x2, 0x1f ;  /* 0x0c401f000e087f89 */ /* 0x010ee800000e0000 */
[----:B-----5:R-:W4:Y:S01]  /*12230*/  SHFL.BFLY PT, R9, R13, 0x2, 0x1f ;  /* 0x0c401f000d097f89 */ /* 0x020f2200000e0000 */
[----:B------:R-:W-:Y:S01]  /*12240*/  ISETP.NE.AND P1, PT, R12, -0x1, PT ;  /* 0xffffffff0c00780c */ /* 0x000fe20003f25270 */
[----:B-1----:R-:W-:Y:S01]  /*12250*/  FADD.FTZ R5, R5, R7 ;  /* 0x0000000705057221 */ /* 0x002fe20000010000 */
[----:B--2---:R-:W-:-:S04]  /*12260*/  FADD.FTZ R4, R4, R2 ;  /* 0x0000000204047221 */ /* 0x004fc80000010000 */
[----:B------:R-:W1:Y:S01]  /*12270*/  SHFL.BFLY PT, R26, R5, 0x1, 0x1f ;  /* 0x0c201f00051a7f89 */ /* 0x000e6200000e0000 */
[----:B------:R-:W-:-:S06]  /*12280*/  LEA.HI R2, R3, R3, RZ, 0x1 ;  /* 0x0000000303027211 */ /* 0x000fcc00078f08ff */
[----:B------:R-:W2:Y:S01]  /*12290*/  @P1 LDC.64 R10, c[0x0][0x298] ;  /* 0x0000a600ff0a1b82 */ /* 0x000ea20000000a00 */
[----:B------:R-:W5:Y:S01]  /*122a0*/  SHFL.BFLY PT, R25, R4, 0x1, 0x1f ;  /* 0x0c201f0004197f89 */ /* 0x000f6200000e0000 */
[----:B------:R-:W-:Y:S02]  /*122b0*/  SHF.R.S32.HI R0, RZ, 0x1, R2 ;  /* 0x00000001ff007819 */ /* 0x000fe40000011402 */
[----:B------:R-:W-:Y:S01]  /*122c0*/  LOP3.LUT R16, R2, 0x3fffffe, RZ, 0xc0, !PT ;  /* 0x03fffffe02107812 */ /* 0x000fe200078ec0ff */
[----:B------:R-:W-:Y:S02]  /*122d0*/  IMAD.IADD R2, R40, 0x1, -R6 ;  /* 0x0000000128027824 */ /* 0x000fe400078e0a06 */
[----:B---3--:R-:W-:Y:S01]  /*122e0*/  FADD.FTZ R6, R8, R14 ;  /* 0x0000000e08067221 */ /* 0x008fe20000010000 */
[----:B------:R-:W-:Y:S02]  /*122f0*/  IMAD.SHL.U32 R7, R0, 0x40, RZ ;  /* 0x0000004000077824 */ /* 0x000fe400078e00ff */
[----:B------:R-:W-:-:S02]  /*12300*/  IMAD.IADD R16, R3, 0x1, -R16 ;  /* 0x0000000103107824 */ /* 0x000fc400078e0a10 */
[----:B------:R-:W-:Y:S01]  /*12310*/  IMAD R2, R28, 0x100, R2 ;  /* 0x000001001c027824 */ /* 0x000fe200078e0202 */
[----:B------:R-:W-:Y:S01]  /*12320*/  LOP3.LUT R3, R7, 0xc0, RZ, 0xc0, !PT ;  /* 0x000000c007037812 */ /* 0x000fe200078ec0ff */
[----:B----4-:R-:W-:Y:S01]  /*12330*/  FADD.FTZ R7, R9, R13 ;  /* 0x0000000d09077221 */ /* 0x010fe20000010000 */
[----:B------:R3:W4:Y:S01]  /*12340*/  SHFL.BFLY PT, R21, R6, 0x1, 0x1f ;  /* 0x0c201f0006157f89 */ /* 0x00072200000e0000 */
[----:B------:R-:W-:Y:S01]  /*12350*/  IMAD R16, R16, 0x10, R2 ;  /* 0x0000001010107824 */ /* 0x000fe200078e0202 */
[----:B------:R-:W-:Y:S02]  /*12360*/  LOP3.LUT R9, R0, 0x1, RZ, 0xc0, !PT ;  /* 0x0000000100097812 */ /* 0x000fe400078ec0ff */
[----:B------:R3:W2:Y:S01]  /*12370*/  SHFL.BFLY PT, R24, R7, 0x1, 0x1f ;  /* 0x0c201f0007187f89 */ /* 0x0006a200000e0000 */
[----:B-1----:R-:W-:Y:S01]  /*12380*/  FADD.FTZ R26, R5, R26 ;  /* 0x0000001a051a7221 */ /* 0x002fe20000010000 */
[----:B------:R-:W-:Y:S01]  /*12390*/  LEA.HI R5, R3, R3, RZ, 0x1d ;  /* 0x0000000303057211 */ /* 0x000fe200078fe8ff */
[----:B--2---:R-:W-:-:S04]  /*123a0*/  @P1 IMAD.WIDE.U32 R2, R12, R10, RZ ;  /* 0x0000000a0c021225 */ /* 0x004fc800078e00ff */
[----:B-----5:R-:W-:Y:S01]  /*123b0*/  FADD.FTZ R25, R4, R25 ;  /* 0x0000001904197221 */ /* 0x020fe20000010000 */
[----:B------:R-:W-:Y:S02]  /*123c0*/  IMAD.U32 R16, R16, 0x2, R5 ;  /* 0x0000000210107824 */ /* 0x000fe400078e0005 */
[----:B------:R-:W-:Y:S02]  /*123d0*/  @P1 IMAD R31, R12, R11, R3 ;  /* 0x0000000b0c1f1224 */ /* 0x000fe400078e0203 */
[----:B------:R-:W-:Y:S01]  /*123e0*/  @P1 IMAD.MOV.U32 R30, RZ, RZ, R2 ;  /* 0x000000ffff1e1224 */ /* 0x000fe200078e0002 */
[----:B------:R-:W-:Y:S01]  /*123f0*/  LEA R16, R16, UR4, 0x1 ;  /* 0x0000000410107c11 */ /* 0x000fe2000f8e08ff */
[----:B---34-:R-:W-:Y:S06]  /*12400*/  @P1 BRA `(.L_x_334) ;  /* 0x0000000000201947 */ /* 0x018fec0003800000 */
        /* <DEDUP_REMOVED lines=8> */
.L_x_334:
        /* <DEDUP_REMOVED lines=20> */
.L_x_335:
[----:B------:R1:W5:Y:S01]  /*125d0*/  LDL R43, [R1+0x50] ;  /* 0x00005000012b7983 */ /* 0x0003620000100800 */
[----:B------:R-:W-:Y:S01]  /*125e0*/  MOV R27, 0x10 ;  /* 0x00000010001b7802 */ /* 0x000fe20000000f00 */
[----:B------:R-:W-:Y:S01]  /*125f0*/  FADD.FTZ R24, R7, R24 ;  /* 0x0000001807187221 */ /* 0x000fe20000010000 */
[----:B------:R-:W-:Y:S01]  /*12600*/  ISETP.NE.AND P5, PT, RZ, UR4, PT ;  /* 0x00000004ff007c0c */ /* 0x000fe2000bfa5270 */
[----:B------:R-:W2:Y:S01]  /*12610*/  S2R R42, SR_CTAID.Y ;  /* 0x00000000002a7919 */ /* 0x000ea20000002600 */
[----:B------:R-:W-:Y:S01]  /*12620*/  SEL R27, R27, 0xfffffff0, P4 ;  /* 0xfffffff01b1b7807 */ /* 0x000fe20002000000 */
[----:B------:R-:W3:Y:S01]  /*12630*/  S2UR UR4, SR_CTAID.X ;  /* 0x00000000000479c3 */ /* 0x000ee20000002500 */
[----:B------:R-:W-:Y:S01]  /*12640*/  LOP3.LUT P4, RZ, R0, 0x2, RZ, 0xc0, !PT ;  /* 0x0000000200ff7812 */ /* 0x000fe2000788c0ff */
[----:B------:R-:W4:Y:S01]  /*12650*/  S2R R41, SR_CTAID.Z ;  /* 0x0000000000297919 */ /* 0x000f220000002700 */
[----:B------:R-:W-:Y:S01]  /*12660*/  ISETP.NE.AND P0, PT, R3, RZ, PT ;  /* 0x000000ff0300720c */ /* 0x000fe20003f05270 */
[----:B------:R-:W-:Y:S01]  /*12670*/  BSSY B0, `(.L_x_336) ;  /* 0x00000aa000007945 */ /* 0x000fe20003800000 */
[----:B------:R-:W-:-:S02]  /*12680*/  IADD3 R19, R16, 0x20, RZ ;  /* 0x0000002010137810 */ /* 0x000fc40007ffe0ff */
[----:B------:R-:W-:Y:S02]  /*12690*/  FSETP.NE.FTZ.AND P1, PT, R21, RZ, PT ;  /* 0x000000ff1500720b */ /* 0x000fe40003f35000 */
[----:B------:R-:W-:Y:S01]  /*126a0*/  MOV R3, 0x3f800000 ;  /* 0x3f80000000037802 */ /* 0x000fe20000000f00 */
[----:B------:R-:W1:Y:S01]  /*126b0*/  @!P5 LDC R17, c[0x0][0x2c4] ;  /* 0x0000b100ff11db82 */ /* 0x000e620000000800 */
[----:B------:R-:W-:Y:S02]  /*126c0*/  MOV R4, 0x3f800000 ;  /* 0x3f80000000047802 */ /* 0x000fe40000000f00 */
[----:B------:R-:W-:Y:S02]  /*126d0*/  MOV R0, 0x3f800000 ;  /* 0x3f80000000007802 */ /* 0x000fe40000000f00 */
[----:B------:R-:W-:Y:S01]  /*126e0*/  @P4 IADD3 R19, R16, -0x20, RZ ;  /* 0xffffffe010134810 */ /* 0x000fe20007ffe0ff */
[----:B------:R-:W3:Y:S01]  /*126f0*/  @P3 MUFU.RCP R3, R26 ;  /* 0x0000001a00033308 */ /* 0x000ee20000001000 */
[----:B------:R-:W-:-:S02]  /*12700*/  PLOP3.LUT P4, PT, PT, PT, PT, 0x8, 0x0 ;  /* 0x000000000000781c */ /* 0x000fc40003f8e170 */
[----:B------:R-:W-:Y:S02]  /*12710*/  @!P5 PLOP3.LUT P4, PT, P0, PT, PT, 0x80, 0x0 ;  /* 0x000000000000d81c */ /* 0x000fe4000078f070 */
[----:B------:R-:W-:Y:S02]  /*12720*/  FSETP.NE.FTZ.AND P0, PT, R24, RZ, PT ;  /* 0x000000ff1800720b */ /* 0x000fe40003f15000 */
[----:B------:R-:W-:Y:S01]  /*12730*/  MOV R2, 0x3f800000 ;  /* 0x3f80000000027802 */ /* 0x000fe20000000f00 */
[----:B------:R-:W2:Y:S08]  /*12740*/  @P2 MUFU.RCP R4, R25 ;  /* 0x0000001900042308 */ /* 0x000eb00000001000 */
        /* <DEDUP_REMOVED lines=8> */
[----:B------:R-:W3:Y:S01]  /*127d0*/  @P0 MUFU.RCP R2, R24 ;  /* 0x0000001800020308 */ /* 0x000ee20000001000 */
        /* <DEDUP_REMOVED lines=8> */
[C---:B----4-:R-:W-:Y:S01]  /*12860*/  FMUL.FTZ R136, R0.reuse, R136 ;  /* 0x0000008800887220 */ /* 0x050fe20000410000 */
[C---:B------:R-:W-:Y:S01]  /*12870*/  FMUL.FTZ R6, R0.reuse, R137 ;  /* 0x0000008900067220 */ /* 0x040fe20000410000 */
[C---:B------:R-:W-:Y:S01]  /*12880*/  FMUL.FTZ R148, R0.reuse, R148 ;  /* 0x0000009400947220 */ /* 0x040fe20000410000 */
[----:B------:R-:W-:Y:S01]  /*12890*/  FMUL.FTZ R149, R0, R149 ;  /* 0x0000009500957220 */ /* 0x000fe20000410000 */
[----:B------:R-:W-:Y:S01]  /*128a0*/  FMUL.FTZ R9, R4, R163 ;  /* 0x000000a304097220 */ /* 0x000fe20000410000 */
[----:B------:R-:W-:Y:S01]  /*128b0*/  F2FP.BF16.F32.PACK_AB R8, R8, R140 ;  /* 0x0000008c0808723e */ /* 0x000fe200000010ff */
[----:B------:R-:W-:Y:S01]  /*128c0*/  FMUL.FTZ R156, R0, R156 ;  /* 0x0000009c009c7220 */ /* 0x000fe20000410000 */
[----:B------:R-:W-:Y:S01]  /*128d0*/  F2FP.BF16.F32.PACK_AB R7, R7, R142 ;  /* 0x0000008e0707723e */ /* 0x000fe200000010ff */
        /* <DEDUP_REMOVED lines=10> */
[----:B------:R-:W-:Y:S01]  /*12980*/  F2FP.BF16.F32.PACK_AB R3, R3, R146 ;  /* 0x000000920303723e */ /* 0x000fe200000010ff */
[----:B------:R-:W-:Y:S01]  /*12990*/  FMUL.FTZ R164, R0, R164 ;  /* 0x000000a400a47220 */ /* 0x000fe20000410000 */
[----:B------:R-:W-:Y:S01]  /*129a0*/  IADD3 R2, R16, R27, RZ ;  /* 0x0000001b10027210 */ /* 0x000fe20007ffe0ff */
[----:B------:R-:W-:Y:S01]  /*129b0*/  FMUL.FTZ R18, R0, R165 ;  /* 0x000000a500127220 */ /* 0x000fe20000410000 */
[----:B------:R-:W-:Y:S01]  /*129c0*/  F2FP.BF16.F32.PACK_AB R6, R6, R136 ;  /* 0x000000880606723e */ /* 0x000fe200000010ff */
[----:B------:R2:W-:Y:S01]  /*129d0*/  STS [R16], R8 ;  /* 0x0000000810007388 */ /* 0x0005e20000000800 */
[----:B------:R-:W-:Y:S01]  /*129e0*/  F2FP.BF16.F32.PACK_AB R5, R139, R5 ;  /* 0x000000058b05723e */ /* 0x000fe200000010ff */
[----:B-1----:R-:W1:Y:S01]  /*129f0*/  @P4 LDC R17, c[0x0][0x2e4] ;  /* 0x0000b900ff114b82 */ /* 0x002e620000000800 */
[----:B------:R-:W-:Y:S01]  /*12a00*/  F2FP.BF16.F32.PACK_AB R0, R149, R148 ;  /* 0x000000949500723e */ /* 0x000fe200000010ff */
[----:B------:R3:W-:Y:S01]  /*12a10*/  STS [R16+0x200], R7 ;  /* 0x0002000710007388 */ /* 0x0007e20000000800 */
[----:B------:R-:W-:-:S02]  /*12a20*/  F2FP.BF16.F32.PACK_AB R15, R151, R15 ;  /* 0x0000000f970f723e */ /* 0x000fc400000010ff */
[----:B------:R-:W-:Y:S01]  /*12a30*/  F2FP.BF16.F32.PACK_AB R14, R14, R152 ;  /* 0x000000980e0e723e */ /* 0x000fe200000010ff */
[----:B------:R-:W-:Y:S01]  /*12a40*/  STS [R2], R4 ;  /* 0x0000000402007388 */ /* 0x000fe20000000800 */
[----:B------:R-:W-:Y:S02]  /*12a50*/  F2FP.BF16.F32.PACK_AB R13, R13, R154 ;  /* 0x0000009a0d0d723e */ /* 0x000fe400000010ff */
[----:B------:R-:W-:Y:S01]  /*12a60*/  F2FP.BF16.F32.PACK_AB R10, R10, R160 ;  /* 0x000000a00a0a723e */ /* 0x000fe200000010ff */
[----:B------:R4:W-:Y:S01]  /*12a70*/  STS [R2+0x200], R3 ;  /* 0x0002000302007388 */ /* 0x0009e20000000800 */
[----:B------:R-:W-:Y:S02]  /*12a80*/  F2FP.BF16.F32.PACK_AB R9, R9, R162 ;  /* 0x000000a20909723e */ /* 0x000fe400000010ff */
[----:B------:R-:W-:Y:S01]  /*12a90*/  F2FP.BF16.F32.PACK_AB R12, R12, R156 ;  /* 0x0000009c0c0c723e */ /* 0x000fe200000010ff */
[----:B------:R4:W-:Y:S01]  /*12aa0*/  STS [R16+0x1000], R6 ;  /* 0x0010000610007388 */ /* 0x0009e20000000800 */
[----:B------:R-:W-:-:S02]  /*12ab0*/  F2FP.BF16.F32.PACK_AB R11, R159, R11 ;  /* 0x0000000b9f0b723e */ /* 0x000fc400000010ff */
[----:B------:R-:W-:Y:S01]  /*12ac0*/  F2FP.BF16.F32.PACK_AB R18, R18, R164 ;  /* 0x000000a41212723e */ /* 0x000fe200000010ff */
[----:B------:R1:W-:Y:S01]  /*12ad0*/  STS [R16+0x1200], R5 ;  /* 0x0012000510007388 */ /* 0x0003e20000000800 */
[----:B------:R-:W-:-:S03]  /*12ae0*/  F2FP.BF16.F32.PACK_AB R20, R167, R20 ;  /* 0x00000014a714723e */ /* 0x000fc600000010ff */
[----:B------:R1:W-:Y:S01]  /*12af0*/  STS [R2+0x1000], R0 ;  /* 0x0010000002007388 */ /* 0x0003e20000000800 */
[----:B--2---:R-:W2:Y:S03]  /*12b00*/  @!P5 LDC R8, c[0x0][0x270] ;  /* 0x00009c00ff08db82 */ /* 0x004ea60000000800 */
[----:B------:R1:W-:Y:S04]  /*12b10*/  STS [R2+0x1200], R15 ;  /* 0x0012000f02007388 */ /* 0x0003e80000000800 */
[----:B------:R-:W-:Y:S01]  /*12b20*/  STS [R19], R14 ;  /* 0x0000000e13007388 */ /* 0x000fe20000000800 */
[----:B---3--:R-:W3:Y:S03]  /*12b30*/  @P3 LDC R7, c[0x0][0x2e8] ;  /* 0x0000ba00ff073b82 */ /* 0x008ee60000000800 */
[----:B------:R2:W-:Y:S01]  /*12b40*/  STS [R19+0x200], R13 ;  /* 0x0002000d13007388 */ /* 0x0005e20000000800 */
[----:B----4-:R4:W3:Y:S04]  /*12b50*/  @P3 MUFU.LG2 R3, R26 ;  /* 0x0000001a00033308 */ /* 0x0108e80000000c00 */
[----:B------:R-:W3:Y:S01]  /*12b60*/  @P5 LDC R6, c[0x0][0x2c0] ;  /* 0x0000b000ff065b82 */ /* 0x000ee20000000800 */
[----:B-1----:R-:W1:Y:S01]  /*12b70*/  S2R R16, SR_TID.X ;  /* 0x0000000000107919 */ /* 0x002e620000002100 */
[----:B------:R-:W-:-:S06]  /*12b80*/  IMAD.IADD R0, R27, 0x1, R19 ;  /* 0x000000011b007824 */ /* 0x000fcc00078e0213 */
[----:B------:R-:W3:Y:S01]  /*12b90*/  @P5 LDC.64 R4, c[0x0][0x2c0] ;  /* 0x0000b000ff045b82 */ /* 0x000ee20000000a00 */
[----:B------:R-:W-:Y:S02]  /*12ba0*/  MOV R27, 0x7f800000 ;  /* 0x7f800000001b7802 */ /* 0x000fe40000000f00 */
[----:B------:R-:W-:Y:S01]  /*12bb0*/  @P5 MOV R2, 0x1 ;  /* 0x0000000100025802 */ /* 0x000fe20000000f00 */
[----:B------:R1:W-:Y:S01]  /*12bc0*/  STS [R0], R10 ;  /* 0x0000000a00007388 */ /* 0x0003e20000000800 */
[----:B--2---:R-:W-:Y:S01]  /*12bd0*/  @!P5 IMAD R2, R17, R8, RZ ;  /* 0x000000081102d224 */ /* 0x004fe200078e02ff */
[----:B------:R-:W-:Y:S02]  /*12be0*/  LOP3.LUT R8, R29, 0xffffffe0, RZ, 0xc0, !PT ;  /* 0xffffffe01d087812 */ /* 0x000fe400078ec0ff */
[----:B------:R2:W-:Y:S01]  /*12bf0*/  STS [R0+0x200], R9 ;  /* 0x0002000900007388 */ /* 0x0005e20000000800 */
[----:B------:R-:W-:Y:S01]  /*12c00*/  IMAD R2, R42, R2, RZ ;  /* 0x000000022a027224 */ /* 0x000fe200078e02ff */
[----:B----4-:R-:W-:Y:S01]  /*12c10*/  MOV R26, 0x7f800000 ;  /* 0x7f800000001a7802 */ /* 0x010fe20000000f00 */
[----:B------:R-:W4:Y:S01]  /*12c20*/  @P1 LDC R13, c[0x0][0x2e8] ;  /* 0x0000ba00ff0d1b82 */ /* 0x000f220000000800 */
[----:B------:R3:W-:Y:S01]  /*12c30*/  STS [R19+0x1000], R12 ;  /* 0x0010000c13007388 */ /* 0x0007e20000000800 */
[----:B------:R-:W-:-:S03]  /*12c40*/  @!P5 IMAD.MOV.U32 R6, RZ, RZ, 0x1 ;  /* 0x00000001ff06d424 */ /* 0x000fc600078e00ff */
[----:B------:R3:W-:Y:S04]  /*12c50*/  STS [R19+0x1200], R11 ;  /* 0x0012000b13007388 */ /* 0x0007e80000000800 */
[----:B------:R-:W-:Y:S04]  /*12c60*/  STS [R0+0x1000], R18 ;  /* 0x0010001200007388 */ /* 0x000fe80000000800 */
[----:B------:R4:W-:Y:S01]  /*12c70*/  STS [R0+0x1200], R20 ;  /* 0x0012001400007388 */ /* 0x0009e20000000800 */
[----:B-1----:R-:W-:Y:S01]  /*12c80*/  SHF.R.S32.HI R29, RZ, 0x1f, R16 ;  /* 0x0000001fff1d7819 */ /* 0x002fe20000011410 */
[----:B------:R-:W-:Y:S03]  /*12c90*/  BAR.SYNC.DEFER_BLOCKING 0x0 ;  /* 0x0000000000007b1d */ /* 0x000fe60000010000 */
[----:B------:R-:W-:-:S05]  /*12ca0*/  LEA.HI R29, R29, R16, RZ, 0x2 ;  /* 0x000000101d1d7211 */ /* 0x000fca00078f10ff */
[----:B------:R-:W1:Y:S01]  /*12cb0*/  @P2 LDC R10, c[0x0][0x2e8] ;  /* 0x0000ba00ff0a2b82 */ /* 0x000e620000000800 */
[----:B--2---:R-:W2:Y:S07]  /*12cc0*/  @P1 MUFU.LG2 R9, R21 ;  /* 0x0000001500091308 */ /* 0x004eae0000000c00 */
[----:B---3--:R-:W3:Y:S01]  /*12cd0*/  @P0 LDC R12, c[0x0][0x2e8] ;  /* 0x0000ba00ff0c0b82 */ /* 0x008ee20000000800 */
[----:B------:R2:W2:Y:S01]  /*12ce0*/  @P2 MUFU.LG2 R11, R25 ;  /* 0x00000019000b2308 */ /* 0x0004a20000000c00 */
[----:B----4-:R-:W-:Y:S01]  /*12cf0*/  @P5 IMAD R0, R5, R4, RZ ;  /* 0x0000000405005224 */ /* 0x010fe200078e02ff */
[----:B------:R-:W-:Y:S01]  /*12d00*/  IADD3 R5, -R8, R40, RZ ;  /* 0x0000002808057210 */ /* 0x000fe20007ffe1ff */
[----:B------:R-:W-:Y:S01]  /*12d10*/  @P3 FMUL.FTZ R4, R3, 0.69314718246459960938 ;  /* 0x3f31721803043820 */ /* 0x000fe20000410000 */
[----:B------:R4:W4:Y:S04]  /*12d20*/  LDS.128 R32, [R208+0x1800] ;  /* 0x00180000d0207984 */ /* 0x0009280000000c00 */
[----:B------:R-:W1:Y:S01]  /*12d30*/  @P0 MUFU.LG2 R8, R24 ;  /* 0x0000001800080308 */ /* 0x000e620000000c00 */
[----:B------:R-:W-:Y:S01]  /*12d40*/  @!P5 MOV R0, R17 ;  /* 0x000000110000d202 */ /* 0x000fe20000000f00 */
[----:B------:R-:W-:Y:S01]  /*12d50*/  @P3 FFMA.FTZ R27, R39, R7, R4 ;  /* 0x00000007271b3223 */ /* 0x000fe20000010004 */
[----:B------:R-:W-:Y:S01]  /*12d60*/  SEL R3, R2, RZ, !P6 ;  /* 0x000000ff02037207 */ /* 0x000fe20007000000 */
[----:B------:R-:W-:Y:S01]  /*12d70*/  IMAD R2, R6, UR4, RZ ;  /* 0x0000000406027c24 */ /* 0x000fe2000f8e02ff */
[----:B------:R-:W-:Y:S01]  /*12d80*/  LOP3.LUT P5, RZ, R5, 0x3, RZ, 0xc0, !PT ;  /* 0x0000000305ff7812 */ /* 0x000fe200078ac0ff */
[----:B--2---:R-:W-:Y:S01]  /*12d90*/  @P1 FMUL.FTZ R4, R9, 0.69314718246459960938 ;  /* 0x3f31721809041820 */ /* 0x004fe20000410000 */
[----:B------:R-:W-:Y:S01]  /*12da0*/  MOV R25, 0x7f800000 ;  /* 0x7f80000000197802 */ /* 0x000fe20000000f00 */
[----:B------:R-:W-:Y:S01]  /*12db0*/  IMAD R0, R41, R0, R3 ;  /* 0x0000000029007224 */ /* 0x000fe200078e0203 */
[----:B------:R-:W-:Y:S01]  /*12dc0*/  SHF.L.U32 R7, R2, 0x7, RZ ;  /* 0x0000000702077819 */ /* 0x000fe200000006ff */
[----:B------:R-:W-:-:S03]  /*12dd0*/  @P2 FMUL.FTZ R3, R11, 0.69314718246459960938 ;  /* 0x3f3172180b032820 */ /* 0x000fc60000410000 */
[----:B------:R-:W-:Y:S01]  /*12de0*/  SHF.R.S32.HI R5, RZ, 0x1f, R7 ;  /* 0x0000001fff057819 */ /* 0x000fe20000011407 */
[----:B-1----:R-:W-:Y:S01]  /*12df0*/  @P2 FFMA.FTZ R26, R38, R10, R3 ;  /* 0x0000000a261a2223 */ /* 0x002fe20000010003 */
[--C-:B------:R-:W-:Y:S01]  /*12e00*/  IADD3 R7, P4, P3, R7, R22, R0.reuse ;  /* 0x0000001607077210 */ /* 0x100fe20007b9e000 */
[----:B------:R-:W-:Y:S01]  /*12e10*/  @P0 FMUL.FTZ R2, R8, 0.69314718246459960938 ;  /* 0x3f31721808020820 */ /* 0x000fe20000410000 */
[----:B------:R-:W-:Y:S02]  /*12e20*/  SHF.R.S32.HI R0, RZ, 0x1f, R0 ;  /* 0x0000001fff007819 */ /* 0x000fe40000011400 */
[----:B------:R-:W-:Y:S01]  /*12e30*/  MOV R24, 0x7f800000 ;  /* 0x7f80000000187802 */ /* 0x000fe20000000f00 */
[----:B------:R-:W-:Y:S01]  /*12e40*/  @P1 FFMA.FTZ R24, R37, R13, R4 ;  /* 0x0000000d25181223 */ /* 0x000fe20000010004 */
[----:B---3--:R-:W-:Y:S01]  /*12e50*/  @P0 FFMA.FTZ R25, R36, R12, R2 ;  /* 0x0000000c24190223 */ /* 0x008fe20000010002 */
[----:B------:R-:W-:Y:S01]  /*12e60*/  IADD3.X R9, R5, R23, R0, P4, P3 ;  /* 0x0000001705097210 */ /* 0x000fe200027e6400 */
[----:B----4-:R-:W-:Y:S06]  /*12e70*/  @P5 BRA `(.L_x_337) ;  /* 0x0000000000a45947 */ /* 0x010fec0003800000 */
        /* <DEDUP_REMOVED lines=41> */
.L_x_337:
[----:B------:R-:W-:Y:S05]  /*13110*/  BSYNC B0 ;  /* 0x0000000000007941 */ /* 0x000fea0003800000 */
.L_x_336:
[----:B------:R-:W2:Y:S01]  /*13120*/  LDL.LU R0, [R1+0x70] ;  /* 0x0000700001007983 */ /* 0x000ea20000300800 */
[----:B-1----:R-:W-:Y:S01]  /*13130*/  SHF.R.S32.HI R5, RZ, 0x2, R29 ;  /* 0x00000002ff057819 */ /* 0x002fe2000001141d */
[----:B------:R-:W-:Y:S02]  /*13140*/  ULDC.64 UR4, c[0x0][0x2a0] ;  /* 0x0000a80000047ab9 */ /* 0x000fe40000000a00 */
[----:B------:R-:W3:Y:S04]  /*13150*/  LDL.LU.64 R8, [R1+0x58] ;  /* 0x0000580001087983 */ /* 0x000ee80000300a00 */
[----:B------:R-:W4:Y:S04]  /*13160*/  LDL.LU R7, [R1+0x60] ;  /* 0x0000600001077983 */ /* 0x000f280000300800 */
[----:B------:R1:W5:Y:S01]  /*13170*/  LDL.64 R10, [R1+0x48] ;  /* 0x00004800010a7983 */ /* 0x0003620000100a00 */
[----:B------:R-:W-:Y:S01]  /*13180*/  SHF.R.S32.HI R4, RZ, 0x1f, R41 ;  /* 0x0000001fff047819 */ /* 0x000fe20000011429 */
[----:B------:R-:W-:Y:S02]  /*13190*/  BSSY B0, `(.L_x_338) ;  /* 0x0000018000007945 */ /* 0x000fe40003800000 */
[----:B------:R1:W1:Y:S02]  /*131a0*/  LDS.128 R12, [R208] ;  /* 0x00000000d00c7984 */ /* 0x0002640000000c00 */
[----:B------:R-:W-:Y:S01]  /*131b0*/  IMAD R4, R4, UR4, RZ ;  /* 0x0000000404047c24 */ /* 0x000fe2000f8e02ff */
[----:B--2--5:R-:W-:Y:S01]  /*131c0*/  ISETP.GE.AND P2, PT, R0, R43, PT ;  /* 0x0000002b0000720c */ /* 0x024fe20003f46270 */
[----:B------:R-:W-:Y:S01]  /*131d0*/  VIADD R0, R5, 0x20 ;  /* 0x0000002005007836 */ /* 0x000fe20000000000 */
[----:B---3--:R-:W-:-:S04]  /*131e0*/  IADD3 R2, P0, R8, R30, RZ ;  /* 0x0000001e08027210 */ /* 0x008fc80007f1e0ff */
[-C--:B------:R-:W-:Y:S01]  /*131f0*/  ISETP.GE.AND P1, PT, R0, R43.reuse, PT ;  /* 0x0000002b0000720c */ /* 0x080fe20003f26270 */
[----:B------:R-:W-:Y:S01]  /*13200*/  IMAD R0, R41, UR5, R4 ;  /* 0x0000000529007c24 */ /* 0x000fe2000f8e0204 */
[-C--:B----4-:R-:W-:Y:S01]  /*13210*/  ISETP.GE.AND P3, PT, R7, R43.reuse, PT ;  /* 0x0000002b0700720c */ /* 0x090fe20003f66270 */
[----:B------:R-:W-:Y:S01]  /*13220*/  IMAD.X R3, R9, 0x1, R31, P0 ;  /* 0x0000000109037824 */ /* 0x000fe200000e061f */
[----:B------:R-:W-:Y:S01]  /*13230*/  ISETP.GE.AND P0, PT, R5, R43, PT ;  /* 0x0000002b0500720c */ /* 0x000fe20003f06270 */
[----:B------:R-:W-:-:S04]  /*13240*/  IMAD.WIDE.U32 R8, R41, UR4, R2 ;  /* 0x0000000429087c25 */ /* 0x000fc8000f8e0002 */
[----:B------:R-:W-:-:S08]  /*13250*/  IMAD.IADD R7, R9, 0x1, R0 ;  /* 0x0000000109077824 */ /* 0x000fd000078e0200 */
        /* <DEDUP_REMOVED lines=11> */
.L_x_339:
[----:B------:R-:W-:Y:S05]  /*13310*/  BSYNC B0 ;  /* 0x0000000000007941 */ /* 0x000fea0003800000 */
.L_x_338:
        /* <DEDUP_REMOVED lines=16> */
.L_x_341:
[----:B------:R-:W-:Y:S05]  /*13420*/  BSYNC B0 ;  /* 0x0000000000007941 */ /* 0x000fea0003800000 */
.L_x_340:
        /* <DEDUP_REMOVED lines=16> */
.L_x_343:
[----:B------:R-:W-:Y:S05]  /*13530*/  BSYNC B0 ;  /* 0x0000000000007941 */ /* 0x000fea0003800000 */
.L_x_342:
        /* <DEDUP_REMOVED lines=15> */
.L_x_323:
        /* <DEDUP_REMOVED lines=36> */
[C---:B------:R-:W-:Y:S01]  /*13870*/  IADD3 R8, P0, R0.reuse, R4, RZ ;  /* 0x0000000400087210 */ /* 0x040fe20007f1e0ff */
        /* <DEDUP_REMOVED lines=9> */
[--C-:B------:R-:W-:Y:S01]  /*13910*/  @!P1 IMAD.MOV.U32 R14, RZ, RZ, R13.reuse ;  /* 0x000000ffff0e9224 */ /* 0x100fe200078e000d */
[C---:B------:R-:W-:Y:S01]  /*13920*/  ISETP.GE.AND P0, PT, R4.reuse, R0, PT ;  /* 0x000000000400720c */ /* 0x040fe20003f06270 */
[----:B------:R-:W-:Y:S01]  /*13930*/  IMAD R2, R19, R2, RZ ;  /* 0x0000000213027224 */ /* 0x000fe200078e02ff */
[----:B------:R-:W-:Y:S01]  /*13940*/  SHF.R.S32.HI R5, RZ, 0x1f, R4 ;  /* 0x0000001fff057819 */ /* 0x000fe20000011404 */
[----:B------:R-:W-:Y:S01]  /*13950*/  VIADD R19, R4, 0x20 ;  /* 0x0000002004137836 */ /* 0x000fe20000000000 */
[----:B------:R-:W-:Y:S01]  /*13960*/  @!P1 SHF.R.S32.HI R15, RZ, 0x1f, R13 ;  /* 0x0000001fff0f9819 */ /* 0x000fe2000001140d */
[----:B------:R-:W-:Y:S01]  /*13970*/  IMAD R6, R6, UR4, RZ ;  /* 0x0000000406067c24 */ /* 0x000fe2000f8e02ff */
[CC--:B------:R-:W-:Y:S01]  /*13980*/  ISETP.GE.OR P3, PT, R4.reuse, R0.reuse, P4 ;  /* 0x000000000400720c */ /* 0x0c0fe20002766670 */
[----:B------:R-:W-:Y:S01]  /*13990*/  VIADD R20, R4, 0x40 ;  /* 0x0000004004147836 */ /* 0x000fe20000000000 */
[----:B------:R-:W-:Y:S01]  /*139a0*/  SEL R17, R2, RZ, P1 ;  /* 0x000000ff02117207 */ /* 0x000fe20000800000 */
[----:B------:R-:W-:Y:S01]  /*139b0*/  VIADD R21, R4, 0x60 ;  /* 0x0000006004157836 */ /* 0x000fe20000000000 */
[CC--:B------:R-:W-:Y:S01]  /*139c0*/  ISETP.GE.OR P1, PT, R19.reuse, R0.reuse, P4 ;  /* 0x000000001300720c */ /* 0x0c0fe20002726670 */
        /* <DEDUP_REMOVED lines=20> */
.L_x_345:
[----:B------:R-:W-:Y:S05]  /*13b10*/  BSYNC B0 ;  /* 0x0000000000007941 */ /* 0x000fea0003800000 */
.L_x_344:
        /* <DEDUP_REMOVED lines=19> */
.L_x_347:
[----:B------:R-:W-:Y:S05]  /*13c50*/  BSYNC B0 ;  /* 0x0000000000007941 */ /* 0x000fea0003800000 */
.L_x_346:
        /* <DEDUP_REMOVED lines=15> */
.L_x_349:
[----:B------:R-:W-:Y:S05]  /*13d50*/  BSYNC B0 ;  /* 0x0000000000007941 */ /* 0x000fea0003800000 */
.L_x_348:
        /* <DEDUP_REMOVED lines=17> */
.L_x_351:
[----:B------:R-:W-:Y:S05]  /*13e70*/  BSYNC B0 ;  /* 0x0000000000007941 */ /* 0x000fea0003800000 */
.L_x_350:
        /* <DEDUP_REMOVED lines=12> */
.L_x_353:
[----:B------:R-:W-:Y:S05]  /*13f40*/  BSYNC B0 ;  /* 0x0000000000007941 */ /* 0x000fea0003800000 */
.L_x_352:
        /* <DEDUP_REMOVED lines=11> */
.L_x_355:
[----:B------:R-:W-:Y:S05]  /*14000*/  BSYNC B0 ;  /* 0x0000000000007941 */ /* 0x000fea0003800000 */
.L_x_354:
        /* <DEDUP_REMOVED lines=10> */
.L_x_357:
[----:B------:R-:W-:Y:S05]  /*140b0*/  BSYNC B0 ;  /* 0x0000000000007941 */ /* 0x000fea0003800000 */
.L_x_356:
        /* <DEDUP_REMOVED lines=10> */
.L_x_358:
        /* <DEDUP_REMOVED lines=10> */
.L_x_724:


//--------------------- .text._ZN5flash16flash_fwd_kernelI23Flash_fwd_kernel_traitsILi32ELi128ELi128ELi4ELb0ELb0EN7cutlass10bfloat16_tE19Flash_kernel_traitsILi32ELi128ELi128ELi4ES3_EELb1ELb1ELb0ELb1ELb0ELb0ELb0ELb0EEEvNS_16Flash_fwd_paramsE --------------------------
	.section	.text._ZN5flash16flash_fwd_kernelI23Flash_fwd_kernel_traitsILi32ELi128ELi128ELi4ELb0ELb0EN7cutlass10bfloat16_tE19Flash_kernel_traitsILi32ELi128ELi128ELi4ES3_EELb1ELb1ELb0ELb1ELb0ELb0ELb0ELb0EEEvNS_16Flash_fwd_paramsE,"ax",@progbits
	.align	128
        .global         _ZN5flash16flash_fwd_kernelI23Flash_fwd_kernel_traitsILi32ELi128ELi128ELi4ELb0ELb0EN7cutlass10bfloat16_tE19Flash_kernel_traitsILi32ELi128ELi128ELi4ES3_EELb1ELb1ELb0ELb1ELb0ELb0ELb0ELb0EEEvNS_16Flash_fwd_paramsE
        .type           _ZN5flash16flash_fwd_kernelI23Flash_fwd_kernel_traitsILi32ELi128ELi128ELi4ELb0ELb0EN7cutlass10bfloat16_tE19Flash_kernel_traitsILi32ELi128ELi128ELi4ES3_EELb1ELb1ELb0ELb1ELb0ELb0ELb0ELb0EEEvNS_16Flash_fwd_paramsE,@function
        .size           _ZN5flash16flash_fwd_kernelI23Flash_fwd_kernel_traitsILi32ELi128ELi128ELi4ELb0ELb0EN7cutlass10bfloat16_tE19Flash_kernel_traitsILi32ELi128ELi128ELi4ES3_EELb1ELb1ELb0ELb1ELb0ELb0ELb0ELb0EEEvNS_16Flash_fwd_paramsE,(.L_x_725 - _ZN5flash16flash_fwd_kernelI23Flash_fwd_kernel_traitsILi32ELi128ELi128ELi4ELb0ELb0EN7cutlass10bfloat16_tE19Flash_kernel_traitsILi32ELi128ELi128ELi4ES3_EELb1ELb1ELb0ELb1ELb0ELb0ELb0ELb0EEEvNS_16Flash_fwd_paramsE)
        .other          _ZN5flash16flash_fwd_kernelI23Flash_fwd_kernel_traitsILi32ELi128ELi128ELi4ELb0ELb0EN7cutlass10bfloat16_tE19Flash_kernel_traitsILi32ELi128ELi128ELi4ES3_EELb1ELb1ELb0ELb1ELb0ELb0ELb0ELb0EEEvNS_16Flash_fwd_paramsE,@"STO_CUDA_ENTRY STV_DEFAULT"
_ZN5flash16flash_fwd_kernelI23Flash_fwd_kernel_traitsILi32ELi128ELi128ELi4ELb0ELb0EN7cutlass10bfloat16_tE19Flash_kernel_traitsILi32ELi128ELi128ELi4ES3_EELb1ELb1ELb0ELb1ELb0ELb0ELb0ELb0EEEvNS_16Flash_fwd_paramsE:
.text._ZN5flash16flash_fwd_kernelI23Flash_fwd_kernel_traitsILi32ELi128ELi128ELi4ELb0ELb0EN7cutlass10bfloat16_tE19Flash_kernel_traitsILi32ELi128ELi128ELi4ES3_EELb1ELb1ELb0ELb1ELb0ELb0ELb0ELb0EEEvNS_16Flash_fwd_paramsE:
        /* <DEDUP_REMOVED lines=8> */
[----:B------:R-:W2:Y:S01]  /*0080*/  LDC R177, c[0x0][0x3ac] ;  /* 0x0000eb00ffb17b82 */ /* 0x000ea20000000800 */
[----:B------:R-:W3:Y:S01]  /*0090*/  S2R R2, SR_TID.X ;  /* 0x0000000000027919 */ /* 0x000ee20000002100 */
[----:B------:R-:W-:Y:S01]  /*00a0*/  ULDC.64 UR6, c[0x0][0x2f0] ;  /* 0x0000bc0000067ab9 */ /* 0x000fe20000000a00 */
[----:B------:R-:W-:Y:S01]  /*00b0*/  ULDC.64 UR8, c[0x0][0x2f0] ;  /* 0x0000bc0000087ab9 */ /* 0x000fe20000000a00 */
[----:B-1----:R-:W-:-:S04]  /*00c0*/  VIADD R1, R1, 0xffffff70 ;  /* 0xffffff7001017836 */ /* 0x002fc80000000000 */
[----:B------:R-:W-:Y:S01]  /*00d0*/  S2UR UR18, SR_CTAID.X ;  /* 0x00000000001279c3 */ /* 0x000fe20000002500 */
[----:B------:R-:W4:Y:S07]  /*00e0*/  @P2 LDG.E.64 R6, desc[UR20][R6.64] ;  /* 0x0000001406062981 */ /* 0x000f2e000c1e1b00 */
[----:B------:R-:W1:Y:S08]  /*00f0*/  S2UR UR31, SR_CTAID.Y ;  /* 0x00000000001f79c3 */ /* 0x000e700000002600 */
[----:B------:R-:W5:Y:S01]  /*0100*/  S2UR UR30, SR_CTAID.Z ;  /* 0x00000000001e79c3 */ /* 0x000f620000002700 */
[----:B--2---:R-:W2:Y:S01]  /*0110*/  @P2 LDG.E.64 R4, desc[UR20][R176.64] ;  /* 0x00000014b0042981 */ /* 0x004ea2000c1e1b00 */
[----:B------:R-:W-:Y:S01]  /*0120*/  UISETP.NE.U32.AND UP2, UPT, UR6, URZ, UPT ;  /* 0x0000003f0600728c */ /* 0x000fe2000bf45070 */
[----:B------:R-:W-:-:S02]  /*0130*/  UMOV UR17, 0xffffffff ;  /* 0xffffffff00117882 */ /* 0x000fc40000000000 */
[----:B------:R-:W-:Y:S01]  /*0140*/  ULDC.U8 UR6, c[0x0][0x3c2] ;  /* 0x0000f08000067ab9 */ /* 0x000fe20000000000 */
[----:B------:R-:W-:Y:S02]  /*0150*/  UISETP.NE.AND.EX UP2, UPT, UR7, URZ, UPT, UP2 ;  /* 0x0000003f0700728c */ /* 0x000fe4000bf45320 */
[----:B------:R-:W2:Y:S01]  /*0160*/  @P2 LDC R0, c[0x0][0x3b0] ;  /* 0x0000ec00ff002b82 */ /* 0x000ea20000000800 */
[----:B------:R-:W-:Y:S01]  /*0170*/  UISETP.NE.AND UP3, UPT, UR6, URZ, UPT ;  /* 0x0000003f0600728c */ /* 0x000fe2000bf65270 */
[----:B------:R-:W-:Y:S02]  /*0180*/  ULDC UR10, c[0x0][0x270] ;  /* 0x00009c00000a7ab9 */ /* 0x000fe40000000800 */
[----:B------:R-:W-:Y:S01]  /*0190*/  PLOP3.LUT P0, PT, PT, PT, UP2, 0x80, 0x0 ;  /* 0x000000000000781c */ /* 0x000fe20003f0f028 */
[----:B------:R-:W-:Y:S01]  /*01a0*/  ULDC.64 UR6, c[0x0][0x2f8] ;  /* 0x0000be0000067ab9 */ /* 0x000fe20000000a00 */
[----:B-1----:R-:W-:-:S06]  /*01b0*/  UIMAD.WIDE UR8, UR31, 0x4, UR8 ;  /* 0x000000041f0878a5 */ /* 0x002fcc000f8e0208 */
[----:B------:R-:W-:Y:S01]  /*01c0*/  IMAD.U32 R14, RZ, RZ, UR8 ;  /* 0x00000008ff0e7e24 */ /* 0x000fe2000f8e00ff */
[----:B-----5:R-:W-:Y:S01]  /*01d0*/  ULOP3.LUT UR4, UR30, UR18, UR31, 0xfe, !UPT ;  /* 0x000000121e047292 */ /* 0x020fe2000f8efe1f */
[----:B------:R-:W-:-:S05]  /*01e0*/  IMAD.U32 R15, RZ, RZ, UR9 ;  /* 0x00000009ff0f7e24 */ /* 0x000fca000f8e00ff */
[----:B---3--:R-:W-:Y:S01]  /*01f0*/  LOP3.LUT P3, RZ, R2, UR4, RZ, 0xfc, !PT ;  /* 0x0000000402ff7c12 */ /* 0x008fe2000f86fcff */
[----:B------:R-:W-:Y:S02]  /*0200*/  ULDC.64 UR4, c[0x0][0x300] ;  /* 0x0000c00000047ab9 */ /* 0x000fe40000000a00 */
[----:B------:R-:W-:-:S04]  /*0210*/  UISETP.NE.U32.AND UP1, UPT, UR4, URZ, UPT ;  /* 0x0000003f0400728c */ /* 0x000fc8000bf25070 */
[----:B------:R-:W-:-:S03]  /*0220*/  UISETP.NE.AND.EX UP1, UPT, UR5, URZ, UPT, UP1 ;  /* 0x0000003f0500728c */ /* 0x000fc6000bf25310 */
[----:B------:R-:W-:Y:S02]  /*0230*/  ULDC.64 UR4, c[0x0][0x2f8] ;  /* 0x0000be0000047ab9 */ /* 0x000fe40000000a00 */
[----:B------:R-:W-:Y:S01]  /*0240*/  UISETP.EQ.U32.AND UP0, UPT, UR4, URZ, UPT ;  /* 0x0000003f0400728c */ /* 0x000fe2000bf02070 */
[----:B------:R-:W1:Y:S03]  /*0250*/  @!P3 LDC.64 R8, c[0x0][0x3b8] ;  /* 0x0000ee00ff08bb82 */ /* 0x000e660000000a00 */
[----:B------:R-:W-:Y:S02]  /*0260*/  UISETP.EQ.OR.EX UP0, UPT, UR5, URZ, !UP3, UP0 ;  /* 0x0000003f0500728c */ /* 0x000fe4000df02700 */
[----:B------:R-:W-:Y:S02]  /*0270*/  @UP1 ULDC.64 UR8, c[0x0][0x300] ;  /* 0x0000c00000081ab9 */ /* 0x000fe40000000a00 */
[----:B------:R-:W-:-:S02]  /*0280*/  @UP1 UIMAD.WIDE UR8, UR31, 0x4, UR8 ;  /* 0x000000041f0818a5 */ /* 0x000fc4000f8e0208 */
[----:B------:R-:W-:-:S04]  /*0290*/  UIMAD.WIDE UR6, UR31, 0x4, UR6 ;  /* 0x000000041f0678a5 */ /* 0x000fc8000f8e0206 */
[----:B------:R-:W-:Y:S02]  /*02a0*/  IMAD.U32 R12, RZ, RZ, UR8 ;  /* 0x00000008ff0c7e24 */ /* 0x000fe4000f8e00ff */
[----:B------:R-:W-:Y:S01]  /*02b0*/  IMAD.U32 R13, RZ, RZ, UR9 ;  /* 0x00000009ff0d7e24 */ /* 0x000fe2000f8e00ff */
[----:B----4-:R-:W-:Y:S02]  /*02c0*/  @P2 R2UR UR26, R6 ;  /* 0x00000000061a22ca */ /* 0x010fe400000e0000 */
[----:B------:R-:W-:-:S11]  /*02d0*/  @P2 R2UR UR27, R7 ;  /* 0x00000000071b22ca */ /* 0x000fd600000e0000 */
[----:B------:R-:W-:Y:S02]  /*02e0*/  IMAD.U32 R10, RZ, RZ, UR26 ;  /* 0x0000001aff0a7e24 */ /* 0x000fe4000f8e00ff */
[----:B------:R-:W-:Y:S01]  /*02f0*/  IMAD.U32 R11, RZ, RZ, UR27 ;  /* 0x0000001bff0b7e24 */ /* 0x000fe2000f8e00ff */
[----:B--2---:R-:W-:-:S04]  /*0300*/  @P2 IADD3 R176, P1, R4, R0, RZ ;  /* 0x0000000004b02210 */ /* 0x004fc80007f3e0ff */
[----:B-1----:R1:W-:Y:S01]  /*0310*/  @!P3 STG.E.64 desc[UR20][R8.64], R10 ;  /* 0x0000000a0800b986 */ /* 0x0023e2000c101b14 */
[----:B------:R-:W-:Y:S01]  /*0320*/  @P2 IMAD.X R177, RZ, RZ, R5, P1 ;  /* 0x000000ffffb12224 */ /* 0x000fe200008e0605 */
[----:B------:R-:W-:Y:S02]  /*0330*/  PLOP3.LUT P1, PT, PT, PT, UP1, 0x80, 0x0 ;  /* 0x000000000000781c */ /* 0x000fe40003f2f018 */
[----:B------:R-:W-:Y:S02]  /*0340*/  PLOP3.LUT P2, PT, PT, PT, UP0, 0x80, 0x0 ;  /* 0x000000000000781c */ /* 0x000fe40003f4f008 */
[----:B------:R2:W-:Y:S01]  /*0350*/  @!P3 STG.E.64 desc[UR20][R8.64+0x8], R176 ;  /* 0x000008b00800b986 */ /* 0x0005e2000c101b14 */
[----:B------:R-:W-:-:S03]  /*0360*/  IMAD.U32 R4, RZ, RZ, UR6 ;  /* 0x00000006ff047e24 */ /* 0x000fc6000f8e00ff */
[----:B------:R-:W3:Y:S01]  /*0370*/  @P0 LDG.E R7, desc[UR20][R14.64] ;  /* 0x000000140e070981 */ /* 0x000ee2000c1e1900 */
[----:B------:R-:W-:-:S03]  /*0380*/  IMAD.U32 R5, RZ, RZ, UR7 ;  /* 0x00000007ff057e24 */ /* 0x000fc6000f8e00ff */
[----:B------:R-:W4:Y:S04]  /*0390*/  @P0 LDG.E R6, desc[UR20][R14.64+0x4] ;  /* 0x000004140e060981 */ /* 0x000f28000c1e1900 */
[----:B------:R-:W5:Y:S04]  /*03a0*/  @P1 LDG.E R3, desc[UR20][R12.64] ;  /* 0x000000140c031981 */ /* 0x000f68000c1e1900 */
[----:B------:R-:W2:Y:S01]  /*03b0*/  @!P2 LDG.E R0, desc[UR20][R4.64] ;  /* 0x000000140400a981 */ /* 0x000ea2000c1e1900 */
[----:B------:R-:W-:Y:S01]  /*03c0*/  UMOV UR14, URZ ;  /* 0x0000003f000e7c82 */ /* 0x000fe20008000000 */
[----:B------:R-:W-:Y:S01]  /*03d0*/  UIMAD UR6, UR31, UR10, UR30 ;  /* 0x0000000a1f0672a4 */ /* 0x000fe2000f8e021e */
[----:B------:R-:W-:Y:S01]  /*03e0*/  UMOV UR8, 0xffffffff ;  /* 0xffffffff00087882 */ /* 0x000fe20000000000 */
[----:B-1----:R-:W-:-:S04]  /*03f0*/  SHF.R.S32.HI R11, RZ, 0x1f, R2 ;  /* 0x0000001fff0b7819 */ /* 0x002fc80000011402 */
[----:B------:R-:W-:Y:S02]  /*0400*/  LEA.HI R186, R11, R2, RZ, 0x5 ;  /* 0x000000020bba7211 */ /* 0x000fe400078f28ff */
[----:B---3--:R-:W-:Y:S02]  /*0410*/  @P0 R2UR UR17, R7 ;  /* 0x00000000071102ca */ /* 0x008fe400000e0000 */
[----:B----4-:R-:W-:Y:S02]  /*0420*/  @P0 R2UR UR33, R6 ;  /* 0x00000000062102ca */ /* 0x010fe400000e0000 */
[----:B------:R-:W-:Y:S01]  /*0430*/  ISETP.NE.U32.AND P0, PT, RZ, UR4, PT ;  /* 0x00000004ff007c0c */ /* 0x000fe2000bf05070 */
[----:B------:R-:W-:Y:S01]  /*0440*/  USHF.L.U32 UR4, UR6, 0x5, URZ ;  /* 0x0000000506047899 */ /* 0x000fe2000800063f */
[----:B-----5:R-:W-:Y:S02]  /*0450*/  @P1 R2UR UR14, R3 ;  /* 0x00000000030e12ca */ /* 0x020fe400000e0000 */
[----:B------:R-:W-:-:S02]  /*0460*/  LOP3.LUT R3, R186, 0xffffffe0, RZ, 0xc0, !PT ;  /* 0xffffffe0ba037812 */ /* 0x000fc400078ec0ff */
[----:B--2---:R-:W-:Y:S02]  /*0470*/  @!P2 R2UR UR8, R0 ;  /* 0x000000000008a2ca */ /* 0x004fe400000e0000 */
[----:B------:R-:W-:Y:S01]  /*0480*/  ISETP.NE.AND.EX P2, PT, RZ, UR5, PT, P0 ;  /* 0x00000005ff007c0c */ /* 0x000fe2000bf45300 */
[----:B------:R-:W-:Y:S01]  /*0490*/  IMAD.IADD R10, R2, 0x1, -R3 ;  /* 0x00000001020a7824 */ /* 0x000fe200078e0a03 */
[----:B------:R-:W-:Y:S02]  /*04a0*/  USHF.R.S32.HI UR5, URZ, 0x1f, UR4 ;  /* 0x0000001f3f057899 */ /* 0x000fe40008011404 */
[----:B------:R-:W-:Y:S02]  /*04b0*/  @UP2 UIADD3 UR33, UR33, -UR17, URZ ;  /* 0x8000001121212290 */ /* 0x000fe4000fffe03f */
[--C-:B------:R-:W-:Y:S02]  /*04c0*/  IADD3 R176, P1, P0, R176, UR4, R10.reuse ;  /* 0x00000004b0b07c10 */ /* 0x100fe4000f83e00a */
[----:B------:R-:W-:-:S03]  /*04d0*/  SHF.R.S32.HI R0, RZ, 0x1f, R10 ;  /* 0x0000001fff007819 */ /* 0x000fc6000001140a */
[----:B------:R-:W-:Y:S01]  /*04e0*/  @!UP2 ULDC UR33, c[0x0][0x2c4] ;  /* 0x0000b1000021aab9 */ /* 0x000fe20000000800 */
        /* <DEDUP_REMOVED lines=9> */
.L_x_359:
[----:B------:R-:W-:-:S05]  /*0580*/  ULDC UR6, c[0x0][0x2c8] ;  /* 0x0000b20000067ab9 */ /* 0x000fca0000000800 */
.L_x_360:
        /* <DEDUP_REMOVED lines=36> */
[----:B------:R-:W1:Y:S01]  /*07d0*/  LDC R0, c[0x0][0x278] ;  /* 0x00009e00ff007b82 */ /* 0x000e620000000800 */
[----:B------:R-:W2:Y:S01]  /*07e0*/  S2R R3, SR_CTAID.Z ;  /* 0x0000000000037919 */ /* 0x000ea20000002700 */
[----:B------:R-:W-:Y:S01]  /*07f0*/  IMAD.MOV.U32 R6, RZ, RZ, RZ ;  /* 0x000000ffff067224 */ /* 0x000fe200078e00ff */
[----:B------:R-:W-:Y:S01]  /*0800*/  UISETP.NE.AND UP1, UPT, UR17, -0x1, UPT ;  /* 0xffffffff1100788c */ /* 0x000fe2000bf25270 */
[----:B------:R-:W-:Y:S01]  /*0810*/  LEA.HI R9, R11, R2, RZ, 0x3 ;  /* 0x000000020b097211 */ /* 0x000fe200078f18ff */
[----:B------:R-:W-:Y:S01]  /*0820*/  UISETP.NE.AND UP0, UPT, UR8, -0x1, UPT ;  /* 0xffffffff0800788c */ /* 0x000fe2000bf05270 */
[----:B------:R-:W-:Y:S01]  /*0830*/  SHF.R.S32.HI R186, RZ, 0x5, R186 ;  /* 0x00000005ffba7819 */ /* 0x000fe200000114ba */
[----:B------:R-:W-:-:S04]  /*0840*/  IMAD.MOV.U32 R203, RZ, RZ, R15 ;  /* 0x000000ffffcb7224 */ /* 0x000fc800078e000f */
[----:B------:R-:W-:-:S03]  /*0850*/  PLOP3.LUT P0, PT, PT, PT, UP0, 0x80, 0x0 ;  /* 0x000000000000781c */ /* 0x000fc60003f0f008 */
[----:B------:R-:W-:Y:S01]  /*0860*/  @UP1 ULDC.64 UR6, c[0x0][0x240] ;  /* 0x0000900000061ab9 */ /* 0x000fe20000000a00 */
[----:B------:R-:W-:Y:S02]  /*0870*/  @!UP1 USHF.R.S32.HI UR9, URZ, 0x1f, UR31 ;  /* 0x0000001f3f099899 */ /* 0x000fe4000801141f */
[----:B------:R-:W-:Y:S02]  /*0880*/  @UP1 UIMAD.WIDE.U32 UR28, UR17, UR6, URZ ;  /* 0x00000006111c12a5 */ /* 0x000fe4000f8e003f */
[----:B------:R-:W-:Y:S02]  /*0890*/  @UP0 UIADD3 UR13, UR14, UR8, URZ ;  /* 0x000000080e0d0290 */ /* 0x000fe4000fffe03f */
[----:B------:R-:W-:Y:S01]  /*08a0*/  @UP1 UIMAD UR4, UR17, UR7, UR29 ;  /* 0x00000007110412a4 */ /* 0x000fe2000f8e021d */
[----:B------:R-:W-:Y:S01]  /*08b0*/  @UP0 ULDC.64 UR10, c[0x0][0x248] ;  /* 0x00009200000a0ab9 */ /* 0x000fe20000000a00 */
[----:B-1----:R-:W-:Y:S01]  /*08c0*/  IABS R4, R0 ;  /* 0x0000000000047213 */ /* 0x002fe20000000000 */
[----:B------:R-:W-:Y:S01]  /*08d0*/  @!UP1 ULDC.64 UR6, c[0x0][0x228] ;  /* 0x00008a0000069ab9 */ /* 0x000fe20000000a00 */
[----:B------:R-:W-:-:S02]  /*08e0*/  @UP0 UIMAD.WIDE.U32 UR36, UR13, UR10, URZ ;  /* 0x0000000a0d2402a5 */ /* 0x000fc4000f8e003f */
[----:B------:R-:W1:Y:S01]  /*08f0*/  I2F.RP R8, R4 ;  /* 0x0000000400087306 */ /* 0x000e620000209400 */
[----:B------:R-:W-:Y:S02]  /*0900*/  @!UP1 UIMAD UR9, UR9, UR6, URZ ;  /* 0x00000006090992a4 */ /* 0x000fe4000f8e023f */
[----:B------:R-:W-:Y:S01]  /*0910*/  @!UP1 UIMAD.WIDE.U32 UR34, UR31, UR6, URZ ;  /* 0x000000061f2292a5 */ /* 0x000fe2000f8e003f */
[----:B--2---:R-:W-:Y:S01]  /*0920*/  IABS R3, R3 ;  /* 0x0000000300037213 */ /* 0x004fe20000000000 */
[----:B------:R-:W-:Y:S02]  /*0930*/  @!UP1 UIMAD UR7, UR31, UR7, UR9 ;  /* 0x000000071f0792a4 */ /* 0x000fe4000f8e0209 */
[----:B------:R-:W-:Y:S01]  /*0940*/  @UP0 UIMAD UR13, UR13, UR11, URZ ;  /* 0x0000000b0d0d02a4 */ /* 0x000fe2000f8e023f */
[----:B------:R-:W-:Y:S01]  /*0950*/  @UP0 UMOV UR24, UR36 ;  /* 0x0000002400180c82 */ /* 0x000fe20008000000 */
[----:B------:R-:W-:Y:S02]  /*0960*/  @!UP1 UIADD3 UR4, UR35, UR7, URZ ;  /* 0x0000000723049290 */ /* 0x000fe4000fffe03f */
[----:B------:R-:W-:Y:S01]  /*0970*/  @UP0 UIADD3 UR13, UR37, UR13, URZ ;  /* 0x0000000d250d0290 */ /* 0x000fe2000fffe03f */
[----:B-1----:R-:W1:Y:S01]  /*0980*/  MUFU.RCP R7, R8 ;  /* 0x0000000800077308 */ /* 0x002e620000001000 */
[----:B------:R-:W-:Y:S01]  /*0990*/  @!UP1 UMOV UR28, UR34 ;  /* 0x00000022001c9c82 */ /* 0x000fe20008000000 */
[----:B-1----:R-:W-:-:S06]  /*09a0*/  VIADD R7, R7, 0xffffffe ;  /* 0x0ffffffe07077836 */ /* 0x002fcc0000000000 */
[----:B------:R-:W1:Y:S02]  /*09b0*/  F2I.FTZ.U32.TRUNC.NTZ R7, R7 ;  /* 0x0000000700077305 */ /* 0x000e64000021f000 */
[----:B-1----:R-:W-:-:S04]  /*09c0*/  IMAD.MOV R5, RZ, RZ, -R7 ;  /* 0x000000ffff057224 */ /* 0x002fc800078e0a07 */
[----:B------:R-:W-:-:S04]  /*09d0*/  IMAD R5, R5, R4, RZ ;  /* 0x0000000405057224 */ /* 0x000fc800078e02ff */
[----:B------:R-:W-:Y:S01]  /*09e0*/  IMAD.HI.U32 R6, R7, R5, R6 ;  /* 0x0000000507067227 */ /* 0x000fe200078e0006 */
[----:B------:R-:W-:-:S04]  /*09f0*/  LEA.HI R7, R11, R2, RZ, 0x2 ;  /* 0x000000020b077211 */ /* 0x000fc800078f10ff */
[----:B------:R-:W-:Y:S01]  /*0a00*/  LOP3.LUT R13, R7, 0xfffffffc, RZ, 0xc0, !PT ;  /* 0xfffffffc070d7812 */ /* 0x000fe200078ec0ff */
[----:B------:R-:W-:Y:S01]  /*0a10*/  IMAD.HI.U32 R178, R6, R3, RZ ;  /* 0x0000000306b27227 */ /* 0x000fe200078e00ff */
[----:B------:R-:W-:-:S03]  /*0a20*/  SHF.R.S32.HI R16, RZ, 0x2, R7 ;  /* 0x00000002ff107819 */ /* 0x000fc60000011407 */
[----:B------:R-:W-:Y:S01]  /*0a30*/  IMAD.IADD R8, R2, 0x1, -R13 ;  /* 0x0000000102087824 */ /* 0x000fe200078e0a0d */
[----:B------:R-:W-:Y:S01]  /*0a40*/  LEA.HI R7, R7, R16, RZ, 0x1 ;  /* 0x0000001007077211 */ /* 0x000fe200078f08ff */
[----:B------:R-:W-:Y:S02]  /*0a50*/  IMAD.MOV R5, RZ, RZ, -R178 ;  /* 0x000000ffff057224 */ /* 0x000fe400078e0ab2 */
[----:B------:R-:W-:Y:S01]  /*0a60*/  IMAD.SHL.U32 R14, R8, 0x8, RZ ;  /* 0x00000008080e7824 */ /* 0x000fe200078e00ff */
[----:B------:R-:W-:Y:S01]  /*0a70*/  LOP3.LUT R7, R7, 0x7fffffe, RZ, 0xc0, !PT ;  /* 0x07fffffe07077812 */ /* 0x000fe200078ec0ff */
[----:B------:R-:W-:Y:S01]  /*0a80*/  IMAD R5, R4, R5, R3 ;  /* 0x0000000504057224 */ /* 0x000fe200078e0203 */
[----:B------:R-:W-:Y:S01]  /*0a90*/  SHF.R.S32.HI R3, RZ, 0x3, R9 ;  /* 0x00000003ff037819 */ /* 0x000fe20000011409 */
[--C-:B------:R-:W-:Y:S01]  /*0aa0*/  IMAD.MOV.U32 R202, RZ, RZ, R14.reuse ;  /* 0x000000ffffca7224 */ /* 0x100fe200078e000e */
[----:B------:R1:W-:Y:S01]  /*0ab0*/  STL [R1+0x50], R14 ;  /* 0x0000500e01007387 */ /* 0x0003e20000100800 */
[----:B------:R-:W-:-:S02]  /*0ac0*/  IMAD.MOV.U32 R202, RZ, RZ, R14 ;  /* 0x000000ffffca7224 */ /* 0x000fc400078e000e */
        /* <DEDUP_REMOVED lines=19> */
.L_x_362:
        /* <DEDUP_REMOVED lines=27> */
.L_x_363:
[----:B------:R-:W2:Y:S01]  /*0db0*/  S2UR UR19, SR_CgaCtaId ;  /* 0x00000000001379c3 */ /* 0x000ea20000008800 */
[----:B------:R-:W-:Y:S01]  /*0dc0*/  SHF.R.S32.HI R203, RZ, 0x1f, R202 ;  /* 0x0000001fffcb7819 */ /* 0x000fe200000114ca */
[----:B------:R-:W-:Y:S01]  /*0dd0*/  @!P1 IMAD.IADD R5, R5, 0x1, -R4 ;  /* 0x0000000105059824 */ /* 0x000fe200078e0a04 */
[----:B------:R-:W-:Y:S01]  /*0de0*/  UIADD3 UR14, -UR32, UR33, URZ ;  /* 0x00000021200e7290 */ /* 0x000fe2000fffe13f */
[----:B------:R-:W-:Y:S01]  /*0df0*/  LOP3.LUT R6, R0, UR30, RZ, 0x3c, !PT ;  /* 0x0000001e00067c12 */ /* 0x000fe2000f8e3cff */
[----:B------:R-:W-:Y:S01]  /*0e00*/  ULDC.64 UR6, c[0x0][0x258] ;  /* 0x0000960000067ab9 */ /* 0x000fe20000000a00 */
[----:B------:R3:W-:Y:S01]  /*0e10*/  STL [R1+0x54], R203 ;  /* 0x000054cb01007387 */ /* 0x0007e20000100800 */
[----:B------:R-:W-:Y:S01]  /*0e20*/  ISETP.GE.U32.AND P6, PT, R5, R4, PT ;  /* 0x000000040500720c */ /* 0x000fe20003fc6070 */
[----:B------:R-:W-:Y:S01]  /*0e30*/  UIMAD UR15, UR29, UR6, URZ ;  /* 0x000000061d0f72a4 */ /* 0x000fe2000f8e023f */
[----:B------:R-:W-:Y:S01]  /*0e40*/  IADD3 R4, P0, R202, UR28, RZ ;  /* 0x0000001cca047c10 */ /* 0x000fe2000ff1e0ff */
[----:B------:R-:W-:Y:S01]  /*0e50*/  IMAD.U32 R12, RZ, RZ, UR6 ;  /* 0x00000006ff0c7e24 */ /* 0x000fe2000f8e00ff */
[----:B------:R-:W-:Y:S01]  /*0e60*/  ISETP.GE.AND P3, PT, R16, UR14, PT ;  /* 0x0000000e10007c0c */ /* 0x000fe2000bf66270 */
[----:B------:R-:W-:Y:S01]  /*0e70*/  UIMAD UR7, UR30, UR7, UR15 ;  /* 0x000000071e0772a4 */ /* 0x000fe2000f8e020f */
[----:B------:R-:W-:Y:S01]  /*0e80*/  IADD3.X R5, R203, UR4, RZ, P0, !PT ;  /* 0x00000004cb057c10 */ /* 0x000fe200087fe4ff */
[----:B------:R-:W-:Y:S01]  /*0e90*/  UMOV UR6, 0x400 ;  /* 0x0000040000067882 */ /* 0x000fe20000000000 */
[----:B------:R-:W-:Y:S01]  /*0ea0*/  ISETP.GE.AND P4, PT, R6, RZ, PT ;  /* 0x000000ff0600720c */ /* 0x000fe20003f86270 */
[----:B------:R-:W-:Y:S01]  /*0eb0*/  VIADD R8, R16, 0x20 ;  /* 0x0000002010087836 */ /* 0x000fe20000000000 */
[----:B------:R-:W-:Y:S01]  /*0ec0*/  SHF.R.S32.HI R17, RZ, 0x1f, R16 ;  /* 0x0000001fff117819 */ /* 0x000fe20000011410 */
[----:B------:R-:W-:Y:S01]  /*0ed0*/  IMAD.WIDE.U32 R12, R12, UR30, R4 ;  /* 0x0000001e0c0c7c25 */ /* 0x000fe2000f8e0004 */
[----:B------:R-:W-:Y:S01]  /*0ee0*/  BSSY B0, `(.L_x_364) ;  /* 0x0000022000007945 */ /* 0x000fe20003800000 */
[----:B------:R-:W-:-:S02]  /*0ef0*/  ISETP.NE.AND P5, PT, R0, RZ, PT ;  /* 0x000000ff0000720c */ /* 0x000fc40003fa5270 */
[----:B------:R-:W-:Y:S01]  /*0f00*/  VIADD R7, R16, 0x40 ;  /* 0x0000004010077836 */ /* 0x000fe20000000000 */
[----:B------:R-:W-:Y:S01]  /*0f10*/  ISETP.GE.AND P2, PT, R8, UR14, PT ;  /* 0x0000000e08007c0c */ /* 0x000fe2000bf46270 */
[----:B--2---:R-:W-:Y:S01]  /*0f20*/  ULEA UR4, UR19, UR6, 0x18 ;  /* 0x0000000613047291 */ /* 0x004fe2000f8ec03f */
[----:B------:R-:W-:Y:S02]  /*0f30*/  VIADD R6, R16, 0x60 ;  /* 0x0000006010067836 */ /* 0x000fe40000000000 */
[----:B------:R-:W-:Y:S02]  /*0f40*/  IMAD.U32 R19, RZ, RZ, UR18 ;  /* 0x00000012ff137e24 */ /* 0x000fe4000f8e00ff */
[----:B------:R-:W-:Y:S01]  /*0f50*/  @!P1 VIADD R178, R178, 0x1 ;  /* 0x00000001b2b29836 */ /* 0x000fe20000000000 */
[----:B------:R-:W-:Y:S01]  /*0f60*/  ISETP.GE.AND P1, PT, R7, UR14, PT ;  /* 0x0000000e07007c0c */ /* 0x000fe2000bf26270 */
[----:B------:R-:W-:Y:S01]  /*0f70*/  VIADD R15, R13, UR7 ;  /* 0x000000070d0f7c36 */ /* 0x000fe20008000000 */
[----:B------:R-:W-:Y:S01]  /*0f80*/  ISETP.GE.AND P0, PT, R6, UR14, PT ;  /* 0x0000000e06007c0c */ /* 0x000fe2000bf06270 */
[----:B------:R-:W-:Y:S01]  /*0f90*/  IMAD.WIDE R18, R19, 0x80, R16 ;  /* 0x0000008013127825 */ /* 0x000fe200078e0210 */
[----:B------:R-:W-:-:S03]  /*0fa0*/  LEA R227, R227, UR4, 0x1 ;  /* 0x00000004e3e37c11 */ /* 0x000fc6000f8e08ff */
[----:B------:R-:W-:Y:S01]  /*0fb0*/  @P6 VIADD R178, R178, 0x1 ;  /* 0x00000001b2b26836 */ /* 0x000fe20000000000 */
[----:B---3--:R-:W-:Y:S07]  /*0fc0*/  @P3 BRA `(.L_x_365) ;  /* 0x00000000004c3947 */ /* 0x008fee0003800000 */
[----:B------:R-:W-:Y:S02]  /*0fd0*/  ULDC UR6, c[0x0][0x2d0] ;  /* 0x0000b40000067ab9 */ /* 0x000fe40000000800 */
[----:B------:R-:W-:-:S13]  /*0fe0*/  ISETP.GE.AND P3, PT, R202, UR6, PT ;  /* 0x00000006ca007c0c */ /* 0x000fda000bf66270 */
[----:B------:R2:W-:Y:S04]  /*0ff0*/  @P3 STS [R227], RZ ;  /* 0x000000ffe3003388 */ /* 0x0005e80000000800 */
[----:B------:R2:W-:Y:S04]  /*1000*/  @P3 STS [R227+0x4], RZ ;  /* 0x000004ffe3003388 */ /* 0x0005e80000000800 */
[----:B------:R2:W-:Y:S01]  /*1010*/  @P3 STS.64 [R227+0x8], RZ ;  /* 0x000008ffe3003388 */ /* 0x0005e20000000a00 */
[----:B------:R-:W-:Y:S05]  /*1020*/  @P3 BRA `(.L_x_365) ;  /* 0x0000000000343947 */ /* 0x000fea0003800000 */
[----:B------:R-:W-:Y:S01]  /*1030*/  ULDC.64 UR6, c[0x0][0x240] ;  /* 0x0000900000067ab9 */ /* 0x000fe20000000a00 */
[----:B-1----:R-:W-:Y:S01]  /*1040*/  MOV R14, R12 ;  /* 0x0000000c000e7202 */ /* 0x002fe20000000f00 */
        /* <DEDUP_REMOVED lines=11> */
.L_x_365:
[----:B------:R-:W-:Y:S05]  /*1100*/  BSYNC B0 ;  /* 0x0000000000007941 */ /* 0x000fea0003800000 */
.L_x_364:
        /* <DEDUP_REMOVED lines=18> */
[----:B------:R-:W-:Y:S01]  /*1230*/  @!PT LDS RZ, [RZ] ;  /* 0x00000000fffff984 */ /* 0x000fe20000000800 */
[----:B------:R-:W-:Y:S01]  /*1240*/  @!PT LDS RZ, [RZ] ;  /* 0x00000000fffff984 */ /* 0x000fe20000000800 */
[----:B------:R-:W-:Y:S01]  /*1250*/  @!PT LDS RZ, [RZ] ;  /* 0x00000000fffff984 */ /* 0x000fe20000000800 */
[----:B------:R3:W-:Y:S02]  /*1260*/  LDGSTS.E.BYPASS.LTC128B.128 [R227+0x800], desc[UR20][R22.64] ;  /* 0x0080000016e37fae */ /* 0x0007e4000b901d54 */
.L_x_367:
[----:B------:R-:W-:Y:S05]  /*1270*/  BSYNC B0 ;  /* 0x0000000000007941 */ /* 0x000fea0003800000 */
.L_x_366:
        /* <DEDUP_REMOVED lines=22> */
.L_x_369:
[----:B------:R-:W-:Y:S05]  /*13e0*/  BSYNC B0 ;  /* 0x0000000000007941 */ /* 0x000fea0003800000 */
.L_x_368:
        /* <DEDUP_REMOVED lines=21> */
.L_x_371:
[----:B------:R-:W-:Y:S05]  /*1540*/  BSYNC B0 ;  /* 0x0000000000007941 */ /* 0x000fea0003800000 */
.L_x_370:
[----:B-1----:R-:W-:Y:S01]  /*1550*/  IMAD R5, R17, UR10, RZ ;  /* 0x0000000a11057c24 */ /* 0x002fe2000f8e02ff */
[----:B------:R-:W-:Y:S01]  /*1560*/  @!P4 IADD3 R178, -R178, RZ, RZ ;  /* 0x000000ffb2b2c210 */ /* 0x000fe20007ffe1ff */
[C---:B------:R-:W-:Y:S01]  /*1570*/  IMAD.WIDE.U32 R12, R16.reuse, UR10, R202 ;  /* 0x0000000a100c7c25 */ /* 0x040fe2000f8e00ca */
[----:B------:R-:W-:Y:S01]  /*1580*/  @!P5 LOP3.LUT R178, RZ, R0, RZ, 0x33, !PT ;  /* 0x00000000ffb2d212 */ /* 0x000fe200078e33ff */
[----:B------:R-:W-:Y:S01]  /*1590*/  ULDC.64 UR6, c[0x0][0x260] ;  /* 0x0000980000067ab9 */ /* 0x000fe20000000a00 */
[----:B------:R-:W-:Y:S01]  /*15a0*/  UIADD3 UR19, UR22, -0x1, URZ ;  /* 0xffffffff16137890 */ /* 0x000fe2000fffe03f */
[----:B------:R-:W-:Y:S01]  /*15b0*/  IMAD R4, R16, UR11, R5 ;  /* 0x0000000b10047c24 */ /* 0x000fe2000f8e0205 */
[----:B------:R-:W-:Y:S01]  /*15c0*/  IADD3 R14, P0, R12, UR24, RZ ;  /* 0x000000180c0e7c10 */ /* 0x000fe2000ff1e0ff */
[----:B------:R-:W-:Y:S01]  /*15d0*/  IMAD.WIDE.U32 R18, R16, UR8, R202 ;  /* 0x0000000810127c25 */ /* 0x000fe2000f8e00ca */
[----:B------:R-:W-:Y:S01]  /*15e0*/  SHF.R.S32.HI R181, RZ, 0x1f, R178 ;  /* 0x0000001fffb57819 */ /* 0x000fe200000114b2 */
[----:B------:R-:W-:Y:S01]  /*15f0*/  UIMAD UR28, UR19, -0x80, UR25 ;  /* 0xffffff80131c78a4 */ /* 0x000fe2000f8e0219 */
[----:B------:R-:W-:Y:S01]  /*1600*/  IADD3.X R15, R13, UR13, R4, P0, !PT ;  /* 0x0000000d0d0f7c10 */ /* 0x000fe200087fe404 */
[----:B------:R-:W-:Y:S01]  /*1610*/  IMAD R5, R17, UR8, RZ ;  /* 0x0000000811057c24 */ /* 0x000fe2000f8e02ff */
[----:B------:R-:W-:Y:S01]  /*1620*/  IADD3 R4, P0, R18, UR16, RZ ;  /* 0x0000001012047c10 */ /* 0x000fe2000ff1e0ff */
[----:B------:R-:W-:Y:S01]  /*1630*/  IMAD R13, R181, UR6, RZ ;  /* 0x00000006b50d7c24 */ /* 0x000fe2000f8e02ff */
[----:B------:R-:W-:Y:S01]  /*1640*/  USHF.L.U64.HI UR23, UR10, 0x7, UR11 ;  /* 0x000000070a177899 */ /* 0x000fe2000801020b */
[----:B------:R-:W-:Y:S01]  /*1650*/  IMAD R0, R16, UR9, R5 ;  /* 0x0000000910007c24 */ /* 0x000fe2000f8e0205 */
[----:B------:R-:W-:Y:S01]  /*1660*/  USHF.L.U32 UR24, UR10, 0x7, URZ ;  /* 0x000000070a187899 */ /* 0x000fe2000800063f */
[C---:B------:R-:W-:Y:S01]  /*1670*/  IMAD.WIDE.U32 R20, R178.reuse, UR6, R14 ;  /* 0x00000006b2147c25 */ /* 0x040fe2000f8e000e */
[----:B------:R-:W-:Y:S01]  /*1680*/  USHF.R.S32.HI UR34, URZ, 0x1f, UR19 ;  /* 0x0000001f3f227899 */ /* 0x000fe20008011413 */
[----:B------:R-:W-:Y:S01]  /*1690*/  MOV R12, UR19 ;  /* 0x00000013000c7c02 */ /* 0x000fe20008000f00 */
[----:B------:R-:W-:Y:S01]  /*16a0*/  BSSY B0, `(.L_x_372) ;  /* 0x0000021000007945 */ /* 0x000fe20003800000 */
[----:B------:R-:W-:Y:S01]  /*16b0*/  IADD3.X R5, R19, UR12, R0, P0, !PT ;  /* 0x0000000c13057c10 */ /* 0x000fe200087fe400 */
[----:B------:R-:W-:Y:S01]  /*16c0*/  IMAD R0, R178, UR7, R13 ;  /* 0x00000007b2007c24 */ /* 0x000fe2000f8e020d */
[----:B------:R-:W-:Y:S01]  /*16d0*/  MOV R200, R20 ;  /* 0x0000001400c87202 */ /* 0x000fe20000000f00 */
[----:B------:R1:W-:Y:S01]  /*16e0*/  STL.64 [R1+0x40], R20 ;  /* 0x0000401401007387 */ /* 0x0003e20000100a00 */
[----:B------:R-:W-:Y:S01]  /*16f0*/  ISETP.GE.AND P0, PT, R16, UR28, PT ;  /* 0x0000001c10007c0c */ /* 0x000fe2000bf06270 */
[----:B------:R-:W-:Y:S01]  /*1700*/  UIMAD UR12, UR23, UR19, URZ ;  /* 0x00000013170c72a4 */ /* 0x000fe2000f8e023f */
[----:B------:R-:W-:Y:S01]  /*1710*/  IADD3 R201, R21, R0, RZ ;  /* 0x0000000015c97210 */ /* 0x000fe20007ffe0ff */
[----:B------:R-:W-:Y:S01]  /*1720*/  ULDC.64 UR6, c[0x0][0x268] ;  /* 0x00009a0000067ab9 */ /* 0x000fe20000000a00 */
[----:B------:R-:W-:Y:S01]  /*1730*/  ISETP.GE.AND P3, PT, R8, UR28, PT ;  /* 0x0000001c08007c0c */ /* 0x000fe2000bf66270 */
[----:B------:R-:W-:Y:S01]  /*1740*/  UIMAD UR12, UR34, UR24, UR12 ;  /* 0x00000018220c72a4 */ /* 0x000fe2000f8e020c */
[----:B------:R-:W-:Y:S01]  /*1750*/  IMAD R181, R181, UR6, RZ ;  /* 0x00000006b5b57c24 */ /* 0x000fe2000f8e02ff */
[----:B------:R1:W-:Y:S01]  /*1760*/  STL.64 [R1+0x48], R200 ;  /* 0x000048c801007387 */ /* 0x0003e20000100a00 */
[----:B------:R-:W-:Y:S01]  /*1770*/  IMAD.WIDE.U32 R12, R12, UR24, R200 ;  /* 0x000000180c0c7c25 */ /* 0x000fe2000f8e00c8 */
[----:B------:R-:W-:-:S02]  /*1780*/  ISETP.GE.AND P2, PT, R7, UR28, PT ;  /* 0x0000001c07007c0c */ /* 0x000fc4000bf46270 */
[----:B------:R-:W-:Y:S01]  /*1790*/  ISETP.GE.AND P1, PT, R6, UR28, PT ;  /* 0x0000001c06007c0c */ /* 0x000fe2000bf26270 */
[C---:B------:R-:W-:Y:S01]  /*17a0*/  IMAD R181, R178.reuse, UR7, R181 ;  /* 0x00000007b2b57c24 */ /* 0x040fe2000f8e02b5 */
[----:B------:R-:W-:Y:S01]  /*17b0*/  IADD3 R15, R13, UR12, RZ ;  /* 0x0000000c0d0f7c10 */ /* 0x000fe2000fffe0ff */
[----:B------:R-:W-:Y:S01]  /*17c0*/  IMAD.WIDE.U32 R178, R178, UR6, R4 ;  /* 0x00000006b2b27c25 */ /* 0x000fe2000f8e0004 */
[----:B------:R-:W-:Y:S09]  /*17d0*/  @P0 BRA `(.L_x_373) ;  /* 0x0000000000340947 */ /* 0x000ff20003800000 */
        /* <DEDUP_REMOVED lines=13> */
.L_x_373:
[----:B------:R-:W-:Y:S05]  /*18b0*/  BSYNC B0 ;  /* 0x0000000000007941 */ /* 0x000fea0003800000 */
.L_x_372:
        /* <DEDUP_REMOVED lines=17> */
.L_x_375:
[----:B------:R-:W-:Y:S05]  /*19d0*/  BSYNC B0 ;  /* 0x0000000000007941 */ /* 0x000fea0003800000 */
.L_x_374:
        /* <DEDUP_REMOVED lines=18> */
.L_x_377:
[----:B------:R-:W-:Y:S05]  /*1b00*/  BSYNC B0 ;  /* 0x0000000000007941 */ /* 0x000fea0003800000 */
.L_x_376:
        /* <DEDUP_REMOVED lines=18> */
.L_x_379:
[----:B------:R-:W-:Y:S05]  /*1c30*/  BSYNC B0 ;  /* 0x0000000000007941 */ /* 0x000fea0003800000 */
.L_x_378:
        /* <DEDUP_REMOVED lines=13> */
[----:B------:R-:W-:Y:S01]  /*1d10*/  LOP3.LUT R9, R9, 0xfffffff8, RZ, 0xc0, !PT ;  /* 0xfffffff809097812 */ /* 0x000fe200078ec0ff */
[----:B------:R-:W-:Y:S01]  /*1d20*/  @UP1 ULEA UR12, UP0, UR36, UR12, 0x2 ;  /* 0x0000000c240c1291 */ /* 0x000fe2000f80103f */
[----:B------:R-:W-:Y:S01]  /*1d30*/  SHF.R.S32.HI R185, RZ, 0x1f, R10 ;  /* 0x0000001fffb97819 */ /* 0x000fe2000001140a */
[----:B------:R-:W-:Y:S01]  /*1d40*/  @UP1 UIADD3 UR7, UR37, UR7, URZ ;  /* 0x0000000725071290 */ /* 0x000fe2000fffe03f */
[----:B------:R-:W-:Y:S01]  /*1d50*/  ISETP.GE.AND P2, PT, R7, UR28, PT ;  /* 0x0000001c07007c0c */ /* 0x000fe2000bf46270 */
[----:B------:R-:W-:-:S04]  /*1d60*/  DEPBAR.LE SB0, 0x0 ;  /* 0x000080000000791a */ /* 0x000fc80000000000 */
[----:B------:R-:W-:Y:S01]  /*1d70*/  @UP1 ULEA.HI.X UR13, UR36, UR13, UR7, 0x2, UP0 ;  /* 0x0000000d240d1291 */ /* 0x000fe200080f1407 */
[----:B------:R-:W-:Y:S01]  /*1d80*/  IMAD.U32 R12, RZ, RZ, UR12 ;  /* 0x0000000cff0c7e24 */ /* 0x000fe2000f8e00ff */
[----:B------:R-:W-:Y:S01]  /*1d90*/  LEA R0, R186, UR32, 0x4 ;  /* 0x00000020ba007c11 */ /* 0x000fe2000f8e20ff */
[----:B------:R-:W-:-:S03]  /*1da0*/  @UP1 ULDC UR6, c[0x0][0x2e8] ;  /* 0x0000ba0000061ab9 */ /* 0x000fc60000000800 */
[----:B------:R-:W-:-:S05]  /*1db0*/  IMAD.U32 R13, RZ, RZ, UR13 ;  /* 0x0000000dff0d7e24 */ /* 0x000fca000f8e00ff */
[----:B-1----:R-:W5:Y:S01]  /*1dc0*/  @P0 LDG.E R4, desc[UR20][R12.64] ;  /* 0x000000140c040981 */ /* 0x002f62000c1e1900 */
[----:B------:R-:W-:Y:S01]  /*1dd0*/  LOP3.LUT R5, R11, 0xfffffff0, RZ, 0xc0, !PT ;  /* 0xfffffff00b057812 */ /* 0x000fe200078ec0ff */
[----:B------:R-:W-:Y:S01]  /*1de0*/  USHF.L.U64.HI UR12, UR8, 0x7, UR9 ;  /* 0x00000007080c7899 */ /* 0x000fe20008010209 */
[----:B------:R-:W-:Y:S01]  /*1df0*/  SHF.R.S32.HI R182, RZ, 0x4, R11 ;  /* 0x00000004ffb67819 */ /* 0x000fe2000001140b */
[----:B------:R-:W-:Y:S01]  /*1e00*/  USHF.L.U32 UR13, UR8, 0x7, URZ ;  /* 0x00000007080d7899 */ /* 0x000fe2000800063f */
[----:B------:R-:W-:Y:S01]  /*1e10*/  LEA.HI R185, R185, R10, RZ, 0x2 ;  /* 0x0000000ab9b97211 */ /* 0x000fe200078f10ff */
[C---:B------:R-:W-:Y:S01]  /*1e20*/  IMAD.IADD R184, R2.reuse, 0x1, -R5 ;  /* 0x0000000102b87824 */ /* 0x040fe200078e0a05 */
[----:B------:R-:W-:Y:S01]  /*1e30*/  LEA.HI R11, R11, R182, RZ, 0x1 ;  /* 0x000000b60b0b7211 */ /* 0x000fe200078f08ff */
[----:B------:R-:W-:Y:S01]  /*1e40*/  IMAD.IADD R5, R2, 0x1, -R9 ;  /* 0x0000000102057824 */ /* 0x000fe200078e0a09 */
[----:B------:R-:W-:Y:S01]  /*1e50*/  SHF.R.S32.HI R185, RZ, 0x2, R185 ;  /* 0x00000002ffb97819 */ /* 0x000fe200000114b9 */
[----:B------:R-:W-:Y:S01]  /*1e60*/  UIMAD UR7, UR12, UR19, URZ ;  /* 0x000000130c0772a4 */ /* 0x000fe2000f8e023f */
[----:B------:R-:W-:Y:S01]  /*1e70*/  LEA.HI R7, R184, R184, RZ, 0x1 ;  /* 0x000000b8b8077211 */ /* 0x000fe200078f08ff */
[----:B------:R-:W-:Y:S01]  /*1e80*/  IMAD.IADD R181, R179, 0x1, R181 ;  /* 0x00000001b3b57824 */ /* 0x000fe200078e02b5 */
[----:B------:R-:W-:Y:S01]  /*1e90*/  LOP3.LUT R11, R11, 0xfffffffe, RZ, 0xc0, !PT ;  /* 0xfffffffe0b0b7812 */ /* 0x000fe200078ec0ff */
[----:B------:R-:W-:Y:S01]  /*1ea0*/  IMAD.MOV.U32 R180, RZ, RZ, R178 ;  /* 0x000000ffffb47224 */ /* 0x000fe200078e00b2 */
[--C-:B------:R-:W-:Y:S01]  /*1eb0*/  SHF.R.S32.HI R9, RZ, 0x1, R7.reuse ;  /* 0x00000001ff097819 */ /* 0x100fe20000011407 */
[----:B------:R-:W-:Y:S01]  /*1ec0*/  UIMAD UR7, UR34, UR13, UR7 ;  /* 0x0000000d220772a4 */ /* 0x000fe2000f8e0207 */
[----:B------:R-:W-:Y:S01]  /*1ed0*/  SHF.R.S32.HI R10, RZ, 0x1f, R7 ;  /* 0x0000001fff0a7819 */ /* 0x000fe20000011407 */
[----:B------:R-:W-:Y:S01]  /*1ee0*/  IMAD.IADD R182, R182, 0x1, -R11 ;  /* 0x00000001b6b67824 */ /* 0x000fe200078e0a0b */
[----:B------:R-:W-:Y:S01]  /*1ef0*/  ISETP.GE.AND P3, PT, R8, UR28, PT ;  /* 0x0000001c08007c0c */ /* 0x000fe2000bf66270 */
[----:B------:R-:W5:Y:S01]  /*1f00*/  @P0 MUFU.RCP R11, UR6 ;  /* 0x00000006000b0d08 */ /* 0x000f620008001000 */
[----:B------:R-:W-:Y:S01]  /*1f10*/  LEA.HI R8, R5, R5, RZ, 0x1 ;  /* 0x0000000505087211 */ /* 0x000fe200078f08ff */
[----:B------:R-:W-:Y:S01]  /*1f20*/  BSSY B0, `(.L_x_380) ;  /* 0x000003e000007945 */ /* 0x000fe20003800000 */
[----:B------:R-:W-:-:S02]  /*1f30*/  LEA.HI R10, R10, R9, RZ, 0x2 ;  /* 0x000000090a0a7211 */ /* 0x000fc400078f10ff */
[----:B------:R-:W-:Y:S02]  /*1f40*/  SHF.R.S32.HI R183, RZ, 0x1f, R184 ;  /* 0x0000001fffb77819 */ /* 0x000fe400000114b8 */
[----:B------:R-:W-:Y:S02]  /*1f50*/  LOP3.LUT R7, R7, 0x7fffffe, RZ, 0xc0, !PT ;  /* 0x07fffffe07077812 */ /* 0x000fe400078ec0ff */
[----:B------:R-:W-:Y:S02]  /*1f60*/  IADD3 R185, R0, 0x1, R185 ;  /* 0x0000000100b97810 */ /* 0x000fe40007ffe0b9 */
[----:B------:R-:W-:Y:S02]  /*1f70*/  SHF.R.S32.HI R0, RZ, 0x1, R8 ;  /* 0x00000001ff007819 */ /* 0x000fe40000011408 */
[----:B------:R-:W-:Y:S01]  /*1f80*/  LOP3.LUT R10, R10, 0xfffffffc, RZ, 0xc0, !PT ;  /* 0xfffffffc0a0a7812 */ /* 0x000fe200078ec0ff */
[----:B------:R-:W-:Y:S01]  /*1f90*/  BAR.SYNC.DEFER_BLOCKING 0x0 ;  /* 0x0000000000007b1d */ /* 0x000fe20000010000 */
[----:B------:R-:W-:-:S02]  /*1fa0*/  ISETP.GE.AND P4, PT, R16, UR28, PT ;  /* 0x0000001c10007c0c */ /* 0x000fc4000bf86270 */
[----:B------:R-:W-:Y:S01]  /*1fb0*/  LEA.HI R183, R183, R184, RZ, 0x3 ;  /* 0x000000b8b7b77211 */ /* 0x000fe200078f18ff */
[----:B------:R-:W-:Y:S01]  /*1fc0*/  IMAD.IADD R184, R184, 0x1, -R7 ;  /* 0x00000001b8b87824 */ /* 0x000fe200078e0a07 */
[----:B------:R-:W-:Y:S01]  /*1fd0*/  LOP3.LUT R8, R8, 0x7fffffe, RZ, 0xc0, !PT ;  /* 0x07fffffe08087812 */ /* 0x000fe200078ec0ff */
[----:B------:R-:W-:Y:S01]  /*1fe0*/  IMAD.SHL.U32 R7, R3, 0x8, RZ ;  /* 0x0000000803077824 */ /* 0x000fe200078e00ff */
[----:B------:R-:W-:Y:S01]  /*1ff0*/  ISETP.GE.AND P1, PT, R6, UR28, PT ;  /* 0x0000001c06007c0c */ /* 0x000fe2000bf26270 */
[----:B------:R-:W-:Y:S02]  /*2000*/  IMAD.SHL.U32 R6, R0, 0x40, RZ ;  /* 0x0000004000067824 */ /* 0x000fe400078e00ff */
[----:B------:R-:W-:Y:S02]  /*2010*/  IMAD.IADD R3, R9, 0x1, -R10 ;  /* 0x0000000109037824 */ /* 0x000fe400078e0a0a */
[----:B------:R-:W-:Y:S01]  /*2020*/  IMAD.IADD R5, R5, 0x1, -R8 ;  /* 0x0000000105057824 */ /* 0x000fe200078e0a08 */
[----:B------:R-:W-:Y:S01]  /*2030*/  LOP3.LUT R6, R6, 0xc0, RZ, 0xc0, !PT ;  /* 0x000000c006067812 */ /* 0x000fe200078ec0ff */
[----:B------:R-:W-:-:S02]  /*2040*/  IMAD.SHL.U32 R9, R3, 0x40, RZ ;  /* 0x0000004003097824 */ /* 0x000fc400078e00ff */
[----:B------:R-:W-:Y:S01]  /*2050*/  IMAD.SHL.U32 R183, R183, 0x20, RZ ;  /* 0x00000020b7b77824 */ /* 0x000fe200078e00ff */
[----:B------:R-:W-:Y:S01]  /*2060*/  LOP3.LUT R7, R6, 0x8, R7, 0xf8, !PT ;  /* 0x0000000806077812 */ /* 0x000fe200078ef807 */
[C---:B------:R-:W-:Y:S01]  /*2070*/  IMAD R214, R182.reuse, 0x8, R5 ;  /* 0x00000008b6d67824 */ /* 0x040fe200078e0205 */
[----:B------:R-:W-:Y:S01]  /*2080*/  LOP3.LUT R9, R9, 0xc0, RZ, 0xc0, !PT ;  /* 0x000000c009097812 */ /* 0x000fe200078ec0ff */
[----:B------:R-:W-:Y:S01]  /*2090*/  IMAD.SHL.U32 R182, R182, 0x8, RZ ;  /* 0x00000008b6b67824 */ /* 0x000fe200078e00ff */
[----:B------:R-:W-:Y:S02]  /*20a0*/  SHF.R.U32.HI R6, RZ, 0x3, R6 ;  /* 0x00000003ff067819 */ /* 0x000fe40000011606 */
[----:B------:R-:W-:Y:S01]  /*20b0*/  LOP3.LUT R183, R183, 0xffffff00, RZ, 0xc0, !PT ;  /* 0xffffff00b7b77812 */ /* 0x000fe200078ec0ff */
[----:B------:R1:W-:Y:S01]  /*20c0*/  @P4 STS [R227+0x4000], RZ ;  /* 0x004000ffe3004388 */ /* 0x0003e20000000800 */
[----:B------:R-:W-:Y:S02]  /*20d0*/  LOP3.LUT R182, R9, 0x8, R182, 0xf8, !PT ;  /* 0x0000000809b67812 */ /* 0x000fe400078ef8b6 */
[----:B------:R-:W-:Y:S01]  /*20e0*/  LOP3.LUT R7, R7, R6, RZ, 0x3c, !PT ;  /* 0x0000000607077212 */ /* 0x000fe200078e3cff */
[----:B------:R1:W-:Y:S01]  /*20f0*/  @P4 STS [R227+0x4004], RZ ;  /* 0x004004ffe3004388 */ /* 0x0003e20000000800 */
[----:B------:R-:W-:Y:S01]  /*2100*/  SHF.R.U32.HI R9, RZ, 0x3, R9 ;  /* 0x00000003ff097819 */ /* 0x000fe20000011609 */
[----:B------:R-:W-:-:S02]  /*2110*/  IMAD.U32 R6, RZ, RZ, UR33 ;  /* 0x00000021ff067e24 */ /* 0x000fc4000f8e00ff */
[----:B------:R1:W-:Y:S01]  /*2120*/  @P4 STS.64 [R227+0x4008], RZ ;  /* 0x004008ffe3004388 */ /* 0x0003e20000000a00 */
[----:B------:R-:W-:Y:S01]  /*2130*/  IMAD R5, R186, 0x200, R183 ;  /* 0x00000200ba057824 */ /* 0x000fe200078e02b7 */
[----:B------:R-:W-:Y:S01]  /*2140*/  LOP3.LUT R182, R182, R9, RZ, 0x3c, !PT ;  /* 0x00000009b6b67212 */ /* 0x000fe200078e3cff */
[----:B------:R-:W-:Y:S01]  /*2150*/  IMAD.U32 R9, RZ, RZ, UR19 ;  /* 0x00000013ff097e24 */ /* 0x000fe2000f8e00ff */
[----:B------:R-:W-:Y:S01]  /*2160*/  IADD3 R185, R185, UR25, -R6 ;  /* 0x00000019b9b97c10 */ /* 0x000fe2000fffe806 */
[----:B------:R-:W-:Y:S02]  /*2170*/  IMAD R5, R184, 0x20, R5 ;  /* 0x00000020b8057824 */ /* 0x000fe400078e0205 */
[----:B------:R-:W-:-:S04]  /*2180*/  IMAD.WIDE.U32 R8, R9, UR13, R180 ;  /* 0x0000000d09087c25 */ /* 0x000fc8000f8e00b4 */
[----:B------:R-:W-:Y:S02]  /*2190*/  IMAD.IADD R215, R182, 0x1, R5 ;  /* 0x00000001b6d77824 */ /* 0x000fe400078e0205 */
[----:B------:R-:W-:Y:S01]  /*21a0*/  VIADD R185, R185, UR5 ;  /* 0x00000005b9b97c36 */ /* 0x000fe20008000000 */
[----:B------:R-:W-:Y:S01]  /*21b0*/  UMOV UR5, URZ ;  /* 0x0000003f00057c82 */ /* 0x000fe20008000000 */
[----:B------:R-:W-:Y:S01]  /*21c0*/  IMAD.U32 R214, R214, 0x20, R7 ;  /* 0x00000020d6d67824 */ /* 0x000fe200078e0007 */
[----:B------:R-:W-:Y:S01]  /*21d0*/  LEA R215, R215, UR4, 0x1 ;  /* 0x00000004d7d77c11 */ /* 0x000fe2000f8e08ff */
[----:B-----5:R-:W-:Y:S01]  /*21e0*/  @P0 FMUL.FTZ R4, R4, R11 ;  /* 0x0000000b04040220 */ /* 0x020fe20000410000 */
[----:B------:R-:W-:-:S04]  /*21f0*/  VIADD R11, R9, UR7 ;  /* 0x00000007090b7c36 */ /* 0x000fc80008000000 */
[----:B------:R-:W-:-:S13]  /*2200*/  @P0 R2UR UR6, R4 ;  /* 0x00000000040602ca */ /* 0x000fda00000e0000 */
        /* <DEDUP_REMOVED lines=15> */
.L_x_381:
[----:B------:R-:W-:Y:S05]  /*2300*/  BSYNC B0 ;  /* 0x0000000000007941 */ /* 0x000fea0003800000 */
.L_x_380:
        /* <DEDUP_REMOVED lines=19> */
.L_x_383:
[----:B------:R-:W-:Y:S05]  /*2440*/  BSYNC B0 ;  /* 0x0000000000007941 */ /* 0x000fea0003800000 */
.L_x_382:
        /* <DEDUP_REMOVED lines=19> */
.L_x_385:
[----:B------:R-:W-:Y:S05]  /*2580*/  BSYNC B0 ;  /* 0x0000000000007941 */ /* 0x000fea0003800000 */
.L_x_384:
        /* <DEDUP_REMOVED lines=19> */
.L_x_387:
[----:B------:R-:W-:Y:S05]  /*26c0*/  BSYNC B0 ;  /* 0x0000000000007941 */ /* 0x000fea0003800000 */
.L_x_386:
[----:B------:R-:W-:Y:S01]  /*26d0*/  LDSM.16.M88.4 R64, [R215] ;  /* 0x00000000d740783b */ /* 0x000fe20000000200 */
[----:B------:R-:W-:Y:S01]  /*26e0*/  LOP3.LUT P0, RZ, R0, 0x2, RZ, 0xc0, !PT ;  /* 0x0000000200ff7812 */ /* 0x000fe2000780c0ff */
[----:B------:R-:W-:Y:S01]  /*26f0*/  IMAD.MOV.U32 R0, RZ, RZ, 0x10 ;  /* 0x00000010ff007424 */ /* 0x000fe200078e00ff */
[----:B------:R-:W-:Y:S01]  /*2700*/  LOP3.LUT P1, RZ, R3, 0x2, RZ, 0xc0, !PT ;  /* 0x0000000203ff7812 */ /* 0x000fe2000782c0ff */
[----:B------:R-:W5:Y:S01]  /*2710*/  LDSM.16.M88.4 R144, [R214+0x2000] ;  /* 0x00200000d690783b */ /* 0x000f620000000200 */
[----:B------:R-:W-:Y:S01]  /*2720*/  IMAD.SHL.U32 R2, R2, 0x2, RZ ;  /* 0x0000000202027824 */ /* 0x000fe200078e00ff */
[----:B------:R-:W-:Y:S01]  /*2730*/  UISETP.GE.AND UP0, UPT, UR22, 0x2, UPT ;  /* 0x000000021600788c */ /* 0x000fe2000bf06270 */
[C---:B------:R-:W-:Y:S01]  /*2740*/  SEL R3, R0.reuse, 0xfffffff0, !P0 ;  /* 0xfffffff000037807 */ /* 0x040fe20004000000 */
[----:B------:R-:W2:Y:S01]  /*2750*/  LDSM.16.M88.4 R100, [R215+0x1000] ;  /* 0x00100000d764783b */ /* 0x000ea20000000200 */
[----:B------:R-:W-:Y:S01]  /*2760*/  SEL R0, R0, 0xfffffff0, !P1 ;  /* 0xfffffff000007807 */ /* 0x000fe20004800000 */
[----:B------:R-:W-:Y:S01]  /*2770*/  IMAD R183, R184, 0x20, R183 ;  /* 0x00000020b8b77824 */ /* 0x000fe200078e02b7 */
[----:B------:R-:W-:Y:S01]  /*2780*/  LOP3.LUT R220, R2, 0x6, RZ, 0xc0, !PT ;  /* 0x0000000602dc7812 */ /* 0x000fe200078ec0ff */
[----:B------:R-:W3:Y:S01]  /*2790*/  LDSM.16.M88.4 R128, [R214+0x2800] ;  /* 0x00280000d680783b */ /* 0x000ee20000000200 */
[----:B------:R-:W-:Y:S01]  /*27a0*/  IMAD R104, R3, 0x2, R214 ;  /* 0x0000000203687824 */ /* 0x000fe200078e02d6 */
[----:B------:R-:W-:Y:S01]  /*27b0*/  UIADD3 UR34, UR26, -0x4ab325aa, URZ ;  /* 0xb54cda561a227890 */ /* 0x000fe2000fffe03f */
[----:B------:R-:W-:Y:S01]  /*27c0*/  IMAD R213, R0, 0x2, R215 ;  /* 0x0000000200d57824 */ /* 0x000fe200078e02d7 */
[----:B------:R-:W4:Y:S01]  /*27d0*/  LDSM.16.M88.4 R136, [R214+0x2400] ;  /* 0x00240000d688783b */ /* 0x000f220000000200 */
[----:B------:R-:W-:Y:S01]  /*27e0*/  IMAD.IADD R252, R182, 0x1, R183 ;  /* 0x00000001b6fc7824 */ /* 0x000fe200078e02b7 */
[----:B------:R-:W-:-:S02]  /*27f0*/  UIADD3 UR33, UR27, 0x646e171e, URZ ;  /* 0x646e171e1b217890 */ /* 0x000fc4000fffe03f */
[----:B------:R-:W1:Y:S01]  /*2800*/  LDSM.16.M88.4 R120, [R214+0x2c00] ;  /* 0x002c0000d678783b */ /* 0x000e620000000200 */
[----:B------:R-:W-:-:S03]  /*2810*/  UMOV UR35, UR19 ;  /* 0x0000001300237c82 */ /* 0x000fc60008000000 */
[----:B------:R-:W1:Y:S04]  /*2820*/  LDSM.16.M88.4 R80, [R214+0x3000] ;  /* 0x00300000d650783b */ /* 0x000e680000000200 */
[----:B------:R-:W1:Y:S04]  /*2830*/  LDSM.16.M88.4 R72, [R214+0x3400] ;  /* 0x00340000d648783b */ /* 0x000e680000000200 */
[----:B------:R-:W1:Y:S04]  /*2840*/  LDSM.16.M88.4 R68, [R214+0x3800] ;  /* 0x00380000d644783b */ /* 0x000e680000000200 */
[----:B------:R-:W1:Y:S04]  /*2850*/  LDSM.16.M88.4 R172, [R214+0x3c00] ;  /* 0x003c0000d6ac783b */ /* 0x000e680000000200 */
[----:B------:R-:W-:Y:S04]  /*2860*/  LDSM.16.M88.4 R164, [R104+0x2000] ;  /* 0x0020000068a4783b */ /* 0x000fe80000000200 */
[----:B------:R-:W1:Y:S01]  /*2870*/  LDSM.16.M88.4 R168, [R213+0x1000] ;  /* 0x00100000d5a8783b */ /* 0x000e620000000200 */
[-C--:B-----5:R-:W-:Y:S03]  /*2880*/  HMMA.16816.F32.BF16 R148, R64, R144.reuse, RZ ;  /* 0x000000904094723c */ /* 0x0a0fe600000418ff */
[----:B------:R-:W5:Y:S03]  /*2890*/  LDSM.16.M88.4 R76, [R213] ;  /* 0x00000000d54c783b */ /* 0x000f660000000200 */
[C---:B--2---:R-:W-:Y:S01]  /*28a0*/  HMMA.16816.F32.BF16 R8, R100.reuse, R144, RZ ;  /* 0x000000906408723c */ /* 0x044fe200000418ff */
[----:B------:R-:W2:Y:S04]  /*28b0*/  LDSM.16.M88.4 R156, [R104+0x2800] ;  /* 0x00280000689c783b */ /* 0x000ea80000000200 */
[----:B------:R-:W2:Y:S01]  /*28c0*/  LDSM.16.M88.4 R84, [R104+0x3c00] ;  /* 0x003c00006854783b */ /* 0x000ea20000000200 */
[-C--:B------:R-:W-:Y:S03]  /*28d0*/  HMMA.16816.F32.BF16 R60, R100, R146.reuse, RZ ;  /* 0x00000092643c723c */ /* 0x080fe600000418ff */
[----:B------:R-:W2:Y:S03]  /*28e0*/  LDSM.16.M88.4 R160, [R104+0x2400] ;  /* 0x0024000068a0783b */ /* 0x000ea60000000200 */
[----:B------:R-:W-:Y:S01]  /*28f0*/  HMMA.16816.F32.BF16 R144, R64, R146, RZ ;  /* 0x000000924090723c */ /* 0x000fe200000418ff */
[----:B------:R-:W2:Y:S04]  /*2900*/  LDSM.16.M88.4 R152, [R104+0x2c00] ;  /* 0x002c00006898783b */ /* 0x000ea80000000200 */
[----:B------:R-:W2:Y:S01]  /*2910*/  LDSM.16.M88.4 R96, [R104+0x3000] ;  /* 0x003000006860783b */ /* 0x000ea20000000200 */
[-C--:B---3--:R-:W-:Y:S03]  /*2920*/  HMMA.16816.F32.BF16 R48, R100, R128.reuse, RZ ;  /* 0x000000806430723c */ /* 0x088fe600000418ff */
[----:B------:R-:W3:Y:S03]  /*2930*/  LDSM.16.M88.4 R92, [R104+0x3400] ;  /* 0x00340000685c783b */ /* 0x000ee60000000200 */
[----:B------:R-:W-:Y:S01]  /*2940*/  HMMA.16816.F32.BF16 R132, R64, R128, RZ ;  /* 0x000000804084723c */ /* 0x000fe200000418ff */
[----:B------:R5:W3:Y:S04]  /*2950*/  LDSM.16.M88.4 R88, [R104+0x3800] ;  /* 0x003800006858783b */ /* 0x000ae80000000200 */
[----:B------:R-:W0:Y:S01]  /*2960*/  LDGDEPBAR ;  /* 0x00000000000079af */ /* 0x000e220000000000 */
[C---:B----4-:R-:W-:Y:S06]  /*2970*/  HMMA.16816.F32.BF16 R56, R100.reuse, R136, RZ ;  /* 0x000000886438723c */ /* 0x050fec00000418ff */
[C---:B-1----:R-:W-:Y:S06]  /*2980*/  HMMA.16816.F32.BF16 R40, R100.reuse, R120, RZ ;  /* 0x000000786428723c */ /* 0x042fec00000418ff */
[C---:B------:R-:W-:Y:S06]  /*2990*/  HMMA.16816.F32.BF16 R32, R100.reuse, R80, RZ ;  /* 0x000000506420723c */ /* 0x040fec00000418ff */
[----:B------:R-:W-:Y:S01]  /*29a0*/  HMMA.16816.F32.BF16 R24, R100, R72, RZ ;  /* 0x000000486418723c */ /* 0x000fe200000418ff */
[----:B------:R-:W-:-:S05]  /*29b0*/  DEPBAR.LE SB0, 0x0 ;  /* 0x000080000000791a */ /* 0x000fca0000000000 */
        /* <DEDUP_REMOVED lines=8> */
[----:B-----5:R-:W-:Y:S06]  /*2a40*/  HMMA.16816.F32.BF16 R104, R64, R172, RZ ;  /* 0x000000ac4068723c */ /* 0x020fec00000418ff */
[----:B------:R-:W-:Y:S01]  /*2a50*/  HMMA.16816.F32.BF16 R100, R100, R174, RZ ;  /* 0x000000ae6464723c */ /* 0x000fe200000418ff */
[----:B------:R-:W-:-:S05]  /*2a60*/  VIMNMX R172, R185, UR25, PT ;  /* 0x00000019b9ac7c48 */ /* 0x000fca000bfe0100 */
        /* <DEDUP_REMOVED lines=12> */
[-C--:B------:R-:W-:Y:S06]  /*2b30*/  HMMA.16816.F32.BF16 R8, R168, R164.reuse, R8 ;  /* 0x000000a4a808723c */ /* 0x080fec0000041808 */
[C---:B------:R-:W-:Y:S06]  /*2b40*/  HMMA.16816.F32.BF16 R148, R76.reuse, R164, R148 ;  /* 0x000000a44c94723c */ /* 0x040fec0000041894 */
[----:B------:R-:W-:Y:S06]  /*2b50*/  HMMA.16816.F32.BF16 R144, R76, R166, R144 ;  /* 0x000000a64c90723c */ /* 0x000fec0000041890 */
[-C--:B--2---:R-:W-:Y:S06]  /*2b60*/  HMMA.16816.F32.BF16 R48, R168, R156.reuse, R48 ;  /* 0x0000009ca830723c */ /* 0x084fec0000041830 */
[----:B------:R-:W-:Y:S06]  /*2b70*/  HMMA.16816.F32.BF16 R132, R76, R156, R132 ;  /* 0x0000009c4c84723c */ /* 0x000fec0000041884 */
[----:B------:R-:W-:Y:S01]  /*2b80*/  HMMA.16816.F32.BF16 R4, R168, R84, R4 ;  /* 0x00000054a804723c */ /* 0x000fe20000041804 */
[----:B------:R-:W-:-:S04]  /*2b90*/  IMAD.U32 R157, RZ, RZ, UR19 ;  /* 0x00000013ff9d7e24 */ /* 0x000fc8000f8e00ff */
[----:B------:R-:W-:Y:S01]  /*2ba0*/  IMAD R157, R157, 0x80, R220 ;  /* 0x000000809d9d7824 */ /* 0x000fe200078e02dc */
[----:B------:R-:W-:Y:S03]  /*2bb0*/  HMMA.16816.F32.BF16 R104, R76, R84, R104 ;  /* 0x000000544c68723c */ /* 0x000fe60000041868 */
[----:B------:R-:W-:-:S03]  /*2bc0*/  VIADD R2, R157, 0x1 ;  /* 0x000000019d027836 */ /* 0x000fc60000000000 */
[----:B------:R-:W-:Y:S01]  /*2bd0*/  HMMA.16816.F32.BF16 R56, R168, R160, R56 ;  /* 0x000000a0a838723c */ /* 0x000fe20000041838 */
[----:B------:R-:W-:Y:S01]  /*2be0*/  IMAD.MOV.U32 R84, RZ, RZ, 0x48 ;  /* 0x00000048ff547424 */ /* 0x000fe200078e00ff */
[----:B------:R-:W-:Y:S01]  /*2bf0*/  ISETP.GE.AND P3, PT, R2, R172, PT ;  /* 0x000000ac0200720c */ /* 0x000fe20003f66270 */
[----:B------:R-:W-:-:S03]  /*2c00*/  IMAD.U32 R85, RZ, RZ, UR18 ;  /* 0x00000012ff557e24 */ /* 0x000fc6000f8e00ff */
[C---:B------:R-:W-:Y:S06]  /*2c10*/  HMMA.16816.F32.BF16 R40, R168.reuse, R152, R40 ;  /* 0x00000098a828723c */ /* 0x040fec0000041828 */
[C---:B------:R-:W-:Y:S06]  /*2c20*/  HMMA.16816.F32.BF16 R32, R168.reuse, R96, R32 ;  /* 0x00000060a820723c */ /* 0x040fec0000041820 */
[C---:B---3--:R-:W-:Y:S06]  /*2c30*/  HMMA.16816.F32.BF16 R24, R168.reuse, R92, R24 ;  /* 0x0000005ca818723c */ /* 0x048fec0000041818 */
        /* <DEDUP_REMOVED lines=10> */
[----:B------:R-:W-:Y:S01]  /*2ce0*/  IMAD.MOV.U32 R170, RZ, RZ, 0x40 ;  /* 0x00000040ffaa7424 */ /* 0x000fe200078e00ff */
[----:B------:R-:W-:Y:S01]  /*2cf0*/  VIADDMNMX R169, R185, R84, UR25, PT ;  /* 0x00000019b9a97e46 */ /* 0x000fe2000b800154 */
[----:B------:R-:W-:-:S02]  /*2d00*/  VIADD R84, R157, 0x8 ;  /* 0x000000089d547836 */ /* 0x000fc40000000000 */
[----:B------:R-:W-:Y:S01]  /*2d10*/  IMAD R168, R85, 0x8, R186 ;  /* 0x0000000855a87824 */ /* 0x000fe200078e02ba */
[C---:B------:R-:W-:Y:S01]  /*2d20*/  VIADDMNMX R170, R185.reuse, R170, UR25, PT ;  /* 0x00000019b9aa7e46 */ /* 0x040fe2000b8001aa */
[----:B------:R-:W-:Y:S01]  /*2d30*/  IMAD.MOV.U32 R88, RZ, RZ, 0x8 ;  /* 0x00000008ff587424 */ /* 0x000fe200078e00ff */
[C---:B------:R-:W-:Y:S01]  /*2d40*/  HMMA.16816.F32.BF16 R140, R76.reuse, R160, R140 ;  /* 0x000000a04c8c723c */ /* 0x040fe2000004188c */
[C---:B------:R-:W-:Y:S02]  /*2d50*/  ISETP.GE.AND P4, PT, R2.reuse, R169, PT ;  /* 0x000000a90200720c */ /* 0x040fe40003f86270 */
[----:B------:R-:W-:Y:S02]  /*2d60*/  ISETP.GE.AND P0, PT, R2, R170, PT ;  /* 0x000000aa0200720c */ /* 0x000fe40003f06270 */
[----:B------:R-:W-:Y:S01]  /*2d70*/  VIADDMNMX R171, R185, R88, UR25, PT ;  /* 0x00000019b9ab7e46 */ /* 0x000fe2000b800158 */
[----:B------:R-:W-:Y:S01]  /*2d80*/  HMMA.16816.F32.BF16 R124, R76, R152, R124 ;  /* 0x000000984c7c723c */ /* 0x000fe2000004187c */
[----:B------:R-:W-:-:S02]  /*2d90*/  ISETP.GE.AND P2, PT, R84, R172, PT ;  /* 0x000000ac5400720c */ /* 0x000fc40003f46270 */
[-C--:B------:R-:W-:Y:S02]  /*2da0*/  ISETP.GE.AND P1, PT, R2, R171.reuse, PT ;  /* 0x000000ab0200720c */ /* 0x080fe40003f26270 */
[----:B------:R-:W-:Y:S01]  /*2db0*/  I2FP.F32.S32 R2, R2 ;  /* 0x0000000200027245 */ /* 0x000fe20000201400 */
[C---:B------:R-:W-:Y:S01]  /*2dc0*/  HMMA.16816.F32.BF16 R116, R76.reuse, R96, R116 ;  /* 0x000000604c74723c */ /* 0x040fe20000041874 */
[C---:B------:R-:W-:Y:S02]  /*2dd0*/  ISETP.GE.AND P5, PT, R84.reuse, R170, PT ;  /* 0x000000aa5400720c */ /* 0x040fe40003fa6270 */
[----:B------:R-:W-:Y:S01]  /*2de0*/  ISETP.GE.AND P6, PT, R84, R171, PT ;  /* 0x000000ab5400720c */ /* 0x000fe20003fc6270 */
[C---:B------:R-:W-:Y:S01]  /*2df0*/  FFMA.FTZ R151, R2.reuse, UR5, R151 ;  /* 0x0000000502977c23 */ /* 0x040fe20008010097 */
[C---:B------:R-:W-:Y:S01]  /*2e00*/  FFMA.FTZ R9, R2.reuse, UR5, R9 ;  /* 0x0000000502097c23 */ /* 0x040fe20008010009 */
[----:B------:R-:W-:Y:S01]  /*2e10*/  HMMA.16816.F32.BF16 R112, R76, R92, R112 ;  /* 0x0000005c4c70723c */ /* 0x000fe20000041870 */
[C---:B------:R-:W-:Y:S01]  /*2e20*/  FFMA.FTZ R11, R2.reuse, UR5, R11 ;  /* 0x00000005020b7c23 */ /* 0x040fe2000801000b */
[----:B------:R-:W-:Y:S01]  /*2e30*/  FFMA.FTZ R149, R2, UR5, R149 ;  /* 0x0000000502957c23 */ /* 0x000fe20008010095 */
[----:B------:R-:W-:Y:S01]  /*2e40*/  FSEL R204, R151, -INF , !P1 ;  /* 0xff80000097cc7808 */ /* 0x000fe20004800000 */
[----:B------:R-:W-:-:S02]  /*2e50*/  VIADD R2, R157, 0x11 ;  /* 0x000000119d027836 */ /* 0x000fc40000000000 */
[C---:B------:R-:W-:Y:S01]  /*2e60*/  HMMA.16816.F32.BF16 R136, R76.reuse, R162, R136 ;  /* 0x000000a24c88723c */ /* 0x040fe20000041888 */
[----:B------:R-:W-:Y:S01]  /*2e70*/  FSEL R224, R11, -INF , !P4 ;  /* 0xff8000000be07808 */ /* 0x000fe20006000000 */
[----:B------:R-:W-:Y:S01]  /*2e80*/  VIADD R11, R157, 0x19 ;  /* 0x000000199d0b7836 */ /* 0x000fe20000000000 */
[----:B------:R-:W-:Y:S01]  /*2e90*/  FSEL R195, R149, -INF , !P3 ;  /* 0xff80000095c37808 */ /* 0x000fe20005800000 */
[----:B------:R-:W-:Y:S01]  /*2ea0*/  BAR.SYNC.DEFER_BLOCKING 0x0 ;  /* 0x0000000000007b1d */ /* 0x000fe20000010000 */
[----:B------:R-:W-:Y:S01]  /*2eb0*/  ISETP.GE.AND P3, PT, R84, R169, PT ;  /* 0x000000a95400720c */ /* 0x000fe20003f66270 */
[C---:B------:R-:W-:Y:S06]  /*2ec0*/  HMMA.16816.F32.BF16 R128, R76.reuse, R158, R128 ;  /* 0x0000009e4c80723c */ /* 0x040fec0000041880 */
[C---:B------:R-:W-:Y:S06]  /*2ed0*/  HMMA.16816.F32.BF16 R120, R76.reuse, R154, R120 ;  /* 0x0000009a4c78723c */ /* 0x040fec0000041878 */
[C---:B------:R-:W-:Y:S06]  /*2ee0*/  HMMA.16816.F32.BF16 R80, R76.reuse, R98, R80 ;  /* 0x000000624c50723c */ /* 0x040fec0000041850 */
[C---:B------:R-:W-:Y:S06]  /*2ef0*/  HMMA.16816.F32.BF16 R72, R76.reuse, R94, R72 ;  /* 0x0000005e4c48723c */ /* 0x040fec0000041848 */
[C---:B------:R-:W-:Y:S06]  /*2f00*/  HMMA.16816.F32.BF16 R68, R76.reuse, R90, R68 ;  /* 0x0000005a4c44723c */ /* 0x040fec0000041844 */
[----:B------:R-:W-:Y:S07]  /*2f10*/  HMMA.16816.F32.BF16 R64, R76, R86, R64 ;  /* 0x000000564c40723c */ /* 0x000fee0000041840 */
[----:B------:R-:W-:Y:S01]  /*2f20*/  I2FP.F32.S32 R77, R84 ;  /* 0x00000054004d7245 */ /* 0x000fe20000201400 */
[----:B------:R-:W-:Y:S01]  /*2f30*/  VIADD R76, R157, 0x9 ;  /* 0x000000099d4c7836 */ /* 0x000fe20000000000 */
[----:B------:R-:W-:Y:S01]  /*2f40*/  FSEL R79, R9, -INF , !P0 ;  /* 0xff800000094f7808 */ /* 0x000fe20004000000 */
[----:B------:R-:W-:-:S02]  /*2f50*/  VIADD R9, R157, 0x10 ;  /* 0x000000109d097836 */ /* 0x000fc40000000000 */
[C---:B------:R-:W-:Y:S01]  /*2f60*/  FFMA.FTZ R144, R77.reuse, UR5, R144 ;  /* 0x000000054d907c23 */ /* 0x040fe20008010090 */
[C---:B------:R-:W-:Y:S01]  /*2f70*/  ISETP.GE.AND P1, PT, R76.reuse, R172, PT ;  /* 0x000000ac4c00720c */ /* 0x040fe20003f26270 */
[C---:B------:R-:W-:Y:S01]  /*2f80*/  FFMA.FTZ R60, R77.reuse, UR5, R60 ;  /* 0x000000054d3c7c23 */ /* 0x040fe2000801003c */
[----:B------:R-:W-:Y:S01]  /*2f90*/  ISETP.GE.AND P0, PT, R76, R171, PT ;  /* 0x000000ab4c00720c */ /* 0x000fe20003f06270 */
[C---:B------:R-:W-:Y:S01]  /*2fa0*/  FFMA.FTZ R146, R77.reuse, UR5, R146 ;  /* 0x000000054d927c23 */ /* 0x040fe20008010092 */
[----:B------:R-:W-:Y:S01]  /*2fb0*/  FSEL R199, R144, -INF , !P2 ;  /* 0xff80000090c77808 */ /* 0x000fe20005000000 */
[----:B------:R-:W-:Y:S01]  /*2fc0*/  FFMA.FTZ R77, R77, UR5, R62 ;  /* 0x000000054d4d7c23 */ /* 0x000fe2000801003e */
[C---:B------:R-:W-:Y:S02]  /*2fd0*/  ISETP.GE.AND P4, PT, R76.reuse, R170, PT ;  /* 0x000000aa4c00720c */ /* 0x040fe40003f86270 */
[----:B------:R-:W-:Y:S02]  /*2fe0*/  ISETP.GE.AND P2, PT, R76, R169, PT ;  /* 0x000000a94c00720c */ /* 0x000fe40003f46270 */
[----:B------:R-:W-:-:S02]  /*2ff0*/  I2FP.F32.S32 R76, R76 ;  /* 0x0000004c004c7245 */ /* 0x000fc40000201400 */
[----:B------:R-:W-:Y:S02]  /*3000*/  FSEL R85, R60, -INF , !P5 ;  /* 0xff8000003c557808 */ /* 0x000fe40006800000 */
[----:B------:R-:W-:Y:S01]  /*3010*/  FSEL R216, R146, -INF , !P6 ;  /* 0xff80000092d87808 */ /* 0x000fe20007000000 */
[C---:B------:R-:W-:Y:S01]  /*3020*/  FFMA.FTZ R145, R76.reuse, UR5, R145 ;  /* 0x000000054c917c23 */ /* 0x040fe20008010091 */
[----:B------:R-:W-:Y:S01]  /*3030*/  FSEL R60, R77, -INF , !P3 ;  /* 0xff8000004d3c7808 */ /* 0x000fe20005800000 */
[C---:B------:R-:W-:Y:S01]  /*3040*/  FFMA.FTZ R61, R76.reuse, UR5, R61 ;  /* 0x000000054c3d7c23 */ /* 0x040fe2000801003d */
        /* <DEDUP_REMOVED lines=38> */
[----:B------:R-:W-:Y:S01]  /*32b0*/  FSEL R56, R56, -INF , !P4 ;  /* 0xff80000038387808 */ /* 0x000fe20006000000 */
[----:B------:R-:W-:Y:S01]  /*32c0*/  FFMA.FTZ R52, R9, UR5, R52 ;  /* 0x0000000509347c23 */ /* 0x000fe20008010034 */
[----:B------:R-:W-:Y:S01]  /*32d0*/  FSEL R222, R59, -INF , !P6 ;  /* 0xff8000003bde7808 */ /* 0x000fe20007000000 */
[C---:B------:R-:W-:Y:S01]  /*32e0*/  FFMA.FTZ R138, R9.reuse, UR5, R138 ;  /* 0x00000005098a7c23 */ /* 0x040fe2000801008a */
[----:B------:R-:W-:Y:S01]  /*32f0*/  FSEL R57, R136, -INF , !P5 ;  /* 0xff80000088397808 */ /* 0x000fe20006800000 */
[----:B------:R-:W-:Y:S01]  /*3300*/  FFMA.FTZ R54, R9, UR5, R54 ;  /* 0x0000000509367c23 */ /* 0x000fe20008010036 */
[C---:B------:R-:W-:Y:S01]  /*3310*/  ISETP.GE.AND P4, PT, R11.reuse, R172, PT ;  /* 0x000000ac0b00720c */ /* 0x040fe20003f86270 */
[C---:B------:R-:W-:Y:S01]  /*3320*/  FFMA.FTZ R59, R2.reuse, UR5, R137 ;  /* 0x00000005023b7c23 */ /* 0x040fe20008010089 */
[----:B------:R-:W-:Y:S01]  /*3330*/  ISETP.GE.AND P2, PT, R11, R171, PT ;  /* 0x000000ab0b00720c */ /* 0x000fe20003f46270 */
[----:B------:R-:W-:Y:S01]  /*3340*/  VIADD R9, R157, 0x21 ;  /* 0x000000219d097836 */ /* 0x000fe20000000000 */
[C---:B------:R-:W-:Y:S01]  /*3350*/  ISETP.GE.AND P6, PT, R11.reuse, R170, PT ;  /* 0x000000aa0b00720c */ /* 0x040fe20003fc6270 */
[----:B------:R-:W-:Y:S01]  /*3360*/  FFMA.FTZ R139, R2, UR5, R139 ;  /* 0x00000005028b7c23 */ /* 0x000fe2000801008b */
[----:B------:R-:W-:Y:S01]  /*3370*/  ISETP.GE.AND P5, PT, R11, R169, PT ;  /* 0x000000a90b00720c */ /* 0x000fe20003fa6270 */
[----:B------:R-:W-:Y:S01]  /*3380*/  VIADD R11, R157, 0x20 ;  /* 0x000000209d0b7836 */ /* 0x000fe20000000000 */
[----:B------:R-:W-:Y:S01]  /*3390*/  FSEL R210, R138, -INF , !P3 ;  /* 0xff8000008ad27808 */ /* 0x000fe20005800000 */
[----:B------:R-:W-:Y:S01]  /*33a0*/  FFMA.FTZ R53, R2, UR5, R53 ;  /* 0x0000000502357c23 */ /* 0x000fe20008010035 */
        /* <DEDUP_REMOVED lines=8> */
[----:B------:R-:W-:-:S02]  /*3430*/  I2FP.F32.S32 R11, R11 ;  /* 0x0000000b000b7245 */ /* 0x000fc40000201400 */
[----:B------:R-:W-:Y:S02]  /*3440*/  I2FP.F32.S32 R2, R9 ;  /* 0x0000000900027245 */ /* 0x000fe40000201400 */
[----:B------:R-:W-:Y:S01]  /*3450*/  FSEL R206, R139, -INF , !P2 ;  /* 0xff8000008bce7808 */ /* 0x000fe20005000000 */
[----:B------:R-:W-:Y:S01]  /*3460*/  FFMA.FTZ R87, R11, UR5, R132 ;  /* 0x000000050b577c23 */ /* 0x000fe20008010084 */
[----:B------:R-:W-:Y:S01]  /*3470*/  FSEL R55, R53, -INF , !P6 ;  /* 0xff80000035377808 */ /* 0x000fe20007000000 */
[C---:B------:R-:W-:Y:S01]  /*3480*/  FFMA.FTZ R134, R11.reuse, UR5, R134 ;  /* 0x000000050b867c23 */ /* 0x040fe20008010086 */
[----:B------:R-:W-:Y:S01]  /*3490*/  FSEL R230, R230, -INF , !P5 ;  /* 0xff800000e6e67808 */ /* 0x000fe20006800000 */
[----:B------:R-:W-:Y:S01]  /*34a0*/  FFMA.FTZ R50, R11, UR5, R50 ;  /* 0x000000050b327c23 */ /* 0x000fe20008010032 */
[----:B------:R-:W-:Y:S01]  /*34b0*/  FSEL R87, R87, -INF , !P3 ;  /* 0xff80000057577808 */ /* 0x000fe20005800000 */
[C---:B------:R-:W-:Y:S01]  /*34c0*/  FFMA.FTZ R91, R2.reuse, UR5, R133 ;  /* 0x00000005025b7c23 */ /* 0x040fe20008010085 */
[----:B------:R-:W-:Y:S01]  /*34d0*/  ISETP.GE.AND P2, PT, R9, R172, PT ;  /* 0x000000ac0900720c */ /* 0x000fe20003f46270 */
[----:B------:R-:W-:Y:S01]  /*34e0*/  VIADD R53, R157, 0x28 ;  /* 0x000000289d357836 */ /* 0x000fe20000000000 */
[C---:B------:R-:W-:Y:S01]  /*34f0*/  ISETP.GE.AND P6, PT, R9.reuse, R171, PT ;  /* 0x000000ab0900720c */ /* 0x040fe20003fc6270 */
[C---:B------:R-:W-:Y:S01]  /*3500*/  FFMA.FTZ R135, R2.reuse, UR5, R135 ;  /* 0x0000000502877c23 */ /* 0x040fe20008010087 */
[C---:B------:R-:W-:Y:S01]  /*3510*/  ISETP.GE.AND P5, PT, R9.reuse, R170, PT ;  /* 0x000000aa0900720c */ /* 0x040fe20003fa6270 */
[----:B------:R-:W-:Y:S01]  /*3520*/  FFMA.FTZ R49, R2, UR5, R49 ;  /* 0x0000000502317c23 */ /* 0x000fe20008010031 */
[----:B------:R-:W-:Y:S01]  /*3530*/  ISETP.GE.AND P3, PT, R9, R169, PT ;  /* 0x000000a90900720c */ /* 0x000fe20003f66270 */
[----:B------:R-:W-:Y:S01]  /*3540*/  FFMA.FTZ R9, R11, UR5, R48 ;  /* 0x000000050b097c23 */ /* 0x000fe20008010030 */
[----:B------:R-:W-:Y:S01]  /*3550*/  FSEL R192, R134, -INF , !P1 ;  /* 0xff80000086c07808 */ /* 0x000fe20004800000 */
[----:B------:R-:W-:Y:S01]  /*3560*/  VIADD R11, R157, 0x29 ;  /* 0x000000299d0b7836 */ /* 0x000fe20000000000 */
        /* <DEDUP_REMOVED lines=13> */
[----:B------:R-:W-:Y:S01]  /*3640*/  FFMA.FTZ R130, R53, UR5, R130 ;  /* 0x0000000535827c23 */ /* 0x000fe20008010082 */
        /* <DEDUP_REMOVED lines=12> */
[----:B------:R-:W-:Y:S01]  /*3710*/  VIADD R44, R157, 0x31 ;  /* 0x000000319d2c7836 */ /* 0x000fe20000000000 */
[----:B------:R-:W-:Y:S01]  /*3720*/  FSEL R196, R130, -INF , !P0 ;  /* 0xff80000082c47808 */ /* 0x000fe20004000000 */
[----:B------:R-:W-:Y:S01]  /*3730*/  FFMA.FTZ R47, R2, UR5, R47 ;  /* 0x00000005022f7c23 */ /* 0x000fe2000801002f */
[----:B------:R-:W-:-:S02]  /*3740*/  FSEL R92, R46, -INF , !P2 ;  /* 0xff8000002e5c7808 */ /* 0x000fc40005000000 */
[----:B------:R-:W-:Y:S02]  /*3750*/  FSEL R11, R11, -INF , !P4 ;  /* 0xff8000000b0b7808 */ /* 0x000fe40006000000 */
[----:B------:R-:W-:Y:S02]  /*3760*/  FSEL R189, R129, -INF , !P6 ;  /* 0xff80000081bd7808 */ /* 0x000fe40007000000 */
[C---:B------:R-:W-:Y:S02]  /*3770*/  ISETP.GE.AND P0, PT, R49.reuse, R172, PT ;  /* 0x000000ac3100720c */ /* 0x040fe40003f06270 */
[C---:B------:R-:W-:Y:S02]  /*3780*/  ISETP.GE.AND P4, PT, R49.reuse, R171, PT ;  /* 0x000000ab3100720c */ /* 0x040fe40003f86270 */
[C---:B------:R-:W-:Y:S02]  /*3790*/  ISETP.GE.AND P2, PT, R49.reuse, R170, PT ;  /* 0x000000aa3100720c */ /* 0x040fe40003f46270 */
[----:B------:R-:W-:-:S02]  /*37a0*/  ISETP.GE.AND P6, PT, R49, R169, PT ;  /* 0x000000a93100720c */ /* 0x000fc40003fc6270 */
[----:B------:R-:W-:Y:S02]  /*37b0*/  I2FP.F32.S32 R49, R49 ;  /* 0x0000003100317245 */ /* 0x000fe40000201400 */
[----:B------:R-:W-:Y:S02]  /*37c0*/  I2FP.F32.S32 R2, R44 ;  /* 0x0000002c00027245 */ /* 0x000fe40000201400 */
[----:B------:R-:W-:Y:S01]  /*37d0*/  FSEL R198, R131, -INF , !P5 ;  /* 0xff80000083c67808 */ /* 0x000fe20006800000 */
[----:B------:R-:W-:Y:S01]  /*37e0*/  FFMA.FTZ R126, R49, UR5, R126 ;  /* 0x00000005317e7c23 */ /* 0x000fe2000801007e */
[----:B------:R-:W-:Y:S01]  /*37f0*/  FSEL R191, R45, -INF , !P3 ;  /* 0xff8000002dbf7808 */ /* 0x000fe20005800000 */
[C---:B------:R-:W-:Y:S01]  /*3800*/  FFMA.FTZ R95, R49.reuse, UR5, R40 ;  /* 0x00000005315f7c23 */ /* 0x040fe20008010028 */
[----:B------:R-:W-:Y:S01]  /*3810*/  FFMA.FTZ R42, R49, UR5, R42 ;  /* 0x00000005312a7c23 */ /* 0x000fe2000801002a */
[----:B------:R-:W-:Y:S01]  /*3820*/  FFMA.FTZ R99, R2, UR5, R125 ;  /* 0x0000000502637c23 */ /* 0x000fe2000801007d */
[-C--:B------:R-:W-:Y:S01]  /*3830*/  ISETP.GE.AND P5, PT, R44, R172.reuse, PT ;  /* 0x000000ac2c00720c */ /* 0x080fe20003fa6270 */
[C---:B------:R-:W-:Y:S01]  /*3840*/  VIADD R45, R157.reuse, 0x38 ;  /* 0x000000389d2d7836 */ /* 0x040fe20000000000 */
[----:B------:R-:W-:Y:S01]  /*3850*/  FSEL R158, R126, -INF , !P4 ;  /* 0xff8000007e9e7808 */ /* 0x000fe20006000000 */
[----:B------:R-:W-:Y:S01]  /*3860*/  VIADD R40, R157, 0x39 ;  /* 0x000000399d287836 */ /* 0x000fe20000000000 */
[----:B------:R-:W-:Y:S01]  /*3870*/  FSEL R95, R95, -INF , !P2 ;  /* 0xff8000005f5f7808 */ /* 0x000fe20005000000 */
[----:B------:R-:W-:Y:S01]  /*3880*/  FFMA.FTZ R127, R2, UR5, R127 ;  /* 0x00000005027f7c23 */ /* 0x000fe2000801007f */
[----:B------:R-:W-:Y:S01]  /*3890*/  FSEL R184, R42, -INF , !P6 ;  /* 0xff8000002ab87808 */ /* 0x000fe20007000000 */
[C---:B------:R-:W-:Y:S01]  /*38a0*/  FFMA.FTZ R41, R2.reuse, UR5, R41 ;  /* 0x0000000502297c23 */ /* 0x040fe20008010029 */
[----:B------:R-:W-:Y:S01]  /*38b0*/  FSEL R99, R99, -INF , !P5 ;  /* 0xff80000063637808 */ /* 0x000fe20006800000 */
[----:B------:R-:W-:Y:S01]  /*38c0*/  FFMA.FTZ R43, R2, UR5, R43 ;  /* 0x00000005022b7c23 */ /* 0x000fe2000801002b */
[----:B------:R-:W-:Y:S01]  /*38d0*/  ISETP.GE.AND P4, PT, R45, R172, PT ;  /* 0x000000ac2d00720c */ /* 0x000fe20003f86270 */
[----:B------:R-:W-:Y:S01]  /*38e0*/  FFMA.FTZ R97, R49, UR5, R124 ;  /* 0x0000000531617c23 */ /* 0x000fe2000801007c */
[----:B------:R-:W-:-:S02]  /*38f0*/  ISETP.GE.AND P2, PT, R45, R171, PT ;  /* 0x000000ab2d00720c */ /* 0x000fc40003f46270 */
[C---:B------:R-:W-:Y:S02]  /*3900*/  ISETP.GE.AND P6, PT, R45.reuse, R170, PT ;  /* 0x000000aa2d00720c */ /* 0x040fe40003fc6270 */
[----:B------:R-:W-:Y:S02]  /*3910*/  ISETP.GE.AND P5, PT, R45, R169, PT ;  /* 0x000000a92d00720c */ /* 0x000fe40003fa6270 */
[----:B------:R-:W-:Y:S02]  /*3920*/  I2FP.F32.S32 R45, R45 ;  /* 0x0000002d002d7245 */ /* 0x000fe40000201400 */
[----:B------:R-:W-:Y:S02]  /*3930*/  FSEL R94, R47, -INF , !P1 ;  /* 0xff8000002f5e7808 */ /* 0x000fe40004800000 */
[----:B------:R-:W-:Y:S01]  /*3940*/  I2FP.F32.S32 R2, R40 ;  /* 0x0000002800027245 */ /* 0x000fe20000201400 */
[C---:B------:R-:W-:Y:S01]  /*3950*/  FFMA.FTZ R122, R45.reuse, UR5, R122 ;  /* 0x000000052d7a7c23 */ /* 0x040fe2000801007a */
[C---:B------:R-:W-:Y:S01]  /*3960*/  ISETP.GE.AND P3, PT, R44.reuse, R171, PT ;  /* 0x000000ab2c00720c */ /* 0x040fe20003f66270 */
[C---:B------:R-:W-:Y:S01]  /*3970*/  FFMA.FTZ R175, R45.reuse, UR5, R36 ;  /* 0x000000052daf7c23 */ /* 0x040fe20008010024 */
[----:B------:R-:W-:Y:S01]  /*3980*/  ISETP.GE.AND P1, PT, R44, R170, PT ;  /* 0x000000aa2c00720c */ /* 0x000fe20003f26270 */
[----:B------:R-:W-:Y:S01]  /*3990*/  FFMA.FTZ R38, R45, UR5, R38 ;  /* 0x000000052d267c23 */ /* 0x000fe20008010026 */
[----:B------:R-:W-:Y:S01]  /*39a0*/  FSEL R156, R127, -INF , !P3 ;  /* 0xff8000007f9c7808 */ /* 0x000fe20005800000 */
[----:B------:R-:W-:Y:S01]  /*39b0*/  FFMA.FTZ R121, R2, UR5, R121 ;  /* 0x0000000502797c23 */ /* 0x000fe20008010079 */
[----:B------:R-:W-:Y:S01]  /*39c0*/  FSEL R173, R41, -INF , !P1 ;  /* 0xff80000029ad7808 */ /* 0x000fe20004800000 */
[C---:B------:R-:W-:Y:S01]  /*39d0*/  VIADD R41, R157.reuse, 0x40 ;  /* 0x000000409d297836 */ /* 0x040fe20000000000 */
[----:B------:R-:W-:Y:S01]  /*39e0*/  ISETP.GE.AND P3, PT, R40, R172, PT ;  /* 0x000000ac2800720c */ /* 0x000fe20003f66270 */
[----:B------:R-:W-:Y:S01]  /*39f0*/  VIADD R36, R157, 0x41 ;  /* 0x000000419d247836 */ /* 0x000fe20000000000 */
        /* <DEDUP_REMOVED lines=15> */
[----:B------:R-:W-:Y:S02]  /*3af0*/  I2FP.F32.S32 R41, R41 ;  /* 0x0000002900297245 */ /* 0x000fe40000201400 */
[----:B------:R-:W-:Y:S02]  /*3b00*/  I2FP.F32.S32 R2, R36 ;  /* 0x0000002400027245 */ /* 0x000fe40000201400 */
[C---:B------:R-:W-:Y:S01]  /*3b10*/  ISETP.GE.AND P1, PT, R40.reuse, R171, PT ;  /* 0x000000ab2800720c */ /* 0x040fe20003f26270 */
[C---:B------:R-:W-:Y:S01]  /*3b20*/  FFMA.FTZ R118, R41.reuse, UR5, R118 ;  /* 0x0000000529767c23 */ /* 0x040fe20008010076 */
[----:B------:R-:W-:Y:S01]  /*3b30*/  ISETP.GE.AND P0, PT, R40, R170, PT ;  /* 0x000000aa2800720c */ /* 0x000fe20003f06270 */
[----:B------:R-:W-:Y:S01]  /*3b40*/  FFMA.FTZ R135, R41, UR5, R32 ;  /* 0x0000000529877c23 */ /* 0x000fe20008010020 */
[----:B------:R-:W-:Y:S01]  /*3b50*/  FSEL R182, R123, -INF , !P1 ;  /* 0xff8000007bb67808 */ /* 0x000fe20004800000 */
[----:B------:R-:W-:Y:S01]  /*3b60*/  FFMA.FTZ R34, R41, UR5, R34 ;  /* 0x0000000529227c23 */ /* 0x000fe20008010022 */
[----:B------:R-:W-:Y:S01]  /*3b70*/  FSEL R167, R37, -INF , !P0 ;  /* 0xff80000025a77808 */ /* 0x000fe20004000000 */
[----:B------:R-:W-:Y:S01]  /*3b80*/  FFMA.FTZ R117, R2, UR5, R117 ;  /* 0x0000000502757c23 */ /* 0x000fe20008010075 */
[----:B------:R-:W-:Y:S01]  /*3b90*/  ISETP.GE.AND P1, PT, R36, R172, PT ;  /* 0x000000ac2400720c */ /* 0x000fe20003f26270 */
[C---:B------:R-:W-:Y:S01]  /*3ba0*/  VIADD R37, R157.reuse, 0x48 ;  /* 0x000000489d257836 */ /* 0x040fe20000000000 */
[----:B------:R-:W-:Y:S01]  /*3bb0*/  FSEL R127, R120, -INF , !P4 ;  /* 0xff800000787f7808 */ /* 0x000fe20006000000 */
[----:B------:R-:W-:Y:S01]  /*3bc0*/  VIADD R32, R157, 0x49 ;  /* 0x000000499d207836 */ /* 0x000fe20000000000 */
[----:B------:R-:W-:Y:S01]  /*3bd0*/  ISETP.GE.AND P4, PT, R40, R169, PT ;  /* 0x000000a92800720c */ /* 0x000fe20003f86270 */
[----:B------:R-:W-:Y:S01]  /*3be0*/  FFMA.FTZ R119, R2, UR5, R119 ;  /* 0x0000000502777c23 */ /* 0x000fe20008010077 */
[----:B------:R-:W-:Y:S01]  /*3bf0*/  FSEL R134, R118, -INF , !P6 ;  /* 0xff80000076867808 */ /* 0x000fe20007000000 */
[C---:B------:R-:W-:Y:S01]  /*3c00*/  FFMA.FTZ R33, R2.reuse, UR5, R33 ;  /* 0x0000000502217c23 */ /* 0x040fe20008010021 */
[----:B------:R-:W-:Y:S01]  /*3c10*/  FSEL R135, R135, -INF , !P5 ;  /* 0xff80000087877808 */ /* 0x000fe20006800000 */
[----:B------:R-:W-:Y:S01]  /*3c20*/  FFMA.FTZ R35, R2, UR5, R35 ;  /* 0x0000000502237c23 */ /* 0x000fe20008010023 */
[----:B------:R-:W-:Y:S01]  /*3c30*/  FSEL R162, R34, -INF , !P3 ;  /* 0xff80000022a27808 */ /* 0x000fe20005800000 */
[----:B------:R-:W-:Y:S01]  /*3c40*/  FFMA.FTZ R116, R41, UR5, R116 ;  /* 0x0000000529747c23 */ /* 0x000fe20008010074 */
[----:B------:R-:W-:-:S02]  /*3c50*/  FSEL R161, R117, -INF , !P1 ;  /* 0xff80000075a17808 */ /* 0x000fc40004800000 */
[C---:B------:R-:W-:Y:S02]  /*3c60*/  ISETP.GE.AND P6, PT, R37.reuse, R172, PT ;  /* 0x000000ac2500720c */ /* 0x040fe40003fc6270 */
[C---:B------:R-:W-:Y:S02]  /*3c70*/  ISETP.GE.AND P5, PT, R37.reuse, R171, PT ;  /* 0x000000ab2500720c */ /* 0x040fe40003fa6270 */
[C---:B------:R-:W-:Y:S02]  /*3c80*/  ISETP.GE.AND P3, PT, R37.reuse, R170, PT ;  /* 0x000000aa2500720c */ /* 0x040fe40003f66270 */
[----:B------:R-:W-:Y:S02]  /*3c90*/  ISETP.GE.AND P1, PT, R37, R169, PT ;  /* 0x000000a92500720c */ /* 0x000fe40003f26270 */
[----:B------:R-:W-:Y:S02]  /*3ca0*/  FSEL R194, R39, -INF , !P4 ;  /* 0xff80000027c27808 */ /* 0x000fe40006000000 */
[----:B------:R-:W-:-:S02]  /*3cb0*/  I2FP.F32.S32 R37, R37 ;  /* 0x0000002500257245 */ /* 0x000fc40000201400 */
        /* <DEDUP_REMOVED lines=32> */
[C---:B------:R-:W-:Y:S01]  /*3ec0*/  FFMA.FTZ R41, R33.reuse, UR5, R24 ;  /* 0x0000000521297c23 */ /* 0x040fe20008010018 */
        /* <DEDUP_REMOVED lines=80> */
[CC--:B------:R-:W-:Y:S01]  /*43d0*/  ISETP.GE.AND P5, PT, R20.reuse, R171.reuse, PT ;  /* 0x000000ab1400720c */ /* 0x0c0fe20003fa6270 */
[C---:B------:R-:W-:Y:S01]  /*43e0*/  FFMA.FTZ R12, R21.reuse, UR5, R12 ;  /* 0x00000005150c7c23 */ /* 0x040fe2000801000c */
[----:B------:R-:W-:Y:S01]  /*43f0*/  ISETP.GE.AND P3, PT, R20, R170, PT ;  /* 0x000000aa1400720c */ /* 0x000fe20003f66270 */
[----:B------:R-:W-:Y:S01]  /*4400*/  FFMA.FTZ R70, R21, UR5, R70 ;  /* 0x0000000515467c23 */ /* 0x000fe20008010046 */
[----:B------:R-:W-:Y:S01]  /*4410*/  FSEL R154, R111, -INF , !P5 ;  /* 0xff8000006f9a7808 */ /* 0x000fe20006800000 */
[----:B------:R-:W-:Y:S01]  /*4420*/  FFMA.FTZ R38, R21, UR5, R14 ;  /* 0x0000000515267c23 */ /* 0x000fe2000801000e */
[----:B------:R-:W-:Y:S01]  /*4430*/  FSEL R113, R17, -INF , !P3 ;  /* 0xff80000011717808 */ /* 0x000fe20005800000 */
[----:B------:R-:W-:Y:S01]  /*4440*/  FFMA.FTZ R69, R2, UR5, R69 ;  /* 0x0000000502457c23 */ /* 0x000fe20008010045 */
[-C--:B------:R-:W-:Y:S01]  /*4450*/  ISETP.GE.AND P5, PT, R16, R172.reuse, PT ;  /* 0x000000ac1000720c */ /* 0x080fe20003fa6270 */
[----:B------:R-:W-:Y:S01]  /*4460*/  VIADD R17, R157, 0x70 ;  /* 0x000000709d117836 */ /* 0x000fe20000000000 */
[----:B------:R-:W-:Y:S01]  /*4470*/  FSEL R166, R70, -INF , !P4 ;  /* 0xff80000046a67808 */ /* 0x000fe20006000000 */
[----:B------:R-:W-:Y:S01]  /*4480*/  FFMA.FTZ R68, R21, UR5, R68 ;  /* 0x0000000515447c23 */ /* 0x000fe20008010044 */
[----:B------:R-:W-:Y:S01]  /*4490*/  FSEL R111, R12, -INF , !P2 ;  /* 0xff8000000c6f7808 */ /* 0x000fe20005000000 */
[----:B------:R-:W-:Y:S01]  /*44a0*/  FFMA.FTZ R71, R2, UR5, R71 ;  /* 0x0000000502477c23 */ /* 0x000fe20008010047 */
[----:B------:R-:W-:Y:S01]  /*44b0*/  FSEL R38, R38, -INF , !P6 ;  /* 0xff80000026267808 */ /* 0x000fe20007000000 */
[C---:B------:R-:W-:Y:S01]  /*44c0*/  FFMA.FTZ R13, R2.reuse, UR5, R13 ;  /* 0x00000005020d7c23 */ /* 0x040fe2000801000d */
[----:B------:R-:W-:Y:S01]  /*44d0*/  FSEL R165, R69, -INF , !P5 ;  /* 0xff80000045a57808 */ /* 0x000fe20006800000 */
[----:B------:R-:W-:Y:S01]  /*44e0*/  FFMA.FTZ R15, R2, UR5, R15 ;  /* 0x00000005020f7c23 */ /* 0x000fe2000801000f */
[----:B------:R-:W-:Y:S01]  /*44f0*/  ISETP.GE.AND P4, PT, R17, R172, PT ;  /* 0x000000ac1100720c */ /* 0x000fe20003f86270 */
[----:B------:R-:W-:Y:S01]  /*4500*/  VIADD R14, R157, 0x71 ;  /* 0x000000719d0e7836 */ /* 0x000fe20000000000 */
[C---:B------:R-:W-:Y:S01]  /*4510*/  ISETP.GE.AND P2, PT, R17.reuse, R171, PT ;  /* 0x000000ab1100720c */ /* 0x040fe20003f46270 */
[----:B------:R-:W-:Y:S01]  /*4520*/  VIADD R2, R214, 0x2000 ;  /* 0x00002000d6027836 */ /* 0x000fe20000000000 */
[----:B------:R-:W-:Y:S01]  /*4530*/  ISETP.GE.AND P6, PT, R17, R170, PT ;  /* 0x000000aa1100720c */ /* 0x000fe20003fc6270 */
[----:B------:R-:W-:Y:S01]  /*4540*/  VIADD R12, R157, 0x78 ;  /* 0x000000789d0c7836 */ /* 0x000fe20000000000 */
[----:B------:R-:W-:Y:S01]  /*4550*/  ISETP.GE.AND P5, PT, R17, R169, PT ;  /* 0x000000a91100720c */ /* 0x000fe20003fa6270 */
[----:B------:R-:W-:Y:S01]  /*4560*/  IMAD R212, R3, 0x2, R2 ;  /* 0x0000000203d47824 */ /* 0x000fe200078e0202 */
[----:B------:R-:W-:Y:S01]  /*4570*/  FSEL R153, R108, -INF , !P1 ;  /* 0xff8000006c997808 */ /* 0x000fe20004800000 */
[----:B------:R-:W1:Y:S01]  /*4580*/  LDC.U8 R3, c[0x0][0x388] ;  /* 0x0000e200ff037b82 */ /* 0x000e620000000000 */
[----:B------:R-:W-:Y:S01]  /*4590*/  I2FP.F32.S32 R17, R17 ;  /* 0x0000001100117245 */ /* 0x000fe20000201400 */
[----:B------:R-:W-:Y:S01]  /*45a0*/  VIADD R2, R157, 0x79 ;  /* 0x000000799d027836 */ /* 0x000fe20000000000 */
[----:B------:R-:W-:-:S02]  /*45b0*/  ISETP.GE.AND P1, PT, R20, R169, PT ;  /* 0x000000a91400720c */ /* 0x000fc40003f26270 */
[----:B------:R-:W-:Y:S01]  /*45c0*/  FSEL R159, R68, -INF , !P0 ;  /* 0xff800000449f7808 */ /* 0x000fe20004000000 */
[----:B------:R-:W-:Y:S01]  /*45d0*/  FFMA.FTZ R104, R17, UR5, R104 ;  /* 0x0000000511687c23 */ /* 0x000fe20008010068 */
[----:B------:R-:W-:Y:S01]  /*45e0*/  FSEL R36, R19, -INF , !P1 ;  /* 0xff80000013247808 */ /* 0x000fe20004800000 */
[C---:B------:R-:W-:Y:S01]  /*45f0*/  FFMA.FTZ R4, R17.reuse, UR5, R4 ;  /* 0x0000000511047c23 */ /* 0x040fe20008010004 */
[C---:B------:R-:W-:Y:S01]  /*4600*/  ISETP.GE.AND P3, PT, R16.reuse, R171, PT ;  /* 0x000000ab1000720c */ /* 0x040fe20003f66270 */
[C---:B------:R-:W-:Y:S01]  /*4610*/  FFMA.FTZ R6, R17.reuse, UR5, R6 ;  /* 0x0000000511067c23 */ /* 0x040fe20008010006 */
[C---:B------:R-:W-:Y:S01]  /*4620*/  ISETP.GE.AND P1, PT, R16.reuse, R170, PT ;  /* 0x000000aa1000720c */ /* 0x040fe20003f26270 */
[----:B------:R-:W-:Y:S01]  /*4630*/  FFMA.FTZ R106, R17, UR5, R106 ;  /* 0x00000005116a7c23 */ /* 0x000fe2000801006a */
[----:B------:R-:W-:Y:S02]  /*4640*/  ISETP.GE.AND P0, PT, R16, R169, PT ;  /* 0x000000a91000720c */ /* 0x000fe40003f06270 */
[----:B------:R-:W-:-:S02]  /*4650*/  FSEL R138, R71, -INF , !P3 ;  /* 0xff800000478a7808 */ /* 0x000fc40005800000 */
[----:B------:R-:W-:Y:S02]  /*4660*/  FSEL R37, R13, -INF , !P1 ;  /* 0xff8000000d257808 */ /* 0x000fe40004800000 */
[----:B------:R-:W-:Y:S02]  /*4670*/  FSEL R98, R15, -INF , !P0 ;  /* 0xff8000000f627808 */ /* 0x000fe40004000000 */
[----:B------:R-:W-:Y:S02]  /*4680*/  FSEL R163, R104, -INF , !P4 ;  /* 0xff80000068a37808 */ /* 0x000fe40006000000 */
[C---:B------:R-:W-:Y:S01]  /*4690*/  ISETP.GE.AND P3, PT, R14.reuse, R172, PT ;  /* 0x000000ac0e00720c */ /* 0x040fe20003f66270 */
[----:B-1----:R-:W-:Y:S01]  /*46a0*/  IMAD R80, R3, 0x10000, R3 ;  /* 0x0001000003507824 */ /* 0x002fe200078e0203 */
[C---:B------:R-:W-:Y:S02]  /*46b0*/  ISETP.GE.AND P1, PT, R14.reuse, R171, PT ;  /* 0x000000ab0e00720c */ /* 0x040fe40003f26270 */
[----:B------:R-:W-:-:S02]  /*46c0*/  ISETP.GE.AND P0, PT, R14, R170, PT ;  /* 0x000000aa0e00720c */ /* 0x000fc40003f06270 */
[----:B------:R-:W-:Y:S02]  /*46d0*/  ISETP.GE.AND P4, PT, R14, R169, PT ;  /* 0x000000a90e00720c */ /* 0x000fe40003f86270 */
[----:B------:R-:W-:Y:S02]  /*46e0*/  I2FP.F32.S32 R14, R14 ;  /* 0x0000000e000e7245 */ /* 0x000fe40000201400 */
[----:B------:R-:W-:Y:S02]  /*46f0*/  I2FP.F32.S32 R13, R12 ;  /* 0x0000000c000d7245 */ /* 0x000fe40000201400 */
[----:B------:R-:W-:Y:S01]  /*4700*/  FSEL R93, R4, -INF , !P6 ;  /* 0xff800000045d7808 */ /* 0x000fe20007000000 */
[C---:B------:R-:W-:Y:S01]  /*4710*/  FFMA.FTZ R104, R14.reuse, UR5, R5 ;  /* 0x000000050e687c23 */ /* 0x040fe20008010005 */
[----:B------:R-:W-:Y:S01]  /*4720*/  I2FP.F32.S32 R5, R157 ;  /* 0x0000009d00057245 */ /* 0x000fe20000201400 */
[C---:B------:R-:W-:Y:S01]  /*4730*/  FFMA.FTZ R105, R14.reuse, UR5, R105 ;  /* 0x000000050e697c23 */ /* 0x040fe20008010069 */
[----:B------:R-:W-:Y:S01]  /*4740*/  FFMA.FTZ R68, R14, UR5, R107 ;  /* 0x000000050e447c23 */ /* 0x000fe2000801006b */
[----:B------:R-:W-:Y:S01]  /*4750*/  FSEL R84, R6, -INF , !P5 ;  /* 0xff80000006547808 */ /* 0x000fe20006800000 */
[----:B------:R-:W-:Y:S01]  /*4760*/  FFMA.FTZ R100, R13, UR5, R100 ;  /* 0x000000050d647c23 */ /* 0x000fe20008010064 */
[----:B------:R-:W-:Y:S01]  /*4770*/  FSEL R104, R104, -INF , !P0 ;  /* 0xff80000068687808 */ /* 0x000fe20004000000 */
[----:B------:R-:W-:Y:S01]  /*4780*/  FFMA.FTZ R16, R5, UR5, R150 ;  /* 0x0000000505107c23 */ /* 0x000fe20008010096 */
[-C--:B------:R-:W-:Y:S01]  /*4790*/  ISETP.GE.AND P0, PT, R157, R171.reuse, PT ;  /* 0x000000ab9d00720c */ /* 0x080fe20003f06270 */
[----:B------:R-:W-:Y:S01]  /*47a0*/  FFMA.FTZ R66, R13, UR5, R66 ;  /* 0x000000050d427c23 */ /* 0x000fe20008010042 */
[----:B------:R-:W-:Y:S01]  /*47b0*/  FSEL R149, R105, -INF , !P3 ;  /* 0xff80000069957808 */ /* 0x000fe20005800000 */
[----:B------:R-:W-:Y:S01]  /*47c0*/  FFMA.FTZ R82, R13, UR5, R102 ;  /* 0x000000050d527c23 */ /* 0x000fe20008010066 */
[----:B------:R-:W-:Y:S01]  /*47d0*/  FSEL R68, R68, -INF , !P1 ;  /* 0xff80000044447808 */ /* 0x000fe20004800000 */
[----:B------:R-:W-:Y:S01]  /*47e0*/  FFMA.FTZ R17, R5, UR5, R148 ;  /* 0x0000000505117c23 */ /* 0x000fe20008010094 */
[----:B------:R-:W-:Y:S01]  /*47f0*/  ISETP.GE.AND P6, PT, R12, R171, PT ;  /* 0x000000ab0c00720c */ /* 0x000fe20003fc6270 */
[----:B------:R-:W-:Y:S01]  /*4800*/  FFMA.FTZ R7, R14, UR5, R7 ;  /* 0x000000050e077c23 */ /* 0x000fe20008010007 */
[C---:B------:R-:W-:Y:S01]  /*4810*/  ISETP.GE.AND P5, PT, R12.reuse, R170, PT ;  /* 0x000000aa0c00720c */ /* 0x040fe20003fa6270 */
[----:B------:R-:W-:Y:S01]  /*4820*/  FFMA.FTZ R64, R13, UR5, R64 ;  /* 0x000000050d407c23 */ /* 0x000fe20008010040 */
[----:B------:R-:W-:Y:S01]  /*4830*/  ISETP.GE.AND P3, PT, R12, R169, PT ;  /* 0x000000a90c00720c */ /* 0x000fe20003f66270 */
[----:B------:R-:W-:Y:S01]  /*4840*/  FFMA.FTZ R8, R5, UR5, R8 ;  /* 0x0000000505087c23 */ /* 0x000fe20008010008 */
[----:B------:R-:W-:Y:S01]  /*4850*/  ISETP.GE.AND P1, PT, R157, R172, PT ;  /* 0x000000ac9d00720c */ /* 0x000fe20003f26270 */
[----:B------:R-:W-:Y:S01]  /*4860*/  FFMA.FTZ R10, R5, UR5, R10 ;  /* 0x00000005050a7c23 */ /* 0x000fe2000801000a */
[----:B------:R-:W-:-:S02]  /*4870*/  FSEL R16, R16, -INF , !P0 ;  /* 0xff80000010107808 */ /* 0x000fc40004000000 */
[----:B------:R-:W-:Y:S02]  /*4880*/  PLOP3.LUT P0, PT, PT, PT, UP0, 0x80, 0x0 ;  /* 0x000000000000781c */ /* 0x000fe40003f0f008 */
[----:B------:R-:W-:Y:S02]  /*4890*/  FSEL R69, R66, -INF , !P6 ;  /* 0xff80000042457808 */ /* 0x000fe40007000000 */
[----:B------:R-:W-:Y:S02]  /*48a0*/  FSEL R105, R100, -INF , !P5 ;  /* 0xff80000064697808 */ /* 0x000fe40006800000 */
[----:B------:R-:W-:Y:S02]  /*48b0*/  FSEL R82, R82, -INF , !P3 ;  /* 0xff80000052527808 */ /* 0x000fe40005800000 */
[----:B------:R-:W-:Y:S02]  /*48c0*/  FSEL R17, R17, -INF , !P1 ;  /* 0xff80000011117808 */ /* 0x000fe40004800000 */
[----:B------:R-:W-:-:S02]  /*48d0*/  ISETP.GE.AND P6, PT, R2, R172, PT ;  /* 0x000000ac0200720c */ /* 0x000fc40003fc6270 */
[C---:B------:R-:W-:Y:S02]  /*48e0*/  ISETP.GE.AND P5, PT, R2.reuse, R171, PT ;  /* 0x000000ab0200720c */ /* 0x040fe40003fa6270 */
[C---:B------:R-:W-:Y:S02]  /*48f0*/  ISETP.GE.AND P3, PT, R2.reuse, R170, PT ;  /* 0x000000aa0200720c */ /* 0x040fe40003f66270 */
[----:B------:R-:W-:Y:S02]  /*4900*/  ISETP.GE.AND P1, PT, R2, R169, PT ;  /* 0x000000a90200720c */ /* 0x000fe40003f26270 */
[----:B------:R-:W-:Y:S02]  /*4910*/  FSEL R126, R106, -INF , !P2 ;  /* 0xff8000006a7e7808 */ /* 0x000fe40005000000 */
[----:B------:R-:W-:Y:S02]  /*4920*/  I2FP.F32.S32 R2, R2 ;  /* 0x0000000200027245 */ /* 0x000fe40000201400 */
[----:B------:R-:W-:-:S02]  /*4930*/  ISETP.GE.AND P2, PT, R12, R172, PT ;  /* 0x000000ac0c00720c */ /* 0x000fc40003f46270 */
[----:B------:R-:W-:Y:S01]  /*4940*/  FSEL R86, R7, -INF , !P4 ;  /* 0xff80000007567808 */ /* 0x000fe20006000000 */
[----:B------:R-:W-:Y:S01]  /*4950*/  FFMA.FTZ R65, R2, UR5, R65 ;  /* 0x0000000502417c23 */ /* 0x000fe20008010041 */
[----:B------:R-:W-:Y:S01]  /*4960*/  FSEL R151, R64, -INF , !P2 ;  /* 0xff80000040977808 */ /* 0x000fe20005000000 */
[C---:B------:R-:W-:Y:S01]  /*4970*/  FFMA.FTZ R67, R2.reuse, UR5, R67 ;  /* 0x0000000502437c23 */ /* 0x040fe20008010043 */
[C---:B------:R-:W-:Y:S01]  /*4980*/  FFMA.FTZ R101, R2.reuse, UR5, R101 ;  /* 0x0000000502657c23 */ /* 0x040fe20008010065 */
[----:B------:R-:W-:Y:S01]  /*4990*/  FFMA.FTZ R83, R2, UR5, R103 ;  /* 0x0000000502537c23 */ /* 0x000fe20008010067 */
[C---:B------:R-:W-:Y:S02]  /*49a0*/  ISETP.GE.AND P4, PT, R157.reuse, R170, PT ;  /* 0x000000aa9d00720c */ /* 0x040fe40003f86270 */
[----:B------:R-:W-:Y:S02]  /*49b0*/  ISETP.GE.AND P2, PT, R157, R169, PT ;  /* 0x000000a99d00720c */ /* 0x000fe40003f46270 */
[----:B------:R-:W-:-:S02]  /*49c0*/  FSEL R15, R8, -INF , !P4 ;  /* 0xff800000080f7808 */ /* 0x000fc40006000000 */
[----:B------:R-:W-:Y:S02]  /*49d0*/  FSEL R14, R10, -INF , !P2 ;  /* 0xff8000000a0e7808 */ /* 0x000fe40005000000 */
[----:B------:R-:W-:Y:S02]  /*49e0*/  FSEL R157, R65, -INF , !P6 ;  /* 0xff800000419d7808 */ /* 0x000fe40007000000 */
        /* <DEDUP_REMOVED lines=61> */
.L_x_390:
[----:B------:R-:W-:Y:S05]  /*4dc0*/  BSYNC B0 ;  /* 0x0000000000007941 */ /* 0x000fea0003800000 */
.L_x_389:
[----:B------:R-:W0:Y:S02]  /*4dd0*/  LDGDEPBAR ;  /* 0x00000000000079af */ /* 0x000e240000000000 */
.L_x_388:
[----:B--2---:R-:W-:Y:S01]  /*4de0*/  FMNMX.FTZ R6, R17, R195, !PT ;  /* 0x000000c311067209 */ /* 0x004fe20007810000 */
[----:B-1----:R-:W-:Y:S01]  /*4df0*/  VIADD R4, R168, 0x4 ;  /* 0x00000004a8047836 */ /* 0x002fe20000000000 */
[----:B------:R-:W-:Y:S01]  /*4e00*/  FMNMX.FTZ R21, R16, R204, !PT ;  /* 0x000000cc10157209 */ /* 0x000fe20007810000 */
[----:B------:R-:W-:Y:S01]  /*4e10*/  USHF.L.U32 UR24, UR35, 0x2, URZ ;  /* 0x0000000223187899 */ /* 0x000fe2000800063f */
[----:B------:R-:W-:Y:S01]  /*4e20*/  FMNMX.FTZ R6, R199, R6, !PT ;  /* 0x00000006c7067209 */ /* 0x000fe20007810000 */
[----:B------:R-:W-:Y:S01]  /*4e30*/  IMAD.WIDE.U32 R100, R168, -0x326172a9, RZ ;  /* 0xcd9e8d57a8647825 */ /* 0x000fe200078e00ff */
[----:B------:R-:W-:Y:S01]  /*4e40*/  FMNMX.FTZ R8, R15, R79, !PT ;  /* 0x0000004f0f087209 */ /* 0x000fe20007810000 */
[----:B------:R-:W-:Y:S01]  /*4e50*/  UIADD3 UR23, UR24, 0x1, URZ ;  /* 0x0000000118177890 */ /* 0x000fe2000fffe03f */
[----:B------:R-:W-:Y:S01]  /*4e60*/  FMNMX.FTZ R6, R207, R6, !PT ;  /* 0x00000006cf067209 */ /* 0x000fe20007810000 */
[----:B------:R-:W-:Y:S01]  /*4e70*/  IMAD.WIDE.U32 R18, R4, -0x326172a9, RZ ;  /* 0xcd9e8d5704127825 */ /* 0x000fe200078e00ff */
[----:B------:R-:W-:Y:S01]  /*4e80*/  FMNMX.FTZ R21, R216, R21, !PT ;  /* 0x00000015d8157209 */ /* 0x000fe20007810000 */
[----:B------:R-:W-:Y:S01]  /*4e90*/  UIADD3 UR6, UR27, -0x4498517b, URZ ;  /* 0xbb67ae851b067890 */ /* 0x000fe2000fffe03f */
[----:B------:R-:W-:Y:S01]  /*4ea0*/  FMNMX.FTZ R6, R61, R6, !PT ;  /* 0x000000063d067209 */ /* 0x000fe20007810000 */
[----:B------:R-:W-:Y:S01]  /*4eb0*/  IMAD.WIDE.U32 R200, R176, -0x2daee0ad, RZ ;  /* 0xd2511f53b0c87825 */ /* 0x000fe200078e00ff */
[----:B------:R-:W-:Y:S01]  /*4ec0*/  FMNMX.FTZ R8, R85, R8, !PT ;  /* 0x0000000855087209 */ /* 0x000fe20007810000 */
[----:B------:R-:W-:Y:S01]  /*4ed0*/  UIADD3 UR19, UR24, 0x2, URZ ;  /* 0x0000000218137890 */ /* 0x000fe2000fffe03f */
[----:B------:R-:W-:Y:S01]  /*4ee0*/  FMNMX.FTZ R6, R209, R6, !PT ;  /* 0x00000006d1067209 */ /* 0x000fe20007810000 */
[----:B------:R-:W-:Y:S01]  /*4ef0*/  IMAD.U32 R13, RZ, RZ, UR23 ;  /* 0x00000017ff0d7e24 */ /* 0x000fe2000f8e00ff */
[----:B------:R-:W-:Y:S01]  /*4f00*/  FMNMX.FTZ R21, R62, R21, !PT ;  /* 0x000000153e157209 */ /* 0x000fe20007810000 */
[----:B------:R-:W-:Y:S01]  /*4f10*/  UIADD3 UR7, UR24, 0x3, URZ ;  /* 0x0000000318077890 */ /* 0x000fe2000fffe03f */
[----:B------:R-:W-:Y:S01]  /*4f20*/  FMNMX.FTZ R6, R57, R6, !PT ;  /* 0x0000000639067209 */ /* 0x000fe20007810000 */
[----:B------:R-:W-:Y:S01]  /*4f30*/  IMAD.U32 R5, RZ, RZ, UR24 ;  /* 0x00000018ff057e24 */ /* 0x000fe2000f8e00ff */
[----:B------:R-:W-:Y:S01]  /*4f40*/  FMNMX.FTZ R8, R63, R8, !PT ;  /* 0x000000083f087209 */ /* 0x000fe20007810000 */
[----:B------:R-:W-:Y:S01]  /*4f50*/  UIADD3 UR32, UR27, 0x76cf5d0a, URZ ;  /* 0x76cf5d0a1b207890 */ /* 0x000fe2000fffe03f */
[----:B------:R-:W-:Y:S01]  /*4f60*/  FMNMX.FTZ R6, R59, R6, !PT ;  /* 0x000000063b067209 */ /* 0x000fe20007810000 */
[----:B------:R-:W-:Y:S01]  /*4f70*/  ULDC UR36, c[0x0][0x2ec] ;  /* 0x0000bb0000247ab9 */ /* 0x000fe20000000800 */
[----:B------:R-:W-:Y:S01]  /*4f80*/  FMNMX.FTZ R21, R208, R21, !PT ;  /* 0x00000015d0157209 */ /* 0x000fe20007810000 */
[----:B------:R-:W-:Y:S01]  /*4f90*/  UIADD3 UR28, UR27, 0x32370b8f, URZ ;  /* 0x32370b8f1b1c7890 */ /* 0x000fe2000fffe03f */
[----:B------:R-:W-:Y:S01]  /*4fa0*/  FMNMX.FTZ R6, R87, R6, !PT ;  /* 0x0000000657067209 */ /* 0x000fe20007810000 */
[----:B------:R-:W-:Y:S01]  /*4fb0*/  UIADD3 UR31, UR26, -0x255992d5, URZ ;  /* 0xdaa66d2b1a1f7890 */ /* 0x000fe2000fffe03f */
[----:B------:R-:W-:Y:S01]  /*4fc0*/  FMNMX.FTZ R8, R193, R8, !PT ;  /* 0x00000008c1087209 */ /* 0x000fe20007810000 */
[----:B------:R-:W-:Y:S01]  /*4fd0*/  UIADD3 UR24, UR27, -0x126145ec, URZ ;  /* 0xed9eba141b187890 */ /* 0x000fe2000fffe03f */
[----:B------:R-:W-:Y:S01]  /*4fe0*/  FMNMX.FTZ R6, R91, R6, !PT ;  /* 0x000000065b067209 */ /* 0x000fe20007810000 */
[----:B------:R-:W-:Y:S01]  /*4ff0*/  UIADD3 UR25, UR26, 0x78dde6e4, URZ ;  /* 0x78dde6e41a197890 */ /* 0x000fe2000fffe03f */
[----:B------:R-:W-:Y:S01]  /*5000*/  FMNMX.FTZ R21, R56, R21, !PT ;  /* 0x0000001538157209 */ /* 0x000fe20007810000 */
[----:B------:R-:W-:Y:S01]  /*5010*/  UIADD3 UR23, UR26, 0x1715609d, URZ ;  /* 0x1715609d1a177890 */ /* 0x000fe2000fffe03f */
        /* <DEDUP_REMOVED lines=18> */
[----:B------:R-:W-:Y:S01]  /*5140*/  FMNMX.FTZ R6, R136, R7, !PT ;  /* 0x0000000788067209 */ /* 0x000fe20007810000 */
[----:B------:R-:W-:Y:S01]  /*5150*/  IMAD.U32 R7, RZ, RZ, UR19 ;  /* 0x00000013ff077e24 */ /* 0x000fe2000f8e00ff */
[----:B------:R-:W-:Y:S01]  /*5160*/  FMNMX.FTZ R8, R191, R8, !PT ;  /* 0x00000008bf087209 */ /* 0x000fe20007810000 */
[----:B------:R-:W-:Y:S01]  /*5170*/  UIADD3 UR19, UR27, -0x56f99767, URZ ;  /* 0xa90668991b137890 */ /* 0x000fe2000fffe03f */
[----:B------:R-:W-:-:S02]  /*5180*/  FMNMX.FTZ R21, R158, R21, !PT ;  /* 0x000000159e157209 */ /* 0x000fc40007810000 */
[----:B------:R-:W-:Y:S02]  /*5190*/  FMNMX.FTZ R6, R161, R6, !PT ;  /* 0x00000006a1067209 */ /* 0x000fe40007810000 */
[----:B------:R-:W-:Y:S02]  /*51a0*/  FMNMX.FTZ R8, R95, R8, !PT ;  /* 0x000000085f087209 */ /* 0x000fe40007810000 */
[----:B------:R-:W-:Y:S02]  /*51b0*/  FMNMX.FTZ R21, R156, R21, !PT ;  /* 0x000000159c157209 */ /* 0x000fe40007810000 */
[----:B------:R-:W-:Y:S02]  /*51c0*/  FMNMX.FTZ R6, R123, R6, !PT ;  /* 0x000000067b067209 */ /* 0x000fe40007810000 */
[----:B------:R-:W-:Y:S02]  /*51d0*/  FMNMX.FTZ R8, R173, R8, !PT ;  /* 0x00000008ad087209 */ /* 0x000fe40007810000 */
[----:B------:R-:W-:-:S02]  /*51e0*/  LOP3.LUT R2, R177, UR26, RZ, 0x3c, !PT ;  /* 0x0000001ab1027c12 */ /* 0x000fc4000f8e3cff */
[----:B------:R-:W-:Y:S02]  /*51f0*/  FMNMX.FTZ R21, R174, R21, !PT ;  /* 0x00000015ae157209 */ /* 0x000fe40007810000 */
[----:B------:R-:W-:Y:S02]  /*5200*/  FMNMX.FTZ R6, R131, R6, !PT ;  /* 0x0000000683067209 */ /* 0x000fe40007810000 */
[----:B------:R-:W-:Y:S02]  /*5210*/  FMNMX.FTZ R8, R175, R8, !PT ;  /* 0x00000008af087209 */ /* 0x000fe40007810000 */
[-C--:B------:R-:W-:Y:S02]  /*5220*/  LOP3.LUT R218, R101, R2.reuse, RZ, 0x3c, !PT ;  /* 0x0000000265da7212 */ /* 0x080fe400078e3cff */
[----:B------:R-:W-:Y:S02]  /*5230*/  FMNMX.FTZ R21, R182, R21, !PT ;  /* 0x00000015b6157209 */ /* 0x000fe40007810000 */
[----:B------:R-:W-:Y:S01]  /*5240*/  LOP3.LUT R202, R19, R2, RZ, 0x3c, !PT ;  /* 0x0000000213ca7212 */ /* 0x000fe200078e3cff */
[----:B------:R-:W-:Y:S01]  /*5250*/  IMAD.WIDE.U32 R218, R218, -0x2daee0ad, RZ ;  /* 0xd2511f53dada7825 */ /* 0x000fe200078e00ff */
[----:B------:R-:W-:-:S02]  /*5260*/  FMNMX.FTZ R6, R133, R6, !PT ;  /* 0x0000000685067209 */ /* 0x000fc40007810000 */
[----:B------:R-:W-:Y:S01]  /*5270*/  FMNMX.FTZ R8, R167, R8, !PT ;  /* 0x00000008a7087209 */ /* 0x000fe20007810000 */
[----:B------:R-:W-:Y:S01]  /*5280*/  IMAD.WIDE.U32 R202, R202, -0x2daee0ad, RZ ;  /* 0xd2511f53caca7825 */ /* 0x000fe200078e00ff */
[----:B------:R-:W-:Y:S02]  /*5290*/  FMNMX.FTZ R21, R134, R21, !PT ;  /* 0x0000001586157209 */ /* 0x000fe40007810000 */
[----:B------:R-:W-:Y:S02]  /*52a0*/  FMNMX.FTZ R6, R147, R6, !PT ;  /* 0x0000000693067209 */ /* 0x000fe40007810000 */
[----:B------:R-:W-:Y:S02]  /*52b0*/  FMNMX.FTZ R19, R14, R224, !PT ;  /* 0x000000e00e137209 */ /* 0x000fe40007810000 */
[----:B------:R-:W-:Y:S02]  /*52c0*/  FMNMX.FTZ R8, R135, R8, !PT ;  /* 0x0000000887087209 */ /* 0x000fe40007810000 */
[----:B------:R-:W-:-:S02]  /*52d0*/  LOP3.LUT R12, R201, UR27, R13, 0x96, !PT ;  /* 0x0000001bc90c7c12 */ /* 0x000fc4000f8e960d */
[----:B------:R-:W-:Y:S02]  /*52e0*/  FMNMX.FTZ R21, R124, R21, !PT ;  /* 0x000000157c157209 */ /* 0x000fe40007810000 */
[----:B------:R-:W-:Y:S01]  /*52f0*/  FMNMX.FTZ R6, R141, R6, !PT ;  /* 0x000000068d067209 */ /* 0x000fe20007810000 */
[----:B------:R-:W-:Y:S01]  /*5300*/  IMAD.WIDE.U32 R12, R12, -0x326172a9, RZ ;  /* 0xcd9e8d570c0c7825 */ /* 0x000fe200078e00ff */
[--C-:B------:R-:W-:Y:S02]  /*5310*/  LOP3.LUT R114, R219, UR6, R200.reuse, 0x96, !PT ;  /* 0x00000006db727c12 */ /* 0x100fe4000f8e96c8 */
[----:B------:R-:W-:Y:S01]  /*5320*/  LOP3.LUT R200, R203, UR6, R200, 0x96, !PT ;  /* 0x00000006cbc87c12 */ /* 0x000fe2000f8e96c8 */
[----:B------:R-:W-:Y:S01]  /*5330*/  UIADD3 UR6, UR26, -0x61c88647, URZ ;  /* 0x9e3779b91a067890 */ /* 0x000fe2000fffe03f */
        /* <DEDUP_REMOVED lines=9> */
[C---:B------:R-:W-:Y:S02]  /*53d0*/  LOP3.LUT R10, R13.reuse, UR6, R100, 0x96, !PT ;  /* 0x000000060d0a7c12 */ /* 0x040fe4000f8e9664 */
[----:B------:R-:W-:Y:S02]  /*53e0*/  LOP3.LUT R32, R13, UR6, R18, 0x96, !PT ;  /* 0x000000060d207c12 */ /* 0x000fe4000f8e9612 */
[----:B------:R-:W-:Y:S02]  /*53f0*/  FMNMX.FTZ R8, R145, R8, !PT ;  /* 0x0000000891087209 */ /* 0x000fe40007810000 */
[----:B------:R-:W-:Y:S01]  /*5400*/  FMNMX.FTZ R13, R58, R19, !PT ;  /* 0x000000133a0d7209 */ /* 0x000fe20007810000 */
[----:B------:R-:W-:Y:S01]  /*5410*/  IMAD.WIDE.U32 R32, R32, -0x2daee0ad, RZ ;  /* 0xd2511f5320207825 */ /* 0x000fe200078e00ff */
        /* <DEDUP_REMOVED lines=22> */
[----:B------:R-:W-:Y:S01]  /*5580*/  IMAD.U32 R5, RZ, RZ, UR7 ;  /* 0x00000007ff057e24 */ /* 0x000fe2000f8e00ff */
        /* <DEDUP_REMOVED lines=8> */
[C---:B------:R-:W-:Y:S02]  /*5610*/  LOP3.LUT R24, R201.reuse, UR27, R7, 0x96, !PT ;  /* 0x0000001bc9187c12 */ /* 0x040fe4000f8e9607 */
[----:B------:R-:W-:Y:S01]  /*5620*/  LOP3.LUT R108, R201, UR27, R5, 0x96, !PT ;  /* 0x0000001bc96c7c12 */ /* 0x000fe2000f8e9605 */
[----:B------:R-:W1:Y:S01]  /*5630*/  SHFL.BFLY PT, R7, R6, 0x2, 0x1f ;  /* 0x0c401f0006077f89 */ /* 0x000e6200000e0000 */
[----:B------:R-:W-:Y:S01]  /*5640*/  FMNMX.FTZ R21, R138, R21, !PT ;  /* 0x000000158a157209 */ /* 0x000fe20007810000 */
[----:B------:R-:W-:Y:S01]  /*5650*/  IMAD.WIDE.U32 R24, R24, -0x326172a9, RZ ;  /* 0xcd9e8d5718187825 */ /* 0x000fe200078e00ff */
[----:B------:R-:W-:-:S02]  /*5660*/  FMNMX.FTZ R8, R37, R8, !PT ;  /* 0x0000000825087209 */ /* 0x000fc40007810000 */
[----:B------:R-:W-:Y:S01]  /*5670*/  FMNMX.FTZ R13, R184, R13, !PT ;  /* 0x0000000db80d7209 */ /* 0x000fe20007810000 */
[----:B------:R-:W-:Y:S01]  /*5680*/  IMAD.WIDE.U32 R108, R108, -0x326172a9, RZ ;  /* 0xcd9e8d576c6c7825 */ /* 0x000fe200078e00ff */
[----:B------:R-:W-:Y:S02]  /*5690*/  FMNMX.FTZ R21, R126, R21, !PT ;  /* 0x000000157e157209 */ /* 0x000fe40007810000 */
[----:B------:R-:W-:Y:S01]  /*56a0*/  FMNMX.FTZ R19, R93, R8, !PT ;  /* 0x000000085d137209 */ /* 0x000fe20007810000 */
[----:B------:R-:W-:Y:S01]  /*56b0*/  IMAD.WIDE.U32 R200, R200, -0x326172a9, RZ ;  /* 0xcd9e8d57c8c87825 */ /* 0x000fe200078e00ff */
[----:B------:R-:W-:Y:S02]  /*56c0*/  FMNMX.FTZ R13, R186, R13, !PT ;  /* 0x0000000dba0d7209 */ /* 0x000fe40007810000 */
[----:B------:R-:W-:Y:S02]  /*56d0*/  FMNMX.FTZ R8, R68, R21, !PT ;  /* 0x0000001544087209 */ /* 0x000fe40007810000 */
[----:B------:R-:W-:-:S02]  /*56e0*/  LOP3.LUT R20, R23, UR6, R18, 0x96, !PT ;  /* 0x0000000617147c12 */ /* 0x000fc4000f8e9612 */
[--C-:B------:R-:W-:Y:S02]  /*56f0*/  LOP3.LUT R185, R25, UR6, R18.reuse, 0x96, !PT ;  /* 0x0000000619b97c12 */ /* 0x100fe4000f8e9612 */
[----:B------:R-:W-:Y:S01]  /*5700*/  LOP3.LUT R177, R109, UR6, R18, 0x96, !PT ;  /* 0x000000066db17c12 */ /* 0x000fe2000f8e9612 */
[----:B------:R-:W-:Y:S01]  /*5710*/  IMAD.WIDE.U32 R20, R20, -0x2daee0ad, RZ ;  /* 0xd2511f5314147825 */ /* 0x000fe200078e00ff */
[----:B------:R-:W-:Y:S02]  /*5720*/  FMNMX.FTZ R18, R104, R19, !PT ;  /* 0x0000001368127209 */ /* 0x000fe40007810000 */
[----:B------:R-:W-:Y:S02]  /*5730*/  FMNMX.FTZ R13, R122, R13, !PT ;  /* 0x0000000d7a0d7209 */ /* 0x000fe40007810000 */
[----:B------:R-:W-:Y:S02]  /*5740*/  FMNMX.FTZ R19, R69, R8, !PT ;  /* 0x0000000845137209 */ /* 0x000fe40007810000 */
[----:B------:R-:W-:-:S02]  /*5750*/  FMNMX.FTZ R13, R194, R13, !PT ;  /* 0x0000000dc20d7209 */ /* 0x000fc40007810000 */
[----:B------:R-:W-:Y:S02]  /*5760*/  FMNMX.FTZ R19, R78, R19, !PT ;  /* 0x000000134e137209 */ /* 0x000fe40007810000 */
[----:B------:R-:W-:Y:S02]  /*5770*/  FMNMX.FTZ R13, R162, R13, !PT ;  /* 0x0000000da20d7209 */ /* 0x000fe40007810000 */
[----:B-1----:R-:W-:Y:S01]  /*5780*/  FMNMX.FTZ R7, R6, R7, !PT ;  /* 0x0000000706077209 */ /* 0x002fe20007810000 */
[----:B------:R-:W1:Y:S01]  /*5790*/  SHFL.BFLY PT, R8, R19, 0x2, 0x1f ;  /* 0x0c401f0013087f89 */ /* 0x000e6200000e0000 */
[----:B------:R-:W-:Y:S02]  /*57a0*/  FMNMX.FTZ R13, R146, R13, !PT ;  /* 0x0000000d920d7209 */ /* 0x000fe40007810000 */
[----:B------:R-:W-:Y:S01]  /*57b0*/  LOP3.LUT R5, R23, UR6, R100, 0x96, !PT ;  /* 0x0000000617057c12 */ /* 0x000fe2000f8e9664 */
[----:B------:R-:W2:Y:S01]  /*57c0*/  SHFL.BFLY PT, R132, R7, 0x1, 0x1f ;  /* 0x0c201f0007847f89 */ /* 0x000ea200000e0000 */
[----:B------:R-:W-:-:S02]  /*57d0*/  FMNMX.FTZ R13, R164, R13, !PT ;  /* 0x0000000da40d7209 */ /* 0x000fc40007810000 */
[----:B------:R-:W-:Y:S01]  /*57e0*/  LOP3.LUT R102, R25, UR6, R100, 0x96, !PT ;  /* 0x0000000619667c12 */ /* 0x000fe2000f8e9664 */
[----:B------:R-:W-:Y:S01]  /*57f0*/  IMAD.WIDE.U32 R28, R5, -0x2daee0ad, RZ ;  /* 0xd2511f53051c7825 */ /* 0x000fe200078e00ff */
[----:B------:R-:W-:Y:S02]  /*5800*/  FMNMX.FTZ R13, R160, R13, !PT ;  /* 0x0000000da00d7209 */ /* 0x000fe40007810000 */
[----:B------:R-:W-:Y:S02]  /*5810*/  LOP3.LUT R5, R21, UR32, R202, 0x96, !PT ;  /* 0x0000002015057c12 */ /* 0x000fe4000f8e96ca */
[----:B------:R-:W-:Y:S02]  /*5820*/  FMNMX.FTZ R13, R120, R13, !PT ;  /* 0x0000000d780d7209 */ /* 0x000fe40007810000 */
[----:B------:R-:W-:Y:S01]  /*5830*/  LOP3.LUT R100, R109, UR6, R100, 0x96, !PT ;  /* 0x000000066d647c12 */ /* 0x000fe2000f8e9664 */
[----:B------:R-:W-:Y:S01]  /*5840*/  UIADD3 UR6, UR26, 0x3c6ef372, URZ ;  /* 0x3c6ef3721a067890 */ /* 0x000fe2000fffe03f */
[----:B------:R-:W-:-:S02]  /*5850*/  FMNMX.FTZ R21, R118, R13, !PT ;  /* 0x0000000d76157209 */ /* 0x000fc40007810000 */
[----:B------:R-:W-:Y:S02]  /*5860*/  FMNMX.FTZ R18, R105, R18, !PT ;  /* 0x0000001269127209 */ /* 0x000fe40007810000 */
[----:B------:R-:W-:Y:S02]  /*5870*/  FMNMX.FTZ R21, R40, R21, !PT ;  /* 0x0000001528157209 */ /* 0x000fe40007810000 */
[----:B------:R-:W-:Y:S02]  /*5880*/  LOP3.LUT R6, R115, UR6, R12, 0x96, !PT ;  /* 0x0000000673067c12 */ /* 0x000fe4000f8e960c */
[----:B-1----:R-:W-:Y:S02]  /*5890*/  FMNMX.FTZ R8, R19, R8, !PT ;  /* 0x0000000813087209 */ /* 0x002fe40007810000 */
[----:B------:R-:W-:Y:S02]  /*58a0*/  FMNMX.FTZ R21, R116, R21, !PT ;  /* 0x0000001574157209 */ /* 0x000fe40007810000 */
[----:B--2---:R-:W-:Y:S01]  /*58b0*/  FMNMX.FTZ R132, R7, R132, !PT ;  /* 0x0000008407847209 */ /* 0x004fe20007810000 */
[----:B------:R-:W1:Y:S01]  /*58c0*/  SHFL.BFLY PT, R13, R8, 0x1, 0x1f ;  /* 0x0c201f00080d7f89 */ /* 0x000e6200000e0000 */
[----:B------:R-:W-:-:S02]  /*58d0*/  FMNMX.FTZ R21, R96, R21, !PT ;  /* 0x0000001560157209 */ /* 0x000fc40007810000 */
[----:B------:R-:W-:Y:S01]  /*58e0*/  LOP3.LUT R12, R201, UR6, R12, 0x96, !PT ;  /* 0x00000006c90c7c12 */ /* 0x000fe2000f8e960c */
[----:B------:R-:W-:Y:S01]  /*58f0*/  FMUL.FTZ R190, R132, UR36 ;  /* 0x0000002484be7c20 */ /* 0x000fe20008410000 */
[----:B------:R-:W-:Y:S02]  /*5900*/  FMNMX.FTZ R21, R36, R21, !PT ;  /* 0x0000001524157209 */ /* 0x000fe40007810000 */
[----:B------:R-:W-:Y:S01]  /*5910*/  FSETP.NEU.FTZ.AND P1, PT, R132, -INF , PT ;  /* 0xff8000008400780b */ /* 0x000fe20003f3d000 */
[----:B------:R-:W-:Y:S01]  /*5920*/  IMAD.WIDE.U32 R236, R12, -0x2daee0ad, RZ ;  /* 0xd2511f530cec7825 */ /* 0x000fe200078e00ff */
[----:B------:R-:W-:Y:S02]  /*5930*/  FMNMX.FTZ R21, R38, R21, !PT ;  /* 0x0000001526157209 */ /* 0x000fe40007810000 */
[----:B------:R-:W-:Y:S01]  /*5940*/  FMNMX.FTZ R18, R107, R18, !PT ;  /* 0x000000126b127209 */ /* 0x000fe20007810000 */
[----:B------:R-:W-:Y:S01]  /*5950*/  IMAD.MOV.U32 R217, RZ, RZ, R237 ;  /* 0x000000ffffd97224 */ /* 0x000fe200078e00ed */
[----:B------:R-:W-:-:S02]  /*5960*/  FMNMX.FTZ R21, R98, R21, !PT ;  /* 0x0000001562157209 */ /* 0x000fc40007810000 */
[----:B------:R-:W-:Y:S01]  /*5970*/  FSEL R190, R190, RZ, P1 ;  /* 0x000000ffbebe7208 */ /* 0x000fe20000800000 */
[----:B------:R-:W2:Y:S01]  /*5980*/  SHFL.BFLY PT, R7, R18, 0x2, 0x1f ;  /* 0x0c401f0012077f89 */ /* 0x000ea200000e0000 */
[----:B------:R-:W-:Y:S02]  /*5990*/  FMNMX.FTZ R21, R84, R21, !PT ;  /* 0x0000001554157209 */ /* 0x000fe40007810000 */
[----:B------:R-:W-:Y:S01]  /*59a0*/  LOP3.LUT R19, R237, UR28, R32, 0x96, !PT ;  /* 0x0000001ced137c12 */ /* 0x000fe2000f8e9620 */
[--C-:B------:R-:W-:Y:S01]  /*59b0*/  FFMA.FTZ R77, R17, UR36, -R190.reuse ;  /* 0x00000024114d7c23 */ /* 0x100fe200080108be */
[----:B------:R-:W-:Y:S01]  /*59c0*/  FMNMX.FTZ R21, R86, R21, !PT ;  /* 0x0000001556157209 */ /* 0x000fe20007810000 */
[----:B------:R-:W-:Y:S01]  /*59d0*/  FFMA.FTZ R46, R59, UR36, -R190 ;  /* 0x000000243b2e7c23 */ /* 0x000fe200080108be */
[----:B------:R-:W-:Y:S01]  /*59e0*/  LOP3.LUT R17, R33, UR32, R202, 0x96, !PT ;  /* 0x0000002021117c12 */ /* 0x000fe2000f8e96ca */
[----:B------:R-:W-:Y:S01]  /*59f0*/  IMAD.WIDE.U32 R32, R5, -0x326172a9, RZ ;  /* 0xcd9e8d5705207825 */ /* 0x000fe200078e00ff */
[----:B-1----:R-:W-:-:S03]  /*5a00*/  FMNMX.FTZ R5, R8, R13, !PT ;  /* 0x0000000d08057209 */ /* 0x002fc60007810000 */
[----:B------:R-:W-:Y:S01]  /*5a10*/  FFMA.FTZ R75, R199, UR36, -R190 ;  /* 0x00000024c74b7c23 */ /* 0x000fe200080108be */
[----:B------:R-:W-:Y:S01]  /*5a20*/  FMNMX.FTZ R8, R82, R21, !PT ;  /* 0x0000001552087209 */ /* 0x000fe20007810000 */
[----:B------:R-:W-:Y:S01]  /*5a30*/  IMAD.WIDE.U32 R34, R19, -0x326172a9, RZ ;  /* 0xcd9e8d5713227825 */ /* 0x000fe200078e00ff */
[----:B------:R-:W-:-:S03]  /*5a40*/  LOP3.LUT R103, R115, UR6, R24, 0x96, !PT ;  /* 0x0000000673677c12 */ /* 0x000fc6000f8e9618 */
[----:B------:R-:W-:Y:S01]  /*5a50*/  FMUL.FTZ R81, R5, UR36 ;  /* 0x0000002405517c20 */ /* 0x000fe20008410000 */
[----:B------:R-:W-:Y:S01]  /*5a60*/  FMNMX.FTZ R8, R83, R8, !PT ;  /* 0x0000000853087209 */ /* 0x000fe20007810000 */
[----:B------:R-:W-:Y:S01]  /*5a70*/  IMAD.MOV.U32 R225, RZ, RZ, R35 ;  /* 0x000000ffffe17224 */ /* 0x000fe200078e0023 */
[----:B------:R-:W-:Y:S01]  /*5a80*/  LOP3.LUT R183, R201, UR6, R24, 0x96, !PT ;  /* 0x00000006c9b77c12 */ /* 0x000fe2000f8e9618 */
[----:B------:R-:W-:Y:S01]  /*5a90*/  FFMA.FTZ R66, R207, UR36, -R190 ;  /* 0x00000024cf427c23 */ /* 0x000fe200080108be */
[----:B------:R-:W-:Y:S01]  /*5aa0*/  LOP3.LUT R24, R29, UR32, R218, 0x96, !PT ;  /* 0x000000201d187c12 */ /* 0x000fe2000f8e96da */
[----:B------:R-:W1:Y:S01]  /*5ab0*/  SHFL.BFLY PT, R13, R8, 0x2, 0x1f ;  /* 0x0c401f00080d7f89 */ /* 0x000e6200000e0000 */
[----:B------:R-:W-:Y:S01]  /*5ac0*/  LOP3.LUT R26, R115, UR6, R22, 0x96, !PT ;  /* 0x00000006731a7c12 */ /* 0x000fe2000f8e9616 */
[----:B------:R-:W-:Y:S01]  /*5ad0*/  FFMA.FTZ R53, R57, UR36, -R190 ;  /* 0x0000002439357c23 */ /* 0x000fe200080108be */
[----:B------:R-:W-:Y:S01]  /*5ae0*/  LOP3.LUT R22, R201, UR6, R22, 0x96, !PT ;  /* 0x00000006c9167c12 */ /* 0x000fe2000f8e9616 */
[----:B------:R-:W-:Y:S01]  /*5af0*/  IMAD.WIDE.U32 R24, R24, -0x326172a9, RZ ;  /* 0xcd9e8d5718187825 */ /* 0x000fe200078e00ff */
[----:B--2---:R-:W-:-:S03]  /*5b00*/  FMNMX.FTZ R7, R18, R7, !PT ;  /* 0x0000000712077209 */ /* 0x004fc60007810000 */
[----:B------:R-:W-:Y:S01]  /*5b10*/  FFMA.FTZ R76, R195, UR36, -R190 ;  /* 0x00000024c34c7c23 */ /* 0x000fe200080108be */
[----:B------:R-:W-:Y:S01]  /*5b20*/  FSETP.NEU.FTZ.AND P1, PT, R5, -INF , PT ;  /* 0xff8000000500780b */ /* 0x000fe20003f3d000 */
[----:B------:R-:W-:Y:S01]  /*5b30*/  IMAD.WIDE.U32 R26, R26, -0x2daee0ad, RZ ;  /* 0xd2511f531a1a7825 */ /* 0x000fe200078e00ff */
[----:B------:R-:W-:Y:S01]  /*5b40*/  LOP3.LUT R30, R25, UR31, R114, 0x96, !PT ;  /* 0x0000001f191e7c12 */ /* 0x000fe2000f8e9672 */
[----:B------:R-:W2:Y:S01]  /*5b50*/  SHFL.BFLY PT, R18, R7, 0x1, 0x1f ;  /* 0x0c201f0007127f89 */ /* 0x000ea200000e0000 */
[----:B------:R-:W-:Y:S01]  /*5b60*/  FSEL R81, R81, RZ, P1 ;  /* 0x000000ff51517208 */ /* 0x000fe20000800000 */
[----:B------:R-:W-:Y:S01]  /*5b70*/  IMAD.WIDE.U32 R22, R22, -0x2daee0ad, RZ ;  /* 0xd2511f5316167825 */ /* 0x000fe200078e00ff */
[----:B------:R-:W-:Y:S01]  /*5b80*/  LOP3.LUT R28, R27, UR28, R28, 0x96, !PT ;  /* 0x0000001c1b1c7c12 */ /* 0x000fe2000f8e961c */
[----:B------:R-:W-:Y:S01]  /*5b90*/  MUFU.EX2 R75, R75 ;  /* 0x0000004b004b7308 */ /* 0x000fe20000000800 */
[----:B------:R-:W-:Y:S01]  /*5ba0*/  LEA R252, R252, UR4, 0x1 ;  /* 0x00000004fcfc7c11 */ /* 0x000fe2000f8e08ff */
[----:B------:R-:W-:Y:S01]  /*5bb0*/  IMAD.WIDE.U32 R30, R30, -0x2daee0ad, RZ ;  /* 0xd2511f531e1e7825 */ /* 0x000fe200078e00ff */
[----:B------:R-:W-:-:S03]  /*5bc0*/  LOP3.LUT R20, R23, UR28, R20, 0x96, !PT ;  /* 0x0000001c17147c12 */ /* 0x000fc6000f8e9614 */
[--C-:B------:R-:W-:Y:S01]  /*5bd0*/  FFMA.FTZ R74, R16, UR36, -R81.reuse ;  /* 0x00000024104a7c23 */ /* 0x100fe20008010851 */
[----:B------:R-:W-:Y:S01]  /*5be0*/  FFMA.FTZ R67, R216, UR36, -R81 ;  /* 0x00000024d8437c23 */ /* 0x000fe20008010851 */
[----:B------:R-:W-:Y:S01]  /*5bf0*/  IMAD.WIDE.U32 R28, R28, -0x326172a9, RZ ;  /* 0xcd9e8d571c1c7825 */ /* 0x000fe200078e00ff */
[----:B------:R-:W-:Y:S01]  /*5c00*/  LOP3.LUT R12, R31, UR24, R26, 0x96, !PT ;  /* 0x000000181f0c7c12 */ /* 0x000fe2000f8e961a */
[----:B------:R-:W-:Y:S01]  /*5c10*/  LDSM.16.MT88.4 R244, [R252+0x4000] ;  /* 0x00400000fcf4783b */ /* 0x000fe20000004200 */
[----:B------:R-:W-:Y:S01]  /*5c20*/  LOP3.LUT R26, R33, UR31, R200, 0x96, !PT ;  /* 0x0000001f211a7c12 */ /* 0x000fe2000f8e96c8 */
[----:B------:R-:W-:Y:S01]  /*5c30*/  IMAD.WIDE.U32 R20, R20, -0x326172a9, RZ ;  /* 0xcd9e8d5714147825 */ /* 0x000fe200078e00ff */
[----:B-1----:R-:W-:Y:S01]  /*5c40*/  FMNMX.FTZ R13, R8, R13, !PT ;  /* 0x0000000d080d7209 */ /* 0x002fe20007810000 */
[----:B------:R-:W-:Y:S01]  /*5c50*/  MUFU.EX2 R66, R66 ;  /* 0x0000004200427308 */ /* 0x000fe20000000800 */
[----:B------:R-:W-:Y:S01]  /*5c60*/  LOP3.LUT R24, R29, UR25, R24, 0x96, !PT ;  /* 0x000000191d187c12 */ /* 0x000fe2000f8e9618 */
[----:B------:R-:W-:-:S04]  /*5c70*/  IMAD.WIDE.U32 R26, R26, -0x2daee0ad, RZ ;  /* 0xd2511f531a1a7825 */ /* 0x000fc800078e00ff */
[--C-:B------:R-:W-:Y:S01]  /*5c80*/  FFMA.FTZ R62, R62, UR36, -R81.reuse ;  /* 0x000000243e3e7c23 */ /* 0x100fe20008010851 */
[----:B------:R-:W1:Y:S01]  /*5c90*/  SHFL.BFLY PT, R8, R13, 0x1, 0x1f ;  /* 0x0c201f000d087f89 */ /* 0x000e6200000e0000 */
[----:B------:R-:W-:Y:S01]  /*5ca0*/  FFMA.FTZ R50, R206, UR36, -R81 ;  /* 0x00000024ce327c23 */ /* 0x000fe20008010851 */
[----:B------:R-:W-:Y:S01]  /*5cb0*/  IMAD.WIDE.U32 R24, R24, -0x2daee0ad, RZ ;  /* 0xd2511f5318187825 */ /* 0x000fe200078e00ff */
[----:B------:R-:W-:Y:S01]  /*5cc0*/  LOP3.LUT R22, R27, UR24, R22, 0x96, !PT ;  /* 0x000000181b167c12 */ /* 0x000fe2000f8e9616 */
[----:B------:R-:W-:Y:S01]  /*5cd0*/  MUFU.EX2 R77, R77 ;  /* 0x0000004d004d7308 */ /* 0x000fe20000000800 */
[----:B--2---:R-:W-:Y:S01]  /*5ce0*/  FMNMX.FTZ R7, R7, R18, !PT ;  /* 0x0000001207077209 */ /* 0x004fe20007810000 */
[----:B------:R-:W-:Y:S01]  /*5cf0*/  IMAD.WIDE.U32 R16, R17, -0x326172a9, RZ ;  /* 0xcd9e8d5711107825 */ /* 0x000fe200078e00ff */
[----:B------:R-:W-:-:S03]  /*5d00*/  LOP3.LUT R18, R21, UR25, R32, 0x96, !PT ;  /* 0x0000001915127c12 */ /* 0x000fc6000f8e9620 */
[----:B------:R-:W-:Y:S01]  /*5d10*/  FFMA.FTZ R61, R61, UR36, -R190 ;  /* 0x000000243d3d7c23 */ /* 0x000fe200080108be */
[C---:B------:R-:W-:Y:S01]  /*5d20*/  FSETP.NEU.FTZ.AND P1, PT, R7.reuse, -INF , PT ;  /* 0xff8000000700780b */ /* 0x040fe20003f3d000 */
[----:B------:R-:W-:Y:S01]  /*5d30*/  FMUL.FTZ R110, R7, UR36 ;  /* 0x00000024076e7c20 */ /* 0x000fe20008410000 */
[----:B------:R-:W-:Y:S01]  /*5d40*/  IMAD.WIDE.U32 R32, R12, -0x326172a9, RZ ;  /* 0xcd9e8d570c207825 */ /* 0x000fe200078e00ff */
[----:B------:R-:W-:Y:S01]  /*5d50*/  LOP3.LUT R12, R25, UR19, R30, 0x96, !PT ;  /* 0x00000013190c7c12 */ /* 0x000fe2000f8e961e */
[----:B------:R-:W-:Y:S01]  /*5d60*/  MUFU.EX2 R76, R76 ;  /* 0x0000004c004c7308 */ /* 0x000fe20000000800 */
[----:B------:R-:W-:Y:S01]  /*5d70*/  LOP3.LUT R47, R35, UR25, R16, 0x96, !PT ;  /* 0x00000019232f7c12 */ /* 0x000fe2000f8e9610 */
[----:B------:R-:W-:Y:S01]  /*5d80*/  IMAD.WIDE.U32 R18, R18, -0x2daee0ad, RZ ;  /* 0xd2511f5312127825 */ /* 0x000fe200078e00ff */
[----:B------:R-:W-:-:S03]  /*5d90*/  FSEL R110, R110, RZ, P1 ;  /* 0x000000ff6e6e7208 */ /* 0x000fc60000800000 */
[----:B------:R-:W-:Y:S01]  /*5da0*/  FFMA.FTZ R54, R209, UR36, -R190 ;  /* 0x00000024d1367c23 */ /* 0x000fe200080108be */
[----:B------:R-:W-:Y:S01]  /*5db0*/  LOP3.LUT R16, R33, UR23, R28, 0x96, !PT ;  /* 0x0000001721107c12 */ /* 0x000fe2000f8e961c */
[----:B------:R-:W-:Y:S01]  /*5dc0*/  IMAD.WIDE.U32 R22, R22, -0x326172a9, RZ ;  /* 0xcd9e8d5716167825 */ /* 0x000fe200078e00ff */
[----:B------:R-:W-:-:S03]  /*5dd0*/  LOP3.LUT R101, R17, UR31, R200, 0x96, !PT ;  /* 0x0000001f11657c12 */ /* 0x000fc6000f8e96c8 */
[----:B------:R-:W-:Y:S01]  /*5de0*/  FFMA.FTZ R73, R15, UR36, -R110 ;  /* 0x000000240f497c23 */ /* 0x000fe2000801086e */
[----:B------:R-:W-:Y:S01]  /*5df0*/  LOP3.LUT R15, R19, UR19, R26, 0x96, !PT ;  /* 0x00000013130f7c12 */ /* 0x000fe2000f8e961a */
[----:B------:R-:W-:Y:S01]  /*5e00*/  IMAD.WIDE.U32 R28, R12, -0x326172a9, RZ ;  /* 0xcd9e8d570c1c7825 */ /* 0x000fe200078e00ff */
[----:B-1----:R-:W-:-:S03]  /*5e10*/  FMNMX.FTZ R8, R13, R8, !PT ;  /* 0x000000080d087209 */ /* 0x002fc60007810000 */
[----:B------:R-:W-:Y:S01]  /*5e20*/  FFMA.FTZ R64, R85, UR36, -R110 ;  /* 0x0000002455407c23 */ /* 0x000fe2000801086e */
[----:B------:R-:W-:Y:S01]  /*5e30*/  LOP3.LUT R12, R23, UR23, R20, 0x96, !PT ;  /* 0x00000017170c7c12 */ /* 0x000fe2000f8e9614 */
[----:B------:R-:W-:Y:S01]  /*5e40*/  IMAD.WIDE.U32 R16, R16, -0x2daee0ad, RZ ;  /* 0xd2511f5310107825 */ /* 0x000fe200078e00ff */
[----:B------:R-:W-:-:S03]  /*5e50*/  FSETP.NEU.FTZ.AND P1, PT, R8, -INF , PT ;  /* 0xff8000000800780b */ /* 0x000fc60003f3d000 */
[----:B------:R-:W-:Y:S01]  /*5e60*/  FMUL.FTZ R85, R8, UR36 ;  /* 0x0000002408557c20 */ /* 0x000fe20008410000 */
[----:B------:R-:W-:Y:S01]  /*5e70*/  LOP3.LUT R26, R29, UR34, R32, 0x96, !PT ;  /* 0x000000221d1a7c12 */ /* 0x000fe2000f8e9620 */
[----:B------:R-:W-:Y:S01]  /*5e80*/  IMAD.WIDE.U32 R20, R15, -0x326172a9, RZ ;  /* 0xcd9e8d570f147825 */ /* 0x000fe200078e00ff */
[----:B------:R-:W-:-:S03]  /*5e90*/  LOP3.LUT R25, R28, 0xffff, RZ, 0xc0, !PT ;  /* 0x0000ffff1c197812 */ /* 0x000fc600078ec0ff */
[----:B------:R-:W-:Y:S01]  /*5ea0*/  FFMA.FTZ R59, R63, UR36, -R110 ;  /* 0x000000243f3b7c23 */ /* 0x000fe2000801086e */
[----:B------:R-:W-:Y:S01]  /*5eb0*/  LOP3.LUT R51, R28, 0xff, RZ, 0xc0, !PT ;  /* 0x000000ff1c337812 */ /* 0x000fe200078ec0ff */
[----:B------:R-:W-:Y:S01]  /*5ec0*/  IMAD R223, R0, 0x2, R252 ;  /* 0x0000000200df7824 */ /* 0x000fe200078e02fc */
[----:B------:R-:W-:Y:S01]  /*5ed0*/  SHF.R.U32.HI R29, RZ, 0x10, R28 ;  /* 0x00000010ff1d7819 */ /* 0x000fe2000001161c */
[----:B------:R-:W-:Y:S01]  /*5ee0*/  FFMA.FTZ R72, R79, UR36, -R110 ;  /* 0x000000244f487c23 */ /* 0x000fe2000801086e */
[----:B------:R-:W-:Y:S01]  /*5ef0*/  SHF.R.U32.HI R27, RZ, 0x18, R28 ;  /* 0x00000018ff1b7819 */ /* 0x000fe2000001161c */
[----:B------:R-:W-:Y:S01]  /*5f00*/  IMAD.WIDE.U32 R30, R12, -0x2daee0ad, RZ ;  /* 0xd2511f530c1e7825 */ /* 0x000fe200078e00ff */
[C---:B------:R-:W-:Y:S01]  /*5f10*/  LOP3.LUT R28, R16.reuse, 0xffff, RZ, 0xc0, !PT ;  /* 0x0000ffff101c7812 */ /* 0x040fe200078ec0ff */
[----:B------:R-:W-:Y:S01]  /*5f20*/  MUFU.EX2 R64, R64 ;  /* 0x0000004000407308 */ /* 0x000fe20000000800 */
[----:B------:R-:W-:Y:S01]  /*5f30*/  LOP3.LUT R109, R16, 0xff, RZ, 0xc0, !PT ;  /* 0x000000ff106d7812 */ /* 0x000fe200078ec0ff */
[----:B------:R-:W-:Y:S01]  /*5f40*/  FFMA.FTZ R49, R205, UR36, -R110 ;  /* 0x00000024cd317c23 */ /* 0x000fe2000801086e */
[----:B------:R-:W-:Y:S01]  /*5f50*/  SHF.R.U32.HI R23, RZ, 0x10, R16 ;  /* 0x00000010ff177819 */ /* 0x000fe20000011610 */
[----:B------:R-:W-:Y:S01]  /*5f60*/  FFMA.FTZ R44, R55, UR36, -R110 ;  /* 0x00000024372c7c23 */ /* 0x000fe2000801086e */
[----:B------:R-:W-:Y:S01]  /*5f70*/  SHF.R.U32.HI R117, RZ, 0x18, R16 ;  /* 0x00000018ff757819 */ /* 0x000fe20000011610 */
[----:B------:R-:W-:Y:S01]  /*5f80*/  FFMA.FTZ R57, R193, UR36, -R110 ;  /* 0x00000024c1397c23 */ /* 0x000fe2000801086e */
[----:B------:R-:W-:Y:S01]  /*5f90*/  FSEL R85, R85, RZ, P1 ;  /* 0x000000ff55557208 */ /* 0x000fe20000800000 */
[----:B------:R-:W1:Y:S01]  /*5fa0*/  MUFU.EX2 R59, R59 ;  /* 0x0000003b003b7308 */ /* 0x000e620000000800 */
[----:B------:R-:W-:Y:S01]  /*5fb0*/  LOP3.LUT R16, R21, UR34, R22, 0x96, !PT ;  /* 0x0000002215107c12 */ /* 0x000fe2000f8e9616 */
[----:B------:R-:W-:Y:S01]  /*5fc0*/  FFMA.FTZ R52, R197, UR36, -R110 ;  /* 0x00000024c5347c23 */ /* 0x000fe2000801086e */
[----:B------:R-:W-:Y:S01]  /*5fd0*/  LOP3.LUT R21, R20, 0xffff, RZ, 0xc0, !PT ;  /* 0x0000ffff14157812 */ /* 0x000fe200078ec0ff */
[--C-:B------:R-:W-:Y:S01]  /*5fe0*/  FFMA.FTZ R71, R14, UR36, -R85.reuse ;  /* 0x000000240e477c23 */ /* 0x100fe20008010855 */
[----:B------:R-:W-:Y:S01]  /*5ff0*/  LOP3.LUT R24, R17, UR33, R24, 0x96, !PT ;  /* 0x0000002111187c12 */ /* 0x000fe2000f8e9618 */
[----:B------:R-:W-:Y:S01]  /*6000*/  FFMA.FTZ R70, R224, UR36, -R85 ;  /* 0x00000024e0467c23 */ /* 0x000fe20008010855 */
[----:B------:R-:W-:Y:S01]  /*6010*/  LOP3.LUT R17, R20, 0xff, RZ, 0xc0, !PT ;  /* 0x000000ff14117812 */ /* 0x000fe200078ec0ff */
[----:B------:R-:W-:Y:S01]  /*6020*/  IMAD.MOV.U32 R224, RZ, RZ, R34 ;  /* 0x000000ffffe07224 */ /* 0x000fe200078e0022 */
[----:B------:R-:W-:Y:S01]  /*6030*/  SHF.R.U32.HI R14, RZ, 0x8, R21 ;  /* 0x00000008ff0e7819 */ /* 0x000fe20000011615 */
[----:B------:R-:W-:Y:S01]  /*6040*/  MUFU.EX2 R73, R73 ;  /* 0x0000004900497308 */ /* 0x000fe20000000800 */
[----:B------:R-:W-:Y:S01]  /*6050*/  LOP3.LUT R32, R29, 0xff, RZ, 0xc0, !PT ;  /* 0x000000ff1d207812 */ /* 0x000fe200078ec0ff */
[--C-:B------:R-:W-:Y:S01]  /*6060*/  FFMA.FTZ R65, R60, UR36, -R85.reuse ;  /* 0x000000243c417c23 */ /* 0x100fe20008010855 */
[----:B------:R-:W-:Y:S01]  /*6070*/  PRMT R17, R17, 0x5410, R14 ;  /* 0x0000541011117816 */ /* 0x000fe2000000000e */
[--C-:B------:R-:W-:Y:S01]  /*6080*/  FFMA.FTZ R60, R226, UR36, -R85.reuse ;  /* 0x00000024e23c7c23 */ /* 0x100fe20008010855 */
[----:B------:R-:W-:Y:S01]  /*6090*/  LOP3.LUT R14, R16, 0xffff, RZ, 0xc0, !PT ;  /* 0x0000ffff100e7812 */ /* 0x000fe200078ec0ff */
[----:B------:R-:W-:Y:S01]  /*60a0*/  FFMA.FTZ R48, R228, UR36, -R85 ;  /* 0x00000024e4307c23 */ /* 0x000fe20008010855 */
[----:B------:R-:W-:Y:S01]  /*60b0*/  PRMT R27, R32, 0x5410, R27 ;  /* 0x00005410201b7816 */ /* 0x000fe2000000001b */
[----:B------:R-:W2:Y:S01]  /*60c0*/  MUFU.EX2 R72, R72 ;  /* 0x0000004800487308 */ /* 0x000ea20000000800 */
[----:B------:R-:W3:Y:S01]  /*60d0*/  LDSM.16.MT88.4 R32, [R223+0x4000] ;  /* 0x00400000df20783b */ /* 0x000ee20000004200 */
[----:B------:R-:W-:Y:S01]  /*60e0*/  LOP3.LUT R21, R16, 0xff, RZ, 0xc0, !PT ;  /* 0x000000ff10157812 */ /* 0x000fe200078ec0ff */
[--C-:B------:R-:W-:Y:S01]  /*60f0*/  FFMA.FTZ R45, R230, UR36, -R85.reuse ;  /* 0x00000024e62d7c23 */ /* 0x100fe20008010855 */
[----:B------:R-:W-:Y:S01]  /*6100*/  SHF.R.U32.HI R14, RZ, 0x8, R14 ;  /* 0x00000008ff0e7819 */ /* 0x000fe2000001160e */
[--C-:B------:R-:W-:Y:S01]  /*6110*/  FFMA.FTZ R58, R58, UR36, -R85.reuse ;  /* 0x000000243a3a7c23 */ /* 0x100fe20008010855 */
[--C-:B------:R-:W-:Y:S01]  /*6120*/  SHF.R.U32.HI R22, RZ, 0x10, R20.reuse ;  /* 0x00000010ff167819 */ /* 0x100fe20000011614 */
[----:B------:R-:W-:Y:S01]  /*6130*/  FFMA.FTZ R55, R222, UR36, -R85 ;  /* 0x00000024de377c23 */ /* 0x000fe20008010855 */
[----:B------:R-:W-:Y:S01]  /*6140*/  SHF.R.U32.HI R19, RZ, 0x18, R20 ;  /* 0x00000018ff137819 */ /* 0x000fe20000011614 */
[----:B------:R-:W-:Y:S01]  /*6150*/  MUFU.EX2 R71, R71 ;  /* 0x0000004700477308 */ /* 0x000fe20000000800 */
[----:B------:R-:W-:Y:S01]  /*6160*/  LOP3.LUT R12, R31, UR33, R18, 0x96, !PT ;  /* 0x000000211f0c7c12 */ /* 0x000fe2000f8e9612 */
[--C-:B------:R-:W-:Y:S01]  /*6170*/  FFMA.FTZ R79, R204, UR36, -R81.reuse ;  /* 0x00000024cc4f7c23 */ /* 0x100fe20008010851 */
[C---:B------:R-:W-:Y:S01]  /*6180*/  LOP3.LUT R13, R30.reuse, 0xffff, RZ, 0xc0, !PT ;  /* 0x0000ffff1e0d7812 */ /* 0x040fe200078ec0ff */
[----:B------:R-:W-:Y:S01]  /*6190*/  IMAD.MOV.U32 R216, RZ, RZ, R236 ;  /* 0x000000ffffd87224 */ /* 0x000fe200078e00ec */
[----:B------:R-:W-:Y:S01]  /*61a0*/  LOP3.LUT R18, R30, 0xff, RZ, 0xc0, !PT ;  /* 0x000000ff1e127812 */ /* 0x000fe200078ec0ff */
[----:B------:R-:W-:Y:S01]  /*61b0*/  FFMA.FTZ R56, R56, UR36, -R81 ;  /* 0x0000002438387c23 */ /* 0x000fe20008010851 */
[--C-:B------:R-:W-:Y:S01]  /*61c0*/  SHF.R.U32.HI R20, RZ, 0x10, R30.reuse ;  /* 0x00000010ff147819 */ /* 0x100fe2000001161e */
[----:B------:R-:W4:Y:S01]  /*61d0*/  MUFU.EX2 R70, R70 ;  /* 0x0000004600467308 */ /* 0x000f220000000800 */
[----:B------:R-:W-:Y:S01]  /*61e0*/  SHF.R.U32.HI R15, RZ, 0x18, R30 ;  /* 0x00000018ff0f7819 */ /* 0x000fe2000001161e */
[----:B------:R-:W-:Y:S01]  /*61f0*/  IMAD.WIDE.U32 R204, R47, -0x2daee0ad, RZ ;  /* 0xd2511f532fcc7825 */ /* 0x000fe200078e00ff */
[----:B------:R-:W-:-:S03]  /*6200*/  SHF.R.U32.HI R30, RZ, 0x8, R25 ;  /* 0x00000008ff1e7819 */ /* 0x000fc60000011619 */
[----:B------:R-:W-:Y:S01]  /*6210*/  FFMA.FTZ R47, R9, UR36, -R110 ;  /* 0x00000024092f7c23 */ /* 0x000fe2000801086e */
[----:B------:R-:W-:Y:S01]  /*6220*/  PRMT R21, R21, 0x5410, R14 ;  /* 0x0000541015157816 */ /* 0x000fe2000000000e */
[----:B------:R-:W-:Y:S01]  /*6230*/  IMAD.WIDE.U32 R206, R10, -0x2daee0ad, RZ ;  /* 0xd2511f530ace7825 */ /* 0x000fe200078e00ff */
[----:B------:R-:W-:Y:S01]  /*6240*/  SHF.R.U32.HI R14, RZ, 0x10, R16 ;  /* 0x00000010ff0e7819 */ /* 0x000fe20000011610 */
[----:B------:R-:W-:Y:S01]  /*6250*/  MUFU.EX2 R65, R65 ;  /* 0x0000004100417308 */ /* 0x000fe20000000800 */
[----:B------:R-:W-:Y:S01]  /*6260*/  PRMT R51, R51, 0x5410, R30 ;  /* 0x0000541033337816 */ /* 0x000fe2000000001e */
[----:B------:R-:W-:Y:S01]  /*6270*/  FFMA.FTZ R11, R11, UR36, -R110 ;  /* 0x000000240b0b7c23 */ /* 0x000fe2000801086e */
[----:B------:R-:W-:Y:S01]  /*6280*/  LOP3.LUT R30, R23, 0xff, RZ, 0xc0, !PT ;  /* 0x000000ff171e7812 */ /* 0x000fe200078ec0ff */
[--C-:B------:R-:W-:Y:S01]  /*6290*/  FFMA.FTZ R92, R92, UR36, -R85.reuse ;  /* 0x000000245c5c7c23 */ /* 0x100fe20008010855 */
[----:B------:R-:W-:Y:S01]  /*62a0*/  SHF.R.U32.HI R28, RZ, 0x8, R28 ;  /* 0x00000008ff1c7819 */ /* 0x000fe2000001161c */
[--C-:B------:R-:W-:Y:S01]  /*62b0*/  FFMA.FTZ R94, R94, UR36, -R85.reuse ;  /* 0x000000245e5e7c23 */ /* 0x100fe20008010855 */
[----:B------:R-:W-:Y:S01]  /*62c0*/  SHF.R.U32.HI R23, RZ, 0x18, R16 ;  /* 0x00000018ff177819 */ /* 0x000fe20000011610 */
[----:B------:R-:W5:Y:S01]  /*62d0*/  MUFU.EX2 R60, R60 ;  /* 0x0000003c003c7308 */ /* 0x000f620000000800 */
[----:B------:R-:W-:Y:S01]  /*62e0*/  LOP3.LUT R14, R14, 0xff, RZ, 0xc0, !PT ;  /* 0x000000ff0e0e7812 */ /* 0x000fe200078ec0ff */
[----:B------:R-:W-:Y:S01]  /*62f0*/  FFMA.FTZ R10, R89, UR36, -R110 ;  /* 0x00000024590a7c23 */ /* 0x000fe2000801086e */
[----:B------:R-:W-:Y:S01]  /*6300*/  LOP3.LUT R29, R12, 0xffff, RZ, 0xc0, !PT ;  /* 0x0000ffff0c1d7812 */ /* 0x000fe200078ec0ff */
[--C-:B------:R-:W-:Y:S01]  /*6310*/  FFMA.FTZ R89, R90, UR36, -R85.reuse ;  /* 0x000000245a597c23 */ /* 0x100fe20008010855 */
[----:B------:R-:W-:Y:S01]  /*6320*/  PRMT R109, R109, 0x5410, R28 ;  /* 0x000054106d6d7816 */ /* 0x000fe2000000001c */
[----:B------:R-:W-:Y:S01]  /*6330*/  FFMA.FTZ R88, R88, UR36, -R85 ;  /* 0x0000002458587c23 */ /* 0x000fe20008010855 */
[----:B------:R-:W-:Y:S01]  /*6340*/  PRMT R23, R14, 0x5410, R23 ;  /* 0x000054100e177816 */ /* 0x000fe20000000017 */
[----:B------:R-:W-:Y:S01]  /*6350*/  MUFU.EX2 R49, R49 ;  /* 0x0000003100317308 */ /* 0x000fe20000000800 */
[----:B------:R-:W-:Y:S01]  /*6360*/  LOP3.LUT R28, R26, 0xffff, RZ, 0xc0, !PT ;  /* 0x0000ffff1a1c7812 */ /* 0x000fe200078ec0ff */
[--C-:B------:R-:W-:Y:S01]  /*6370*/  FFMA.FTZ R91, R91, UR36, -R190.reuse ;  /* 0x000000245b5b7c23 */ /* 0x100fe200080108be */
[----:B------:R-:W-:Y:S01]  /*6380*/  LOP3.LUT R0, R12, 0xff, RZ, 0xc0, !PT ;  /* 0x000000ff0c007812 */ /* 0x000fe200078ec0ff */
[----:B------:R-:W-:Y:S01]  /*6390*/  FFMA.FTZ R97, R97, UR36, -R190 ;  /* 0x0000002461617c23 */ /* 0x000fe200080108be */
[----:B------:R-:W-:Y:S01]  /*63a0*/  SHF.R.U32.HI R29, RZ, 0x8, R29 ;  /* 0x00000008ff1d7819 */ /* 0x000fe2000001161d */
[----:B------:R-:W-:Y:S01]  /*63b0*/  FFMA.FTZ R148, R196, UR36, -R81 ;  /* 0x00000024c4947c23 */ /* 0x000fe20008010851 */
[----:B------:R-:W-:Y:S01]  /*63c0*/  HSET2.LE.AND R234, R17, R80, PT ;  /* 0x0000005011ea7233 */ /* 0x000fe20003803000 */
[----:B------:R-:W3:Y:S01]  /*63d0*/  MUFU.EX2 R44, R44 ;  /* 0x0000002c002c7308 */ /* 0x000ee20000000800 */
[----:B------:R-:W-:Y:S01]  /*63e0*/  SHF.R.U32.HI R28, RZ, 0x8, R28 ;  /* 0x00000008ff1c7819 */ /* 0x000fe2000001161c */
[----:B------:R-:W-:Y:S01]  /*63f0*/  IMAD.WIDE.U32 R196, R100, -0x2daee0ad, RZ ;  /* 0xd2511f5364c47825 */ /* 0x000fe200078e00ff */
[----:B------:R-:W-:-:S03]  /*6400*/  LOP3.LUT R22, R22, 0xff, RZ, 0xc0, !PT ;  /* 0x000000ff16167812 */ /* 0x000fc600078ec0ff */
[--C-:B------:R-:W-:Y:S01]  /*6410*/  FFMA.FTZ R100, R95, UR36, -R110.reuse ;  /* 0x000000245f647c23 */ /* 0x100fe2000801086e */
[----:B------:R-:W-:Y:S01]  /*6420*/  LOP3.LUT R20, R20, 0xff, RZ, 0xc0, !PT ;  /* 0x000000ff14147812 */ /* 0x000fe200078ec0ff */
[----:B------:R-:W-:Y:S01]  /*6430*/  FFMA.FTZ R95, R173, UR36, -R110 ;  /* 0x00000024ad5f7c23 */ /* 0x000fe2000801086e */
[----:B-1----:R-:W-:Y:S01]  /*6440*/  F2FP.BF16.F32.PACK_AB R31, R59, R64 ;  /* 0x000000403b1f723e */ /* 0x002fe200000010ff */
[----:B------:R-:W-:Y:S01]  /*6450*/  MUFU.EX2 R48, R48 ;  /* 0x0000003000307308 */ /* 0x000fe20000000800 */
[----:B------:R-:W-:Y:S01]  /*6460*/  PRMT R17, R0, 0x5410, R29 ;  /* 0x0000541000117816 */ /* 0x000fe2000000001d */
[--C-:B------:R-:W-:Y:S01]  /*6470*/  FFMA.FTZ R99, R99, UR36, -R190.reuse ;  /* 0x0000002463637c23 */ /* 0x100fe200080108be */
[--C-:B------:R-:W-:Y:S01]  /*6480*/  HSET2.LE.AND R21, R21, R80.reuse, PT ;  /* 0x0000005015157233 */ /* 0x100fe20003803000 */
[----:B------:R-:W-:Y:S01]  /*6490*/  FFMA.FTZ R139, R139, UR36, -R190 ;  /* 0x000000248b8b7c23 */ /* 0x000fe200080108be */
[--C-:B------:R-:W-:Y:S01]  /*64a0*/  HSET2.LE.AND R23, R23, R80.reuse, PT ;  /* 0x0000005017177233 */ /* 0x100fe20003803000 */
[--C-:B------:R-:W-:Y:S01]  /*64b0*/  FFMA.FTZ R160, R160, UR36, -R85.reuse ;  /* 0x00000024a0a07c23 */ /* 0x100fe20008010855 */
[----:B------:R-:W-:Y:S01]  /*64c0*/  LOP3.LUT R25, R26, 0xff, RZ, 0xc0, !PT ;  /* 0x000000ff1a197812 */ /* 0x000fe200078ec0ff */
[----:B------:R-:W1:Y:S01]  /*64d0*/  MUFU.EX2 R45, R45 ;  /* 0x0000002d002d7308 */ /* 0x000e620000000800 */
[----:B--2---:R-:W-:Y:S01]  /*64e0*/  F2FP.BF16.F32.PACK_AB R232, R72, R73 ;  /* 0x0000004948e8723e */ /* 0x004fe200000010ff */
[----:B------:R-:W-:Y:S01]  /*64f0*/  FFMA.FTZ R135, R135, UR36, -R110 ;  /* 0x0000002487877c23 */ /* 0x000fe2000801086e */
[----:B----4-:R-:W-:Y:S01]  /*6500*/  F2FP.BF16.F32.PACK_AB R0, R70, R71 ;  /* 0x000000474600723e */ /* 0x010fe200000010ff */
[----:B------:R-:W-:Y:S01]  /*6510*/  FFMA.FTZ R146, R146, UR36, -R85 ;  /* 0x0000002492927c23 */ /* 0x000fe20008010855 */
[----:B------:R-:W-:Y:S01]  /*6520*/  PRMT R19, R22, 0x5410, R19 ;  /* 0x0000541016137816 */ /* 0x000fe20000000013 */
[----:B------:R-:W-:Y:S01]  /*6530*/  FFMA.FTZ R123, R123, UR36, -R190 ;  /* 0x000000247b7b7c23 */ /* 0x000fe200080108be */
[----:B------:R-:W-:Y:S01]  /*6540*/  PRMT R117, R30, 0x5410, R117 ;  /* 0x000054101e757816 */ /* 0x000fe20000000075 */
[----:B------:R-:W-:Y:S01]  /*6550*/  MUFU.EX2 R58, R58 ;  /* 0x0000003a003a7308 */ /* 0x000fe20000000800 */
[----:B------:R-:W-:Y:S01]  /*6560*/  PRMT R25, R25, 0x5410, R28 ;  /* 0x0000541019197816 */ /* 0x000fe2000000001c */
[----:B------:R-:W-:Y:S01]  /*6570*/  FFMA.FTZ R134, R134, UR36, -R81 ;  /* 0x0000002486867c23 */ /* 0x000fe20008010851 */
[----:B------:R-:W-:Y:S01]  /*6580*/  PRMT R15, R20, 0x5410, R15 ;  /* 0x00005410140f7816 */ /* 0x000fe2000000000f */
[----:B------:R-:W-:Y:S01]  /*6590*/  FFMA.FTZ R121, R121, UR36, -R110 ;  /* 0x0000002479797c23 */ /* 0x000fe2000801086e */
[----:B------:R-:W-:Y:S01]  /*65a0*/  LOP3.LUT R234, R234, R31, RZ, 0xc0, !PT ;  /* 0x0000001feaea7212 */ /* 0x000fe200078ec0ff */
[----:B------:R-:W-:Y:S01]  /*65b0*/  FFMA.FTZ R120, R120, UR36, -R85 ;  /* 0x0000002478787c23 */ /* 0x000fe20008010855 */
[----:B------:R-:W-:Y:S01]  /*65c0*/  LOP3.LUT R232, R21, R232, RZ, 0xc0, !PT ;  /* 0x000000e815e87212 */ /* 0x000fe200078ec0ff */
[----:B------:R-:W2:Y:S01]  /*65d0*/  LDSM.16.MT88.4 R28, [R252+0x4400] ;  /* 0x00440000fc1c783b */ /* 0x000ea20000004200 */
[----:B------:R-:W-:Y:S01]  /*65e0*/  LOP3.LUT R233, R23, R0, RZ, 0xc0, !PT ;  /* 0x0000000017e97212 */ /* 0x000fe200078ec0ff */
[----:B------:R-:W4:Y:S01]  /*65f0*/  MUFU.EX2 R55, R55 ;  /* 0x0000003700377308 */ /* 0x000f220000000800 */
[----:B------:R-:W-:Y:S01]  /*6600*/  SHF.R.U32.HI R13, RZ, 0x8, R13 ;  /* 0x00000008ff0d7819 */ /* 0x000fe2000001160d */
[----:B------:R-:W2:Y:S01]  /*6610*/  LDSM.16.MT88.4 R20, [R223+0x4400] ;  /* 0x00440000df14783b */ /* 0x000ea20000004200 */
[--C-:B------:R-:W-:Y:S01]  /*6620*/  HSET2.LE.AND R19, R19, R80.reuse, PT ;  /* 0x0000005013137233 */ /* 0x100fe20003803000 */
[----:B------:R-:W-:Y:S01]  /*6630*/  FFMA.FTZ R128, R128, UR36, -R81 ;  /* 0x0000002480807c23 */ /* 0x000fe20008010851 */
[----:B------:R-:W-:Y:S01]  /*6640*/  PRMT R13, R18, 0x5410, R13 ;  /* 0x00005410120d7816 */ /* 0x000fe2000000000d */
[----:B------:R-:W-:Y:S01]  /*6650*/  FFMA.FTZ R138, R138, UR36, -R81 ;  /* 0x000000248a8a7c23 */ /* 0x000fe20008010851 */
[----:B-----5:R-:W-:Y:S01]  /*6660*/  F2FP.BF16.F32.PACK_AB R14, R60, R65 ;  /* 0x000000413c0e723e */ /* 0x020fe200000010ff */
[----:B------:R-:W-:Y:S01]  /*6670*/  MUFU.EX2 R57, R57 ;  /* 0x0000003900397308 */ /* 0x000fe20000000800 */
[----:B------:R-:W-:Y:S01]  /*6680*/  SHF.R.U32.HI R63, RZ, 0x10, R12 ;  /* 0x00000010ff3f7819 */ /* 0x000fe2000001160c */
[----:B------:R-:W-:Y:S01]  /*6690*/  FFMA.FTZ R96, R96, UR36, -R85 ;  /* 0x0000002460607c23 */ /* 0x000fe20008010855 */
[----:B------:R-:W-:Y:S01]  /*66a0*/  LOP3.LUT R235, R19, R14, RZ, 0xc0, !PT ;  /* 0x0000000e13eb7212 */ /* 0x000fe200078ec0ff */
[--C-:B------:R-:W-:Y:S01]  /*66b0*/  FFMA.FTZ R113, R113, UR36, -R110.reuse ;  /* 0x0000002471717c23 */ /* 0x100fe2000801086e */
[--C-:B------:R-:W-:Y:S01]  /*66c0*/  HSET2.LE.AND R13, R13, R80.reuse, PT ;  /* 0x000000500d0d7233 */ /* 0x100fe20003803000 */
[----:B------:R-:W-:Y:S01]  /*66d0*/  FFMA.FTZ R111, R111, UR36, -R110 ;  /* 0x000000246f6f7c23 */ /* 0x000fe2000801086e */
[--C-:B------:R-:W-:Y:S01]  /*66e0*/  HSET2.LE.AND R15, R15, R80.reuse, PT ;  /* 0x000000500f0f7233 */ /* 0x100fe20003803000 */
[----:B------:R-:W5:Y:S01]  /*66f0*/  MUFU.EX2 R52, R52 ;  /* 0x0000003400347308 */ /* 0x000f620000000800 */
[----:B------:R-:W-:Y:S01]  /*6700*/  SHF.R.U32.HI R12, RZ, 0x18, R12 ;  /* 0x00000018ff0c7819 */ /* 0x000fe2000001160c */
[C---:B---3--:R-:W-:Y:S01]  /*6710*/  HMMA.16816.F32.BF16 R236, R232.reuse, R32, RZ ;  /* 0x00000020e8ec723c */ /* 0x048fe200000418ff */
[----:B------:R-:W-:Y:S01]  /*6720*/  LOP3.LUT R63, R63, 0xff, RZ, 0xc0, !PT ;  /* 0x000000ff3f3f7812 */ /* 0x000fe200078ec0ff */
[----:B------:R-:W-:Y:S01]  /*6730*/  FFMA.FTZ R105, R105, UR36, -R110 ;  /* 0x0000002469697c23 */ /* 0x000fe2000801086e */
[----:B------:R-:W-:Y:S01]  /*6740*/  F2FP.BF16.F32.PACK_AB R18, R44, R49 ;  /* 0x000000312c12723e */ /* 0x000fe200000010ff */
[----:B------:R-:W-:Y:S01]  /*6750*/  FADD.FTZ R73, R73, R72 ;  /* 0x0000004849497221 */ /* 0x000fe20000010000 */
[----:B-1----:R-:W-:Y:S01]  /*6760*/  F2FP.BF16.F32.PACK_AB R0, R45, R48 ;  /* 0x000000302d00723e */ /* 0x002fe200000010ff */
[----:B------:R-:W-:Y:S01]  /*6770*/  MUFU.EX2 R74, R74 ;  /* 0x0000004a004a7308 */ /* 0x000fe20000000800 */
[----:B------:R-:W-:Y:S01]  /*6780*/  PRMT R63, R63, 0x5410, R12 ;  /* 0x000054103f3f7816 */ /* 0x000fe2000000000c */
[C---:B------:R-:W-:Y:S01]  /*6790*/  HMMA.16816.F32.BF16 R248, R232.reuse, R246, RZ ;  /* 0x000000f6e8f8723c */ /* 0x040fe200000418ff */
[----:B------:R-:W-:Y:S01]  /*67a0*/  LOP3.LUT R18, R13, R18, RZ, 0xc0, !PT ;  /* 0x000000120d127212 */ /* 0x000fe200078ec0ff */
[----:B------:R-:W-:Y:S01]  /*67b0*/  FADD.FTZ R70, R71, R70 ;  /* 0x0000004647467221 */ /* 0x000fe20000010000 */
[----:B------:R-:W-:Y:S01]  /*67c0*/  LOP3.LUT R19, R15, R0, RZ, 0xc0, !PT ;  /* 0x000000000f137212 */ /* 0x000fe200078ec0ff */
[----:B------:R-:W-:Y:S01]  /*67d0*/  FADD.FTZ R64, R64, R73 ;  /* 0x0000004940407221 */ /* 0x000fe20000010000 */
[--C-:B------:R-:W-:Y:S01]  /*67e0*/  SHF.R.U32.HI R119, RZ, 0x10, R26.reuse ;  /* 0x00000010ff777819 */ /* 0x100fe2000001161a */
[----:B------:R-:W-:Y:S01]  /*67f0*/  MUFU.EX2 R67, R67 ;  /* 0x0000004300437308 */ /* 0x000fe20000000800 */
[C---:B------:R-:W-:Y:S01]  /*6800*/  HMMA.16816.F32.BF16 R12, R232.reuse, R244, RZ ;  /* 0x000000f4e80c723c */ /* 0x040fe200000418ff */
[----:B------:R-:W-:Y:S01]  /*6810*/  SHF.R.U32.HI R26, RZ, 0x18, R26 ;  /* 0x00000018ff1a7819 */ /* 0x000fe2000001161a */
[----:B------:R-:W-:Y:S01]  /*6820*/  FADD.FTZ R65, R65, R70 ;  /* 0x0000004641417221 */ /* 0x000fe20000010000 */
[----:B------:R-:W-:Y:S01]  /*6830*/  LOP3.LUT R119, R119, 0xff, RZ, 0xc0, !PT ;  /* 0x000000ff77777812 */ /* 0x000fe200078ec0ff */
[--C-:B------:R-:W-:Y:S01]  /*6840*/  FFMA.FTZ R93, R93, UR36, -R110.reuse ;  /* 0x000000245d5d7c23 */ /* 0x100fe2000801086e */
[--C-:B------:R-:W-:Y:S01]  /*6850*/  HSET2.LE.AND R51, R51, R80.reuse, PT ;  /* 0x0000005033337233 */ /* 0x100fe20003803000 */
[----:B------:R-:W-:Y:S01]  /*6860*/  HMMA.16816.F32.BF16 R232, R232, R34, RZ ;  /* 0x00000022e8e8723c */ /* 0x000fe200000418ff */
[----:B------:R-:W1:Y:S01]  /*6870*/  MUFU.EX2 R62, R62 ;  /* 0x0000003e003e7308 */ /* 0x000e620000000800 */
[----:B------:R-:W-:Y:S01]  /*6880*/  F2FP.BF16.F32.PACK_AB R230, R66, R75 ;  /* 0x0000004b42e6723e */ /* 0x000fe200000010ff */
[--C-:B------:R-:W-:Y:S01]  /*6890*/  FFMA.FTZ R82, R82, UR36, -R85.reuse ;  /* 0x0000002452527c23 */ /* 0x100fe20008010855 */
[--C-:B------:R-:W-:Y:S01]  /*68a0*/  HSET2.LE.AND R16, R17, R80.reuse, PT ;  /* 0x0000005011107233 */ /* 0x100fe20003803000 */
[----:B------:R-:W-:Y:S01]  /*68b0*/  FFMA.FTZ R221, R83, UR36, -R85 ;  /* 0x0000002453dd7c23 */ /* 0x000fe20008010855 */
[--C-:B------:R-:W-:Y:S01]  /*68c0*/  HSET2.LE.AND R17, R63, R80.reuse, PT ;  /* 0x000000503f117233 */ /* 0x100fe20003803000 */
[----:B------:R-:W-:Y:S01]  /*68d0*/  FFMA.FTZ R104, R104, UR36, -R110 ;  /* 0x0000002468687c23 */ /* 0x000fe2000801086e */
[----:B------:R-:W-:Y:S01]  /*68e0*/  PRMT R119, R119, 0x5410, R26 ;  /* 0x0000541077777816 */ /* 0x000fe2000000001a */
[----:B------:R-:W3:Y:S01]  /*68f0*/  MUFU.EX2 R79, R79 ;  /* 0x0000004f004f7308 */ /* 0x000ee20000000800 */
[----:B----4-:R-:W-:Y:S01]  /*6900*/  F2FP.BF16.F32.PACK_AB R0, R55, R58 ;  /* 0x0000003a3700723e */ /* 0x010fe200000010ff */
[----:B------:R-:W-:Y:S01]  /*6910*/  FADD.FTZ R64, R59, R64 ;  /* 0x000000403b407221 */ /* 0x000fe20000010000 */
[----:B------:R-:W-:Y:S01]  /*6920*/  LOP3.LUT R230, R51, R230, RZ, 0xc0, !PT ;  /* 0x000000e633e67212 */ /* 0x000fe200078ec0ff */
[----:B------:R-:W-:Y:S01]  /*6930*/  FFMA.FTZ R51, R210, UR36, -R81 ;  /* 0x00000024d2337c23 */ /* 0x000fe20008010851 */
[----:B-----5:R-:W-:Y:S01]  /*6940*/  F2FP.BF16.F32.PACK_AB R63, R52, R57 ;  /* 0x00000039343f723e */ /* 0x020fe200000010ff */
[----:B------:R-:W-:Y:S01]  /*6950*/  FADD.FTZ R65, R60, R65 ;  /* 0x000000413c417221 */ /* 0x000fe20000010000 */
[--C-:B------:R-:W-:Y:S01]  /*6960*/  HSET2.LE.AND R25, R25, R80.reuse, PT ;  /* 0x0000005019197233 */ /* 0x100fe20003803000 */
[----:B------:R-:W-:Y:S01]  /*6970*/  MUFU.EX2 R50, R50 ;  /* 0x0000003200327308 */ /* 0x000fe20000000800 */
[----:B------:R-:W-:Y:S01]  /*6980*/  F2FP.BF16.F32.PACK_AB R228, R76, R77 ;  /* 0x0000004d4ce4723e */ /* 0x000fe200000010ff */
[----:B------:R-:W-:Y:S01]  /*6990*/  FADD.FTZ R76, R77, R76 ;  /* 0x0000004c4d4c7221 */ /* 0x000fe20000010000 */
[----:B------:R-:W-:Y:S01]  /*69a0*/  LOP3.LUT R17, R17, R0, RZ, 0xc0, !PT ;  /* 0x0000000011117212 */ /* 0x000fe200078ec0ff */
[----:B------:R-:W-:Y:S01]  /*69b0*/  FADD.FTZ R57, R57, R64 ;  /* 0x0000004039397221 */ /* 0x000fe20000010000 */
[--C-:B------:R-:W-:Y:S01]  /*69c0*/  HSET2.LE.AND R27, R27, R80.reuse, PT ;  /* 0x000000501b1b7233 */ /* 0x100fe20003803000 */
[----:B------:R-:W-:Y:S01]  /*69d0*/  FADD.FTZ R75, R75, R76 ;  /* 0x0000004c4b4b7221 */ /* 0x000fe20000010000 */
[----:B------:R-:W-:Y:S01]  /*69e0*/  HSET2.LE.AND R119, R119, R80, PT ;  /* 0x0000005077777233 */ /* 0x000fe20003803000 */
[----:B------:R-:W4:Y:S01]  /*69f0*/  MUFU.EX2 R51, R51 ;  /* 0x0000003300337308 */ /* 0x000f220000000800 */
[----:B------:R-:W-:Y:S01]  /*6a00*/  LOP3.LUT R16, R16, R63, RZ, 0xc0, !PT ;  /* 0x0000003f10107212 */ /* 0x000fe200078ec0ff */
[----:B------:R-:W-:Y:S01]  /*6a10*/  FFMA.FTZ R63, R208, UR36, -R81 ;  /* 0x00000024d03f7c23 */ /* 0x000fe20008010851 */
[----:B-1----:R-:W-:Y:S01]  /*6a20*/  F2FP.BF16.F32.PACK_AB R0, R62, R67 ;  /* 0x000000433e00723e */ /* 0x002fe200000010ff */
[----:B------:R-:W-:Y:S01]  /*6a30*/  FADD.FTZ R66, R66, R75 ;  /* 0x0000004b42427221 */ /* 0x000fe20000010000 */
[----:B---3--:R-:W-:Y:S01]  /*6a40*/  F2FP.BF16.F32.PACK_AB R26, R79, R74 ;  /* 0x0000004a4f1a723e */ /* 0x008fe200000010ff */
[----:B------:R-:W-:Y:S01]  /*6a50*/  FADD.FTZ R74, R74, R79 ;  /* 0x0000004f4a4a7221 */ /* 0x000fe20000010000 */
[----:B------:R-:W-:Y:S01]  /*6a60*/  LOP3.LUT R228, R25, R228, RZ, 0xc0, !PT ;  /* 0x000000e419e47212 */ /* 0x000fe200078ec0ff */
[----:B------:R-:W-:Y:S01]  /*6a70*/  MUFU.EX2 R61, R61 ;  /* 0x0000003d003d7308 */ /* 0x000fe20000000800 */
[----:B------:R-:W-:Y:S01]  /*6a80*/  LOP3.LUT R25, R24, 0xffff, RZ, 0xc0, !PT ;  /* 0x0000ffff18197812 */ /* 0x000fe200078ec0ff */
[C---:B--2---:R-:W-:Y:S01]  /*6a90*/  HMMA.16816.F32.BF16 R12, R16.reuse, R28, R12 ;  /* 0x0000001c100c723c */ /* 0x044fe2000004180c */
[----:B------:R-:W-:Y:S01]  /*6aa0*/  LOP3.LUT R231, R27, R0, RZ, 0xc0, !PT ;  /* 0x000000001be77212 */ /* 0x000fe200078ec0ff */
[----:B------:R-:W-:Y:S01]  /*6ab0*/  FADD.FTZ R67, R67, R74 ;  /* 0x0000004a43437221 */ /* 0x000fe20000010000 */
[----:B------:R-:W-:Y:S01]  /*6ac0*/  LOP3.LUT R229, R119, R26, RZ, 0xc0, !PT ;  /* 0x0000001a77e57212 */ /* 0x000fe200078ec0ff */
[----:B------:R-:W-:Y:S01]  /*6ad0*/  FADD.FTZ R58, R58, R65 ;  /* 0x000000413a3a7221 */ /* 0x000fe20000010000 */
[----:B------:R-:W-:Y:S01]  /*6ae0*/  LOP3.LUT R0, R24, 0xff, RZ, 0xc0, !PT ;  /* 0x000000ff18007812 */ /* 0x000fe200078ec0ff */
[----:B------:R-:W-:Y:S01]  /*6af0*/  MUFU.EX2 R54, R54 ;  /* 0x0000003600367308 */ /* 0x000fe20000000800 */
[----:B------:R-:W-:Y:S01]  /*6b00*/  SHF.R.U32.HI R25, RZ, 0x8, R25 ;  /* 0x00000008ff197819 */ /* 0x000fe20000011619 */
[C---:B------:R-:W-:Y:S01]  /*6b10*/  HMMA.16816.F32.BF16 R236, R16.reuse, R20, R236 ;  /* 0x0000001410ec723c */ /* 0x040fe200000418ec */
[----:B------:R-:W-:Y:S01]  /*6b20*/  SHF.R.U32.HI R119, RZ, 0x18, R24 ;  /* 0x00000018ff777819 */ /* 0x000fe20000011618 */
[----:B------:R-:W-:Y:S01]  /*6b30*/  FADD.FTZ R62, R62, R67 ;  /* 0x000000433e3e7221 */ /* 0x000fe20000010000 */
[----:B------:R-:W-:Y:S01]  /*6b40*/  LOP3.LUT R106, R115, UR6, R108, 0x96, !PT ;  /* 0x00000006736a7c12 */ /* 0x000fe2000f8e966c */
[----:B------:R-:W-:Y:S01]  /*6b50*/  FADD.FTZ R52, R52, R57 ;  /* 0x0000003934347221 */ /* 0x000fe20000010000 */
[----:B------:R-:W-:Y:S01]  /*6b60*/  FADD.FTZ R55, R55, R58 ;  /* 0x0000003a37377221 */ /* 0x000fe20000010000 */
[----:B------:R-:W-:Y:S01]  /*6b70*/  MUFU.EX2 R53, R53 ;  /* 0x0000003500357308 */ /* 0x000fe20000000800 */
[C---:B------:R-:W-:Y:S01]  /*6b80*/  HMMA.16816.F32.BF16 R248, R16.reuse, R30, R248 ;  /* 0x0000001e10f8723c */ /* 0x040fe200000418f8 */
[----:B------:R-:W-:Y:S01]  /*6b90*/  FADD.FTZ R49, R49, R52 ;  /* 0x0000003431317221 */ /* 0x000fe20000010000 */
[----:B------:R-:W-:Y:S01]  /*6ba0*/  FADD.FTZ R48, R48, R55 ;  /* 0x0000003730307221 */ /* 0x000fe20000010000 */
[--C-:B------:R-:W-:Y:S01]  /*6bb0*/  FFMA.FTZ R83, R69, UR36, -R81.reuse ;  /* 0x0000002445537c23 */ /* 0x100fe20008010851 */
[----:B------:R-:W-:Y:S01]  /*6bc0*/  FFMA.FTZ R69, R68, UR36, -R81 ;  /* 0x0000002444457c23 */ /* 0x000fe20008010851 */
[----:B------:R-:W-:Y:S01]  /*6bd0*/  FADD.FTZ R44, R44, R49 ;  /* 0x000000312c2c7221 */ /* 0x000fe20000010000 */
[----:B------:R-:W-:Y:S01]  /*6be0*/  HMMA.16816.F32.BF16 R232, R16, R22, R232 ;  /* 0x0000001610e8723c */ /* 0x000fe200000418e8 */
[----:B------:R-:W1:Y:S01]  /*6bf0*/  MUFU.EX2 R46, R46 ;  /* 0x0000002e002e7308 */ /* 0x000e620000000800 */
[----:B------:R-:W-:Y:S01]  /*6c00*/  FADD.FTZ R48, R45, R48 ;  /* 0x000000302d307221 */ /* 0x000fe20000010000 */
[----:B------:R-:W-:Y:S03]  /*6c10*/  STL [R1+0x58], R223 ;  /* 0x000058df01007387 */ /* 0x000fe60000100800 */
[----:B------:R-:W-:Y:S01]  /*6c20*/  HMMA.16816.F32.BF16 R240, R228, R32, RZ ;  /* 0x00000020e4f0723c */ /* 0x000fe200000418ff */
[----:B------:R-:W-:-:S02]  /*6c30*/  SHF.R.U32.HI R16, RZ, 0x10, R24 ;  /* 0x00000010ff107819 */ /* 0x000fc40000011618 */
[----:B------:R-:W-:Y:S01]  /*6c40*/  MUFU.EX2 R63, R63 ;  /* 0x0000003f003f7308 */ /* 0x000fe20000000800 */
[----:B------:R-:W-:Y:S02]  /*6c50*/  PRMT R17, R0, 0x5410, R25 ;  /* 0x0000541000117816 */ /* 0x000fe40000000019 */
[C---:B------:R-:W-:Y:S01]  /*6c60*/  HMMA.16816.F32.BF16 R24, R228.reuse, R244, RZ ;  /* 0x000000f4e418723c */ /* 0x040fe200000418ff */
[----:B------:R-:W-:Y:S02]  /*6c70*/  LOP3.LUT R16, R16, 0xff, RZ, 0xc0, !PT ;  /* 0x000000ff10107812 */ /* 0x000fe400078ec0ff */
[--C-:B------:R-:W-:Y:S02]  /*6c80*/  HSET2.LE.AND R18, R109, R80.reuse, PT ;  /* 0x000000506d127233 */ /* 0x100fe40003803000 */
[----:B------:R-:W2:Y:S01]  /*6c90*/  MUFU.EX2 R56, R56 ;  /* 0x0000003800387308 */ /* 0x000ea20000000800 */
[----:B------:R-:W-:Y:S01]  /*6ca0*/  HSET2.LE.AND R19, R117, R80, PT ;  /* 0x0000005075137233 */ /* 0x000fe20003803000 */
[----:B------:R-:W-:Y:S01]  /*6cb0*/  HMMA.16816.F32.BF16 R244, R228, R246, RZ ;  /* 0x000000f6e4f4723c */ /* 0x000fe200000418ff */
[----:B------:R-:W-:-:S02]  /*6cc0*/  PRMT R109, R16, 0x5410, R119 ;  /* 0x00005410106d7816 */ /* 0x000fc40000000077 */
[----:B----4-:R-:W-:Y:S02]  /*6cd0*/  F2FP.BF16.F32.PACK_AB R0, R50, R51 ;  /* 0x000000333200723e */ /* 0x010fe400000010ff */
[--C-:B------:R-:W-:Y:S01]  /*6ce0*/  HSET2.LE.AND R16, R17, R80.reuse, PT ;  /* 0x0000005011107233 */ /* 0x100fe20003803000 */
[----:B------:R-:W-:Y:S01]  /*6cf0*/  HMMA.16816.F32.BF16 R228, R228, R34, RZ ;  /* 0x00000022e4e4723c */ /* 0x000fe200000418ff */
[----:B------:R-:W-:Y:S01]  /*6d00*/  LOP3.LUT R19, R19, R0, RZ, 0xc0, !PT ;  /* 0x0000000013137212 */ /* 0x000fe200078ec0ff */
[----:B------:R-:W-:Y:S01]  /*6d10*/  MUFU.EX2 R11, R11 ;  /* 0x0000000b000b7308 */ /* 0x000fe20000000800 */
[----:B------:R-:W-:Y:S02]  /*6d20*/  HSET2.LE.AND R17, R109, R80, PT ;  /* 0x000000506d117233 */ /* 0x000fe40003803000 */
[----:B-1----:R-:W-:Y:S02]  /*6d30*/  F2FP.BF16.F32.PACK_AB R117, R46, R53 ;  /* 0x000000352e75723e */ /* 0x002fe400000010ff */
[----:B------:R-:W-:Y:S01]  /*6d40*/  F2FP.BF16.F32.PACK_AB R109, R54, R61 ;  /* 0x0000003d366d723e */ /* 0x000fe200000010ff */
[----:B------:R-:W-:Y:S01]  /*6d50*/  IMAD.WIDE.U32 R34, R101, -0x2daee0ad, RZ ;  /* 0xd2511f5365227825 */ /* 0x000fe200078e00ff */
[----:B--2---:R-:W-:Y:S01]  /*6d60*/  F2FP.BF16.F32.PACK_AB R0, R56, R63 ;  /* 0x0000003f3800723e */ /* 0x004fe200000010ff */
[----:B------:R-:W-:Y:S01]  /*6d70*/  MUFU.EX2 R47, R47 ;  /* 0x0000002f002f7308 */ /* 0x000fe20000000800 */
[----:B------:R-:W-:Y:S01]  /*6d80*/  LOP3.LUT R18, R18, R117, RZ, 0xc0, !PT ;  /* 0x0000007512127212 */ /* 0x000fe200078ec0ff */
[----:B------:R-:W-:Y:S01]  /*6d90*/  FADD.FTZ R61, R61, R66 ;  /* 0x000000423d3d7221 */ /* 0x000fe20000010000 */
[----:B------:R-:W-:Y:S01]  /*6da0*/  LOP3.LUT R16, R16, R109, RZ, 0xc0, !PT ;  /* 0x0000006d10107212 */ /* 0x000fe200078ec0ff */
[----:B------:R-:W-:Y:S01]  /*6db0*/  FADD.FTZ R63, R63, R62 ;  /* 0x0000003e3f3f7221 */ /* 0x000fe20000010000 */
[----:B------:R-:W-:Y:S01]  /*6dc0*/  LOP3.LUT R17, R17, R0, RZ, 0xc0, !PT ;  /* 0x0000000011117212 */ /* 0x000fe200078ec0ff */
[----:B------:R-:W-:Y:S01]  /*6dd0*/  FADD.FTZ R54, R54, R61 ;  /* 0x0000003d36367221 */ /* 0x000fe20000010000 */
[----:B------:R-:W-:Y:S01]  /*6de0*/  LOP3.LUT R33, R35, UR24, R216, 0x96, !PT ;  /* 0x0000001823217c12 */ /* 0x000fe2000f8e96d8 */
[----:B------:R-:W-:Y:S01]  /*6df0*/  MUFU.EX2 R10, R10 ;  /* 0x0000000a000a7308 */ /* 0x000fe20000000800 */
[----:B------:R-:W-:Y:S01]  /*6e00*/  LOP3.LUT R0, R205, UR19, R34, 0x96, !PT ;  /* 0x00000013cd007c12 */ /* 0x000fe2000f8e9622 */
[----:B------:R-:W-:Y:S01]  /*6e10*/  FADD.FTZ R56, R56, R63 ;  /* 0x0000003f38387221 */ /* 0x000fe20000010000 */
[----:B------:R-:W-:Y:S01]  /*6e20*/  LOP3.LUT R32, R201, UR6, R108, 0x96, !PT ;  /* 0x00000006c9207c12 */ /* 0x000fe2000f8e966c */
[----:B------:R-:W-:Y:S01]  /*6e30*/  HMMA.16816.F32.BF16 R24, R16, R28, R24 ;  /* 0x0000001c1018723c */ /* 0x000fe20000041818 */
[----:B------:R-:W-:-:S04]  /*6e40*/  IMAD.WIDE.U32 R34, R33, -0x326172a9, RZ ;  /* 0xcd9e8d5721227825 */ /* 0x000fc800078e00ff */
[----:B------:R-:W-:Y:S01]  /*6e50*/  FADD.FTZ R53, R53, R54 ;  /* 0x0000003635357221 */ /* 0x000fe20000010000 */
[----:B------:R-:W-:Y:S01]  /*6e60*/  FADD.FTZ R51, R51, R56 ;  /* 0x0000003833337221 */ /* 0x000fe20000010000 */
[----:B------:R-:W-:Y:S01]  /*6e70*/  MUFU.EX2 R89, R89 ;  /* 0x0000005900597308 */ /* 0x000fe20000000800 */
[----:B------:R-:W-:Y:S01]  /*6e80*/  IMAD.WIDE.U32 R108, R6, -0x2daee0ad, RZ ;  /* 0xd2511f53066c7825 */ /* 0x000fe200078e00ff */
[----:B------:R-:W-:Y:S01]  /*6e90*/  LOP3.LUT R101, R35, UR23, R224, 0x96, !PT ;  /* 0x0000001723657c12 */ /* 0x000fe2000f8e96e0 */
[----:B------:R-:W-:Y:S02]  /*6ea0*/  HMMA.16816.F32.BF16 R240, R16, R20, R240 ;  /* 0x0000001410f0723c */ /* 0x000fe400000418f0 */
[----:B------:R-:W-:Y:S01]  /*6eb0*/  FFMA.FTZ R6, R191, UR36, -R110 ;  /* 0x00000024bf067c23 */ /* 0x000fe2000801086e */
[----:B------:R-:W-:Y:S01]  /*6ec0*/  IMAD.WIDE.U32 R28, R0, -0x326172a9, RZ ;  /* 0xcd9e8d57001c7825 */ /* 0x000fe200078e00ff */
[----:B------:R-:W-:-:S03]  /*6ed0*/  LOP3.LUT R0, R207, UR32, R218, 0x96, !PT ;  /* 0x00000020cf007c12 */ /* 0x000fc6000f8e96da */
[----:B------:R-:W-:Y:S01]  /*6ee0*/  FADD.FTZ R53, R46, R53 ;  /* 0x000000352e357221 */ /* 0x000fe20000010000 */
[----:B------:R-:W-:Y:S01]  /*6ef0*/  LOP3.LUT R206, R109, UR28, R206, 0x96, !PT ;  /* 0x0000001c6dce7c12 */ /* 0x000fe2000f8e96ce */
[C---:B------:R-:W-:Y:S01]  /*6f00*/  HMMA.16816.F32.BF16 R244, R16.reuse, R30, R244 ;  /* 0x0000001e10f4723c */ /* 0x040fe200000418f4 */
[----:B------:R-:W-:Y:S01]  /*6f10*/  LOP3.LUT R33, R29, UR34, R34, 0x96, !PT ;  /* 0x000000221d217c12 */ /* 0x000fe2000f8e9622 */
[----:B------:R-:W-:Y:S01]  /*6f20*/  IMAD.WIDE.U32 R34, R0, -0x326172a9, RZ ;  /* 0xcd9e8d5700227825 */ /* 0x000fe200078e00ff */
[----:B------:R-:W-:Y:S01]  /*6f30*/  LOP3.LUT R9, R28, 0xffff, RZ, 0xc0, !PT ;  /* 0x0000ffff1c097812 */ /* 0x000fe200078ec0ff */
[----:B------:R-:W1:Y:S01]  /*6f40*/  MUFU.EX2 R6, R6 ;  /* 0x0000000600067308 */ /* 0x000e620000000800 */
[----:B------:R-:W-:Y:S01]  /*6f50*/  LOP3.LUT R109, R33, 0xffff, RZ, 0xc0, !PT ;  /* 0x0000ffff216d7812 */ /* 0x000fe200078ec0ff */
[----:B------:R-:W-:Y:S01]  /*6f60*/  IMAD.WIDE.U32 R206, R206, -0x326172a9, RZ ;  /* 0xcd9e8d57cece7825 */ /* 0x000fe200078e00ff */
[----:B------:R-:W-:Y:S01]  /*6f70*/  LOP3.LUT R117, R28, 0xff, RZ, 0xc0, !PT ;  /* 0x000000ff1c757812 */ /* 0x000fe200078ec0ff */
[----:B------:R-:W-:Y:S01]  /*6f80*/  HMMA.16816.F32.BF16 R228, R16, R22, R228 ;  /* 0x0000001610e4723c */ /* 0x000fe200000418e4 */
[--C-:B------:R-:W-:Y:S01]  /*6f90*/  SHF.R.U32.HI R0, RZ, 0x10, R28.reuse ;  /* 0x00000010ff007819 */ /* 0x100fe2000001161c */
[----:B------:R-:W-:Y:S01]  /*6fa0*/  FADD.FTZ R51, R50, R51 ;  /* 0x0000003332337221 */ /* 0x000fe20000010000 */
[----:B------:R-:W-:Y:S01]  /*6fb0*/  SHF.R.U32.HI R115, RZ, 0x18, R28 ;  /* 0x00000018ff737819 */ /* 0x000fe2000001161c */
[----:B------:R-:W-:Y:S01]  /*6fc0*/  MUFU.EX2 R88, R88 ;  /* 0x0000005800587308 */ /* 0x000fe20000000800 */
[----:B------:R-:W-:-:S02]  /*6fd0*/  SHF.R.U32.HI R28, RZ, 0x8, R9 ;  /* 0x00000008ff1c7819 */ /* 0x000fc40000011609 */
[----:B------:R-:W-:Y:S02]  /*6fe0*/  LOP3.LUT R20, R33, 0xff, RZ, 0xc0, !PT ;  /* 0x000000ff21147812 */ /* 0x000fe400078ec0ff */
[----:B------:R-:W-:Y:S02]  /*6ff0*/  SHF.R.U32.HI R109, RZ, 0x8, R109 ;  /* 0x00000008ff6d7819 */ /* 0x000fe4000001166d */
[----:B------:R-:W-:Y:S01]  /*7000*/  LOP3.LUT R208, R35, UR31, R114, 0x96, !PT ;  /* 0x0000001f23d07c12 */ /* 0x000fe2000f8e9672 */
[----:B------:R-:W-:Y:S01]  /*7010*/  MUFU.EX2 R9, R92 ;  /* 0x0000005c00097308 */ /* 0x000fe20000000800 */
[----:B------:R-:W-:Y:S02]  /*7020*/  LOP3.LUT R34, R207, UR25, R34, 0x96, !PT ;  /* 0x00000019cf227c12 */ /* 0x000fe4000f8e9622 */
[----:B------:R-:W-:Y:S01]  /*7030*/  PRMT R117, R117, 0x5410, R28 ;  /* 0x0000541075757816 */ /* 0x000fe2000000001c */
[----:B------:R-:W-:Y:S01]  /*7040*/  IMAD.WIDE.U32 R208, R208, -0x2daee0ad, RZ ;  /* 0xd2511f53d0d07825 */ /* 0x000fe200078e00ff */
[----:B------:R-:W-:Y:S01]  /*7050*/  PRMT R109, R20, 0x5410, R109 ;  /* 0x00005410146d7816 */ /* 0x000fe2000000006d */
[----:B------:R-:W2:Y:S01]  /*7060*/  LDSM.16.MT88.4 R28, [R252+0x4800] ;  /* 0x00480000fc1c783b */ /* 0x000ea20000004200 */
[----:B------:R-:W-:Y:S01]  /*7070*/  LOP3.LUT R0, R0, 0xff, RZ, 0xc0, !PT ;  /* 0x000000ff00007812 */ /* 0x000fe200078ec0ff */
[----:B------:R-:W-:Y:S01]  /*7080*/  IMAD.WIDE.U32 R34, R34, -0x2daee0ad, RZ ;  /* 0xd2511f5322227825 */ /* 0x000fe200078e00ff */
[----:B------:R-:W-:Y:S01]  /*7090*/  LOP3.LUT R108, R209, UR24, R108, 0x96, !PT ;  /* 0x00000018d16c7c12 */ /* 0x000fe2000f8e966c */
[----:B------:R-:W3:Y:S01]  /*70a0*/  LDSM.16.MT88.4 R20, [R223+0x4800] ;  /* 0x00480000df14783b */ /* 0x000ee20000004200 */
[----:B------:R-:W-:Y:S01]  /*70b0*/  PRMT R115, R0, 0x5410, R115 ;  /* 0x0000541000737816 */ /* 0x000fe20000000073 */
[----:B------:R-:W-:Y:S01]  /*70c0*/  MUFU.EX2 R91, R91 ;  /* 0x0000005b005b7308 */ /* 0x000fe20000000800 */
[----:B------:R-:W-:Y:S01]  /*70d0*/  LOP3.LUT R35, R35, UR19, R208, 0x96, !PT ;  /* 0x0000001323237c12 */ /* 0x000fe2000f8e96d0 */
[----:B------:R-:W-:Y:S01]  /*70e0*/  IMAD.WIDE.U32 R18, R108, -0x326172a9, RZ ;  /* 0xcd9e8d576c127825 */ /* 0x000fe200078e00ff */
[----:B------:R-:W-:-:S02]  /*70f0*/  SHF.R.U32.HI R16, RZ, 0x10, R33 ;  /* 0x00000010ff107819 */ /* 0x000fc40000011621 */
[----:B------:R-:W-:Y:S01]  /*7100*/  SHF.R.U32.HI R17, RZ, 0x18, R33 ;  /* 0x00000018ff117819 */ /* 0x000fe20000011621 */
[----:B------:R-:W-:Y:S01]  /*7110*/  IMAD.WIDE.U32 R208, R35, -0x326172a9, RZ ;  /* 0xcd9e8d5723d07825 */ /* 0x000fe200078e00ff */
[----:B------:R-:W-:Y:S01]  /*7120*/  LOP3.LUT R16, R16, 0xff, RZ, 0xc0, !PT ;  /* 0x000000ff10107812 */ /* 0x000fe200078ec0ff */
[----:B------:R4:W5:Y:S01]  /*7130*/  MUFU.EX2 R0, R94 ;  /* 0x0000005e00007308 */ /* 0x0009620000000800 */
[----:B------:R-:W-:Y:S01]  /*7140*/  LOP3.LUT R33, R19, UR23, R206, 0x96, !PT ;  /* 0x0000001713217c12 */ /* 0x000fe2000f8e96ce */
[----:B------:R-:W-:Y:S01]  /*7150*/  IMAD.WIDE.U32 R206, R101, -0x2daee0ad, RZ ;  /* 0xd2511f5365ce7825 */ /* 0x000fe200078e00ff */
[----:B------:R-:W-:-:S03]  /*7160*/  LOP3.LUT R108, R208, 0xffff, RZ, 0xc0, !PT ;  /* 0x0000ffffd06c7812 */ /* 0x000fc600078ec0ff */
[----:B------:R-:W-:Y:S01]  /*7170*/  FFMA.FTZ R101, R188, UR36, -R81 ;  /* 0x00000024bc657c23 */ /* 0x000fe20008010851 */
[----:B------:R-:W-:Y:S02]  /*7180*/  LOP3.LUT R35, R209, UR34, R18, 0x96, !PT ;  /* 0x00000022d1237c12 */ /* 0x000fe4000f8e9612 */
[--C-:B------:R-:W-:Y:S01]  /*7190*/  HSET2.LE.AND R18, R117, R80.reuse, PT ;  /* 0x0000005075127233 */ /* 0x100fe20003803000 */
[----:B------:R-:W-:Y:S01]  /*71a0*/  MUFU.EX2 R100, R100 ;  /* 0x0000006400647308 */ /* 0x000fe20000000800 */
[----:B------:R-:W-:Y:S02]  /*71b0*/  PRMT R17, R16, 0x5410, R17 ;  /* 0x0000541010117816 */ /* 0x000fe40000000011 */
[----:B------:R-:W-:Y:S02]  /*71c0*/  HSET2.LE.AND R19, R115, R80, PT ;  /* 0x0000005073137233 */ /* 0x000fe40003803000 */
[----:B------:R-:W-:Y:S02]  /*71d0*/  LOP3.LUT R119, R208, 0xff, RZ, 0xc0, !PT ;  /* 0x000000ffd0777812 */ /* 0x000fe400078ec0ff */
[----:B------:R-:W-:Y:S01]  /*71e0*/  SHF.R.U32.HI R108, RZ, 0x8, R108 ;  /* 0x00000008ff6c7819 */ /* 0x000fe2000001166c */
[----:B------:R-:W-:Y:S01]  /*71f0*/  MUFU.EX2 R101, R101 ;  /* 0x0000006500657308 */ /* 0x000fe20000000800 */
[----:B----4-:R-:W-:Y:S01]  /*7200*/  FFMA.FTZ R94, R87, UR36, -R190 ;  /* 0x00000024575e7c23 */ /* 0x010fe200080108be */
[----:B-1----:R-:W-:-:S02]  /*7210*/  F2FP.BF16.F32.PACK_AB R87, R6, R11 ;  /* 0x0000000b0657723e */ /* 0x002fc400000010ff */
[----:B-----5:R-:W-:Y:S02]  /*7220*/  F2FP.BF16.F32.PACK_AB R16, R0, R9 ;  /* 0x000000090010723e */ /* 0x020fe400000010ff */
[----:B------:R-:W-:Y:S02]  /*7230*/  SHF.R.U32.HI R92, RZ, 0x10, R208 ;  /* 0x00000010ff5c7819 */ /* 0x000fe400000116d0 */
[----:B------:R-:W-:Y:S01]  /*7240*/  LOP3.LUT R18, R18, R87, RZ, 0xc0, !PT ;  /* 0x0000005712127212 */ /* 0x000fe200078ec0ff */
[----:B------:R-:W-:Y:S01]  /*7250*/  FFMA.FTZ R87, R187, UR36, -R190 ;  /* 0x00000024bb577c23 */ /* 0x000fe200080108be */
[----:B------:R-:W-:Y:S01]  /*7260*/  PRMT R119, R119, 0x5410, R108 ;  /* 0x0000541077777816 */ /* 0x000fe2000000006c */
[----:B------:R-:W-:Y:S01]  /*7270*/  MUFU.EX2 R94, R94 ;  /* 0x0000005e005e7308 */ /* 0x000fe20000000800 */
[----:B------:R-:W-:Y:S02]  /*7280*/  LOP3.LUT R19, R19, R16, RZ, 0xc0, !PT ;  /* 0x0000001013137212 */ /* 0x000fe400078ec0ff */
[----:B------:R-:W-:-:S02]  /*7290*/  SHF.R.U32.HI R187, RZ, 0x18, R208 ;  /* 0x00000018ffbb7819 */ /* 0x000fc400000116d0 */
[----:B------:R-:W-:Y:S02]  /*72a0*/  LOP3.LUT R108, R92, 0xff, RZ, 0xc0, !PT ;  /* 0x000000ff5c6c7812 */ /* 0x000fe400078ec0ff */
[--C-:B------:R-:W-:Y:S01]  /*72b0*/  HSET2.LE.AND R16, R109, R80.reuse, PT ;  /* 0x000000506d107233 */ /* 0x100fe20003803000 */
[----:B------:R1:W-:Y:S01]  /*72c0*/  MUFU.EX2 R92, R97 ;  /* 0x00000061005c7308 */ /* 0x0003e20000000800 */
[----:B------:R-:W-:Y:S02]  /*72d0*/  HSET2.LE.AND R17, R17, R80, PT ;  /* 0x0000005011117233 */ /* 0x000fe40003803000 */
[----:B------:R-:W-:Y:S01]  /*72e0*/  F2FP.BF16.F32.PACK_AB R109, R10, R47 ;  /* 0x0000002f0a6d723e */ /* 0x000fe200000010ff */
[----:B------:R-:W-:Y:S01]  /*72f0*/  FADD.FTZ R47, R47, R44 ;  /* 0x0000002c2f2f7221 */ /* 0x000fe20000010000 */
[----:B------:R-:W-:Y:S01]  /*7300*/  F2FP.BF16.F32.PACK_AB R90, R88, R89 ;  /* 0x00000059585a723e */ /* 0x000fe200000010ff */
[----:B------:R-:W-:Y:S01]  /*7310*/  FADD.FTZ R89, R89, R48 ;  /* 0x0000003059597221 */ /* 0x000fe20000010000 */
[----:B------:R-:W-:Y:S01]  /*7320*/  PRMT R187, R108, 0x5410, R187 ;  /* 0x000054106cbb7816 */ /* 0x000fe200000000bb */
[----:B------:R-:W-:Y:S01]  /*7330*/  FFMA.FTZ R108, R192, UR36, -R81 ;  /* 0x00000024c06c7c23 */ /* 0x000fe20008010851 */
[----:B------:R-:W-:Y:S01]  /*7340*/  LOP3.LUT R16, R16, R109, RZ, 0xc0, !PT ;  /* 0x0000006d10107212 */ /* 0x000fe200078ec0ff */
[----:B------:R-:W-:Y:S01]  /*7350*/  MUFU.EX2 R87, R87 ;  /* 0x0000005700577308 */ /* 0x000fe20000000800 */
[----:B------:R-:W-:Y:S01]  /*7360*/  LOP3.LUT R17, R17, R90, RZ, 0xc0, !PT ;  /* 0x0000005a11117212 */ /* 0x000fe200078ec0ff */
[----:B------:R-:W-:Y:S01]  /*7370*/  FFMA.FTZ R90, R189, UR36, -R190 ;  /* 0x00000024bd5a7c23 */ /* 0x000fe200080108be */
[----:B------:R-:W-:Y:S01]  /*7380*/  IMAD.WIDE.U32 R188, R102, -0x2daee0ad, RZ ;  /* 0xd2511f5366bc7825 */ /* 0x000fe200078e00ff */
[----:B------:R-:W-:-:S03]  /*7390*/  LOP3.LUT R204, R207, UR33, R204, 0x96, !PT ;  /* 0x00000021cfcc7c12 */ /* 0x000fc6000f8e96cc */
[----:B------:R-:W-:Y:S01]  /*73a0*/  FADD.FTZ R10, R10, R47 ;  /* 0x0000002f0a0a7221 */ /* 0x000fe20000010000 */
[----:B------:R-:W-:Y:S01]  /*73b0*/  LOP3.LUT R109, R206, 0xffff, RZ, 0xc0, !PT ;  /* 0x0000ffffce6d7812 */ /* 0x000fe200078ec0ff */
[----:B-1----:R-:W-:Y:S01]  /*73c0*/  FFMA.FTZ R97, R198, UR36, -R81 ;  /* 0x00000024c6617c23 */ /* 0x002fe20008010851 */
[----:B------:R-:W-:Y:S01]  /*73d0*/  MUFU.EX2 R108, R108 ;  /* 0x0000006c006c7308 */ /* 0x000fe20000000800 */
[C---:B--2---:R-:W-:Y:S01]  /*73e0*/  HMMA.16816.F32.BF16 R12, R16.reuse, R28, R12 ;  /* 0x0000001c100c723c */ /* 0x044fe2000004180c */
[----:B------:R-:W-:Y:S01]  /*73f0*/  LOP3.LUT R115, R206, 0xff, RZ, 0xc0, !PT ;  /* 0x000000ffce737812 */ /* 0x000fe200078ec0ff */
[----:B------:R-:W-:Y:S01]  /*7400*/  FADD.FTZ R88, R88, R89 ;  /* 0x0000005958587221 */ /* 0x000fe20000010000 */
[----:B------:R-:W-:Y:S01]  /*7410*/  SHF.R.U32.HI R117, RZ, 0x10, R206 ;  /* 0x00000010ff757819 */ /* 0x000fe200000116ce */
[----:B------:R-:W-:Y:S01]  /*7420*/  FADD.FTZ R11, R11, R10 ;  /* 0x0000000a0b0b7221 */ /* 0x000fe20000010000 */
[----:B------:R-:W-:Y:S01]  /*7430*/  SHF.R.U32.HI R112, RZ, 0x18, R206 ;  /* 0x00000018ff707819 */ /* 0x000fe200000116ce */
[----:B---3--:R-:W-:Y:S01]  /*7440*/  HMMA.16816.F32.BF16 R236, R16, R20, R236 ;  /* 0x0000001410ec723c */ /* 0x008fe200000418ec */
[----:B------:R-:W1:Y:S01]  /*7450*/  MUFU.EX2 R90, R90 ;  /* 0x0000005a005a7308 */ /* 0x000e620000000800 */
[----:B------:R-:W-:-:S04]  /*7460*/  IMAD.WIDE.U32 R206, R103, -0x2daee0ad, RZ ;  /* 0xd2511f5367ce7825 */ /* 0x000fc800078e00ff */
[----:B------:R-:W-:Y:S01]  /*7470*/  FADD.FTZ R9, R9, R88 ;  /* 0x0000005809097221 */ /* 0x000fe20000010000 */
[----:B------:R-:W-:Y:S01]  /*7480*/  FADD.FTZ R11, R6, R11 ;  /* 0x0000000b060b7221 */ /* 0x000fe20000010000 */
[C---:B------:R-:W-:Y:S01]  /*7490*/  HMMA.16816.F32.BF16 R248, R16.reuse, R30, R248 ;  /* 0x0000001e10f8723c */ /* 0x040fe200000418f8 */
[----:B------:R-:W-:Y:S01]  /*74a0*/  LOP3.LUT R198, R207, UR28, R188, 0x96, !PT ;  /* 0x0000001ccfc67c12 */ /* 0x000fe2000f8e96bc */
[----:B------:R-:W-:Y:S01]  /*74b0*/  FADD.FTZ R9, R0, R9 ;  /* 0x0000000900097221 */ /* 0x000fe20000010000 */
[----:B------:R-:W-:Y:S03]  /*74c0*/  MUFU.EX2 R102, R148 ;  /* 0x0000009400667308 */ /* 0x000fe60000000800 */
[----:B------:R-:W-:Y:S01]  /*74d0*/  HMMA.16816.F32.BF16 R232, R16, R22, R232 ;  /* 0x0000001610e8723c */ /* 0x000fe200000418e8 */
[----:B------:R-:W-:-:S04]  /*74e0*/  IMAD.WIDE.U32 R198, R198, -0x326172a9, RZ ;  /* 0xcd9e8d57c6c67825 */ /* 0x000fc800078e00ff */
[----:B------:R-:W2:Y:S01]  /*74f0*/  MUFU.EX2 R97, R97 ;  /* 0x0000006100617308 */ /* 0x000ea20000000800 */
[----:B-1----:R-:W-:Y:S02]  /*7500*/  F2FP.BF16.F32.PACK_AB R103, R90, R87 ;  /* 0x000000575a67723e */ /* 0x002fe400000010ff */
[C---:B------:R-:W-:Y:S02]  /*7510*/  LOP3.LUT R18, R35.reuse, 0xffff, RZ, 0xc0, !PT ;  /* 0x0000ffff23127812 */ /* 0x040fe400078ec0ff */
[--C-:B------:R-:W-:Y:S02]  /*7520*/  SHF.R.U32.HI R16, RZ, 0x10, R35.reuse ;  /* 0x00000010ff107819 */ /* 0x100fe40000011623 */
[----:B------:R-:W-:Y:S01]  /*7530*/  LOP3.LUT R19, R35, 0xff, RZ, 0xc0, !PT ;  /* 0x000000ff23137812 */ /* 0x000fe200078ec0ff */
[----:B------:R-:W-:Y:S01]  /*7540*/  MUFU.EX2 R95, R95 ;  /* 0x0000005f005f7308 */ /* 0x000fe20000000800 */
[----:B------:R-:W-:Y:S02]  /*7550*/  SHF.R.U32.HI R17, RZ, 0x18, R35 ;  /* 0x00000018ff117819 */ /* 0x000fe40000011623 */
[----:B------:R-:W-:-:S02]  /*7560*/  SHF.R.U32.HI R18, RZ, 0x8, R18 ;  /* 0x00000008ff127819 */ /* 0x000fc40000011612 */
[----:B------:R-:W-:Y:S02]  /*7570*/  LOP3.LUT R16, R16, 0xff, RZ, 0xc0, !PT ;  /* 0x000000ff10107812 */ /* 0x000fe400078ec0ff */
[----:B------:R-:W-:Y:S01]  /*7580*/  PRMT R19, R19, 0x5410, R18 ;  /* 0x0000541013137816 */ /* 0x000fe20000000012 */
[----:B------:R-:W-:Y:S01]  /*7590*/  MUFU.EX2 R99, R99 ;  /* 0x0000006300637308 */ /* 0x000fe20000000800 */
[----:B------:R-:W-:Y:S02]  /*75a0*/  PRMT R17, R16, 0x5410, R17 ;  /* 0x0000541010117816 */ /* 0x000fe40000000011 */
[----:B------:R-:W-:Y:S01]  /*75b0*/  F2FP.BF16.F32.PACK_AB R18, R101, R108 ;  /* 0x0000006c6512723e */ /* 0x000fe200000010ff */
[----:B------:R-:W-:Y:S01]  /*75c0*/  FADD.FTZ R108, R108, R51 ;  /* 0x000000336c6c7221 */ /* 0x000fe20000010000 */
[--C-:B------:R-:W-:Y:S02]  /*75d0*/  HSET2.LE.AND R16, R19, R80.reuse, PT ;  /* 0x0000005013107233 */ /* 0x100fe40003803000 */
[--C-:B------:R-:W-:Y:S01]  /*75e0*/  HSET2.LE.AND R17, R17, R80.reuse, PT ;  /* 0x0000005011117233 */ /* 0x100fe20003803000 */
[----:B------:R-:W-:Y:S01]  /*75f0*/  MUFU.EX2 R160, R160 ;  /* 0x000000a000a07308 */ /* 0x000fe20000000800 */
[----:B------:R-:W-:Y:S01]  /*7600*/  F2FP.BF16.F32.PACK_AB R19, R91, R94 ;  /* 0x0000005e5b13723e */ /* 0x000fe200000010ff */
[----:B------:R-:W-:Y:S01]  /*7610*/  FADD.FTZ R94, R94, R53 ;  /* 0x000000355e5e7221 */ /* 0x000fe20000010000 */
[----:B--2---:R-:W-:Y:S01]  /*7620*/  F2FP.BF16.F32.PACK_AB R148, R97, R102 ;  /* 0x000000666194723e */ /* 0x004fe200000010ff */
[----:B------:R-:W-:Y:S01]  /*7630*/  FADD.FTZ R101, R101, R108 ;  /* 0x0000006c65657221 */ /* 0x000fe20000010000 */
[----:B------:R-:W-:Y:S01]  /*7640*/  LOP3.LUT R16, R16, R19, RZ, 0xc0, !PT ;  /* 0x0000001310107212 */ /* 0x000fe200078ec0ff */
[----:B------:R-:W-:Y:S01]  /*7650*/  FADD.FTZ R94, R91, R94 ;  /* 0x0000005e5b5e7221 */ /* 0x000fe20000010000 */
[----:B------:R-:W-:Y:S01]  /*7660*/  LOP3.LUT R17, R17, R18, RZ, 0xc0, !PT ;  /* 0x0000001211117212 */ /* 0x000fe200078ec0ff */
[----:B------:R-:W-:Y:S01]  /*7670*/  MUFU.EX2 R135, R135 ;  /* 0x0000008700877308 */ /* 0x000fe20000000800 */
[--C-:B------:R-:W-:Y:S01]  /*7680*/  HSET2.LE.AND R18, R119, R80.reuse, PT ;  /* 0x0000005077127233 */ /* 0x100fe20003803000 */
[----:B------:R-:W-:Y:S01]  /*7690*/  FADD.FTZ R87, R87, R94 ;  /* 0x0000005e57577221 */ /* 0x000fe20000010000 */
[----:B------:R-:W-:Y:S01]  /*76a0*/  HSET2.LE.AND R19, R187, R80, PT ;  /* 0x00000050bb137233 */ /* 0x000fe20003803000 */
[----:B------:R-:W-:Y:S01]  /*76b0*/  FADD.FTZ R102, R102, R101 ;  /* 0x0000006566667221 */ /* 0x000fe20000010000 */
[----:B------:R-:W-:Y:S01]  /*76c0*/  LOP3.LUT R35, R189, UR32, R218, 0x96, !PT ;  /* 0x00000020bd237c12 */ /* 0x000fe2000f8e96da */
[----:B------:R-:W-:Y:S01]  /*76d0*/  IMAD.WIDE.U32 R188, R106, -0x2daee0ad, RZ ;  /* 0xd2511f536abc7825 */ /* 0x000fe200078e00ff */
[----:B------:R-:W-:-:S03]  /*76e0*/  LOP3.LUT R18, R18, R103, RZ, 0xc0, !PT ;  /* 0x0000006712127212 */ /* 0x000fc600078ec0ff */
[----:B------:R-:W-:Y:S01]  /*76f0*/  FFMA.FTZ R103, R167, UR36, -R110 ;  /* 0x00000024a7677c23 */ /* 0x000fe2000801086e */
[----:B------:R-:W-:Y:S01]  /*7700*/  LOP3.LUT R19, R19, R148, RZ, 0xc0, !PT ;  /* 0x0000009413137212 */ /* 0x000fe200078ec0ff */
[----:B------:R-:W-:Y:S01]  /*7710*/  IMAD.WIDE.U32 R192, R35, -0x326172a9, RZ ;  /* 0xcd9e8d5723c07825 */ /* 0x000fe200078e00ff */
[----:B------:R-:W-:-:S03]  /*7720*/  LOP3.LUT R218, R197, UR32, R218, 0x96, !PT ;  /* 0x00000020c5da7c12 */ /* 0x000fc6000f8e96da */
[----:B------:R-:W-:Y:S01]  /*7730*/  FFMA.FTZ R106, R175, UR36, -R110 ;  /* 0x00000024af6a7c23 */ /* 0x000fe2000801086e */
[----:B------:R-:W-:Y:S01]  /*7740*/  LOP3.LUT R167, R204, 0xffff, RZ, 0xc0, !PT ;  /* 0x0000ffffcca77812 */ /* 0x000fe200078ec0ff */
[----:B------:R-:W-:Y:S01]  /*7750*/  MUFU.EX2 R103, R103 ;  /* 0x0000006700677308 */ /* 0x000fe20000000800 */
[----:B------:R-:W-:Y:S01]  /*7760*/  LOP3.LUT R119, R117, 0xff, RZ, 0xc0, !PT ;  /* 0x000000ff75777812 */ /* 0x000fe200078ec0ff */
[----:B------:R-:W-:Y:S01]  /*7770*/  HMMA.16816.F32.BF16 R24, R16, R28, R24 ;  /* 0x0000001c1018723c */ /* 0x000fe20000041818 */
[----:B------:R-:W-:Y:S01]  /*7780*/  IMAD.WIDE.U32 R218, R218, -0x326172a9, RZ ;  /* 0xcd9e8d57dada7825 */ /* 0x000fe200078e00ff */
[----:B------:R-:W-:-:S03]  /*7790*/  SHF.R.U32.HI R167, RZ, 0x8, R167 ;  /* 0x00000008ffa77819 */ /* 0x000fc600000116a7 */
[----:B------:R-:W-:Y:S01]  /*77a0*/  FADD.FTZ R87, R90, R87 ;  /* 0x000000575a577221 */ /* 0x000fe20000010000 */
[----:B------:R-:W-:Y:S01]  /*77b0*/  PRMT R119, R119, 0x5410, R112 ;  /* 0x0000541077777816 */ /* 0x000fe20000000070 */
[----:B------:R-:W-:Y:S01]  /*77c0*/  FADD.FTZ R97, R97, R102 ;  /* 0x0000006661617221 */ /* 0x000fe20000010000 */
[C---:B------:R-:W-:Y:S01]  /*77d0*/  HMMA.16816.F32.BF16 R240, R16.reuse, R20, R240 ;  /* 0x0000001410f0723c */ /* 0x040fe200000418f0 */
[--C-:B------:R-:W-:Y:S01]  /*77e0*/  LOP3.LUT R28, R193, UR31, R114.reuse, 0x96, !PT ;  /* 0x0000001fc11c7c12 */ /* 0x100fe2000f8e9672 */
[----:B------:R-:W1:Y:S01]  /*77f0*/  MUFU.EX2 R106, R106 ;  /* 0x0000006a006a7308 */ /* 0x000e620000000800 */
[----:B------:R-:W-:Y:S01]  /*7800*/  LOP3.LUT R35, R219, UR31, R114, 0x96, !PT ;  /* 0x0000001fdb237c12 */ /* 0x000fe2000f8e9672 */
[--C-:B------:R-:W-:Y:S01]  /*7810*/  FFMA.FTZ R114, R122, UR36, -R85.reuse ;  /* 0x000000247a727c23 */ /* 0x100fe20008010855 */
[----:B------:R-:W-:Y:S01]  /*7820*/  FFMA.FTZ R122, R194, UR36, -R85 ;  /* 0x00000024c27a7c23 */ /* 0x000fe20008010855 */
[----:B------:R-:W-:Y:S01]  /*7830*/  IMAD.WIDE.U32 R208, R28, -0x2daee0ad, RZ ;  /* 0xd2511f531cd07825 */ /* 0x000fe200078e00ff */
[----:B------:R-:W-:Y:S01]  /*7840*/  SHF.R.U32.HI R28, RZ, 0x8, R109 ;  /* 0x00000008ff1c7819 */ /* 0x000fe2000001166d */
[C---:B------:R-:W-:Y:S01]  /*7850*/  HMMA.16816.F32.BF16 R244, R16.reuse, R30, R244 ;  /* 0x0000001e10f4723c */ /* 0x040fe200000418f4 */
[----:B------:R-:W-:Y:S01]  /*7860*/  LOP3.LUT R20, R204, 0xff, RZ, 0xc0, !PT ;  /* 0x000000ffcc147812 */ /* 0x000fe200078ec0ff */
[----:B------:R2:W-:Y:S01]  /*7870*/  MUFU.EX2 R109, R114 ;  /* 0x00000072006d7308 */ /* 0x0005e20000000800 */
[----:B------:R-:W-:Y:S01]  /*7880*/  PRMT R117, R115, 0x5410, R28 ;  /* 0x0000541073757816 */ /* 0x000fe2000000001c */
[----:B------:R-:W-:Y:S01]  /*7890*/  FFMA.FTZ R115, R186, UR36, -R85 ;  /* 0x00000024ba737c23 */ /* 0x000fe20008010855 */
[----:B------:R-:W-:Y:S01]  /*78a0*/  PRMT R167, R20, 0x5410, R167 ;  /* 0x0000541014a77816 */ /* 0x000fe200000000a7 */
[----:B------:R-:W-:Y:S01]  /*78b0*/  HMMA.16816.F32.BF16 R228, R16, R22, R228 ;  /* 0x0000001610e4723c */ /* 0x000fe200000418e4 */
[----:B------:R-:W3:Y:S01]  /*78c0*/  LDSM.16.MT88.4 R28, [R252+0x4c00] ;  /* 0x004c0000fc1c783b */ /* 0x000ee20000004200 */
[----:B------:R-:W-:Y:S01]  /*78d0*/  LOP3.LUT R195, R199, UR25, R192, 0x96, !PT ;  /* 0x00000019c7c37c12 */ /* 0x000fe2000f8e96c0 */
[----:B------:R-:W-:Y:S01]  /*78e0*/  FFMA.FTZ R219, R78, UR36, -R81 ;  /* 0x000000244edb7c23 */ /* 0x000fe20008010851 */
[----:B------:R4:W5:Y:S01]  /*78f0*/  MUFU.EX2 R112, R122 ;  /* 0x0000007a00707308 */ /* 0x0009620000000800 */
[----:B------:R-:W3:Y:S01]  /*7900*/  LDSM.16.MT88.4 R20, [R223+0x4c00] ;  /* 0x004c0000df14783b */ /* 0x000ee20000004200 */
[----:B------:R-:W-:Y:S01]  /*7910*/  LOP3.LUT R148, R209, UR24, R206, 0x96, !PT ;  /* 0x00000018d1947c12 */ /* 0x000fe2000f8e96ce */
[----:B------:R-:W-:Y:S01]  /*7920*/  IMAD.WIDE.U32 R194, R195, -0x2daee0ad, RZ ;  /* 0xd2511f53c3c27825 */ /* 0x000fe200078e00ff */
[----:B------:R-:W-:-:S02]  /*7930*/  SHF.R.U32.HI R16, RZ, 0x10, R204 ;  /* 0x00000010ff107819 */ /* 0x000fc400000116cc */
[----:B------:R-:W-:Y:S01]  /*7940*/  SHF.R.U32.HI R17, RZ, 0x18, R204 ;  /* 0x00000018ff117819 */ /* 0x000fe200000116cc */
[----:B------:R-:W-:Y:S01]  /*7950*/  IMAD.WIDE.U32 R206, R148, -0x326172a9, RZ ;  /* 0xcd9e8d5794ce7825 */ /* 0x000fe200078e00ff */
[----:B------:R-:W-:Y:S03]  /*7960*/  MUFU.EX2 R115, R115 ;  /* 0x0000007300737308 */ /* 0x000fe60000000800 */
[----:B--2---:R-:W-:Y:S01]  /*7970*/  FFMA.FTZ R114, R184, UR36, -R85 ;  /* 0x00000024b8727c23 */ /* 0x004fe20008010855 */
[----:B------:R-:W-:Y:S01]  /*7980*/  LOP3.LUT R16, R16, 0xff, RZ, 0xc0, !PT ;  /* 0x000000ff10107812 */ /* 0x000fe200078ec0ff */
[----:B------:R-:W-:Y:S01]  /*7990*/  FFMA.FTZ R148, R174, UR36, -R81 ;  /* 0x00000024ae947c23 */ /* 0x000fe20008010851 */
[--C-:B------:R-:W-:Y:S01]  /*79a0*/  HSET2.LE.AND R18, R117, R80.reuse, PT ;  /* 0x0000005075127233 */ /* 0x100fe20003803000 */
[----:B------:R-:W-:Y:S01]  /*79b0*/  IMAD.WIDE.U32 R204, R35, -0x2daee0ad, RZ ;  /* 0xd2511f5323cc7825 */ /* 0x000fe200078e00ff */
[----:B------:R-:W-:-:S03]  /*79c0*/  HSET2.LE.AND R19, R119, R80, PT ;  /* 0x0000005077137233 */ /* 0x000fc60003803000 */
[--C-:B------:R-:W-:Y:S01]  /*79d0*/  FFMA.FTZ R119, R129, UR36, -R190.reuse ;  /* 0x0000002481777c23 */ /* 0x100fe200080108be */
[----:B------:R-:W2:Y:S01]  /*79e0*/  MUFU.EX2 R114, R114 ;  /* 0x0000007200727308 */ /* 0x000ea20000000800 */
[----:B------:R-:W-:Y:S01]  /*79f0*/  PRMT R17, R16, 0x5410, R17 ;  /* 0x0000541010117816 */ /* 0x000fe20000000011 */
[--C-:B------:R-:W-:Y:S01]  /*7a00*/  FFMA.FTZ R129, R156, UR36, -R81.reuse ;  /* 0x000000249c817c23 */ /* 0x100fe20008010851 */
[----:B-1----:R-:W-:Y:S01]  /*7a10*/  F2FP.BF16.F32.PACK_AB R117, R103, R106 ;  /* 0x0000006a6775723e */ /* 0x002fe200000010ff */
[--C-:B----4-:R-:W-:Y:S01]  /*7a20*/  FFMA.FTZ R122, R127, UR36, -R190.reuse ;  /* 0x000000247f7a7c23 */ /* 0x110fe200080108be */
[----:B-----5:R-:W-:Y:S01]  /*7a30*/  F2FP.BF16.F32.PACK_AB R184, R112, R109 ;  /* 0x0000006d70b8723e */ /* 0x020fe200000010ff */
[----:B------:R-:W-:Y:S01]  /*7a40*/  FFMA.FTZ R127, R182, UR36, -R81 ;  /* 0x00000024b67f7c23 */ /* 0x000fe20008010851 */
[----:B------:R-:W-:Y:S01]  /*7a50*/  LOP3.LUT R18, R18, R117, RZ, 0xc0, !PT ;  /* 0x0000007512127212 */ /* 0x000fe200078ec0ff */
[----:B------:R-:W-:Y:S01]  /*7a60*/  MUFU.EX2 R129, R129 ;  /* 0x0000008100817308 */ /* 0x000fe20000000800 */
[----:B------:R-:W-:Y:S01]  /*7a70*/  LOP3.LUT R19, R19, R184, RZ, 0xc0, !PT ;  /* 0x000000b813137212 */ /* 0x000fe200078ec0ff */
[--C-:B------:R-:W-:Y:S01]  /*7a80*/  FFMA.FTZ R182, R153, UR36, -R190.reuse ;  /* 0x0000002499b67c23 */ /* 0x100fe200080108be */
[--C-:B------:R-:W-:Y:S01]  /*7a90*/  HSET2.LE.AND R16, R167, R80.reuse, PT ;  /* 0x00000050a7107233 */ /* 0x100fe20003803000 */
[--C-:B------:R-:W-:Y:S01]  /*7aa0*/  FFMA.FTZ R156, R133, UR36, -R190.reuse ;  /* 0x00000024859c7c23 */ /* 0x100fe200080108be */
[----:B------:R-:W-:Y:S01]  /*7ab0*/  HSET2.LE.AND R17, R17, R80, PT ;  /* 0x0000005011117233 */ /* 0x000fe20003803000 */
[--C-:B------:R-:W-:Y:S01]  /*7ac0*/  FFMA.FTZ R133, R147, UR36, -R190.reuse ;  /* 0x0000002493857c23 */ /* 0x100fe200080108be */
[----:B------:R-:W-:Y:S01]  /*7ad0*/  F2FP.BF16.F32.PACK_AB R117, R95, R100 ;  /* 0x000000645f75723e */ /* 0x000fe200000010ff */
[----:B------:R-:W-:Y:S01]  /*7ae0*/  MUFU.EX2 R122, R122 ;  /* 0x0000007a007a7308 */ /* 0x000fe20000000800 */
[----:B--2---:R-:W-:Y:S01]  /*7af0*/  F2FP.BF16.F32.PACK_AB R184, R115, R114 ;  /* 0x0000007273b8723e */ /* 0x004fe200000010ff */
[--C-:B------:R-:W-:Y:S01]  /*7b00*/  FFMA.FTZ R147, R163, UR36, -R190.reuse ;  /* 0x00000024a3937c23 */ /* 0x100fe200080108be */
[----:B------:R-:W-:Y:S01]  /*7b10*/  LOP3.LUT R16, R16, R117, RZ, 0xc0, !PT ;  /* 0x0000007510107212 */ /* 0x000fe200078ec0ff */
[--C-:B------:R-:W-:Y:S01]  /*7b20*/  FFMA.FTZ R117, R136, UR36, -R190.reuse ;  /* 0x0000002488757c23 */ /* 0x100fe200080108be */
[----:B------:R-:W-:Y:S01]  /*7b30*/  LOP3.LUT R17, R17, R184, RZ, 0xc0, !PT ;  /* 0x000000b811117212 */ /* 0x000fe200078ec0ff */
[----:B------:R-:W-:Y:S01]  /*7b40*/  FFMA.FTZ R136, R161, UR36, -R190 ;  /* 0x00000024a1887c23 */ /* 0x000fe200080108be */
[----:B------:R-:W-:Y:S01]  /*7b50*/  LOP3.LUT R150, R195, UR19, R208, 0x96, !PT ;  /* 0x00000013c3967c12 */ /* 0x000fe2000f8e96d0 */
[----:B------:R-:W-:Y:S01]  /*7b60*/  MUFU.EX2 R119, R119 ;  /* 0x0000007700777308 */ /* 0x000fe20000000800 */
[----:B------:R-:W-:Y:S01]  /*7b70*/  LOP3.LUT R196, R189, UR28, R196, 0x96, !PT ;  /* 0x0000001cbdc47c12 */ /* 0x000fe2000f8e96c4 */
[----:B------:R-:W-:Y:S01]  /*7b80*/  IMAD.WIDE.U32 R208, R32, -0x2daee0ad, RZ ;  /* 0xd2511f5320d07825 */ /* 0x000fe200078e00ff */
[----:B------:R-:W-:Y:S01]  /*7b90*/  LOP3.LUT R189, R205, UR24, R188, 0x96, !PT ;  /* 0x00000018cdbd7c12 */ /* 0x000fe2000f8e96bc */
[----:B---3--:R-:W-:Y:S01]  /*7ba0*/  HMMA.16816.F32.BF16 R12, R16, R28, R12 ;  /* 0x0000001c100c723c */ /* 0x008fe2000004180c */
[----:B------:R-:W-:Y:S01]  /*7bb0*/  LOP3.LUT R175, R207, UR23, R198, 0x96, !PT ;  /* 0x00000017cfaf7c12 */ /* 0x000fe2000f8e96c6 */
[----:B------:R-:W-:-:S04]  /*7bc0*/  IMAD.WIDE.U32 R186, R150, -0x326172a9, RZ ;  /* 0xcd9e8d5796ba7825 */ /* 0x000fc800078e00ff */
[----:B------:R-:W-:Y:S01]  /*7bd0*/  FFMA.FTZ R150, R158, UR36, -R81 ;  /* 0x000000249e967c23 */ /* 0x000fe20008010851 */
[----:B------:R-:W-:Y:S01]  /*7be0*/  MUFU.EX2 R148, R148 ;  /* 0x0000009400947308 */ /* 0x000fe20000000800 */
[----:B------:R-:W-:Y:S01]  /*7bf0*/  FFMA.FTZ R158, R131, UR36, -R190 ;  /* 0x00000024839e7c23 */ /* 0x000fe200080108be */
[----:B------:R-:W-:Y:S01]  /*7c00*/  HMMA.16816.F32.BF16 R248, R16, R30, R248 ;  /* 0x0000001e10f8723c */ /* 0x000fe200000418f8 */
[----:B------:R-:W-:Y:S01]  /*7c10*/  IMAD.WIDE.U32 R196, R196, -0x326172a9, RZ ;  /* 0xcd9e8d57c4c47825 */ /* 0x000fe200078e00ff */
[----:B------:R-:W-:-:S03]  /*7c20*/  LOP3.LUT R161, R187, UR34, R206, 0x96, !PT ;  /* 0x00000022bba17c12 */ /* 0x000fc6000f8e96ce */
[----:B------:R-:W-:Y:S01]  /*7c30*/  FADD.FTZ R100, R100, R11 ;  /* 0x0000000b64647221 */ /* 0x000fe20000010000 */
[C---:B------:R-:W-:Y:S01]  /*7c40*/  LOP3.LUT R188, R186.reuse, 0xffff, RZ, 0xc0, !PT ;  /* 0x0000ffffbabc7812 */ /* 0x040fe200078ec0ff */
[----:B------:R-:W-:Y:S01]  /*7c50*/  IMAD.WIDE.U32 R206, R185, -0x2daee0ad, RZ ;  /* 0xd2511f53b9ce7825 */ /* 0x000fe200078e00ff */
[----:B------:R-:W-:Y:S01]  /*7c60*/  HMMA.16816.F32.BF16 R236, R16, R20, R236 ;  /* 0x0000001410ec723c */ /* 0x000fe200000418ec */
[----:B------:R-:W1:Y:S01]  /*7c70*/  MUFU.EX2 R150, R150 ;  /* 0x0000009600967308 */ /* 0x000e620000000800 */
[----:B------:R-:W-:Y:S01]  /*7c80*/  LOP3.LUT R192, R197, UR25, R218, 0x96, !PT ;  /* 0x00000019c5c07c12 */ /* 0x000fe2000f8e96da */
[----:B------:R-:W-:Y:S01]  /*7c90*/  IMAD.WIDE.U32 R184, R177, -0x2daee0ad, RZ ;  /* 0xd2511f53b1b87825 */ /* 0x000fe200078e00ff */
[----:B------:R-:W-:-:S03]  /*7ca0*/  LOP3.LUT R199, R186, 0xff, RZ, 0xc0, !PT ;  /* 0x000000ffbac77812 */ /* 0x000fc600078ec0ff */
[----:B------:R-:W-:Y:S01]  /*7cb0*/  FFMA.FTZ R218, R107, UR36, -R110 ;  /* 0x000000246bda7c23 */ /* 0x000fe2000801086e */
[----:B------:R-:W-:Y:S01]  /*7cc0*/  HMMA.16816.F32.BF16 R232, R16, R22, R232 ;  /* 0x0000001610e8723c */ /* 0x000fe200000418e8 */
[----:B------:R-:W-:Y:S01]  /*7cd0*/  IMAD.WIDE.U32 R192, R192, -0x2daee0ad, RZ ;  /* 0xd2511f53c0c07825 */ /* 0x000fe200078e00ff */
[----:B------:R-:W-:Y:S01]  /*7ce0*/  SHF.R.U32.HI R197, RZ, 0x18, R186 ;  /* 0x00000018ffc57819 */ /* 0x000fe200000116ba */
[----:B------:R-:W2:Y:S01]  /*7cf0*/  MUFU.EX2 R127, R127 ;  /* 0x0000007f007f7308 */ /* 0x000ea20000000800 */
[----:B------:R-:W-:Y:S01]  /*7d00*/  LOP3.LUT R201, R209, UR28, R184, 0x96, !PT ;  /* 0x0000001cd1c97c12 */ /* 0x000fe2000f8e96b8 */
[----:B------:R-:W-:Y:S01]  /*7d10*/  FADD.FTZ R114, R114, R9 ;  /* 0x0000000972727221 */ /* 0x000fe20000010000 */
[----:B------:R-:W-:Y:S01]  /*7d20*/  LOP3.LUT R35, R193, UR19, R204, 0x96, !PT ;  /* 0x00000013c1237c12 */ /* 0x000fe2000f8e96cc */
[----:B------:R-:W-:Y:S01]  /*7d30*/  IMAD.WIDE.U32 R16, R33, -0x2daee0ad, RZ ;  /* 0xd2511f5321107825 */ /* 0x000fe200078e00ff */
[----:B------:R-:W-:-:S03]  /*7d40*/  SHF.R.U32.HI R193, RZ, 0x10, R186 ;  /* 0x00000010ffc17819 */ /* 0x000fc600000116ba */
[----:B------:R-:W-:Y:S01]  /*7d50*/  FADD.FTZ R95, R95, R100 ;  /* 0x000000645f5f7221 */ /* 0x000fe20000010000 */
[----:B------:R-:W-:Y:S01]  /*7d60*/  SHF.R.U32.HI R188, RZ, 0x8, R188 ;  /* 0x00000008ffbc7819 */ /* 0x000fe200000116bc */
[----:B------:R-:W-:Y:S01]  /*7d70*/  IMAD.WIDE.U32 R204, R189, -0x326172a9, RZ ;  /* 0xcd9e8d57bdcc7825 */ /* 0x000fe200078e00ff */
[C---:B------:R-:W-:Y:S01]  /*7d80*/  LOP3.LUT R18, R16.reuse, 0xffff, RZ, 0xc0, !PT ;  /* 0x0000ffff10127812 */ /* 0x040fe200078ec0ff */
[----:B------:R3:W-:Y:S01]  /*7d90*/  MUFU.EX2 R184, R139 ;  /* 0x0000008b00b87308 */ /* 0x0007e20000000800 */
[----:B------:R-:W-:Y:S01]  /*7da0*/  SHF.R.U32.HI R19, RZ, 0x10, R16 ;  /* 0x00000010ff137819 */ /* 0x000fe20000011610 */
[----:B------:R-:W-:Y:S01]  /*7db0*/  IMAD.WIDE.U32 R186, R35, -0x326172a9, RZ ;  /* 0xcd9e8d5723ba7825 */ /* 0x000fe200078e00ff */
[----:B------:R-:W-:-:S03]  /*7dc0*/  LOP3.LUT R191, R16, 0xff, RZ, 0xc0, !PT ;  /* 0x000000ff10bf7812 */ /* 0x000fc600078ec0ff */
[----:B------:R-:W-:Y:S01]  /*7dd0*/  FADD.FTZ R114, R115, R114 ;  /* 0x0000007273727221 */ /* 0x000fe20000010000 */
[----:B------:R-:W-:Y:S01]  /*7de0*/  SHF.R.U32.HI R18, RZ, 0x8, R18 ;  /* 0x00000008ff127819 */ /* 0x000fe20000011612 */
[----:B------:R-:W-:Y:S01]  /*7df0*/  FADD.FTZ R106, R106, R95 ;  /* 0x0000005f6a6a7221 */ /* 0x000fe20000010000 */
[----:B------:R-:W-:Y:S01]  /*7e00*/  LOP3.LUT R34, R17, UR33, R34, 0x96, !PT ;  /* 0x0000002111227c12 */ /* 0x000fe2000f8e9622 */
[----:B------:R-:W-:Y:S01]  /*7e10*/  MUFU.EX2 R146, R146 ;  /* 0x0000009200927308 */ /* 0x000fe20000000800 */
[----:B------:R-:W-:Y:S01]  /*7e20*/  SHF.R.U32.HI R16, RZ, 0x18, R16 ;  /* 0x00000018ff107819 */ /* 0x000fe20000011610 */
[----:B------:R-:W-:Y:S01]  /*7e30*/  FADD.FTZ R109, R109, R114 ;  /* 0x000000726d6d7221 */ /* 0x000fe20000010000 */
[----:B------:R-:W-:Y:S01]  /*7e40*/  LOP3.LUT R19, R19, 0xff, RZ, 0xc0, !PT ;  /* 0x000000ff13137812 */ /* 0x000fe200078ec0ff */
[----:B------:R-:W-:Y:S01]  /*7e50*/  FADD.FTZ R106, R103, R106 ;  /* 0x0000006a676a7221 */ /* 0x000fe20000010000 */
[----:B------:R-:W-:Y:S01]  /*7e60*/  PRMT R191, R191, 0x5410, R18 ;  /* 0x00005410bfbf7816 */ /* 0x000fe20000000012 */
[----:B------:R-:W-:Y:S01]  /*7e70*/  FADD.FTZ R112, R112, R109 ;  /* 0x0000006d70707221 */ /* 0x000fe20000010000 */
[C---:B------:R-:W-:Y:S01]  /*7e80*/  LOP3.LUT R18, R34.reuse, 0xffff, RZ, 0xc0, !PT ;  /* 0x0000ffff22127812 */ /* 0x040fe200078ec0ff */
[----:B------:R-:W-:Y:S01]  /*7e90*/  MUFU.EX2 R134, R134 ;  /* 0x0000008600867308 */ /* 0x000fe20000000800 */
[----:B------:R-:W-:Y:S01]  /*7ea0*/  PRMT R19, R19, 0x5410, R16 ;  /* 0x0000541013137816 */ /* 0x000fe20000000010 */
[----:B---3--:R-:W-:Y:S01]  /*7eb0*/  FFMA.FTZ R139, R165, UR36, -R190 ;  /* 0x00000024a58b7c23 */ /* 0x008fe200080108be */
[----:B------:R-:W-:Y:S01]  /*7ec0*/  SHF.R.U32.HI R16, RZ, 0x10, R34 ;  /* 0x00000010ff107819 */ /* 0x000fe20000011622 */
[----:B------:R-:W-:Y:S01]  /*7ed0*/  FFMA.FTZ R165, R145, UR36, -R110 ;  /* 0x0000002491a57c23 */ /* 0x000fe2000801086e */
[----:B------:R-:W-:Y:S01]  /*7ee0*/  LOP3.LUT R17, R34, 0xff, RZ, 0xc0, !PT ;  /* 0x000000ff22117812 */ /* 0x000fe200078ec0ff */
[----:B------:R-:W-:Y:S01]  /*7ef0*/  FFMA.FTZ R145, R164, UR36, -R85 ;  /* 0x00000024a4917c23 */ /* 0x000fe20008010855 */
[----:B------:R-:W-:Y:S01]  /*7f00*/  SHF.R.U32.HI R18, RZ, 0x8, R18 ;  /* 0x00000008ff127819 */ /* 0x000fe20000011612 */
[----:B------:R-:W-:Y:S01]  /*7f10*/  FFMA.FTZ R164, R149, UR36, -R190 ;  /* 0x0000002495a47c23 */ /* 0x000fe200080108be */
[----:B------:R-:W-:Y:S01]  /*7f20*/  SHF.R.U32.HI R34, RZ, 0x18, R34 ;  /* 0x00000018ff227819 */ /* 0x000fe20000011622 */
[----:B------:R-:W-:Y:S01]  /*7f30*/  MUFU.EX2 R117, R117 ;  /* 0x0000007500757308 */ /* 0x000fe20000000800 */
[----:B------:R-:W-:-:S02]  /*7f40*/  LOP3.LUT R195, R16, 0xff, RZ, 0xc0, !PT ;  /* 0x000000ff10c37812 */ /* 0x000fc400078ec0ff */
[----:B------:R-:W-:Y:S02]  /*7f50*/  PRMT R17, R17, 0x5410, R18 ;  /* 0x0000541011117816 */ /* 0x000fe40000000012 */
[----:B------:R-:W-:Y:S02]  /*7f60*/  PRMT R131, R195, 0x5410, R34 ;  /* 0x00005410c3837816 */ /* 0x000fe40000000022 */
[C---:B-1----:R-:W-:Y:S01]  /*7f70*/  F2FP.BF16.F32.PACK_AB R34, R129.reuse, R150 ;  /* 0x000000968122723e */ /* 0x042fe200000010ff */
[----:B------:R-:W-:Y:S01]  /*7f80*/  MUFU.EX2 R145, R145 ;  /* 0x0000009100917308 */ /* 0x000fe20000000800 */
[--C-:B------:R-:W-:Y:S01]  /*7f90*/  HSET2.LE.AND R16, R17, R80.reuse, PT ;  /* 0x0000005011107233 */ /* 0x100fe20003803000 */
[----:B------:R-:W-:Y:S01]  /*7fa0*/  FADD.FTZ R150, R150, R97 ;  /* 0x0000006196967221 */ /* 0x000fe20000010000 */
[--C-:B------:R-:W-:Y:S02]  /*7fb0*/  HSET2.LE.AND R17, R131, R80.reuse, PT ;  /* 0x0000005083117233 */ /* 0x100fe40003803000 */
[--C-:B------:R-:W-:Y:S01]  /*7fc0*/  HSET2.LE.AND R18, R191, R80.reuse, PT ;  /* 0x00000050bf127233 */ /* 0x100fe20003803000 */
[----:B------:R-:W-:Y:S01]  /*7fd0*/  FADD.FTZ R129, R129, R150 ;  /* 0x0000009681817221 */ /* 0x000fe20000010000 */
[----:B------:R-:W-:Y:S01]  /*7fe0*/  HSET2.LE.AND R19, R19, R80, PT ;  /* 0x0000005013137233 */ /* 0x000fe20003803000 */
[----:B------:R-:W-:Y:S01]  /*7ff0*/  MUFU.EX2 R136, R136 ;  /* 0x0000008800887308 */ /* 0x000fe20000000800 */
[----:B------:R-:W-:-:S02]  /*8000*/  F2FP.BF16.F32.PACK_AB R191, R119, R122 ;  /* 0x0000007a77bf723e */ /* 0x000fc400000010ff */
[----:B--2---:R-:W-:Y:S01]  /*8010*/  F2FP.BF16.F32.PACK_AB R174, R127, R148 ;  /* 0x000000947fae723e */ /* 0x004fe200000010ff */
[----:B------:R-:W-:Y:S01]  /*8020*/  FADD.FTZ R148, R148, R129 ;  /* 0x0000008194947221 */ /* 0x000fe20000010000 */
[----:B------:R-:W-:Y:S01]  /*8030*/  F2FP.BF16.F32.PACK_AB R131, R99, R92 ;  /* 0x0000005c6383723e */ /* 0x000fe200000010ff */
[----:B------:R-:W-:Y:S01]  /*8040*/  FADD.FTZ R92, R92, R87 ;  /* 0x000000575c5c7221 */ /* 0x000fe20000010000 */
[----:B------:R-:W-:Y:S01]  /*8050*/  LOP3.LUT R17, R17, R34, RZ, 0xc0, !PT ;  /* 0x0000002211117212 */ /* 0x000fe200078ec0ff */
[----:B------:R-:W-:Y:S01]  /*8060*/  MUFU.EX2 R123, R123 ;  /* 0x0000007b007b7308 */ /* 0x000fe20000000800 */
[----:B------:R-:W-:Y:S01]  /*8070*/  LOP3.LUT R173, R205, UR23, R196, 0x96, !PT ;  /* 0x00000017cdad7c12 */ /* 0x000fe2000f8e96c4 */
[----:B------:R-:W-:Y:S01]  /*8080*/  FADD.FTZ R99, R99, R92 ;  /* 0x0000005c63637221 */ /* 0x000fe20000010000 */
[----:B------:R-:W-:Y:S01]  /*8090*/  LOP3.LUT R167, R187, UR34, R204, 0x96, !PT ;  /* 0x00000022bba77c12 */ /* 0x000fe2000f8e96cc */
[----:B------:R-:W-:Y:S01]  /*80a0*/  IMAD.WIDE.U32 R204, R183, -0x2daee0ad, RZ ;  /* 0xd2511f53b7cc7825 */ /* 0x000fe200078e00ff */
[----:B------:R-:W-:-:S03]  /*80b0*/  LOP3.LUT R34, R207, UR32, R202, 0x96, !PT ;  /* 0x00000020cf227c12 */ /* 0x000fc6000f8e96ca */
[----:B------:R-:W-:Y:S01]  /*80c0*/  FADD.FTZ R122, R122, R99 ;  /* 0x000000637a7a7221 */ /* 0x000fe20000010000 */
[----:B------:R-:W-:Y:S01]  /*80d0*/  LOP3.LUT R18, R18, R191, RZ, 0xc0, !PT ;  /* 0x000000bf12127212 */ /* 0x000fe200078ec0ff */
[----:B------:R-:W-:Y:S01]  /*80e0*/  MUFU.EX2 R158, R158 ;  /* 0x0000009e009e7308 */ /* 0x000fe20000000800 */
[----:B------:R-:W-:Y:S01]  /*80f0*/  LOP3.LUT R19, R19, R174, RZ, 0xc0, !PT ;  /* 0x000000ae13137212 */ /* 0x000fe200078ec0ff */
[----:B------:R-:W-:Y:S01]  /*8100*/  IMAD.WIDE.U32 R210, R34, -0x326172a9, RZ ;  /* 0xcd9e8d5722d27825 */ /* 0x000fe200078e00ff */
[----:B------:R-:W-:-:S03]  /*8110*/  LOP3.LUT R16, R16, R131, RZ, 0xc0, !PT ;  /* 0x0000008310107212 */ /* 0x000fc600078ec0ff */
[----:B------:R-:W-:Y:S01]  /*8120*/  FFMA.FTZ R131, R141, UR36, -R190 ;  /* 0x000000248d837c23 */ /* 0x000fe200080108be */
[----:B------:R-:W-:Y:S01]  /*8130*/  LOP3.LUT R202, R185, UR32, R202, 0x96, !PT ;  /* 0x00000020b9ca7c12 */ /* 0x000fe2000f8e96ca */
[----:B------:R-:W-:Y:S01]  /*8140*/  FFMA.FTZ R174, R159, UR36, -R190 ;  /* 0x000000249fae7c23 */ /* 0x000fe200080108be */
[----:B------:R-:W-:Y:S01]  /*8150*/  LOP3.LUT R141, R205, UR28, R206, 0x96, !PT ;  /* 0x0000001ccd8d7c12 */ /* 0x000fe2000f8e96ce */
[----:B------:R-:W-:Y:S01]  /*8160*/  MUFU.EX2 R121, R121 ;  /* 0x0000007900797308 */ /* 0x000fe20000000800 */
[----:B------:R-:W-:Y:S01]  /*8170*/  PRMT R199, R199, 0x5410, R188 ;  /* 0x00005410c7c77816 */ /* 0x000fe200000000bc */
[----:B------:R-:W-:Y:S01]  /*8180*/  HMMA.16816.F32.BF16 R24, R16, R28, R24 ;  /* 0x0000001c1018723c */ /* 0x000fe20000041818 */
[----:B------:R-:W-:Y:S01]  /*8190*/  IMAD.WIDE.U32 R202, R202, -0x326172a9, RZ ;  /* 0xcd9e8d57caca7825 */ /* 0x000fe200078e00ff */
[----:B------:R-:W-:-:S03]  /*81a0*/  LOP3.LUT R188, R193, 0xff, RZ, 0xc0, !PT ;  /* 0x000000ffc1bc7812 */ /* 0x000fc600078ec0ff */
[----:B------:R-:W-:Y:S01]  /*81b0*/  FADD.FTZ R122, R119, R122 ;  /* 0x0000007a777a7221 */ /* 0x000fe20000010000 */
[----:B------:R-:W-:Y:S01]  /*81c0*/  LOP3.LUT R189, R186, 0xffff, RZ, 0xc0, !PT ;  /* 0x0000ffffbabd7812 */ /* 0x000fe200078ec0ff */
[----:B------:R-:W-:-:S04]  /*81d0*/  IMAD.WIDE.U32 R206, R141, -0x326172a9, RZ ;  /* 0xcd9e8d578dce7825 */ /* 0x000fc800078e00ff */
[----:B------:R-:W-:Y:S01]  /*81e0*/  FFMA.FTZ R141, R155, UR36, -R190 ;  /* 0x000000249b8d7c23 */ /* 0x000fe200080108be */
[--C-:B------:R-:W-:Y:S01]  /*81f0*/  LOP3.LUT R28, R211, UR31, R200.reuse, 0x96, !PT ;  /* 0x0000001fd31c7c12 */ /* 0x100fe2000f8e96c8 */
[C---:B------:R-:W-:Y:S01]  /*8200*/  HMMA.16816.F32.BF16 R244, R16.reuse, R30, R244 ;  /* 0x0000001e10f4723c */ /* 0x040fe200000418f4 */
[----:B------:R-:W-:Y:S01]  /*8210*/  LOP3.LUT R29, R203, UR31, R200, 0x96, !PT ;  /* 0x0000001fcb1d7c12 */ /* 0x000fe2000f8e96c8 */
[----:B------:R-:W-:Y:S01]  /*8220*/  IMAD.WIDE.U32 R200, R201, -0x326172a9, RZ ;  /* 0xcd9e8d57c9c87825 */ /* 0x000fe200078e00ff */
[----:B------:R-:W-:Y:S01]  /*8230*/  LOP3.LUT R205, R207, UR25, R210, 0x96, !PT ;  /* 0x00000019cfcd7c12 */ /* 0x000fe2000f8e96d2 */
[----:B------:R-:W-:Y:S01]  /*8240*/  MUFU.EX2 R120, R120 ;  /* 0x0000007800787308 */ /* 0x000fe20000000800 */
[----:B------:R-:W-:Y:S01]  /*8250*/  PRMT R197, R188, 0x5410, R197 ;  /* 0x00005410bcc57816 */ /* 0x000fe200000000c5 */
[----:B------:R-:W-:Y:S01]  /*8260*/  IMAD.WIDE.U32 R216, R28, -0x2daee0ad, RZ ;  /* 0xd2511f531cd87825 */ /* 0x000fe200078e00ff */
[----:B------:R-:W-:Y:S01]  /*8270*/  LOP3.LUT R202, R201, UR25, R202, 0x96, !PT ;  /* 0x00000019c9ca7c12 */ /* 0x000fe2000f8e96ca */
[C---:B------:R-:W-:Y:S01]  /*8280*/  HMMA.16816.F32.BF16 R240, R16.reuse, R20, R240 ;  /* 0x0000001410f0723c */ /* 0x040fe200000418f0 */
[----:B------:R-:W-:Y:S01]  /*8290*/  LOP3.LUT R35, R186, 0xff, RZ, 0xc0, !PT ;  /* 0x000000ffba237812 */ /* 0x000fe200078ec0ff */
[----:B------:R-:W-:Y:S01]  /*82a0*/  IMAD.WIDE.U32 R210, R29, -0x2daee0ad, RZ ;  /* 0xd2511f531dd27825 */ /* 0x000fe200078e00ff */
[----:B------:R-:W-:Y:S01]  /*82b0*/  LOP3.LUT R28, R217, UR24, R204, 0x96, !PT ;  /* 0x00000018d91c7c12 */ /* 0x000fe2000f8e96cc */
[----:B------:R1:W-:Y:S01]  /*82c0*/  MUFU.EX2 R188, R165 ;  /* 0x000000a500bc7308 */ /* 0x0003e20000000800 */
[----:B------:R-:W-:Y:S01]  /*82d0*/  SHF.R.U32.HI R187, RZ, 0x10, R186 ;  /* 0x00000010ffbb7819 */ /* 0x000fe200000116ba */
[----:B------:R-:W-:Y:S01]  /*82e0*/  IMAD.WIDE.U32 R204, R205, -0x2daee0ad, RZ ;  /* 0xd2511f53cdcc7825 */ /* 0x000fe200078e00ff */
[----:B------:R-:W-:Y:S01]  /*82f0*/  LOP3.LUT R32, R211, UR24, R208, 0x96, !PT ;  /* 0x00000018d3207c12 */ /* 0x000fe2000f8e96d0 */
[----:B------:R-:W-:Y:S01]  /*8300*/  HMMA.16816.F32.BF16 R228, R16, R22, R228 ;  /* 0x0000001610e4723c */ /* 0x000fe200000418e4 */
[----:B------:R-:W-:Y:S01]  /*8310*/  SHF.R.U32.HI R33, RZ, 0x18, R186 ;  /* 0x00000018ff217819 */ /* 0x000fe200000116ba */
[----:B------:R-:W-:Y:S01]  /*8320*/  IMAD.WIDE.U32 R202, R202, -0x2daee0ad, RZ ;  /* 0xd2511f53caca7825 */ /* 0x000fe200078e00ff */
[----:B------:R-:W-:-:S03]  /*8330*/  LOP3.LUT R29, R205, UR19, R216, 0x96, !PT ;  /* 0x00000013cd1d7c12 */ /* 0x000fc6000f8e96d8 */
[--C-:B------:R-:W-:Y:S01]  /*8340*/  FFMA.FTZ R186, R137, UR36, -R110.reuse ;  /* 0x0000002489ba7c23 */ /* 0x100fe2000801086e */
[----:B------:R-:W-:Y:S01]  /*8350*/  FFMA.FTZ R137, R143, UR36, -R110 ;  /* 0x000000248f897c23 */ /* 0x000fe2000801086e */
[----:B------:R-:W2:Y:S01]  /*8360*/  LDSM.16.MT88.4 R16, [R252+0x5000] ;  /* 0x00500000fc10783b */ /* 0x000ea20000004200 */
[----:B------:R-:W-:Y:S01]  /*8370*/  LOP3.LUT R155, R203, UR19, R210, 0x96, !PT ;  /* 0x00000013cb9b7c12 */ /* 0x000fe2000f8e96d2 */
[----:B------:R-:W-:-:S04]  /*8380*/  IMAD.WIDE.U32 R210, R28, -0x326172a9, RZ ;  /* 0xcd9e8d571cd27825 */ /* 0x000fc800078e00ff */
[----:B------:R-:W-:Y:S01]  /*8390*/  FFMA.FTZ R143, R162, UR36, -R85 ;  /* 0x00000024a28f7c23 */ /* 0x000fe20008010855 */
[----:B------:R-:W-:Y:S01]  /*83a0*/  MUFU.EX2 R186, R186 ;  /* 0x000000ba00ba7308 */ /* 0x000fe20000000800 */
[----:B------:R-:W-:Y:S01]  /*83b0*/  FFMA.FTZ R162, R151, UR36, -R190 ;  /* 0x0000002497a27c23 */ /* 0x000fe200080108be */
[----:B------:R-:W-:Y:S01]  /*83c0*/  IMAD.WIDE.U32 R208, R29, -0x326172a9, RZ ;  /* 0xcd9e8d571dd07825 */ /* 0x000fe200078e00ff */
[----:B------:R-:W-:-:S03]  /*83d0*/  LOP3.LUT R153, R211, UR23, R206, 0x96, !PT ;  /* 0x00000017d3997c12 */ /* 0x000fc6000f8e96ce */
[----:B------:R-:W-:Y:S01]  /*83e0*/  FFMA.FTZ R217, R157, UR36, -R190 ;  /* 0x000000249dd97c23 */ /* 0x000fe200080108be */
[--C-:B------:R-:W-:Y:S01]  /*83f0*/  FFMA.FTZ R151, R42, UR36, -R81.reuse ;  /* 0x000000242a977c23 */ /* 0x100fe20008010851 */
[----:B------:R-:W-:Y:S01]  /*8400*/  IMAD.WIDE.U32 R206, R155, -0x326172a9, RZ ;  /* 0xcd9e8d579bce7825 */ /* 0x000fe200078e00ff */
[----:B------:R-:W-:Y:S01]  /*8410*/  LOP3.LUT R28, R209, UR34, R210, 0x96, !PT ;  /* 0x00000022d11c7c12 */ /* 0x000fe2000f8e96d2 */
[----:B------:R-:W3:Y:S01]  /*8420*/  MUFU.EX2 R137, R137 ;  /* 0x0000008900897308 */ /* 0x000ee20000000800 */
[----:B------:R-:W-:Y:S01]  /*8430*/  SHF.R.U32.HI R30, RZ, 0x10, R208 ;  /* 0x00000010ff1e7819 */ /* 0x000fe200000116d0 */
[----:B------:R-:W-:Y:S01]  /*8440*/  FFMA.FTZ R157, R154, UR36, -R81 ;  /* 0x000000249a9d7c23 */ /* 0x000fe20008010851 */
[----:B------:R-:W-:Y:S01]  /*8450*/  LOP3.LUT R34, R208, 0xffff, RZ, 0xc0, !PT ;  /* 0x0000ffffd0227812 */ /* 0x000fe200078ec0ff */
[----:B------:R-:W-:Y:S01]  /*8460*/  FADD.FTZ R127, R127, R148 ;  /* 0x000000947f7f7221 */ /* 0x000fe20000010000 */
[----:B-1----:R-:W-:Y:S02]  /*8470*/  SHF.R.U32.HI R165, RZ, 0x10, R28 ;  /* 0x00000010ffa57819 */ /* 0x002fe4000001161c */
[C---:B------:R-:W-:Y:S01]  /*8480*/  LOP3.LUT R20, R28.reuse, 0xffff, RZ, 0xc0, !PT ;  /* 0x0000ffff1c147812 */ /* 0x040fe200078ec0ff */
[----:B------:R-:W1:Y:S01]  /*8490*/  MUFU.EX2 R143, R143 ;  /* 0x0000008f008f7308 */ /* 0x000e620000000800 */
[----:B------:R-:W-:-:S02]  /*84a0*/  LOP3.LUT R177, R28, 0xff, RZ, 0xc0, !PT ;  /* 0x000000ff1cb17812 */ /* 0x000fc400078ec0ff */
[----:B------:R-:W-:Y:S02]  /*84b0*/  LOP3.LUT R31, R208, 0xff, RZ, 0xc0, !PT ;  /* 0x000000ffd01f7812 */ /* 0x000fe400078ec0ff */
[----:B------:R-:W-:Y:S01]  /*84c0*/  SHF.R.U32.HI R29, RZ, 0x18, R208 ;  /* 0x00000018ff1d7819 */ /* 0x000fe200000116d0 */
[----:B------:R-:W-:Y:S01]  /*84d0*/  IMAD.WIDE.U32 R208, R32, -0x326172a9, RZ ;  /* 0xcd9e8d5720d07825 */ /* 0x000fe200078e00ff */
[----:B------:R-:W-:Y:S01]  /*84e0*/  LOP3.LUT R30, R30, 0xff, RZ, 0xc0, !PT ;  /* 0x000000ff1e1e7812 */ /* 0x000fe200078ec0ff */
[----:B------:R-:W-:Y:S01]  /*84f0*/  MUFU.EX2 R151, R151 ;  /* 0x0000009700977308 */ /* 0x000fe20000000800 */
[----:B------:R-:W-:Y:S02]  /*8500*/  SHF.R.U32.HI R28, RZ, 0x18, R28 ;  /* 0x00000018ff1c7819 */ /* 0x000fe4000001161c */
[----:B------:R-:W-:Y:S02]  /*8510*/  SHF.R.U32.HI R34, RZ, 0x8, R34 ;  /* 0x00000008ff227819 */ /* 0x000fe40000011622 */
[----:B------:R-:W-:-:S02]  /*8520*/  LOP3.LUT R165, R165, 0xff, RZ, 0xc0, !PT ;  /* 0x000000ffa5a57812 */ /* 0x000fc400078ec0ff */
[----:B------:R-:W-:Y:S01]  /*8530*/  PRMT R21, R31, 0x5410, R34 ;  /* 0x000054101f157816 */ /* 0x000fe20000000022 */
[----:B------:R-:W-:Y:S01]  /*8540*/  MUFU.EX2 R131, R131 ;  /* 0x0000008300837308 */ /* 0x000fe20000000800 */
[----:B------:R-:W-:Y:S02]  /*8550*/  PRMT R23, R30, 0x5410, R29 ;  /* 0x000054101e177816 */ /* 0x000fe4000000001d */
[----:B------:R-:W-:Y:S02]  /*8560*/  PRMT R165, R165, 0x5410, R28 ;  /* 0x00005410a5a57816 */ /* 0x000fe4000000001c */
[----:B------:R-:W4:Y:S01]  /*8570*/  LDSM.16.MT88.4 R28, [R223+0x5000] ;  /* 0x00500000df1c783b */ /* 0x000f220000004200 */
[----:B------:R-:W-:Y:S02]  /*8580*/  SHF.R.U32.HI R20, RZ, 0x8, R20 ;  /* 0x00000008ff147819 */ /* 0x000fe40000011614 */
[----:B------:R-:W-:Y:S01]  /*8590*/  HSET2.LE.AND R21, R21, R80, PT ;  /* 0x0000005015157233 */ /* 0x000fe20003803000 */
[----:B------:R-:W-:Y:S01]  /*85a0*/  MUFU.EX2 R156, R156 ;  /* 0x0000009c009c7308 */ /* 0x000fe20000000800 */
[----:B------:R-:W-:-:S02]  /*85b0*/  PRMT R177, R177, 0x5410, R20 ;  /* 0x00005410b1b17816 */ /* 0x000fc40000000014 */
[----:B------:R-:W-:Y:S02]  /*85c0*/  HSET2.LE.AND R23, R23, R80, PT ;  /* 0x0000005017177233 */ /* 0x000fe40003803000 */
[----:B---3--:R-:W-:Y:S02]  /*85d0*/  F2FP.BF16.F32.PACK_AB R22, R188, R137 ;  /* 0x00000089bc16723e */ /* 0x008fe400000010ff */
[----:B------:R-:W-:Y:S01]  /*85e0*/  F2FP.BF16.F32.PACK_AB R20, R160, R145 ;  /* 0x00000091a014723e */ /* 0x000fe200000010ff */
[----:B------:R-:W-:Y:S01]  /*85f0*/  MUFU.EX2 R133, R133 ;  /* 0x0000008500857308 */ /* 0x000fe20000000800 */
[----:B------:R-:W-:Y:S02]  /*8600*/  LOP3.LUT R32, R207, UR34, R208, 0x96, !PT ;  /* 0x00000022cf207c12 */ /* 0x000fe4000f8e96d0 */
[C---:B------:R-:W-:Y:S02]  /*8610*/  LOP3.LUT R159, R206.reuse, 0xffff, RZ, 0xc0, !PT ;  /* 0x0000ffffce9f7812 */ /* 0x040fe400078ec0ff */
[----:B------:R-:W-:-:S02]  /*8620*/  LOP3.LUT R191, R206, 0xff, RZ, 0xc0, !PT ;  /* 0x000000ffcebf7812 */ /* 0x000fc400078ec0ff */
[--C-:B------:R-:W-:Y:S01]  /*8630*/  SHF.R.U32.HI R163, RZ, 0x10, R206.reuse ;  /* 0x00000010ffa37819 */ /* 0x100fe200000116ce */
[----:B------:R-:W-:Y:S01]  /*8640*/  MUFU.EX2 R128, R128 ;  /* 0x0000008000807308 */ /* 0x000fe20000000800 */
[----:B------:R-:W-:Y:S01]  /*8650*/  SHF.R.U32.HI R185, RZ, 0x18, R206 ;  /* 0x00000018ffb97819 */ /* 0x000fe200000116ce */
[----:B------:R-:W-:Y:S01]  /*8660*/  IMAD.WIDE.U32 R206, R175, -0x2daee0ad, RZ ;  /* 0xd2511f53afce7825 */ /* 0x000fe200078e00ff */
[----:B------:R-:W-:Y:S02]  /*8670*/  LOP3.LUT R22, R21, R22, RZ, 0xc0, !PT ;  /* 0x0000001615167212 */ /* 0x000fe400078ec0ff */
[----:B------:R-:W-:Y:S02]  /*8680*/  LOP3.LUT R23, R23, R20, RZ, 0xc0, !PT ;  /* 0x0000001417177212 */ /* 0x000fe400078ec0ff */
[--C-:B------:R-:W-:Y:S01]  /*8690*/  HSET2.LE.AND R20, R177, R80.reuse, PT ;  /* 0x00000050b1147233 */ /* 0x100fe20003803000 */
[----:B------:R-:W-:Y:S01]  /*86a0*/  MUFU.EX2 R174, R174 ;  /* 0x000000ae00ae7308 */ /* 0x000fe20000000800 */
[----:B------:R-:W-:-:S02]  /*86b0*/  HSET2.LE.AND R21, R165, R80, PT ;  /* 0x00000050a5157233 */ /* 0x000fc40003803000 */
[----:B------:R-:W-:Y:S02]  /*86c0*/  SHF.R.U32.HI R34, RZ, 0x8, R189 ;  /* 0x00000008ff227819 */ /* 0x000fe400000116bd */
[----:B------:R-:W-:Y:S01]  /*86d0*/  F2FP.BF16.F32.PACK_AB R149, R186, R135 ;  /* 0x00000087ba95723e */ /* 0x000fe200000010ff */
[----:B------:R-:W-:Y:S01]  /*86e0*/  FADD.FTZ R135, R135, R106 ;  /* 0x0000006a87877221 */ /* 0x000fe20000010000 */
[----:B-1----:R-:W-:Y:S01]  /*86f0*/  F2FP.BF16.F32.PACK_AB R190, R146, R143 ;  /* 0x0000008f92be723e */ /* 0x002fe200000010ff */
[----:B------:R-:W-:Y:S01]  /*8700*/  MUFU.EX2 R139, R139 ;  /* 0x0000008b008b7308 */ /* 0x000fe20000000800 */
[----:B------:R-:W-:Y:S01]  /*8710*/  LOP3.LUT R175, R207, UR33, R194, 0x96, !PT ;  /* 0x00000021cfaf7c12 */ /* 0x000fe2000f8e96c2 */
[----:B------:R-:W-:Y:S01]  /*8720*/  IMAD.WIDE.U32 R194, R173, -0x2daee0ad, RZ ;  /* 0xd2511f53adc27825 */ /* 0x000fe200078e00ff */
[----:B------:R-:W-:-:S03]  /*8730*/  LOP3.LUT R20, R20, R149, RZ, 0xc0, !PT ;  /* 0x0000009514147212 */ /* 0x000fc600078ec0ff */
[--C-:B------:R-:W-:Y:S01]  /*8740*/  FFMA.FTZ R149, R124, UR36, -R81.reuse ;  /* 0x000000247c957c23 */ /* 0x100fe20008010851 */
[----:B------:R-:W-:Y:S01]  /*8750*/  LOP3.LUT R21, R21, R190, RZ, 0xc0, !PT ;  /* 0x000000be15157212 */ /* 0x000fe200078ec0ff */
[----:B------:R-:W-:Y:S01]  /*8760*/  FFMA.FTZ R124, R130, UR36, -R81 ;  /* 0x00000024827c7c23 */ /* 0x000fe20008010851 */
[----:B------:R-:W-:Y:S01]  /*8770*/  PRMT R35, R35, 0x5410, R34 ;  /* 0x0000541023237816 */ /* 0x000fe20000000022 */
[----:B------:R-:W-:Y:S01]  /*8780*/  MUFU.EX2 R96, R96 ;  /* 0x0000006000607308 */ /* 0x000fe20000000800 */
[----:B------:R-:W-:Y:S01]  /*8790*/  LOP3.LUT R34, R187, 0xff, RZ, 0xc0, !PT ;  /* 0x000000ffbb227812 */ /* 0x000fe200078ec0ff */
[----:B------:R-:W-:Y:S01]  /*87a0*/  FADD.FTZ R143, R143, R112 ;  /* 0x000000708f8f7221 */ /* 0x000fe20000010000 */
[----:B------:R-:W-:Y:S01]  /*87b0*/  LOP3.LUT R155, R209, UR23, R200, 0x96, !PT ;  /* 0x00000017d19b7c12 */ /* 0x000fe2000f8e96c8 */
[C---:B--2---:R-:W-:Y:S01]  /*87c0*/  HMMA.16816.F32.BF16 R12, R20.reuse, R16, R12 ;  /* 0x00000010140c723c */ /* 0x044fe2000004180c */
[----:B------:R-:W-:Y:S01]  /*87d0*/  PRMT R33, R34, 0x5410, R33 ;  /* 0x0000541022217816 */ /* 0x000fe20000000021 */
[----:B------:R-:W-:Y:S01]  /*87e0*/  FADD.FTZ R186, R186, R135 ;  /* 0x00000087baba7221 */ /* 0x000fe20000010000 */
[----:B------:R-:W-:Y:S01]  /*87f0*/  LOP3.LUT R34, R195, UR33, R192, 0x96, !PT ;  /* 0x00000021c3227c12 */ /* 0x000fe2000f8e96c0 */
[----:B------:R-:W-:Y:S01]  /*8800*/  IMAD.WIDE.U32 R192, R153, -0x2daee0ad, RZ ;  /* 0xd2511f5399c07825 */ /* 0x000fe200078e00ff */
[C---:B------:R-:W-:Y:S01]  /*8810*/  LOP3.LUT R200, R206.reuse, 0xffff, RZ, 0xc0, !PT ;  /* 0x0000ffffcec87812 */ /* 0x040fe200078ec0ff */
[C---:B------:R-:W-:Y:S01]  /*8820*/  HMMA.16816.F32.BF16 R248, R20.reuse, R18, R248 ;  /* 0x0000001214f8723c */ /* 0x040fe200000418f8 */
[----:B------:R-:W-:Y:S01]  /*8830*/  LOP3.LUT R196, R206, 0xff, RZ, 0xc0, !PT ;  /* 0x000000ffcec47812 */ /* 0x000fe200078ec0ff */
[----:B------:R-:W1:Y:S01]  /*8840*/  MUFU.EX2 R149, R149 ;  /* 0x0000009500957308 */ /* 0x000e620000000800 */
[--C-:B------:R-:W-:Y:S01]  /*8850*/  SHF.R.U32.HI R201, RZ, 0x10, R206.reuse ;  /* 0x00000010ffc97819 */ /* 0x100fe200000116ce */
[--C-:B------:R-:W-:Y:S01]  /*8860*/  FFMA.FTZ R153, R140, UR36, -R81.reuse ;  /* 0x000000248c997c23 */ /* 0x100fe20008010851 */
[----:B------:R-:W-:Y:S01]  /*8870*/  SHF.R.U32.HI R198, RZ, 0x18, R206 ;  /* 0x00000018ffc67819 */ /* 0x000fe200000116ce */
[C---:B----4-:R-:W-:Y:S01]  /*8880*/  HMMA.16816.F32.BF16 R236, R20.reuse, R28, R236 ;  /* 0x0000001c14ec723c */ /* 0x050fe200000418ec */
[----:B------:R-:W-:Y:S01]  /*8890*/  LOP3.LUT R206, R192, 0xffff, RZ, 0xc0, !PT ;  /* 0x0000ffffc0ce7812 */ /* 0x000fe200078ec0ff */
[----:B------:R-:W-:Y:S01]  /*88a0*/  FFMA.FTZ R140, R152, UR36, -R81 ;  /* 0x00000024988c7c23 */ /* 0x000fe20008010851 */
[----:B------:R-:W-:Y:S01]  /*88b0*/  LOP3.LUT R205, R192, 0xff, RZ, 0xc0, !PT ;  /* 0x000000ffc0cd7812 */ /* 0x000fe200078ec0ff */
[----:B------:R-:W2:Y:S01]  /*88c0*/  MUFU.EX2 R124, R124 ;  /* 0x0000007c007c7308 */ /* 0x000ea20000000800 */
[--C-:B------:R-:W-:Y:S01]  /*88d0*/  SHF.R.U32.HI R203, RZ, 0x10, R192.reuse ;  /* 0x00000010ffcb7819 */ /* 0x100fe200000116c0 */
[----:B------:R-:W-:Y:S01]  /*88e0*/  HMMA.16816.F32.BF16 R232, R20, R30, R232 ;  /* 0x0000001e14e8723c */ /* 0x000fe200000418e8 */
[----:B------:R-:W-:Y:S01]  /*88f0*/  SHF.R.U32.HI R42, RZ, 0x18, R192 ;  /* 0x00000018ff2a7819 */ /* 0x000fe200000116c0 */
[----:B------:R-:W-:Y:S01]  /*8900*/  FFMA.FTZ R152, R125, UR36, -R110 ;  /* 0x000000247d987c23 */ /* 0x000fe2000801086e */
[----:B------:R-:W-:Y:S01]  /*8910*/  LOP3.LUT R183, R194, 0xffff, RZ, 0xc0, !PT ;  /* 0x0000ffffc2b77812 */ /* 0x000fe200078ec0ff */
[--C-:B------:R-:W-:Y:S01]  /*8920*/  FFMA.FTZ R125, R118, UR36, -R85.reuse ;  /* 0x00000024767d7c23 */ /* 0x100fe20008010855 */
[----:B------:R-:W-:Y:S01]  /*8930*/  LOP3.LUT R190, R194, 0xff, RZ, 0xc0, !PT ;  /* 0x000000ffc2be7812 */ /* 0x000fe200078ec0ff */
[----:B------:R-:W-:Y:S01]  /*8940*/  FFMA.FTZ R118, R40, UR36, -R85 ;  /* 0x0000002428767c23 */ /* 0x000fe20008010855 */
[----:B------:R-:W-:Y:S01]  /*8950*/  IMAD.WIDE.U32 R20, R155, -0x2daee0ad, RZ ;  /* 0xd2511f539b147825 */ /* 0x000fe200078e00ff */
[----:B------:R-:W-:-:S03]  /*8960*/  SHF.R.U32.HI R22, RZ, 0x10, R161 ;  /* 0x00000010ff167819 */ /* 0x000fc600000116a1 */
[----:B------:R-:W-:Y:S01]  /*8970*/  FFMA.FTZ R155, R144, UR36, -R81 ;  /* 0x00000024909b7c23 */ /* 0x000fe20008010851 */
[----:B------:R-:W-:Y:S01]  /*8980*/  SHF.R.U32.HI R189, RZ, 0x10, R194 ;  /* 0x00000010ffbd7819 */ /* 0x000fe200000116c2 */
[----:B------:R-:W-:Y:S01]  /*8990*/  FFMA.FTZ R144, R41, UR36, -R110 ;  /* 0x0000002429907c23 */ /* 0x000fe2000801086e */
[----:B------:R-:W-:Y:S01]  /*89a0*/  LOP3.LUT R165, R21, UR33, R202, 0x96, !PT ;  /* 0x0000002115a57c12 */ /* 0x000fe2000f8e96ca */
[----:B------:R-:W-:Y:S01]  /*89b0*/  MUFU.EX2 R118, R118 ;  /* 0x0000007600767308 */ /* 0x000fe20000000800 */
[----:B------:R-:W-:Y:S01]  /*89c0*/  LOP3.LUT R192, R20, 0xffff, RZ, 0xc0, !PT ;  /* 0x0000ffff14c07812 */ /* 0x000fe200078ec0ff */
[----:B------:R-:W-:Y:S01]  /*89d0*/  FADD.FTZ R146, R146, R143 ;  /* 0x0000008f92927221 */ /* 0x000fe20000010000 */
[----:B------:R-:W-:Y:S01]  /*89e0*/  LOP3.LUT R21, R161, 0xffff, RZ, 0xc0, !PT ;  /* 0x0000ffffa1157812 */ /* 0x000fe200078ec0ff */
[----:B------:R-:W-:Y:S01]  /*89f0*/  FADD.FTZ R137, R137, R186 ;  /* 0x000000ba89897221 */ /* 0x000fe20000010000 */
[----:B------:R-:W-:Y:S01]  /*8a00*/  SHF.R.U32.HI R187, RZ, 0x18, R194 ;  /* 0x00000018ffbb7819 */ /* 0x000fe200000116c2 */
[----:B------:R-:W-:Y:S01]  /*8a10*/  FADD.FTZ R145, R145, R146 ;  /* 0x0000009291917221 */ /* 0x000fe20000010000 */
[----:B------:R-:W-:Y:S01]  /*8a20*/  LOP3.LUT R204, R193, UR33, R204, 0x96, !PT ;  /* 0x00000021c1cc7c12 */ /* 0x000fe2000f8e96cc */
[----:B------:R-:W-:Y:S01]  /*8a30*/  MUFU.EX2 R152, R152 ;  /* 0x0000009800987308 */ /* 0x000fe20000000800 */
[----:B------:R-:W-:Y:S01]  /*8a40*/  LOP3.LUT R195, R20, 0xff, RZ, 0xc0, !PT ;  /* 0x000000ff14c37812 */ /* 0x000fe200078ec0ff */
[----:B------:R-:W-:Y:S01]  /*8a50*/  FADD.FTZ R137, R188, R137 ;  /* 0x00000089bc897221 */ /* 0x000fe20000010000 */
[--C-:B------:R-:W-:Y:S01]  /*8a60*/  SHF.R.U32.HI R194, RZ, 0x10, R20.reuse ;  /* 0x00000010ffc27819 */ /* 0x100fe20000011614 */
[----:B------:R-:W-:Y:S01]  /*8a70*/  FADD.FTZ R145, R160, R145 ;  /* 0x00000091a0917221 */ /* 0x000fe20000010000 */
[----:B------:R-:W-:-:S02]  /*8a80*/  SHF.R.U32.HI R193, RZ, 0x18, R20 ;  /* 0x00000018ffc17819 */ /* 0x000fc40000011614 */
[----:B------:R-:W-:Y:S01]  /*8a90*/  SHF.R.U32.HI R130, RZ, 0x8, R21 ;  /* 0x00000008ff827819 */ /* 0x000fe20000011615 */
[----:B------:R-:W-:Y:S01]  /*8aa0*/  MUFU.EX2 R144, R144 ;  /* 0x0000009000907308 */ /* 0x000fe20000000800 */
[----:B------:R-:W-:Y:S02]  /*8ab0*/  SHF.R.U32.HI R20, RZ, 0x18, R161 ;  /* 0x00000018ff147819 */ /* 0x000fe400000116a1 */
[----:B------:R-:W-:Y:S02]  /*8ac0*/  LOP3.LUT R21, R22, 0xff, RZ, 0xc0, !PT ;  /* 0x000000ff16157812 */ /* 0x000fe400078ec0ff */
[----:B------:R-:W-:Y:S02]  /*8ad0*/  LOP3.LUT R177, R167, 0xffff, RZ, 0xc0, !PT ;  /* 0x0000ffffa7b17812 */ /* 0x000fe400078ec0ff */
[----:B------:R-:W-:Y:S01]  /*8ae0*/  PRMT R21, R21, 0x5410, R20 ;  /* 0x0000541015157816 */ /* 0x000fe20000000014 */
[----:B------:R-:W-:Y:S01]  /*8af0*/  MUFU.EX2 R125, R125 ;  /* 0x0000007d007d7308 */ /* 0x000fe20000000800 */
[----:B------:R-:W-:-:S02]  /*8b00*/  SHF.R.U32.HI R177, RZ, 0x8, R177 ;  /* 0x00000008ffb17819 */ /* 0x000fc400000116b1 */
[----:B------:R-:W-:Y:S02]  /*8b10*/  LOP3.LUT R20, R167, 0xff, RZ, 0xc0, !PT ;  /* 0x000000ffa7147812 */ /* 0x000fe400078ec0ff */
[----:B------:R-:W-:Y:S02]  /*8b20*/  SHF.R.U32.HI R173, RZ, 0x18, R167 ;  /* 0x00000018ffad7819 */ /* 0x000fe400000116a7 */
[----:B------:R-:W-:Y:S01]  /*8b30*/  PRMT R177, R20, 0x5410, R177 ;  /* 0x0000541014b17816 */ /* 0x000fe200000000b1 */
[----:B------:R-:W-:Y:S01]  /*8b40*/  MUFU.EX2 R153, R153 ;  /* 0x0000009900997308 */ /* 0x000fe20000000800 */
[----:B------:R-:W-:Y:S02]  /*8b50*/  SHF.R.U32.HI R20, RZ, 0x10, R167 ;  /* 0x00000010ff147819 */ /* 0x000fe400000116a7 */
[----:B------:R-:W-:Y:S01]  /*8b60*/  LOP3.LUT R23, R161, 0xff, RZ, 0xc0, !PT ;  /* 0x000000ffa1177812 */ /* 0x000fe200078ec0ff */
[----:B------:R-:W-:Y:S01]  /*8b70*/  FFMA.FTZ R161, R116, UR36, -R85 ;  /* 0x0000002474a17c23 */ /* 0x000fe20008010855 */
[----:B------:R-:W-:-:S02]  /*8b80*/  LOP3.LUT R20, R20, 0xff, RZ, 0xc0, !PT ;  /* 0x000000ff14147812 */ /* 0x000fc400078ec0ff */
[----:B------:R-:W-:Y:S01]  /*8b90*/  PRMT R23, R23, 0x5410, R130 ;  /* 0x0000541017177816 */ /* 0x000fe20000000082 */
[----:B------:R-:W-:Y:S01]  /*8ba0*/  FFMA.FTZ R130, R142, UR36, -R81 ;  /* 0x000000248e827c23 */ /* 0x000fe20008010851 */
[----:B------:R-:W-:Y:S01]  /*8bb0*/  PRMT R173, R20, 0x5410, R173 ;  /* 0x0000541014ad7816 */ /* 0x000fe200000000ad */
[----:B------:R-:W-:Y:S01]  /*8bc0*/  FFMA.FTZ R142, R166, UR36, -R81 ;  /* 0x00000024a68e7c23 */ /* 0x000fe20008010851 */
[----:B------:R-:W-:Y:S01]  /*8bd0*/  SHF.R.U32.HI R20, RZ, 0x8, R159 ;  /* 0x00000008ff147819 */ /* 0x000fe2000001169f */
[----:B------:R-:W3:Y:S01]  /*8be0*/  MUFU.EX2 R161, R161 ;  /* 0x000000a100a17308 */ /* 0x000ee20000000800 */
[--C-:B------:R-:W-:Y:S01]  /*8bf0*/  HSET2.LE.AND R21, R21, R80.reuse, PT ;  /* 0x0000005015157233 */ /* 0x100fe20003803000 */
[----:B------:R-:W-:Y:S01]  /*8c00*/  FFMA.FTZ R159, R43, UR36, -R110 ;  /* 0x000000242b9f7c23 */ /* 0x000fe2000801086e */
[----:B------:R-:W-:Y:S02]  /*8c10*/  PRMT R191, R191, 0x5410, R20 ;  /* 0x00005410bfbf7816 */ /* 0x000fe40000000014 */
[----:B------:R-:W-:-:S02]  /*8c20*/  HSET2.LE.AND R20, R23, R80, PT ;  /* 0x0000005017147233 */ /* 0x000fc40003803000 */
[----:B-1----:R-:W-:Y:S01]  /*8c30*/  F2FP.BF16.F32.PACK_AB R22, R149, R134 ;  /* 0x000000869516723e */ /* 0x002fe200000010ff */
[----:B------:R-:W1:Y:S01]  /*8c40*/  MUFU.EX2 R159, R159 ;  /* 0x0000009f009f7308 */ /* 0x000e620000000800 */
[----:B------:R-:W-:Y:S01]  /*8c50*/  F2FP.BF16.F32.PACK_AB R23, R136, R117 ;  /* 0x000000758817723e */ /* 0x000fe200000010ff */
[----:B------:R-:W-:Y:S01]  /*8c60*/  FADD.FTZ R117, R117, R122 ;  /* 0x0000007a75757221 */ /* 0x000fe20000010000 */
[----:B------:R-:W-:Y:S01]  /*8c70*/  LOP3.LUT R21, R21, R22, RZ, 0xc0, !PT ;  /* 0x0000001615157212 */ /* 0x000fe200078ec0ff */
[----:B------:R-:W-:Y:S01]  /*8c80*/  FADD.FTZ R134, R134, R127 ;  /* 0x0000007f86867221 */ /* 0x000fe20000010000 */
[----:B------:R-:W-:Y:S01]  /*8c90*/  LOP3.LUT R20, R20, R23, RZ, 0xc0, !PT ;  /* 0x0000001714147212 */ /* 0x000fe200078ec0ff */
[----:B------:R-:W-:Y:S01]  /*8ca0*/  FADD.FTZ R136, R136, R117 ;  /* 0x0000007588887221 */ /* 0x000fe20000010000 */
        /* <DEDUP_REMOVED lines=8> */
[----:B------:R-:W-:Y:S01]  /*8d30*/  HSET2.LE.AND R23, R197, R80, PT ;  /* 0x00000050c5177233 */ /* 0x000fe20003803000 */
[----:B------:R-:W2:Y:S01]  /*8d40*/  MUFU.EX2 R155, R155 ;  /* 0x0000009b009b7308 */ /* 0x000ea20000000800 */
[----:B------:R-:W-:Y:S01]  /*8d50*/  LOP3.LUT R41, R204, 0xffff, RZ, 0xc0, !PT ;  /* 0x0000ffffcc297812 */ /* 0x000fe200078ec0ff */
[----:B------:R-:W-:Y:S01]  /*8d60*/  FADD.FTZ R123, R158, R123 ;  /* 0x0000007b9e7b7221 */ /* 0x000fe20000010000 */
[----:B------:R-:W-:Y:S01]  /*8d70*/  LOP3.LUT R154, R163, 0xff, RZ, 0xc0, !PT ;  /* 0x000000ffa39a7812 */ /* 0x000fe200078ec0ff */
[----:B------:R-:W-:Y:S01]  /*8d80*/  FADD.FTZ R151, R151, R124 ;  /* 0x0000007c97977221 */ /* 0x000fe20000010000 */
[----:B------:R-:W-:-:S02]  /*8d90*/  LOP3.LUT R23, R23, R166, RZ, 0xc0, !PT ;  /* 0x000000a617177212 */ /* 0x000fc400078ec0ff */
[----:B------:R-:W-:Y:S01]  /*8da0*/  SHF.R.U32.HI R40, RZ, 0x8, R41 ;  /* 0x00000008ff287819 */ /* 0x000fe20000011629 */
[----:B------:R-:W-:Y:S01]  /*8db0*/  MUFU.EX2 R113, R113 ;  /* 0x0000007100717308 */ /* 0x000fe20000000800 */
[----:B------:R-:W-:Y:S02]  /*8dc0*/  LOP3.LUT R199, R203, 0xff, RZ, 0xc0, !PT ;  /* 0x000000ffcbc77812 */ /* 0x000fe400078ec0ff */
[----:B------:R-:W-:Y:S01]  /*8dd0*/  LOP3.LUT R163, R204, 0xff, RZ, 0xc0, !PT ;  /* 0x000000ffcca37812 */ /* 0x000fe200078ec0ff */
[C---:B------:R-:W-:Y:S01]  /*8de0*/  HMMA.16816.F32.BF16 R24, R20.reuse, R16, R24 ;  /* 0x000000101418723c */ /* 0x040fe20000041818 */
[----:B------:R-:W-:Y:S02]  /*8df0*/  PRMT R199, R199, 0x5410, R42 ;  /* 0x00005410c7c77816 */ /* 0x000fe4000000002a */
[----:B------:R-:W-:Y:S01]  /*8e00*/  PRMT R163, R163, 0x5410, R40 ;  /* 0x00005410a3a37816 */ /* 0x000fe20000000028 */
[----:B------:R-:W-:Y:S01]  /*8e10*/  MUFU.EX2 R142, R142 ;  /* 0x0000008e008e7308 */ /* 0x000fe20000000800 */
[----:B------:R-:W-:Y:S01]  /*8e20*/  LDSM.16.MT88.4 R40, [R223+0x5400] ;  /* 0x00540000df28783b */ /* 0x000fe20000004200 */
[----:B------:R-:W-:Y:S01]  /*8e30*/  HMMA.16816.F32.BF16 R244, R20, R18, R244 ;  /* 0x0000001214f4723c */ /* 0x000fe200000418f4 */
[----:B------:R-:W-:-:S02]  /*8e40*/  LOP3.LUT R167, R201, 0xff, RZ, 0xc0, !PT ;  /* 0x000000ffc9a77812 */ /* 0x000fc400078ec0ff */
[----:B------:R-:W4:Y:S01]  /*8e50*/  LDSM.16.MT88.4 R16, [R252+0x5400] ;  /* 0x00540000fc10783b */ /* 0x000f220000004200 */
[----:B------:R-:W-:Y:S02]  /*8e60*/  SHF.R.U32.HI R206, RZ, 0x8, R206 ;  /* 0x00000008ffce7819 */ /* 0x000fe400000116ce */
[----:B------:R-:W-:Y:S01]  /*8e70*/  SHF.R.U32.HI R201, RZ, 0x10, R204 ;  /* 0x00000010ffc97819 */ /* 0x000fe200000116cc */
[C---:B------:R-:W-:Y:S01]  /*8e80*/  HMMA.16816.F32.BF16 R228, R20.reuse, R30, R228 ;  /* 0x0000001e14e4723c */ /* 0x040fe200000418e4 */
[----:B------:R-:W-:Y:S01]  /*8e90*/  PRMT R205, R205, 0x5410, R206 ;  /* 0x00005410cdcd7816 */ /* 0x000fe200000000ce */
[----:B------:R-:W-:Y:S01]  /*8ea0*/  MUFU.EX2 R182, R182 ;  /* 0x000000b600b67308 */ /* 0x000fe20000000800 */
[----:B------:R-:W-:Y:S02]  /*8eb0*/  SHF.R.U32.HI R204, RZ, 0x18, R204 ;  /* 0x00000018ffcc7819 */ /* 0x000fe400000116cc */
[----:B------:R-:W-:Y:S01]  /*8ec0*/  LOP3.LUT R201, R201, 0xff, RZ, 0xc0, !PT ;  /* 0x000000ffc9c97812 */ /* 0x000fe200078ec0ff */
[----:B------:R-:W-:Y:S01]  /*8ed0*/  HMMA.16816.F32.BF16 R240, R20, R28, R240 ;  /* 0x0000001c14f0723c */ /* 0x000fe200000418f0 */
[----:B------:R-:W-:-:S02]  /*8ee0*/  HSET2.LE.AND R31, R199, R80, PT ;  /* 0x00000050c71f7233 */ /* 0x000fc40003803000 */
[----:B------:R-:W-:Y:S01]  /*8ef0*/  SHF.R.U32.HI R197, RZ, 0x8, R200 ;  /* 0x00000008ffc57819 */ /* 0x000fe200000116c8 */
[----:B------:R-:W-:Y:S01]  /*8f00*/  MUFU.EX2 R141, R141 ;  /* 0x0000008d008d7308 */ /* 0x000fe20000000800 */
[----:B------:R-:W-:Y:S02]  /*8f10*/  PRMT R201, R201, 0x5410, R204 ;  /* 0x00005410c9c97816 */ /* 0x000fe400000000cc */
[----:B---3--:R-:W-:Y:S02]  /*8f20*/  F2FP.BF16.F32.PACK_AB R20, R161, R118 ;  /* 0x00000076a114723e */ /* 0x008fe400000010ff */
[----:B------:R-:W-:Y:S02]  /*8f30*/  LOP3.LUT R22, R175, 0xffff, RZ, 0xc0, !PT ;  /* 0x0000ffffaf167812 */ /* 0x000fe400078ec0ff */
[----:B------:R-:W-:Y:S01]  /*8f40*/  LOP3.LUT R31, R31, R20, RZ, 0xc0, !PT ;  /* 0x000000141f1f7212 */ /* 0x000fe200078ec0ff */
[----:B------:R-:W-:Y:S01]  /*8f50*/  MUFU.EX2 R111, R111 ;  /* 0x0000006f006f7308 */ /* 0x000fe20000000800 */
[----:B------:R-:W-:-:S02]  /*8f60*/  SHF.R.U32.HI R20, RZ, 0x10, R175 ;  /* 0x00000010ff147819 */ /* 0x000fc400000116af */
[----:B------:R-:W-:Y:S02]  /*8f70*/  PRMT R197, R196, 0x5410, R197 ;  /* 0x00005410c4c57816 */ /* 0x000fe400000000c5 */
[----:B------:R-:W-:Y:S02]  /*8f80*/  LOP3.LUT R21, R175, 0xff, RZ, 0xc0, !PT ;  /* 0x000000ffaf157812 */ /* 0x000fe400078ec0ff */
[----:B------:R-:W-:Y:S01]  /*8f90*/  HSET2.LE.AND R30, R205, R80, PT ;  /* 0x00000050cd1e7233 */ /* 0x000fe20003803000 */
[----:B------:R-:W-:Y:S01]  /*8fa0*/  MUFU.EX2 R140, R140 ;  /* 0x0000008c008c7308 */ /* 0x000fe20000000800 */
[----:B------:R-:W-:Y:S02]  /*8fb0*/  SHF.R.U32.HI R22, RZ, 0x8, R22 ;  /* 0x00000008ff167819 */ /* 0x000fe40000011616 */
[----:B------:R-:W-:Y:S02]  /*8fc0*/  F2FP.BF16.F32.PACK_AB R23, R152, R121 ;  /* 0x000000799817723e */ /* 0x000fe400000010ff */
[----:B------:R-:W-:-:S02]  /*8fd0*/  SHF.R.U32.HI R175, RZ, 0x18, R175 ;  /* 0x00000018ffaf7819 */ /* 0x000fc400000116af */
[----:B------:R-:W-:Y:S01]  /*8fe0*/  LOP3.LUT R20, R20, 0xff, RZ, 0xc0, !PT ;  /* 0x000000ff14147812 */ /* 0x000fe200078ec0ff */
[----:B------:R-:W-:Y:S01]  /*8ff0*/  MUFU.EX2 R157, R157 ;  /* 0x0000009d009d7308 */ /* 0x000fe20000000800 */
[--C-:B------:R-:W-:Y:S02]  /*9000*/  HSET2.LE.AND R28, R163, R80.reuse, PT ;  /* 0x00000050a31c7233 */ /* 0x100fe40003803000 */
[--C-:B------:R-:W-:Y:S02]  /*9010*/  HSET2.LE.AND R29, R201, R80.reuse, PT ;  /* 0x00000050c91d7233 */ /* 0x100fe40003803000 */
[----:B------:R-:W-:Y:S02]  /*9020*/  PRMT R21, R21, 0x5410, R22 ;  /* 0x0000541015157816 */ /* 0x000fe40000000016 */
[----:B-1----:R-:W-:Y:S01]  /*9030*/  F2FP.BF16.F32.PACK_AB R163, R159, R144 ;  /* 0x000000909fa3723e */ /* 0x002fe200000010ff */
[----:B------:R-:W-:Y:S01]  /*9040*/  MUFU.EX2 R93, R93 ;  /* 0x0000005d005d7308 */ /* 0x000fe20000000800 */
[----:B------:R-:W-:Y:S01]  /*9050*/  F2FP.BF16.F32.PACK_AB R116, R125, R120 ;  /* 0x000000787d74723e */ /* 0x000fe200000010ff */
[----:B------:R-:W-:Y:S01]  /*9060*/  FADD.FTZ R144, R144, R137 ;  /* 0x0000008990907221 */ /* 0x000fe20000010000 */
[----:B------:R-:W-:Y:S01]  /*9070*/  LOP3.LUT R30, R30, R23, RZ, 0xc0, !PT ;  /* 0x000000171e1e7212 */ /* 0x000fe200078ec0ff */
[----:B------:R-:W-:Y:S01]  /*9080*/  FADD.FTZ R120, R120, R145 ;  /* 0x0000009178787221 */ /* 0x000fe20000010000 */
[--C-:B------:R-:W-:Y:S01]  /*9090*/  HSET2.LE.AND R22, R197, R80.reuse, PT ;  /* 0x00000050c5167233 */ /* 0x100fe20003803000 */
[----:B------:R-:W-:Y:S01]  /*90a0*/  FADD.FTZ R144, R159, R144 ;  /* 0x000000909f907221 */ /* 0x000fe20000010000 */
[----:B------:R-:W-:Y:S01]  /*90b0*/  PRMT R167, R167, 0x5410, R198 ;  /* 0x00005410a7a77816 */ /* 0x000fe200000000c6 */
[----:B------:R-:W-:Y:S01]  /*90c0*/  MUFU.EX2 R218, R218 ;  /* 0x000000da00da7308 */ /* 0x000fe20000000800 */
[----:B------:R-:W-:Y:S01]  /*90d0*/  F2FP.BF16.F32.PACK_AB R23, R184, R131 ;  /* 0x00000083b817723e */ /* 0x000fe200000010ff */
[----:B------:R-:W-:Y:S01]  /*90e0*/  FADD.FTZ R125, R125, R120 ;  /* 0x000000787d7d7221 */ /* 0x000fe20000010000 */
[----:B------:R-:W-:Y:S01]  /*90f0*/  PRMT R175, R20, 0x5410, R175 ;  /* 0x0000541014af7816 */ /* 0x000fe200000000af */
[----:B------:R-:W-:Y:S01]  /*9100*/  FADD.FTZ R121, R121, R144 ;  /* 0x0000009079797221 */ /* 0x000fe20000010000 */
[----:B------:R-:W-:Y:S01]  /*9110*/  LOP3.LUT R29, R29, R116, RZ, 0xc0, !PT ;  /* 0x000000741d1d7212 */ /* 0x000fe200078ec0ff */
[----:B------:R-:W-:Y:S01]  /*9120*/  FFMA.FTZ R116, R126, UR36, -R81 ;  /* 0x000000247e747c23 */ /* 0x000fe20008010851 */
[----:B------:R-:W-:Y:S01]  /*9130*/  LOP3.LUT R28, R28, R163, RZ, 0xc0, !PT ;  /* 0x000000a31c1c7212 */ /* 0x000fe200078ec0ff */
[--C-:B------:R-:W-:Y:S01]  /*9140*/  FFMA.FTZ R126, R39, UR36, -R110.reuse ;  /* 0x00000024277e7c23 */ /* 0x100fe2000801086e */
[----:B------:R-:W-:Y:S01]  /*9150*/  LOP3.LUT R22, R22, R23, RZ, 0xc0, !PT ;  /* 0x0000001716167212 */ /* 0x000fe200078ec0ff */
[----:B------:R2:W-:Y:S01]  /*9160*/  MUFU.EX2 R163, R138 ;  /* 0x0000008a00a37308 */ /* 0x0005e20000000800 */
[--C-:B------:R-:W-:Y:S01]  /*9170*/  HSET2.LE.AND R20, R21, R80.reuse, PT ;  /* 0x0000005015147233 */ /* 0x100fe20003803000 */
[----:B------:R-:W-:Y:S01]  /*9180*/  FADD.FTZ R118, R118, R125 ;  /* 0x0000007d76767221 */ /* 0x000fe20000010000 */
[----:B------:R-:W-:Y:S01]  /*9190*/  PRMT R185, R154, 0x5410, R185 ;  /* 0x000054109ab97816 */ /* 0x000fe200000000b9 */
[C---:B----4-:R-:W-:Y:S01]  /*91a0*/  HMMA.16816.F32.BF16 R12, R28.reuse, R16, R12 ;  /* 0x000000101c0c723c */ /* 0x050fe2000004180c */
[--C-:B------:R-:W-:Y:S01]  /*91b0*/  HSET2.LE.AND R23, R167, R80.reuse, PT ;  /* 0x00000050a7177233 */ /* 0x100fe20003803000 */
[--C-:B------:R-:W-:Y:S01]  /*91c0*/  FFMA.FTZ R167, R36, UR36, -R85.reuse ;  /* 0x0000002424a77c23 */ /* 0x100fe20008010855 */
[--C-:B------:R-:W-:Y:S01]  /*91d0*/  HSET2.LE.AND R21, R175, R80.reuse, PT ;  /* 0x00000050af157233 */ /* 0x100fe20003803000 */
[----:B------:R-:W-:Y:S01]  /*91e0*/  MUFU.EX2 R126, R126 ;  /* 0x0000007e007e7308 */ /* 0x000fe20000000800 */
[----:B------:R-:W-:Y:S01]  /*91f0*/  F2FP.BF16.F32.PACK_AB R39, R133, R156 ;  /* 0x0000009c8527723e */ /* 0x000fe200000010ff */
[C---:B------:R-:W-:Y:S01]  /*9200*/  HMMA.16816.F32.BF16 R248, R28.reuse, R18, R248 ;  /* 0x000000121cf8723c */ /* 0x040fe200000418f8 */
[----:B------:R-:W-:Y:S01]  /*9210*/  F2FP.BF16.F32.PACK_AB R154, R153, R128 ;  /* 0x00000080999a723e */ /* 0x000fe200000010ff */
[----:B------:R-:W-:Y:S01]  /*9220*/  FFMA.FTZ R175, R98, UR36, -R85 ;  /* 0x0000002462af7c23 */ /* 0x000fe20008010855 */
[----:B------:R-:W-:Y:S01]  /*9230*/  LOP3.LUT R20, R20, R39, RZ, 0xc0, !PT ;  /* 0x0000002714147212 */ /* 0x000fe200078ec0ff */
[----:B------:R-:W-:Y:S01]  /*9240*/  FADD.FTZ R156, R156, R123 ;  /* 0x0000007b9c9c7221 */ /* 0x000fe20000010000 */
[----:B------:R-:W-:Y:S01]  /*9250*/  LOP3.LUT R21, R21, R154, RZ, 0xc0, !PT ;  /* 0x0000009a15157212 */ /* 0x000fe200078ec0ff */
[----:B------:R-:W1:Y:S01]  /*9260*/  MUFU.EX2 R167, R167 ;  /* 0x000000a700a77308 */ /* 0x000e620000000800 */
[----:B--2---:R-:W-:Y:S01]  /*9270*/  F2FP.BF16.F32.PACK_AB R138, R155, R130 ;  /* 0x000000829b8a723e */ /* 0x004fe200000010ff */
[C---:B------:R-:W-:Y:S01]  /*9280*/  HMMA.16816.F32.BF16 R236, R28.reuse, R40, R236 ;  /* 0x000000281cec723c */ /* 0x040fe200000418ec */
[----:B------:R-:W-:Y:S01]  /*9290*/  LOP3.LUT R36, R32, 0xffff, RZ, 0xc0, !PT ;  /* 0x0000ffff20247812 */ /* 0x000fe200078ec0ff */
[----:B------:R-:W-:Y:S01]  /*92a0*/  FFMA.FTZ R154, R38, UR36, -R85 ;  /* 0x00000024269a7c23 */ /* 0x000fe20008010855 */
[----:B------:R-:W-:Y:S01]  /*92b0*/  LOP3.LUT R23, R23, R138, RZ, 0xc0, !PT ;  /* 0x0000008a17177212 */ /* 0x000fe200078ec0ff */
[----:B------:R-:W-:Y:S01]  /*92c0*/  FFMA.FTZ R138, R37, UR36, -R110 ;  /* 0x00000024258a7c23 */ /* 0x000fe2000801086e */
[----:B------:R-:W-:Y:S01]  /*92d0*/  LOP3.LUT R199, R32, 0xff, RZ, 0xc0, !PT ;  /* 0x000000ff20c77812 */ /* 0x000fe200078ec0ff */
[----:B------:R-:W-:Y:S01]  /*92e0*/  HMMA.16816.F32.BF16 R232, R28, R42, R232 ;  /* 0x0000002a1ce8723c */ /* 0x000fe200000418e8 */
[----:B------:R-:W-:Y:S01]  /*92f0*/  LOP3.LUT R197, R34, 0xff, RZ, 0xc0, !PT ;  /* 0x000000ff22c57812 */ /* 0x000fe200078ec0ff */
[----:B------:R-:W-:Y:S01]  /*9300*/  MUFU.EX2 R154, R154 ;  /* 0x0000009a009a7308 */ /* 0x000fe20000000800 */
[----:B------:R-:W-:Y:S01]  /*9310*/  SHF.R.U32.HI R36, RZ, 0x8, R36 ;  /* 0x00000008ff247819 */ /* 0x000fe20000011624 */
[----:B------:R-:W-:Y:S01]  /*9320*/  FADD.FTZ R128, R128, R151 ;  /* 0x0000009780807221 */ /* 0x000fe20000010000 */
[--C-:B------:R-:W-:Y:S01]  /*9330*/  HSET2.LE.AND R33, R33, R80.reuse, PT ;  /* 0x0000005021217233 */ /* 0x100fe20003803000 */
[C---:B------:R-:W-:Y:S01]  /*9340*/  HMMA.16816.F32.BF16 R24, R20.reuse, R16, R24 ;  /* 0x000000101418723c */ /* 0x040fe20000041818 */
[----:B------:R-:W-:Y:S01]  /*9350*/  LOP3.LUT R28, R189, 0xff, RZ, 0xc0, !PT ;  /* 0x000000ffbd1c7812 */ /* 0x000fe200078ec0ff */
[----:B------:R-:W-:Y:S01]  /*9360*/  FADD.FTZ R156, R133, R156 ;  /* 0x0000009c859c7221 */ /* 0x000fe20000010000 */
[----:B------:R-:W-:Y:S01]  /*9370*/  SHF.R.U32.HI R189, RZ, 0x10, R34 ;  /* 0x00000010ffbd7819 */ /* 0x000fe20000011622 */
[----:B------:R-:W2:Y:S01]  /*9380*/  MUFU.EX2 R138, R138 ;  /* 0x0000008a008a7308 */ /* 0x000ea20000000800 */
[----:B------:R-:W-:Y:S01]  /*9390*/  PRMT R187, R28, 0x5410, R187 ;  /* 0x000054101cbb7816 */ /* 0x000fe200000000bb */
[C---:B------:R-:W-:Y:S01]  /*93a0*/  HMMA.16816.F32.BF16 R244, R20.reuse, R18, R244 ;  /* 0x0000001214f4723c */ /* 0x040fe200000418f4 */
[--C-:B------:R-:W-:Y:S01]  /*93b0*/  SHF.R.U32.HI R16, RZ, 0x10, R32.reuse ;  /* 0x00000010ff107819 */ /* 0x100fe20000011620 */
[----:B------:R-:W3:Y:S01]  /*93c0*/  LDSM.16.MT88.4 R28, [R252+0x5800] ;  /* 0x00580000fc1c783b */ /* 0x000ee20000004200 */
[----:B------:R-:W-:Y:S01]  /*93d0*/  SHF.R.U32.HI R17, RZ, 0x18, R32 ;  /* 0x00000018ff117819 */ /* 0x000fe20000011620 */
[----:B------:R-:W-:Y:S01]  /*93e0*/  FADD.FTZ R153, R153, R128 ;  /* 0x0000008099997221 */ /* 0x000fe20000010000 */
[----:B------:R-:W-:Y:S01]  /*93f0*/  LOP3.LUT R16, R16, 0xff, RZ, 0xc0, !PT ;  /* 0x000000ff10107812 */ /* 0x000fe200078ec0ff */
[C---:B------:R-:W-:Y:S01]  /*9400*/  HMMA.16816.F32.BF16 R240, R20.reuse, R40, R240 ;  /* 0x0000002814f0723c */ /* 0x040fe200000418f0 */
[----:B------:R-:W-:Y:S01]  /*9410*/  LOP3.LUT R32, R34, 0xffff, RZ, 0xc0, !PT ;  /* 0x0000ffff22207812 */ /* 0x000fe200078ec0ff */
[----:B------:R-:W4:Y:S01]  /*9420*/  MUFU.EX2 R175, R175 ;  /* 0x000000af00af7308 */ /* 0x000f220000000800 */
[----:B------:R-:W-:Y:S01]  /*9430*/  SHF.R.U32.HI R34, RZ, 0x18, R34 ;  /* 0x00000018ff227819 */ /* 0x000fe20000011622 */
[----:B------:R-:W-:Y:S01]  /*9440*/  FADD.FTZ R131, R131, R156 ;  /* 0x0000009c83837221 */ /* 0x000fe20000010000 */
[----:B------:R-:W-:Y:S01]  /*9450*/  LOP3.LUT R189, R189, 0xff, RZ, 0xc0, !PT ;  /* 0x000000ffbdbd7812 */ /* 0x000fe200078ec0ff */
[----:B------:R-:W-:Y:S01]  /*9460*/  HMMA.16816.F32.BF16 R228, R20, R42, R228 ;  /* 0x0000002a14e4723c */ /* 0x000fe200000418e4 */
[----:B------:R-:W-:Y:S01]  /*9470*/  PRMT R17, R16, 0x5410, R17 ;  /* 0x0000541010117816 */ /* 0x000fe20000000011 */
[----:B------:R-:W-:Y:S01]  /*9480*/  FADD.FTZ R130, R130, R153 ;  /* 0x0000009982827221 */ /* 0x000fe20000010000 */
[----:B------:R-:W-:Y:S01]  /*9490*/  SHF.R.U32.HI R32, RZ, 0x8, R32 ;  /* 0x00000008ff207819 */ /* 0x000fe20000011620 */
[----:B------:R5:W-:Y:S01]  /*94a0*/  MUFU.EX2 R41, R105 ;  /* 0x0000006900297308 */ /* 0x000be20000000800 */
[----:B------:R-:W-:Y:S01]  /*94b0*/  PRMT R189, R189, 0x5410, R34 ;  /* 0x00005410bdbd7816 */ /* 0x000fe20000000022 */
[----:B------:R-:W-:Y:S01]  /*94c0*/  FADD.FTZ R131, R184, R131 ;  /* 0x00000083b8837221 */ /* 0x000fe20000010000 */
[----:B------:R-:W-:Y:S01]  /*94d0*/  PRMT R199, R199, 0x5410, R36 ;  /* 0x00005410c7c77816 */ /* 0x000fe20000000024 */
[--C-:B------:R-:W-:Y:S01]  /*94e0*/  FFMA.FTZ R42, R84, UR36, -R85.reuse ;  /* 0x00000024542a7c23 */ /* 0x100fe20008010855 */
[--C-:B------:R-:W-:Y:S01]  /*94f0*/  HSET2.LE.AND R34, R35, R80.reuse, PT ;  /* 0x0000005023227233 */ /* 0x100fe20003803000 */
[----:B------:R-:W3:Y:S01]  /*9500*/  LDSM.16.MT88.4 R36, [R223+0x5800] ;  /* 0x00580000df24783b */ /* 0x000ee20000004200 */
[----:B------:R-:W-:Y:S01]  /*9510*/  PRMT R197, R197, 0x5410, R32 ;  /* 0x00005410c5c57816 */ /* 0x000fe20000000020 */
[----:B------:R-:W-:Y:S01]  /*9520*/  FFMA.FTZ R43, R86, UR36, -R85 ;  /* 0x00000024562b7c23 */ /* 0x000fe20008010855 */
[----:B------:R-:W-:Y:S01]  /*9530*/  F2FP.BF16.F32.PACK_AB R35, R139, R174 ;  /* 0x000000ae8b23723e */ /* 0x000fe200000010ff */
[----:B------:R-:W-:Y:S01]  /*9540*/  MUFU.EX2 R40, R104 ;  /* 0x0000006800287308 */ /* 0x000fe20000000800 */
[--C-:B------:R-:W-:Y:S01]  /*9550*/  HSET2.LE.AND R17, R17, R80.reuse, PT ;  /* 0x0000005011117233 */ /* 0x100fe20003803000 */
[----:B------:R-:W-:Y:S01]  /*9560*/  FADD.FTZ R155, R155, R130 ;  /* 0x000000829b9b7221 */ /* 0x000fe20000010000 */
[----:B-1----:R-:W-:Y:S01]  /*9570*/  F2FP.BF16.F32.PACK_AB R32, R167, R96 ;  /* 0x00000060a720723e */ /* 0x002fe200000010ff */
[----:B------:R-:W-:Y:S01]  /*9580*/  FADD.FTZ R121, R152, R121 ;  /* 0x0000007998797221 */ /* 0x000fe20000010000 */
[----:B------:R-:W-:Y:S01]  /*9590*/  LOP3.LUT R34, R34, R35, RZ, 0xc0, !PT ;  /* 0x0000002322227212 */ /* 0x000fe200078ec0ff */
[----:B------:R-:W-:Y:S01]  /*95a0*/  FADD.FTZ R161, R161, R118 ;  /* 0x00000076a1a17221 */ /* 0x000fe20000010000 */
[--C-:B------:R-:W-:Y:S01]  /*95b0*/  HSET2.LE.AND R16, R199, R80.reuse, PT ;  /* 0x00000050c7107233 */ /* 0x100fe20003803000 */
[----:B------:R-:W-:Y:S01]  /*95c0*/  MUFU.EX2 R42, R42 ;  /* 0x0000002a002a7308 */ /* 0x000fe20000000800 */
[----:B------:R-:W-:Y:S01]  /*95d0*/  F2FP.BF16.F32.PACK_AB R35, R113, R126 ;  /* 0x0000007e7123723e */ /* 0x000fe200000010ff */
[----:B------:R-:W-:Y:S01]  /*95e0*/  FADD.FTZ R126, R126, R121 ;  /* 0x000000797e7e7221 */ /* 0x000fe20000010000 */
[----:B------:R-:W-:Y:S01]  /*95f0*/  LOP3.LUT R17, R17, R32, RZ, 0xc0, !PT ;  /* 0x0000002011117212 */ /* 0x000fe200078ec0ff */
[----:B------:R-:W-:Y:S01]  /*9600*/  FADD.FTZ R96, R96, R161 ;  /* 0x000000a160607221 */ /* 0x000fe20000010000 */
[----:B------:R-:W-:Y:S01]  /*9610*/  HSET2.LE.AND R32, R177, R80, PT ;  /* 0x00000050b1207233 */ /* 0x000fe20003803000 */
[----:B------:R-:W-:Y:S01]  /*9620*/  FADD.FTZ R126, R113, R126 ;  /* 0x0000007e717e7221 */ /* 0x000fe20000010000 */
[----:B------:R-:W-:Y:S01]  /*9630*/  F2FP.BF16.F32.PACK_AB R20, R163, R142 ;  /* 0x0000008ea314723e */ /* 0x000fe200000010ff */
[----:B------:R-:W-:Y:S01]  /*9640*/  MUFU.EX2 R43, R43 ;  /* 0x0000002b002b7308 */ /* 0x000fe20000000800 */
[----:B------:R-:W-:Y:S01]  /*9650*/  F2FP.BF16.F32.PACK_AB R21, R141, R182 ;  /* 0x000000b68d15723e */ /* 0x000fe200000010ff */
[----:B------:R-:W-:Y:S01]  /*9660*/  FADD.FTZ R182, R182, R131 ;  /* 0x00000083b6b67221 */ /* 0x000fe20000010000 */
[----:B------:R-:W-:Y:S01]  /*9670*/  LOP3.LUT R16, R16, R35, RZ, 0xc0, !PT ;  /* 0x0000002310107212 */ /* 0x000fe200078ec0ff */
[----:B------:R-:W-:Y:S01]  /*9680*/  FADD.FTZ R167, R167, R96 ;  /* 0x00000060a7a77221 */ /* 0x000fe20000010000 */
[----:B------:R-:W-:Y:S01]  /*9690*/  LOP3.LUT R35, R33, R20, RZ, 0xc0, !PT ;  /* 0x0000001421237212 */ /* 0x000fe200078ec0ff */
[----:B------:R-:W-:Y:S01]  /*96a0*/  FADD.FTZ R141, R141, R182 ;  /* 0x000000b68d8d7221 */ /* 0x000fe20000010000 */
[----:B------:R-:W-:Y:S01]  /*96b0*/  LOP3.LUT R32, R32, R21, RZ, 0xc0, !PT ;  /* 0x0000001520207212 */ /* 0x000fe200078ec0ff */
[----:B------:R-:W-:Y:S01]  /*96c0*/  MUFU.EX2 R82, R82 ;  /* 0x0000005200527308 */ /* 0x000fe20000000800 */
[----:B------:R-:W-:Y:S01]  /*96d0*/  LOP3.LUT R20, R165, 0xffff, RZ, 0xc0, !PT ;  /* 0x0000ffffa5147812 */ /* 0x000fe200078ec0ff */
[----:B------:R-:W-:Y:S01]  /*96e0*/  FADD.FTZ R174, R174, R141 ;  /* 0x0000008daeae7221 */ /* 0x000fe20000010000 */
[----:B------:R-:W-:-:S02]  /*96f0*/  SHF.R.U32.HI R21, RZ, 0x10, R165 ;  /* 0x00000010ff157819 */ /* 0x000fc400000116a5 */
[----:B------:R-:W-:Y:S01]  /*9700*/  SHF.R.U32.HI R22, RZ, 0x8, R20 ;  /* 0x00000008ff167819 */ /* 0x000fe20000011614 */
[----:B------:R-:W-:Y:S01]  /*9710*/  FADD.FTZ R174, R139, R174 ;  /* 0x000000ae8bae7221 */ /* 0x000fe20000010000 */
[----:B------:R-:W-:Y:S01]  /*9720*/  LOP3.LUT R20, R21, 0xff, RZ, 0xc0, !PT ;  /* 0x000000ff15147812 */ /* 0x000fe200078ec0ff */
[----:B------:R-:W1:Y:S01]  /*9730*/  MUFU.EX2 R221, R221 ;  /* 0x000000dd00dd7308 */ /* 0x000e620000000800 */
[----:B------:R-:W-:Y:S02]  /*9740*/  LOP3.LUT R107, R165, 0xff, RZ, 0xc0, !PT ;  /* 0x000000ffa56b7812 */ /* 0x000fe400078ec0ff */
[----:B-----5:R-:W-:Y:S02]  /*9750*/  SHF.R.U32.HI R105, RZ, 0x18, R165 ;  /* 0x00000018ff697819 */ /* 0x020fe400000116a5 */
[----:B------:R-:W-:Y:S02]  /*9760*/  HSET2.LE.AND R18, R191, R80, PT ;  /* 0x00000050bf127233 */ /* 0x000fe40003803000 */
[----:B--2---:R-:W-:Y:S01]  /*9770*/  F2FP.BF16.F32.PACK_AB R19, R138, R111 ;  /* 0x0000006f8a13723e */ /* 0x004fe200000010ff */
[----:B------:R-:W-:Y:S01]  /*9780*/  MUFU.EX2 R147, R147 ;  /* 0x0000009300937308 */ /* 0x000fe20000000800 */
[----:B------:R-:W-:Y:S01]  /*9790*/  PRMT R107, R107, 0x5410, R22 ;  /* 0x000054106b6b7816 */ /* 0x000fe20000000016 */
[----:B------:R-:W-:Y:S01]  /*97a0*/  FADD.FTZ R111, R111, R126 ;  /* 0x0000007e6f6f7221 */ /* 0x000fe20000010000 */
[----:B------:R-:W-:-:S02]  /*97b0*/  PRMT R105, R20, 0x5410, R105 ;  /* 0x0000541014697816 */ /* 0x000fc40000000069 */
[----:B------:R-:W2:Y:S01]  /*97c0*/  LDSM.16.MT88.4 R20, [R252+0x5c00] ;  /* 0x005c0000fc14783b */ /* 0x000ea20000004200 */
[----:B------:R-:W-:Y:S01]  /*97d0*/  LOP3.LUT R18, R18, R19, RZ, 0xc0, !PT ;  /* 0x0000001312127212 */ /* 0x000fe200078ec0ff */
[----:B------:R-:W-:Y:S01]  /*97e0*/  FADD.FTZ R138, R138, R111 ;  /* 0x0000006f8a8a7221 */ /* 0x000fe20000010000 */
[--C-:B------:R-:W-:Y:S01]  /*97f0*/  HSET2.LE.AND R19, R185, R80.reuse, PT ;  /* 0x00000050b9137233 */ /* 0x100fe20003803000 */
[----:B------:R-:W-:Y:S01]  /*9800*/  MUFU.EX2 R164, R164 ;  /* 0x000000a400a47308 */ /* 0x000fe20000000800 */
[----:B----4-:R-:W-:Y:S01]  /*9810*/  F2FP.BF16.F32.PACK_AB R98, R175, R154 ;  /* 0x0000009aaf62723e */ /* 0x010fe200000010ff */
[----:B------:R-:W-:Y:S01]  /*9820*/  FADD.FTZ R154, R154, R167 ;  /* 0x000000a79a9a7221 */ /* 0x000fe20000010000 */
[--C-:B------:R-:W-:Y:S02]  /*9830*/  HSET2.LE.AND R33, R173, R80.reuse, PT ;  /* 0x00000050ad217233 */ /* 0x100fe40003803000 */
[----:B------:R-:W-:Y:S01]  /*9840*/  LOP3.LUT R19, R19, R98, RZ, 0xc0, !PT ;  /* 0x0000006213137212 */ /* 0x000fe200078ec0ff */
[----:B------:R-:W-:Y:S01]  /*9850*/  FADD.FTZ R175, R175, R154 ;  /* 0x0000009aafaf7221 */ /* 0x000fe20000010000 */
[----:B------:R-:W-:Y:S01]  /*9860*/  F2FP.BF16.F32.PACK_AB R84, R157, R140 ;  /* 0x0000008c9d54723e */ /* 0x000fe200000010ff */
[----:B------:R-:W-:Y:S01]  /*9870*/  MUFU.EX2 R162, R162 ;  /* 0x000000a200a27308 */ /* 0x000fe20000000800 */
[----:B------:R-:W-:Y:S01]  /*9880*/  SHF.R.U32.HI R192, RZ, 0x8, R192 ;  /* 0x00000008ffc07819 */ /* 0x000fe200000116c0 */
[----:B------:R-:W-:Y:S01]  /*9890*/  FADD.FTZ R140, R140, R155 ;  /* 0x0000009b8c8c7221 */ /* 0x000fe20000010000 */
[----:B------:R-:W-:Y:S01]  /*98a0*/  LOP3.LUT R194, R194, 0xff, RZ, 0xc0, !PT ;  /* 0x000000ffc2c27812 */ /* 0x000fe200078ec0ff */
[C---:B---3--:R-:W-:Y:S01]  /*98b0*/  HMMA.16816.F32.BF16 R12, R16.reuse, R28, R12 ;  /* 0x0000001c100c723c */ /* 0x048fe2000004180c */
[----:B------:R-:W-:Y:S01]  /*98c0*/  LOP3.LUT R33, R33, R84, RZ, 0xc0, !PT ;  /* 0x0000005421217212 */ /* 0x000fe200078ec0ff */
[----:B------:R-:W-:Y:S01]  /*98d0*/  FADD.FTZ R157, R157, R140 ;  /* 0x0000008c9d9d7221 */ /* 0x000fe20000010000 */
[----:B------:R-:W-:Y:S01]  /*98e0*/  PRMT R195, R195, 0x5410, R192 ;  /* 0x00005410c3c37816 */ /* 0x000fe200000000c0 */
[----:B------:R-:W-:Y:S01]  /*98f0*/  MUFU.EX2 R217, R217 ;  /* 0x000000d900d97308 */ /* 0x000fe20000000800 */
[----:B------:R-:W-:Y:S01]  /*9900*/  PRMT R193, R194, 0x5410, R193 ;  /* 0x00005410c2c17816 */ /* 0x000fe200000000c1 */
[----:B------:R-:W-:Y:S01]  /*9910*/  HMMA.16816.F32.BF16 R248, R16, R30, R248 ;  /* 0x0000001e10f8723c */ /* 0x000fe200000418f8 */
[----:B-1----:R-:W-:Y:S01]  /*9920*/  F2FP.BF16.F32.PACK_AB R72, R221, R82 ;  /* 0x00000052dd48723e */ /* 0x002fe200000010ff */
[----:B------:R-:W-:Y:S01]  /*9930*/  FADD.FTZ R142, R142, R157 ;  /* 0x0000009d8e8e7221 */ /* 0x000fe20000010000 */
[----:B------:R-:W-:-:S02]  /*9940*/  HSET2.LE.AND R195, R195, R80, PT ;  /* 0x00000050c3c37233 */ /* 0x000fc40003803000 */
[--C-:B------:R-:W-:Y:S01]  /*9950*/  HSET2.LE.AND R193, R193, R80.reuse, PT ;  /* 0x00000050c1c17233 */ /* 0x100fe20003803000 */
[----:B------:R-:W-:Y:S01]  /*9960*/  HMMA.16816.F32.BF16 R24, R32, R28, R24 ;  /* 0x0000001c2018723c */ /* 0x000fe20000041818 */
[----:B------:R-:W-:Y:S01]  /*9970*/  MUFU.EX2 R116, R116 ;  /* 0x0000007400747308 */ /* 0x000fe20000000800 */
[----:B------:R-:W-:Y:S01]  /*9980*/  SHF.R.U32.HI R183, RZ, 0x8, R183 ;  /* 0x00000008ffb77819 */ /* 0x000fe200000116b7 */
[----:B------:R-:W-:Y:S01]  /*9990*/  FADD.FTZ R163, R163, R142 ;  /* 0x0000008ea3a37221 */ /* 0x000fe20000010000 */
[--C-:B------:R-:W-:Y:S02]  /*99a0*/  HSET2.LE.AND R187, R187, R80.reuse, PT ;  /* 0x00000050bbbb7233 */ /* 0x100fe40003803000 */
[----:B------:R-:W-:Y:S01]  /*99b0*/  HMMA.16816.F32.BF16 R236, R16, R36, R236 ;  /* 0x0000002410ec723c */ /* 0x000fe200000418ec */
[--C-:B------:R-:W-:Y:S02]  /*99c0*/  HSET2.LE.AND R28, R107, R80.reuse, PT ;  /* 0x000000506b1c7233 */ /* 0x100fe40003803000 */
[--C-:B------:R-:W-:Y:S01]  /*99d0*/  HSET2.LE.AND R29, R105, R80.reuse, PT ;  /* 0x00000050691d7233 */ /* 0x100fe20003803000 */
[----:B------:R-:W-:Y:S01]  /*99e0*/  MUFU.EX2 R68, R83 ;  /* 0x0000005300447308 */ /* 0x000fe20000000800 */
[----:B------:R-:W-:Y:S01]  /*99f0*/  PRMT R183, R190, 0x5410, R183 ;  /* 0x00005410beb77816 */ /* 0x000fe200000000b7 */
[----:B------:R-:W-:Y:S01]  /*9a00*/  HMMA.16816.F32.BF16 R244, R32, R30, R244 ;  /* 0x0000001e20f4723c */ /* 0x000fe200000418f4 */
[----:B------:R-:W-:-:S02]  /*9a10*/  HSET2.LE.AND R197, R197, R80, PT ;  /* 0x00000050c5c57233 */ /* 0x000fc40003803000 */
[--C-:B------:R-:W-:Y:S02]  /*9a20*/  HSET2.LE.AND R189, R189, R80.reuse, PT ;  /* 0x00000050bdbd7233 */ /* 0x100fe40003803000 */
[----:B------:R-:W-:Y:S01]  /*9a30*/  HSET2.LE.AND R183, R183, R80, PT ;  /* 0x00000050b7b77233 */ /* 0x000fe20003803000 */
[C---:B------:R-:W-:Y:S01]  /*9a40*/  HMMA.16816.F32.BF16 R240, R32.reuse, R36, R240 ;  /* 0x0000002420f0723c */ /* 0x040fe200000418f0 */
[----:B------:R-:W-:Y:S01]  /*9a50*/  F2FP.BF16.F32.PACK_AB R30, R218, R41 ;  /* 0x00000029da1e723e */ /* 0x000fe200000010ff */
[----:B------:R-:W1:Y:S01]  /*9a60*/  MUFU.EX2 R219, R219 ;  /* 0x000000db00db7308 */ /* 0x000e620000000800 */
[----:B------:R-:W-:Y:S02]  /*9a70*/  LOP3.LUT R31, R193, R72, RZ, 0xc0, !PT ;  /* 0x00000048c11f7212 */ /* 0x000fe400078ec0ff */
[----:B------:R-:W-:Y:S01]  /*9a80*/  LOP3.LUT R30, R195, R30, RZ, 0xc0, !PT ;  /* 0x0000001ec31e7212 */ /* 0x000fe200078ec0ff */
[-C--:B------:R-:W-:Y:S01]  /*9a90*/  HMMA.16816.F32.BF16 R228, R32, R38.reuse, R228 ;  /* 0x0000002620e4723c */ /* 0x080fe200000418e4 */
[----:B------:R-:W-:Y:S01]  /*9aa0*/  F2FP.BF16.F32.PACK_AB R37, R40, R93 ;  /* 0x0000005d2825723e */ /* 0x000fe200000010ff */
[----:B------:R-:W-:Y:S01]  /*9ab0*/  FADD.FTZ R93, R93, R138 ;  /* 0x0000008a5d5d7221 */ /* 0x000fe20000010000 */
[----:B------:R-:W-:Y:S01]  /*9ac0*/  F2FP.BF16.F32.PACK_AB R36, R43, R42 ;  /* 0x0000002a2b24723e */ /* 0x000fe200000010ff */
[----:B------:R-:W3:Y:S01]  /*9ad0*/  MUFU.EX2 R33, R69 ;  /* 0x0000004500217308 */ /* 0x000ee20000000800 */
[----:B------:R-:W-:Y:S01]  /*9ae0*/  LOP3.LUT R28, R28, R37, RZ, 0xc0, !PT ;  /* 0x000000251c1c7212 */ /* 0x000fe200078ec0ff */
[----:B------:R-:W-:Y:S01]  /*9af0*/  HMMA.16816.F32.BF16 R232, R16, R38, R232 ;  /* 0x0000002610e8723c */ /* 0x000fe200000418e8 */
[----:B------:R-:W-:Y:S01]  /*9b00*/  LOP3.LUT R29, R29, R36, RZ, 0xc0, !PT ;  /* 0x000000241d1d7212 */ /* 0x000fe200078ec0ff */
[----:B------:R-:W4:Y:S01]  /*9b10*/  LDSM.16.MT88.4 R16, [R223+0x5c00] ;  /* 0x005c0000df10783b */ /* 0x000f220000004200 */
[----:B------:R-:W-:Y:S01]  /*9b20*/  FADD.FTZ R42, R42, R175 ;  /* 0x000000af2a2a7221 */ /* 0x000fe20000010000 */
[----:B------:R-:W-:Y:S01]  /*9b30*/  FADD.FTZ R40, R40, R93 ;  /* 0x0000005d28287221 */ /* 0x000fe20000010000 */
[----:B-1----:R-:W-:-:S03]  /*9b40*/  F2FP.BF16.F32.PACK_AB R32, R219, R68 ;  /* 0x00000044db20723e */ /* 0x002fc600000010ff */
[----:B--2---:R-:W-:Y:S01]  /*9b50*/  HMMA.16816.F32.BF16 R12, R28, R20, R12 ;  /* 0x000000141c0c723c */ /* 0x004fe2000004180c */
[----:B------:R-:W-:Y:S01]  /*9b60*/  FADD.FTZ R43, R43, R42 ;  /* 0x0000002a2b2b7221 */ /* 0x000fe20000010000 */
[----:B------:R-:W-:-:S03]  /*9b70*/  FADD.FTZ R41, R41, R40 ;  /* 0x0000002829297221 */ /* 0x000fc60000010000 */
[----:B------:R-:W-:Y:S01]  /*9b80*/  FADD.FTZ R82, R82, R43 ;  /* 0x0000002b52527221 */ /* 0x000fe20000010000 */
[----:B------:R-:W-:Y:S01]  /*9b90*/  HMMA.16816.F32.BF16 R248, R28, R22, R248 ;  /* 0x000000161cf8723c */ /* 0x000fe200000418f8 */
[----:B---3--:R-:W-:Y:S01]  /*9ba0*/  F2FP.BF16.F32.PACK_AB R34, R33, R116 ;  /* 0x000000742122723e */ /* 0x008fe200000010ff */
[----:B------:R-:W-:Y:S01]  /*9bb0*/  FADD.FTZ R116, R116, R163 ;  /* 0x000000a374747221 */ /* 0x000fe20000010000 */
[----:B------:R-:W-:Y:S01]  /*9bc0*/  FADD.FTZ R218, R218, R41 ;  /* 0x00000029dada7221 */ /* 0x000fe20000010000 */
[----:B------:R-:W-:Y:S02]  /*9bd0*/  FADD.FTZ R221, R221, R82 ;  /* 0x00000052dddd7221 */ /* 0x000fe40000010000 */
[----:B------:R-:W-:-:S04]  /*9be0*/  FADD.FTZ R33, R33, R116 ;  /* 0x0000007421217221 */ /* 0x000fc80000010000 */
[----:B------:R-:W-:-:S04]  /*9bf0*/  FADD.FTZ R68, R68, R33 ;  /* 0x0000002144447221 */ /* 0x000fc80000010000 */
[----:B------:R-:W-:-:S03]  /*9c00*/  FADD.FTZ R219, R219, R68 ;  /* 0x00000044dbdb7221 */ /* 0x000fc60000010000 */
[----:B------:R1:W-:Y:S04]  /*9c10*/  STL.64 [R1], R12 ;  /* 0x0000000c01007387 */ /* 0x0003e80000100a00 */
[----:B------:R2:W-:Y:S01]  /*9c20*/  STL.64 [R1+0x8], R14 ;  /* 0x0000080e01007387 */ /* 0x0005e20000100a00 */
[C---:B----4-:R-:W-:Y:S06]  /*9c30*/  HMMA.16816.F32.BF16 R236, R28.reuse, R16, R236 ;  /* 0x000000101cec723c */ /* 0x050fec00000418ec */
[----:B------:R-:W-:Y:S01]  /*9c40*/  HMMA.16816.F32.BF16 R232, R28, R18, R232 ;  /* 0x000000121ce8723c */ /* 0x000fe200000418e8 */
[----:B-1----:R-:W-:Y:S01]  /*9c50*/  F2FP.BF16.F32.PACK_AB R12, R164, R147 ;  /* 0x00000093a40c723e */ /* 0x002fe200000010ff */
[----:B------:R-:W-:Y:S01]  /*9c60*/  FADD.FTZ R147, R147, R174 ;  /* 0x000000ae93937221 */ /* 0x000fe20000010000 */
[----:B------:R-:W-:-:S02]  /*9c70*/  LOP3.LUT R13, R189, R34, RZ, 0xc0, !PT ;  /* 0x00000022bd0d7212 */ /* 0x000fc400078ec0ff */
[----:B--2---:R-:W-:Y:S01]  /*9c80*/  F2FP.BF16.F32.PACK_AB R14, R217, R162 ;  /* 0x000000a2d90e723e */ /* 0x004fe200000010ff */
[----:B------:R-:W-:Y:S01]  /*9c90*/  FADD.FTZ R147, R164, R147 ;  /* 0x00000093a4937221 */ /* 0x000fe20000010000 */
[----:B------:R-:W-:Y:S02]  /*9ca0*/  LOP3.LUT R15, R187, R32, RZ, 0xc0, !PT ;  /* 0x00000020bb0f7212 */ /* 0x000fe400078ec0ff */
[----:B------:R-:W-:Y:S01]  /*9cb0*/  LOP3.LUT R14, R183, R14, RZ, 0xc0, !PT ;  /* 0x0000000eb70e7212 */ /* 0x000fe200078ec0ff */
[----:B------:R-:W-:Y:S01]  /*9cc0*/  FADD.FTZ R162, R162, R147 ;  /* 0x00000093a2a27221 */ /* 0x000fe20000010000 */
[----:B------:R-:W-:-:S03]  /*9cd0*/  LOP3.LUT R12, R197, R12, RZ, 0xc0, !PT ;  /* 0x0000000cc50c7212 */ /* 0x000fc600078ec0ff */
[----:B------:R-:W-:-:S04]  /*9ce0*/  FADD.FTZ R217, R217, R162 ;  /* 0x000000a2d9d97221 */ /* 0x000fc80000010000 */
[C---:B------:R-:W-:Y:S06]  /*9cf0*/  HMMA.16816.F32.BF16 R24, R12.reuse, R20, R24 ;  /* 0x000000140c18723c */ /* 0x040fec0000041818 */
[C---:B------:R-:W-:Y:S06]  /*9d00*/  HMMA.16816.F32.BF16 R244, R12.reuse, R22, R244 ;  /* 0x000000160cf4723c */ /* 0x040fec00000418f4 */
[C---:B------:R-:W-:Y:S06]  /*9d10*/  HMMA.16816.F32.BF16 R240, R12.reuse, R16, R240 ;  /* 0x000000100cf0723c */ /* 0x040fec00000418f0 */
[----:B------:R-:W-:Y:S05]  /*9d20*/  HMMA.16816.F32.BF16 R228, R12, R18, R228 ;  /* 0x000000120ce4723c */ /* 0x000fea00000418e4 */
[----:B------:R1:W-:Y:S04]  /*9d30*/  STL.64 [R1+0x10], R24 ;  /* 0x0000101801007387 */ /* 0x0003e80000100a00 */
[----:B------:R1:W-:Y:S01]  /*9d40*/  STL.64 [R1+0x18], R26 ;  /* 0x0000181a01007387 */ /* 0x0003e20000100a00 */
[----:B------:R-:W-:-:S14]  /*9d50*/  @!P0 BRA `(.L_x_391) ;  /* 0x0000007c00888947 */ /* 0x000fdc0003800000 */
[----:B------:R-:W2:Y:S01]  /*9d60*/  LDL.64 R224, [R1+0x50] ;  /* 0x0000500001e07983 */ /* 0x000ea20000100a00 */
[----:B------:R-:W-:Y:S01]  /*9d70*/  ULDC UR4, c[0x0][0x2d0] ;  /* 0x0000b40000047ab9 */ /* 0x000fe20000000800 */
[----:B------:R-:W-:-:S04]  /*9d80*/  DEPBAR.LE SB0, 0x0 ;  /* 0x000080000000791a */ /* 0x000fc80000000000 */
[----:B------:R-:W-:Y:S02]  /*9d90*/  IMAD.U32 R9, RZ, RZ, UR8 ;  /* 0x00000008ff097e24 */ /* 0x000fe4000f8e00ff */
        /* <DEDUP_REMOVED lines=11> */
[----:B------:R-:W2:Y:S01]  /*9e50*/  @!P1 LDC.64 R16, c[0x0][0x220] ;  /* 0x00008800ff109b82 */ /* 0x000ea20000000a00 */
[----:B------:R-:W-:Y:S01]  /*9e60*/  VOTEU.ALL UP0, P1 ;  /* 0x00000000003f7886 */ /* 0x000fe20000800000 */
[----:B------:R-:W-:Y:S01]  /*9e70*/  @P1 STS [R227+0x4000], RZ ;  /* 0x004000ffe3001388 */ /* 0x000fe20000000800 */
[----:B------:R-:W-:Y:S02]  /*9e80*/  @!P1 LEA R9, P0, R9, R20, 0x6 ;  /* 0x0000001409099211 */ /* 0x000fe400078030ff */
[----:B------:R-:W-:Y:S01]  /*9e90*/  VIADD R21, R21, UR4 ;  /* 0x0000000415157c36 */ /* 0x000fe20008000000 */
[----:B------:R-:W-:Y:S01]  /*9ea0*/  @!UP0 UIMAD UR4, UR9, 0x60, URZ ;  /* 0x00000060090488a4 */ /* 0x000fe2000f8e023f */
[----:B------:R-:W-:Y:S01]  /*9eb0*/  @P1 STS [R227+0x4004], RZ ;  /* 0x004004ffe3001388 */ /* 0x000fe20000000800 */
[----:B------:R-:W1:Y:S01]  /*9ec0*/  @!P1 LDC.64 R12, c[0x0][0x220] ;  /* 0x00008800ff0c9b82 */ /* 0x000e620000000a00 */
[----:B------:R-:W-:Y:S01]  /*9ed0*/  @!P1 IMAD.WIDE.U32 R28, R0, 0x60, R20 ;  /* 0x00000060001c9825 */ /* 0x000fe200078e0014 */
[----:B------:R-:W-:Y:S01]  /*9ee0*/  @!P1 LEA.HI.X R18, R19, R21, R18, 0x6, P0 ;  /* 0x0000001513129211 */ /* 0x000fe200000f3412 */
[----:B------:R-:W-:Y:S01]  /*9ef0*/  @P1 STS.64 [R227+0x4008], RZ ;  /* 0x004008ffe3001388 */ /* 0x000fe20000000a00 */
[----:B------:R-:W-:Y:S01]  /*9f00*/  @!P1 IADD3 R6, P0, R20, UR30, RZ ;  /* 0x0000001e14069c10 */ /* 0x000fe2000ff1e0ff */
[----:B------:R-:W-:Y:S01]  /*9f10*/  @!P1 VIADD R0, R29, UR4 ;  /* 0x000000041d009c36 */ /* 0x000fe20008000000 */
[----:B------:R-:W-:-:S02]  /*9f20*/  UIADD3 UR4, UR22, -0x2, URZ ;  /* 0xfffffffe16047890 */ /* 0x000fc4000fffe03f */
[----:B------:R-:W3:Y:S01]  /*9f30*/  @!P1 LDC.64 R14, c[0x0][0x220] ;  /* 0x00008800ff0e9b82 */ /* 0x000ee20000000a00 */
[----:B------:R-:W-:-:S07]  /*9f40*/  UISETP.GE.AND UP0, UPT, UR22, 0x3, UPT ;  /* 0x000000031600788c */ /* 0x000fce000bf06270 */
[----:B------:R-:W4:Y:S01]  /*9f50*/  @!P1 LDC.64 R10, c[0x0][0x220] ;  /* 0x00008800ff0a9b82 */ /* 0x000f220000000a00 */
[C---:B--2---:R-:W-:Y:S02]  /*9f60*/  @!P1 LEA R22, P3, R20.reuse, R16, 0x1 ;  /* 0x0000001014169211 */ /* 0x044fe400078608ff */
[----:B------:R-:W-:Y:S02]  /*9f70*/  @!P1 IADD3.X R16, R21, UR29, RZ, P0, !PT ;  /* 0x0000001d15109c10 */ /* 0x000fe400087fe4ff */
[----:B------:R-:W-:Y:S02]  /*9f80*/  @!P1 LEA.HI.X R23, R20, R17, R21, 0x1, P3 ;  /* 0x0000001114179211 */ /* 0x000fe400018f0c15 */
[----:B-1----:R-:W-:-:S03]  /*9f90*/  @!P1 LEA R26, P0, R9, R12, 0x1 ;  /* 0x0000000c091a9211 */ /* 0x002fc600078008ff */
[----:B------:R-:W-:Y:S01]  /*9fa0*/  @!PT LDS RZ, [RZ] ;  /* 0x00000000fffff984 */ /* 0x000fe20000000800 */
[----:B------:R-:W-:Y:S01]  /*9fb0*/  @!PT LDS RZ, [RZ] ;  /* 0x00000000fffff984 */ /* 0x000fe20000000800 */
[----:B------:R-:W-:Y:S01]  /*9fc0*/  @!PT LDS RZ, [RZ] ;  /* 0x00000000fffff984 */ /* 0x000fe20000000800 */
[----:B------:R-:W-:Y:S01]  /*9fd0*/  @!P1 LDGSTS.E.BYPASS.LTC128B.128 [R227+0x4000], desc[UR20][R22.64] ;  /* 0x0400000016e39fae */ /* 0x000fe2000b901d54 */
        /* <DEDUP_REMOVED lines=24> */
[----:B------:R-:W1:Y:S04]  /*a160*/  LDSM.16.M88.4 R92, [R214+0x2800] ;  /* 0x00280000d65c783b */ /* 0x000e680000000200 */
[----:B------:R-:W2:Y:S04]  /*a170*/  LDSM.16.M88.4 R164, [R214+0x2c00] ;  /* 0x002c0000d6a4783b */ /* 0x000ea80000000200 */
[----:B------:R-:W2:Y:S04]  /*a180*/  LDSM.16.M88.4 R160, [R214+0x3000] ;  /* 0x00300000d6a0783b */ /* 0x000ea80000000200 */
[----:B------:R-:W2:Y:S04]  /*a190*/  LDSM.16.M88.4 R152, [R214+0x3400] ;  /* 0x00340000d698783b */ /* 0x000ea80000000200 */
[----:B------:R-:W2:Y:S04]  /*a1a0*/  LDSM.16.M88.4 R148, [R214+0x3800] ;  /* 0x00380000d694783b */ /* 0x000ea80000000200 */
[----:B------:R-:W2:Y:S04]  /*a1b0*/  LDSM.16.M88.4 R144, [R214+0x3c00] ;  /* 0x003c0000d690783b */ /* 0x000ea80000000200 */
[----:B------:R-:W-:Y:S04]  /*a1c0*/  LDSM.16.M88.4 R88, [R213] ;  /* 0x00000000d558783b */ /* 0x000fe80000000200 */
[----:B------:R-:W2:Y:S01]  /*a1d0*/  LDSM.16.M88.4 R84, [R212] ;  /* 0x00000000d454783b */ /* 0x000ea20000000200 */
[C---:B---3--:R-:W-:Y:S03]  /*a1e0*/  HMMA.16816.F32.BF16 R80, R12.reuse, R72, RZ ;  /* 0x000000480c50723c */ /* 0x048fe600000418ff */
[----:B------:R-:W3:Y:S03]  /*a1f0*/  LDSM.16.M88.4 R136, [R212+0x400] ;  /* 0x00040000d488783b */ /* 0x000ee60000000200 */
[-C--:B----4-:R-:W-:Y:S01]  /*a200*/  HMMA.16816.F32.BF16 R64, R12, R100.reuse, RZ ;  /* 0x000000640c40723c */ /* 0x090fe200000418ff */
[----:B------:R-:W4:Y:S04]  /*a210*/  LDSM.16.M88.4 R140, [R213+0x1000] ;  /* 0x00100000d58c783b */ /* 0x000f280000000200 */
[----:B------:R-:W4:Y:S01]  /*a220*/  LDSM.16.M88.4 R128, [R212+0x800] ;  /* 0x00080000d480783b */ /* 0x000f220000000200 */
[----:B-----5:R-:W-:Y:S03]  /*a230*/  HMMA.16816.F32.BF16 R104, R156, R100, RZ ;  /* 0x000000649c68723c */ /* 0x020fe600000418ff */
[----:B------:R-:W5:Y:S03]  /*a240*/  LDSM.16.M88.4 R124, [R212+0xc00] ;  /* 0x000c0000d47c783b */ /* 0x000f660000000200 */
[----:B------:R-:W-:Y:S01]  /*a250*/  HMMA.16816.F32.BF16 R68, R12, R74, RZ ;  /* 0x0000004a0c44723c */ /* 0x000fe200000418ff */
[----:B------:R-:W5:Y:S04]  /*a260*/  LDSM.16.M88.4 R120, [R212+0x1000] ;  /* 0x00100000d478783b */ /* 0x000f680000000200 */
[----:B------:R-:W5:Y:S01]  /*a270*/  LDSM.16.M88.4 R116, [R212+0x1400] ;  /* 0x00140000d474783b */ /* 0x000f620000000200 */
[----:B------:R-:W-:Y:S03]  /*a280*/  HMMA.16816.F32.BF16 R76, R156, R72, RZ ;  /* 0x000000489c4c723c */ /* 0x000fe600000418ff */
[----:B------:R-:W5:Y:S03]  /*a290*/  LDSM.16.M88.4 R112, [R212+0x1800] ;  /* 0x00180000d470783b */ /* 0x000f660000000200 */
[C---:B------:R-:W-:Y:S01]  /*a2a0*/  HMMA.16816.F32.BF16 R60, R12.reuse, R102, RZ ;  /* 0x000000660c3c723c */ /* 0x040fe200000418ff */
[----:B------:R-:W5:Y:S04]  /*a2b0*/  LDSM.16.M88.4 R108, [R212+0x1c00] ;  /* 0x001c0000d46c783b */ /* 0x000f680000000200 */
[----:B------:R-:W0:Y:S01]  /*a2c0*/  LDGDEPBAR ;  /* 0x00000000000079af */ /* 0x000e220000000000 */
[C---:B-1----:R-:W-:Y:S06]  /*a2d0*/  HMMA.16816.F32.BF16 R56, R12.reuse, R92, RZ ;  /* 0x0000005c0c38723c */ /* 0x042fec00000418ff */
[C---:B--2---:R-:W-:Y:S06]  /*a2e0*/  HMMA.16816.F32.BF16 R48, R12.reuse, R164, RZ ;  /* 0x000000a40c30723c */ /* 0x044fec00000418ff */
        /* <DEDUP_REMOVED lines=11> */
[----:B------:R-:W-:Y:S06]  /*a3a0*/  HMMA.16816.F32.BF16 R72, R156, R74, RZ ;  /* 0x0000004a9c48723c */ /* 0x000fec00000418ff */
[----:B------:R-:W-:Y:S06]  /*a3b0*/  HMMA.16816.F32.BF16 R80, R88, R84, R80 ;  /* 0x000000545850723c */ /* 0x000fec0000041850 */
[----:B------:R-:W-:Y:S06]  /*a3c0*/  HMMA.16816.F32.BF16 R96, R156, R92, RZ ;  /* 0x0000005c9c60723c */ /* 0x000fec00000418ff */
[-C--:B---3--:R-:W-:Y:S06]  /*a3d0*/  HMMA.16816.F32.BF16 R64, R88, R136.reuse, R64 ;  /* 0x000000885840723c */ /* 0x088fec0000041840 */
[----:B----4-:R-:W-:Y:S06]  /*a3e0*/  HMMA.16816.F32.BF16 R104, R140, R136, R104 ;  /* 0x000000888c68723c */ /* 0x010fec0000041868 */
[----:B------:R-:W-:Y:S01]  /*a3f0*/  HMMA.16816.F32.BF16 R68, R88, R86, R68 ;  /* 0x000000565844723c */ /* 0x000fe20000041844 */
[----:B------:R-:W-:-:S04]  /*a400*/  IMAD.U32 R137, RZ, RZ, UR4 ;  /* 0x00000004ff897e24 */ /* 0x000fc8000f8e00ff */
[----:B------:R-:W-:Y:S01]  /*a410*/  IMAD R137, R137, 0x80, R220 ;  /* 0x0000008089897824 */ /* 0x000fe200078e02dc */
[----:B------:R-:W-:Y:S03]  /*a420*/  HMMA.16816.F32.BF16 R76, R140, R84, R76 ;  /* 0x000000548c4c723c */ /* 0x000fe6000004184c */
[C---:B------:R-:W-:Y:S02]  /*a430*/  VIADD R0, R137.reuse, 0x1 ;  /* 0x0000000189007836 */ /* 0x040fe40000000000 */
[C---:B------:R-:W-:Y:S01]  /*a440*/  VIADD R11, R137.reuse, 0x8 ;  /* 0x00000008890b7836 */ /* 0x040fe20000000000 */
[----:B------:R-:W-:Y:S01]  /*a450*/  HMMA.16816.F32.BF16 R60, R88, R138, R60 ;  /* 0x0000008a583c723c */ /* 0x000fe2000004183c */
[----:B------:R-:W-:Y:S01]  /*a460*/  VIADD R208, R137, 0x19 ;  /* 0x0000001989d07836 */ /* 0x000fe20000000000 */
[----:B------:R-:W-:Y:S02]  /*a470*/  I2FP.F32.S32 R6, R0 ;  /* 0x0000000000067245 */ /* 0x000fe40000201400 */
[----:B------:R-:W-:-:S02]  /*a480*/  ISETP.GE.AND P3, PT, R0, R172, PT ;  /* 0x000000ac0000720c */ /* 0x000fc40003f66270 */
[C---:B------:R-:W-:Y:S01]  /*a490*/  HMMA.16816.F32.BF16 R56, R88.reuse, R128, R56 ;  /* 0x000000805838723c */ /* 0x040fe20000041838 */
[C---:B------:R-:W-:Y:S01]  /*a4a0*/  FFMA.FTZ R81, R6.reuse, UR5, R81 ;  /* 0x0000000506517c23 */ /* 0x040fe20008010051 */
[----:B------:R-:W-:Y:S01]  /*a4b0*/  FFMA.FTZ R83, R6, UR5, R83 ;  /* 0x0000000506537c23 */ /* 0x000fe20008010053 */
[-C--:B------:R-:W-:Y:S02]  /*a4c0*/  ISETP.GE.AND P2, PT, R0, R171.reuse, PT ;  /* 0x000000ab0000720c */ /* 0x080fe40003f46270 */
[----:B------:R-:W-:Y:S01]  /*a4d0*/  ISETP.GE.AND P6, PT, R11, R172, PT ;  /* 0x000000ac0b00720c */ /* 0x000fe20003fc6270 */
[C---:B-----5:R-:W-:Y:S01]  /*a4e0*/  HMMA.16816.F32.BF16 R48, R88.reuse, R124, R48 ;  /* 0x0000007c5830723c */ /* 0x060fe20000041830 */
[----:B------:R-:W-:Y:S02]  /*a4f0*/  FSEL R134, R81, -INF , !P3 ;  /* 0xff80000051867808 */ /* 0x000fe40005800000 */
[C---:B------:R-:W-:Y:S02]  /*a500*/  ISETP.GE.AND P5, PT, R11.reuse, R171, PT ;  /* 0x000000ab0b00720c */ /* 0x040fe40003fa6270 */
[-C--:B------:R-:W-:Y:S01]  /*a510*/  ISETP.GE.AND P3, PT, R11, R170.reuse, PT ;  /* 0x000000aa0b00720c */ /* 0x080fe20003f66270 */
[C---:B------:R-:W-:Y:S01]  /*a520*/  HMMA.16816.F32.BF16 R40, R88.reuse, R120, R40 ;  /* 0x000000785828723c */ /* 0x040fe20000041828 */
[----:B------:R-:W-:Y:S01]  /*a530*/  I2FP.F32.S32 R9, R11 ;  /* 0x0000000b00097245 */ /* 0x000fe20000201400 */
[----:B------:R-:W-:Y:S01]  /*a540*/  FFMA.FTZ R77, R6, UR5, R77 ;  /* 0x00000005064d7c23 */ /* 0x000fe2000801004d */
[----:B------:R-:W-:Y:S01]  /*a550*/  ISETP.GE.AND P0, PT, R0, R170, PT ;  /* 0x000000aa0000720c */ /* 0x000fe20003f06270 */
[----:B------:R-:W-:Y:S01]  /*a560*/  FFMA.FTZ R10, R6, UR5, R79 ;  /* 0x00000005060a7c23 */ /* 0x000fe2000801004f */
[----:B------:R-:W-:Y:S01]  /*a570*/  ISETP.GE.AND P4, PT, R0, R169, PT ;  /* 0x000000a90000720c */ /* 0x000fe20003f86270 */
[----:B------:R-:W-:Y:S01]  /*a580*/  HMMA.16816.F32.BF16 R32, R88, R116, R32 ;  /* 0x000000745820723c */ /* 0x000fe20000041820 */
[----:B------:R-:W-:Y:S01]  /*a590*/  FFMA.FTZ R68, R9, UR5, R68 ;  /* 0x0000000509447c23 */ /* 0x000fe20008010044 */
[----:B------:R-:W-:Y:S01]  /*a5a0*/  VIADD R0, R137, 0x9 ;  /* 0x0000000989007836 */ /* 0x000fe20000000000 */
[----:B------:R-:W-:-:S02]  /*a5b0*/  FSEL R9, R77, -INF , !P0 ;  /* 0xff8000004d097808 */ /* 0x000fc40004000000 */
[----:B------:R-:W-:Y:S01]  /*a5c0*/  FSEL R10, R10, -INF , !P4 ;  /* 0xff8000000a0a7808 */ /* 0x000fe20006000000 */
[C---:B------:R-:W-:Y:S01]  /*a5d0*/  HMMA.16816.F32.BF16 R24, R88.reuse, R112, R24 ;  /* 0x000000705818723c */ /* 0x040fe20000041818 */
[----:B------:R-:W-:Y:S02]  /*a5e0*/  FSEL R207, R68, -INF , !P6 ;  /* 0xff80000044cf7808 */ /* 0x000fe40007000000 */
[C---:B------:R-:W-:Y:S02]  /*a5f0*/  ISETP.GE.AND P0, PT, R0.reuse, R172, PT ;  /* 0x000000ac0000720c */ /* 0x040fe40003f06270 */
[C---:B------:R-:W-:Y:S01]  /*a600*/  ISETP.GE.AND P4, PT, R0.reuse, R171, PT ;  /* 0x000000ab0000720c */ /* 0x040fe20003f86270 */
[----:B------:R-:W-:Y:S01]  /*a610*/  HMMA.16816.F32.BF16 R16, R88, R108, R16 ;  /* 0x0000006c5810723c */ /* 0x000fe20000041810 */
[----:B------:R-:W-:Y:S02]  /*a620*/  ISETP.GE.AND P6, PT, R0, R170, PT ;  /* 0x000000aa0000720c */ /* 0x000fe40003fc6270 */
[----:B------:R-:W-:-:S03]  /*a630*/  I2FP.F32.S32 R6, R0 ;  /* 0x0000000000067245 */ /* 0x000fc60000201400 */
[C---:B------:R-:W-:Y:S06]  /*a640*/  HMMA.16816.F32.BF16 R52, R88.reuse, R130, R52 ;  /* 0x000000825834723c */ /* 0x040fec0000041834 */
[C---:B------:R-:W-:Y:S06]  /*a650*/  HMMA.16816.F32.BF16 R44, R88.reuse, R126, R44 ;  /* 0x0000007e582c723c */ /* 0x040fec000004182c */
[C---:B------:R-:W-:Y:S06]  /*a660*/  HMMA.16816.F32.BF16 R36, R88.reuse, R122, R36 ;  /* 0x0000007a5824723c */ /* 0x040fec0000041824 */
[C---:B------:R-:W-:Y:S06]  /*a670*/  HMMA.16816.F32.BF16 R28, R88.reuse, R118, R28 ;  /* 0x00000076581c723c */ /* 0x040fec000004181c */
[C---:B------:R-:W-:Y:S06]  /*a680*/  HMMA.16816.F32.BF16 R20, R88.reuse, R114, R20 ;  /* 0x000000725814723c */ /* 0x040fec0000041814 */
[----:B------:R-:W-:Y:S06]  /*a690*/  HMMA.16816.F32.BF16 R12, R88, R110, R12 ;  /* 0x0000006e580c723c */ /* 0x000fec000004180c */
[----:B------:R-:W-:Y:S06]  /*a6a0*/  HMMA.16816.F32.BF16 R88, R156, R164, RZ ;  /* 0x000000a49c58723c */ /* 0x000fec00000418ff */
[----:B------:R-:W-:Y:S06]  /*a6b0*/  HMMA.16816.F32.BF16 R72, R140, R86, R72 ;  /* 0x000000568c48723c */ /* 0x000fec0000041848 */
[----:B------:R-:W-:Y:S06]  /*a6c0*/  HMMA.16816.F32.BF16 R164, R156, R166, RZ ;  /* 0x000000a69ca4723c */ /* 0x000fec00000418ff */
[----:B------:R-:W-:Y:S06]  /*a6d0*/  HMMA.16816.F32.BF16 R96, R140, R128, R96 ;  /* 0x000000808c60723c */ /* 0x000fec0000041860 */
[----:B------:R-:W-:Y:S01]  /*a6e0*/  HMMA.16816.F32.BF16 R100, R156, R102, RZ ;  /* 0x000000669c64723c */ /* 0x000fe200000418ff */
[----:B------:R-:W-:Y:S01]  /*a6f0*/  FSEL R129, R83, -INF , !P2 ;  /* 0xff80000053817808 */ /* 0x000fe20005000000 */
[----:B------:R-:W-:Y:S01]  /*a700*/  BAR.SYNC.DEFER_BLOCKING 0x0 ;  /* 0x0000000000007b1d */ /* 0x000fe20000010000 */
[----:B------:R-:W-:-:S02]  /*a710*/  ISETP.GE.AND P2, PT, R11, R169, PT ;  /* 0x000000a90b00720c */ /* 0x000fc40003f46270 */
[----:B------:R-:W-:Y:S01]  /*a720*/  I2FP.F32.S32 R11, R11 ;  /* 0x0000000b000b7245 */ /* 0x000fe20000201400 */
[----:B------:R-:W-:Y:S04]  /*a730*/  HMMA.16816.F32.BF16 R84, R156, R160, RZ ;  /* 0x000000a09c54723c */ /* 0x000fe800000418ff */
[C---:B------:R-:W-:Y:S01]  /*a740*/  FFMA.FTZ R70, R11.reuse, UR5, R70 ;  /* 0x000000050b467c23 */ /* 0x040fe20008010046 */
[C---:B------:R-:W-:Y:S01]  /*a750*/  FFMA.FTZ R72, R11.reuse, UR5, R72 ;  /* 0x000000050b487c23 */ /* 0x040fe20008010048 */
[----:B------:R-:W-:Y:S01]  /*a760*/  HMMA.16816.F32.BF16 R164, R140, R126, R164 ;  /* 0x0000007e8ca4723c */ /* 0x000fe200000418a4 */
[----:B------:R-:W-:Y:S02]  /*a770*/  FFMA.FTZ R11, R11, UR5, R74 ;  /* 0x000000050b0b7c23 */ /* 0x000fe4000801004a */
[----:B------:R-:W-:-:S02]  /*a780*/  FSEL R133, R70, -INF , !P5 ;  /* 0xff80000046857808 */ /* 0x000fc40006800000 */
[----:B------:R-:W-:Y:S01]  /*a790*/  ISETP.GE.AND P5, PT, R0, R169, PT ;  /* 0x000000a90000720c */ /* 0x000fe20003fa6270 */
[----:B------:R-:W-:Y:S01]  /*a7a0*/  HMMA.16816.F32.BF16 R92, R156, R94, RZ ;  /* 0x0000005e9c5c723c */ /* 0x000fe200000418ff */
[----:B------:R-:W-:Y:S01]  /*a7b0*/  I2FP.F32.S32 R0, R0 ;  /* 0x0000000000007245 */ /* 0x000fe20000201400 */
[----:B------:R-:W-:Y:S01]  /*a7c0*/  FFMA.FTZ R126, R6, UR5, R69 ;  /* 0x00000005067e7c23 */ /* 0x000fe20008010045 */
[----:B------:R-:W-:Y:S01]  /*a7d0*/  VIADD R69, R137, 0x10 ;  /* 0x0000001089457836 */ /* 0x000fe20000000000 */
[----:B------:R-:W-:Y:S01]  /*a7e0*/  FSEL R11, R11, -INF , !P2 ;  /* 0xff8000000b0b7808 */ /* 0x000fe20005000000 */
[----:B------:R-:W-:Y:S02]  /*a7f0*/  VIADD R6, R137, 0x11 ;  /* 0x0000001189067836 */ /* 0x000fe40000000000 */
[C---:B------:R-:W-:Y:S01]  /*a800*/  FFMA.FTZ R71, R0.reuse, UR5, R71 ;  /* 0x0000000500477c23 */ /* 0x040fe20008010047 */
[C---:B------:R-:W-:Y:S01]  /*a810*/  FFMA.FTZ R73, R0.reuse, UR5, R73 ;  /* 0x0000000500497c23 */ /* 0x040fe20008010049 */
[----:B------:R-:W-:Y:S01]  /*a820*/  FFMA.FTZ R75, R0, UR5, R75 ;  /* 0x00000005004b7c23 */ /* 0x000fe2000801004b */
[----:B------:R-:W-:Y:S01]  /*a830*/  FSEL R0, R72, -INF , !P3 ;  /* 0xff80000048007808 */ /* 0x000fe20005800000 */
[----:B------:R-:W-:Y:S01]  /*a840*/  HMMA.16816.F32.BF16 R100, R140, R138, R100 ;  /* 0x0000008a8c64723c */ /* 0x000fe20000041864 */
[----:B------:R-:W-:-:S02]  /*a850*/  FSEL R126, R126, -INF , !P0 ;  /* 0xff8000007e7e7808 */ /* 0x000fc40004000000 */
[----:B------:R-:W-:Y:S01]  /*a860*/  FSEL R223, R71, -INF , !P4 ;  /* 0xff80000047df7808 */ /* 0x000fe20006000000 */
[----:B------:R1:W-:Y:S01]  /*a870*/  STL [R1+0x3c], R0 ;  /* 0x00003c0001007387 */ /* 0x0003e20000100800 */
[C---:B------:R-:W-:Y:S01]  /*a880*/  ISETP.GE.AND P3, PT, R69.reuse, R172, PT ;  /* 0x000000ac4500720c */ /* 0x040fe20003f66270 */
[C---:B------:R-:W-:Y:S01]  /*a890*/  HMMA.16816.F32.BF16 R84, R140.reuse, R120, R84 ;  /* 0x000000788c54723c */ /* 0x040fe20000041854 */
[C---:B------:R-:W-:Y:S02]  /*a8a0*/  ISETP.GE.AND P2, PT, R69.reuse, R171, PT ;  /* 0x000000ab4500720c */ /* 0x040fe40003f46270 */
[----:B------:R-:W-:Y:S02]  /*a8b0*/  I2FP.F32.S32 R77, R69 ;  /* 0x00000045004d7245 */ /* 0x000fe40000201400 */
[C---:B------:R-:W-:Y:S01]  /*a8c0*/  ISETP.GE.AND P0, PT, R69.reuse, R170, PT ;  /* 0x000000aa4500720c */ /* 0x040fe20003f06270 */
[----:B------:R-:W-:Y:S01]  /*a8d0*/  HMMA.16816.F32.BF16 R88, R140, R124, R88 ;  /* 0x0000007c8c58723c */ /* 0x000fe20000041858 */
[----:B------:R-:W-:Y:S01]  /*a8e0*/  ISETP.GE.AND P4, PT, R69, R169, PT ;  /* 0x000000a94500720c */ /* 0x000fe20003f86270 */
[----:B------:R-:W-:Y:S01]  /*a8f0*/  FFMA.FTZ R64, R77, UR5, R64 ;  /* 0x000000054d407c23 */ /* 0x000fe20008010040 */
[----:B------:R-:W-:-:S02]  /*a900*/  I2FP.F32.S32 R69, R69 ;  /* 0x0000004500457245 */ /* 0x000fc40000201400 */
[----:B------:R-:W-:Y:S01]  /*a910*/  FSEL R68, R73, -INF , !P6 ;  /* 0xff80000049447808 */ /* 0x000fe20007000000 */
[----:B------:R-:W-:Y:S01]  /*a920*/  HMMA.16816.F32.BF16 R160, R156, R162, RZ ;  /* 0x000000a29ca0723c */ /* 0x000fe200000418ff */
[----:B------:R-:W-:Y:S01]  /*a930*/  FSEL R225, R75, -INF , !P5 ;  /* 0xff8000004be17808 */ /* 0x000fe20006800000 */
[C---:B------:R-:W-:Y:S01]  /*a940*/  FFMA.FTZ R66, R69.reuse, UR5, R66 ;  /* 0x0000000545427c23 */ /* 0x040fe20008010042 */
[----:B------:R-:W-:Y:S01]  /*a950*/  FSEL R209, R64, -INF , !P3 ;  /* 0xff80000040d17808 */ /* 0x000fe20005800000 */
[C---:B------:R-:W-:Y:S01]  /*a960*/  FFMA.FTZ R104, R69.reuse, UR5, R104 ;  /* 0x0000000545687c23 */ /* 0x040fe20008010068 */
[----:B------:R-:W-:Y:S01]  /*a970*/  ISETP.GE.AND P6, PT, R6, R172, PT ;  /* 0x000000ac0600720c */ /* 0x000fe20003fc6270 */
[----:B------:R-:W-:Y:S01]  /*a980*/  FFMA.FTZ R106, R69, UR5, R106 ;  /* 0x00000005456a7c23 */ /* 0x000fe2000801006a */
[----:B------:R-:W-:Y:S01]  /*a990*/  FSEL R121, R66, -INF , !P2 ;  /* 0xff80000042797808 */ /* 0x000fe20005000000 */
[----:B------:R2:W-:Y:S01]  /*a9a0*/  STL [R1+0x38], R68 ;  /* 0x0000384401007387 */ /* 0x0005e20000100800 */
[C---:B------:R-:W-:Y:S01]  /*a9b0*/  ISETP.GE.AND P5, PT, R6.reuse, R171, PT ;  /* 0x000000ab0600720c */ /* 0x040fe20003fa6270 */
[----:B------:R-:W-:Y:S01]  /*a9c0*/  HMMA.16816.F32.BF16 R92, R140, R130, R92 ;  /* 0x000000828c5c723c */ /* 0x000fe2000004185c */
[C---:B------:R-:W-:Y:S01]  /*a9d0*/  ISETP.GE.AND P3, PT, R6.reuse, R170, PT ;  /* 0x000000aa0600720c */ /* 0x040fe20003f66270 */
[----:B-1----:R-:W-:Y:S01]  /*a9e0*/  VIADD R0, R137, 0x18 ;  /* 0x0000001889007836 */ /* 0x002fe20000000000 */
[----:B------:R-:W-:-:S02]  /*a9f0*/  ISETP.GE.AND P2, PT, R6, R169, PT ;  /* 0x000000a90600720c */ /* 0x000fc40003f46270 */
[-C--:B------:R-:W-:Y:S02]  /*aa00*/  I2FP.F32.S32 R224, R6.reuse ;  /* 0x0000000600e07245 */ /* 0x080fe40000201400 */
[----:B------:R-:W-:Y:S02]  /*aa10*/  I2FP.F32.S32 R6, R6 ;  /* 0x0000000600067245 */ /* 0x000fe40000201400 */
[----:B------:R-:W-:Y:S01]  /*aa20*/  I2FP.F32.S32 R69, R0 ;  /* 0x0000000000457245 */ /* 0x000fe20000201400 */
[----:B------:R-:W-:Y:S01]  /*aa30*/  FFMA.FTZ R224, R224, UR5, R65 ;  /* 0x00000005e0e07c23 */ /* 0x000fe20008010041 */
[----:B------:R-:W-:Y:S02]  /*aa40*/  IMAD.U32 R65, RZ, RZ, UR4 ;  /* 0x00000004ff417e24 */ /* 0x000fe4000f8e00ff */
[C---:B------:R-:W-:Y:S01]  /*aa50*/  FFMA.FTZ R67, R6.reuse, UR5, R67 ;  /* 0x0000000506437c23 */ /* 0x040fe20008010043 */
[C---:B------:R-:W-:Y:S01]  /*aa60*/  FFMA.FTZ R105, R6.reuse, UR5, R105 ;  /* 0x0000000506697c23 */ /* 0x040fe20008010069 */
[----:B------:R-:W-:Y:S01]  /*aa70*/  FFMA.FTZ R107, R6, UR5, R107 ;  /* 0x00000005066b7c23 */ /* 0x000fe2000801006b */
[----:B------:R-:W-:Y:S01]  /*aa80*/  FFMA.FTZ R60, R69, UR5, R60 ;  /* 0x00000005453c7c23 */ /* 0x000fe2000801003c */
[----:B------:R-:W-:Y:S01]  /*aa90*/  FSEL R203, R104, -INF , !P0 ;  /* 0xff80000068cb7808 */ /* 0x000fe20004000000 */
[----:B------:R-:W-:Y:S01]  /*aaa0*/  HMMA.16816.F32.BF16 R160, R140, R122, R160 ;  /* 0x0000007a8ca0723c */ /* 0x000fe200000418a0 */
[----:B------:R-:W-:-:S02]  /*aab0*/  FSEL R124, R67, -INF , !P5 ;  /* 0xff800000437c7808 */ /* 0x000fc40006800000 */
[----:B------:R-:W-:Y:S02]  /*aac0*/  I2FP.F32.S32 R67, R0 ;  /* 0x0000000000437245 */ /* 0x000fe40000201400 */
[----:B------:R-:W-:Y:S01]  /*aad0*/  FSEL R135, R105, -INF , !P3 ;  /* 0xff80000069877808 */ /* 0x000fe20005800000 */
[----:B--2---:R-:W-:Y:S01]  /*aae0*/  IMAD R68, R65, 0x80, R220 ;  /* 0x0000008041447824 */ /* 0x004fe200078e02dc */
[----:B------:R-:W-:Y:S01]  /*aaf0*/  FSEL R120, R106, -INF , !P4 ;  /* 0xff8000006a787808 */ /* 0x000fe20006000000 */
[C---:B------:R-:W-:Y:S01]  /*ab00*/  FFMA.FTZ R62, R67.reuse, UR5, R62 ;  /* 0x00000005433e7c23 */ /* 0x040fe2000801003e */
[----:B------:R-:W-:Y:S01]  /*ab10*/  FSEL R224, R224, -INF , !P6 ;  /* 0xff800000e0e07808 */ /* 0x000fe20007000000 */
[----:B------:R-:W-:Y:S01]  /*ab20*/  FFMA.FTZ R100, R67, UR5, R100 ;  /* 0x0000000543647c23 */ /* 0x000fe20008010064 */
[-C--:B------:R-:W-:Y:S01]  /*ab30*/  ISETP.GE.AND P3, PT, R137, R172.reuse, PT ;  /* 0x000000ac8900720c */ /* 0x080fe20003f66270 */
[----:B------:R-:W-:Y:S01]  /*ab40*/  VIADD R204, R68, 0x21 ;  /* 0x0000002144cc7836 */ /* 0x000fe20000000000 */
[----:B------:R-:W-:Y:S01]  /*ab50*/  ISETP.GE.AND P0, PT, R0, R172, PT ;  /* 0x000000ac0000720c */ /* 0x000fe20003f06270 */
[----:B------:R-:W-:Y:S01]  /*ab60*/  VIADD R83, R68, 0x20 ;  /* 0x0000002044537836 */ /* 0x000fe20000000000 */
[----:B------:R-:W-:Y:S01]  /*ab70*/  ISETP.GE.AND P4, PT, R0, R171, PT ;  /* 0x000000ab0000720c */ /* 0x000fe20003f86270 */
[----:B------:R-:W-:Y:S01]  /*ab80*/  VIADD R195, R68, 0x28 ;  /* 0x0000002844c37836 */ /* 0x000fe20000000000 */
[----:B------:R-:W-:Y:S01]  /*ab90*/  ISETP.GE.AND P6, PT, R0, R170, PT ;  /* 0x000000aa0000720c */ /* 0x000fe20003fc6270 */
[C---:B------:R-:W-:Y:S01]  /*aba0*/  VIADD R187, R68.reuse, 0x31 ;  /* 0x0000003144bb7836 */ /* 0x040fe20000000000 */
[----:B------:R-:W-:Y:S01]  /*abb0*/  I2FP.F32.S32 R137, R137 ;  /* 0x0000008900897245 */ /* 0x000fe20000201400 */
[C---:B------:R-:W-:Y:S01]  /*abc0*/  VIADD R189, R68.reuse, 0x39 ;  /* 0x0000003944bd7836 */ /* 0x040fe20000000000 */
[----:B------:R-:W-:Y:S01]  /*abd0*/  FSEL R194, R107, -INF , !P2 ;  /* 0xff8000006bc27808 */ /* 0x000fe20005000000 */
[----:B------:R-:W-:Y:S01]  /*abe0*/  VIADD R127, R68, 0x48 ;  /* 0x00000048447f7836 */ /* 0x000fe20000000000 */
[----:B------:R-:W-:Y:S01]  /*abf0*/  FSEL R222, R60, -INF , !P0 ;  /* 0xff8000003cde7808 */ /* 0x000fe20004000000 */
[----:B------:R-:W-:Y:S01]  /*ac00*/  FFMA.FTZ R80, R137, UR5, R80 ;  /* 0x0000000589507c23 */ /* 0x000fe20008010050 */
[----:B------:R-:W-:Y:S01]  /*ac10*/  FSEL R125, R62, -INF , !P4 ;  /* 0xff8000003e7d7808 */ /* 0x000fe20006000000 */
[----:B------:R-:W-:Y:S01]  /*ac20*/  VIADD R137, R68, 0x30 ;  /* 0x0000003044897836 */ /* 0x000fe20000000000 */
[----:B------:R-:W-:Y:S01]  /*ac30*/  FSEL R197, R100, -INF , !P6 ;  /* 0xff80000064c57808 */ /* 0x000fe20007000000 */
[----:B------:R-:W-:Y:S01]  /*ac40*/  FFMA.FTZ R216, R67, UR5, R102 ;  /* 0x0000000543d87c23 */ /* 0x000fe20008010066 */
[----:B------:R-:W-:Y:S01]  /*ac50*/  ISETP.GE.AND P2, PT, R208, R172, PT ;  /* 0x000000acd000720c */ /* 0x000fe20003f46270 */
        /* <DEDUP_REMOVED lines=9> */
[----:B------:R-:W-:Y:S01]  /*acf0*/  I2FP.F32.S32 R196, R204 ;  /* 0x000000cc00c47245 */ /* 0x000fe20000201400 */
[----:B------:R-:W-:Y:S01]  /*ad00*/  VIADD R183, R68, 0x50 ;  /* 0x0000005044b77836 */ /* 0x000fe20000000000 */
[----:B------:R-:W-:Y:S01]  /*ad10*/  I2FP.F32.S32 R201, R137 ;  /* 0x0000008900c97245 */ /* 0x000fe20000201400 */
[C---:B------:R-:W-:Y:S01]  /*ad20*/  FFMA.FTZ R211, R208.reuse, UR5, R101 ;  /* 0x00000005d0d37c23 */ /* 0x040fe20008010065 */
[C---:B------:R-:W-:Y:S01]  /*ad30*/  FFMA.FTZ R61, R208.reuse, UR5, R61 ;  /* 0x00000005d03d7c23 */ /* 0x040fe2000801003d */
[----:B------:R-:W-:Y:S01]  /*ad40*/  I2FP.F32.S32 R206, R83 ;  /* 0x0000005300ce7245 */ /* 0x000fe20000201400 */
[C---:B------:R-:W-:Y:S01]  /*ad50*/  FFMA.FTZ R63, R208.reuse, UR5, R63 ;  /* 0x00000005d03f7c23 */ /* 0x040fe2000801003f */
[----:B------:R-:W-:Y:S01]  /*ad60*/  I2FP.F32.S32 R205, R195 ;  /* 0x000000c300cd7245 */ /* 0x000fe20000201400 */
[----:B------:R-:W-:Y:S01]  /*ad70*/  FFMA.FTZ R208, R208, UR5, R103 ;  /* 0x00000005d0d07c23 */ /* 0x000fe20008010067 */
[----:B------:R-:W-:Y:S01]  /*ad80*/  ISETP.GE.AND P5, PT, R0, R169, PT ;  /* 0x000000a90000720c */ /* 0x000fe20003fa6270 */
[----:B------:R-:W-:Y:S01]  /*ad90*/  FFMA.FTZ R57, R196, UR5, R57 ;  /* 0x00000005c4397c23 */ /* 0x000fe20008010039 */
[----:B------:R-:W-:Y:S01]  /*ada0*/  FSEL R210, R80, -INF , !P3 ;  /* 0xff80000050d27808 */ /* 0x000fe20005800000 */
[----:B------:R-:W-:Y:S01]  /*adb0*/  FFMA.FTZ R0, R201, UR5, R48 ;  /* 0x00000005c9007c23 */ /* 0x000fe20008010030 */
[----:B------:R-:W-:Y:S01]  /*adc0*/  FSEL R211, R211, -INF , !P4 ;  /* 0xff800000d3d37808 */ /* 0x000fe20006000000 */
[----:B------:R-:W-:Y:S01]  /*add0*/  FFMA.FTZ R56, R206, UR5, R56 ;  /* 0x00000005ce387c23 */ /* 0x000fe20008010038 */
[----:B------:R-:W-:Y:S01]  /*ade0*/  I2FP.F32.S32 R200, R187 ;  /* 0x000000bb00c87245 */ /* 0x000fe20000201400 */
[----:B------:R-:W-:Y:S01]  /*adf0*/  FFMA.FTZ R52, R205, UR5, R52 ;  /* 0x00000005cd347c23 */ /* 0x000fe20008010034 */
[----:B------:R-:W-:Y:S01]  /*ae00*/  I2FP.F32.S32 R186, R189 ;  /* 0x000000bd00ba7245 */ /* 0x000fe20000201400 */
[----:B------:R-:W-:Y:S01]  /*ae10*/  VIADD R107, R68, 0x58 ;  /* 0x00000058446b7836 */ /* 0x000fe20000000000 */
[----:B------:R-:W-:Y:S01]  /*ae20*/  I2FP.F32.S32 R199, R127 ;  /* 0x0000007f00c77245 */ /* 0x000fe20000201400 */
[----:B------:R-:W-:Y:S01]  /*ae30*/  FFMA.FTZ R6, R200, UR5, R49 ;  /* 0x00000005c8067c23 */ /* 0x000fe20008010031 */
[-C--:B------:R-:W-:Y:S01]  /*ae40*/  ISETP.GE.AND P3, PT, R204, R172.reuse, PT ;  /* 0x000000accc00720c */ /* 0x080fe20003f66270 */
[----:B------:R-:W-:Y:S01]  /*ae50*/  FFMA.FTZ R45, R186, UR5, R45 ;  /* 0x00000005ba2d7c23 */ /* 0x000fe2000801002d */
[----:B------:R-:W-:Y:S01]  /*ae60*/  ISETP.GE.AND P4, PT, R137, R172, PT ;  /* 0x000000ac8900720c */ /* 0x000fe20003f86270 */
[----:B------:R-:W-:Y:S01]  /*ae70*/  FFMA.FTZ R36, R199, UR5, R36 ;  /* 0x00000005c7247c23 */ /* 0x000fe20008010024 */
[----:B------:R-:W-:Y:S01]  /*ae80*/  FSEL R216, R216, -INF , !P5 ;  /* 0xff800000d8d87808 */ /* 0x000fe20006800000 */
[C---:B------:R-:W-:Y:S01]  /*ae90*/  VIADD R182, R68.reuse, 0x41 ;  /* 0x0000004144b67836 */ /* 0x040fe20000000000 */
[----:B------:R-:W-:Y:S01]  /*aea0*/  FSEL R226, R61, -INF , !P2 ;  /* 0xff8000003de27808 */ /* 0x000fe20005000000 */
[C---:B------:R-:W-:Y:S01]  /*aeb0*/  VIADD R100, R68.reuse, 0x68 ;  /* 0x0000006844647836 */ /* 0x040fe20000000000 */
[----:B------:R-:W-:Y:S01]  /*aec0*/  I2FP.F32.S32 R191, R184 ;  /* 0x000000b800bf7245 */ /* 0x000fe20000201400 */
[C---:B------:R-:W-:Y:S01]  /*aed0*/  VIADD R103, R68.reuse, 0x59 ;  /* 0x0000005944677836 */ /* 0x040fe20000000000 */
[----:B------:R-:W-:Y:S01]  /*aee0*/  I2FP.F32.S32 R139, R185 ;  /* 0x000000b9008b7245 */ /* 0x000fe20000201400 */
[----:B------:R-:W-:Y:S01]  /*aef0*/  VIADD R102, R68, 0x60 ;  /* 0x0000006044667836 */ /* 0x000fe20000000000 */
[-C--:B------:R-:W-:Y:S01]  /*af00*/  ISETP.GE.AND P5, PT, R83, R172.reuse, PT ;  /* 0x000000ac5300720c */ /* 0x080fe20003fa6270 */
[----:B------:R-:W-:Y:S01]  /*af10*/  FFMA.FTZ R44, R191, UR5, R44 ;  /* 0x00000005bf2c7c23 */ /* 0x000fe2000801002c */
[----:B------:R-:W-:Y:S01]  /*af20*/  ISETP.GE.AND P2, PT, R195, R172, PT ;  /* 0x000000acc300720c */ /* 0x000fe20003f46270 */
[----:B------:R-:W-:Y:S01]  /*af30*/  FFMA.FTZ R40, R139, UR5, R40 ;  /* 0x000000058b287c23 */ /* 0x000fe20008010028 */
[----:B------:R-:W-:Y:S01]  /*af40*/  FSEL R208, R208, -INF , !P6 ;  /* 0xff800000d0d07808 */ /* 0x000fe20007000000 */
[----:B------:R-:W-:Y:S01]  /*af50*/  VIADD R101, R68, 0x61 ;  /* 0x0000006144657836 */ /* 0x000fe20000000000 */
[----:B------:R-:W-:Y:S01]  /*af60*/  FSEL R173, R57, -INF , !P3 ;  /* 0xff80000039ad7808 */ /* 0x000fe20005800000 */
[----:B------:R-:W-:Y:S01]  /*af70*/  FFMA.FTZ R58, R206, UR5, R58 ;  /* 0x00000005ce3a7c23 */ /* 0x000fe2000801003a */
[----:B------:R-:W-:Y:S01]  /*af80*/  FSEL R0, R0, -INF , !P4 ;  /* 0xff80000000007808 */ /* 0x000fe20006000000 */
[----:B------:R-:W-:Y:S01]  /*af90*/  FFMA.FTZ R59, R196, UR5, R59 ;  /* 0x00000005c43b7c23 */ /* 0x000fe2000801003b */
[----:B------:R-:W-:Y:S01]  /*afa0*/  I2FP.F32.S32 R188, R130 ;  /* 0x0000008200bc7245 */ /* 0x000fe20000201400 */
[----:B------:R-:W-:Y:S01]  /*afb0*/  FFMA.FTZ R54, R205, UR5, R54 ;  /* 0x00000005cd367c23 */ /* 0x000fe20008010036 */
[----:B------:R-:W-:Y:S01]  /*afc0*/  I2FP.F32.S32 R138, R128 ;  /* 0x00000080008a7245 */ /* 0x000fe20000201400 */
[----:B------:R-:W-:Y:S01]  /*afd0*/  FFMA.FTZ R50, R201, UR5, R50 ;  /* 0x00000005c9327c23 */ /* 0x000fe20008010032 */
[-C--:B------:R-:W-:Y:S01]  /*afe0*/  ISETP.GE.AND P6, PT, R187, R172.reuse, PT ;  /* 0x000000acbb00720c */ /* 0x080fe20003fc6270 */
[----:B------:R-:W-:Y:S01]  /*aff0*/  FFMA.FTZ R37, R188, UR5, R37 ;  /* 0x00000005bc257c23 */ /* 0x000fe20008010025 */
[-C--:B------:R-:W-:Y:S01]  /*b000*/  ISETP.GE.AND P3, PT, R189, R172.reuse, PT ;  /* 0x000000acbd00720c */ /* 0x080fe20003f66270 */
[----:B------:R-:W-:Y:S01]  /*b010*/  FFMA.FTZ R33, R138, UR5, R33 ;  /* 0x000000058a217c23 */ /* 0x000fe20008010021 */
[-C--:B------:R-:W-:Y:S01]  /*b020*/  ISETP.GE.AND P4, PT, R127, R172.reuse, PT ;  /* 0x000000ac7f00720c */ /* 0x080fe20003f86270 */
[----:B------:R-:W-:Y:S01]  /*b030*/  FFMA.FTZ R51, R200, UR5, R51 ;  /* 0x00000005c8337c23 */ /* 0x000fe20008010033 */
[----:B------:R-:W-:Y:S01]  /*b040*/  I2FP.F32.S32 R202, R193 ;  /* 0x000000c100ca7245 */ /* 0x000fe20000201400 */
[----:B------:R-:W-:Y:S01]  /*b050*/  FFMA.FTZ R46, R191, UR5, R46 ;  /* 0x00000005bf2e7c23 */ /* 0x000fe2000801002e */
[----:B------:R-:W-:Y:S01]  /*b060*/  FSEL R122, R56, -INF , !P5 ;  /* 0xff800000387a7808 */ /* 0x000fe20006800000 */
[----:B------:R-:W-:Y:S01]  /*b070*/  FFMA.FTZ R47, R186, UR5, R47 ;  /* 0x00000005ba2f7c23 */ /* 0x000fe2000801002f */
[----:B------:R-:W-:Y:S01]  /*b080*/  FSEL R136, R52, -INF , !P2 ;  /* 0xff80000034887808 */ /* 0x000fe20005000000 */
[C---:B------:R-:W-:Y:S01]  /*b090*/  FFMA.FTZ R53, R202.reuse, UR5, R53 ;  /* 0x00000005ca357c23 */ /* 0x040fe20008010035 */
[----:B------:R-:W-:Y:S01]  /*b0a0*/  I2FP.F32.S32 R177, R183 ;  /* 0x000000b700b17245 */ /* 0x000fe20000201400 */
[----:B------:R-:W-:Y:S01]  /*b0b0*/  FFMA.FTZ R55, R202, UR5, R55 ;  /* 0x00000005ca377c23 */ /* 0x000fe20008010037 */
[-C--:B------:R-:W-:Y:S01]  /*b0c0*/  ISETP.GE.AND P5, PT, R184, R172.reuse, PT ;  /* 0x000000acb800720c */ /* 0x080fe20003fa6270 */
[----:B------:R-:W-:Y:S01]  /*b0d0*/  FFMA.FTZ R42, R139, UR5, R42 ;  /* 0x000000058b2a7c23 */ /* 0x000fe2000801002a */
[-C--:B------:R-:W-:Y:S01]  /*b0e0*/  ISETP.GE.AND P2, PT, R185, R172.reuse, PT ;  /* 0x000000acb900720c */ /* 0x080fe20003f46270 */
[----:B------:R-:W-:Y:S01]  /*b0f0*/  FFMA.FTZ R32, R177, UR5, R32 ;  /* 0x00000005b1207c23 */ /* 0x000fe20008010020 */
[----:B------:R-:W-:Y:S01]  /*b100*/  FSEL R6, R6, -INF , !P6 ;  /* 0xff80000006067808 */ /* 0x000fe20007000000 */
[----:B------:R-:W-:Y:S01]  /*b110*/  FFMA.FTZ R38, R199, UR5, R38 ;  /* 0x00000005c7267c23 */ /* 0x000fe20008010026 */
[----:B------:R-:W-:Y:S01]  /*b120*/  FSEL R45, R45, -INF , !P3 ;  /* 0xff8000002d2d7808 */ /* 0x000fe20005800000 */
[----:B------:R-:W-:Y:S01]  /*b130*/  FFMA.FTZ R39, R188, UR5, R39 ;  /* 0x00000005bc277c23 */ /* 0x000fe20008010027 */
[----:B------:R-:W-:Y:S01]  /*b140*/  FSEL R49, R36, -INF , !P4 ;  /* 0xff80000024317808 */ /* 0x000fe20006000000 */
[----:B------:R-:W-:Y:S01]  /*b150*/  VIADD R36, R68, 0x70 ;  /* 0x0000007044247836 */ /* 0x000fe20000000000 */
[-C--:B------:R-:W-:Y:S01]  /*b160*/  ISETP.GE.AND P6, PT, R130, R172.reuse, PT ;  /* 0x000000ac8200720c */ /* 0x080fe20003fc6270 */
[----:B------:R-:W-:Y:S01]  /*b170*/  FFMA.FTZ R96, R206, UR5, R96 ;  /* 0x00000005ce607c23 */ /* 0x000fe20008010060 */
[----:B------:R-:W-:Y:S01]  /*b180*/  ISETP.GE.AND P3, PT, R128, R172, PT ;  /* 0x000000ac8000720c */ /* 0x000fe20003f66270 */
[----:B------:R-:W-:Y:S01]  /*b190*/  FFMA.FTZ R206, R206, UR5, R98 ;  /* 0x00000005cece7c23 */ /* 0x000fe20008010062 */
[----:B------:R-:W-:Y:S01]  /*b1a0*/  I2FP.F32.S32 R105, R107 ;  /* 0x0000006b00697245 */ /* 0x000fe20000201400 */
[C---:B------:R-:W-:Y:S01]  /*b1b0*/  FFMA.FTZ R97, R196.reuse, UR5, R97 ;  /* 0x00000005c4617c23 */ /* 0x040fe20008010061 */
[----:B------:R-:W-:Y:S01]  /*b1c0*/  FSEL R123, R63, -INF , !P0 ;  /* 0xff8000003f7b7808 */ /* 0x000fe20004000000 */
[----:B------:R-:W-:Y:S01]  /*b1d0*/  FFMA.FTZ R196, R196, UR5, R99 ;  /* 0x00000005c4c47c23 */ /* 0x000fe20008010063 */
[----:B------:R-:W-:Y:S01]  /*b1e0*/  I2FP.F32.S32 R198, R182 ;  /* 0x000000b600c67245 */ /* 0x000fe20000201400 */
[----:B------:R-:W-:Y:S01]  /*b1f0*/  FFMA.FTZ R28, R105, UR5, R28 ;  /* 0x00000005691c7c23 */ /* 0x000fe2000801001c */
[-C--:B------:R-:W-:Y:S01]  /*b200*/  ISETP.GE.AND P0, PT, R193, R172.reuse, PT ;  /* 0x000000acc100720c */ /* 0x080fe20003f06270 */
[----:B------:R-:W-:Y:S01]  /*b210*/  FFMA.FTZ R30, R105, UR5, R30 ;  /* 0x00000005691e7c23 */ /* 0x000fe2000801001e */
[----:B------:R-:W-:Y:S01]  /*b220*/  FSEL R44, R44, -INF , !P5 ;  /* 0xff8000002c2c7808 */ /* 0x000fe20006800000 */
[----:B------:R-:W-:Y:S01]  /*b230*/  FFMA.FTZ R41, R198, UR5, R41 ;  /* 0x00000005c6297c23 */ /* 0x000fe20008010029 */
[----:B------:R-:W-:Y:S01]  /*b240*/  FSEL R48, R40, -INF , !P2 ;  /* 0xff80000028307808 */ /* 0x000fe20005000000 */
[----:B------:R-:W-:Y:S01]  /*b250*/  VIADD R40, R68, 0x69 ;  /* 0x0000006944287836 */ /* 0x000fe20000000000 */
[----:B------:R-:W-:Y:S01]  /*b260*/  ISETP.GE.AND P5, PT, R183, R172, PT ;  /* 0x000000acb700720c */ /* 0x000fe20003fa6270 */
[----:B------:R-:W-:Y:S01]  /*b270*/  FFMA.FTZ R43, R198, UR5, R43 ;  /* 0x00000005c62b7c23 */ /* 0x000fe2000801002b */
[----:B------:R-:W-:Y:S01]  /*b280*/  FSEL R56, R37, -INF , !P6 ;  /* 0xff80000025387808 */ /* 0x000fe20007000000 */
[----:B------:R-:W-:Y:S01]  /*b290*/  FFMA.FTZ R92, R205, UR5, R92 ;  /* 0x00000005cd5c7c23 */ /* 0x000fe2000801005c */
[----:B------:R-:W-:Y:S01]  /*b2a0*/  FSEL R57, R33, -INF , !P3 ;  /* 0xff80000021397808 */ /* 0x000fe20005800000 */
[C---:B------:R-:W-:Y:S01]  /*b2b0*/  FFMA.FTZ R93, R202.reuse, UR5, R93 ;  /* 0x00000005ca5d7c23 */ /* 0x040fe2000801005d */
[----:B------:R-:W-:Y:S01]  /*b2c0*/  I2FP.F32.S32 R37, R100 ;  /* 0x0000006400257245 */ /* 0x000fe20000201400 */
        /* <DEDUP_REMOVED lines=8> */
[----:B------:R-:W-:Y:S01]  /*b350*/  FFMA.FTZ R22, R37, UR5, R22 ;  /* 0x0000000525167c23 */ /* 0x000fe20008010016 */
[----:B------:R-:W-:Y:S01]  /*b360*/  ISETP.GE.AND P0, PT, R182, R172, PT ;  /* 0x000000acb600720c */ /* 0x000fe20003f06270 */
[----:B------:R-:W-:Y:S01]  /*b370*/  FFMA.FTZ R18, R33, UR5, R18 ;  /* 0x0000000521127c23 */ /* 0x000fe20008010012 */
[----:B------:R-:W-:Y:S01]  /*b380*/  FSEL R53, R32, -INF , !P5 ;  /* 0xff80000020357808 */ /* 0x000fe20006800000 */
[----:B------:R-:W-:Y:S01]  /*b390*/  FFMA.FTZ R60, R106, UR5, R29 ;  /* 0x000000056a3c7c23 */ /* 0x000fe2000801001d */
[----:B------:R-:W-:Y:S01]  /*b3a0*/  I2FP.F32.S32 R32, R40 ;  /* 0x0000002800207245 */ /* 0x000fe20000201400 */
[----:B------:R-:W-:Y:S01]  /*b3b0*/  VIADD R29, R68, 0x71 ;  /* 0x00000071441d7836 */ /* 0x000fe20000000000 */
[----:B------:R-:W-:Y:S01]  /*b3c0*/  FSEL R61, R28, -INF , !P2 ;  /* 0xff8000001c3d7808 */ /* 0x000fe20005000000 */
[----:B------:R-:W-:Y:S01]  /*b3d0*/  VIADD R28, R68, 0x78 ;  /* 0x00000078441c7836 */ /* 0x000fe20000000000 */
[----:B------:R-:W-:Y:S01]  /*b3e0*/  FSEL R52, R41, -INF , !P0 ;  /* 0xff80000029347808 */ /* 0x000fe20004000000 */
[----:B------:R-:W-:Y:S01]  /*b3f0*/  FFMA.FTZ R21, R32, UR5, R21 ;  /* 0x0000000520157c23 */ /* 0x000fe20008010015 */
[-C--:B------:R-:W-:Y:S01]  /*b400*/  ISETP.GE.AND P5, PT, R100, R172.reuse, PT ;  /* 0x000000ac6400720c */ /* 0x080fe20003fa6270 */
[----:B------:R-:W-:Y:S01]  /*b410*/  FFMA.FTZ R31, R106, UR5, R31 ;  /* 0x000000056a1f7c23 */ /* 0x000fe2000801001f */
[----:B------:R-:W-:Y:S01]  /*b420*/  ISETP.GE.AND P2, PT, R36, R172, PT ;  /* 0x000000ac2400720c */ /* 0x000fe20003f46270 */
[----:B------:R-:W-:Y:S01]  /*b430*/  FFMA.FTZ R23, R32, UR5, R23 ;  /* 0x0000000520177c23 */ /* 0x000fe20008010017 */
        /* <DEDUP_REMOVED lines=40> */
[-C--:B------:R-:W-:Y:S01]  /*b6c0*/  ISETP.GE.AND P0, PT, R83, R171.reuse, PT ;  /* 0x000000ab5300720c */ /* 0x080fe20003f06270 */
[----:B------:R-:W-:Y:S01]  /*b6d0*/  FFMA.FTZ R84, R139, UR5, R84 ;  /* 0x000000058b547c23 */ /* 0x000fe20008010054 */
[-C--:B------:R-:W-:Y:S01]  /*b6e0*/  ISETP.GE.AND P4, PT, R204, R171.reuse, PT ;  /* 0x000000abcc00720c */ /* 0x080fe20003f86270 */
        /* <DEDUP_REMOVED lines=9> */
[----:B------:R-:W-:-:S02]  /*b780*/  ISETP.GE.AND P0, PT, R193, R171, PT ;  /* 0x000000abc100720c */ /* 0x000fc40003f06270 */
[-C--:B------:R-:W-:Y:S02]  /*b790*/  ISETP.GE.AND P4, PT, R137, R171.reuse, PT ;  /* 0x000000ab8900720c */ /* 0x080fe40003f86270 */
[----:B------:R-:W-:Y:S02]  /*b7a0*/  FSEL R175, R54, -INF , !P5 ;  /* 0xff80000036af7808 */ /* 0x000fe40006800000 */
[-C--:B------:R-:W-:Y:S02]  /*b7b0*/  ISETP.GE.AND P5, PT, R187, R171.reuse, PT ;  /* 0x000000abbb00720c */ /* 0x080fe40003fa6270 */
[----:B------:R-:W-:Y:S02]  /*b7c0*/  FSEL R174, R55, -INF , !P0 ;  /* 0xff80000037ae7808 */ /* 0x000fe40004000000 */
[----:B------:R-:W-:Y:S02]  /*b7d0*/  FSEL R72, R50, -INF , !P4 ;  /* 0xff80000032487808 */ /* 0x000fe40006000000 */
[----:B------:R-:W-:-:S02]  /*b7e0*/  ISETP.GE.AND P0, PT, R184, R171, PT ;  /* 0x000000abb800720c */ /* 0x000fc40003f06270 */
[-C--:B------:R-:W-:Y:S02]  /*b7f0*/  ISETP.GE.AND P4, PT, R189, R171.reuse, PT ;  /* 0x000000abbd00720c */ /* 0x080fe40003f86270 */
[----:B------:R-:W-:Y:S02]  /*b800*/  FSEL R71, R51, -INF , !P5 ;  /* 0xff80000033477808 */ /* 0x000fe40006800000 */
[----:B------:R-:W-:Y:S02]  /*b810*/  ISETP.GE.AND P5, PT, R185, R171, PT ;  /* 0x000000abb900720c */ /* 0x000fe40003fa6270 */
[----:B------:R-:W-:Y:S02]  /*b820*/  FSEL R70, R46, -INF , !P0 ;  /* 0xff8000002e467808 */ /* 0x000fe40004000000 */
[----:B------:R-:W-:Y:S02]  /*b830*/  FSEL R69, R47, -INF , !P4 ;  /* 0xff8000002f457808 */ /* 0x000fe40006000000 */
[----:B------:R-:W-:-:S02]  /*b840*/  ISETP.GE.AND P3, PT, R68, R170, PT ;  /* 0x000000aa4400720c */ /* 0x000fc40003f66270 */
[----:B------:R-:W-:Y:S02]  /*b850*/  ISETP.GE.AND P2, PT, R68, R169, PT ;  /* 0x000000a94400720c */ /* 0x000fe40003f46270 */
[-C--:B------:R-:W-:Y:S02]  /*b860*/  ISETP.GE.AND P0, PT, R182, R171.reuse, PT ;  /* 0x000000abb600720c */ /* 0x080fe40003f06270 */
[-C--:B------:R-:W-:Y:S02]  /*b870*/  ISETP.GE.AND P4, PT, R127, R171.reuse, PT ;  /* 0x000000ab7f00720c */ /* 0x080fe40003f86270 */
[----:B------:R-:W-:Y:S02]  /*b880*/  FSEL R68, R42, -INF , !P5 ;  /* 0xff8000002a447808 */ /* 0x000fe40006800000 */
[----:B------:R-:W-:Y:S02]  /*b890*/  ISETP.GE.AND P5, PT, R130, R171, PT ;  /* 0x000000ab8200720c */ /* 0x000fe40003fa6270 */
[----:B------:R-:W-:-:S02]  /*b8a0*/  FSEL R67, R43, -INF , !P0 ;  /* 0xff8000002b437808 */ /* 0x000fc40004000000 */
[----:B------:R-:W-:Y:S02]  /*b8b0*/  FSEL R59, R38, -INF , !P4 ;  /* 0xff800000263b7808 */ /* 0x000fe40006000000 */
        /* <DEDUP_REMOVED lines=11> */
[----:B------:R-:W-:Y:S01]  /*b970*/  FSEL R47, R26, -INF , !P4 ;  /* 0xff8000001a2f7808 */ /* 0x000fe20006000000 */
[----:B------:R-:W-:Y:S01]  /*b980*/  FFMA.FTZ R26, R21, UR5, R78 ;  /* 0x00000005151a7c23 */ /* 0x000fe2000801004e */
[-C--:B------:R-:W-:Y:S02]  /*b990*/  ISETP.GE.AND P0, PT, R100, R171.reuse, PT ;  /* 0x000000ab6400720c */ /* 0x080fe40003f06270 */
[-C--:B------:R-:W-:Y:S02]  /*b9a0*/  ISETP.GE.AND P4, PT, R40, R171.reuse, PT ;  /* 0x000000ab2800720c */ /* 0x080fe40003f86270 */
[----:B------:R-:W-:Y:S01]  /*b9b0*/  FSEL R46, R27, -INF , !P5 ;  /* 0xff8000001b2e7808 */ /* 0x000fe20006800000 */
[----:B------:R-:W-:Y:S01]  /*b9c0*/  FFMA.FTZ R27, R21, UR5, R76 ;  /* 0x00000005151b7c23 */ /* 0x000fe2000801004c */
[----:B------:R-:W-:Y:S01]  /*b9d0*/  I2FP.F32.S32 R30, R24 ;  /* 0x00000018001e7245 */ /* 0x000fe20000201400 */
[----:B------:R-:W-:Y:S01]  /*b9e0*/  FFMA.FTZ R76, R139, UR5, R86 ;  /* 0x000000058b4c7c23 */ /* 0x000fe20008010056 */
[----:B------:R-:W-:-:S02]  /*b9f0*/  ISETP.GE.AND P5, PT, R36, R171, PT ;  /* 0x000000ab2400720c */ /* 0x000fc40003fa6270 */
[----:B------:R-:W-:Y:S01]  /*ba00*/  FSEL R79, R22, -INF , !P0 ;  /* 0xff800000164f7808 */ /* 0x000fe20004000000 */
[C---:B------:R-:W-:Y:S01]  /*ba10*/  FFMA.FTZ R13, R30.reuse, UR5, R13 ;  /* 0x000000051e0d7c23 */ /* 0x040fe2000801000d */
[----:B------:R-:W-:Y:S01]  /*ba20*/  FSEL R77, R23, -INF , !P4 ;  /* 0xff800000174d7808 */ /* 0x000fe20006000000 */
[----:B------:R-:W-:Y:S01]  /*ba30*/  FFMA.FTZ R15, R30, UR5, R15 ;  /* 0x000000051e0f7c23 */ /* 0x000fe2000801000f */
[-C--:B------:R-:W-:Y:S01]  /*ba40*/  ISETP.GE.AND P0, PT, R29, R171.reuse, PT ;  /* 0x000000ab1d00720c */ /* 0x080fe20003f06270 */
[----:B------:R-:W-:Y:S01]  /*ba50*/  HMMA.16816.F32.BF16 R20, R156, R144, RZ ;  /* 0x000000909c14723c */ /* 0x000fe200000418ff */
[----:B------:R-:W-:Y:S02]  /*ba60*/  ISETP.GE.AND P4, PT, R28, R171, PT ;  /* 0x000000ab1c00720c */ /* 0x000fe40003f86270 */
[----:B------:R-:W-:Y:S02]  /*ba70*/  FSEL R75, R18, -INF , !P5 ;  /* 0xff800000124b7808 */ /* 0x000fe40006800000 */
[----:B------:R-:W-:-:S02]  /*ba80*/  ISETP.GE.AND P6, PT, R24, R172, PT ;  /* 0x000000ac1800720c */ /* 0x000fc40003fc6270 */
[----:B------:R-:W-:Y:S02]  /*ba90*/  ISETP.GE.AND P5, PT, R24, R171, PT ;  /* 0x000000ab1800720c */ /* 0x000fe40003fa6270 */
[----:B------:R-:W-:Y:S02]  /*baa0*/  FSEL R81, R19, -INF , !P0 ;  /* 0xff80000013517808 */ /* 0x000fe40004000000 */
[----:B------:R-:W-:Y:S01]  /*bab0*/  FSEL R80, R14, -INF , !P4 ;  /* 0xff8000000e507808 */ /* 0x000fe20006000000 */
[C---:B------:R-:W-:Y:S01]  /*bac0*/  HMMA.16816.F32.BF16 R16, R156.reuse, R148, RZ ;  /* 0x000000949c10723c */ /* 0x040fe200000418ff */
[C---:B------:R-:W-:Y:S02]  /*bad0*/  ISETP.GE.AND P0, PT, R83.reuse, R170, PT ;  /* 0x000000aa5300720c */ /* 0x040fe40003f06270 */
[----:B------:R-:W-:Y:S02]  /*bae0*/  ISETP.GE.AND P4, PT, R83, R169, PT ;  /* 0x000000a95300720c */ /* 0x000fe40003f86270 */
[----:B------:R-:W-:Y:S01]  /*baf0*/  FSEL R83, R13, -INF , !P6 ;  /* 0xff8000000d537808 */ /* 0x000fe20007000000 */
[----:B------:R-:W-:Y:S01]  /*bb00*/  HMMA.16816.F32.BF16 R148, R156, R150, RZ ;  /* 0x000000969c94723c */ /* 0x000fe200000418ff */
[----:B------:R-:W-:-:S02]  /*bb10*/  FSEL R82, R15, -INF , !P5 ;  /* 0xff8000000f527808 */ /* 0x000fc40006800000 */
[----:B------:R-:W-:Y:S02]  /*bb20*/  FSEL R27, R27, -INF , !P3 ;  /* 0xff8000001b1b7808 */ /* 0x000fe40005800000 */
[----:B------:R-:W-:Y:S01]  /*bb30*/  FSEL R26, R26, -INF , !P2 ;  /* 0xff8000001a1a7808 */ /* 0x000fe20005000000 */
[C---:B------:R-:W-:Y:S01]  /*bb40*/  HMMA.16816.F32.BF16 R12, R156.reuse, R152, RZ ;  /* 0x000000989c0c723c */ /* 0x040fe200000418ff */
[CC--:B------:R-:W-:Y:S02]  /*bb50*/  ISETP.GE.AND P6, PT, R204.reuse, R170.reuse, PT ;  /* 0x000000aacc00720c */ /* 0x0c0fe40003fc6270 */
[-C--:B------:R-:W-:Y:S02]  /*bb60*/  ISETP.GE.AND P5, PT, R204, R169.reuse, PT ;  /* 0x000000a9cc00720c */ /* 0x080fe40003fa6270 */
[C---:B------:R-:W-:Y:S01]  /*bb70*/  ISETP.GE.AND P3, PT, R195.reuse, R170, PT ;  /* 0x000000aac300720c */ /* 0x040fe20003f66270 */
[----:B------:R-:W-:Y:S01]  /*bb80*/  HMMA.16816.F32.BF16 R152, R156, R154, RZ ;  /* 0x0000009a9c98723c */ /* 0x000fe200000418ff */
[----:B------:R-:W-:-:S02]  /*bb90*/  ISETP.GE.AND P2, PT, R195, R169, PT ;  /* 0x000000a9c300720c */ /* 0x000fc40003f46270 */
[----:B------:R-:W-:Y:S02]  /*bba0*/  FSEL R195, R96, -INF , !P0 ;  /* 0xff80000060c37808 */ /* 0x000fe40004000000 */
[C---:B------:R-:W-:Y:S01]  /*bbb0*/  ISETP.GE.AND P0, PT, R193.reuse, R170, PT ;  /* 0x000000aac100720c */ /* 0x040fe20003f06270 */
[----:B------:R-:W-:Y:S01]  /*bbc0*/  HMMA.16816.F32.BF16 R156, R156, R146, RZ ;  /* 0x000000929c9c723c */ /* 0x000fe200000418ff */
[----:B------:R-:W-:Y:S02]  /*bbd0*/  FSEL R206, R206, -INF , !P4 ;  /* 0xff800000cece7808 */ /* 0x000fe40006000000 */
[----:B------:R-:W-:Y:S02]  /*bbe0*/  ISETP.GE.AND P4, PT, R193, R169, PT ;  /* 0x000000a9c100720c */ /* 0x000fe40003f86270 */
[----:B------:R-:W-:Y:S01]  /*bbf0*/  FSEL R193, R97, -INF , !P6 ;  /* 0xff80000061c17808 */ /* 0x000fe20007000000 */
[----:B------:R-:W-:Y:S01]  /*bc00*/  HMMA.16816.F32.BF16 R148, R140, R114, R148 ;  /* 0x000000728c94723c */ /* 0x000fe20000041894 */
[----:B------:R-:W-:-:S02]  /*bc10*/  FSEL R196, R196, -INF , !P5 ;  /* 0xff800000c4c47808 */ /* 0x000fc40006800000 */
[CC--:B------:R-:W-:Y:S02]  /*bc20*/  ISETP.GE.AND P6, PT, R137.reuse, R170.reuse, PT ;  /* 0x000000aa8900720c */ /* 0x0c0fe40003fc6270 */
[----:B------:R-:W-:Y:S01]  /*bc30*/  ISETP.GE.AND P5, PT, R137, R169, PT ;  /* 0x000000a98900720c */ /* 0x000fe20003fa6270 */
[C---:B------:R-:W-:Y:S01]  /*bc40*/  HMMA.16816.F32.BF16 R12, R140.reuse, R116, R12 ;  /* 0x000000748c0c723c */ /* 0x040fe2000004180c */
[----:B------:R-:W-:Y:S02]  /*bc50*/  FSEL R137, R92, -INF , !P3 ;  /* 0xff8000005c897808 */ /* 0x000fe40005800000 */
[----:B------:R-:W-:Y:S02]  /*bc60*/  FSEL R205, R93, -INF , !P0 ;  /* 0xff8000005dcd7808 */ /* 0x000fe40004000000 */
[----:B------:R-:W-:Y:S01]  /*bc70*/  ISETP.GE.AND P3, PT, R187, R170, PT ;  /* 0x000000aabb00720c */ /* 0x000fe20003f66270 */
[----:B------:R-:W-:Y:S01]  /*bc80*/  HMMA.16816.F32.BF16 R152, R140, R118, R152 ;  /* 0x000000768c98723c */ /* 0x000fe20000041898 */
[----:B------:R-:W-:-:S02]  /*bc90*/  FSEL R204, R94, -INF , !P2 ;  /* 0xff8000005ecc7808 */ /* 0x000fc40005000000 */
[-C--:B------:R-:W-:Y:S02]  /*bca0*/  ISETP.GE.AND P0, PT, R184, R170.reuse, PT ;  /* 0x000000aab800720c */ /* 0x080fe40003f06270 */
[----:B------:R-:W-:Y:S01]  /*bcb0*/  FSEL R202, R202, -INF , !P4 ;  /* 0xff800000caca7808 */ /* 0x000fe20006000000 */
[C---:B------:R-:W-:Y:S01]  /*bcc0*/  HMMA.16816.F32.BF16 R20, R140.reuse, R108, R20 ;  /* 0x0000006c8c14723c */ /* 0x040fe20000041814 */
[-C--:B------:R-:W-:Y:S02]  /*bcd0*/  ISETP.GE.AND P2, PT, R187, R169.reuse, PT ;  /* 0x000000a9bb00720c */ /* 0x080fe40003f46270 */
[-C--:B------:R-:W-:Y:S02]  /*bce0*/  ISETP.GE.AND P4, PT, R184, R169.reuse, PT ;  /* 0x000000a9b800720c */ /* 0x080fe40003f86270 */
[----:B------:R-:W-:Y:S01]  /*bcf0*/  FSEL R187, R88, -INF , !P6 ;  /* 0xff80000058bb7808 */ /* 0x000fe20007000000 */
[C---:B------:R-:W-:Y:S01]  /*bd00*/  HMMA.16816.F32.BF16 R16, R140.reuse, R112, R16 ;  /* 0x000000708c10723c */ /* 0x040fe20000041810 */
[----:B------:R-:W-:Y:S01]  /*bd10*/  FSEL R184, R90, -INF , !P5 ;  /* 0xff8000005ab87808 */ /* 0x000fe20006800000 */
[----:B------:R-:W-:Y:S01]  /*bd20*/  FFMA.FTZ R148, R37, UR5, R148 ;  /* 0x0000000525947c23 */ /* 0x000fe20008010094 */
[CC--:B------:R-:W-:Y:S01]  /*bd30*/  ISETP.GE.AND P6, PT, R189.reuse, R170.reuse, PT ;  /* 0x000000aabd00720c */ /* 0x0c0fe20003fc6270 */
[----:B------:R-:W-:Y:S01]  /*bd40*/  FFMA.FTZ R149, R32, UR5, R149 ;  /* 0x0000000520957c23 */ /* 0x000fe20008010095 */
[-C--:B------:R-:W-:Y:S01]  /*bd50*/  ISETP.GE.AND P5, PT, R189, R169.reuse, PT ;  /* 0x000000a9bd00720c */ /* 0x080fe20003fa6270 */
[----:B------:R-:W-:Y:S01]  /*bd60*/  HMMA.16816.F32.BF16 R156, R140, R110, R156 ;  /* 0x0000006e8c9c723c */ /* 0x000fe2000004189c */
        /* <DEDUP_REMOVED lines=20> */
[CC--:B------:R-:W-:Y:S01]  /*beb0*/  ISETP.GE.AND P6, PT, R127.reuse, R170.reuse, PT ;  /* 0x000000aa7f00720c */ /* 0x0c0fe20003fc6270 */
[----:B------:R-:W-:Y:S01]  /*bec0*/  FFMA.FTZ R17, R104, UR5, R17 ;  /* 0x0000000568117c23 */ /* 0x000fe20008010011 */
[----:B------:R-:W-:Y:S01]  /*bed0*/  ISETP.GE.AND P5, PT, R127, R169, PT ;  /* 0x000000a97f00720c */ /* 0x000fe20003fa6270 */
        /* <DEDUP_REMOVED lines=8> */
[C---:B------:R-:W-:Y:S01]  /*bf60*/  FFMA.FTZ R20, R33.reuse, UR5, R20 ;  /* 0x0000000521147c23 */ /* 0x040fe20008010014 */
[----:B------:R-:W-:Y:S01]  /*bf70*/  FSEL R164, R164, -INF , !P3 ;  /* 0xff800000a4a47808 */ /* 0x000fe20005800000 */
[----:B------:R-:W-:Y:S01]  /*bf80*/  FFMA.FTZ R22, R33, UR5, R22 ;  /* 0x0000000521167c23 */ /* 0x000fe20008010016 */
[----:B------:R-:W-:Y:S01]  /*bf90*/  FSEL R165, R12, -INF , !P0 ;  /* 0xff8000000ca57808 */ /* 0x000fe20004000000 */
        /* <DEDUP_REMOVED lines=10> */
[-C--:B------:R-:W-:Y:S02]  /*c040*/  ISETP.GE.AND P0, PT, R100, R170.reuse, PT ;  /* 0x000000aa6400720c */ /* 0x080fe40003f06270 */
[-C--:B------:R-:W-:Y:S02]  /*c050*/  ISETP.GE.AND P2, PT, R130, R169.reuse, PT ;  /* 0x000000a98200720c */ /* 0x080fe40003f46270 */
[----:B------:R-:W-:Y:S02]  /*c060*/  FSEL R161, R160, -INF , !P6 ;  /* 0xff800000a0a17808 */ /* 0x000fe40007000000 */
[----:B------:R-:W-:Y:S02]  /*c070*/  FSEL R160, R199, -INF , !P5 ;  /* 0xff800000c7a07808 */ /* 0x000fe40006800000 */
[C---:B------:R-:W-:Y:S02]  /*c080*/  ISETP.GE.AND P6, PT, R128.reuse, R170, PT ;  /* 0x000000aa8000720c */ /* 0x040fe40003fc6270 */
[----:B------:R-:W-:-:S02]  /*c090*/  ISETP.GE.AND P5, PT, R128, R169, PT ;  /* 0x000000a98000720c */ /* 0x000fc40003fa6270 */
[----:B------:R-:W-:Y:S02]  /*c0a0*/  FSEL R167, R148, -INF , !P0 ;  /* 0xff80000094a77808 */ /* 0x000fe40004000000 */
[----:B------:R-:W-:Y:S01]  /*c0b0*/  FSEL R130, R87, -INF , !P4 ;  /* 0xff80000057827808 */ /* 0x000fe20006000000 */
[----:B------:R-:W-:Y:S01]  /*c0c0*/  FFMA.FTZ R87, R32, UR5, R151 ;  /* 0x0000000520577c23 */ /* 0x000fe20008010097 */
[----:B------:R-:W-:Y:S02]  /*c0d0*/  FSEL R162, R162, -INF , !P2 ;  /* 0xff800000a2a27808 */ /* 0x000fe40005000000 */
[----:B------:R-:W-:Y:S02]  /*c0e0*/  ISETP.GE.AND P0, PT, R29, R170, PT ;  /* 0x000000aa1d00720c */ /* 0x000fe40003f06270 */
[-C--:B------:R-:W-:Y:S02]  /*c0f0*/  ISETP.GE.AND P4, PT, R183, R169.reuse, PT ;  /* 0x000000a9b700720c */ /* 0x080fe40003f86270 */
        /* <DEDUP_REMOVED lines=8> */
[----:B------:R-:W-:Y:S02]  /*c180*/  PLOP3.LUT P0, PT, PT, PT, UP0, 0x80, 0x0 ;  /* 0x000000000000781c */ /* 0x000fe40003f0f008 */
[-C--:B------:R-:W-:Y:S02]  /*c190*/  ISETP.GE.AND P4, PT, R103, R169.reuse, PT ;  /* 0x000000a96700720c */ /* 0x080fe40003f86270 */
[C---:B------:R-:W-:Y:S02]  /*c1a0*/  ISETP.GE.AND P3, PT, R101.reuse, R170, PT ;  /* 0x000000aa6500720c */ /* 0x040fe40003f66270 */
        /* <DEDUP_REMOVED lines=8> */
[-C--:B------:R-:W-:Y:S02]  /*c230*/  ISETP.GE.AND P4, PT, R100, R169.reuse, PT ;  /* 0x000000a96400720c */ /* 0x080fe40003f86270 */
[CC--:B------:R-:W-:Y:S02]  /*c240*/  ISETP.GE.AND P3, PT, R36.reuse, R170.reuse, PT ;  /* 0x000000aa2400720c */ /* 0x0c0fe40003f66270 */
[----:B------:R-:W-:Y:S02]  /*c250*/  ISETP.GE.AND P2, PT, R36, R169, PT ;  /* 0x000000a92400720c */ /* 0x000fe40003f46270 */
[----:B------:R-:W-:Y:S02]  /*c260*/  FSEL R166, R149, -INF , !P6 ;  /* 0xff80000095a67808 */ /* 0x000fe40007000000 */
[----:B------:R-:W-:Y:S02]  /*c270*/  FSEL R87, R87, -INF , !P5 ;  /* 0xff80000057577808 */ /* 0x000fe40006800000 */
[----:B------:R-:W-:-:S02]  /*c280*/  ISETP.GE.AND P6, PT, R28, R170, PT ;  /* 0x000000aa1c00720c */ /* 0x000fc40003fc6270 */
[----:B------:R-:W-:Y:S02]  /*c290*/  ISETP.GE.AND P5, PT, R24, R170, PT ;  /* 0x000000aa1800720c */ /* 0x000fe40003fa6270 */
[----:B------:R-:W-:Y:S02]  /*c2a0*/  FSEL R88, R88, -INF , !P4 ;  /* 0xff80000058587808 */ /* 0x000fe40006000000 */
[----:B------:R-:W-:Y:S02]  /*c2b0*/  FSEL R170, R20, -INF , !P3 ;  /* 0xff80000014aa7808 */ /* 0x000fe40005800000 */
[----:B------:R-:W-:Y:S02]  /*c2c0*/  FSEL R89, R22, -INF , !P2 ;  /* 0xff80000016597808 */ /* 0x000fe40005000000 */
[-C--:B------:R-:W-:Y:S02]  /*c2d0*/  ISETP.GE.AND P4, PT, R29, R169.reuse, PT ;  /* 0x000000a91d00720c */ /* 0x080fe40003f86270 */
[----:B------:R-:W-:-:S02]  /*c2e0*/  ISETP.GE.AND P3, PT, R28, R169, PT ;  /* 0x000000a91c00720c */ /* 0x000fc40003f66270 */
[----:B------:R-:W-:Y:S02]  /*c2f0*/  ISETP.GE.AND P2, PT, R24, R169, PT ;  /* 0x000000a91800720c */ /* 0x000fe40003f46270 */
        /* <DEDUP_REMOVED lines=17> */
[----:B------:R-:W5:Y:S02]  /*c410*/  @!P1 LDC.64 R14, c[0x0][0x218] ;  /* 0x00008600ff0e9b82 */ /* 0x000f640000000a00 */
[----:B------:R4:W-:Y:S01]  /*c420*/  @P1 STS.64 [R227+0x2008], RZ ;  /* 0x002008ffe3001388 */ /* 0x0009e20000000a00 */
[----:B------:R-:W-:Y:S01]  /*c430*/  UIMAD UR4, UR6, UR11, UR4 ;  /* 0x0000000b060472a4 */ /* 0x000fe2000f8e0204 */
[----:B------:R-:W-:-:S02]  /*c440*/  IMAD.U32 R22, RZ, RZ, UR34 ;  /* 0x00000022ff167e24 */ /* 0x000fc4000f8e00ff */
[----:B------:R-:W-:Y:S01]  /*c450*/  IMAD.U32 R19, RZ, RZ, UR34 ;  /* 0x00000022ff137e24 */ /* 0x000fe2000f8e00ff */
[----:B------:R-:W-:Y:S01]  /*c460*/  UIADD3 UR4, UR35, UR4, URZ ;  /* 0x0000000423047290 */ /* 0x000fe2000fffe03f */
[----:B------:R-:W4:Y:S05]  /*c470*/  @!P1 LDC.64 R12, c[0x0][0x218] ;  /* 0x00008600ff0c9b82 */ /* 0x000f2a0000000a00 */
[----:B------:R-:W-:Y:S01]  /*c480*/  IMAD.U32 R18, RZ, RZ, UR4 ;  /* 0x00000004ff127e24 */ /* 0x000fe2000f8e00ff */
[----:B--2---:R-:W-:-:S04]  /*c490*/  LEA R22, P2, R22, R38, 0x7 ;  /* 0x0000002616167211 */ /* 0x004fc800078438ff */
[----:B---3--:R-:W-:Y:S01]  /*c4a0*/  LEA.HI.X R23, R19, R43, R18, 0x7, P2 ;  /* 0x0000002b13177211 */ /* 0x008fe200010f3c12 */
[----:B------:R-:W-:Y:S01]  /*c4b0*/  IMAD.U32 R19, RZ, RZ, UR10 ;  /* 0x0000000aff137e24 */ /* 0x000fe2000f8e00ff */
[----:B------:R-:W-:Y:S01]  /*c4c0*/  @!P1 LEA R21, P3, R21, R22, 0x6 ;  /* 0x0000001615159211 */ /* 0x000fe200078630ff */
[----:B------:R-:W-:Y:S01]  /*c4d0*/  IMAD.U32 R18, RZ, RZ, UR11 ;  /* 0x0000000bff127e24 */ /* 0x000fe2000f8e00ff */
[C---:B------:R-:W-:Y:S02]  /*c4e0*/  @!P1 IADD3 R20, P2, R22.reuse, UR16, RZ ;  /* 0x0000001016149c10 */ /* 0x040fe4000ff5e0ff */
[----:B-1----:R-:W-:Y:S02]  /*c4f0*/  @!P1 LEA R16, P4, R22, R16, 0x1 ;  /* 0x0000001016109211 */ /* 0x002fe400078808ff */
[----:B------:R-:W-:Y:S02]  /*c500*/  @!P1 LEA.HI.X R18, R19, R23, R18, 0x6, P3 ;  /* 0x0000001713129211 */ /* 0x000fe400018f3412 */
[----:B-----5:R-:W-:-:S02]  /*c510*/  @!P1 LEA R28, P3, R20, R14, 0x1 ;  /* 0x0000000e141c9211 */ /* 0x020fc400078608ff */
[----:B------:R-:W-:Y:S02]  /*c520*/  @!P1 IADD3.X R14, R23, UR15, RZ, P2, !PT ;  /* 0x0000000f170e9c10 */ /* 0x000fe400097fe4ff */
[C---:B----4-:R-:W-:Y:S02]  /*c530*/  @!P1 LEA R12, P2, R21.reuse, R12, 0x1 ;  /* 0x0000000c150c9211 */ /* 0x050fe400078408ff */
[----:B------:R-:W-:Y:S02]  /*c540*/  @!P1 LEA.HI.X R17, R22, R17, R23, 0x1, P4 ;  /* 0x0000001116119211 */ /* 0x000fe400020f0c17 */
[----:B------:R-:W-:Y:S02]  /*c550*/  @!P1 LEA.HI.X R29, R20, R15, R14, 0x1, P3 ;  /* 0x0000000f141d9211 */ /* 0x000fe400018f0c0e */
        /* <DEDUP_REMOVED lines=17> */
[----:B-1----:R-:W-:Y:S01]  /*c670*/  IMAD.U32 R13, RZ, RZ, UR10 ;  /* 0x0000000aff0d7e24 */ /* 0x002fe2000f8e00ff */
        /* <DEDUP_REMOVED lines=10> */
.L_x_394:
[----:B------:R-:W-:Y:S05]  /*c720*/  BSYNC B0 ;  /* 0x0000000000007941 */ /* 0x000fea0003800000 */
.L_x_393:
[----:B------:R-:W0:Y:S02]  /*c730*/  LDGDEPBAR ;  /* 0x00000000000079af */ /* 0x000e240000000000 */
.L_x_392:
[----:B------:R-:W3:Y:S04]  /*c740*/  LDL.LU R95, [R1+0x3c] ;  /* 0x00003c00015f7983 */ /* 0x000ee80000300800 */
[----:B------:R-:W4:Y:S04]  /*c750*/  LDL.LU R97, [R1+0x38] ;  /* 0x0000380001617983 */ /* 0x000f280000300800 */
[----:B------:R-:W5:Y:S04]  /*c760*/  LDL.LU R37, [R1+0x8] ;  /* 0x0000080001257983 */ /* 0x000f680000300800 */
[----:B------:R-:W5:Y:S04]  /*c770*/  LDL.LU R36, [R1+0xc] ;  /* 0x00000c0001247983 */ /* 0x000f680000300800 */
[----:B------:R-:W5:Y:S04]  /*c780*/  LDL.LU R39, [R1] ;  /* 0x0000000001277983 */ /* 0x000f680000300800 */
[----:B------:R-:W5:Y:S04]  /*c790*/  LDL.LU R38, [R1+0x4] ;  /* 0x0000040001267983 */ /* 0x000f680000300800 */
[----:B------:R-:W5:Y:S04]  /*c7a0*/  LDL.LU R41, [R1+0x10] ;  /* 0x0000100001297983 */ /* 0x000f680000300800 */
[----:B------:R-:W5:Y:S04]  /*c7b0*/  LDL.LU R40, [R1+0x14] ;  /* 0x0000140001287983 */ /* 0x000f680000300800 */
[----:B------:R-:W5:Y:S04]  /*c7c0*/  LDL.LU R43, [R1+0x18] ;  /* 0x00001800012b7983 */ /* 0x000f680000300800 */
[----:B------:R-:W5:Y:S04]  /*c7d0*/  LDL.LU R42, [R1+0x1c] ;  /* 0x00001c00012a7983 */ /* 0x000f680000300800 */
[----:B------:R-:W5:Y:S01]  /*c7e0*/  LDL R96, [R1+0x58] ;  /* 0x0000580001607983 */ /* 0x000f620000100800 */
[----:B-1----:R-:W-:Y:S01]  /*c7f0*/  FMNMX.FTZ R12, R7, R27, !PT ;  /* 0x0000001b070c7209 */ /* 0x002fe20007810000 */
[----:B------:R-:W-:Y:S01]  /*c800*/  UIADD3 UR35, UR22, -0x2, URZ ;  /* 0xfffffffe16237890 */ /* 0x000fe2000fffe03f */
[----:B------:R-:W-:Y:S01]  /*c810*/  FMNMX.FTZ R13, R8, R26, !PT ;  /* 0x0000001a080d7209 */ /* 0x000fe20007810000 */
[----:B------:R-:W-:Y:S01]  /*c820*/  IMAD.WIDE.U32 R34, R176, -0x2daee0ad, RZ ;  /* 0xd2511f53b0227825 */ /* 0x000fe200078e00ff */
[----:B------:R-:W-:Y:S01]  /*c830*/  FMNMX.FTZ R12, R9, R12, !PT ;  /* 0x0000000c090c7209 */ /* 0x000fe20007810000 */
[----:B------:R-:W-:Y:S01]  /*c840*/  USHF.L.U32 UR33, UR35, 0x2, URZ ;  /* 0x0000000223217899 */ /* 0x000fe2000800063f */
[----:B--2---:R-:W-:Y:S01]  /*c850*/  FMNMX.FTZ R14, R10, R13, !PT ;  /* 0x0000000d0a0e7209 */ /* 0x004fe20007810000 */
[----:B------:R-:W-:Y:S01]  /*c860*/  UIADD3 UR6, UR26, -0x61c88647, URZ ;  /* 0x9e3779b91a067890 */ /* 0x000fe2000fffe03f */
        /* <DEDUP_REMOVED lines=8> */
[----:B------:R-:W-:Y:S01]  /*c8f0*/  LOP3.LUT R200, R115, R2, RZ, 0x3c, !PT ;  /* 0x0000000273c87212 */ /* 0x000fe200078e3cff */
[----:B------:R-:W-:Y:S01]  /*c900*/  UIADD3 UR37, UR33, 0x1, URZ ;  /* 0x0000000121257890 */ /* 0x000fe2000fffe03f */
[----:B------:R-:W-:Y:S01]  /*c910*/  FMNMX.FTZ R13, R120, R13, !PT ;  /* 0x0000000d780d7209 */ /* 0x000fe20007810000 */
[----:B------:R-:W-:Y:S01]  /*c920*/  UIADD3 UR34, UR33, 0x2, URZ ;  /* 0x0000000221227890 */ /* 0x000fe2000fffe03f */
[----:B------:R-:W-:Y:S01]  /*c930*/  FMNMX.FTZ R22, R129, R22, !PT ;  /* 0x0000001681167209 */ /* 0x000fe20007810000 */
[----:B------:R-:W-:Y:S01]  /*c940*/  IMAD.WIDE.U32 R200, R200, -0x2daee0ad, RZ ;  /* 0xd2511f53c8c87825 */ /* 0x000fe200078e00ff */
[----:B------:R-:W-:-:S02]  /*c950*/  FMNMX.FTZ R13, R194, R13, !PT ;  /* 0x0000000dc20d7209 */ /* 0x000fc40007810000 */
[----:B------:R-:W-:Y:S01]  /*c960*/  FMNMX.FTZ R22, R133, R22, !PT ;  /* 0x0000001685167209 */ /* 0x000fe20007810000 */
[----:B------:R-:W-:Y:S01]  /*c970*/  IMAD.U32 R169, RZ, RZ, UR34 ;  /* 0x00000022ffa97e24 */ /* 0x000fe2000f8e00ff */
[----:B------:R-:W-:Y:S02]  /*c980*/  FMNMX.FTZ R13, R216, R13, !PT ;  /* 0x0000000dd80d7209 */ /* 0x000fe40007810000 */
[----:B------:R-:W-:Y:S02]  /*c990*/  LOP3.LUT R198, R201, UR7, R34, 0x96, !PT ;  /* 0x00000007c9c67c12 */ /* 0x000fe4000f8e9622 */
[----:B------:R-:W-:Y:S02]  /*c9a0*/  FMNMX.FTZ R13, R208, R13, !PT ;  /* 0x0000000dd00d7209 */ /* 0x000fe40007810000 */
[----:B------:R-:W-:Y:S01]  /*c9b0*/  FMNMX.FTZ R22, R223, R22, !PT ;  /* 0x00000016df167209 */ /* 0x000fe20007810000 */
[----:B------:R-:W-:Y:S01]  /*c9c0*/  IMAD.WIDE.U32 R198, R198, -0x326172a9, RZ ;  /* 0xcd9e8d57c6c67825 */ /* 0x000fe200078e00ff */
[----:B------:R-:W-:-:S02]  /*c9d0*/  FMNMX.FTZ R13, R206, R13, !PT ;  /* 0x0000000dce0d7209 */ /* 0x000fc40007810000 */
[----:B------:R-:W-:Y:S02]  /*c9e0*/  PRMT R102, R3, 0x7054, R3 ;  /* 0x0000705403667816 */ /* 0x000fe40000000003 */
[----:B------:R-:W-:Y:S02]  /*c9f0*/  FMNMX.FTZ R13, R196, R13, !PT ;  /* 0x0000000dc40d7209 */ /* 0x000fe40007810000 */
[----:B------:R-:W-:Y:S02]  /*ca00*/  LOP3.LUT R169, R35, UR27, R169, 0x96, !PT ;  /* 0x0000001b23a97c12 */ /* 0x000fe4000f8e96a9 */
        /* <DEDUP_REMOVED lines=14> */
[----:B---3--:R-:W-:-:S04]  /*caf0*/  FMNMX.FTZ R12, R95, R12, !PT ;  /* 0x0000000c5f0c7209 */ /* 0x008fc80007810000 */
[----:B----4-:R-:W-:-:S04]  /*cb00*/  FMNMX.FTZ R12, R97, R12, !PT ;  /* 0x0000000c610c7209 */ /* 0x010fc80007810000 */
[----:B------:R-:W-:-:S04]  /*cb10*/  FMNMX.FTZ R12, R203, R12, !PT ;  /* 0x0000000ccb0c7209 */ /* 0x000fc80007810000 */
[----:B------:R-:W-:-:S04]  /*cb20*/  FMNMX.FTZ R12, R135, R12, !PT ;  /* 0x0000000c870c7209 */ /* 0x000fc80007810000 */
[----:B------:R-:W-:-:S04]  /*cb30*/  FMNMX.FTZ R12, R197, R12, !PT ;  /* 0x0000000cc50c7209 */ /* 0x000fc80007810000 */
[----:B------:R-:W-:-:S04]  /*cb40*/  FMNMX.FTZ R12, R211, R12, !PT ;  /* 0x0000000cd30c7209 */ /* 0x000fc80007810000 */
[----:B------:R-:W-:-:S04]  /*cb50*/  FMNMX.FTZ R12, R195, R12, !PT ;  /* 0x0000000cc30c7209 */ /* 0x000fc80007810000 */
[----:B------:R-:W-:Y:S01]  /*cb60*/  FMNMX.FTZ R12, R193, R12, !PT ;  /* 0x0000000cc10c7209 */ /* 0x000fe20007810000 */
[----:B-----5:R-:W-:-:S03]  /*cb70*/  IMAD.MOV.U32 R112, RZ, RZ, R40 ;  /* 0x000000ffff707224 */ /* 0x020fc600078e0028 */
[----:B------:R-:W-:-:S04]  /*cb80*/  FMNMX.FTZ R12, R137, R12, !PT ;  /* 0x0000000c890c7209 */ /* 0x000fc80007810000 */
[----:B------:R-:W-:Y:S01]  /*cb90*/  FMNMX.FTZ R12, R205, R12, !PT ;  /* 0x0000000ccd0c7209 */ /* 0x000fe20007810000 */
[----:B------:R-:W-:-:S03]  /*cba0*/  IMAD.MOV.U32 R108, RZ, RZ, R42 ;  /* 0x000000ffff6c7224 */ /* 0x000fc600078e002a */
[----:B------:R-:W-:Y:S01]  /*cbb0*/  FMNMX.FTZ R12, R187, R12, !PT ;  /* 0x0000000cbb0c7209 */ /* 0x000fe20007810000 */
[----:B------:R-:W-:-:S03]  /*cbc0*/  IMAD.MOV.U32 R109, RZ, RZ, R96 ;  /* 0x000000ffff6d7224 */ /* 0x000fc600078e0060 */
        /* <DEDUP_REMOVED lines=14> */
[----:B------:R-:W-:Y:S02]  /*ccb0*/  FMNMX.FTZ R12, R134, R17, !PT ;  /* 0x00000011860c7209 */ /* 0x000fe40007810000 */
[----:B------:R-:W-:Y:S02]  /*ccc0*/  FMNMX.FTZ R15, R166, R15, !PT ;  /* 0x0000000fa60f7209 */ /* 0x000fe40007810000 */
[----:B------:R-:W-:Y:S02]  /*ccd0*/  FMNMX.FTZ R17, R207, R12, !PT ;  /* 0x0000000ccf117209 */ /* 0x000fe40007810000 */
[----:B------:R-:W-:Y:S02]  /*cce0*/  FMNMX.FTZ R15, R170, R15, !PT ;  /* 0x0000000faa0f7209 */ /* 0x000fe40007810000 */
[----:B------:R-:W-:-:S02]  /*ccf0*/  FMNMX.FTZ R12, R86, R13, !PT ;  /* 0x0000000d560c7209 */ /* 0x000fc40007810000 */
[----:B------:R-:W-:Y:S01]  /*cd00*/  FMNMX.FTZ R14, R158, R15, !PT ;  /* 0x0000000f9e0e7209 */ /* 0x000fe20007810000 */
[----:B------:R-:W-:Y:S01]  /*cd10*/  IMAD.U32 R15, RZ, RZ, UR33 ;  /* 0x00000021ff0f7e24 */ /* 0x000fe2000f8e00ff */
[----:B------:R-:W-:Y:S01]  /*cd20*/  FMNMX.FTZ R16, R126, R17, !PT ;  /* 0x000000117e107209 */ /* 0x000fe20007810000 */
[----:B------:R-:W-:Y:S01]  /*cd30*/  UIADD3 UR33, UR33, 0x3, URZ ;  /* 0x0000000321217890 */ /* 0x000fe2000fffe03f */
[----:B------:R-:W-:Y:S02]  /*cd40*/  FMNMX.FTZ R14, R183, R14, !PT ;  /* 0x0000000eb70e7209 */ /* 0x000fe40007810000 */
[----:B------:R-:W-:Y:S02]  /*cd50*/  LOP3.LUT R18, R35, UR27, R15, 0x96, !PT ;  /* 0x0000001b23127c12 */ /* 0x000fe4000f8e960f */
[----:B------:R-:W-:Y:S01]  /*cd60*/  FMNMX.FTZ R13, R177, R14, !PT ;  /* 0x0000000eb10d7209 */ /* 0x000fe20007810000 */
[----:B------:R-:W-:Y:S01]  /*cd70*/  IMAD.U32 R159, RZ, RZ, UR33 ;  /* 0x00000021ff9f7e24 */ /* 0x000fe2000f8e00ff */
[----:B------:R-:W-:Y:S01]  /*cd80*/  FMNMX.FTZ R15, R85, R12, !PT ;  /* 0x0000000c550f7209 */ /* 0x000fe20007810000 */
[----:B------:R-:W-:Y:S01]  /*cd90*/  IMAD.WIDE.U32 R18, R18, -0x326172a9, RZ ;  /* 0xcd9e8d5712127825 */ /* 0x000fe200078e00ff */
[----:B------:R-:W-:Y:S01]  /*cda0*/  FMNMX.FTZ R17, R209, R16, !PT ;  /* 0x00000010d1117209 */ /* 0x000fe20007810000 */
[----:B------:R-:W1:Y:S01]  /*cdb0*/  SHFL.BFLY PT, R12, R13, 0x2, 0x1f ;  /* 0x0c401f000d0c7f89 */ /* 0x000e6200000e0000 */
[----:B------:R-:W-:Y:S01]  /*cdc0*/  FMNMX.FTZ R14, R88, R15, !PT ;  /* 0x0000000f580e7209 */ /* 0x000fe20007810000 */
[----:B------:R-:W-:Y:S01]  /*cdd0*/  UIADD3 UR33, UR27, 0x646e171e, URZ ;  /* 0x646e171e1b217890 */ /* 0x000fe2000fffe03f */
        /* <DEDUP_REMOVED lines=14> */
[----:B-1----:R-:W-:Y:S01]  /*cec0*/  FMNMX.FTZ R12, R13, R12, !PT ;  /* 0x0000000c0d0c7209 */ /* 0x002fe20007810000 */
[----:B------:R-:W1:Y:S01]  /*ced0*/  SHFL.BFLY PT, R15, R14, 0x2, 0x1f ;  /* 0x0c401f000e0f7f89 */ /* 0x000e6200000e0000 */
[----:B------:R-:W-:-:S02]  /*cee0*/  FMNMX.FTZ R13, R121, R22, !PT ;  /* 0x00000016790d7209 */ /* 0x000fc40007810000 */
[----:B------:R-:W-:Y:S01]  /*cef0*/  FMNMX.FTZ R16, R136, R17, !PT ;  /* 0x0000001188107209 */ /* 0x000fe20007810000 */
[----:B------:R-:W2:Y:S01]  /*cf00*/  SHFL.BFLY PT, R91, R12, 0x1, 0x1f ;  /* 0x0c201f000c5b7f89 */ /* 0x000ea200000e0000 */
        /* <DEDUP_REMOVED lines=8> */
[----:B------:R-:W-:Y:S02]  /*cf90*/  LOP3.LUT R16, R157, R2, RZ, 0x3c, !PT ;  /* 0x000000029d107212 */ /* 0x000fe400078e3cff */
[----:B------:R-:W-:Y:S02]  /*cfa0*/  FMNMX.FTZ R13, R192, R13, !PT ;  /* 0x0000000dc00d7209 */ /* 0x000fe40007810000 */
[----:B------:R-:W-:Y:S01]  /*cfb0*/  FMNMX.FTZ R20, R44, R17, !PT ;  /* 0x000000112c147209 */ /* 0x000fe20007810000 */
[----:B------:R-:W-:Y:S01]  /*cfc0*/  IMAD.WIDE.U32 R110, R16, -0x2daee0ad, RZ ;  /* 0xd2511f53106e7825 */ /* 0x000fe200078e00ff */
[----:B------:R-:W-:Y:S02]  /*cfd0*/  FMNMX.FTZ R16, R190, R13, !PT ;  /* 0x0000000dbe107209 */ /* 0x000fe40007810000 */
[----:B------:R-:W-:-:S02]  /*cfe0*/  LOP3.LUT R30, R199, UR4, R18, 0x96, !PT ;  /* 0x00000004c71e7c12 */ /* 0x000fc4000f8e9612 */
[----:B------:R-:W-:Y:S02]  /*cff0*/  FMNMX.FTZ R17, R45, R20, !PT ;  /* 0x000000142d117209 */ /* 0x000fe40007810000 */
[----:B------:R-:W-:Y:S01]  /*d000*/  FMNMX.FTZ R13, R175, R16, !PT ;  /* 0x00000010af0d7209 */ /* 0x000fe20007810000 */
[----:B------:R-:W-:Y:S01]  /*d010*/  IMAD.WIDE.U32 R30, R30, -0x2daee0ad, RZ ;  /* 0xd2511f531e1e7825 */ /* 0x000fe200078e00ff */
[----:B-1----:R-:W-:Y:S02]  /*d020*/  FMNMX.FTZ R15, R14, R15, !PT ;  /* 0x0000000f0e0f7209 */ /* 0x002fe40007810000 */
[----:B------:R-:W-:Y:S02]  /*d030*/  FMNMX.FTZ R17, R48, R17, !PT ;  /* 0x0000001130117209 */ /* 0x000fe40007810000 */
[----:B------:R-:W-:Y:S01]  /*d040*/  LOP3.LUT R14, R111, UR7, R34, 0x96, !PT ;  /* 0x000000076f0e7c12 */ /* 0x000fe2000f8e9622 */
[----:B------:R-:W1:Y:S01]  /*d050*/  SHFL.BFLY PT, R90, R15, 0x1, 0x1f ;  /* 0x0c201f000f5a7f89 */ /* 0x000e6200000e0000 */
[----:B--2---:R-:W-:Y:S01]  /*d060*/  FMNMX.FTZ R91, R12, R91, !PT ;  /* 0x0000005b0c5b7209 */ /* 0x004fe20007810000 */
[----:B------:R-:W-:Y:S01]  /*d070*/  UIADD3 UR7, UR26, -0x4ab325aa, URZ ;  /* 0xb54cda561a077890 */ /* 0x000fe2000fffe03f */
[----:B------:R-:W-:Y:S01]  /*d080*/  FMNMX.FTZ R13, R174, R13, !PT ;  /* 0x0000000dae0d7209 */ /* 0x000fe20007810000 */
[----:B------:R-:W-:Y:S01]  /*d090*/  IMAD.WIDE.U32 R148, R14, -0x326172a9, RZ ;  /* 0xcd9e8d570e947825 */ /* 0x000fe200078e00ff */
[----:B------:R-:W-:-:S03]  /*d0a0*/  FMNMX.FTZ R12, R52, R17, !PT ;  /* 0x00000011340c7209 */ /* 0x000fc60007810000 */
[----:B------:R-:W-:Y:S01]  /*d0b0*/  FMUL.FTZ R188, R91, UR36 ;  /* 0x000000245bbc7c20 */ /* 0x000fe20008410000 */
[----:B------:R-:W-:Y:S01]  /*d0c0*/  LOP3.LUT R32, R31, UR28, R32, 0x96, !PT ;  /* 0x0000001c1f207c12 */ /* 0x000fe2000f8e9620 */
[----:B------:R-:W-:Y:S01]  /*d0d0*/  IMAD.MOV.U32 R111, RZ, RZ, R41 ;  /* 0x000000ffff6f7224 */ /* 0x000fe200078e0029 */
[----:B------:R-:W-:Y:S02]  /*d0e0*/  FMNMX.FTZ R14, R72, R13, !PT ;  /* 0x0000000d480e7209 */ /* 0x000fe40007810000 */
[----:B------:R-:W-:Y:S01]  /*d0f0*/  FMNMX.FTZ R13, R49, R12, !PT ;  /* 0x0000000c310d7209 */ /* 0x000fe20007810000 */
[----:B------:R-:W-:Y:S01]  /*d100*/  IMAD.WIDE.U32 R32, R32, -0x326172a9, RZ ;  /* 0xcd9e8d5720207825 */ /* 0x000fe200078e00ff */
[----:B------:R-:W-:Y:S02]  /*d110*/  FSETP.NEU.FTZ.AND P2, PT, R91, -INF , PT ;  /* 0xff8000005b00780b */ /* 0x000fe40003f5d000 */
[----:B------:R-:W-:Y:S01]  /*d120*/  FMNMX.FTZ R12, R56, R13, !PT ;  /* 0x0000000d380c7209 */ /* 0x000fe20007810000 */
[----:B------:R-:W-:Y:S01]  /*d130*/  IMAD.MOV.U32 R115, RZ, RZ, R111 ;  /* 0x000000ffff737224 */ /* 0x000fe200078e006f */
[----:B------:R-:W-:-:S02]  /*d140*/  LOP3.LUT R28, R33, UR25, R28, 0x96, !PT ;  /* 0x00000019211c7c12 */ /* 0x000fc4000f8e961c */
[----:B------:R-:W-:Y:S02]  /*d150*/  FMNMX.FTZ R12, R53, R12, !PT ;  /* 0x0000000c350c7209 */ /* 0x000fe40007810000 */
[----:B------:R-:W-:Y:S01]  /*d160*/  LOP3.LUT R33, R19, UR6, R156, 0x96, !PT ;  /* 0x0000000613217c12 */ /* 0x000fe2000f8e969c */
[----:B------:R-:W-:Y:S01]  /*d170*/  IMAD.WIDE.U32 R28, R28, -0x2daee0ad, RZ ;  /* 0xd2511f531c1c7825 */ /* 0x000fe200078e00ff */
[----:B------:R-:W-:Y:S02]  /*d180*/  FMNMX.FTZ R12, R57, R12, !PT ;  /* 0x0000000c390c7209 */ /* 0x000fe40007810000 */
[----:B------:R-:W-:Y:S02]  /*d190*/  FMNMX.FTZ R19, R71, R14, !PT ;  /* 0x0000000e47137209 */ /* 0x000fe40007810000 */
[----:B------:R-:W-:Y:S02]  /*d1a0*/  FSEL R188, R188, RZ, P2 ;  /* 0x000000ffbcbc7208 */ /* 0x000fe40001000000 */
[----:B------:R-:W-:-:S02]  /*d1b0*/  FMNMX.FTZ R13, R61, R12, !PT ;  /* 0x0000000c3d0d7209 */ /* 0x000fc40007810000 */
[----:B------:R-:W-:Y:S01]  /*d1c0*/  FMNMX.FTZ R20, R70, R19, !PT ;  /* 0x0000001346147209 */ /* 0x000fe20007810000 */
[----:B------:R-:W-:Y:S01]  /*d1d0*/  FFMA.FTZ R99, R9, UR36, -R188 ;  /* 0x0000002409637c23 */ /* 0x000fe200080108bc */
[----:B------:R-:W-:Y:S01]  /*d1e0*/  LOP3.LUT R22, R29, UR19, R22, 0x96, !PT ;  /* 0x000000131d167c12 */ /* 0x000fe2000f8e9616 */
[----:B------:R-:W-:Y:S01]  /*d1f0*/  FFMA.FTZ R98, R95, UR36, -R188 ;  /* 0x000000245f627c23 */ /* 0x000fe200080108bc */
[----:B------:R-:W-:Y:S01]  /*d200*/  LOP3.LUT R24, R149, UR4, R18, 0x96, !PT ;  /* 0x0000000495187c12 */ /* 0x000fe2000f8e9612 */
[--C-:B------:R-:W-:Y:S01]  /*d210*/  FFMA.FTZ R101, R27, UR36, -R188.reuse ;  /* 0x000000241b657c23 */ /* 0x100fe200080108bc */
[----:B------:R-:W-:Y:S01]  /*d220*/  FMNMX.FTZ R18, R60, R13, !PT ;  /* 0x0000000d3c127209 */ /* 0x000fe20007810000 */
[----:B------:R-:W-:Y:S01]  /*d230*/  FFMA.FTZ R97, R97, UR36, -R188 ;  /* 0x0000002461617c23 */ /* 0x000fe200080108bc */
[----:B------:R-:W-:Y:S01]  /*d240*/  FMNMX.FTZ R9, R69, R20, !PT ;  /* 0x0000001445097209 */ /* 0x000fe20007810000 */
[----:B------:R-:W-:Y:S01]  /*d250*/  MUFU.EX2 R99, R99 ;  /* 0x0000006300637308 */ /* 0x000fe20000000800 */
[----:B------:R-:W-:Y:S01]  /*d260*/  LOP3.LUT R30, R23, UR24, R30, 0x96, !PT ;  /* 0x00000018171e7c12 */ /* 0x000fe2000f8e961e */
[----:B------:R-:W-:Y:S01]  /*d270*/  IMAD.WIDE.U32 R22, R22, -0x326172a9, RZ ;  /* 0xcd9e8d5716167825 */ /* 0x000fe200078e00ff */
[----:B------:R-:W-:-:S03]  /*d280*/  FMNMX.FTZ R13, R63, R18, !PT ;  /* 0x000000123f0d7209 */ /* 0x000fc60007810000 */
[--C-:B------:R-:W-:Y:S01]  /*d290*/  FFMA.FTZ R119, R197, UR36, -R188.reuse ;  /* 0x00000024c5777c23 */ /* 0x100fe200080108bc */
[----:B------:R-:W-:Y:S01]  /*d2a0*/  FMNMX.FTZ R18, R68, R9, !PT ;  /* 0x0000000944127209 */ /* 0x000fe20007810000 */
[----:B------:R-:W-:Y:S01]  /*d2b0*/  IMAD.WIDE.U32 R30, R30, -0x326172a9, RZ ;  /* 0xcd9e8d571e1e7825 */ /* 0x000fe200078e00ff */
[C---:B------:R-:W-:Y:S01]  /*d2c0*/  LOP3.LUT R14, R22.reuse, 0xffff, RZ, 0xc0, !PT ;  /* 0x0000ffff160e7812 */ /* 0x040fe200078ec0ff */
[----:B------:R-:W-:Y:S01]  /*d2d0*/  MUFU.EX2 R101, R101 ;  /* 0x0000006500657308 */ /* 0x000fe20000000800 */
[----:B------:R-:W-:Y:S01]  /*d2e0*/  FMNMX.FTZ R18, R67, R18, !PT ;  /* 0x0000001243127209 */ /* 0x000fe20007810000 */
[--C-:B------:R-:W-:Y:S01]  /*d2f0*/  FFMA.FTZ R116, R203, UR36, -R188.reuse ;  /* 0x00000024cb747c23 */ /* 0x100fe200080108bc */
[----:B------:R-:W-:Y:S01]  /*d300*/  LOP3.LUT R17, R22, 0xff, RZ, 0xc0, !PT ;  /* 0x000000ff16117812 */ /* 0x000fe200078ec0ff */
[----:B------:R-:W-:Y:S01]  /*d310*/  FFMA.FTZ R189, R189, UR36, -R188 ;  /* 0x00000024bdbd7c23 */ /* 0x000fe200080108bc */
[----:B------:R-:W-:Y:S01]  /*d320*/  SHF.R.U32.HI R14, RZ, 0x8, R14 ;  /* 0x00000008ff0e7819 */ /* 0x000fe2000001160e */
[----:B------:R-:W-:Y:S01]  /*d330*/  FFMA.FTZ R164, R164, UR36, -R188 ;  /* 0x00000024a4a47c23 */ /* 0x000fe200080108bc */
[----:B------:R-:W-:Y:S01]  /*d340*/  FMNMX.FTZ R9, R59, R18, !PT ;  /* 0x000000123b097209 */ /* 0x000fe20007810000 */
[----:B------:R-:W-:Y:S01]  /*d350*/  MUFU.EX2 R98, R98 ;  /* 0x0000006200627308 */ /* 0x000fe20000000800 */
[----:B------:R-:W-:Y:S01]  /*d360*/  SHF.R.U32.HI R12, RZ, 0x10, R22 ;  /* 0x00000010ff0c7819 */ /* 0x000fe20000011616 */
[----:B------:R-:W-:Y:S01]  /*d370*/  FFMA.FTZ R183, R183, UR36, -R188 ;  /* 0x00000024b7b77c23 */ /* 0x000fe200080108bc */
[----:B------:R-:W-:Y:S01]  /*d380*/  PRMT R17, R17, 0x5410, R14 ;  /* 0x0000541011117816 */ /* 0x000fe2000000000e */
[--C-:B------:R-:W-:Y:S01]  /*d390*/  FFMA.FTZ R170, R170, UR36, -R188.reuse ;  /* 0x00000024aaaa7c23 */ /* 0x100fe200080108bc */
[----:B-1----:R-:W-:Y:S01]  /*d3a0*/  FMNMX.FTZ R90, R15, R90, !PT ;  /* 0x0000005a0f5a7209 */ /* 0x002fe20007810000 */
[----:B------:R-:W-:Y:S01]  /*d3b0*/  FFMA.FTZ R158, R158, UR36, -R188 ;  /* 0x000000249e9e7c23 */ /* 0x000fe200080108bc */
[----:B------:R-:W-:Y:S01]  /*d3c0*/  FMNMX.FTZ R14, R58, R9, !PT ;  /* 0x000000093a0e7209 */ /* 0x000fe20007810000 */
[----:B------:R-:W1:Y:S01]  /*d3d0*/  MUFU.EX2 R97, R97 ;  /* 0x0000006100617308 */ /* 0x000e620000000800 */
[----:B------:R-:W-:Y:S01]  /*d3e0*/  SHF.R.U32.HI R19, RZ, 0x18, R22 ;  /* 0x00000018ff137819 */ /* 0x000fe20000011616 */
[----:B------:R-:W-:Y:S01]  /*d3f0*/  FMUL.FTZ R95, R90, UR36 ;  /* 0x000000245a5f7c20 */ /* 0x000fe20008410000 */
[----:B------:R-:W-:Y:S01]  /*d400*/  LOP3.LUT R12, R12, 0xff, RZ, 0xc0, !PT ;  /* 0x000000ff0c0c7812 */ /* 0x000fe200078ec0ff */
[----:B------:R-:W-:Y:S01]  /*d410*/  FFMA.FTZ R177, R177, UR36, -R188 ;  /* 0x00000024b1b17c23 */ /* 0x000fe200080108bc */
[----:B------:R-:W-:-:S02]  /*d420*/  FMNMX.FTZ R9, R55, R14, !PT ;  /* 0x0000000e37097209 */ /* 0x000fc40007810000 */
[----:B------:R-:W-:Y:S01]  /*d430*/  FSETP.NEU.FTZ.AND P1, PT, R90, -INF , PT ;  /* 0xff8000005a00780b */ /* 0x000fe20003f3d000 */
[----:B------:R-:W-:Y:S01]  /*d440*/  MUFU.EX2 R119, R119 ;  /* 0x0000007700777308 */ /* 0x000fe20000000800 */
[----:B------:R-:W-:Y:S02]  /*d450*/  FSEL R14, R91, RZ, P2 ;  /* 0x000000ff5b0e7208 */ /* 0x000fe40001000000 */
[----:B------:R-:W-:Y:S02]  /*d460*/  PRMT R19, R12, 0x5410, R19 ;  /* 0x000054100c137816 */ /* 0x000fe40000000013 */
[----:B------:R-:W-:Y:S01]  /*d470*/  FMNMX.FTZ R12, R54, R9, !PT ;  /* 0x00000009360c7209 */ /* 0x000fe20007810000 */
[----:B------:R-:W-:Y:S01]  /*d480*/  FADD.FTZ R105, R7, -R14 ;  /* 0x8000000e07697221 */ /* 0x000fe20000010000 */
[----:B------:R-:W-:Y:S01]  /*d490*/  FMNMX.FTZ R13, R62, R13, !PT ;  /* 0x0000000d3e0d7209 */ /* 0x000fe20007810000 */
[----:B------:R-:W-:Y:S01]  /*d4a0*/  MUFU.EX2 R116, R116 ;  /* 0x0000007400747308 */ /* 0x000fe20000000800 */
[----:B------:R-:W-:Y:S01]  /*d4b0*/  FSEL R95, R95, RZ, P1 ;  /* 0x000000ff5f5f7208 */ /* 0x000fe20000800000 */
[----:B------:R-:W-:Y:S01]  /*d4c0*/  FMUL.FTZ R105, R105, UR36 ;  /* 0x0000002469697c20 */ /* 0x000fe20008410000 */
[----:B------:R-:W-:-:S02]  /*d4d0*/  FMNMX.FTZ R7, R51, R12, !PT ;  /* 0x0000000c33077209 */ /* 0x000fc40007810000 */
[----:B------:R-:W-:Y:S01]  /*d4e0*/  FMNMX.FTZ R13, R64, R13, !PT ;  /* 0x0000000d400d7209 */ /* 0x000fe20007810000 */
[--C-:B------:R-:W-:Y:S01]  /*d4f0*/  FFMA.FTZ R103, R10, UR36, -R95.reuse ;  /* 0x000000240a677c23 */ /* 0x100fe2000801085f */
[----:B------:R-:W-:Y:S01]  /*d500*/  FMNMX.FTZ R10, R50, R7, !PT ;  /* 0x00000007320a7209 */ /* 0x000fe20007810000 */
[--C-:B------:R-:W-:Y:S01]  /*d510*/  FFMA.FTZ R96, R26, UR36, -R95.reuse ;  /* 0x000000241a607c23 */ /* 0x100fe2000801085f */
[----:B------:R-:W-:Y:S01]  /*d520*/  FMNMX.FTZ R18, R66, R13, !PT ;  /* 0x0000000d42127209 */ /* 0x000fe20007810000 */
[--C-:B------:R-:W-:Y:S01]  /*d530*/  FFMA.FTZ R100, R11, UR36, -R95.reuse ;  /* 0x000000240b647c23 */ /* 0x100fe2000801085f */
[----:B------:R-:W-:Y:S01]  /*d540*/  LOP3.LUT R16, R23, UR7, R30, 0x96, !PT ;  /* 0x0000000717107c12 */ /* 0x000fe2000f8e961e */
[--C-:B------:R-:W-:Y:S01]  /*d550*/  FFMA.FTZ R7, R225, UR36, -R95.reuse ;  /* 0x00000024e1077c23 */ /* 0x100fe2000801085f */
[----:B------:R-:W-:Y:S01]  /*d560*/  FMNMX.FTZ R9, R47, R10, !PT ;  /* 0x0000000a2f097209 */ /* 0x000fe20007810000 */
[----:B------:R-:W-:Y:S01]  /*d570*/  MUFU.EX2 R96, R96 ;  /* 0x0000006000607308 */ /* 0x000fe20000000800 */
[----:B------:R-:W-:Y:S01]  /*d580*/  FMNMX.FTZ R13, R65, R18, !PT ;  /* 0x00000012410d7209 */ /* 0x000fe20007810000 */
[--C-:B------:R-:W-:Y:S01]  /*d590*/  FFMA.FTZ R120, R120, UR36, -R95.reuse ;  /* 0x0000002478787c23 */ /* 0x100fe2000801085f */
[----:B------:R-:W-:Y:S01]  /*d5a0*/  LOP3.LUT R18, R16, 0xffff, RZ, 0xc0, !PT ;  /* 0x0000ffff10127812 */ /* 0x000fe200078ec0ff */
[--C-:B------:R-:W-:Y:S01]  /*d5b0*/  FFMA.FTZ R142, R196, UR36, -R95.reuse ;  /* 0x00000024c48e7c23 */ /* 0x100fe2000801085f */
[----:B------:R-:W-:Y:S01]  /*d5c0*/  LOP3.LUT R23, R16, 0xff, RZ, 0xc0, !PT ;  /* 0x000000ff10177812 */ /* 0x000fe200078ec0ff */
[--C-:B------:R-:W-:Y:S01]  /*d5d0*/  FFMA.FTZ R182, R182, UR36, -R95.reuse ;  /* 0x00000024b6b67c23 */ /* 0x100fe2000801085f */
[--C-:B------:R-:W-:Y:S01]  /*d5e0*/  SHF.R.U32.HI R10, RZ, 0x10, R16.reuse ;  /* 0x00000010ff0a7819 */ /* 0x100fe20000011610 */
[----:B------:R-:W-:Y:S01]  /*d5f0*/  MUFU.EX2 R103, R103 ;  /* 0x0000006700677308 */ /* 0x000fe20000000800 */
[----:B------:R-:W-:Y:S01]  /*d600*/  SHF.R.U32.HI R21, RZ, 0x18, R16 ;  /* 0x00000018ff157819 */ /* 0x000fe20000011610 */
[--C-:B------:R-:W-:Y:S01]  /*d610*/  FFMA.FTZ R186, R186, UR36, -R95.reuse ;  /* 0x00000024baba7c23 */ /* 0x100fe2000801085f */
[----:B------:R-:W-:Y:S01]  /*d620*/  FMNMX.FTZ R16, R46, R9, !PT ;  /* 0x000000092e107209 */ /* 0x000fe20007810000 */
[--C-:B------:R-:W-:Y:S01]  /*d630*/  FFMA.FTZ R172, R172, UR36, -R95.reuse ;  /* 0x00000024acac7c23 */ /* 0x100fe2000801085f */
[----:B------:R-:W-:Y:S01]  /*d640*/  FMNMX.FTZ R106, R74, R13, !PT ;  /* 0x0000000d4a6a7209 */ /* 0x000fe20007810000 */
[--C-:B------:R-:W-:Y:S01]  /*d650*/  FFMA.FTZ R160, R160, UR36, -R95.reuse ;  /* 0x00000024a0a07c23 */ /* 0x100fe2000801085f */
[----:B------:R-:W-:Y:S01]  /*d660*/  FMNMX.FTZ R16, R79, R16, !PT ;  /* 0x000000104f107209 */ /* 0x000fe20007810000 */
[----:B------:R-:W-:Y:S01]  /*d670*/  LDSM.16.MT88.4 R12, [R252+0x4000] ;  /* 0x00400000fc0c783b */ /* 0x000fe20000004200 */
[----:B------:R-:W-:Y:S01]  /*d680*/  FMNMX.FTZ R106, R73, R106, !PT ;  /* 0x0000006a496a7209 */ /* 0x000fe20007810000 */
[----:B------:R-:W-:Y:S01]  /*d690*/  MUFU.EX2 R100, R100 ;  /* 0x0000006400647308 */ /* 0x000fe20000000800 */
[----:B------:R-:W-:Y:S01]  /*d6a0*/  FMNMX.FTZ R16, R77, R16, !PT ;  /* 0x000000104d107209 */ /* 0x000fe20007810000 */
[--C-:B------:R-:W-:Y:S01]  /*d6b0*/  FFMA.FTZ R76, R76, UR36, -R95.reuse ;  /* 0x000000244c4c7c23 */ /* 0x100fe2000801085f */
[----:B------:R-:W-:Y:S01]  /*d6c0*/  LOP3.LUT R10, R10, 0xff, RZ, 0xc0, !PT ;  /* 0x000000ff0a0a7812 */ /* 0x000fe200078ec0ff */
[--C-:B------:R-:W-:Y:S01]  /*d6d0*/  FFMA.FTZ R128, R128, UR36, -R95.reuse ;  /* 0x0000002480807c23 */ /* 0x100fe2000801085f */
[----:B------:R-:W-:Y:S01]  /*d6e0*/  FSEL R9, R90, RZ, P1 ;  /* 0x000000ff5a097208 */ /* 0x000fe20000800000 */
[----:B------:R-:W-:Y:S01]  /*d6f0*/  FFMA.FTZ R86, R86, UR36, -R95 ;  /* 0x0000002456567c23 */ /* 0x000fe2000801085f */
[----:B------:R-:W-:Y:S01]  /*d700*/  FMNMX.FTZ R16, R75, R16, !PT ;  /* 0x000000104b107209 */ /* 0x000fe20007810000 */
[----:B------:R-:W-:Y:S01]  /*d710*/  MUFU.EX2 R7, R7 ;  /* 0x0000000700077308 */ /* 0x000fe20000000800 */
[----:B------:R-:W-:Y:S01]  /*d720*/  FMNMX.FTZ R106, R83, R106, !PT ;  /* 0x0000006a536a7209 */ /* 0x000fe20007810000 */
[----:B------:R-:W-:Y:S01]  /*d730*/  FADD.FTZ R104, R8, -R9 ;  /* 0x8000000908687221 */ /* 0x000fe20000010000 */
[----:B------:R-:W-:Y:S01]  /*d740*/  PRMT R21, R10, 0x5410, R21 ;  /* 0x000054100a157816 */ /* 0x000fe20000000015 */
[--C-:B------:R-:W-:Y:S01]  /*d750*/  FFMA.FTZ R85, R85, UR36, -R95.reuse ;  /* 0x0000002455557c23 */ /* 0x100fe2000801085f */
[----:B------:R-:W-:Y:S01]  /*d760*/  FMNMX.FTZ R27, R81, R16, !PT ;  /* 0x00000010511b7209 */ /* 0x000fe20007810000 */
[----:B------:R-:W-:Y:S01]  /*d770*/  LDSM.16.MT88.4 R8, [R109+0x4000] ;  /* 0x004000006d08783b */ /* 0x000fe20000004200 */
[----:B------:R-:W-:Y:S01]  /*d780*/  FMUL.FTZ R104, R104, UR36 ;  /* 0x0000002468687c20 */ /* 0x000fe20008410000 */
[----:B------:R-:W2:Y:S01]  /*d790*/  MUFU.EX2 R105, R105 ;  /* 0x0000006900697308 */ /* 0x000ea20000000800 */
[----:B------:R-:W-:Y:S01]  /*d7a0*/  FMNMX.FTZ R27, R80, R27, !PT ;  /* 0x0000001b501b7209 */ /* 0x000fe20007810000 */
[----:B------:R-:W3:Y:S01]  /*d7b0*/  SHFL.BFLY PT, R29, R106, 0x2, 0x1f ;  /* 0x0c401f006a1d7f89 */ /* 0x000ee200000e0000 */
[----:B------:R-:W-:Y:S01]  /*d7c0*/  SHF.R.U32.HI R18, RZ, 0x8, R18 ;  /* 0x00000008ff127819 */ /* 0x000fe20000011612 */
[--C-:B------:R-:W-:Y:S01]  /*d7d0*/  FFMA.FTZ R88, R88, UR36, -R95.reuse ;  /* 0x0000002458587c23 */ /* 0x100fe2000801085f */
[----:B------:R-:W-:Y:S01]  /*d7e0*/  FMNMX.FTZ R27, R82, R27, !PT ;  /* 0x0000001b521b7209 */ /* 0x000fe20007810000 */
[--C-:B------:R-:W-:Y:S01]  /*d7f0*/  FFMA.FTZ R93, R93, UR36, -R95.reuse ;  /* 0x000000245d5d7c23 */ /* 0x100fe2000801085f */
[----:B------:R-:W-:Y:S01]  /*d800*/  PRMT R23, R23, 0x5410, R18 ;  /* 0x0000541017177816 */ /* 0x000fe20000000012 */
[----:B------:R-:W4:Y:S01]  /*d810*/  MUFU.EX2 R104, R104 ;  /* 0x0000006800687308 */ /* 0x000f220000000800 */
[--C-:B------:R-:W-:Y:S01]  /*d820*/  HSET2.LE.AND R18, R17, R102.reuse, PT ;  /* 0x0000006611127233 */ /* 0x100fe20003803000 */
[----:B------:R-:W5:Y:S01]  /*d830*/  SHFL.BFLY PT, R26, R27, 0x2, 0x1f ;  /* 0x0c401f001b1a7f89 */ /* 0x000f6200000e0000 */
[--C-:B------:R-:W-:Y:S01]  /*d840*/  HSET2.LE.AND R19, R19, R102.reuse, PT ;  /* 0x0000006613137233 */ /* 0x100fe20003803000 */
[--C-:B------:R-:W-:Y:S01]  /*d850*/  FFMA.FTZ R92, R92, UR36, -R95.reuse ;  /* 0x000000245c5c7c23 */ /* 0x100fe2000801085f */
[--C-:B------:R-:W-:Y:S01]  /*d860*/  HSET2.LE.AND R16, R23, R102.reuse, PT ;  /* 0x0000006617107233 */ /* 0x100fe20003803000 */
[----:B------:R-:W-:Y:S01]  /*d870*/  FFMA.FTZ R89, R89, UR36, -R95 ;  /* 0x0000002459597c23 */ /* 0x000fe2000801085f */
[----:B------:R-:W-:Y:S01]  /*d880*/  HSET2.LE.AND R17, R21, R102, PT ;  /* 0x0000006615117233 */ /* 0x000fe20003803000 */
[----:B------:R-:W-:Y:S01]  /*d890*/  MUFU.EX2 R120, R120 ;  /* 0x0000007800787308 */ /* 0x000fe20000000800 */
[----:B-1----:R-:W-:Y:S01]  /*d8a0*/  F2FP.BF16.F32.PACK_AB R23, R97, R98 ;  /* 0x000000626117723e */ /* 0x002fe200000010ff */
[-C--:B--2---:R-:W-:Y:S01]  /*d8b0*/  FMUL.FTZ R248, R248, R105.reuse ;  /* 0x00000069f8f87220 */ /* 0x084fe20000410000 */
[----:B------:R-:W-:Y:S01]  /*d8c0*/  F2FP.BF16.F32.PACK_AB R22, R7, R100 ;  /* 0x000000640716723e */ /* 0x000fe200000010ff */
[----:B------:R-:W-:Y:S01]  /*d8d0*/  FMUL.FTZ R249, R249, R105 ;  /* 0x00000069f9f97220 */ /* 0x000fe20000410000 */
[----:B------:R-:W-:Y:S01]  /*d8e0*/  F2FP.BF16.F32.PACK_AB R21, R99, R101 ;  /* 0x000000656315723e */ /* 0x000fe200000010ff */
[-C--:B------:R-:W-:Y:S01]  /*d8f0*/  FMUL.FTZ R236, R236, R105.reuse ;  /* 0x00000069ecec7220 */ /* 0x080fe20000410000 */
[----:B------:R-:W-:Y:S01]  /*d900*/  F2FP.BF16.F32.PACK_AB R20, R103, R96 ;  /* 0x000000606714723e */ /* 0x000fe200000010ff */
[----:B------:R-:W-:Y:S01]  /*d910*/  FMUL.FTZ R237, R237, R105 ;  /* 0x00000069eded7220 */ /* 0x000fe20000410000 */
[----:B------:R-:W-:Y:S01]  /*d920*/  LOP3.LUT R18, R18, R23, RZ, 0xc0, !PT ;  /* 0x0000001712127212 */ /* 0x000fe200078ec0ff */
[-C--:B----4-:R-:W-:Y:S01]  /*d930*/  FMUL.FTZ R23, R36, R104.reuse ;  /* 0x0000006824177220 */ /* 0x090fe20000410000 */
[----:B---3--:R-:W-:Y:S01]  /*d940*/  FMNMX.FTZ R106, R106, R29, !PT ;  /* 0x0000001d6a6a7209 */ /* 0x008fe20007810000 */
[----:B------:R-:W-:Y:S01]  /*d950*/  FMUL.FTZ R250, R250, R104 ;  /* 0x00000068fafa7220 */ /* 0x000fe20000410000 */
[----:B------:R-:W-:Y:S01]  /*d960*/  LOP3.LUT R19, R19, R22, RZ, 0xc0, !PT ;  /* 0x0000001613137212 */ /* 0x000fe200078ec0ff */
[----:B------:R-:W-:Y:S01]  /*d970*/  FMUL.FTZ R22, R37, R104 ;  /* 0x0000006825167220 */ /* 0x000fe20000410000 */
[----:B------:R-:W-:Y:S01]  /*d980*/  LOP3.LUT R16, R16, R21, RZ, 0xc0, !PT ;  /* 0x0000001510107212 */ /* 0x000fe200078ec0ff */
[-C--:B------:R-:W-:Y:S01]  /*d990*/  FMUL.FTZ R21, R38, R105.reuse ;  /* 0x0000006926157220 */ /* 0x080fe20000410000 */
[----:B------:R-:W-:Y:S01]  /*d9a0*/  LOP3.LUT R17, R17, R20, RZ, 0xc0, !PT ;  /* 0x0000001411117212 */ /* 0x000fe200078ec0ff */
[----:B------:R-:W-:Y:S01]  /*d9b0*/  FMUL.FTZ R20, R39, R105 ;  /* 0x0000006927147220 */ /* 0x000fe20000410000 */
[----:B------:R-:W-:Y:S01]  /*d9c0*/  IMAD.WIDE.U32 R36, R33, -0x2daee0ad, RZ ;  /* 0xd2511f5321247825 */ /* 0x000fe200078e00ff */
[----:B------:R-:W1:Y:S03]  /*d9d0*/  SHFL.BFLY PT, R29, R106, 0x1, 0x1f ;  /* 0x0c201f006a1d7f89 */ /* 0x000e6600000e0000 */
[-C--:B------:R-:W-:Y:S01]  /*d9e0*/  FMUL.FTZ R251, R251, R104.reuse ;  /* 0x00000068fbfb7220 */ /* 0x080fe20000410000 */
[----:B------:R-:W-:Y:S01]  /*d9f0*/  FMUL.FTZ R238, R238, R104 ;  /* 0x00000068eeee7220 */ /* 0x000fe20000410000 */
[----:B------:R-:W-:Y:S01]  /*da00*/  IMAD.WIDE.U32 R38, R24, -0x2daee0ad, RZ ;  /* 0xd2511f5318267825 */ /* 0x000fe200078e00ff */
[----:B------:R-:W-:-:S03]  /*da10*/  LOP3.LUT R30, R37, UR32, R110, 0x96, !PT ;  /* 0x00000020251e7c12 */ /* 0x000fc6000f8e966e */
[-C--:B------:R-:W-:Y:S01]  /*da20*/  FMUL.FTZ R239, R239, R104.reuse ;  /* 0x00000068efef7220 */ /* 0x080fe20000410000 */
[-C--:B------:R-:W-:Y:S01]  /*da30*/  FMUL.FTZ R232, R232, R105.reuse ;  /* 0x00000069e8e87220 */ /* 0x080fe20000410000 */
[-C--:B------:R-:W-:Y:S01]  /*da40*/  FMUL.FTZ R233, R233, R105.reuse ;  /* 0x00000069e9e97220 */ /* 0x080fe20000410000 */
[----:B------:R-:W-:Y:S01]  /*da50*/  LOP3.LUT R24, R39, UR28, R36, 0x96, !PT ;  /* 0x0000001c27187c12 */ /* 0x000fe2000f8e9624 */
[-C--:B------:R-:W-:Y:S01]  /*da60*/  FMUL.FTZ R234, R234, R104.reuse ;  /* 0x00000068eaea7220 */ /* 0x080fe20000410000 */
[----:B------:R-:W-:Y:S01]  /*da70*/  FMUL.FTZ R235, R235, R104 ;  /* 0x00000068ebeb7220 */ /* 0x000fe20000410000 */
[----:B------:R-:W-:Y:S01]  /*da80*/  IMAD.MOV.U32 R110, RZ, RZ, R43 ;  /* 0x000000ffff6e7224 */ /* 0x000fe200078e002b */
[----:B-----5:R-:W-:Y:S01]  /*da90*/  FMNMX.FTZ R26, R27, R26, !PT ;  /* 0x0000001a1b1a7209 */ /* 0x020fe20007810000 */
[----:B------:R-:W-:Y:S01]  /*daa0*/  IMAD.WIDE.U32 R36, R30, -0x326172a9, RZ ;  /* 0xcd9e8d571e247825 */ /* 0x000fe200078e00ff */
[C---:B------:R-:W-:Y:S01]  /*dab0*/  HMMA.16816.F32.BF16 R20, R16.reuse, R12, R20 ;  /* 0x0000000c1014723c */ /* 0x040fe20000041814 */
[----:B------:R-:W-:Y:S01]  /*dac0*/  LOP3.LUT R30, R31, UR23, R32, 0x96, !PT ;  /* 0x000000171f1e7c12 */ /* 0x000fe2000f8e9620 */
[----:B------:R-:W-:Y:S01]  /*dad0*/  MUFU.EX2 R142, R142 ;  /* 0x0000008e008e7308 */ /* 0x000fe20000000800 */
[----:B------:R-:W-:Y:S01]  /*dae0*/  IMAD.WIDE.U32 R42, R24, -0x326172a9, RZ ;  /* 0xcd9e8d57182a7825 */ /* 0x000fe200078e00ff */
[----:B------:R-:W2:Y:S01]  /*daf0*/  SHFL.BFLY PT, R107, R26, 0x1, 0x1f ;  /* 0x0c201f001a6b7f89 */ /* 0x000ea200000e0000 */
[----:B------:R-:W-:Y:S01]  /*db00*/  LOP3.LUT R159, R35, UR27, R159, 0x96, !PT ;  /* 0x0000001b239f7c12 */ /* 0x000fe2000f8e969f */
[C---:B------:R-:W-:Y:S01]  /*db10*/  HMMA.16816.F32.BF16 R248, R16.reuse, R14, R248 ;  /* 0x0000000e10f8723c */ /* 0x040fe200000418f8 */
[----:B------:R-:W-:Y:S01]  /*db20*/  FFMA.FTZ R218, R218, R105, R101 ;  /* 0x00000069dada7223 */ /* 0x000fe20000010065 */
[----:B------:R-:W-:Y:S01]  /*db30*/  LOP3.LUT R36, R43, UR25, R36, 0x96, !PT ;  /* 0x000000192b247c12 */ /* 0x000fe2000f8e9624 */
[----:B------:R-:W-:Y:S01]  /*db40*/  FFMA.FTZ R96, R221, R104, R96 ;  /* 0x00000068dd607223 */ /* 0x000fe20000010060 */
[----:B-1----:R-:W-:Y:S01]  /*db50*/  FMNMX.FTZ R106, R106, R29, !PT ;  /* 0x0000001d6a6a7209 */ /* 0x002fe20007810000 */
[----:B------:R-:W-:Y:S01]  /*db60*/  MUFU.EX2 R182, R182 ;  /* 0x000000b600b67308 */ /* 0x000fe20000000800 */
[C---:B------:R-:W-:Y:S01]  /*db70*/  HMMA.16816.F32.BF16 R236, R16.reuse, R8, R236 ;  /* 0x0000000810ec723c */ /* 0x040fe200000418ec */
[----:B------:R-:W-:Y:S01]  /*db80*/  FADD.FTZ R99, R99, R218 ;  /* 0x000000da63637221 */ /* 0x000fe20000010000 */
[C---:B------:R-:W-:Y:S01]  /*db90*/  FSETP.NEU.FTZ.AND P2, PT, R106.reuse, -INF , PT ;  /* 0xff8000006a00780b */ /* 0x040fe20003f5d000 */
[----:B------:R-:W-:Y:S01]  /*dba0*/  FMUL.FTZ R201, R106, UR36 ;  /* 0x000000246ac97c20 */ /* 0x000fe20008410000 */
[----:B------:R-:W-:Y:S01]  /*dbb0*/  FADD.FTZ R103, R103, R96 ;  /* 0x0000006067677221 */ /* 0x000fe20000010000 */
[----:B------:R-:W-:Y:S01]  /*dbc0*/  FADD.FTZ R98, R98, R99 ;  /* 0x0000006362627221 */ /* 0x000fe20000010000 */
[----:B------:R-:W-:Y:S01]  /*dbd0*/  HMMA.16816.F32.BF16 R232, R16, R10, R232 ;  /* 0x0000000a10e8723c */ /* 0x000fe200000418e8 */
[----:B------:R-:W-:Y:S01]  /*dbe0*/  FSEL R155, R106, RZ, P2 ;  /* 0x000000ff6a9b7208 */ /* 0x000fe20001000000 */
[----:B------:R-:W-:Y:S01]  /*dbf0*/  MUFU.EX2 R172, R172 ;  /* 0x000000ac00ac7308 */ /* 0x000fe20000000800 */
[----:B------:R-:W-:Y:S01]  /*dc00*/  FSEL R201, R201, RZ, P2 ;  /* 0x000000ffc9c97208 */ /* 0x000fe20001000000 */
[----:B------:R-:W-:Y:S01]  /*dc10*/  FADD.FTZ R100, R100, R103 ;  /* 0x0000006764647221 */ /* 0x000fe20000010000 */
[----:B------:R-:W-:Y:S01]  /*dc20*/  FADD.FTZ R97, R97, R98 ;  /* 0x0000006261617221 */ /* 0x000fe20000010000 */
[----:B------:R-:W-:Y:S01]  /*dc30*/  FADD.FTZ R155, R132, -R155 ;  /* 0x8000009b849b7221 */ /* 0x000fe20000010000 */
[----:B------:R-:W-:Y:S01]  /*dc40*/  IMAD.U32 R19, RZ, RZ, UR37 ;  /* 0x00000025ff137e24 */ /* 0x000fe2000f8e00ff */
[----:B------:R-:W-:Y:S01]  /*dc50*/  LOP3.LUT R17, R37, UR31, R148, 0x96, !PT ;  /* 0x0000001f25117c12 */ /* 0x000fe2000f8e9694 */
[----:B------:R-:W-:Y:S01]  /*dc60*/  IMAD.WIDE.U32 R36, R36, -0x2daee0ad, RZ ;  /* 0xd2511f5324247825 */ /* 0x000fe200078e00ff */
[----:B--2---:R-:W-:-:S03]  /*dc70*/  FMNMX.FTZ R107, R26, R107, !PT ;  /* 0x0000006b1a6b7209 */ /* 0x004fc60007810000 */
[----:B------:R-:W-:Y:S01]  /*dc80*/  FFMA.FTZ R154, R210, UR36, -R201 ;  /* 0x00000024d29a7c23 */ /* 0x000fe200080108c9 */
[----:B------:R-:W-:Y:S01]  /*dc90*/  LOP3.LUT R16, R35, UR27, R19, 0x96, !PT ;  /* 0x0000001b23107c12 */ /* 0x000fe2000f8e9613 */
[----:B------:R-:W-:Y:S01]  /*dca0*/  IMAD.WIDE.U32 R18, R17, -0x2daee0ad, RZ ;  /* 0xd2511f5311127825 */ /* 0x000fe200078e00ff */
[----:B------:R-:W-:-:S03]  /*dcb0*/  FSETP.NEU.FTZ.AND P1, PT, R107, -INF , PT ;  /* 0xff8000006b00780b */ /* 0x000fc60003f3d000 */
[----:B------:R-:W-:Y:S01]  /*dcc0*/  FMUL.FTZ R210, R107, UR36 ;  /* 0x000000246bd27c20 */ /* 0x000fe20008410000 */
[----:B------:R-:W-:Y:S01]  /*dcd0*/  FFMA.FTZ R111, R126, UR36, -R201 ;  /* 0x000000247e6f7c23 */ /* 0x000fe200080108c9 */
[----:B------:R-:W-:Y:S01]  /*dce0*/  IMAD.WIDE.U32 R140, R16, -0x326172a9, RZ ;  /* 0xcd9e8d57108c7825 */ /* 0x000fe200078e00ff */
[----:B------:R-:W-:-:S03]  /*dcf0*/  LOP3.LUT R17, R19, UR24, R38, 0x96, !PT ;  /* 0x0000001813117c12 */ /* 0x000fc6000f8e9626 */
[--C-:B------:R-:W-:Y:S01]  /*dd00*/  FFMA.FTZ R145, R134, UR36, -R201.reuse ;  /* 0x0000002486917c23 */ /* 0x100fe200080108c9 */
[----:B------:R-:W-:Y:S01]  /*dd10*/  LOP3.LUT R16, R37, UR19, R18, 0x96, !PT ;  /* 0x0000001325107c12 */ /* 0x000fe2000f8e9612 */
[----:B------:R-:W-:Y:S01]  /*dd20*/  FFMA.FTZ R134, R207, UR36, -R201 ;  /* 0x00000024cf867c23 */ /* 0x000fe200080108c9 */
[----:B------:R-:W-:Y:S01]  /*dd30*/  FSEL R210, R210, RZ, P1 ;  /* 0x000000ffd2d27208 */ /* 0x000fe20000800000 */
[----:B------:R-:W-:Y:S01]  /*dd40*/  IMAD.WIDE.U32 R18, R17, -0x326172a9, RZ ;  /* 0xcd9e8d5711127825 */ /* 0x000fe200078e00ff */
[----:B------:R-:W-:Y:S03]  /*dd50*/  MUFU.EX2 R111, R111 ;  /* 0x0000006f006f7308 */ /* 0x000fe60000000800 */
[----:B------:R-:W-:Y:S01]  /*dd60*/  FMUL.FTZ R155, R155, UR36 ;  /* 0x000000249b9b7c20 */ /* 0x000fe20008410000 */
[----:B------:R-:W-:Y:S01]  /*dd70*/  LOP3.LUT R40, R149, UR4, R140, 0x96, !PT ;  /* 0x0000000495287c12 */ /* 0x000fe2000f8e968c */
[----:B------:R-:W-:Y:S01]  /*dd80*/  IMAD.WIDE.U32 R32, R16, -0x326172a9, RZ ;  /* 0xcd9e8d5710207825 */ /* 0x000fe200078e00ff */
[----:B------:R-:W-:-:S03]  /*dd90*/  LOP3.LUT R29, R19, UR23, R42, 0x96, !PT ;  /* 0x00000017131d7c12 */ /* 0x000fc6000f8e962a */
[--C-:B------:R-:W-:Y:S01]  /*dda0*/  FFMA.FTZ R150, R25, UR36, -R210.reuse ;  /* 0x0000002419967c23 */ /* 0x100fe200080108d2 */
[--C-:B------:R-:W-:Y:S01]  /*ddb0*/  FFMA.FTZ R126, R133, UR36, -R210.reuse ;  /* 0x00000024857e7c23 */ /* 0x100fe200080108d2 */
[----:B------:R-:W-:Y:S01]  /*ddc0*/  FFMA.FTZ R113, R223, UR36, -R210 ;  /* 0x00000024df717c23 */ /* 0x000fe200080108d2 */
[----:B------:R-:W-:Y:S01]  /*ddd0*/  LOP3.LUT R16, R33, UR7, R18, 0x96, !PT ;  /* 0x0000000721107c12 */ /* 0x000fe2000f8e9612 */
[----:B------:R-:W-:Y:S01]  /*dde0*/  FFMA.FTZ R143, R129, UR36, -R210 ;  /* 0x00000024818f7c23 */ /* 0x000fe200080108d2 */
        /* <DEDUP_REMOVED lines=8> */
[----:B------:R-:W-:Y:S01]  /*de70*/  PRMT R27, R27, 0x5410, R18 ;  /* 0x000054101b1b7816 */ /* 0x000fe20000000012 */
[----:B------:R-:W-:Y:S01]  /*de80*/  MUFU.EX2 R126, R126 ;  /* 0x0000007e007e7308 */ /* 0x000fe20000000800 */
[----:B------:R-:W-:Y:S01]  /*de90*/  SHF.R.U32.HI R19, RZ, 0x18, R32 ;  /* 0x00000018ff137819 */ /* 0x000fe20000011620 */
[----:B------:R-:W-:Y:S01]  /*dea0*/  IMAD.WIDE.U32 R32, R29, -0x2daee0ad, RZ ;  /* 0xd2511f531d207825 */ /* 0x000fe200078e00ff */
[----:B------:R-:W-:-:S03]  /*deb0*/  LOP3.LUT R18, R17, 0xff, RZ, 0xc0, !PT ;  /* 0x000000ff11127812 */ /* 0x000fc600078ec0ff */
[--C-:B------:R-:W-:Y:S01]  /*dec0*/  FFMA.FTZ R122, R122, UR36, -R201.reuse ;  /* 0x000000247a7a7c23 */ /* 0x100fe200080108c9 */
[----:B------:R-:W-:Y:S01]  /*ded0*/  LOP3.LUT R17, R16, 0xffff, RZ, 0xc0, !PT ;  /* 0x0000ffff10117812 */ /* 0x000fe200078ec0ff */
[----:B------:R-:W-:Y:S01]  /*dee0*/  FFMA.FTZ R144, R173, UR36, -R201 ;  /* 0x00000024ad907c23 */ /* 0x000fe200080108c9 */
[----:B------:R-:W-:Y:S01]  /*def0*/  PRMT R19, R18, 0x5410, R19 ;  /* 0x0000541012137816 */ /* 0x000fe20000000013 */
[----:B------:R-:W1:Y:S01]  /*df00*/  MUFU.EX2 R113, R113 ;  /* 0x0000007100717308 */ /* 0x000e620000000800 */
[----:B------:R-:W-:Y:S01]  /*df10*/  SHF.R.U32.HI R17, RZ, 0x8, R17 ;  /* 0x00000008ff117819 */ /* 0x000fe20000011611 */
[----:B------:R-:W-:Y:S01]  /*df20*/  FFMA.FTZ R136, R136, UR36, -R201 ;  /* 0x0000002488887c23 */ /* 0x000fe200080108c9 */
[----:B------:R-:W-:Y:S01]  /*df30*/  LOP3.LUT R18, R16, 0xff, RZ, 0xc0, !PT ;  /* 0x000000ff10127812 */ /* 0x000fe200078ec0ff */
[--C-:B------:R-:W-:Y:S01]  /*df40*/  FFMA.FTZ R146, R190, UR36, -R210.reuse ;  /* 0x00000024be927c23 */ /* 0x100fe200080108d2 */
[--C-:B------:R-:W-:Y:S01]  /*df50*/  HSET2.LE.AND R19, R19, R102.reuse, PT ;  /* 0x0000006613137233 */ /* 0x100fe20003803000 */
[----:B------:R-:W-:Y:S01]  /*df60*/  FFMA.FTZ R70, R70, UR36, -R210 ;  /* 0x0000002446467c23 */ /* 0x000fe200080108d2 */
[----:B------:R-:W-:Y:S01]  /*df70*/  PRMT R25, R18, 0x5410, R17 ;  /* 0x0000541012197816 */ /* 0x000fe20000000011 */
[----:B------:R-:W-:Y:S01]  /*df80*/  MUFU.EX2 R150, R150 ;  /* 0x0000009600967308 */ /* 0x000fe20000000800 */
[----:B------:R-:W-:Y:S01]  /*df90*/  SHF.R.U32.HI R17, RZ, 0x10, R16 ;  /* 0x00000010ff117819 */ /* 0x000fe20000011610 */
[----:B------:R-:W-:Y:S01]  /*dfa0*/  FFMA.FTZ R69, R69, UR36, -R210 ;  /* 0x0000002445457c23 */ /* 0x000fe200080108d2 */
[----:B------:R-:W-:Y:S01]  /*dfb0*/  SHF.R.U32.HI R16, RZ, 0x18, R16 ;  /* 0x00000018ff107819 */ /* 0x000fe20000011610 */
[--C-:B------:R-:W-:Y:S01]  /*dfc0*/  FFMA.FTZ R0, R0, UR36, -R201.reuse ;  /* 0x0000002400007c23 */ /* 0x100fe200080108c9 */
[----:B------:R-:W-:Y:S01]  /*dfd0*/  LOP3.LUT R17, R17, 0xff, RZ, 0xc0, !PT ;  /* 0x000000ff11117812 */ /* 0x000fe200078ec0ff */
[----:B------:R-:W-:Y:S01]  /*dfe0*/  FFMA.FTZ R72, R72, UR36, -R210 ;  /* 0x0000002448487c23 */ /* 0x000fe200080108d2 */
[--C-:B------:R-:W-:Y:S01]  /*dff0*/  HSET2.LE.AND R18, R27, R102.reuse, PT ;  /* 0x000000661b127233 */ /* 0x100fe20003803000 */
[----:B------:R-:W2:Y:S01]  /*e000*/  MUFU.EX2 R143, R143 ;  /* 0x0000008f008f7308 */ /* 0x000ea20000000800 */
[----:B------:R-:W-:Y:S01]  /*e010*/  PRMT R17, R17, 0x5410, R16 ;  /* 0x0000541011117816 */ /* 0x000fe20000000010 */
[----:B------:R-:W-:Y:S01]  /*e020*/  FFMA.FTZ R71, R71, UR36, -R210 ;  /* 0x0000002447477c23 */ /* 0x000fe200080108d2 */
[----:B------:R-:W-:Y:S01]  /*e030*/  FSEL R16, R107, RZ, P1 ;  /* 0x000000ff6b107208 */ /* 0x000fe20000800000 */
[--C-:B------:R-:W-:Y:S01]  /*e040*/  FFMA.FTZ R74, R74, UR36, -R201.reuse ;  /* 0x000000244a4a7c23 */ /* 0x100fe200080108c9 */
[----:B-1----:R-:W-:Y:S01]  /*e050*/  F2FP.BF16.F32.PACK_AB R24, R113, R126 ;  /* 0x0000007e7118723e */ /* 0x002fe200000010ff */
[--C-:B------:R-:W-:Y:S01]  /*e060*/  FFMA.FTZ R83, R83, UR36, -R201.reuse ;  /* 0x0000002453537c23 */ /* 0x100fe200080108c9 */
[--C-:B------:R-:W-:Y:S01]  /*e070*/  HSET2.LE.AND R17, R17, R102.reuse, PT ;  /* 0x0000006611117233 */ /* 0x100fe20003803000 */
[----:B------:R-:W-:Y:S01]  /*e080*/  FADD.FTZ R151, R5, -R16 ;  /* 0x8000001005977221 */ /* 0x000fe20000010000 */
[----:B------:R-:W-:Y:S01]  /*e090*/  MUFU.EX2 R154, R154 ;  /* 0x0000009a009a7308 */ /* 0x000fe20000000800 */
[----:B------:R-:W-:Y:S01]  /*e0a0*/  F2FP.BF16.F32.PACK_AB R5, R111, R134 ;  /* 0x000000866f05723e */ /* 0x000fe200000010ff */
[--C-:B------:R-:W-:Y:S01]  /*e0b0*/  FFMA.FTZ R53, R53, UR36, -R201.reuse ;  /* 0x0000002435357c23 */ /* 0x100fe200080108c9 */
[----:B------:R-:W-:Y:S01]  /*e0c0*/  FMUL.FTZ R151, R151, UR36 ;  /* 0x0000002497977c20 */ /* 0x000fe20008410000 */
[----:B------:R-:W-:Y:S01]  /*e0d0*/  LOP3.LUT R19, R19, R24, RZ, 0xc0, !PT ;  /* 0x0000001813137212 */ /* 0x000fe200078ec0ff */
[--C-:B------:R-:W-:Y:S01]  /*e0e0*/  FFMA.FTZ R60, R60, UR36, -R201.reuse ;  /* 0x000000243c3c7c23 */ /* 0x100fe200080108c9 */
[----:B------:R-:W-:Y:S01]  /*e0f0*/  LOP3.LUT R18, R18, R5, RZ, 0xc0, !PT ;  /* 0x0000000512127212 */ /* 0x000fe200078ec0ff */
[--C-:B------:R-:W-:Y:S01]  /*e100*/  FFMA.FTZ R62, R62, UR36, -R201.reuse ;  /* 0x000000243e3e7c23 */ /* 0x100fe200080108c9 */
[----:B------:R-:W1:Y:S01]  /*e110*/  MUFU.EX2 R145, R145 ;  /* 0x0000009100917308 */ /* 0x000e620000000800 */
[----:B------:R-:W-:Y:S01]  /*e120*/  HSET2.LE.AND R16, R25, R102, PT ;  /* 0x0000006619107233 */ /* 0x000fe20003803000 */
[--C-:B------:R-:W-:Y:S01]  /*e130*/  FFMA.FTZ R65, R65, UR36, -R201.reuse ;  /* 0x0000002441417c23 */ /* 0x100fe200080108c9 */
[----:B--2---:R-:W-:Y:S01]  /*e140*/  F2FP.BF16.F32.PACK_AB R24, R143, R150 ;  /* 0x000000968f18723e */ /* 0x004fe200000010ff */
[--C-:B------:R-:W-:Y:S01]  /*e150*/  FFMA.FTZ R73, R73, UR36, -R201.reuse ;  /* 0x0000002449497c23 */ /* 0x100fe200080108c9 */
[----:B------:R-:W-:Y:S01]  /*e160*/  LOP3.LUT R36, R33, UR33, R36, 0x96, !PT ;  /* 0x0000002121247c12 */ /* 0x000fe2000f8e9624 */
[--C-:B------:R-:W-:Y:S01]  /*e170*/  FFMA.FTZ R68, R68, UR36, -R210.reuse ;  /* 0x0000002444447c23 */ /* 0x100fe200080108d2 */
[----:B------:R-:W-:Y:S01]  /*e180*/  LOP3.LUT R17, R17, R24, RZ, 0xc0, !PT ;  /* 0x0000001811117212 */ /* 0x000fe200078ec0ff */
[----:B------:R-:W2:Y:S01]  /*e190*/  MUFU.EX2 R155, R155 ;  /* 0x0000009b009b7308 */ /* 0x000ea20000000800 */
[----:B------:R-:W-:Y:S01]  /*e1a0*/  LOP3.LUT R43, R32, 0xff, RZ, 0xc0, !PT ;  /* 0x000000ff202b7812 */ /* 0x000fe200078ec0ff */
[----:B------:R-:W-:Y:S01]  /*e1b0*/  FFMA.FTZ R67, R67, UR36, -R210 ;  /* 0x0000002443437c23 */ /* 0x000fe200080108d2 */
[----:B------:R-:W-:Y:S01]  /*e1c0*/  SHF.R.U32.HI R133, RZ, 0x18, R32 ;  /* 0x00000018ff857819 */ /* 0x000fe20000011620 */
[--C-:B------:R-:W-:Y:S01]  /*e1d0*/  FFMA.FTZ R59, R59, UR36, -R210.reuse ;  /* 0x000000243b3b7c23 */ /* 0x100fe200080108d2 */
[----:B------:R-:W-:Y:S01]  /*e1e0*/  LOP3.LUT R157, R36, 0xff, RZ, 0xc0, !PT ;  /* 0x000000ff249d7812 */ /* 0x000fe200078ec0ff */
[----:B------:R-:W-:Y:S01]  /*e1f0*/  FFMA.FTZ R58, R58, UR36, -R210 ;  /* 0x000000243a3a7c23 */ /* 0x000fe200080108d2 */
[----:B------:R-:W-:Y:S01]  /*e200*/  LOP3.LUT R41, R141, UR6, R156, 0x96, !PT ;  /* 0x000000068d297c12 */ /* 0x000fe2000f8e969c */
[----:B------:R-:W3:Y:S01]  /*e210*/  MUFU.EX2 R151, R151 ;  /* 0x0000009700977308 */ /* 0x000ee20000000800 */
[----:B-1----:R-:W-:Y:S01]  /*e220*/  F2FP.BF16.F32.PACK_AB R5, R145, R154 ;  /* 0x0000009a9105723e */ /* 0x002fe200000010ff */
[----:B------:R-:W-:Y:S01]  /*e230*/  FFMA.FTZ R55, R55, UR36, -R210 ;  /* 0x0000002437377c23 */ /* 0x000fe200080108d2 */
[----:B------:R-:W-:Y:S01]  /*e240*/  LOP3.LUT R141, R141, UR6, R114, 0x96, !PT ;  /* 0x000000068d8d7c12 */ /* 0x000fe2000f8e9672 */
[--C-:B------:R-:W-:Y:S01]  /*e250*/  FFMA.FTZ R114, R224, UR36, -R201.reuse ;  /* 0x00000024e0727c23 */ /* 0x100fe200080108c9 */
[----:B------:R-:W-:Y:S01]  /*e260*/  LOP3.LUT R16, R16, R5, RZ, 0xc0, !PT ;  /* 0x0000000510107212 */ /* 0x000fe200078ec0ff */
[----:B------:R-:W-:Y:S01]  /*e270*/  FFMA.FTZ R5, R209, UR36, -R201 ;  /* 0x00000024d1057c23 */ /* 0x000fe200080108c9 */
[----:B------:R-:W-:Y:S01]  /*e280*/  IMAD.WIDE.U32 R222, R41, -0x2daee0ad, RZ ;  /* 0xd2511f5329de7825 */ /* 0x000fe200078e00ff */
[----:B------:R-:W1:Y:S03]  /*e290*/  MUFU.EX2 R129, R129 ;  /* 0x0000008100817308 */ /* 0x000e660000000800 */
[-C--:B--2---:R-:W-:Y:S01]  /*e2a0*/  FMUL.FTZ R24, R115, R155.reuse ;  /* 0x0000009b73187220 */ /* 0x084fe20000410000 */
[-C--:B------:R-:W-:Y:S01]  /*e2b0*/  FMUL.FTZ R25, R112, R155.reuse ;  /* 0x0000009b70197220 */ /* 0x080fe20000410000 */
[-C--:B------:R-:W-:Y:S01]  /*e2c0*/  FMUL.FTZ R244, R244, R155.reuse ;  /* 0x0000009bf4f47220 */ /* 0x080fe20000410000 */
[-C--:B------:R-:W-:Y:S01]  /*e2d0*/  FMUL.FTZ R245, R245, R155.reuse ;  /* 0x0000009bf5f57220 */ /* 0x080fe20000410000 */
[-C--:B------:R-:W-:Y:S01]  /*e2e0*/  FMUL.FTZ R228, R228, R155.reuse ;  /* 0x0000009be4e47220 */ /* 0x080fe20000410000 */
[----:B------:R-:W-:Y:S01]  /*e2f0*/  FMUL.FTZ R229, R229, R155 ;  /* 0x0000009be5e57220 */ /* 0x000fe20000410000 */
[----:B------:R-:W-:Y:S01]  /*e300*/  FFMA.FTZ R112, R208, UR36, -R95 ;  /* 0x00000024d0707c23 */ /* 0x000fe2000801085f */
[--C-:B------:R-:W-:Y:S01]  /*e310*/  FFMA.FTZ R115, R135, UR36, -R188.reuse ;  /* 0x0000002487737c23 */ /* 0x100fe200080108bc */
[-C--:B---3--:R-:W-:Y:S01]  /*e320*/  FMUL.FTZ R26, R110, R151.reuse ;  /* 0x000000976e1a7220 */ /* 0x088fe20000410000 */
[-C--:B------:R-:W-:Y:S01]  /*e330*/  FMUL.FTZ R27, R108, R151.reuse ;  /* 0x000000976c1b7220 */ /* 0x080fe20000410000 */
[-C--:B------:R-:W-:Y:S01]  /*e340*/  FMUL.FTZ R246, R246, R151.reuse ;  /* 0x00000097f6f67220 */ /* 0x080fe20000410000 */
[-C--:B------:R-:W-:Y:S01]  /*e350*/  FMUL.FTZ R247, R247, R151.reuse ;  /* 0x00000097f7f77220 */ /* 0x080fe20000410000 */
[----:B------:R-:W-:Y:S01]  /*e360*/  FFMA.FTZ R110, R211, UR36, -R188 ;  /* 0x00000024d36e7c23 */ /* 0x000fe200080108bc */
[-C--:B------:R-:W-:Y:S01]  /*e370*/  FMUL.FTZ R31, R243, R151.reuse ;  /* 0x00000097f31f7220 */ /* 0x080fe20000410000 */
[-C--:B------:R-:W-:Y:S01]  /*e380*/  FMUL.FTZ R230, R230, R151.reuse ;  /* 0x00000097e6e67220 */ /* 0x080fe20000410000 */
[----:B------:R-:W-:Y:S01]  /*e390*/  FMUL.FTZ R231, R231, R151 ;  /* 0x00000097e7e77220 */ /* 0x000fe20000410000 */
[----:B------:R-:W-:Y:S01]  /*e3a0*/  HMMA.16816.F32.BF16 R24, R16, R12, R24 ;  /* 0x0000000c1018723c */ /* 0x000fe20000041818 */
[----:B------:R-:W-:Y:S01]  /*e3b0*/  FFMA.FTZ R108, R226, UR36, -R201 ;  /* 0x00000024e26c7c23 */ /* 0x000fe200080108c9 */
[----:B------:R-:W2:Y:S01]  /*e3c0*/  MUFU.EX2 R110, R110 ;  /* 0x0000006e006e7308 */ /* 0x000ea20000000800 */
[----:B------:R-:W-:-:S02]  /*e3d0*/  IMAD.MOV.U32 R226, RZ, RZ, R109 ;  /* 0x000000ffffe27224 */ /* 0x000fc400078e006d */
[----:B------:R-:W-:Y:S01]  /*e3e0*/  FFMA.FTZ R109, R216, UR36, -R95 ;  /* 0x00000024d86d7c23 */ /* 0x000fe2000801085f */
[----:B------:R-:W-:Y:S01]  /*e3f0*/  FFMA.FTZ R135, R125, UR36, -R210 ;  /* 0x000000247d877c23 */ /* 0x000fe200080108d2 */
[----:B-1----:R-:W-:Y:S01]  /*e400*/  F2FP.BF16.F32.PACK_AB R132, R129, R120 ;  /* 0x000000788184723e */ /* 0x002fe200000010ff */
[----:B------:R-:W-:Y:S01]  /*e410*/  IMAD.WIDE.U32 R208, R40, -0x2daee0ad, RZ ;  /* 0xd2511f5328d07825 */ /* 0x000fe200078e00ff */
[----:B------:R-:W-:-:S03]  /*e420*/  LOP3.LUT R13, R32, 0xffff, RZ, 0xc0, !PT ;  /* 0x0000ffff200d7812 */ /* 0x000fc600078ec0ff */
[----:B------:R-:W-:Y:S01]  /*e430*/  FFMA.FTZ R54, R54, UR36, -R210 ;  /* 0x0000002436367c23 */ /* 0x000fe200080108d2 */
[----:B------:R-:W-:Y:S01]  /*e440*/  SHF.R.U32.HI R12, RZ, 0x10, R32 ;  /* 0x00000010ff0c7819 */ /* 0x000fe20000011620 */
[----:B------:R-:W-:Y:S01]  /*e450*/  IMAD.WIDE.U32 R32, R30, -0x2daee0ad, RZ ;  /* 0xd2511f531e207825 */ /* 0x000fe200078e00ff */
[----:B------:R-:W-:Y:S01]  /*e460*/  SHF.R.U32.HI R30, RZ, 0x8, R13 ;  /* 0x00000008ff1e7819 */ /* 0x000fe2000001160d */
[----:B------:R-:W-:Y:S01]  /*e470*/  MUFU.EX2 R109, R109 ;  /* 0x0000006d006d7308 */ /* 0x000fe20000000800 */
[----:B------:R-:W-:Y:S01]  /*e480*/  SHF.R.U32.HI R125, RZ, 0x10, R36 ;  /* 0x00000010ff7d7819 */ /* 0x000fe20000011624 */
[--C-:B------:R-:W-:Y:S01]  /*e490*/  FFMA.FTZ R79, R79, UR36, -R210.reuse ;  /* 0x000000244f4f7c23 */ /* 0x100fe200080108d2 */
[----:B------:R-:W-:Y:S01]  /*e4a0*/  LOP3.LUT R13, R32, 0xffff, RZ, 0xc0, !PT ;  /* 0x0000ffff200d7812 */ /* 0x000fe200078ec0ff */
[----:B------:R-:W-:Y:S01]  /*e4b0*/  FFMA.FTZ R75, R75, UR36, -R210 ;  /* 0x000000244b4b7c23 */ /* 0x000fe200080108d2 */
[----:B------:R-:W-:Y:S01]  /*e4c0*/  PRMT R43, R43, 0x5410, R30 ;  /* 0x000054102b2b7816 */ /* 0x000fe2000000001e */
[----:B------:R-:W-:Y:S01]  /*e4d0*/  FFMA.FTZ R154, R217, R155, R154 ;  /* 0x0000009bd99a7223 */ /* 0x000fe2000001009a */
[----:B------:R-:W-:Y:S01]  /*e4e0*/  LOP3.LUT R30, R12, 0xff, RZ, 0xc0, !PT ;  /* 0x000000ff0c1e7812 */ /* 0x000fe200078ec0ff */
[----:B------:R-:W1:Y:S01]  /*e4f0*/  MUFU.EX2 R112, R112 ;  /* 0x0000007000707308 */ /* 0x000e620000000800 */
[----:B------:R-:W-:Y:S01]  /*e500*/  LOP3.LUT R28, R33, UR33, R28, 0x96, !PT ;  /* 0x00000021211c7c12 */ /* 0x000fe2000f8e961c */
[-C--:B------:R-:W-:Y:S01]  /*e510*/  FFMA.FTZ R150, R219, R151.reuse, R150 ;  /* 0x00000097db967223 */ /* 0x080fe20000010096 */
[----:B------:R-:W-:Y:S01]  /*e520*/  LOP3.LUT R37, R32, 0xff, RZ, 0xc0, !PT ;  /* 0x000000ff20257812 */ /* 0x000fe200078ec0ff */
[----:B------:R-:W-:Y:S01]  /*e530*/  FADD.FTZ R145, R145, R154 ;  /* 0x0000009a91917221 */ /* 0x000fe20000010000 */
[----:B------:R-:W-:Y:S01]  /*e540*/  SHF.R.U32.HI R12, RZ, 0x8, R13 ;  /* 0x00000008ff0c7819 */ /* 0x000fe2000001160d */
[----:B------:R-:W-:Y:S01]  /*e550*/  FADD.FTZ R143, R143, R150 ;  /* 0x000000968f8f7221 */ /* 0x000fe20000010000 */
[----:B------:R-:W-:Y:S01]  /*e560*/  SHF.R.U32.HI R29, RZ, 0x10, R32 ;  /* 0x00000010ff1d7819 */ /* 0x000fe20000011620 */
[----:B------:R-:W3:Y:S01]  /*e570*/  MUFU.EX2 R115, R115 ;  /* 0x0000007300737308 */ /* 0x000ee20000000800 */
[----:B------:R-:W-:Y:S01]  /*e580*/  PRMT R37, R37, 0x5410, R12 ;  /* 0x0000541025257816 */ /* 0x000fe2000000000c */
[----:B------:R-:W-:Y:S01]  /*e590*/  FADD.FTZ R134, R134, R145 ;  /* 0x0000009186867221 */ /* 0x000fe20000010000 */
[----:B------:R-:W-:Y:S01]  /*e5a0*/  LOP3.LUT R38, R28, 0xffff, RZ, 0xc0, !PT ;  /* 0x0000ffff1c267812 */ /* 0x000fe200078ec0ff */
[----:B------:R-:W-:Y:S01]  /*e5b0*/  HMMA.16816.F32.BF16 R12, R16, R14, R244 ;  /* 0x0000000e100c723c */ /* 0x000fe200000418f4 */
[----:B------:R-:W-:Y:S01]  /*e5c0*/  SHF.R.U32.HI R39, RZ, 0x18, R32 ;  /* 0x00000018ff277819 */ /* 0x000fe20000011620 */
[----:B------:R-:W-:Y:S01]  /*e5d0*/  FADD.FTZ R126, R126, R143 ;  /* 0x0000008f7e7e7221 */ /* 0x000fe20000010000 */
[----:B------:R-:W-:Y:S01]  /*e5e0*/  PRMT R133, R30, 0x5410, R133 ;  /* 0x000054101e857816 */ /* 0x000fe20000000085 */
[----:B------:R-:W-:Y:S01]  /*e5f0*/  FMUL.FTZ R30, R242, R151 ;  /* 0x00000097f21e7220 */ /* 0x000fe20000410000 */
[----:B------:R-:W-:Y:S01]  /*e600*/  LOP3.LUT R34, R29, 0xff, RZ, 0xc0, !PT ;  /* 0x000000ff1d227812 */ /* 0x000fe200078ec0ff */
[----:B------:R-:W-:Y:S01]  /*e610*/  FMUL.FTZ R29, R241, R155 ;  /* 0x0000009bf11d7220 */ /* 0x000fe20000410000 */
[----:B------:R-:W-:Y:S01]  /*e620*/  IMAD.MOV.U32 R247, RZ, RZ, R149 ;  /* 0x000000fffff77224 */ /* 0x000fe200078e0095 */
[----:B------:R-:W-:Y:S01]  /*e630*/  LOP3.LUT R197, R28, 0xff, RZ, 0xc0, !PT ;  /* 0x000000ff1cc57812 */ /* 0x000fe200078ec0ff */
[----:B------:R-:W-:Y:S01]  /*e640*/  MUFU.EX2 R117, R117 ;  /* 0x0000007500757308 */ /* 0x000fe20000000800 */
[--C-:B------:R-:W-:Y:S01]  /*e650*/  SHF.R.U32.HI R32, RZ, 0x10, R28.reuse ;  /* 0x00000010ff207819 */ /* 0x100fe2000001161c */
[----:B------:R-:W-:Y:S01]  /*e660*/  IMAD.WIDE.U32 R244, R168, -0x326172a9, RZ ;  /* 0xcd9e8d57a8f47825 */ /* 0x000fe200078e00ff */
[----:B------:R-:W-:-:S03]  /*e670*/  SHF.R.U32.HI R149, RZ, 0x18, R28 ;  /* 0x00000018ff957819 */ /* 0x000fc6000001161c */
[----:B------:R-:W-:Y:S01]  /*e680*/  FMUL.FTZ R28, R240, R155 ;  /* 0x0000009bf01c7220 */ /* 0x000fe20000410000 */
[----:B------:R-:W-:Y:S01]  /*e690*/  SHF.R.U32.HI R38, RZ, 0x8, R38 ;  /* 0x00000008ff267819 */ /* 0x000fe20000011626 */
[----:B------:R-:W-:Y:S01]  /*e6a0*/  IMAD.MOV.U32 R246, RZ, RZ, R148 ;  /* 0x000000fffff67224 */ /* 0x000fe200078e0094 */
[----:B------:R-:W-:Y:S01]  /*e6b0*/  LOP3.LUT R32, R32, 0xff, RZ, 0xc0, !PT ;  /* 0x000000ff20207812 */ /* 0x000fe200078ec0ff */
[----:B------:R-:W4:Y:S01]  /*e6c0*/  MUFU.EX2 R108, R108 ;  /* 0x0000006c006c7308 */ /* 0x000f220000000800 */
[----:B------:R-:W-:Y:S01]  /*e6d0*/  PRMT R197, R197, 0x5410, R38 ;  /* 0x00005410c5c57816 */ /* 0x000fe20000000026 */
[----:B------:R-:W-:Y:S01]  /*e6e0*/  FFMA.FTZ R148, R175, UR36, -R210 ;  /* 0x00000024af947c23 */ /* 0x000fe200080108d2 */
[----:B------:R-:W-:Y:S01]  /*e6f0*/  LOP3.LUT R38, R36, 0xffff, RZ, 0xc0, !PT ;  /* 0x0000ffff24267812 */ /* 0x000fe200078ec0ff */
[C---:B------:R-:W-:Y:S01]  /*e700*/  HMMA.16816.F32.BF16 R28, R16.reuse, R8, R28 ;  /* 0x00000008101c723c */ /* 0x040fe2000004181c */
[----:B------:R-:W-:Y:S01]  /*e710*/  PRMT R39, R34, 0x5410, R39 ;  /* 0x0000541022277816 */ /* 0x000fe20000000027 */
[----:B------:R-:W-:Y:S01]  /*e720*/  IMAD.WIDE.U32 R240, R4, -0x326172a9, RZ ;  /* 0xcd9e8d5704f07825 */ /* 0x000fe200078e00ff */
[----:B------:R-:W-:Y:S01]  /*e730*/  PRMT R149, R32, 0x5410, R149 ;  /* 0x0000541020957816 */ /* 0x000fe20000000095 */
[----:B------:R-:W-:Y:S01]  /*e740*/  MUFU.EX2 R135, R135 ;  /* 0x0000008700877308 */ /* 0x000fe20000000800 */
[----:B------:R-:W5:Y:S01]  /*e750*/  LDSM.16.MT88.4 R32, [R252+0x4400] ;  /* 0x00440000fc20783b */ /* 0x000f620000004200 */
[----:B------:R-:W-:Y:S01]  /*e760*/  HMMA.16816.F32.BF16 R16, R16, R10, R228 ;  /* 0x0000000a1010723c */ /* 0x000fe200000418e4 */
[----:B------:R-:W-:Y:S01]  /*e770*/  SHF.R.U32.HI R38, RZ, 0x8, R38 ;  /* 0x00000008ff267819 */ /* 0x000fe20000011626 */
[----:B------:R-:W-:Y:S01]  /*e780*/  FADD.FTZ R134, R111, R134 ;  /* 0x000000866f867221 */ /* 0x000fe20000010000 */
[----:B------:R-:W5:Y:S01]  /*e790*/  LDSM.16.MT88.4 R8, [R226+0x4400] ;  /* 0x00440000e208783b */ /* 0x000f620000004200 */
[--C-:B------:R-:W-:Y:S01]  /*e7a0*/  HSET2.LE.AND R37, R37, R102.reuse, PT ;  /* 0x0000006625257233 */ /* 0x100fe20003803000 */
[----:B------:R-:W-:Y:S01]  /*e7b0*/  FADD.FTZ R126, R113, R126 ;  /* 0x0000007e717e7221 */ /* 0x000fe20000010000 */
[----:B------:R-:W-:Y:S01]  /*e7c0*/  PRMT R157, R157, 0x5410, R38 ;  /* 0x000054109d9d7816 */ /* 0x000fe20000000026 */
[----:B------:R-:W4:Y:S01]  /*e7d0*/  MUFU.EX2 R118, R118 ;  /* 0x0000007600767308 */ /* 0x000f220000000800 */
[----:B--2---:R-:W-:Y:S01]  /*e7e0*/  F2FP.BF16.F32.PACK_AB R38, R110, R119 ;  /* 0x000000776e26723e */ /* 0x004fe200000010ff */
[----:B------:R-:W-:Y:S01]  /*e7f0*/  FADD.FTZ R7, R7, R100 ;  /* 0x0000006407077221 */ /* 0x000fe20000010000 */
[----:B------:R-:W-:Y:S01]  /*e800*/  HSET2.LE.AND R39, R39, R102, PT ;  /* 0x0000006627277233 */ /* 0x000fe20003803000 */
[----:B------:R-:W-:Y:S01]  /*e810*/  FFMA.FTZ R94, R94, UR36, -R95 ;  /* 0x000000245e5e7c23 */ /* 0x000fe2000801085f */
[----:B------:R-:W-:-:S02]  /*e820*/  LOP3.LUT R38, R37, R38, RZ, 0xc0, !PT ;  /* 0x0000002625267212 */ /* 0x000fc400078ec0ff */
[--C-:B------:R-:W-:Y:S01]  /*e830*/  HSET2.LE.AND R37, R149, R102.reuse, PT ;  /* 0x0000006695257233 */ /* 0x100fe20003803000 */
[--C-:B------:R-:W-:Y:S01]  /*e840*/  FFMA.FTZ R149, R121, UR36, -R210.reuse ;  /* 0x0000002479957c23 */ /* 0x100fe200080108d2 */
[----:B-1----:R-:W-:Y:S01]  /*e850*/  F2FP.BF16.F32.PACK_AB R42, R112, R109 ;  /* 0x0000006d702a723e */ /* 0x002fe200000010ff */
[----:B------:R-:W-:Y:S01]  /*e860*/  MUFU.EX2 R5, R5 ;  /* 0x0000000500057308 */ /* 0x000fe20000000800 */
[----:B------:R-:W-:Y:S02]  /*e870*/  LOP3.LUT R125, R125, 0xff, RZ, 0xc0, !PT ;  /* 0x000000ff7d7d7812 */ /* 0x000fe400078ec0ff */
[----:B------:R-:W-:Y:S01]  /*e880*/  LOP3.LUT R37, R37, R132, RZ, 0xc0, !PT ;  /* 0x0000008425257212 */ /* 0x000fe200078ec0ff */
[----:B------:R-:W-:Y:S01]  /*e890*/  FFMA.FTZ R132, R124, UR36, -R210 ;  /* 0x000000247c847c23 */ /* 0x000fe200080108d2 */
[----:B------:R-:W-:Y:S02]  /*e8a0*/  LOP3.LUT R39, R39, R42, RZ, 0xc0, !PT ;  /* 0x0000002a27277212 */ /* 0x000fe400078ec0ff */
[----:B------:R-:W-:Y:S01]  /*e8b0*/  SHF.R.U32.HI R42, RZ, 0x18, R36 ;  /* 0x00000018ff2a7819 */ /* 0x000fe20000011624 */
[----:B------:R-:W1:Y:S01]  /*e8c0*/  MUFU.EX2 R114, R114 ;  /* 0x0000007200727308 */ /* 0x000e620000000800 */
[----:B------:R-:W-:-:S02]  /*e8d0*/  HSET2.LE.AND R36, R197, R102, PT ;  /* 0x00000066c5247233 */ /* 0x000fc40003803000 */
[----:B---3--:R-:W-:Y:S02]  /*e8e0*/  F2FP.BF16.F32.PACK_AB R121, R115, R116 ;  /* 0x000000747379723e */ /* 0x008fe400000010ff */
[----:B------:R-:W-:Y:S02]  /*e8f0*/  PRMT R125, R125, 0x5410, R42 ;  /* 0x000054107d7d7816 */ /* 0x000fe4000000002a */
[----:B------:R-:W-:Y:S01]  /*e900*/  LOP3.LUT R244, R245, R2, RZ, 0x3c, !PT ;  /* 0x00000002f5f47212 */ /* 0x000fe200078e3cff */
[----:B------:R-:W-:Y:S01]  /*e910*/  MUFU.EX2 R149, R149 ;  /* 0x0000009500957308 */ /* 0x000fe20000000800 */
[--C-:B------:R-:W-:Y:S02]  /*e920*/  HSET2.LE.AND R42, R43, R102.reuse, PT ;  /* 0x000000662b2a7233 */ /* 0x100fe40003803000 */
[----:B------:R-:W-:Y:S01]  /*e930*/  HSET2.LE.AND R43, R133, R102, PT ;  /* 0x00000066852b7233 */ /* 0x000fe20003803000 */
[----:B------:R-:W-:Y:S01]  /*e940*/  IMAD.WIDE.U32 R244, R244, -0x2daee0ad, RZ ;  /* 0xd2511f53f4f47825 */ /* 0x000fe200078e00ff */
[----:B------:R-:W-:-:S03]  /*e950*/  LOP3.LUT R36, R36, R121, RZ, 0xc0, !PT ;  /* 0x0000007924247212 */ /* 0x000fc600078ec0ff */
[----:B------:R-:W-:Y:S01]  /*e960*/  FFMA.FTZ R133, R206, UR36, -R95 ;  /* 0x00000024ce857c23 */ /* 0x000fe2000801085f */
[----:B----4-:R-:W-:Y:S01]  /*e970*/  F2FP.BF16.F32.PACK_AB R41, R108, R117 ;  /* 0x000000756c29723e */ /* 0x010fe200000010ff */
[----:B------:R-:W2:Y:S01]  /*e980*/  MUFU.EX2 R132, R132 ;  /* 0x0000008400847308 */ /* 0x000ea20000000800 */
[----:B------:R-:W-:Y:S02]  /*e990*/  F2FP.BF16.F32.PACK_AB R40, R118, R135 ;  /* 0x000000877628723e */ /* 0x000fe400000010ff */
[----:B------:R-:W-:Y:S01]  /*e9a0*/  LOP3.LUT R140, R199, UR4, R140, 0x96, !PT ;  /* 0x00000004c78c7c12 */ /* 0x000fe2000f8e968c */
[C---:B-----5:R-:W-:Y:S01]  /*e9b0*/  HMMA.16816.F32.BF16 R20, R36.reuse, R32, R20 ;  /* 0x000000202414723c */ /* 0x060fe20000041814 */
[----:B------:R-:W-:Y:S02]  /*e9c0*/  LOP3.LUT R42, R42, R41, RZ, 0xc0, !PT ;  /* 0x000000292a2a7212 */ /* 0x000fe400078ec0ff */
[----:B------:R-:W-:Y:S01]  /*e9d0*/  LOP3.LUT R43, R43, R40, RZ, 0xc0, !PT ;  /* 0x000000282b2b7212 */ /* 0x000fe200078ec0ff */
[----:B------:R-:W3:Y:S01]  /*e9e0*/  MUFU.EX2 R133, R133 ;  /* 0x0000008500857308 */ /* 0x000ee20000000800 */
[--C-:B------:R-:W-:Y:S01]  /*e9f0*/  HSET2.LE.AND R40, R157, R102.reuse, PT ;  /* 0x000000669d287233 */ /* 0x100fe20003803000 */
[C---:B------:R-:W-:Y:S01]  /*ea00*/  HMMA.16816.F32.BF16 R248, R36.reuse, R34, R248 ;  /* 0x0000002224f8723c */ /* 0x040fe200000418f8 */
[----:B------:R-:W-:Y:S01]  /*ea10*/  HSET2.LE.AND R41, R125, R102, PT ;  /* 0x000000667d297233 */ /* 0x000fe20003803000 */
[----:B------:R-:W-:Y:S01]  /*ea20*/  FFMA.FTZ R157, R174, UR36, -R210 ;  /* 0x00000024ae9d7c23 */ /* 0x000fe200080108d2 */
[----:B-1----:R-:W-:Y:S01]  /*ea30*/  F2FP.BF16.F32.PACK_AB R125, R114, R5 ;  /* 0x00000005727d723e */ /* 0x002fe200000010ff */
[----:B------:R-:W-:Y:S01]  /*ea40*/  IMAD.WIDE.U32 R174, R159, -0x326172a9, RZ ;  /* 0xcd9e8d579fae7825 */ /* 0x000fe200078e00ff */
[----:B------:R-:W-:Y:S01]  /*ea50*/  LOP3.LUT R121, R223, UR32, R244, 0x96, !PT ;  /* 0x00000020df797c12 */ /* 0x000fe2000f8e96f4 */
[C---:B------:R-:W-:Y:S01]  /*ea60*/  HMMA.16816.F32.BF16 R236, R36.reuse, R8, R236 ;  /* 0x0000000824ec723c */ /* 0x040fe200000418ec */
[----:B--2---:R-:W-:Y:S01]  /*ea70*/  F2FP.BF16.F32.PACK_AB R124, R132, R149 ;  /* 0x00000095847c723e */ /* 0x004fe200000010ff */
[----:B------:R-:W-:Y:S01]  /*ea80*/  MUFU.EX2 R144, R144 ;  /* 0x0000009000907308 */ /* 0x000fe20000000800 */
[----:B------:R-:W-:Y:S01]  /*ea90*/  LOP3.LUT R123, R209, UR28, R222, 0x96, !PT ;  /* 0x0000001cd17b7c12 */ /* 0x000fe2000f8e96de */
[----:B------:R-:W-:Y:S01]  /*eaa0*/  IMAD.WIDE.U32 R222, R140, -0x2daee0ad, RZ ;  /* 0xd2511f538cde7825 */ /* 0x000fe200078e00ff */
[----:B------:R-:W-:Y:S01]  /*eab0*/  LOP3.LUT R40, R40, R125, RZ, 0xc0, !PT ;  /* 0x0000007d28287212 */ /* 0x000fe200078ec0ff */
[----:B------:R-:W-:Y:S01]  /*eac0*/  HMMA.16816.F32.BF16 R232, R36, R10, R232 ;  /* 0x0000000a24e8723c */ /* 0x000fe200000418e8 */
[----:B------:R-:W-:Y:S01]  /*ead0*/  LOP3.LUT R41, R41, R124, RZ, 0xc0, !PT ;  /* 0x0000007c29297212 */ /* 0x000fe200078ec0ff */
[----:B------:R-:W-:-:S04]  /*eae0*/  IMAD.WIDE.U32 R224, R121, -0x326172a9, RZ ;  /* 0xcd9e8d5779e07825 */ /* 0x000fc800078e00ff */
[--C-:B------:R-:W-:Y:S01]  /*eaf0*/  FFMA.FTZ R125, R195, UR36, -R188.reuse ;  /* 0x00000024c37d7c23 */ /* 0x100fe200080108bc */
[----:B------:R-:W-:Y:S01]  /*eb00*/  FFMA.FTZ R124, R193, UR36, -R188 ;  /* 0x00000024c17c7c23 */ /* 0x000fe200080108bc */
[----:B------:R1:W-:Y:S01]  /*eb10*/  MUFU.EX2 R121, R122 ;  /* 0x0000007a00797308 */ /* 0x0003e20000000800 */
[----:B------:R-:W-:Y:S01]  /*eb20*/  LOP3.LUT R159, R175, UR6, R156, 0x96, !PT ;  /* 0x00000006af9f7c12 */ /* 0x000fe2000f8e969c */
[----:B------:R-:W-:Y:S01]  /*eb30*/  IMAD.WIDE.U32 R36, R141, -0x2daee0ad, RZ ;  /* 0xd2511f538d247825 */ /* 0x000fe200078e00ff */
[----:B------:R-:W-:Y:S01]  /*eb40*/  HMMA.16816.F32.BF16 R24, R40, R32, R24 ;  /* 0x000000202818723c */ /* 0x000fe20000041818 */
[----:B------:R-:W-:Y:S02]  /*eb50*/  LOP3.LUT R38, R225, UR31, R246, 0x96, !PT ;  /* 0x0000001fe1267c12 */ /* 0x000fe4000f8e96f6 */
[----:B------:R-:W-:Y:S01]  /*eb60*/  FADD.FTZ R5, R5, R134 ;  /* 0x0000008605057221 */ /* 0x000fe20000010000 */
[----:B------:R-:W-:Y:S01]  /*eb70*/  IMAD.WIDE.U32 R140, R123, -0x326172a9, RZ ;  /* 0xcd9e8d577b8c7825 */ /* 0x000fe200078e00ff */
[----:B------:R-:W-:-:S03]  /*eb80*/  LOP3.LUT R37, R37, UR32, R200, 0x96, !PT ;  /* 0x0000002025257c12 */ /* 0x000fc6000f8e96c8 */
[----:B------:R-:W-:Y:S01]  /*eb90*/  FFMA.FTZ R123, R137, UR36, -R188 ;  /* 0x00000024897b7c23 */ /* 0x000fe200080108bc */
[----:B------:R-:W-:Y:S01]  /*eba0*/  LOP3.LUT R36, R223, UR28, R36, 0x96, !PT ;  /* 0x0000001cdf247c12 */ /* 0x000fe2000f8e9624 */
[----:B------:R-:W-:Y:S01]  /*ebb0*/  IMAD.WIDE.U32 R38, R38, -0x2daee0ad, RZ ;  /* 0xd2511f5326267825 */ /* 0x000fe200078e00ff */
[----:B------:R-:W-:Y:S01]  /*ebc0*/  LOP3.LUT R194, R141, UR25, R224, 0x96, !PT ;  /* 0x000000198dc27c12 */ /* 0x000fe2000f8e96e0 */
[C---:B------:R-:W-:Y:S02]  /*ebd0*/  HMMA.16816.F32.BF16 R12, R40.reuse, R34, R12 ;  /* 0x00000022280c723c */ /* 0x040fe4000004180c */
[----:B------:R-:W-:Y:S01]  /*ebe0*/  FFMA.FTZ R137, R204, UR36, -R95 ;  /* 0x00000024cc897c23 */ /* 0x000fe2000801085f */
[----:B------:R-:W-:Y:S01]  /*ebf0*/  IMAD.WIDE.U32 R32, R37, -0x326172a9, RZ ;  /* 0xcd9e8d5725207825 */ /* 0x000fe200078e00ff */
[----:B------:R-:W-:Y:S03]  /*ec00*/  MUFU.EX2 R125, R125 ;  /* 0x0000007d007d7308 */ /* 0x000fe60000000800 */
[----:B------:R-:W-:Y:S01]  /*ec10*/  FFMA.FTZ R141, R131, UR36, -R201 ;  /* 0x00000024838d7c23 */ /* 0x000fe200080108c9 */
[----:B-1----:R-:W-:Y:S01]  /*ec20*/  FFMA.FTZ R122, R205, UR36, -R188 ;  /* 0x00000024cd7a7c23 */ /* 0x002fe200080108bc */
[----:B------:R-:W-:Y:S01]  /*ec30*/  IMAD.WIDE.U32 R36, R36, -0x326172a9, RZ ;  /* 0xcd9e8d5724247825 */ /* 0x000fe200078e00ff */
[----:B------:R-:W-:Y:S01]  /*ec40*/  LOP3.LUT R33, R33, UR31, R198, 0x96, !PT ;  /* 0x0000001f21217c12 */ /* 0x000fe2000f8e96c6 */
[C---:B------:R-:W-:Y:S02]  /*ec50*/  HMMA.16816.F32.BF16 R16, R40.reuse, R10, R16 ;  /* 0x0000000a2810723c */ /* 0x040fe40000041810 */
[----:B------:R-:W-:Y:S01]  /*ec60*/  FFMA.FTZ R131, R192, UR36, -R210 ;  /* 0x00000024c0837c23 */ /* 0x000fe200080108d2 */
[----:B------:R-:W-:Y:S01]  /*ec70*/  IMAD.WIDE.U32 R194, R194, -0x2daee0ad, RZ ;  /* 0xd2511f53c2c27825 */ /* 0x000fe200078e00ff */
[----:B------:R-:W-:Y:S01]  /*ec80*/  LOP3.LUT R209, R37, UR25, R32, 0x96, !PT ;  /* 0x0000001925d17c12 */ /* 0x000fe2000f8e9620 */
[----:B------:R-:W-:Y:S01]  /*ec90*/  MUFU.EX2 R137, R137 ;  /* 0x0000008900897308 */ /* 0x000fe20000000800 */
[----:B------:R-:W-:Y:S01]  /*eca0*/  LOP3.LUT R32, R39, UR24, R208, 0x96, !PT ;  /* 0x0000001827207c12 */ /* 0x000fe2000f8e96d0 */
[----:B------:R-:W-:Y:S01]  /*ecb0*/  IMAD.WIDE.U32 R224, R33, -0x2daee0ad, RZ ;  /* 0xd2511f5321e07825 */ /* 0x000fe200078e00ff */
[----:B------:R-:W-:Y:S01]  /*ecc0*/  LOP3.LUT R207, R195, UR19, R38, 0x96, !PT ;  /* 0x00000013c3cf7c12 */ /* 0x000fe2000f8e9626 */
[----:B------:R-:W-:Y:S01]  /*ecd0*/  HMMA.16816.F32.BF16 R28, R40, R8, R28 ;  /* 0x00000008281c723c */ /* 0x000fe2000004181c */
[----:B------:R-:W-:Y:S01]  /*ece0*/  LOP3.LUT R190, R247, UR4, R174, 0x96, !PT ;  /* 0x00000004f7be7c12 */ /* 0x000fe2000f8e96ae */
[----:B------:R-:W-:Y:S01]  /*ecf0*/  IMAD.WIDE.U32 R208, R209, -0x2daee0ad, RZ ;  /* 0xd2511f53d1d07825 */ /* 0x000fe200078e00ff */
[----:B------:R-:W-:Y:S01]  /*ed00*/  LOP3.LUT R33, R225, UR24, R222, 0x96, !PT ;  /* 0x00000018e1217c12 */ /* 0x000fe2000f8e96de */
[----:B------:R-:W-:Y:S02]  /*ed10*/  MUFU.EX2 R124, R124 ;  /* 0x0000007c007c7308 */ /* 0x000fe40000000800 */
[----:B------:R-:W-:Y:S01]  /*ed20*/  FADD.FTZ R149, R149, R126 ;  /* 0x0000007e95957221 */ /* 0x000fe20000010000 */
[----:B------:R-:W-:Y:S01]  /*ed30*/  IMAD.WIDE.U32 R38, R32, -0x326172a9, RZ ;  /* 0xcd9e8d5720267825 */ /* 0x000fe200078e00ff */
[----:B------:R-:W-:-:S03]  /*ed40*/  LOP3.LUT R32, R209, UR19, R224, 0x96, !PT ;  /* 0x00000013d1207c12 */ /* 0x000fc6000f8e96e0 */
[----:B------:R-:W-:Y:S01]  /*ed50*/  FADD.FTZ R114, R114, R5 ;  /* 0x0000000572727221 */ /* 0x000fe20000010000 */
[----:B---3--:R-:W-:Y:S01]  /*ed60*/  F2FP.BF16.F32.PACK_AB R40, R142, R133 ;  /* 0x000000858e28723e */ /* 0x008fe200000010ff */
[----:B------:R-:W-:Y:S01]  /*ed70*/  IMAD.WIDE.U32 R34, R33, -0x326172a9, RZ ;  /* 0xcd9e8d5721227825 */ /* 0x000fe200078e00ff */
[----:B------:R-:W-:-:S03]  /*ed80*/  LOP3.LUT R193, R39, UR23, R140, 0x96, !PT ;  /* 0x0000001727c17c12 */ /* 0x000fc6000f8e968c */
[----:B------:R-:W-:Y:S01]  /*ed90*/  FFMA.FTZ R140, R202, UR36, -R95 ;  /* 0x00000024ca8c7c23 */ /* 0x000fe2000801085f */
[----:B------:R-:W-:Y:S01]  /*eda0*/  MUFU.EX2 R123, R123 ;  /* 0x0000007b007b7308 */ /* 0x000fe20000000800 */
[----:B------:R-:W-:Y:S01]  /*edb0*/  IMAD.WIDE.U32 R32, R32, -0x326172a9, RZ ;  /* 0xcd9e8d5720207825 */ /* 0x000fe200078e00ff */
[----:B------:R-:W-:-:S03]  /*edc0*/  LOP3.LUT R195, R35, UR23, R36, 0x96, !PT ;  /* 0x0000001723c37c12 */ /* 0x000fc6000f8e9624 */
[----:B------:R-:W-:Y:S01]  /*edd0*/  FADD.FTZ R132, R132, R149 ;  /* 0x0000009584847221 */ /* 0x000fe20000010000 */
[----:B------:R-:W-:Y:S01]  /*ede0*/  FADD.FTZ R117, R117, R114 ;  /* 0x0000007275757221 */ /* 0x000fe20000010000 */
[----:B------:R-:W-:Y:S01]  /*edf0*/  IMAD.WIDE.U32 R206, R207, -0x326172a9, RZ ;  /* 0xcd9e8d57cfce7825 */ /* 0x000fe200078e00ff */
[----:B------:R-:W-:-:S03]  /*ee00*/  LOP3.LUT R36, R33, UR7, R34, 0x96, !PT ;  /* 0x0000000721247c12 */ /* 0x000fc6000f8e9622 */
[----:B------:R-:W-:Y:S01]  /*ee10*/  FADD.FTZ R135, R135, R132 ;  /* 0x0000008487877221 */ /* 0x000fe20000010000 */
[----:B------:R-:W-:Y:S01]  /*ee20*/  SHF.R.U32.HI R37, RZ, 0x10, R32 ;  /* 0x00000010ff257819 */ /* 0x000fe20000011620 */
[----:B------:R-:W1:Y:S01]  /*ee30*/  MUFU.EX2 R140, R140 ;  /* 0x0000008c008c7308 */ /* 0x000e620000000800 */
[----:B------:R-:W-:Y:S01]  /*ee40*/  LOP3.LUT R197, R207, UR7, R38, 0x96, !PT ;  /* 0x00000007cfc57c12 */ /* 0x000fe2000f8e9626 */
[----:B------:R-:W-:Y:S01]  /*ee50*/  IMAD.WIDE.U32 R202, R169, -0x326172a9, RZ ;  /* 0xcd9e8d57a9ca7825 */ /* 0x000fe200078e00ff */
[----:B------:R-:W-:-:S03]  /*ee60*/  LOP3.LUT R10, R36, 0xffff, RZ, 0xc0, !PT ;  /* 0x0000ffff240a7812 */ /* 0x000fc600078ec0ff */
[----:B------:R-:W-:Y:S01]  /*ee70*/  FADD.FTZ R108, R108, R117 ;  /* 0x000000756c6c7221 */ /* 0x000fe20000010000 */
[C---:B------:R-:W-:Y:S01]  /*ee80*/  LOP3.LUT R38, R32.reuse, 0xffff, RZ, 0xc0, !PT ;  /* 0x0000ffff20267812 */ /* 0x040fe200078ec0ff */
[----:B------:R-:W-:Y:S01]  /*ee90*/  IMAD.WIDE.U32 R192, R193, -0x2daee0ad, RZ ;  /* 0xd2511f53c1c07825 */ /* 0x000fe200078e00ff */
[----:B------:R-:W-:Y:S01]  /*eea0*/  LOP3.LUT R9, R32, 0xff, RZ, 0xc0, !PT ;  /* 0x000000ff20097812 */ /* 0x000fe200078ec0ff */
[----:B------:R-:W2:Y:S01]  /*eeb0*/  MUFU.EX2 R122, R122 ;  /* 0x0000007a007a7308 */ /* 0x000ea20000000800 */
[----:B------:R-:W-:Y:S01]  /*eec0*/  SHF.R.U32.HI R8, RZ, 0x18, R32 ;  /* 0x00000018ff087819 */ /* 0x000fe20000011620 */
[----:B------:R-:W-:Y:S01]  /*eed0*/  FADD.FTZ R118, R118, R135 ;  /* 0x0000008776767221 */ /* 0x000fe20000010000 */
[----:B------:R-:W-:Y:S01]  /*eee0*/  SHF.R.U32.HI R10, RZ, 0x8, R10 ;  /* 0x00000008ff0a7819 */ /* 0x000fe2000001160a */
[----:B------:R-:W3:Y:S01]  /*eef0*/  LDSM.16.MT88.4 R32, [R252+0x4800] ;  /* 0x00480000fc20783b */ /* 0x000ee20000004200 */
[----:B------:R-:W-:Y:S01]  /*ef00*/  SHF.R.U32.HI R38, RZ, 0x8, R38 ;  /* 0x00000008ff267819 */ /* 0x000fe20000011626 */
[--C-:B------:R-:W-:Y:S01]  /*ef10*/  IMAD.MOV.U32 R132, RZ, RZ, R106.reuse ;  /* 0x000000ffff847224 */ /* 0x100fe200078e006a */
[----:B------:R-:W-:Y:S01]  /*ef20*/  LOP3.LUT R43, R37, 0xff, RZ, 0xc0, !PT ;  /* 0x000000ff252b7812 */ /* 0x000fe200078ec0ff */
[----:B------:R-:W-:Y:S01]  /*ef30*/  MUFU.EX2 R136, R136 ;  /* 0x0000008800887308 */ /* 0x000fe20000000800 */
[----:B------:R-:W-:Y:S01]  /*ef40*/  LOP3.LUT R41, R36, 0xff, RZ, 0xc0, !PT ;  /* 0x000000ff24297812 */ /* 0x000fe200078ec0ff */
[----:B------:R-:W-:Y:S01]  /*ef50*/  @P0 IMAD.MOV.U32 R132, RZ, RZ, R106 ;  /* 0x000000ffff840224 */ /* 0x000fe200078e006a */
[----:B------:R-:W-:-:S02]  /*ef60*/  PRMT R39, R9, 0x5410, R38 ;  /* 0x0000541009277816 */ /* 0x000fc40000000026 */
[----:B------:R-:W-:Y:S02]  /*ef70*/  PRMT R43, R43, 0x5410, R8 ;  /* 0x000054102b2b7816 */ /* 0x000fe40000000008 */
[----:B------:R-:W-:Y:S01]  /*ef80*/  PRMT R41, R41, 0x5410, R10 ;  /* 0x0000541029297816 */ /* 0x000fe2000000000a */
[----:B------:R-:W-:Y:S01]  /*ef90*/  MUFU.EX2 R141, R141 ;  /* 0x0000008d008d7308 */ /* 0x000fe20000000800 */
[----:B------:R-:W4:Y:S01]  /*efa0*/  LDSM.16.MT88.4 R8, [R226+0x4800] ;  /* 0x00480000e208783b */ /* 0x000f220000004200 */
[--C-:B------:R-:W-:Y:S02]  /*efb0*/  SHF.R.U32.HI R37, RZ, 0x10, R36.reuse ;  /* 0x00000010ff257819 */ /* 0x100fe40000011624 */
[----:B------:R-:W-:Y:S02]  /*efc0*/  SHF.R.U32.HI R36, RZ, 0x18, R36 ;  /* 0x00000018ff247819 */ /* 0x000fe40000011624 */
[----:B------:R-:W-:Y:S02]  /*efd0*/  LOP3.LUT R37, R37, 0xff, RZ, 0xc0, !PT ;  /* 0x000000ff25257812 */ /* 0x000fe400078ec0ff */
[----:B------:R-:W-:Y:S01]  /*efe0*/  HSET2.LE.AND R38, R39, R102, PT ;  /* 0x0000006627267233 */ /* 0x000fe20003803000 */
[----:B------:R-:W-:Y:S01]  /*eff0*/  MUFU.EX2 R131, R131 ;  /* 0x0000008300837308 */ /* 0x000fe20000000800 */
[----:B------:R-:W-:-:S02]  /*f000*/  PRMT R37, R37, 0x5410, R36 ;  /* 0x0000541025257816 */ /* 0x000fc40000000024 */
[--C-:B------:R-:W-:Y:S02]  /*f010*/  HSET2.LE.AND R39, R43, R102.reuse, PT ;  /* 0x000000662b277233 */ /* 0x100fe40003803000 */
[----:B-1----:R-:W-:Y:S02]  /*f020*/  F2FP.BF16.F32.PACK_AB R36, R140, R137 ;  /* 0x000000898c24723e */ /* 0x002fe400000010ff */
[--C-:B------:R-:W-:Y:S01]  /*f030*/  HSET2.LE.AND R37, R37, R102.reuse, PT ;  /* 0x0000006625257233 */ /* 0x100fe20003803000 */
[----:B------:R-:W1:Y:S01]  /*f040*/  MUFU.EX2 R146, R146 ;  /* 0x0000009200927308 */ /* 0x000e620000000800 */
[----:B------:R-:W-:Y:S02]  /*f050*/  LOP3.LUT R39, R39, R36, RZ, 0xc0, !PT ;  /* 0x0000002427277212 */ /* 0x000fe400078ec0ff */
[----:B------:R-:W-:Y:S02]  /*f060*/  HSET2.LE.AND R36, R41, R102, PT ;  /* 0x0000006629247233 */ /* 0x000fe40003803000 */
[----:B--2---:R-:W-:-:S02]  /*f070*/  F2FP.BF16.F32.PACK_AB R43, R122, R123 ;  /* 0x0000007b7a2b723e */ /* 0x004fc400000010ff */
[----:B------:R-:W-:Y:S01]  /*f080*/  F2FP.BF16.F32.PACK_AB R41, R124, R125 ;  /* 0x0000007d7c29723e */ /* 0x000fe200000010ff */
[----:B------:R-:W-:Y:S01]  /*f090*/  MUFU.EX2 R148, R148 ;  /* 0x0000009400947308 */ /* 0x000fe20000000800 */
[----:B------:R-:W-:Y:S02]  /*f0a0*/  LOP3.LUT R37, R37, R40, RZ, 0xc0, !PT ;  /* 0x0000002825257212 */ /* 0x000fe400078ec0ff */
[--C-:B------:R-:W-:Y:S02]  /*f0b0*/  SHF.R.U32.HI R40, RZ, 0x10, R206.reuse ;  /* 0x00000010ff287819 */ /* 0x100fe400000116ce */
[----:B------:R-:W-:Y:S02]  /*f0c0*/  LOP3.LUT R38, R38, R43, RZ, 0xc0, !PT ;  /* 0x0000002b26267212 */ /* 0x000fe400078ec0ff */
[----:B------:R-:W-:Y:S01]  /*f0d0*/  LOP3.LUT R36, R36, R41, RZ, 0xc0, !PT ;  /* 0x0000002924247212 */ /* 0x000fe200078ec0ff */
[----:B------:R-:W2:Y:S01]  /*f0e0*/  MUFU.EX2 R157, R157 ;  /* 0x0000009d009d7308 */ /* 0x000ea20000000800 */
[----:B------:R-:W-:-:S02]  /*f0f0*/  SHF.R.U32.HI R43, RZ, 0x18, R206 ;  /* 0x00000018ff2b7819 */ /* 0x000fc400000116ce */
[----:B------:R-:W-:Y:S02]  /*f100*/  LOP3.LUT R40, R40, 0xff, RZ, 0xc0, !PT ;  /* 0x000000ff28287812 */ /* 0x000fe400078ec0ff */
[C---:B------:R-:W-:Y:S01]  /*f110*/  LOP3.LUT R173, R197.reuse, 0xffff, RZ, 0xc0, !PT ;  /* 0x0000ffffc5ad7812 */ /* 0x040fe200078ec0ff */
[C---:B---3--:R-:W-:Y:S01]  /*f120*/  HMMA.16816.F32.BF16 R20, R36.reuse, R32, R20 ;  /* 0x000000202414723c */ /* 0x048fe20000041814 */
[----:B------:R-:W-:Y:S01]  /*f130*/  PRMT R43, R40, 0x5410, R43 ;  /* 0x00005410282b7816 */ /* 0x000fe2000000002b */
[----:B------:R-:W-:Y:S01]  /*f140*/  MUFU.EX2 R70, R70 ;  /* 0x0000004600467308 */ /* 0x000fe20000000800 */
[----:B------:R-:W-:Y:S02]  /*f150*/  SHF.R.U32.HI R173, RZ, 0x8, R173 ;  /* 0x00000008ffad7819 */ /* 0x000fe400000116ad */
[----:B------:R-:W-:Y:S01]  /*f160*/  LOP3.LUT R40, R197, 0xff, RZ, 0xc0, !PT ;  /* 0x000000ffc5287812 */ /* 0x000fe200078ec0ff */
[----:B------:R-:W-:Y:S01]  /*f170*/  HMMA.16816.F32.BF16 R248, R36, R34, R248 ;  /* 0x0000002224f8723c */ /* 0x000fe200000418f8 */
[----:B------:R-:W-:-:S02]  /*f180*/  LOP3.LUT R42, R206, 0xffff, RZ, 0xc0, !PT ;  /* 0x0000ffffce2a7812 */ /* 0x000fc400078ec0ff */
[----:B------:R-:W-:Y:S01]  /*f190*/  PRMT R173, R40, 0x5410, R173 ;  /* 0x0000541028ad7816 */ /* 0x000fe200000000ad */
[----:B------:R-:W-:Y:S01]  /*f1a0*/  MUFU.EX2 R69, R69 ;  /* 0x0000004500457308 */ /* 0x000fe20000000800 */
[----:B------:R-:W-:Y:S01]  /*f1b0*/  LOP3.LUT R41, R206, 0xff, RZ, 0xc0, !PT ;  /* 0x000000ffce297812 */ /* 0x000fe200078ec0ff */
[----:B----4-:R-:W-:Y:S01]  /*f1c0*/  HMMA.16816.F32.BF16 R236, R36, R8, R236 ;  /* 0x0000000824ec723c */ /* 0x010fe200000418ec */
[----:B------:R-:W-:Y:S01]  /*f1d0*/  SHF.R.U32.HI R42, RZ, 0x8, R42 ;  /* 0x00000008ff2a7819 */ /* 0x000fe2000001162a */
[----:B------:R-:W-:Y:S01]  /*f1e0*/  IMAD.WIDE.U32 R206, R159, -0x2daee0ad, RZ ;  /* 0xd2511f539fce7825 */ /* 0x000fe200078e00ff */
[----:B------:R-:W-:-:S03]  /*f1f0*/  HSET2.LE.AND R173, R173, R102, PT ;  /* 0x00000066adad7233 */ /* 0x000fc60003803000 */
[----:B------:R-:W-:Y:S01]  /*f200*/  FFMA.FTZ R159, R191, UR36, -R188 ;  /* 0x00000024bf9f7c23 */ /* 0x000fe200080108bc */
[----:B------:R-:W-:Y:S01]  /*f210*/  PRMT R41, R41, 0x5410, R42 ;  /* 0x0000541029297816 */ /* 0x000fe2000000002a */
[----:B------:R-:W-:Y:S01]  /*f220*/  HMMA.16816.F32.BF16 R232, R36, R10, R232 ;  /* 0x0000000a24e8723c */ /* 0x000fe200000418e8 */
[----:B-1----:R-:W-:Y:S01]  /*f230*/  F2FP.BF16.F32.PACK_AB R42, R146, R131 ;  /* 0x00000083922a723e */ /* 0x002fe200000010ff */
[----:B------:R-:W-:Y:S01]  /*f240*/  IMAD.WIDE.U32 R190, R190, -0x2daee0ad, RZ ;  /* 0xd2511f53bebe7825 */ /* 0x000fe200078e00ff */
[----:B--2---:R-:W-:Y:S01]  /*f250*/  F2FP.BF16.F32.PACK_AB R40, R157, R148 ;  /* 0x000000949d28723e */ /* 0x004fe200000010ff */
[----:B------:R-:W-:Y:S01]  /*f260*/  MUFU.EX2 R159, R159 ;  /* 0x0000009f009f7308 */ /* 0x000fe20000000800 */
[----:B------:R-:W-:Y:S01]  /*f270*/  LOP3.LUT R169, R203, UR6, R156, 0x96, !PT ;  /* 0x00000006cba97c12 */ /* 0x000fe2000f8e969c */
[----:B------:R-:W-:Y:S01]  /*f280*/  FFMA.FTZ R156, R187, UR36, -R188 ;  /* 0x00000024bb9c7c23 */ /* 0x000fe200080108bc */
[--C-:B------:R-:W-:Y:S01]  /*f290*/  SHF.R.U32.HI R36, RZ, 0x10, R197.reuse ;  /* 0x00000010ff247819 */ /* 0x100fe200000116c5 */
[----:B------:R-:W-:Y:S01]  /*f2a0*/  FADD.FTZ R131, R131, R118 ;  /* 0x0000007683837221 */ /* 0x000fe20000010000 */
[----:B------:R-:W-:-:S02]  /*f2b0*/  SHF.R.U32.HI R197, RZ, 0x18, R197 ;  /* 0x00000018ffc57819 */ /* 0x000fc400000116c5 */
[----:B------:R-:W-:Y:S01]  /*f2c0*/  LOP3.LUT R36, R36, 0xff, RZ, 0xc0, !PT ;  /* 0x000000ff24247812 */ /* 0x000fe200078ec0ff */
[----:B------:R-:W-:Y:S01]  /*f2d0*/  MUFU.EX2 R156, R156 ;  /* 0x0000009c009c7308 */ /* 0x000fe20000000800 */
[----:B------:R-:W-:Y:S01]  /*f2e0*/  F2FP.BF16.F32.PACK_AB R38, R144, R121 ;  /* 0x000000799026723e */ /* 0x000fe200000010ff */
[----:B------:R-:W-:Y:S01]  /*f2f0*/  FADD.FTZ R121, R121, R108 ;  /* 0x0000006c79797221 */ /* 0x000fe20000010000 */
[----:B------:R-:W-:Y:S01]  /*f300*/  PRMT R37, R36, 0x5410, R197 ;  /* 0x0000541024257816 */ /* 0x000fe200000000c5 */
[----:B------:R-:W-:Y:S01]  /*f310*/  FADD.FTZ R131, R146, R131 ;  /* 0x0000008392837221 */ /* 0x000fe20000010000 */
[----:B------:R-:W-:Y:S01]  /*f320*/  LOP3.LUT R36, R173, R38, RZ, 0xc0, !PT ;  /* 0x00000026ad247212 */ /* 0x000fe200078ec0ff */
[----:B------:R-:W-:Y:S01]  /*f330*/  FFMA.FTZ R173, R184, UR36, -R95 ;  /* 0x00000024b8ad7c23 */ /* 0x000fe2000801085f */
[--C-:B------:R-:W-:Y:S01]  /*f340*/  HSET2.LE.AND R38, R41, R102.reuse, PT ;  /* 0x0000006629267233 */ /* 0x100fe20003803000 */
[----:B------:R-:W-:Y:S01]  /*f350*/  MUFU.EX2 R0, R0 ;  /* 0x0000000000007308 */ /* 0x000fe20000000800 */
[--C-:B------:R-:W-:Y:S01]  /*f360*/  HSET2.LE.AND R37, R37, R102.reuse, PT ;  /* 0x0000006625257233 */ /* 0x100fe20003803000 */
[----:B------:R-:W-:Y:S01]  /*f370*/  FADD.FTZ R121, R144, R121 ;  /* 0x0000007990797221 */ /* 0x000fe20000010000 */
[----:B------:R-:W-:Y:S01]  /*f380*/  HSET2.LE.AND R39, R43, R102, PT ;  /* 0x000000662b277233 */ /* 0x000fe20003803000 */
[----:B------:R-:W-:Y:S01]  /*f390*/  FADD.FTZ R148, R148, R131 ;  /* 0x0000008394947221 */ /* 0x000fe20000010000 */
[----:B------:R-:W-:Y:S01]  /*f3a0*/  F2FP.BF16.F32.PACK_AB R41, R141, R136 ;  /* 0x000000888d29723e */ /* 0x000fe200000010ff */
[----:B------:R-:W-:Y:S01]  /*f3b0*/  FADD.FTZ R136, R136, R121 ;  /* 0x0000007988887221 */ /* 0x000fe20000010000 */
[----:B------:R-:W-:Y:S01]  /*f3c0*/  LOP3.LUT R37, R37, R42, RZ, 0xc0, !PT ;  /* 0x0000002a25257212 */ /* 0x000fe200078ec0ff */
[----:B------:R-:W-:Y:S01]  /*f3d0*/  MUFU.EX2 R173, R173 ;  /* 0x000000ad00ad7308 */ /* 0x000fe20000000800 */
[----:B------:R-:W-:Y:S01]  /*f3e0*/  LOP3.LUT R38, R38, R41, RZ, 0xc0, !PT ;  /* 0x0000002926267212 */ /* 0x000fe200078ec0ff */
[----:B------:R-:W-:Y:S01]  /*f3f0*/  FADD.FTZ R141, R141, R136 ;  /* 0x000000888d8d7221 */ /* 0x000fe20000010000 */
[----:B------:R-:W-:Y:S01]  /*f400*/  LOP3.LUT R39, R39, R40, RZ, 0xc0, !PT ;  /* 0x0000002827277212 */ /* 0x000fe200078ec0ff */
[----:B------:R-:W-:Y:S01]  /*f410*/  FADD.FTZ R157, R157, R148 ;  /* 0x000000949d9d7221 */ /* 0x000fe20000010000 */
[----:B------:R-:W-:-:S02]  /*f420*/  LOP3.LUT R204, R247, UR4, R202, 0x96, !PT ;  /* 0x00000004f7cc7c12 */ /* 0x000fc4000f8e96ca */
[----:B------:R-:W-:Y:S01]  /*f430*/  LOP3.LUT R41, R203, UR6, R240, 0x96, !PT ;  /* 0x00000006cb297c12 */ /* 0x000fe2000f8e96f0 */
[----:B------:R-:W-:Y:S01]  /*f440*/  MUFU.EX2 R72, R72 ;  /* 0x0000004800487308 */ /* 0x000fe20000000800 */
[----:B------:R-:W-:Y:S01]  /*f450*/  LOP3.LUT R40, R199, UR4, R202, 0x96, !PT ;  /* 0x00000004c7287c12 */ /* 0x000fe2000f8e96ca */
[----:B------:R-:W-:Y:S01]  /*f460*/  IMAD.WIDE.U32 R202, R169, -0x2daee0ad, RZ ;  /* 0xd2511f53a9ca7825 */ /* 0x000fe200078e00ff */
[----:B------:R-:W-:Y:S01]  /*f470*/  HMMA.16816.F32.BF16 R24, R36, R32, R24 ;  /* 0x000000202418723c */ /* 0x000fe20000041818 */
[----:B------:R-:W-:Y:S01]  /*f480*/  LOP3.LUT R42, R175, UR6, R240, 0x96, !PT ;  /* 0x00000006af2a7c12 */ /* 0x000fe2000f8e96f0 */
[----:B------:R-:W-:Y:S01]  /*f490*/  @UP0 UIADD3 UR6, UR22, -0x3, URZ ;  /* 0xfffffffd16060890 */ /* 0x000fe2000fffe03f */
[----:B------:R-:W-:Y:S01]  /*f4a0*/  IMAD.WIDE.U32 R204, R204, -0x2daee0ad, RZ ;  /* 0xd2511f53cccc7825 */ /* 0x000fe200078e00ff */
[----:B------:R-:W-:-:S03]  /*f4b0*/  LOP3.LUT R43, R199, UR4, R174, 0x96, !PT ;  /* 0x00000004c72b7c12 */ /* 0x000fc6000f8e96ae */
[----:B------:R-:W-:Y:S01]  /*f4c0*/  FFMA.FTZ R174, R185, UR36, -R188 ;  /* 0x00000024b9ae7c23 */ /* 0x000fe200080108bc */
[C---:B------:R-:W-:Y:S01]  /*f4d0*/  HMMA.16816.F32.BF16 R12, R36.reuse, R34, R12 ;  /* 0x00000022240c723c */ /* 0x040fe2000004180c */
[----:B------:R-:W-:Y:S01]  /*f4e0*/  LOP3.LUT R32, R203, UR32, R244, 0x96, !PT ;  /* 0x00000020cb207c12 */ /* 0x000fe2000f8e96f4 */
[----:B------:R1:W-:Y:S01]  /*f4f0*/  MUFU.EX2 R169, R189 ;  /* 0x000000bd00a97308 */ /* 0x0003e20000000800 */
[----:B------:R-:W-:Y:S02]  /*f500*/  LOP3.LUT R202, R205, UR28, R202, 0x96, !PT ;  /* 0x0000001ccdca7c12 */ /* 0x000fe4000f8e96ca */
[----:B------:R-:W-:Y:S01]  /*f510*/  LOP3.LUT R187, R207, UR32, R244, 0x96, !PT ;  /* 0x00000020cfbb7c12 */ /* 0x000fe2000f8e96f4 */
[C---:B------:R-:W-:Y:S01]  /*f520*/  HMMA.16816.F32.BF16 R28, R36.reuse, R8, R28 ;  /* 0x00000008241c723c */ /* 0x040fe2000004181c */
[----:B------:R-:W-:Y:S01]  /*f530*/  IMAD.WIDE.U32 R34, R32, -0x326172a9, RZ ;  /* 0xcd9e8d5720227825 */ /* 0x000fe200078e00ff */
[----:B------:R-:W-:Y:S02]  /*f540*/  LOP3.LUT R206, R191, UR28, R206, 0x96, !PT ;  /* 0x0000001cbfce7c12 */ /* 0x000fe4000f8e96ce */
[----:B------:R-:W2:Y:S01]  /*f550*/  MUFU.EX2 R174, R174 ;  /* 0x000000ae00ae7308 */ /* 0x000ea20000000800 */
[----:B------:R-:W-:Y:S01]  /*f560*/  IMAD.WIDE.U32 R32, R195, -0x2daee0ad, RZ ;  /* 0xd2511f53c3207825 */ /* 0x000fe200078e00ff */
[----:B------:R-:W-:Y:S01]  /*f570*/  HMMA.16816.F32.BF16 R16, R36, R10, R16 ;  /* 0x0000000a2410723c */ /* 0x000fe20000041810 */
[----:B------:R-:W-:-:S02]  /*f580*/  LOP3.LUT R185, R35, UR31, R246, 0x96, !PT ;  /* 0x0000001f23b97c12 */ /* 0x000fc4000f8e96f6 */
[----:B------:R-:W-:Y:S01]  /*f590*/  IMAD.WIDE.U32 R202, R202, -0x326172a9, RZ ;  /* 0xcd9e8d57caca7825 */ /* 0x000fe200078e00ff */
[C---:B------:R-:W-:Y:S02]  /*f5a0*/  LOP3.LUT R175, R32.reuse, 0xffff, RZ, 0xc0, !PT ;  /* 0x0000ffff20af7812 */ /* 0x040fe400078ec0ff */
[--C-:B------:R-:W-:Y:S01]  /*f5b0*/  SHF.R.U32.HI R184, RZ, 0x10, R32.reuse ;  /* 0x00000010ffb87819 */ /* 0x100fe20000011620 */
[----:B------:R-:W-:Y:S01]  /*f5c0*/  IMAD.WIDE.U32 R196, R187, -0x326172a9, RZ ;  /* 0xcd9e8d57bbc47825 */ /* 0x000fe200078e00ff */
[----:B------:R-:W-:Y:S01]  /*f5d0*/  LOP3.LUT R9, R32, 0xff, RZ, 0xc0, !PT ;  /* 0x000000ff20097812 */ /* 0x000fe200078ec0ff */
[----:B------:R-:W-:Y:S01]  /*f5e0*/  MUFU.EX2 R71, R71 ;  /* 0x0000004700477308 */ /* 0x000fe20000000800 */
[----:B------:R-:W-:Y:S01]  /*f5f0*/  SHF.R.U32.HI R8, RZ, 0x18, R32 ;  /* 0x00000018ff087819 */ /* 0x000fe20000011620 */
[----:B------:R-:W-:Y:S01]  /*f600*/  IMAD.WIDE.U32 R222, R185, -0x2daee0ad, RZ ;  /* 0xd2511f53b9de7825 */ /* 0x000fe200078e00ff */
[----:B------:R-:W-:Y:S02]  /*f610*/  SHF.R.U32.HI R10, RZ, 0x8, R175 ;  /* 0x00000008ff0a7819 */ /* 0x000fe400000116af */
[----:B------:R-:W-:Y:S01]  /*f620*/  LOP3.LUT R39, R184, 0xff, RZ, 0xc0, !PT ;  /* 0x000000ffb8277812 */ /* 0x000fe200078ec0ff */
[----:B------:R-:W-:Y:S01]  /*f630*/  IMAD.WIDE.U32 R206, R206, -0x326172a9, RZ ;  /* 0xcd9e8d57cece7825 */ /* 0x000fe200078e00ff */
[----:B-1----:R-:W-:Y:S01]  /*f640*/  LOP3.LUT R189, R203, UR25, R34, 0x96, !PT ;  /* 0x00000019cbbd7c12 */ /* 0x002fe2000f8e9622 */
[----:B------:R-:W1:Y:S01]  /*f650*/  MUFU.EX2 R175, R186 ;  /* 0x000000ba00af7308 */ /* 0x000e620000000800 */
[----:B------:R-:W-:-:S02]  /*f660*/  LOP3.LUT R208, R33, UR33, R208, 0x96, !PT ;  /* 0x0000002121d07c12 */ /* 0x000fc4000f8e96d0 */
[----:B------:R-:W-:Y:S01]  /*f670*/  PRMT R195, R9, 0x5410, R10 ;  /* 0x0000541009c37816 */ /* 0x000fe2000000000a */
[----:B------:R-:W3:Y:S01]  /*f680*/  LDSM.16.MT88.4 R32, [R252+0x4c00] ;  /* 0x004c0000fc20783b */ /* 0x000ee20000004200 */
[----:B------:R-:W-:Y:S02]  /*f690*/  PRMT R39, R39, 0x5410, R8 ;  /* 0x0000541027277816 */ /* 0x000fe40000000008 */
[C---:B------:R-:W-:Y:S01]  /*f6a0*/  LOP3.LUT R36, R208.reuse, 0xffff, RZ, 0xc0, !PT ;  /* 0x0000ffffd0247812 */ /* 0x040fe200078ec0ff */
[----:B------:R-:W4:Y:S01]  /*f6b0*/  LDSM.16.MT88.4 R8, [R226+0x4c00] ;  /* 0x004c0000e208783b */ /* 0x000f220000004200 */
[----:B------:R-:W-:Y:S01]  /*f6c0*/  LOP3.LUT R191, R208, 0xff, RZ, 0xc0, !PT ;  /* 0x000000ffd0bf7812 */ /* 0x000fe200078ec0ff */
[----:B------:R-:W-:Y:S01]  /*f6d0*/  MUFU.EX2 R164, R164 ;  /* 0x000000a400a47308 */ /* 0x000fe20000000800 */
[----:B------:R-:W-:Y:S02]  /*f6e0*/  SHF.R.U32.HI R36, RZ, 0x8, R36 ;  /* 0x00000008ff247819 */ /* 0x000fe40000011624 */
[----:B------:R-:W-:-:S02]  /*f6f0*/  SHF.R.U32.HI R37, RZ, 0x10, R208 ;  /* 0x00000010ff257819 */ /* 0x000fc400000116d0 */
[----:B------:R-:W-:Y:S02]  /*f700*/  PRMT R191, R191, 0x5410, R36 ;  /* 0x00005410bfbf7816 */ /* 0x000fe40000000024 */
[--C-:B------:R-:W-:Y:S01]  /*f710*/  HSET2.LE.AND R38, R195, R102.reuse, PT ;  /* 0x00000066c3267233 */ /* 0x100fe20003803000 */
[----:B------:R-:W-:Y:S01]  /*f720*/  MUFU.EX2 R160, R160 ;  /* 0x000000a000a07308 */ /* 0x000fe20000000800 */
[----:B--2---:R-:W-:Y:S02]  /*f730*/  F2FP.BF16.F32.PACK_AB R187, R174, R159 ;  /* 0x0000009faebb723e */ /* 0x004fe400000010ff */
[----:B------:R-:W-:Y:S02]  /*f740*/  SHF.R.U32.HI R208, RZ, 0x18, R208 ;  /* 0x00000018ffd07819 */ /* 0x000fe400000116d0 */
[----:B------:R-:W-:Y:S02]  /*f750*/  LOP3.LUT R37, R37, 0xff, RZ, 0xc0, !PT ;  /* 0x000000ff25257812 */ /* 0x000fe400078ec0ff */
[----:B------:R-:W-:Y:S01]  /*f760*/  LOP3.LUT R38, R38, R187, RZ, 0xc0, !PT ;  /* 0x000000bb26267212 */ /* 0x000fe200078ec0ff */
[----:B------:R-:W-:Y:S01]  /*f770*/  MUFU.EX2 R68, R68 ;  /* 0x0000004400447308 */ /* 0x000fe20000000800 */
[--C-:B------:R-:W-:Y:S01]  /*f780*/  HSET2.LE.AND R36, R191, R102.reuse, PT ;  /* 0x00000066bf247233 */ /* 0x100fe20003803000 */
[--C-:B------:R-:W-:Y:S01]  /*f790*/  FFMA.FTZ R191, R6, UR36, -R201.reuse ;  /* 0x0000002406bf7c23 */ /* 0x100fe200080108c9 */
[----:B------:R-:W-:Y:S01]  /*f7a0*/  PRMT R37, R37, 0x5410, R208 ;  /* 0x0000541025257816 */ /* 0x000fe200000000d0 */
[----:B------:R-:W-:Y:S01]  /*f7b0*/  FFMA.FTZ R6, R44, UR36, -R201 ;  /* 0x000000242c067c23 */ /* 0x000fe200080108c9 */
[----:B------:R-:W-:-:S02]  /*f7c0*/  HSET2.LE.AND R39, R39, R102, PT ;  /* 0x0000006627277233 */ /* 0x000fc40003803000 */
[----:B------:R-:W-:Y:S01]  /*f7d0*/  F2FP.BF16.F32.PACK_AB R187, R169, R156 ;  /* 0x0000009ca9bb723e */ /* 0x000fe200000010ff */
[----:B------:R2:W-:Y:S01]  /*f7e0*/  MUFU.EX2 R185, R191 ;  /* 0x000000bf00b97308 */ /* 0x0005e20000000800 */
[----:B-1----:R-:W-:Y:S02]  /*f7f0*/  F2FP.BF16.F32.PACK_AB R184, R182, R175 ;  /* 0x000000afb6b8723e */ /* 0x002fe400000010ff */
[----:B------:R-:W-:Y:S01]  /*f800*/  LOP3.LUT R36, R36, R187, RZ, 0xc0, !PT ;  /* 0x000000bb24247212 */ /* 0x000fe200078ec0ff */
[----:B------:R-:W-:Y:S01]  /*f810*/  IMAD.WIDE.U32 R186, R189, -0x2daee0ad, RZ ;  /* 0xd2511f53bdba7825 */ /* 0x000fe200078e00ff */
[----:B------:R-:W-:Y:S02]  /*f820*/  LOP3.LUT R39, R39, R184, RZ, 0xc0, !PT ;  /* 0x000000b827277212 */ /* 0x000fe400078ec0ff */
[----:B------:R-:W-:Y:S01]  /*f830*/  HSET2.LE.AND R37, R37, R102, PT ;  /* 0x0000006625257233 */ /* 0x000fe20003803000 */
[----:B------:R-:W-:Y:S01]  /*f840*/  MUFU.EX2 R6, R6 ;  /* 0x0000000600067308 */ /* 0x000fe20000000800 */
[----:B------:R-:W-:-:S02]  /*f850*/  F2FP.BF16.F32.PACK_AB R184, R172, R173 ;  /* 0x000000adacb8723e */ /* 0x000fc400000010ff */
[----:B------:R-:W-:Y:S01]  /*f860*/  LOP3.LUT R44, R187, UR19, R222, 0x96, !PT ;  /* 0x00000013bb2c7c12 */ /* 0x000fe2000f8e96de */
[----:B------:R-:W-:Y:S01]  /*f870*/  FFMA.FTZ R187, R45, UR36, -R201 ;  /* 0x000000242dbb7c23 */ /* 0x000fe200080108c9 */
[----:B------:R-:W-:Y:S02]  /*f880*/  LOP3.LUT R37, R37, R184, RZ, 0xc0, !PT ;  /* 0x000000b825257212 */ /* 0x000fe400078ec0ff */
[----:B------:R-:W-:Y:S01]  /*f890*/  LOP3.LUT R194, R193, UR33, R194, 0x96, !PT ;  /* 0x00000021c1c27c12 */ /* 0x000fe2000f8e96c2 */
[----:B------:R-:W-:Y:S01]  /*f8a0*/  MUFU.EX2 R67, R67 ;  /* 0x0000004300437308 */ /* 0x000fe20000000800 */
[----:B------:R-:W-:Y:S02]  /*f8b0*/  F2FP.BF16.F32.PACK_AB R184, R69, R70 ;  /* 0x0000004645b8723e */ /* 0x000fe400000010ff */
[----:B------:R-:W-:Y:S01]  /*f8c0*/  SHF.R.U32.HI R45, RZ, 0x10, R194 ;  /* 0x00000010ff2d7819 */ /* 0x000fe200000116c2 */
[----:B---3--:R-:W-:Y:S01]  /*f8d0*/  HMMA.16816.F32.BF16 R20, R36, R32, R20 ;  /* 0x000000202414723c */ /* 0x008fe20000041814 */
[----:B------:R-:W-:-:S02]  /*f8e0*/  LOP3.LUT R208, R197, UR31, R246, 0x96, !PT ;  /* 0x0000001fc5d07c12 */ /* 0x000fc4000f8e96f6 */
[----:B------:R-:W-:Y:S01]  /*f8f0*/  LOP3.LUT R45, R45, 0xff, RZ, 0xc0, !PT ;  /* 0x000000ff2d2d7812 */ /* 0x000fe200078ec0ff */
[----:B------:R-:W1:Y:S01]  /*f900*/  MUFU.EX2 R187, R187 ;  /* 0x000000bb00bb7308 */ /* 0x000e620000000800 */
[----:B------:R-:W-:Y:S01]  /*f910*/  LOP3.LUT R196, R207, UR25, R196, 0x96, !PT ;  /* 0x00000019cfc47c12 */ /* 0x000fe2000f8e96c4 */
[----:B------:R-:W-:Y:S01]  /*f920*/  HMMA.16816.F32.BF16 R248, R36, R34, R248 ;  /* 0x0000002224f8723c */ /* 0x000fe200000418f8 */
[----:B------:R-:W-:Y:S01]  /*f930*/  IMAD.WIDE.U32 R208, R208, -0x2daee0ad, RZ ;  /* 0xd2511f53d0d07825 */ /* 0x000fe200078e00ff */
[----:B------:R-:W-:-:S03]  /*f940*/  LOP3.LUT R204, R223, UR24, R204, 0x96, !PT ;  /* 0x00000018dfcc7c12 */ /* 0x000fc6000f8e96cc */
[----:B------:R-:W-:Y:S01]  /*f950*/  IMAD.WIDE.U32 R196, R196, -0x2daee0ad, RZ ;  /* 0xd2511f53c4c47825 */ /* 0x000fe200078e00ff */
[C---:B----4-:R-:W-:Y:S01]  /*f960*/  HMMA.16816.F32.BF16 R236, R36.reuse, R8, R236 ;  /* 0x0000000824ec723c */ /* 0x050fe200000418ec */
[----:B--2---:R-:W-:Y:S01]  /*f970*/  LOP3.LUT R191, R209, UR24, R190, 0x96, !PT ;  /* 0x00000018d1bf7c12 */ /* 0x004fe2000f8e96be */
[----:B------:R-:W-:Y:S01]  /*f980*/  MUFU.EX2 R76, R76 ;  /* 0x0000004c004c7308 */ /* 0x000fe20000000800 */
[----:B------:R-:W-:Y:S01]  /*f990*/  IMAD.WIDE.U32 R204, R204, -0x326172a9, RZ ;  /* 0xcd9e8d57cccc7825 */ /* 0x000fe200078e00ff */
[----:B------:R-:W-:Y:S02]  /*f9a0*/  LOP3.LUT R208, R197, UR19, R208, 0x96, !PT ;  /* 0x00000013c5d07c12 */ /* 0x000fe4000f8e96d0 */
[----:B------:R-:W-:Y:S01]  /*f9b0*/  HMMA.16816.F32.BF16 R232, R36, R10, R232 ;  /* 0x0000000a24e8723c */ /* 0x000fe200000418e8 */
[----:B------:R-:W-:Y:S01]  /*f9c0*/  IMAD.WIDE.U32 R222, R44, -0x326172a9, RZ ;  /* 0xcd9e8d572cde7825 */ /* 0x000fe200078e00ff */
[----:B------:R-:W-:Y:S02]  /*f9d0*/  LOP3.LUT R190, R205, UR23, R202, 0x96, !PT ;  /* 0x00000017cdbe7c12 */ /* 0x000fe4000f8e96ca */
[----:B------:R-:W-:Y:S01]  /*f9e0*/  MUFU.EX2 R59, R59 ;  /* 0x0000003b003b7308 */ /* 0x000fe20000000800 */
[----:B------:R-:W-:Y:S01]  /*f9f0*/  IMAD.WIDE.U32 R208, R208, -0x326172a9, RZ ;  /* 0xcd9e8d57d0d07825 */ /* 0x000fe200078e00ff */
[----:B------:R-:W-:-:S02]  /*fa00*/  LOP3.LUT R44, R223, UR7, R204, 0x96, !PT ;  /* 0x00000007df2c7c12 */ /* 0x000fc4000f8e96cc */
[C---:B------:R-:W-:Y:S02]  /*fa10*/  LOP3.LUT R38, R192.reuse, 0xffff, RZ, 0xc0, !PT ;  /* 0x0000ffffc0267812 */ /* 0x040fe400078ec0ff */
[----:B------:R-:W-:Y:S02]  /*fa20*/  SHF.R.U32.HI R36, RZ, 0x10, R192 ;  /* 0x00000010ff247819 */ /* 0x000fe400000116c0 */
[----:B------:R-:W-:Y:S01]  /*fa30*/  LOP3.LUT R39, R192, 0xff, RZ, 0xc0, !PT ;  /* 0x000000ffc0277812 */ /* 0x000fe200078ec0ff */
[----:B------:R-:W-:Y:S01]  /*fa40*/  MUFU.EX2 R58, R58 ;  /* 0x0000003a003a7308 */ /* 0x000fe20000000800 */
[----:B------:R-:W-:Y:S02]  /*fa50*/  SHF.R.U32.HI R38, RZ, 0x8, R38 ;  /* 0x00000008ff267819 */ /* 0x000fe40000011626 */
[----:B------:R-:W-:Y:S02]  /*fa60*/  SHF.R.U32.HI R37, RZ, 0x18, R192 ;  /* 0x00000018ff257819 */ /* 0x000fe400000116c0 */
[----:B------:R-:W-:-:S02]  /*fa70*/  LOP3.LUT R36, R36, 0xff, RZ, 0xc0, !PT ;  /* 0x000000ff24247812 */ /* 0x000fc400078ec0ff */
[----:B------:R-:W-:Y:S01]  /*fa80*/  PRMT R39, R39, 0x5410, R38 ;  /* 0x0000541027277816 */ /* 0x000fe20000000026 */
[----:B------:R-:W-:Y:S01]  /*fa90*/  MUFU.EX2 R53, R53 ;  /* 0x0000003500357308 */ /* 0x000fe20000000800 */
[----:B------:R-:W-:Y:S02]  /*faa0*/  LOP3.LUT R38, R194, 0xffff, RZ, 0xc0, !PT ;  /* 0x0000ffffc2267812 */ /* 0x000fe400078ec0ff */
[----:B------:R-:W-:Y:S02]  /*fab0*/  PRMT R37, R36, 0x5410, R37 ;  /* 0x0000541024257816 */ /* 0x000fe40000000025 */
[----:B------:R-:W-:Y:S02]  /*fac0*/  LOP3.LUT R36, R194, 0xff, RZ, 0xc0, !PT ;  /* 0x000000ffc2247812 */ /* 0x000fe400078ec0ff */
[----:B------:R-:W-:Y:S01]  /*fad0*/  SHF.R.U32.HI R194, RZ, 0x18, R194 ;  /* 0x00000018ffc27819 */ /* 0x000fe200000116c2 */
[----:B------:R-:W-:Y:S01]  /*fae0*/  MUFU.EX2 R60, R60 ;  /* 0x0000003c003c7308 */ /* 0x000fe20000000800 */
[----:B------:R-:W-:-:S02]  /*faf0*/  SHF.R.U32.HI R189, RZ, 0x8, R38 ;  /* 0x00000008ffbd7819 */ /* 0x000fc40000011626 */
[--C-:B------:R-:W-:Y:S02]  /*fb00*/  HSET2.LE.AND R38, R39, R102.reuse, PT ;  /* 0x0000006627267233 */ /* 0x100fe40003803000 */
[----:B------:R-:W-:Y:S02]  /*fb10*/  HSET2.LE.AND R37, R37, R102, PT ;  /* 0x0000006625257233 */ /* 0x000fe40003803000 */
[----:B-1----:R-:W-:Y:S01]  /*fb20*/  F2FP.BF16.F32.PACK_AB R39, R187, R6 ;  /* 0x00000006bb27723e */ /* 0x002fe200000010ff */
[----:B------:R-:W-:Y:S01]  /*fb30*/  MUFU.EX2 R128, R128 ;  /* 0x0000008000807308 */ /* 0x000fe20000000800 */
[----:B------:R-:W-:Y:S02]  /*fb40*/  PRMT R189, R36, 0x5410, R189 ;  /* 0x0000541024bd7816 */ /* 0x000fe400000000bd */
[----:B------:R-:W-:Y:S01]  /*fb50*/  PRMT R45, R45, 0x5410, R194 ;  /* 0x000054102d2d7816 */ /* 0x000fe200000000c2 */
[----:B------:R-:W-:Y:S01]  /*fb60*/  IMAD.WIDE.U32 R194, R191, -0x326172a9, RZ ;  /* 0xcd9e8d57bfc27825 */ /* 0x000fe200078e00ff */
[----:B------:R-:W-:-:S03]  /*fb70*/  LOP3.LUT R38, R38, R39, RZ, 0xc0, !PT ;  /* 0x0000002726267212 */ /* 0x000fc600078ec0ff */
[--C-:B------:R-:W-:Y:S01]  /*fb80*/  FFMA.FTZ R191, R56, UR36, -R201.reuse ;  /* 0x0000002438bf7c23 */ /* 0x100fe200080108c9 */
[----:B------:R-:W-:Y:S01]  /*fb90*/  LOP3.LUT R39, R37, R184, RZ, 0xc0, !PT ;  /* 0x000000b825277212 */ /* 0x000fe200078ec0ff */
[--C-:B------:R-:W-:Y:S01]  /*fba0*/  FFMA.FTZ R56, R57, UR36, -R201.reuse ;  /* 0x0000002439387c23 */ /* 0x100fe200080108c9 */
[--C-:B------:R-:W-:Y:S01]  /*fbb0*/  HSET2.LE.AND R36, R189, R102.reuse, PT ;  /* 0x00000066bd247233 */ /* 0x100fe20003803000 */
[--C-:B------:R-:W-:Y:S01]  /*fbc0*/  FFMA.FTZ R57, R61, UR36, -R201.reuse ;  /* 0x000000243d397c23 */ /* 0x100fe200080108c9 */
[----:B------:R-:W-:Y:S01]  /*fbd0*/  HSET2.LE.AND R37, R45, R102, PT ;  /* 0x000000662d257233 */ /* 0x000fe20003803000 */
[--C-:B------:R-:W-:Y:S01]  /*fbe0*/  FFMA.FTZ R61, R63, UR36, -R201.reuse ;  /* 0x000000243f3d7c23 */ /* 0x100fe200080108c9 */
[----:B------:R-:W-:Y:S01]  /*fbf0*/  F2FP.BF16.F32.PACK_AB R189, R185, R0 ;  /* 0x00000000b9bd723e */ /* 0x000fe200000010ff */
[--C-:B------:R-:W-:Y:S01]  /*fc00*/  FFMA.FTZ R63, R64, UR36, -R201.reuse ;  /* 0x00000024403f7c23 */ /* 0x100fe200080108c9 */
[----:B------:R-:W-:Y:S01]  /*fc10*/  F2FP.BF16.F32.PACK_AB R184, R71, R72 ;  /* 0x0000004847b8723e */ /* 0x000fe200000010ff */
[--C-:B------:R-:W-:Y:S01]  /*fc20*/  FFMA.FTZ R64, R66, UR36, -R201.reuse ;  /* 0x0000002442407c23 */ /* 0x100fe200080108c9 */
[----:B------:R-:W-:Y:S01]  /*fc30*/  LOP3.LUT R36, R36, R189, RZ, 0xc0, !PT ;  /* 0x000000bd24247212 */ /* 0x000fe200078ec0ff */
[--C-:B------:R-:W-:Y:S01]  /*fc40*/  FFMA.FTZ R189, R52, UR36, -R201.reuse ;  /* 0x0000002434bd7c23 */ /* 0x100fe200080108c9 */
[----:B------:R-:W-:Y:S01]  /*fc50*/  LOP3.LUT R37, R37, R184, RZ, 0xc0, !PT ;  /* 0x000000b825257212 */ /* 0x000fe200078ec0ff */
[--C-:B------:R-:W-:Y:S01]  /*fc60*/  FFMA.FTZ R184, R48, UR36, -R201.reuse ;  /* 0x0000002430b87c23 */ /* 0x100fe200080108c9 */
[----:B------:R-:W-:Y:S01]  /*fc70*/  LOP3.LUT R192, R195, UR23, R206, 0x96, !PT ;  /* 0x00000017c3c07c12 */ /* 0x000fe2000f8e96ce */
[----:B------:R-:W-:Y:S01]  /*fc80*/  FFMA.FTZ R52, R49, UR36, -R201 ;  /* 0x0000002431347c23 */ /* 0x000fe200080108c9 */
[----:B------:R-:W-:Y:S01]  /*fc90*/  LOP3.LUT R45, R209, UR7, R194, 0x96, !PT ;  /* 0x00000007d12d7c12 */ /* 0x000fe2000f8e96c2 */
[----:B------:R-:W-:Y:S01]  /*fca0*/  MUFU.EX2 R189, R189 ;  /* 0x000000bd00bd7308 */ /* 0x000fe20000000800 */
[C---:B------:R-:W-:Y:S01]  /*fcb0*/  LOP3.LUT R193, R208.reuse, 0xffff, RZ, 0xc0, !PT ;  /* 0x0000ffffd0c17812 */ /* 0x040fe200078ec0ff */
[C---:B------:R-:W-:Y:S01]  /*fcc0*/  HMMA.16816.F32.BF16 R24, R36.reuse, R32, R24 ;  /* 0x000000202418723c */ /* 0x040fe20000041818 */
[----:B------:R-:W-:Y:S01]  /*fcd0*/  LOP3.LUT R203, R208, 0xff, RZ, 0xc0, !PT ;  /* 0x000000ffd0cb7812 */ /* 0x000fe200078ec0ff */
[----:B------:R-:W-:Y:S01]  /*fce0*/  FADD.FTZ R0, R0, R141 ;  /* 0x0000008d00007221 */ /* 0x000fe20000010000 */
[--C-:B------:R-:W-:Y:S01]  /*fcf0*/  SHF.R.U32.HI R194, RZ, 0x10, R208.reuse ;  /* 0x00000010ffc27819 */ /* 0x100fe200000116d0 */
[----:B------:R-:W-:Y:S01]  /*fd00*/  FADD.FTZ R72, R72, R157 ;  /* 0x0000009d48487221 */ /* 0x000fe20000010000 */
[----:B------:R-:W-:Y:S01]  /*fd10*/  SHF.R.U32.HI R195, RZ, 0x18, R208 ;  /* 0x00000018ffc37819 */ /* 0x000fe200000116d0 */
[----:B------:R-:W-:Y:S01]  /*fd20*/  IMAD.WIDE.U32 R208, R42, -0x2daee0ad, RZ ;  /* 0xd2511f532ad07825 */ /* 0x000fe200078e00ff */
[C---:B------:R-:W-:Y:S01]  /*fd30*/  LOP3.LUT R202, R222.reuse, 0xffff, RZ, 0xc0, !PT ;  /* 0x0000ffffdeca7812 */ /* 0x040fe200078ec0ff */
[C---:B------:R-:W-:Y:S01]  /*fd40*/  HMMA.16816.F32.BF16 R12, R36.reuse, R34, R12 ;  /* 0x00000022240c723c */ /* 0x040fe2000004180c */
[----:B------:R-:W-:Y:S01]  /*fd50*/  LOP3.LUT R247, R222, 0xff, RZ, 0xc0, !PT ;  /* 0x000000ffdef77812 */ /* 0x000fe200078ec0ff */
[----:B------:R-:W-:Y:S01]  /*fd60*/  IMAD.WIDE.U32 R32, R41, -0x2daee0ad, RZ ;  /* 0xd2511f5329207825 */ /* 0x000fe200078e00ff */
[--C-:B------:R-:W-:Y:S01]  /*fd70*/  SHF.R.U32.HI R204, RZ, 0x10, R222.reuse ;  /* 0x00000010ffcc7819 */ /* 0x100fe200000116de */
[----:B------:R-:W-:Y:S01]  /*fd80*/  MUFU.EX2 R184, R184 ;  /* 0x000000b800b87308 */ /* 0x000fe20000000800 */
[----:B------:R-:W-:Y:S01]  /*fd90*/  SHF.R.U32.HI R199, RZ, 0x18, R222 ;  /* 0x00000018ffc77819 */ /* 0x000fe200000116de */
[----:B------:R-:W-:Y:S01]  /*fda0*/  IMAD.WIDE.U32 R40, R40, -0x2daee0ad, RZ ;  /* 0xd2511f5328287825 */ /* 0x000fe200078e00ff */
[--C-:B------:R-:W-:Y:S01]  /*fdb0*/  LOP3.LUT R33, R33, UR32, R200.reuse, 0x96, !PT ;  /* 0x0000002021217c12 */ /* 0x100fe2000f8e96c8 */
[C---:B------:R-:W-:Y:S01]  /*fdc0*/  HMMA.16816.F32.BF16 R28, R36.reuse, R8, R28 ;  /* 0x00000008241c723c */ /* 0x040fe2000004181c */
[----:B------:R-:W-:Y:S01]  /*fdd0*/  LOP3.LUT R200, R209, UR32, R200, 0x96, !PT ;  /* 0x00000020d1c87c12 */ /* 0x000fe2000f8e96c8 */
[----:B------:R-:W-:Y:S01]  /*fde0*/  IMAD.WIDE.U32 R42, R43, -0x2daee0ad, RZ ;  /* 0xd2511f532b2a7825 */ /* 0x000fe200078e00ff */
[----:B------:R-:W-:Y:S01]  /*fdf0*/  LOP3.LUT R32, R41, UR28, R32, 0x96, !PT ;  /* 0x0000001c29207c12 */ /* 0x000fe2000f8e9620 */
[----:B------:R-:W-:Y:S01]  /*fe00*/  MUFU.EX2 R52, R52 ;  /* 0x0000003400347308 */ /* 0x000fe20000000800 */
[----:B------:R-:W-:Y:S01]  /*fe10*/  LOP3.LUT R204, R204, 0xff, RZ, 0xc0, !PT ;  /* 0x000000ffcccc7812 */ /* 0x000fe200078ec0ff */
[----:B------:R-:W-:Y:S01]  /*fe20*/  IMAD.WIDE.U32 R206, R33, -0x326172a9, RZ ;  /* 0xcd9e8d5721ce7825 */ /* 0x000fe200078e00ff */
[----:B------:R-:W-:Y:S01]  /*fe30*/  LOP3.LUT R208, R43, UR28, R208, 0x96, !PT ;  /* 0x0000001c2bd07c12 */ /* 0x000fe2000f8e96d0 */
[----:B------:R-:W-:Y:S01]  /*fe40*/  HMMA.16816.F32.BF16 R16, R36, R10, R16 ;  /* 0x0000000a2410723c */ /* 0x000fe20000041810 */
[----:B------:R-:W-:Y:S01]  /*fe50*/  LOP3.LUT R194, R194, 0xff, RZ, 0xc0, !PT ;  /* 0x000000ffc2c27812 */ /* 0x000fe200078ec0ff */
[----:B------:R-:W-:Y:S01]  /*fe60*/  IMAD.WIDE.U32 R222, R32, -0x326172a9, RZ ;  /* 0xcd9e8d5720de7825 */ /* 0x000fe200078e00ff */
[----:B------:R-:W-:Y:S01]  /*fe70*/  LOP3.LUT R32, R207, UR31, R198, 0x96, !PT ;  /* 0x0000001fcf207c12 */ /* 0x000fe2000f8e96c6 */
[----:B------:R-:W-:Y:S01]  /*fe80*/  MUFU.EX2 R191, R191 ;  /* 0x000000bf00bf7308 */ /* 0x000fe20000000800 */
[----:B------:R-:W-:Y:S01]  /*fe90*/  PRMT R43, R204, 0x5410, R199 ;  /* 0x00005410cc2b7816 */ /* 0x000fe200000000c7 */
[----:B------:R-:W-:Y:S01]  /*fea0*/  IMAD.WIDE.U32 R34, R200, -0x326172a9, RZ ;  /* 0xcd9e8d57c8227825 */ /* 0x000fe200078e00ff */
[----:B------:R-:W-:-:S03]  /*feb0*/  LOP3.LUT R206, R223, UR25, R206, 0x96, !PT ;  /* 0x00000019dfce7c12 */ /* 0x000fc6000f8e96ce */
[----:B------:R-:W-:Y:S01]  /*fec0*/  FADD.FTZ R185, R185, R0 ;  /* 0x00000000b9b97221 */ /* 0x000fe20000010000 */
[----:B------:R-:W-:Y:S01]  /*fed0*/  PRMT R195, R194, 0x5410, R195 ;  /* 0x00005410c2c37816 */ /* 0x000fe200000000c3 */
[----:B------:R-:W-:Y:S01]  /*fee0*/  IMAD.WIDE.U32 R208, R208, -0x326172a9, RZ ;  /* 0xcd9e8d57d0d07825 */ /* 0x000fe200078e00ff */
[----:B------:R-:W-:Y:S01]  /*fef0*/  LOP3.LUT R198, R35, UR31, R198, 0x96, !PT ;  /* 0x0000001f23c67c12 */ /* 0x000fe2000f8e96c6 */
[----:B------:R-:W-:Y:S01]  /*ff00*/  MUFU.EX2 R56, R56 ;  /* 0x0000003800387308 */ /* 0x000fe20000000800 */
[----:B------:R-:W-:Y:S01]  /*ff10*/  SHF.R.U32.HI R202, RZ, 0x8, R202 ;  /* 0x00000008ffca7819 */ /* 0x000fe200000116ca */
[----:B------:R-:W-:Y:S01]  /*ff20*/  IMAD.WIDE.U32 R32, R32, -0x2daee0ad, RZ ;  /* 0xd2511f5320207825 */ /* 0x000fe200078e00ff */
[----:B------:R-:W-:-:S03]  /*ff30*/  LOP3.LUT R41, R209, UR25, R34, 0x96, !PT ;  /* 0x00000019d1297c12 */ /* 0x000fc6000f8e9622 */
[----:B------:R-:W-:Y:S01]  /*ff40*/  FADD.FTZ R71, R71, R72 ;  /* 0x0000004847477221 */ /* 0x000fe20000010000 */
[----:B------:R-:W-:Y:S01]  /*ff50*/  PRMT R247, R247, 0x5410, R202 ;  /* 0x00005410f7f77816 */ /* 0x000fe200000000ca */
[----:B------:R-:W-:Y:S01]  /*ff60*/  IMAD.WIDE.U32 R206, R206, -0x2daee0ad, RZ ;  /* 0xd2511f53cece7825 */ /* 0x000fe200078e00ff */
[----:B------:R-:W-:Y:S01]  /*ff70*/  LOP3.LUT R33, R33, UR24, R40, 0x96, !PT ;  /* 0x0000001821217c12 */ /* 0x000fe2000f8e9628 */
[----:B------:R-:W-:Y:S01]  /*ff80*/  MUFU.EX2 R57, R57 ;  /* 0x0000003900397308 */ /* 0x000fe20000000800 */
[----:B------:R-:W-:Y:S01]  /*ff90*/  HSET2.LE.AND R43, R43, R102, PT ;  /* 0x000000662b2b7233 */ /* 0x000fe20003803000 */
[----:B------:R-:W-:Y:S01]  /*ffa0*/  IMAD.WIDE.U32 R34, R198, -0x2daee0ad, RZ ;  /* 0xd2511f53c6227825 */ /* 0x000fe200078e00ff */
[----:B------:R-:W-:-:S03]  /*ffb0*/  LOP3.LUT R32, R207, UR19, R32, 0x96, !PT ;  /* 0x00000013cf207c12 */ /* 0x000fc6000f8e9620 */
[----:B------:R-:W-:Y:S01]  /*ffc0*/  FADD.FTZ R6, R6, R185 ;  /* 0x000000b906067221 */ /* 0x000fe20000010000 */
[----:B------:R-:W-:Y:S01]  /*ffd0*/  LOP3.LUT R207, R45, 0xffff, RZ, 0xc0, !PT ;  /* 0x0000ffff2dcf7812 */ /* 0x000fe200078ec0ff */
[----:B------:R-:W-:Y:S01]  /*ffe0*/  IMAD.WIDE.U32 R40, R41, -0x2daee0ad, RZ ;  /* 0xd2511f5329287825 */ /* 0x000fe200078e00ff */
[----:B------:R-:W-:Y:S01]  /*fff0*/  LOP3.LUT R42, R35, UR24, R42, 0x96, !PT ;  /* 0x00000018232a7c12 */ /* 0x000fe2000f8e962a */
[----:B------:R-:W-:Y:S01]  /*10000*/  MUFU.EX2 R55, R55 ;  /* 0x0000003700377308 */ /* 0x000fe20000000800 */
[----:B------:R-:W-:Y:S01]  /*10010*/  SHF.R.U32.HI R207, RZ, 0x8, R207 ;  /* 0x00000008ffcf7819 */ /* 0x000fe200000116cf */
[----:B------:R-:W-:Y:S01]  /*10020*/  IMAD.WIDE.U32 R224, R33, -0x326172a9, RZ ;  /* 0xcd9e8d5721e07825 */ /* 0x000fe200078e00ff */
[----:B------:R-:W-:-:S03]  /*10030*/  LOP3.LUT R34, R41, UR19, R34, 0x96, !PT ;  /* 0x0000001329227c12 */ /* 0x000fc6000f8e9622 */
[----:B------:R-:W-:Y:S01]  /*10040*/  FADD.FTZ R70, R70, R71 ;  /* 0x0000004746467221 */ /* 0x000fe20000010000 */
[----:B------:R-:W-:Y:S01]  /*10050*/  FADD.FTZ R187, R187, R6 ;  /* 0x00000006bbbb7221 */ /* 0x000fe20000010000 */
[----:B------:R-:W-:Y:S01]  /*10060*/  IMAD.WIDE.U32 R48, R32, -0x326172a9, RZ ;  /* 0xcd9e8d5720307825 */ /* 0x000fe200078e00ff */
[----:B------:R-:W-:Y:S01]  /*10070*/  LOP3.LUT R35, R225, UR23, R222, 0x96, !PT ;  /* 0x00000017e1237c12 */ /* 0x000fe2000f8e96de */
[----:B------:R-:W-:Y:S02]  /*10080*/  MUFU.EX2 R54, R54 ;  /* 0x0000003600367308 */ /* 0x000fe40000000800 */
[----:B------:R-:W-:Y:S01]  /*10090*/  FADD.FTZ R69, R69, R70 ;  /* 0x0000004645457221 */ /* 0x000fe20000010000 */
[----:B------:R-:W-:Y:S01]  /*100a0*/  IMAD.WIDE.U32 R222, R34, -0x326172a9, RZ ;  /* 0xcd9e8d5722de7825 */ /* 0x000fe200078e00ff */
[----:B------:R-:W-:Y:S02]  /*100b0*/  LOP3.LUT R32, R49, UR7, R224, 0x96, !PT ;  /* 0x0000000731207c12 */ /* 0x000fe4000f8e96e0 */
[----:B------:R-:W-:-:S02]  /*100c0*/  LOP3.LUT R9, R48, 0xffff, RZ, 0xc0, !PT ;  /* 0x0000ffff30097812 */ /* 0x000fc400078ec0ff */
[----:B------:R-:W-:Y:S01]  /*100d0*/  LOP3.LUT R205, R48, 0xff, RZ, 0xc0, !PT ;  /* 0x000000ff30cd7812 */ /* 0x000fe200078ec0ff */
[----:B------:R-:W-:Y:S01]  /*100e0*/  MUFU.EX2 R86, R86 ;  /* 0x0000005600567308 */ /* 0x000fe20000000800 */
[--C-:B------:R-:W-:Y:S02]  /*100f0*/  SHF.R.U32.HI R33, RZ, 0x10, R48.reuse ;  /* 0x00000010ff217819 */ /* 0x100fe40000011630 */
[----:B------:R-:W-:Y:S01]  /*10100*/  SHF.R.U32.HI R41, RZ, 0x18, R48 ;  /* 0x00000018ff297819 */ /* 0x000fe20000011630 */
[----:B------:R-:W-:Y:S01]  /*10110*/  IMAD.WIDE.U32 R48, R42, -0x326172a9, RZ ;  /* 0xcd9e8d572a307825 */ /* 0x000fe200078e00ff */
[----:B------:R-:W-:Y:S02]  /*10120*/  LOP3.LUT R198, R222, 0xffff, RZ, 0xc0, !PT ;  /* 0x0000ffffdec67812 */ /* 0x000fe400078ec0ff */
[----:B------:R-:W-:Y:S01]  /*10130*/  SHF.R.U32.HI R211, RZ, 0x18, R222 ;  /* 0x00000018ffd37819 */ /* 0x000fe200000116de */
[----:B------:R-:W-:Y:S01]  /*10140*/  MUFU.EX2 R85, R85 ;  /* 0x0000005500557308 */ /* 0x000fe20000000800 */
[----:B------:R-:W-:Y:S01]  /*10150*/  LOP3.LUT R42, R49, UR23, R208, 0x96, !PT ;  /* 0x00000017312a7c12 */ /* 0x000fe2000f8e96d0 */
[----:B------:R-:W-:Y:S01]  /*10160*/  IMAD.WIDE.U32 R208, R190, -0x2daee0ad, RZ ;  /* 0xd2511f53bed07825 */ /* 0x000fe200078e00ff */
[----:B------:R-:W-:-:S03]  /*10170*/  LOP3.LUT R34, R223, UR7, R48, 0x96, !PT ;  /* 0x00000007df227c12 */ /* 0x000fc6000f8e9630 */
[----:B------:R-:W-:Y:S01]  /*10180*/  FFMA.FTZ R190, R47, UR36, -R210 ;  /* 0x000000242fbe7c23 */ /* 0x000fe200080108d2 */
[----:B------:R-:W-:Y:S02]  /*10190*/  LOP3.LUT R223, R222, 0xff, RZ, 0xc0, !PT ;  /* 0x000000ffdedf7812 */ /* 0x000fe400078ec0ff */
[----:B------:R-:W-:Y:S01]  /*101a0*/  LOP3.LUT R8, R209, UR33, R186, 0x96, !PT ;  /* 0x00000021d1087c12 */ /* 0x000fe2000f8e96ba */
[----:B------:R-:W-:Y:S01]  /*101b0*/  MUFU.EX2 R88, R88 ;  /* 0x0000005800587308 */ /* 0x000fe20000000800 */
[----:B------:R-:W-:Y:S01]  /*101c0*/  SHF.R.U32.HI R186, RZ, 0x8, R193 ;  /* 0x00000008ffba7819 */ /* 0x000fe200000116c1 */
[----:B------:R-:W-:Y:S01]  /*101d0*/  IMAD.WIDE.U32 R192, R192, -0x2daee0ad, RZ ;  /* 0xd2511f53c0c07825 */ /* 0x000fe200078e00ff */
[----:B------:R-:W-:Y:S02]  /*101e0*/  SHF.R.U32.HI R48, RZ, 0x10, R222 ;  /* 0x00000010ff307819 */ /* 0x000fe400000116de */
[----:B------:R-:W-:Y:S02]  /*101f0*/  LOP3.LUT R222, R208, 0xffff, RZ, 0xc0, !PT ;  /* 0x0000ffffd0de7812 */ /* 0x000fe400078ec0ff */
[----:B------:R-:W-:Y:S01]  /*10200*/  LOP3.LUT R194, R193, UR33, R196, 0x96, !PT ;  /* 0x00000021c1c27c12 */ /* 0x000fe2000f8e96c4 */
[----:B------:R-:W-:Y:S01]  /*10210*/  MUFU.EX2 R79, R79 ;  /* 0x0000004f004f7308 */ /* 0x000fe20000000800 */
[----:B------:R-:W-:-:S02]  /*10220*/  LOP3.LUT R204, R192, 0xffff, RZ, 0xc0, !PT ;  /* 0x0000ffffc0cc7812 */ /* 0x000fc400078ec0ff */
[----:B------:R-:W-:Y:S02]  /*10230*/  LOP3.LUT R216, R192, 0xff, RZ, 0xc0, !PT ;  /* 0x000000ffc0d87812 */ /* 0x000fe400078ec0ff */
[--C-:B------:R-:W-:Y:S02]  /*10240*/  SHF.R.U32.HI R49, RZ, 0x10, R192.reuse ;  /* 0x00000010ff317819 */ /* 0x100fe400000116c0 */
[----:B------:R-:W-:Y:S01]  /*10250*/  SHF.R.U32.HI R199, RZ, 0x18, R192 ;  /* 0x00000018ffc77819 */ /* 0x000fe200000116c0 */
[----:B------:R-:W-:Y:S01]  /*10260*/  IMAD.WIDE.U32 R192, R35, -0x2daee0ad, RZ ;  /* 0xd2511f5323c07825 */ /* 0x000fe200078e00ff */
[----:B------:R-:W-:Y:S01]  /*10270*/  LOP3.LUT R224, R208, 0xff, RZ, 0xc0, !PT ;  /* 0x000000ffd0e07812 */ /* 0x000fe200078ec0ff */
[----:B------:R-:W-:Y:S01]  /*10280*/  MUFU.EX2 R63, R63 ;  /* 0x0000003f003f7308 */ /* 0x000fe20000000800 */
[--C-:B------:R-:W-:Y:S02]  /*10290*/  SHF.R.U32.HI R200, RZ, 0x10, R208.reuse ;  /* 0x00000010ffc87819 */ /* 0x100fe400000116d0 */
[----:B------:R-:W-:-:S02]  /*102a0*/  SHF.R.U32.HI R197, RZ, 0x18, R208 ;  /* 0x00000018ffc57819 */ /* 0x000fc400000116d0 */
[----:B------:R-:W-:Y:S02]  /*102b0*/  SHF.R.U32.HI R66, RZ, 0x8, R9 ;  /* 0x00000008ff427819 */ /* 0x000fe40000011609 */
[----:B------:R-:W-:Y:S01]  /*102c0*/  LOP3.LUT R9, R193, UR33, R206, 0x96, !PT ;  /* 0x00000021c1097c12 */ /* 0x000fe2000f8e96ce */
[----:B------:R-:W-:Y:S01]  /*102d0*/  MUFU.EX2 R64, R64 ;  /* 0x0000004000407308 */ /* 0x000fe20000000800 */
[C---:B------:R-:W-:Y:S02]  /*102e0*/  LOP3.LUT R202, R192.reuse, 0xffff, RZ, 0xc0, !PT ;  /* 0x0000ffffc0ca7812 */ /* 0x040fe400078ec0ff */
[----:B------:R-:W-:Y:S02]  /*102f0*/  LOP3.LUT R231, R192, 0xff, RZ, 0xc0, !PT ;  /* 0x000000ffc0e77812 */ /* 0x000fe400078ec0ff */
[--C-:B------:R-:W-:Y:S02]  /*10300*/  SHF.R.U32.HI R208, RZ, 0x10, R192.reuse ;  /* 0x00000010ffd07819 */ /* 0x100fe400000116c0 */
[----:B------:R-:W-:Y:S01]  /*10310*/  SHF.R.U32.HI R35, RZ, 0x18, R192 ;  /* 0x00000018ff237819 */ /* 0x000fe200000116c0 */
[----:B------:R-:W-:Y:S01]  /*10320*/  IMAD.WIDE.U32 R192, R42, -0x2daee0ad, RZ ;  /* 0xd2511f532ac07825 */ /* 0x000fe200078e00ff */
[----:B------:R-:W-:Y:S01]  /*10330*/  PRMT R203, R203, 0x5410, R186 ;  /* 0x00005410cbcb7816 */ /* 0x000fe200000000ba */
[----:B------:R-:W-:Y:S01]  /*10340*/  MUFU.EX2 R61, R61 ;  /* 0x0000003d003d7308 */ /* 0x000fe20000000800 */
[----:B------:R-:W-:-:S02]  /*10350*/  LOP3.LUT R48, R48, 0xff, RZ, 0xc0, !PT ;  /* 0x000000ff30307812 */ /* 0x000fc400078ec0ff */
[----:B------:R-:W-:Y:S02]  /*10360*/  LOP3.LUT R186, R33, 0xff, RZ, 0xc0, !PT ;  /* 0x000000ff21ba7812 */ /* 0x000fe400078ec0ff */
[----:B------:R-:W-:Y:S02]  /*10370*/  PRMT R33, R205, 0x5410, R66 ;  /* 0x00005410cd217816 */ /* 0x000fe40000000042 */
[----:B------:R-:W-:Y:S01]  /*10380*/  PRMT R211, R48, 0x5410, R211 ;  /* 0x0000541030d37816 */ /* 0x000fe200000000d3 */
[----:B------:R-:W-:Y:S01]  /*10390*/  MUFU.EX2 R66, R74 ;  /* 0x0000004a00427308 */ /* 0x000fe20000000800 */
[----:B------:R-:W-:Y:S02]  /*103a0*/  LOP3.LUT R196, R193, UR33, R40, 0x96, !PT ;  /* 0x00000021c1c47c12 */ /* 0x000fe4000f8e9628 */
[----:B------:R-:W-:Y:S02]  /*103b0*/  LOP3.LUT R42, R44, 0xffff, RZ, 0xc0, !PT ;  /* 0x0000ffff2c2a7812 */ /* 0x000fe400078ec0ff */
[----:B------:R-:W-:-:S02]  /*103c0*/  SHF.R.U32.HI R48, RZ, 0x10, R44 ;  /* 0x00000010ff307819 */ /* 0x000fc4000001162c */
[----:B------:R-:W-:Y:S01]  /*103d0*/  LOP3.LUT R40, R44, 0xff, RZ, 0xc0, !PT ;  /* 0x000000ff2c287812 */ /* 0x000fe200078ec0ff */
[----:B------:R1:W-:Y:S01]  /*103e0*/  MUFU.EX2 R74, R83 ;  /* 0x00000053004a7308 */ /* 0x0003e20000000800 */
[----:B------:R-:W-:Y:S02]  /*103f0*/  SHF.R.U32.HI R198, RZ, 0x8, R198 ;  /* 0x00000008ffc67819 */ /* 0x000fe400000116c6 */
[----:B------:R-:W-:Y:S02]  /*10400*/  SHF.R.U32.HI R209, RZ, 0x18, R45 ;  /* 0x00000018ffd17819 */ /* 0x000fe4000001162d */
[----:B------:R-:W-:Y:S02]  /*10410*/  PRMT R223, R223, 0x5410, R198 ;  /* 0x00005410dfdf7816 */ /* 0x000fe400000000c6 */
[----:B------:R-:W-:Y:S01]  /*10420*/  LOP3.LUT R198, R192, 0xffff, RZ, 0xc0, !PT ;  /* 0x0000ffffc0c67812 */ /* 0x000fe200078ec0ff */
[----:B------:R-:W-:Y:S01]  /*10430*/  MUFU.EX2 R62, R62 ;  /* 0x0000003e003e7308 */ /* 0x000fe20000000800 */
[----:B------:R-:W-:-:S02]  /*10440*/  LOP3.LUT R225, R34, 0xffff, RZ, 0xc0, !PT ;  /* 0x0000ffff22e17812 */ /* 0x000fc400078ec0ff */
[----:B------:R-:W-:Y:S01]  /*10450*/  PRMT R41, R186, 0x5410, R41 ;  /* 0x00005410ba297816 */ /* 0x000fe20000000029 */
[----:B------:R-:W-:Y:S01]  /*10460*/  FFMA.FTZ R186, R50, UR36, -R210 ;  /* 0x0000002432ba7c23 */ /* 0x000fe200080108d2 */
[----:B------:R-:W-:Y:S02]  /*10470*/  SHF.R.U32.HI R193, RZ, 0x8, R42 ;  /* 0x00000008ffc17819 */ /* 0x000fe4000001162a */
[----:B------:R-:W-:Y:S01]  /*10480*/  LOP3.LUT R42, R48, 0xff, RZ, 0xc0, !PT ;  /* 0x000000ff302a7812 */ /* 0x000fe200078ec0ff */
[----:B------:R-:W-:Y:S01]  /*10490*/  MUFU.EX2 R190, R190 ;  /* 0x000000be00be7308 */ /* 0x000fe20000000800 */
[----:B-1----:R-:W-:Y:S02]  /*104a0*/  SHF.R.U32.HI R83, RZ, 0x18, R44 ;  /* 0x00000018ff537819 */ /* 0x002fe4000001162c */
[----:B------:R-:W-:Y:S02]  /*104b0*/  LOP3.LUT R44, R45, 0xff, RZ, 0xc0, !PT ;  /* 0x000000ff2d2c7812 */ /* 0x000fe400078ec0ff */
[----:B------:R-:W-:-:S02]  /*104c0*/  SHF.R.U32.HI R50, RZ, 0x10, R32 ;  /* 0x00000010ff327819 */ /* 0x000fc40000011620 */
[----:B------:R-:W-:Y:S01]  /*104d0*/  PRMT R207, R44, 0x5410, R207 ;  /* 0x000054102ccf7816 */ /* 0x000fe200000000cf */
[----:B------:R-:W-:Y:S01]  /*104e0*/  MUFU.EX2 R186, R186 ;  /* 0x000000ba00ba7308 */ /* 0x000fe20000000800 */
[----:B------:R-:W-:Y:S02]  /*104f0*/  SHF.R.U32.HI R44, RZ, 0x10, R45 ;  /* 0x00000010ff2c7819 */ /* 0x000fe4000001162d */
[----:B------:R-:W-:Y:S02]  /*10500*/  LOP3.LUT R48, R32, 0xff, RZ, 0xc0, !PT ;  /* 0x000000ff20307812 */ /* 0x000fe400078ec0ff */
[----:B------:R-:W-:Y:S02]  /*10510*/  LOP3.LUT R44, R44, 0xff, RZ, 0xc0, !PT ;  /* 0x000000ff2c2c7812 */ /* 0x000fe400078ec0ff */
[----:B------:R-:W-:Y:S01]  /*10520*/  SHF.R.U32.HI R45, RZ, 0x18, R32 ;  /* 0x00000018ff2d7819 */ /* 0x000fe20000011620 */
[----:B------:R-:W-:Y:S01]  /*10530*/  MUFU.EX2 R183, R183 ;  /* 0x000000b700b77308 */ /* 0x000fe20000000800 */
[----:B------:R-:W-:-:S02]  /*10540*/  PRMT R209, R44, 0x5410, R209 ;  /* 0x000054102cd17816 */ /* 0x000fc400000000d1 */
[----:B------:R-:W-:Y:S02]  /*10550*/  LOP3.LUT R44, R32, 0xffff, RZ, 0xc0, !PT ;  /* 0x0000ffff202c7812 */ /* 0x000fe400078ec0ff */
[----:B------:R-:W-:Y:S02]  /*10560*/  SHF.R.U32.HI R225, RZ, 0x8, R225 ;  /* 0x00000008ffe17819 */ /* 0x000fe400000116e1 */
[----:B------:R-:W-:Y:S01]  /*10570*/  LOP3.LUT R32, R34, 0xff, RZ, 0xc0, !PT ;  /* 0x000000ff22207812 */ /* 0x000fe200078ec0ff */
[----:B------:R-:W-:Y:S01]  /*10580*/  MUFU.EX2 R218, R177 ;  /* 0x000000b100da7308 */ /* 0x000fe20000000800 */
[----:B------:R-:W-:Y:S02]  /*10590*/  LOP3.LUT R205, R192, 0xff, RZ, 0xc0, !PT ;  /* 0x000000ffc0cd7812 */ /* 0x000fe400078ec0ff */
[--C-:B------:R-:W-:Y:S02]  /*105a0*/  SHF.R.U32.HI R206, RZ, 0x10, R192.reuse ;  /* 0x00000010ffce7819 */ /* 0x100fe400000116c0 */
[----:B------:R-:W-:Y:S01]  /*105b0*/  SHF.R.U32.HI R201, RZ, 0x18, R192 ;  /* 0x00000018ffc97819 */ /* 0x000fe200000116c0 */
[--C-:B------:R-:W-:Y:S01]  /*105c0*/  FFMA.FTZ R192, R77, UR36, -R210.reuse ;  /* 0x000000244dc07c23 */ /* 0x100fe200080108d2 */
[----:B------:R-:W-:Y:S01]  /*105d0*/  PRMT R225, R32, 0x5410, R225 ;  /* 0x0000541020e17816 */ /* 0x000fe200000000e1 */
[----:B------:R-:W-:Y:S01]  /*105e0*/  FFMA.FTZ R77, R80, UR36, -R210 ;  /* 0x00000024504d7c23 */ /* 0x000fe200080108d2 */
[----:B------:R-:W-:Y:S01]  /*105f0*/  SHF.R.U32.HI R32, RZ, 0x10, R34 ;  /* 0x00000010ff207819 */ /* 0x000fe20000011622 */
[--C-:B------:R-:W-:Y:S01]  /*10600*/  FFMA.FTZ R80, R127, UR36, -R188.reuse ;  /* 0x000000247f507c23 */ /* 0x100fe200080108bc */
[--C-:B------:R-:W-:Y:S01]  /*10610*/  FFMA.FTZ R127, R139, UR36, -R188.reuse ;  /* 0x000000248b7f7c23 */ /* 0x100fe200080108bc */
[----:B------:R-:W-:Y:S01]  /*10620*/  FFMA.FTZ R139, R161, UR36, -R188 ;  /* 0x00000024a18b7c23 */ /* 0x000fe200080108bc */
[----:B------:R-:W-:Y:S01]  /*10630*/  SHF.R.U32.HI R229, RZ, 0x18, R34 ;  /* 0x00000018ffe57819 */ /* 0x000fe20000011622 */
[----:B------:R-:W-:Y:S01]  /*10640*/  FFMA.FTZ R161, R165, UR36, -R188 ;  /* 0x00000024a5a17c23 */ /* 0x000fe200080108bc */
[----:B------:R-:W-:Y:S01]  /*10650*/  LOP3.LUT R32, R32, 0xff, RZ, 0xc0, !PT ;  /* 0x000000ff20207812 */ /* 0x000fe200078ec0ff */
[----:B------:R-:W-:Y:S01]  /*10660*/  FFMA.FTZ R165, R162, UR36, -R95 ;  /* 0x00000024a2a57c23 */ /* 0x000fe2000801085f */
[----:B------:R-:W-:Y:S01]  /*10670*/  LOP3.LUT R245, R8, 0xff, RZ, 0xc0, !PT ;  /* 0x000000ff08f57812 */ /* 0x000fe200078ec0ff */
[----:B------:R-:W1:Y:S01]  /*10680*/  MUFU.EX2 R139, R139 ;  /* 0x0000008b008b7308 */ /* 0x000e620000000800 */
[----:B------:R-:W-:Y:S01]  /*10690*/  PRMT R229, R32, 0x5410, R229 ;  /* 0x0000541020e57816 */ /* 0x000fe200000000e5 */
[----:B------:R-:W-:Y:S01]  /*106a0*/  FFMA.FTZ R162, R81, UR36, -R210 ;  /* 0x0000002451a27c23 */ /* 0x000fe200080108d2 */
[----:B------:R-:W-:Y:S01]  /*106b0*/  LOP3.LUT R32, R49, 0xff, RZ, 0xc0, !PT ;  /* 0x000000ff31207812 */ /* 0x000fe200078ec0ff */
[----:B------:R-:W-:Y:S01]  /*106c0*/  FFMA.FTZ R81, R130, UR36, -R95 ;  /* 0x0000002482517c23 */ /* 0x000fe2000801085f */
[----:B------:R-:W-:Y:S01]  /*106d0*/  LOP3.LUT R34, R9, 0xffff, RZ, 0xc0, !PT ;  /* 0x0000ffff09227812 */ /* 0x000fe200078ec0ff */
[--C-:B------:R-:W-:Y:S01]  /*106e0*/  FFMA.FTZ R130, R153, UR36, -R188.reuse ;  /* 0x0000002499827c23 */ /* 0x100fe200080108bc */
[----:B------:R-:W-:Y:S01]  /*106f0*/  PRMT R199, R32, 0x5410, R199 ;  /* 0x0000541020c77816 */ /* 0x000fe200000000c7 */
[----:B------:R-:W2:Y:S01]  /*10700*/  MUFU.EX2 R165, R165 ;  /* 0x000000a500a57308 */ /* 0x000ea20000000800 */
[----:B------:R-:W-:Y:S01]  /*10710*/  LOP3.LUT R32, R8, 0xffff, RZ, 0xc0, !PT ;  /* 0x0000ffff08207812 */ /* 0x000fe200078ec0ff */
[--C-:B------:R-:W-:Y:S01]  /*10720*/  FFMA.FTZ R153, R152, UR36, -R188.reuse ;  /* 0x0000002498997c23 */ /* 0x100fe200080108bc */
[----:B------:R-:W-:Y:S01]  /*10730*/  SHF.R.U32.HI R49, RZ, 0x10, R9 ;  /* 0x00000010ff317819 */ /* 0x000fe20000011609 */
[----:B------:R-:W-:Y:S01]  /*10740*/  FFMA.FTZ R152, R171, UR36, -R188 ;  /* 0x00000024ab987c23 */ /* 0x000fe200080108bc */
[----:B------:R-:W-:Y:S01]  /*10750*/  SHF.R.U32.HI R32, RZ, 0x8, R32 ;  /* 0x00000008ff207819 */ /* 0x000fe20000011620 */
[----:B------:R-:W-:Y:S01]  /*10760*/  FFMA.FTZ R171, R166, UR36, -R188 ;  /* 0x00000024a6ab7c23 */ /* 0x000fe200080108bc */
[----:B------:R-:W-:Y:S01]  /*10770*/  PRMT R42, R42, 0x5410, R83 ;  /* 0x000054102a2a7816 */ /* 0x000fe20000000053 */
[----:B------:R-:W-:Y:S01]  /*10780*/  FFMA.FTZ R83, R51, UR36, -R210 ;  /* 0x0000002433537c23 */ /* 0x000fe200080108d2 */
[----:B------:R-:W-:Y:S01]  /*10790*/  PRMT R245, R245, 0x5410, R32 ;  /* 0x00005410f5f57816 */ /* 0x000fe20000000020 */
[----:B------:R-:W-:Y:S01]  /*107a0*/  MUFU.EX2 R80, R80 ;  /* 0x0000005000507308 */ /* 0x000fe20000000800 */
[----:B------:R-:W-:-:S02]  /*107b0*/  SHF.R.U32.HI R36, RZ, 0x10, R8 ;  /* 0x00000010ff247819 */ /* 0x000fc40000011608 */
[----:B------:R-:W-:Y:S02]  /*107c0*/  SHF.R.U32.HI R243, RZ, 0x18, R8 ;  /* 0x00000018fff37819 */ /* 0x000fe40000011608 */
[----:B------:R-:W-:Y:S02]  /*107d0*/  LOP3.LUT R241, R9, 0xff, RZ, 0xc0, !PT ;  /* 0x000000ff09f17812 */ /* 0x000fe400078ec0ff */
[----:B------:R-:W-:Y:S01]  /*107e0*/  SHF.R.U32.HI R32, RZ, 0x18, R9 ;  /* 0x00000018ff207819 */ /* 0x000fe20000011609 */
[----:B------:R-:W3:Y:S01]  /*107f0*/  MUFU.EX2 R127, R127 ;  /* 0x0000007f007f7308 */ /* 0x000ee20000000800 */
[----:B------:R-:W-:Y:S01]  /*10800*/  SHF.R.U32.HI R51, RZ, 0x8, R44 ;  /* 0x00000008ff337819 */ /* 0x000fe2000001162c */
[----:B------:R-:W4:Y:S01]  /*10810*/  LDSM.16.MT88.4 R8, [R252+0x5000] ;  /* 0x00500000fc08783b */ /* 0x000f220000004200 */
[----:B------:R-:W-:Y:S02]  /*10820*/  SHF.R.U32.HI R34, RZ, 0x8, R34 ;  /* 0x00000008ff227819 */ /* 0x000fe40000011622 */
[----:B------:R-:W-:-:S02]  /*10830*/  HSET2.LE.AND R33, R33, R102, PT ;  /* 0x0000006621217233 */ /* 0x000fc40003803000 */
[----:B------:R-:W-:Y:S01]  /*10840*/  LOP3.LUT R208, R208, 0xff, RZ, 0xc0, !PT ;  /* 0x000000ffd0d07812 */ /* 0x000fe200078ec0ff */
[----:B------:R-:W5:Y:S01]  /*10850*/  MUFU.EX2 R81, R81 ;  /* 0x0000005100517308 */ /* 0x000f620000000800 */
[----:B------:R-:W-:Y:S02]  /*10860*/  LOP3.LUT R49, R49, 0xff, RZ, 0xc0, !PT ;  /* 0x000000ff31317812 */ /* 0x000fe400078ec0ff */
[----:B-1----:R-:W-:Y:S02]  /*10870*/  F2FP.BF16.F32.PACK_AB R38, R164, R139 ;  /* 0x0000008ba426723e */ /* 0x002fe400000010ff */
[----:B------:R-:W-:Y:S02]  /*10880*/  PRMT R48, R48, 0x5410, R51 ;  /* 0x0000541030307816 */ /* 0x000fe40000000033 */
[----:B------:R-:W-:Y:S01]  /*10890*/  PRMT R51, R208, 0x5410, R35 ;  /* 0x00005410d0337816 */ /* 0x000fe20000000023 */
[----:B------:R-:W1:Y:S01]  /*108a0*/  MUFU.EX2 R83, R83 ;  /* 0x0000005300537308 */ /* 0x000e620000000800 */
[----:B------:R-:W-:-:S02]  /*108b0*/  PRMT R241, R241, 0x5410, R34 ;  /* 0x00005410f1f17816 */ /* 0x000fc40000000022 */
[----:B------:R-:W-:Y:S02]  /*108c0*/  PRMT R49, R49, 0x5410, R32 ;  /* 0x0000541031317816 */ /* 0x000fe40000000020 */
[----:B------:R-:W-:Y:S02]  /*108d0*/  LOP3.LUT R38, R33, R38, RZ, 0xc0, !PT ;  /* 0x0000002621267212 */ /* 0x000fe400078ec0ff */
[----:B------:R-:W1:Y:S01]  /*108e0*/  LDSM.16.MT88.4 R32, [R226+0x5000] ;  /* 0x00500000e220783b */ /* 0x000e620000004200 */
[----:B------:R-:W-:Y:S01]  /*108f0*/  LOP3.LUT R36, R36, 0xff, RZ, 0xc0, !PT ;  /* 0x000000ff24247812 */ /* 0x000fe200078ec0ff */
[----:B------:R-:W-:Y:S01]  /*10900*/  MUFU.EX2 R130, R130 ;  /* 0x0000008200827308 */ /* 0x000fe20000000800 */
[----:B------:R-:W-:Y:S01]  /*10910*/  PRMT R40, R40, 0x5410, R193 ;  /* 0x0000541028287816 */ /* 0x000fe200000000c1 */
[--C-:B------:R-:W-:Y:S01]  /*10920*/  FFMA.FTZ R193, R46, UR36, -R210.reuse ;  /* 0x000000242ec17c23 */ /* 0x100fe200080108d2 */
[----:B------:R-:W-:Y:S01]  /*10930*/  PRMT R243, R36, 0x5410, R243 ;  /* 0x0000541024f37816 */ /* 0x000fe200000000f3 */
[----:B------:R-:W-:Y:S01]  /*10940*/  FFMA.FTZ R210, R82, UR36, -R210 ;  /* 0x0000002452d27c23 */ /* 0x000fe200080108d2 */
[----:B------:R-:W-:Y:S01]  /*10950*/  HSET2.LE.AND R39, R41, R102, PT ;  /* 0x0000006629277233 */ /* 0x000fe20003803000 */
[--C-:B------:R-:W-:Y:S01]  /*10960*/  FFMA.FTZ R82, R163, UR36, -R188.reuse ;  /* 0x00000024a3527c23 */ /* 0x100fe200080108bc */
[----:B--2---:R-:W-:Y:S01]  /*10970*/  F2FP.BF16.F32.PACK_AB R36, R165, R160 ;  /* 0x000000a0a524723e */ /* 0x004fe200000010ff */
[----:B------:R-:W-:Y:S01]  /*10980*/  MUFU.EX2 R153, R153 ;  /* 0x0000009900997308 */ /* 0x000fe20000000800 */
[----:B------:R-:W-:Y:S01]  /*10990*/  LOP3.LUT R44, R50, 0xff, RZ, 0xc0, !PT ;  /* 0x000000ff322c7812 */ /* 0x000fe200078ec0ff */
[----:B------:R-:W-:Y:S01]  /*109a0*/  FFMA.FTZ R50, R147, UR36, -R188 ;  /* 0x0000002493327c23 */ /* 0x000fe200080108bc */
[----:B------:R-:W-:-:S02]  /*109b0*/  LOP3.LUT R39, R39, R36, RZ, 0xc0, !PT ;  /* 0x0000002427277212 */ /* 0x000fc400078ec0ff */
[--C-:B------:R-:W-:Y:S02]  /*109c0*/  HSET2.LE.AND R40, R40, R102.reuse, PT ;  /* 0x0000006628287233 */ /* 0x100fe40003803000 */
[----:B------:R-:W-:Y:S01]  /*109d0*/  HSET2.LE.AND R36, R48, R102, PT ;  /* 0x0000006630247233 */ /* 0x000fe20003803000 */
[----:B------:R-:W-:Y:S01]  /*109e0*/  MUFU.EX2 R161, R161 ;  /* 0x000000a100a17308 */ /* 0x000fe20000000800 */
[----:B------:R-:W-:Y:S01]  /*109f0*/  F2FP.BF16.F32.PACK_AB R41, R189, R184 ;  /* 0x000000b8bd29723e */ /* 0x000fe200000010ff */
[----:B------:R-:W-:Y:S01]  /*10a00*/  FADD.FTZ R184, R184, R187 ;  /* 0x000000bbb8b87221 */ /* 0x000fe20000010000 */
[----:B------:R-:W-:Y:S02]  /*10a10*/  PRMT R44, R44, 0x5410, R45 ;  /* 0x000054102c2c7816 */ /* 0x000fe4000000002d */
[----:B---3--:R-:W-:Y:S01]  /*10a20*/  F2FP.BF16.F32.PACK_AB R37, R127, R80 ;  /* 0x000000507f25723e */ /* 0x008fe200000010ff */
[----:B------:R-:W-:Y:S01]  /*10a30*/  FADD.FTZ R189, R189, R184 ;  /* 0x000000b8bdbd7221 */ /* 0x000fe20000010000 */
[----:B------:R-:W-:Y:S01]  /*10a40*/  LOP3.LUT R40, R40, R41, RZ, 0xc0, !PT ;  /* 0x0000002928287212 */ /* 0x000fe200078ec0ff */
[----:B------:R-:W-:Y:S01]  /*10a50*/  MUFU.EX2 R82, R82 ;  /* 0x0000005200527308 */ /* 0x000fe20000000800 */
[----:B------:R-:W-:-:S02]  /*10a60*/  LOP3.LUT R36, R36, R37, RZ, 0xc0, !PT ;  /* 0x0000002524247212 */ /* 0x000fc400078ec0ff */
[--C-:B------:R-:W-:Y:S02]  /*10a70*/  HSET2.LE.AND R41, R42, R102.reuse, PT ;  /* 0x000000662a297233 */ /* 0x100fe40003803000 */
[--C-:B------:R-:W-:Y:S02]  /*10a80*/  HSET2.LE.AND R37, R44, R102.reuse, PT ;  /* 0x000000662c257233 */ /* 0x100fe40003803000 */
[----:B------:R-:W-:Y:S01]  /*10a90*/  F2FP.BF16.F32.PACK_AB R42, R67, R68 ;  /* 0x00000044432a723e */ /* 0x000fe200000010ff */
[----:B------:R-:W-:Y:S01]  /*10aa0*/  MUFU.EX2 R171, R171 ;  /* 0x000000ab00ab7308 */ /* 0x000fe20000000800 */
[----:B-----5:R-:W-:Y:S01]  /*10ab0*/  F2FP.BF16.F32.PACK_AB R44, R81, R76 ;  /* 0x0000004c512c723e */ /* 0x020fe200000010ff */
[----:B------:R-:W-:Y:S01]  /*10ac0*/  FADD.FTZ R68, R68, R69 ;  /* 0x0000004544447221 */ /* 0x000fe20000010000 */
[----:B------:R-:W-:Y:S02]  /*10ad0*/  LOP3.LUT R41, R41, R42, RZ, 0xc0, !PT ;  /* 0x0000002a29297212 */ /* 0x000fe400078ec0ff */
[----:B------:R-:W-:Y:S01]  /*10ae0*/  LOP3.LUT R37, R37, R44, RZ, 0xc0, !PT ;  /* 0x0000002c25257212 */ /* 0x000fe200078ec0ff */
[----:B------:R-:W-:Y:S01]  /*10af0*/  FADD.FTZ R68, R67, R68 ;  /* 0x0000004443447221 */ /* 0x000fe20000010000 */
[--C-:B------:R-:W-:Y:S01]  /*10b00*/  HSET2.LE.AND R42, R247, R102.reuse, PT ;  /* 0x00000066f72a7233 */ /* 0x100fe20003803000 */
[----:B------:R-:W-:Y:S01]  /*10b10*/  MUFU.EX2 R152, R152 ;  /* 0x0000009800987308 */ /* 0x000fe20000000800 */
[----:B------:R-:W-:Y:S01]  /*10b20*/  F2FP.BF16.F32.PACK_AB R163, R191, R52 ;  /* 0x00000034bfa3723e */ /* 0x000fe200000010ff */
[----:B------:R-:W-:Y:S01]  /*10b30*/  FADD.FTZ R52, R52, R189 ;  /* 0x000000bd34347221 */ /* 0x000fe20000010000 */
[----:B------:R-:W-:Y:S01]  /*10b40*/  F2FP.BF16.F32.PACK_AB R44, R58, R59 ;  /* 0x0000003b3a2c723e */ /* 0x000fe200000010ff */
[C---:B----4-:R-:W-:Y:S01]  /*10b50*/  HMMA.16816.F32.BF16 R20, R36.reuse, R8, R20 ;  /* 0x000000082414723c */ /* 0x050fe20000041814 */
[----:B------:R-:W-:Y:S01]  /*10b60*/  LOP3.LUT R200, R200, 0xff, RZ, 0xc0, !PT ;  /* 0x000000ffc8c87812 */ /* 0x000fe200078ec0ff */
[----:B------:R-:W-:Y:S01]  /*10b70*/  FADD.FTZ R59, R59, R68 ;  /* 0x000000443b3b7221 */ /* 0x000fe20000010000 */
[----:B------:R-:W-:Y:S01]  /*10b80*/  LOP3.LUT R42, R42, R163, RZ, 0xc0, !PT ;  /* 0x000000a32a2a7212 */ /* 0x000fe200078ec0ff */
[--C-:B------:R-:W-:Y:S01]  /*10b90*/  FFMA.FTZ R163, R84, UR36, -R95.reuse ;  /* 0x0000002454a37c23 */ /* 0x100fe2000801085f */
[----:B------:R-:W-:Y:S01]  /*10ba0*/  LOP3.LUT R43, R43, R44, RZ, 0xc0, !PT ;  /* 0x0000002c2b2b7212 */ /* 0x000fe200078ec0ff */
[----:B------:R-:W-:Y:S01]  /*10bb0*/  FFMA.FTZ R44, R78, UR36, -R95 ;  /* 0x000000244e2c7c23 */ /* 0x000fe2000801085f */
[----:B------:R-:W-:Y:S01]  /*10bc0*/  PRMT R47, R200, 0x5410, R197 ;  /* 0x00005410c82f7816 */ /* 0x000fe200000000c5 */
[----:B------:R-:W-:Y:S01]  /*10bd0*/  FFMA.FTZ R78, R138, UR36, -R95 ;  /* 0x000000248a4e7c23 */ /* 0x000fe2000801085f */
[----:B------:R-:W-:Y:S01]  /*10be0*/  HMMA.16816.F32.BF16 R248, R36, R10, R248 ;  /* 0x0000000a24f8723c */ /* 0x000fe200000418f8 */
[----:B------:R2:W-:Y:S01]  /*10bf0*/  MUFU.EX2 R147, R44 ;  /* 0x0000002c00937308 */ /* 0x0005e20000000800 */
[----:B------:R-:W-:Y:S01]  /*10c00*/  SHF.R.U32.HI R202, RZ, 0x8, R202 ;  /* 0x00000008ffca7819 */ /* 0x000fe200000116ca */
[----:B------:R-:W-:Y:S01]  /*10c10*/  FADD.FTZ R52, R191, R52 ;  /* 0x00000034bf347221 */ /* 0x000fe20000010000 */
[----:B------:R-:W-:Y:S01]  /*10c20*/  HSET2.LE.AND R47, R47, R102, PT ;  /* 0x000000662f2f7233 */ /* 0x000fe20003803000 */
[----:B------:R-:W-:Y:S01]  /*10c30*/  FADD.FTZ R58, R58, R59 ;  /* 0x0000003b3a3a7221 */ /* 0x000fe20000010000 */
[----:B------:R-:W-:Y:S01]  /*10c40*/  HMMA.16816.F32.BF16 R24, R40, R8, R24 ;  /* 0x000000082818723c */ /* 0x000fe20000041818 */
[----:B------:R-:W-:-:S02]  /*10c50*/  SHF.R.U32.HI R198, RZ, 0x8, R198 ;  /* 0x00000008ffc67819 */ /* 0x000fc400000116c6 */
[----:B------:R-:W-:Y:S01]  /*10c60*/  MUFU.EX2 R78, R78 ;  /* 0x0000004e004e7308 */ /* 0x000fe20000000800 */
[----:B------:R-:W-:Y:S02]  /*10c70*/  SHF.R.U32.HI R45, RZ, 0x8, R222 ;  /* 0x00000008ff2d7819 */ /* 0x000fe400000116de */
[C---:B-1----:R-:W-:Y:S01]  /*10c80*/  HMMA.16816.F32.BF16 R236, R36.reuse, R32, R236 ;  /* 0x0000002024ec723c */ /* 0x042fe200000418ec */
[----:B------:R-:W-:Y:S02]  /*10c90*/  F2FP.BF16.F32.PACK_AB R8, R186, R83 ;  /* 0x00000053ba08723e */ /* 0x000fe400000010ff */
[C---:B------:R-:W-:Y:S01]  /*10ca0*/  F2FP.BF16.F32.PACK_AB R9, R56.reuse, R53 ;  /* 0x000000353809723e */ /* 0x040fe200000010ff */
[----:B------:R-:W-:Y:S01]  /*10cb0*/  FADD.FTZ R53, R53, R52 ;  /* 0x0000003435357221 */ /* 0x000fe20000010000 */
[----:B------:R-:W-:Y:S01]  /*10cc0*/  LOP3.LUT R47, R47, R8, RZ, 0xc0, !PT ;  /* 0x000000082f2f7212 */ /* 0x000fe200078ec0ff */
[----:B------:R-:W-:Y:S01]  /*10cd0*/  HMMA.16816.F32.BF16 R232, R36, R34, R232 ;  /* 0x0000002224e8723c */ /* 0x000fe200000418e8 */
[--C-:B--2---:R-:W-:Y:S01]  /*10ce0*/  HSET2.LE.AND R44, R245, R102.reuse, PT ;  /* 0x00000066f52c7233 */ /* 0x104fe20003803000 */
[----:B------:R-:W1:Y:S01]  /*10cf0*/  LDSM.16.MT88.4 R36, [R252+0x5400] ;  /* 0x00540000fc24783b */ /* 0x000e620000004200 */
[----:B------:R-:W2:Y:S01]  /*10d00*/  MUFU.EX2 R163, R163 ;  /* 0x000000a300a37308 */ /* 0x000ea20000000800 */
[----:B------:R-:W-:Y:S01]  /*10d10*/  PRMT R231, R231, 0x5410, R202 ;  /* 0x00005410e7e77816 */ /* 0x000fe200000000ca */
[----:B------:R-:W-:Y:S01]  /*10d20*/  FADD.FTZ R56, R56, R53 ;  /* 0x0000003538387221 */ /* 0x000fe20000010000 */
[----:B------:R-:W-:Y:S01]  /*10d30*/  LOP3.LUT R44, R44, R9, RZ, 0xc0, !PT ;  /* 0x000000092c2c7212 */ /* 0x000fe200078ec0ff */
[C---:B------:R-:W-:Y:S01]  /*10d40*/  HMMA.16816.F32.BF16 R12, R40.reuse, R10, R12 ;  /* 0x0000000a280c723c */ /* 0x040fe2000004180c */
[----:B------:R-:W3:Y:S01]  /*10d50*/  LDSM.16.MT88.4 R8, [R226+0x5400] ;  /* 0x00540000e208783b */ /* 0x000ee20000004200 */
[----:B------:R-:W-:Y:S01]  /*10d60*/  PRMT R205, R205, 0x5410, R198 ;  /* 0x00005410cdcd7816 */ /* 0x000fe200000000c6 */
[----:B------:R-:W-:Y:S01]  /*10d70*/  FFMA.FTZ R198, R167, UR36, -R188 ;  /* 0x00000024a7c67c23 */ /* 0x000fe200080108bc */
[----:B------:R-:W-:Y:S01]  /*10d80*/  PRMT R45, R224, 0x5410, R45 ;  /* 0x00005410e02d7816 */ /* 0x000fe2000000002d */
[----:B------:R4:W-:Y:S01]  /*10d90*/  MUFU.EX2 R167, R50 ;  /* 0x0000003200a77308 */ /* 0x0009e20000000800 */
[----:B------:R-:W-:Y:S01]  /*10da0*/  HMMA.16816.F32.BF16 R28, R40, R32, R28 ;  /* 0x00000020281c723c */ /* 0x000fe2000004181c */
[----:B------:R-:W-:Y:S01]  /*10db0*/  HSET2.LE.AND R51, R51, R102, PT ;  /* 0x0000006633337233 */ /* 0x000fe20003803000 */
[----:B------:R-:W-:Y:S01]  /*10dc0*/  LDSM.16.MT88.4 R244, [R252+0x5c00] ;  /* 0x005c0000fcf4783b */ /* 0x000fe20000004200 */
[----:B------:R-:W-:-:S02]  /*10dd0*/  LOP3.LUT R138, R194, 0xffff, RZ, 0xc0, !PT ;  /* 0x0000ffffc28a7812 */ /* 0x000fc400078ec0ff */
[--C-:B------:R-:W-:Y:S01]  /*10de0*/  HSET2.LE.AND R45, R45, R102.reuse, PT ;  /* 0x000000662d2d7233 */ /* 0x100fe20003803000 */
[----:B------:R-:W-:Y:S01]  /*10df0*/  HMMA.16816.F32.BF16 R16, R40, R34, R16 ;  /* 0x000000222810723c */ /* 0x000fe20000041810 */
[----:B--2---:R-:W-:Y:S01]  /*10e00*/  F2FP.BF16.F32.PACK_AB R32, R163, R78 ;  /* 0x0000004ea320723e */ /* 0x004fe200000010ff */
[----:B------:R-:W-:Y:S01]  /*10e10*/  MUFU.EX2 R192, R192 ;  /* 0x000000c000c07308 */ /* 0x000fe20000000800 */
[----:B------:R-:W-:Y:S02]  /*10e20*/  F2FP.BF16.F32.PACK_AB R33, R153, R130 ;  /* 0x000000829921723e */ /* 0x000fe400000010ff */
[----:B------:R-:W-:Y:S02]  /*10e30*/  LOP3.LUT R51, R51, R32, RZ, 0xc0, !PT ;  /* 0x0000002033337212 */ /* 0x000fe400078ec0ff */
[C---:B------:R-:W-:Y:S01]  /*10e40*/  F2FP.BF16.F32.PACK_AB R46, R60.reuse, R57 ;  /* 0x000000393c2e723e */ /* 0x040fe200000010ff */
[----:B------:R-:W-:Y:S01]  /*10e50*/  FADD.FTZ R57, R57, R56 ;  /* 0x0000003839397221 */ /* 0x000fe20000010000 */
[--C-:B------:R-:W-:Y:S01]  /*10e60*/  HSET2.LE.AND R48, R241, R102.reuse, PT ;  /* 0x00000066f1307233 */ /* 0x100fe20003803000 */
[----:B------:R-:W-:Y:S01]  /*10e70*/  MUFU.EX2 R193, R193 ;  /* 0x000000c100c17308 */ /* 0x000fe20000000800 */
[----:B----4-:R-:W-:Y:S01]  /*10e80*/  HSET2.LE.AND R50, R231, R102, PT ;  /* 0x00000066e7327233 */ /* 0x010fe20003803000 */
[----:B------:R-:W-:Y:S01]  /*10e90*/  FADD.FTZ R60, R60, R57 ;  /* 0x000000393c3c7221 */ /* 0x000fe20000010000 */
[----:B------:R-:W-:-:S02]  /*10ea0*/  SHF.R.U32.HI R32, RZ, 0x10, R194 ;  /* 0x00000010ff207819 */ /* 0x000fc400000116c2 */
[----:B------:R-:W-:Y:S02]  /*10eb0*/  F2FP.BF16.F32.PACK_AB R241, R82, R161 ;  /* 0x000000a152f1723e */ /* 0x000fe400000010ff */
[----:B------:R-:W-:Y:S01]  /*10ec0*/  LOP3.LUT R50, R50, R33, RZ, 0xc0, !PT ;  /* 0x0000002132327212 */ /* 0x000fe200078ec0ff */
[----:B------:R-:W-:Y:S01]  /*10ed0*/  MUFU.EX2 R93, R93 ;  /* 0x0000005d005d7308 */ /* 0x000fe20000000800 */
[----:B------:R-:W-:Y:S02]  /*10ee0*/  SHF.R.U32.HI R138, RZ, 0x8, R138 ;  /* 0x00000008ff8a7819 */ /* 0x000fe4000001168a */
[----:B------:R-:W-:Y:S02]  /*10ef0*/  LOP3.LUT R231, R194, 0xff, RZ, 0xc0, !PT ;  /* 0x000000ffc2e77812 */ /* 0x000fe400078ec0ff */
[----:B------:R-:W-:Y:S02]  /*10f00*/  LOP3.LUT R33, R196, 0xffff, RZ, 0xc0, !PT ;  /* 0x0000ffffc4217812 */ /* 0x000fe400078ec0ff */
[----:B------:R-:W-:Y:S01]  /*10f10*/  SHF.R.U32.HI R34, RZ, 0x10, R196 ;  /* 0x00000010ff227819 */ /* 0x000fe200000116c4 */
[----:B------:R-:W-:Y:S01]  /*10f20*/  MUFU.EX2 R92, R92 ;  /* 0x0000005c005c7308 */ /* 0x000fe20000000800 */
[----:B------:R-:W-:-:S02]  /*10f30*/  LOP3.LUT R46, R45, R46, RZ, 0xc0, !PT ;  /* 0x0000002e2d2e7212 */ /* 0x000fc400078ec0ff */
[--C-:B------:R-:W-:Y:S02]  /*10f40*/  HSET2.LE.AND R49, R49, R102.reuse, PT ;  /* 0x0000006631317233 */ /* 0x100fe40003803000 */
[----:B------:R-:W-:Y:S02]  /*10f50*/  LOP3.LUT R35, R32, 0xff, RZ, 0xc0, !PT ;  /* 0x000000ff20237812 */ /* 0x000fe400078ec0ff */
[----:B------:R-:W-:Y:S01]  /*10f60*/  HSET2.LE.AND R45, R243, R102, PT ;  /* 0x00000066f32d7233 */ /* 0x000fe20003803000 */
[----:B------:R-:W2:Y:S01]  /*10f70*/  MUFU.EX2 R65, R65 ;  /* 0x0000004100417308 */ /* 0x000ea20000000800 */
[----:B------:R-:W-:Y:S02]  /*10f80*/  F2FP.BF16.F32.PACK_AB R166, R147, R128 ;  /* 0x0000008093a6723e */ /* 0x000fe400000010ff */
[----:B------:R-:W-:Y:S02]  /*10f90*/  LOP3.LUT R48, R48, R241, RZ, 0xc0, !PT ;  /* 0x000000f130307212 */ /* 0x000fe400078ec0ff */
[----:B------:R-:W-:-:S02]  /*10fa0*/  PRMT R231, R231, 0x5410, R138 ;  /* 0x00005410e7e77816 */ /* 0x000fc4000000008a */
[----:B------:R-:W-:Y:S01]  /*10fb0*/  SHF.R.U32.HI R40, RZ, 0x8, R33 ;  /* 0x00000008ff287819 */ /* 0x000fe20000011621 */
[----:B------:R-:W-:Y:S01]  /*10fc0*/  MUFU.EX2 R73, R73 ;  /* 0x0000004900497308 */ /* 0x000fe20000000800 */
[----:B------:R-:W-:Y:S02]  /*10fd0*/  LOP3.LUT R32, R34, 0xff, RZ, 0xc0, !PT ;  /* 0x000000ff22207812 */ /* 0x000fe400078ec0ff */
[----:B------:R-:W-:Y:S02]  /*10fe0*/  SHF.R.U32.HI R138, RZ, 0x18, R194 ;  /* 0x00000018ff8a7819 */ /* 0x000fe400000116c2 */
[----:B------:R-:W-:Y:S02]  /*10ff0*/  LOP3.LUT R243, R196, 0xff, RZ, 0xc0, !PT ;  /* 0x000000ffc4f37812 */ /* 0x000fe400078ec0ff */
[----:B------:R-:W-:Y:S01]  /*11000*/  SHF.R.U32.HI R241, RZ, 0x18, R196 ;  /* 0x00000018fff17819 */ /* 0x000fe200000116c4 */
[----:B------:R-:W-:Y:S01]  /*11010*/  MUFU.EX2 R75, R75 ;  /* 0x0000004b004b7308 */ /* 0x000fe20000000800 */
[----:B------:R-:W-:-:S02]  /*11020*/  LOP3.LUT R49, R49, R166, RZ, 0xc0, !PT ;  /* 0x000000a631317212 */ /* 0x000fc400078ec0ff */
[----:B------:R-:W-:Y:S02]  /*11030*/  PRMT R138, R35, 0x5410, R138 ;  /* 0x00005410238a7816 */ /* 0x000fe4000000008a */
[----:B------:R-:W-:Y:S02]  /*11040*/  PRMT R243, R243, 0x5410, R40 ;  /* 0x00005410f3f37816 */ /* 0x000fe40000000028 */
[----:B------:R-:W-:Y:S01]  /*11050*/  PRMT R241, R32, 0x5410, R241 ;  /* 0x0000541020f17816 */ /* 0x000fe200000000f1 */
[----:B------:R-:W-:Y:S01]  /*11060*/  LDSM.16.MT88.4 R40, [R226+0x5800] ;  /* 0x00580000e228783b */ /* 0x000fe20000004200 */
[----:B------:R-:W-:Y:S01]  /*11070*/  F2FP.BF16.F32.PACK_AB R84, R54, R55 ;  /* 0x000000373654723e */ /* 0x000fe200000010ff */
[C---:B-1----:R-:W-:Y:S01]  /*11080*/  HMMA.16816.F32.BF16 R20, R48.reuse, R36, R20 ;  /* 0x000000243014723c */ /* 0x042fe20000041814 */
[----:B------:R-:W-:Y:S01]  /*11090*/  SHF.R.U32.HI R197, RZ, 0x8, R204 ;  /* 0x00000008ffc57819 */ /* 0x000fe200000116cc */
[----:B------:R-:W1:Y:S01]  /*110a0*/  LDSM.16.MT88.4 R32, [R252+0x5800] ;  /* 0x00580000fc20783b */ /* 0x000e620000004200 */
[----:B------:R-:W-:Y:S01]  /*110b0*/  LOP3.LUT R45, R45, R84, RZ, 0xc0, !PT ;  /* 0x000000542d2d7212 */ /* 0x000fe200078ec0ff */
[----:B------:R-:W-:Y:S01]  /*110c0*/  MUFU.EX2 R77, R77 ;  /* 0x0000004d004d7308 */ /* 0x000fe20000000800 */
[----:B------:R-:W-:Y:S01]  /*110d0*/  LOP3.LUT R206, R206, 0xff, RZ, 0xc0, !PT ;  /* 0x000000ffcece7812 */ /* 0x000fe200078ec0ff */
[----:B------:R-:W-:Y:S01]  /*110e0*/  HMMA.16816.F32.BF16 R248, R48, R38, R248 ;  /* 0x0000002630f8723c */ /* 0x000fe200000418f8 */
[----:B------:R-:W-:Y:S01]  /*110f0*/  PRMT R197, R216, 0x5410, R197 ;  /* 0x00005410d8c57816 */ /* 0x000fe200000000c5 */
[----:B------:R-:W-:Y:S01]  /*11100*/  FADD.FTZ R55, R55, R58 ;  /* 0x0000003a37377221 */ /* 0x000fe20000010000 */
[----:B------:R-:W-:-:S02]  /*11110*/  PRMT R201, R206, 0x5410, R201 ;  /* 0x00005410cec97816 */ /* 0x000fc400000000c9 */
[--C-:B------:R-:W-:Y:S01]  /*11120*/  HSET2.LE.AND R199, R199, R102.reuse, PT ;  /* 0x00000066c7c77233 */ /* 0x100fe20003803000 */
[C---:B---3--:R-:W-:Y:S01]  /*11130*/  HMMA.16816.F32.BF16 R236, R48.reuse, R8, R236 ;  /* 0x0000000830ec723c */ /* 0x048fe200000418ec */
[----:B------:R-:W3:Y:S01]  /*11140*/  MUFU.EX2 R84, R198 ;  /* 0x000000c600547308 */ /* 0x000ee20000000800 */
[--C-:B------:R-:W-:Y:S01]  /*11150*/  HSET2.LE.AND R197, R197, R102.reuse, PT ;  /* 0x00000066c5c57233 */ /* 0x100fe20003803000 */
[----:B------:R-:W-:Y:S01]  /*11160*/  FADD.FTZ R54, R54, R55 ;  /* 0x0000003736367221 */ /* 0x000fe20000010000 */
[--C-:B------:R-:W-:Y:S02]  /*11170*/  HSET2.LE.AND R205, R205, R102.reuse, PT ;  /* 0x00000066cdcd7233 */ /* 0x100fe40003803000 */
[----:B------:R-:W-:Y:S01]  /*11180*/  HMMA.16816.F32.BF16 R232, R48, R10, R232 ;  /* 0x0000000a30e8723c */ /* 0x000fe200000418e8 */
[--C-:B------:R-:W-:Y:S01]  /*11190*/  HSET2.LE.AND R201, R201, R102.reuse, PT ;  /* 0x00000066c9c97233 */ /* 0x100fe20003803000 */
[----:B------:R-:W-:Y:S01]  /*111a0*/  FADD.FTZ R83, R83, R54 ;  /* 0x0000003653537221 */ /* 0x000fe20000010000 */
[----:B------:R-:W-:Y:S01]  /*111b0*/  MUFU.EX2 R48, R170 ;  /* 0x000000aa00307308 */ /* 0x000fe20000000800 */
[----:B------:R-:W-:-:S02]  /*111c0*/  HSET2.LE.AND R138, R138, R102, PT ;  /* 0x000000668a8a7233 */ /* 0x000fc40003803000 */
[C---:B------:R-:W-:Y:S01]  /*111d0*/  HMMA.16816.F32.BF16 R12, R44.reuse, R38, R12 ;  /* 0x000000262c0c723c */ /* 0x040fe2000004180c */
[----:B------:R-:W-:Y:S01]  /*111e0*/  FFMA.FTZ R49, R87, UR36, -R95 ;  /* 0x0000002457317c23 */ /* 0x000fe2000801085f */
[--C-:B------:R-:W-:Y:S01]  /*111f0*/  HSET2.LE.AND R243, R243, R102.reuse, PT ;  /* 0x00000066f3f37233 */ /* 0x100fe20003803000 */
[----:B------:R-:W-:Y:S01]  /*11200*/  FADD.FTZ R83, R186, R83 ;  /* 0x00000053ba537221 */ /* 0x000fe20000010000 */
[----:B--2---:R-:W-:Y:S01]  /*11210*/  F2FP.BF16.F32.PACK_AB R5, R66, R65 ;  /* 0x000000414205723e */ /* 0x004fe200000010ff */
[----:B------:R-:W-:Y:S01]  /*11220*/  MUFU.EX2 R51, R158 ;  /* 0x0000009e00337308 */ /* 0x000fe20000000800 */
[----:B------:R-:W-:Y:S01]  /*11230*/  HMMA.16816.F32.BF16 R24, R44, R36, R24 ;  /* 0x000000242c18723c */ /* 0x000fe20000041818 */
[--C-:B------:R-:W-:Y:S02]  /*11240*/  HSET2.LE.AND R38, R223, R102.reuse, PT ;  /* 0x00000066df267233 */ /* 0x100fe40003803000 */
[----:B------:R-:W-:-:S03]  /*11250*/  HSET2.LE.AND R39, R211, R102, PT ;  /* 0x00000066d3277233 */ /* 0x000fc60003803000 */
[C---:B------:R-:W-:Y:S01]  /*11260*/  HMMA.16816.F32.BF16 R28, R44.reuse, R8, R28 ;  /* 0x000000082c1c723c */ /* 0x040fe2000004181c */
[----:B------:R-:W2:Y:S01]  /*11270*/  MUFU.EX2 R49, R49 ;  /* 0x0000003100317308 */ /* 0x000ea20000000800 */
[----:B---3--:R-:W-:Y:S02]  /*11280*/  F2FP.BF16.F32.PACK_AB R37, R171, R84 ;  /* 0x00000054ab25723e */ /* 0x008fe400000010ff */
[--C-:B------:R-:W-:Y:S02]  /*11290*/  HSET2.LE.AND R36, R225, R102.reuse, PT ;  /* 0x00000066e1247233 */ /* 0x100fe40003803000 */
[----:B------:R-:W-:Y:S01]  /*112a0*/  LOP3.LUT R38, R38, R37, RZ, 0xc0, !PT ;  /* 0x0000002526267212 */ /* 0x000fe200078ec0ff */
[----:B------:R-:W-:Y:S01]  /*112b0*/  HMMA.16816.F32.BF16 R16, R44, R10, R16 ;  /* 0x0000000a2c10723c */ /* 0x000fe20000041810 */
[----:B------:R-:W-:Y:S01]  /*112c0*/  HSET2.LE.AND R37, R229, R102, PT ;  /* 0x00000066e5257233 */ /* 0x000fe20003803000 */
[----:B------:R-:W-:Y:S01]  /*112d0*/  MUFU.EX2 R44, R89 ;  /* 0x00000059002c7308 */ /* 0x000fe20000000800 */
[----:B------:R-:W-:-:S02]  /*112e0*/  F2FP.BF16.F32.PACK_AB R9, R167, R152 ;  /* 0x00000098a709723e */ /* 0x000fc400000010ff */
[----:B------:R-:W-:Y:S02]  /*112f0*/  F2FP.BF16.F32.PACK_AB R8, R85, R86 ;  /* 0x000000565508723e */ /* 0x000fe400000010ff */
[----:B------:R-:W-:Y:S02]  /*11300*/  LOP3.LUT R36, R36, R9, RZ, 0xc0, !PT ;  /* 0x0000000924247212 */ /* 0x000fe400078ec0ff */
[----:B------:R-:W-:Y:S01]  /*11310*/  LOP3.LUT R37, R37, R8, RZ, 0xc0, !PT ;  /* 0x0000000825257212 */ /* 0x000fe200078ec0ff */
[----:B------:R-:W3:Y:S01]  /*11320*/  MUFU.EX2 R45, R94 ;  /* 0x0000005e002d7308 */ /* 0x000ee20000000800 */
[----:B--2---:R-:W-:Y:S02]  /*11330*/  F2FP.BF16.F32.PACK_AB R50, R49, R88 ;  /* 0x000000583132723e */ /* 0x004fe400000010ff */
[----:B------:R-:W-:Y:S02]  /*11340*/  HSET2.LE.AND R11, R195, R102, PT ;  /* 0x00000066c30b7233 */ /* 0x000fe40003803000 */
[----:B------:R-:W-:-:S02]  /*11350*/  LOP3.LUT R39, R39, R50, RZ, 0xc0, !PT ;  /* 0x0000003227277212 */ /* 0x000fc400078ec0ff */
[----:B------:R-:W-:Y:S01]  /*11360*/  F2FP.BF16.F32.PACK_AB R46, R192, R79 ;  /* 0x0000004fc02e723e */ /* 0x000fe200000010ff */
[----:B------:R-:W2:Y:S01]  /*11370*/  MUFU.EX2 R210, R210 ;  /* 0x000000d200d27308 */ /* 0x000ea20000000800 */
[--C-:B------:R-:W-:Y:S02]  /*11380*/  HSET2.LE.AND R10, R203, R102.reuse, PT ;  /* 0x00000066cb0a7233 */ /* 0x100fe40003803000 */
[----:B------:R-:W-:Y:S01]  /*11390*/  LOP3.LUT R11, R11, R46, RZ, 0xc0, !PT ;  /* 0x0000002e0b0b7212 */ /* 0x000fe200078ec0ff */
[C---:B-1----:R-:W-:Y:S01]  /*113a0*/  HMMA.16816.F32.BF16 R20, R36.reuse, R32, R20 ;  /* 0x000000202414723c */ /* 0x042fe20000041814 */
[----:B------:R-:W-:Y:S01]  /*113b0*/  FADD.FTZ R46, R116, R97 ;  /* 0x00000061742e7221 */ /* 0x000fe20000010000 */
[----:B------:R-:W-:Y:S02]  /*113c0*/  F2FP.BF16.F32.PACK_AB R9, R64, R63 ;  /* 0x0000003f4009723e */ /* 0x000fe400000010ff */
[--C-:B------:R-:W-:Y:S01]  /*113d0*/  HSET2.LE.AND R8, R207, R102.reuse, PT ;  /* 0x00000066cf087233 */ /* 0x100fe20003803000 */
[----:B------:R-:W-:Y:S01]  /*113e0*/  FADD.FTZ R46, R115, R46 ;  /* 0x0000002e732e7221 */ /* 0x000fe20000010000 */
[----:B------:R-:W-:Y:S01]  /*113f0*/  HMMA.16816.F32.BF16 R248, R36, R34, R248 ;  /* 0x0000002224f8723c */ /* 0x000fe200000418f8 */
[----:B------:R-:W-:Y:S01]  /*11400*/  LOP3.LUT R10, R10, R9, RZ, 0xc0, !PT ;  /* 0x000000090a0a7212 */ /* 0x000fe200078ec0ff */
[----:B------:R-:W1:Y:S01]  /*11410*/  MUFU.EX2 R162, R162 ;  /* 0x000000a200a27308 */ /* 0x000e620000000800 */
[----:B------:R-:W-:Y:S01]  /*11420*/  FADD.FTZ R119, R119, R46 ;  /* 0x0000002e77777221 */ /* 0x000fe20000010000 */
[----:B------:R-:W-:-:S02]  /*11430*/  HSET2.LE.AND R9, R209, R102, PT ;  /* 0x00000066d1097233 */ /* 0x000fc40003803000 */
[C---:B------:R-:W-:Y:S01]  /*11440*/  HMMA.16816.F32.BF16 R236, R36.reuse, R40, R236 ;  /* 0x0000002824ec723c */ /* 0x040fe200000418ec */
[----:B------:R-:W-:Y:S01]  /*11450*/  FADD.FTZ R110, R110, R119 ;  /* 0x000000776e6e7221 */ /* 0x000fe20000010000 */
[----:B------:R-:W-:Y:S01]  /*11460*/  F2FP.BF16.F32.PACK_AB R47, R62, R61 ;  /* 0x0000003d3e2f723e */ /* 0x000fe200000010ff */
[----:B------:R-:W-:Y:S01]  /*11470*/  FADD.FTZ R61, R61, R60 ;  /* 0x0000003c3d3d7221 */ /* 0x000fe20000010000 */
[----:B------:R-:W-:Y:S01]  /*11480*/  F2FP.BF16.F32.PACK_AB R50, R193, R190 ;  /* 0x000000bec132723e */ /* 0x000fe200000010ff */
[----:B------:R-:W-:Y:S01]  /*11490*/  FADD.FTZ R125, R125, R110 ;  /* 0x0000006e7d7d7221 */ /* 0x000fe20000010000 */
[----:B------:R-:W-:Y:S01]  /*114a0*/  HMMA.16816.F32.BF16 R232, R36, R42, R232 ;  /* 0x0000002a24e8723c */ /* 0x000fe200000418e8 */
[----:B------:R-:W-:Y:S01]  /*114b0*/  LOP3.LUT R8, R8, R47, RZ, 0xc0, !PT ;  /* 0x0000002f08087212 */ /* 0x000fe200078ec0ff */
[----:B------:R-:W-:Y:S01]  /*114c0*/  FADD.FTZ R190, R190, R83 ;  /* 0x00000053bebe7221 */ /* 0x000fe20000010000 */
[----:B------:R-:W-:Y:S01]  /*114d0*/  FADD.FTZ R124, R124, R125 ;  /* 0x0000007d7c7c7221 */ /* 0x000fe20000010000 */
[----:B------:R-:W-:Y:S01]  /*114e0*/  LOP3.LUT R9, R9, R50, RZ, 0xc0, !PT ;  /* 0x0000003209097212 */ /* 0x000fe200078ec0ff */
[----:B------:R-:W-:Y:S01]  /*114f0*/  FADD.FTZ R62, R62, R61 ;  /* 0x0000003d3e3e7221 */ /* 0x000fe20000010000 */
[----:B------:R-:W-:Y:S01]  /*11500*/  FADD.FTZ R190, R193, R190 ;  /* 0x000000bec1be7221 */ /* 0x000fe20000010000 */
[----:B------:R-:W-:Y:S01]  /*11510*/  FADD.FTZ R38, R120, R7 ;  /* 0x0000000778267221 */ /* 0x000fe20000010000 */
[----:B------:R-:W-:Y:S01]  /*11520*/  FADD.FTZ R123, R123, R124 ;  /* 0x0000007c7b7b7221 */ /* 0x000fe20000010000 */
[--C-:B------:R-:W-:Y:S01]  /*11530*/  HSET2.LE.AND R36, R231, R102.reuse, PT ;  /* 0x00000066e7247233 */ /* 0x100fe20003803000 */
[----:B------:R-:W-:Y:S01]  /*11540*/  FADD.FTZ R63, R63, R62 ;  /* 0x0000003e3f3f7221 */ /* 0x000fe20000010000 */
[----:B------:R-:W-:Y:S01]  /*11550*/  FADD.FTZ R38, R129, R38 ;  /* 0x0000002681267221 */ /* 0x000fe20000010000 */
[----:B------:R-:W-:Y:S01]  /*11560*/  FADD.FTZ R123, R122, R123 ;  /* 0x0000007b7a7b7221 */ /* 0x000fe20000010000 */
[----:B------:R-:W-:Y:S01]  /*11570*/  HSET2.LE.AND R102, R241, R102, PT ;  /* 0x00000066f1667233 */ /* 0x000fe20003803000 */
[C---:B------:R-:W-:Y:S01]  /*11580*/  HMMA.16816.F32.BF16 R24, R8.reuse, R32, R24 ;  /* 0x000000200818723c */ /* 0x040fe20000041818 */
[----:B------:R-:W-:Y:S01]  /*11590*/  FADD.FTZ R109, R109, R38 ;  /* 0x000000266d6d7221 */ /* 0x000fe20000010000 */
[----:B------:R-:W-:Y:S01]  /*115a0*/  FADD.FTZ R156, R156, R123 ;  /* 0x0000007b9c9c7221 */ /* 0x000fe20000010000 */
[----:B------:R-:W4:Y:S01]  /*115b0*/  LDSM.16.MT88.4 R228, [R226+0x5c00] ;  /* 0x005c0000e2e4783b */ /* 0x000f220000004200 */
[----:B------:R-:W-:Y:S01]  /*115c0*/  FADD.FTZ R79, R79, R190 ;  /* 0x000000be4f4f7221 */ /* 0x000fe20000010000 */
[----:B------:R-:W-:Y:S01]  /*115d0*/  FADD.FTZ R112, R112, R109 ;  /* 0x0000006d70707221 */ /* 0x000fe20000010000 */
[----:B------:R-:W-:Y:S01]  /*115e0*/  FADD.FTZ R156, R169, R156 ;  /* 0x0000009ca99c7221 */ /* 0x000fe20000010000 */
[C---:B------:R-:W-:Y:S01]  /*115f0*/  HMMA.16816.F32.BF16 R12, R8.reuse, R34, R12 ;  /* 0x00000022080c723c */ /* 0x040fe2000004180c */
[----:B------:R-:W-:Y:S01]  /*11600*/  F2FP.BF16.F32.PACK_AB R32, R51, R48 ;  /* 0x000000303320723e */ /* 0x000fe200000010ff */
[----:B------:R-:W-:Y:S01]  /*11610*/  FADD.FTZ R133, R133, R112 ;  /* 0x0000007085857221 */ /* 0x000fe20000010000 */
[----:B------:R-:W-:Y:S01]  /*11620*/  FADD.FTZ R159, R159, R156 ;  /* 0x0000009c9f9f7221 */ /* 0x000fe20000010000 */
[----:B---3--:R-:W-:Y:S01]  /*11630*/  F2FP.BF16.F32.PACK_AB R33, R45, R44 ;  /* 0x0000002c2d21723e */ /* 0x008fe200000010ff */
[----:B------:R-:W-:Y:S01]  /*11640*/  FADD.FTZ R64, R64, R63 ;  /* 0x0000003f40407221 */ /* 0x000fe20000010000 */
[----:B------:R-:W-:Y:S01]  /*11650*/  FADD.FTZ R142, R142, R133 ;  /* 0x000000858e8e7221 */ /* 0x000fe20000010000 */
[C---:B------:R-:W-:Y:S01]  /*11660*/  HMMA.16816.F32.BF16 R28, R8.reuse, R40, R28 ;  /* 0x00000028081c723c */ /* 0x040fe2000004181c */
[----:B------:R-:W-:Y:S01]  /*11670*/  F2FP.BF16.F32.PACK_AB R34, R218, R183 ;  /* 0x000000b7da22723e */ /* 0x000fe200000010ff */
[----:B------:R-:W-:Y:S01]  /*11680*/  FADD.FTZ R159, R174, R159 ;  /* 0x0000009fae9f7221 */ /* 0x000fe20000010000 */
[----:B------:R-:W-:Y:S01]  /*11690*/  FADD.FTZ R137, R137, R142 ;  /* 0x0000008e89897221 */ /* 0x000fe20000010000 */
[----:B------:R-:W-:Y:S01]  /*116a0*/  LOP3.LUT R32, R243, R32, RZ, 0xc0, !PT ;  /* 0x00000020f3207212 */ /* 0x000fe200078ec0ff */
[----:B------:R-:W-:Y:S01]  /*116b0*/  FADD.FTZ R192, R192, R79 ;  /* 0x0000004fc0c07221 */ /* 0x000fe20000010000 */
[----:B------:R-:W-:Y:S01]  /*116c0*/  LOP3.LUT R34, R205, R34, RZ, 0xc0, !PT ;  /* 0x00000022cd227212 */ /* 0x000fe200078ec0ff */
[----:B------:R-:W-:Y:S01]  /*116d0*/  FADD.FTZ R140, R140, R137 ;  /* 0x000000898c8c7221 */ /* 0x000fe20000010000 */
[----:B------:R-:W-:Y:S01]  /*116e0*/  F2FP.BF16.F32.PACK_AB R40, R92, R93 ;  /* 0x0000005d5c28723e */ /* 0x000fe200000010ff */
[----:B------:R-:W-:Y:S01]  /*116f0*/  FADD.FTZ R80, R80, R159 ;  /* 0x0000009f50507221 */ /* 0x000fe20000010000 */
[----:B------:R-:W-:Y:S01]  /*11700*/  LOP3.LUT R33, R102, R33, RZ, 0xc0, !PT ;  /* 0x0000002166217212 */ /* 0x000fe200078ec0ff */
[----:B------:R-:W-:Y:S01]  /*11710*/  FADD.FTZ R173, R173, R140 ;  /* 0x0000008cadad7221 */ /* 0x000fe20000010000 */
[----:B------:R-:W-:Y:S01]  /*11720*/  LOP3.LUT R35, R201, R40, RZ, 0xc0, !PT ;  /* 0x00000028c9237212 */ /* 0x000fe200078ec0ff */
[----:B------:R-:W-:Y:S01]  /*11730*/  HMMA.16816.F32.BF16 R16, R8, R42, R16 ;  /* 0x0000002a0810723c */ /* 0x000fe20000041810 */
[----:B------:R-:W-:Y:S01]  /*11740*/  FADD.FTZ R80, R127, R80 ;  /* 0x000000507f507221 */ /* 0x000fe20000010000 */
[----:B------:R-:W-:Y:S01]  /*11750*/  FADD.FTZ R172, R172, R173 ;  /* 0x000000adacac7221 */ /* 0x000fe20000010000 */
[----:B------:R-:W-:Y:S01]  /*11760*/  FADD.FTZ R65, R65, R64 ;  /* 0x0000004041417221 */ /* 0x000fe20000010000 */
[----:B------:R-:W-:-:S02]  /*11770*/  IMAD.MOV.U32 R7, RZ, RZ, R91 ;  /* 0x000000ffff077224 */ /* 0x000fc400078e005b */
[----:B------:R-:W-:Y:S01]  /*11780*/  FADD.FTZ R139, R139, R80 ;  /* 0x000000508b8b7221 */ /* 0x000fe20000010000 */
[----:B------:R-:W-:Y:S01]  /*11790*/  FADD.FTZ R175, R175, R172 ;  /* 0x000000acafaf7221 */ /* 0x000fe20000010000 */
[C---:B------:R-:W-:Y:S01]  /*117a0*/  HMMA.16816.F32.BF16 R40, R32.reuse, R244, R20 ;  /* 0x000000f42028723c */ /* 0x040fe20000041814 */
[----:B------:R-:W-:Y:S01]  /*117b0*/  F2FP.BF16.F32.PACK_AB R10, R74, R73 ;  /* 0x000000494a0a723e */ /* 0x000fe200000010ff */
[----:B------:R-:W-:Y:S01]  /*117c0*/  FADD.FTZ R164, R164, R139 ;  /* 0x0000008ba4a47221 */ /* 0x000fe20000010000 */
[----:B------:R-:W-:Y:S01]  /*117d0*/  FADD.FTZ R175, R182, R175 ;  /* 0x000000afb6af7221 */ /* 0x000fe20000010000 */
[----:B--2---:R-:W-:Y:S01]  /*117e0*/  F2FP.BF16.F32.PACK_AB R8, R210, R77 ;  /* 0x0000004dd208723e */ /* 0x004fe200000010ff */
[----:B------:R-:W-:Y:S01]  /*117f0*/  FADD.FTZ R66, R66, R65 ;  /* 0x0000004142427221 */ /* 0x000fe20000010000 */
[----:B------:R-:W-:Y:S01]  /*11800*/  FADD.FTZ R161, R161, R164 ;  /* 0x000000a4a1a17221 */ /* 0x000fe20000010000 */
[----:B------:R-:W-:Y:S01]  /*11810*/  FADD.FTZ R76, R76, R175 ;  /* 0x000000af4c4c7221 */ /* 0x000fe20000010000 */
[----:B-1----:R-:W-:Y:S01]  /*11820*/  F2FP.BF16.F32.PACK_AB R21, R162, R75 ;  /* 0x0000004ba215723e */ /* 0x002fe200000010ff */
[----:B------:R-:W-:Y:S01]  /*11830*/  FADD.FTZ R75, R75, R192 ;  /* 0x000000c04b4b7221 */ /* 0x000fe20000010000 */
        /* <DEDUP_REMOVED lines=10> */
[----:B------:R-:W-:Y:S01]  /*118e0*/  HMMA.16816.F32.BF16 R248, R32, R246, R248 ;  /* 0x000000f620f8723c */ /* 0x000fe200000418f8 */
[----:B------:R-:W-:Y:S01]  /*118f0*/  FADD.FTZ R153, R153, R130 ;  /* 0x0000008299997221 */ /* 0x000fe20000010000 */
[----:B------:R-:W-:Y:S01]  /*11900*/  FADD.FTZ R73, R73, R66 ;  /* 0x0000004249497221 */ /* 0x000fe20000010000 */
[----:B------:R-:W-:Y:S01]  /*11910*/  FADD.FTZ R128, R128, R165 ;  /* 0x000000a580807221 */ /* 0x000fe20000010000 */
[----:B------:R-:W-:Y:S01]  /*11920*/  STL.64 [R1], R40 ;  /* 0x0000002801007387 */ /* 0x000fe20000100a00 */
[----:B------:R-:W-:Y:S01]  /*11930*/  FADD.FTZ R152, R152, R153 ;  /* 0x0000009998987221 */ /* 0x000fe20000010000 */
[----:B------:R-:W-:Y:S01]  /*11940*/  HMMA.16816.F32.BF16 R8, R20, R244, R24 ;  /* 0x000000f41408723c */ /* 0x000fe20000041818 */
[----:B------:R-:W-:Y:S01]  /*11950*/  FADD.FTZ R147, R147, R128 ;  /* 0x0000008093937221 */ /* 0x000fe20000010000 */
[----:B------:R-:W-:Y:S01]  /*11960*/  STL.64 [R1+0x8], R42 ;  /* 0x0000082a01007387 */ /* 0x000fe20000100a00 */
[----:B------:R-:W-:Y:S01]  /*11970*/  FADD.FTZ R167, R167, R152 ;  /* 0x00000098a7a77221 */ /* 0x000fe20000010000 */
[----:B------:R-:W-:Y:S01]  /*11980*/  FADD.FTZ R77, R77, R162 ;  /* 0x000000a24d4d7221 */ /* 0x000fe20000010000 */
[----:B------:R-:W-:Y:S01]  /*11990*/  FADD.FTZ R78, R78, R147 ;  /* 0x000000934e4e7221 */ /* 0x000fe20000010000 */
[----:B----4-:R-:W-:Y:S01]  /*119a0*/  HMMA.16816.F32.BF16 R236, R32, R228, R236 ;  /* 0x000000e420ec723c */ /* 0x010fe200000418ec */
[----:B------:R-:W-:Y:S01]  /*119b0*/  FADD.FTZ R84, R84, R167 ;  /* 0x000000a754547221 */ /* 0x000fe20000010000 */
[----:B------:R-:W-:-:S02]  /*119c0*/  IMAD.MOV.U32 R5, RZ, RZ, R107 ;  /* 0x000000ffff057224 */ /* 0x000fc400078e006b */
[----:B------:R-:W-:Y:S01]  /*119d0*/  FADD.FTZ R163, R163, R78 ;  /* 0x0000004ea3a37221 */ /* 0x000fe20000010000 */
[----:B------:R-:W-:Y:S02]  /*119e0*/  @P0 IMAD.MOV.U32 R5, RZ, RZ, R107 ;  /* 0x000000ffff050224 */ /* 0x000fe400078e006b */
[----:B------:R-:W-:Y:S01]  /*119f0*/  FADD.FTZ R171, R171, R84 ;  /* 0x00000054abab7221 */ /* 0x000fe20000010000 */
[----:B------:R-:W-:Y:S01]  /*11a00*/  HMMA.16816.F32.BF16 R232, R32, R230, R232 ;  /* 0x000000e620e8723c */ /* 0x000fe200000418e8 */
[----:B------:R-:W-:Y:S01]  /*11a10*/  FADD.FTZ R86, R86, R163 ;  /* 0x000000a356567221 */ /* 0x000fe20000010000 */
[----:B------:R-:W-:Y:S02]  /*11a20*/  @P0 IMAD.MOV.U32 R7, RZ, RZ, R91 ;  /* 0x000000ffff070224 */ /* 0x000fe400078e005b */
[----:B------:R-:W-:Y:S01]  /*11a30*/  FADD.FTZ R48, R48, R171 ;  /* 0x000000ab30307221 */ /* 0x000fe20000010000 */
[----:B------:R-:W-:Y:S01]  /*11a40*/  FADD.FTZ R217, R74, R73 ;  /* 0x000000494ad97221 */ /* 0x000fe20000010000 */
[----:B------:R-:W-:Y:S01]  /*11a50*/  FADD.FTZ R85, R85, R86 ;  /* 0x0000005655557221 */ /* 0x000fe20000010000 */
[----:B------:R-:W-:Y:S01]  /*11a60*/  HMMA.16816.F32.BF16 R240, R20, R228, R28 ;  /* 0x000000e414f0723c */ /* 0x000fe2000004181c */
[----:B------:R-:W-:Y:S01]  /*11a70*/  FADD.FTZ R48, R51, R48 ;  /* 0x0000003033307221 */ /* 0x000fe20000010000 */
[----:B------:R-:W-:Y:S01]  /*11a80*/  FADD.FTZ R219, R210, R77 ;  /* 0x0000004dd2db7221 */ /* 0x000fe20000010000 */
[----:B------:R-:W-:Y:S01]  /*11a90*/  FADD.FTZ R88, R88, R85 ;  /* 0x0000005558587221 */ /* 0x000fe20000010000 */
[----:B------:R1:W-:Y:S01]  /*11aa0*/  STL.64 [R1+0x10], R8 ;  /* 0x0000100801007387 */ /* 0x0003e20000100a00 */
[----:B------:R-:W-:-:S02]  /*11ab0*/  FADD.FTZ R183, R183, R48 ;  /* 0x00000030b7b77221 */ /* 0x000fc40000010000 */
[----:B------:R-:W-:Y:S01]  /*11ac0*/  FADD.FTZ R49, R49, R88 ;  /* 0x0000005831317221 */ /* 0x000fe20000010000 */
[----:B------:R-:W-:Y:S01]  /*11ad0*/  HMMA.16816.F32.BF16 R244, R20, R246, R12 ;  /* 0x000000f614f4723c */ /* 0x000fe2000004180c */
[----:B------:R2:W-:Y:S01]  /*11ae0*/  STL.64 [R1+0x18], R10 ;  /* 0x0000180a01007387 */ /* 0x0005e20000100a00 */
[----:B------:R-:W-:Y:S01]  /*11af0*/  FADD.FTZ R218, R218, R183 ;  /* 0x000000b7dada7221 */ /* 0x000fe20000010000 */
[----:B------:R-:W-:-:S03]  /*11b00*/  FADD.FTZ R44, R44, R49 ;  /* 0x000000312c2c7221 */ /* 0x000fc60000010000 */
[----:B------:R-:W-:Y:S01]  /*11b10*/  HMMA.16816.F32.BF16 R228, R20, R230, R16 ;  /* 0x000000e614e4723c */ /* 0x000fe20000041810 */
[----:B------:R-:W-:-:S04]  /*11b20*/  FADD.FTZ R44, R45, R44 ;  /* 0x0000002c2d2c7221 */ /* 0x000fc80000010000 */
[----:B------:R-:W-:-:S04]  /*11b30*/  FADD.FTZ R93, R93, R44 ;  /* 0x0000002c5d5d7221 */ /* 0x000fc80000010000 */
[----:B------:R-:W-:Y:S01]  /*11b40*/  FADD.FTZ R221, R92, R93 ;  /* 0x0000005d5cdd7221 */ /* 0x000fe20000010000 */
[--C-:B-1----:R-:W-:Y:S02]  /*11b50*/  IMAD.MOV.U32 R8, RZ, RZ, R90.reuse ;  /* 0x000000ffff087224 */ /* 0x102fe400078e005a */
[----:B------:R-:W-:Y:S01]  /*11b60*/  @P0 IMAD.MOV.U32 R8, RZ, RZ, R90 ;  /* 0x000000ffff080224 */ /* 0x000fe200078e005a */
[----:B------:R-:W-:Y:S11]  /*11b70*/  @P0 BRA `(.L_x_395) ;  /* 0x0000000000040947 */ /* 0x000ff60003800000 */
.L_x_391:
[----:B------:R-:W-:-:S12]  /*11b80*/  UIADD3 UR6, UR35, -0x1, URZ ;  /* 0xffffffff23067890 */ /* 0x000fd8000fffe03f */
.L_x_395:
[----:B------:R-:W-:-:S13]  /*11b90*/  ISETP.LE.AND P0, PT, RZ, UR6, PT ;  /* 0x00000006ff007c0c */ /* 0x000fda000bf03270 */
[----:B------:R-:W-:Y:S05]  /*11ba0*/  @!P0 BRA `(.L_x_396) ;  /* 0x0000006c00e08947 */ /* 0x000fea0003800000 */
[----:B--2---:R-:W2:Y:S01]  /*11bb0*/  LDL.64 R10, [R1+0x50] ;  /* 0x00005000010a7983 */ /* 0x004ea20000100a00 */
[----:B------:R-:W-:Y:S01]  /*11bc0*/  ULDC UR4, c[0x0][0x2d0] ;  /* 0x0000b40000047ab9 */ /* 0x000fe20000000800 */
[----:B------:R-:W-:Y:S01]  /*11bd0*/  PRMT R0, R3, 0x7054, R3 ;  /* 0x0000705403007816 */ /* 0x000fe20000000003 */
[----:B------:R-:W-:Y:S01]  /*11be0*/  UIMAD.WIDE.U32 UR38, UR8, 0x60, URZ ;  /* 0x00000060082678a5 */ /* 0x000fe2000f8e003f */
[----:B------:R-:W-:Y:S01]  /*11bf0*/  MOV R224, R5 ;  /* 0x0000000500e07202 */ /* 0x000fe20000000f00 */
[----:B------:R-:W-:Y:S01]  /*11c00*/  UIMAD UR37, UR9, 0x60, URZ ;  /* 0x00000060092578a4 */ /* 0x000fe2000f8e023f */
[----:B------:R-:W-:Y:S01]  /*11c10*/  MOV R225, R132 ;  /* 0x0000008400e17202 */ /* 0x000fe20000000f00 */
[----:B------:R-:W-:Y:S01]  /*11c20*/  UIMAD.WIDE.U32 UR44, UR10, 0x60, URZ ;  /* 0x000000600a2c78a5 */ /* 0x000fe2000f8e003f */
[----:B------:R-:W-:Y:S01]  /*11c30*/  MOV R223, R8 ;  /* 0x0000000800df7202 */ /* 0x000fe20000000f00 */
[----:B------:R-:W-:Y:S01]  /*11c40*/  UIMAD UR40, UR11, 0x60, URZ ;  /* 0x000000600b2878a4 */ /* 0x000fe2000f8e023f */
[----:B------:R-:W-:Y:S01]  /*11c50*/  IMAD.MOV.U32 R222, RZ, RZ, R7 ;  /* 0x000000ffffde7224 */ /* 0x000fe200078e0007 */
[----:B------:R-:W-:-:S02]  /*11c60*/  USHF.L.U64.HI UR7, UR8, 0x6, UR9 ;  /* 0x0000000608077899 */ /* 0x000fc40008010209 */
        /* <DEDUP_REMOVED lines=8> */
[----:B------:R-:W2:Y:S08]  /*11cf0*/  @!P1 LDC.64 R10, c[0x0][0x220] ;  /* 0x00008800ff0a9b82 */ /* 0x000eb00000000a00 */
[----:B------:R-:W3:Y:S08]  /*11d00*/  @!P1 LDC.64 R14, c[0x0][0x220] ;  /* 0x00008800ff0e9b82 */ /* 0x000ef00000000a00 */
[----:B------:R-:W4:Y:S01]  /*11d10*/  @!P1 LDC.64 R12, c[0x0][0x220] ;  /* 0x00008800ff0c9b82 */ /* 0x000f220000000a00 */
[----:B--2---:R2:W-:Y:S04]  /*11d20*/  @!P1 STL.64 [R1+0x38], R10 ;  /* 0x0000380a01009387 */ /* 0x0045e80000100a00 */
[----:B---3--:R-:W-:Y:S04]  /*11d30*/  @!P1 STL.64 [R1+0x30], R14 ;  /* 0x0000300e01009387 */ /* 0x008fe80000100a00 */
[----:B----4-:R3:W-:Y:S01]  /*11d40*/  @!P1 STL.64 [R1+0x28], R12 ;  /* 0x0000280c01009387 */ /* 0x0107e20000100a00 */
[----:B--2---:R-:W2:Y:S01]  /*11d50*/  @!P1 LDC.64 R10, c[0x0][0x220] ;  /* 0x00008800ff0a9b82 */ /* 0x004ea20000000a00 */
[----:B---3--:R-:W-:-:S02]  /*11d60*/  IMAD.WIDE.U32 R12, R168, -0x326172a9, RZ ;  /* 0xcd9e8d57a80c7825 */ /* 0x008fc400078e00ff */
[----:B--2---:R2:W-:Y:S04]  /*11d70*/  @!P1 STL.64 [R1+0x20], R10 ;  /* 0x0000200a01009387 */ /* 0x0045e80000100a00 */
[----:B------:R3:W-:Y:S04]  /*11d80*/  STL [R1+0x5c], R0 ;  /* 0x00005c0001007387 */ /* 0x0007e80000100800 */
[----:B------:R-:W-:Y:S01]  /*11d90*/  STL.64 [R1+0x68], R12 ;  /* 0x0000680c01007387 */ /* 0x000fe20000100a00 */
[----:B--2---:R-:W-:Y:S01]  /*11da0*/  IMAD.WIDE.U32 R10, R4, -0x326172a9, RZ ;  /* 0xcd9e8d57040a7825 */ /* 0x004fe200078e00ff */
[----:B---3--:R-:W-:-:S03]  /*11db0*/  LOP3.LUT R0, R13, R2, RZ, 0x3c, !PT ;  /* 0x000000020d007212 */ /* 0x008fc600078e3cff */
[----:B------:R-:W-:Y:S01]  /*11dc0*/  IMAD.WIDE.U32 R4, R176, -0x2daee0ad, RZ ;  /* 0xd2511f53b0047825 */ /* 0x000fe200078e00ff */
[----:B------:R-:W-:Y:S01]  /*11dd0*/  LOP3.LUT R2, R11, R2, RZ, 0x3c, !PT ;  /* 0x000000020b027212 */ /* 0x000fe200078e3cff */
[----:B------:R-:W-:Y:S04]  /*11de0*/  STL.64 [R1+0x60], R10 ;  /* 0x0000600a01007387 */ /* 0x000fe80000100a00 */
[----:B------:R2:W-:Y:S01]  /*11df0*/  STL.64 [R1+0x80], R4 ;  /* 0x0000800401007387 */ /* 0x0005e20000100a00 */
[----:B------:R-:W-:-:S04]  /*11e00*/  IMAD.WIDE.U32 R2, R2, -0x2daee0ad, RZ ;  /* 0xd2511f5302027825 */ /* 0x000fc800078e00ff */
[----:B--2---:R-:W-:-:S05]  /*11e10*/  IMAD.WIDE.U32 R4, R0, -0x2daee0ad, RZ ;  /* 0xd2511f5300047825 */ /* 0x004fca00078e00ff */
[----:B------:R-:W-:Y:S04]  /*11e20*/  STL.64 [R1+0x78], R4 ;  /* 0x0000780401007387 */ /* 0x000fe80000100a00 */
[----:B------:R2:W-:Y:S02]  /*11e30*/  STL.64 [R1+0x70], R2 ;  /* 0x0000700201007387 */ /* 0x0005e40000100a00 */
[----:B--2---:R-:W-:Y:S01]  /*11e40*/  MOV R2, R178 ;  /* 0x000000b200027202 */ /* 0x004fe20000000f00 */
[----:B------:R-:W-:-:S05]  /*11e50*/  IMAD.MOV.U32 R3, RZ, RZ, R181 ;  /* 0x000000ffff037224 */ /* 0x000fca00078e00b5 */
[----:B------:R2:W-:Y:S01]  /*11e60*/  STL.64 [R1+0x88], R2 ;  /* 0x0000880201007387 */ /* 0x0005e20000100a00 */
[----:B------:R-:W-:Y:S05]  /*11e70*/  BRA `(.L_x_397) ;  /* 0x0000000000dc7947 */ /* 0x000fea0003800000 */
.L_x_399:
        /* <DEDUP_REMOVED lines=22> */
[C---:B------:R-:W-:Y:S02]  /*11fe0*/  @!P1 LEA.HI.X R137, R141.reuse, R137, R140, 0x1, P6 ;  /* 0x000000898d899211 */ /* 0x040fe400030f0c8c */
        /* <DEDUP_REMOVED lines=9> */
[----:B----4-:R-:W-:Y:S02]  /*12080*/  @!P1 LEA R152, P4, R143, R132, 0x1 ;  /* 0x000000848f989211 */ /* 0x010fe400078808ff */
        /* <DEDUP_REMOVED lines=22> */
.L_x_397:
[----:B---3--:R-:W3:Y:S01]  /*121f0*/  LDL.64 R12, [R1+0x88] ;  /* 0x00008800010c7983 */ /* 0x008ee20000100a00 */
[----:B------:R-:W-:Y:S04]  /*12200*/  DEPBAR.LE SB0, 0x0 ;  /* 0x000080000000791a */ /* 0x000fe80000000000 */
[----:B------:R-:W-:Y:S01]  /*12210*/  MOV R104, UR6 ;  /* 0x0000000600687c02 */ /* 0x000fe20008000f00 */
[----:B--2---:R-:W2:Y:S01]  /*12220*/  LDL R2, [R1+0x38] ;  /* 0x0000380001027983 */ /* 0x004ea20000100800 */
[----:B------:R-:W-:Y:S02]  /*12230*/  USHF.R.S32.HI UR11, URZ, 0x1f, UR6 ;  /* 0x0000001f3f0b7899 */ /* 0x000fe40008011406 */
[----:B------:R-:W-:Y:S01]  /*12240*/  UIMAD UR10, UR12, UR6, URZ ;  /* 0x000000060c0a72a4 */ /* 0x000fe2000f8e023f */
[----:B------:R-:W4:Y:S01]  /*12250*/  LDL R7, [R1+0x3c] ;  /* 0x00003c0001077983 */ /* 0x000f220000100800 */
[----:B------:R-:W-:Y:S02]  /*12260*/  USHF.L.U32 UR42, UR6, 0x2, URZ ;  /* 0x00000002062a7899 */ /* 0x000fe4000800063f */
[----:B------:R-:W-:Y:S01]  /*12270*/  UIMAD UR10, UR11, UR13, UR10 ;  /* 0x0000000d0b0a72a4 */ /* 0x000fe2000f8e020a */
[----:B------:R-:W5:Y:S01]  /*12280*/  LDL R10, [R1+0x30] ;  /* 0x00003000010a7983 */ /* 0x000f620000100800 */
[----:B------:R-:W-:Y:S02]  /*12290*/  UIADD3 UR11, UR27, -0x4498517b, URZ ;  /* 0xbb67ae851b0b7890 */ /* 0x000fe4000fffe03f */
[----:B------:R-:W-:Y:S01]  /*122a0*/  UIADD3 UR35, UR42, 0x1, URZ ;  /* 0x000000012a237890 */ /* 0x000fe2000fffe03f */
[----:B------:R-:W5:Y:S01]  /*122b0*/  LDL R6, [R1+0x34] ;  /* 0x0000340001067983 */ /* 0x000f620000100800 */
[----:B------:R-:W-:Y:S03]  /*122c0*/  UIADD3 UR36, UR26, 0x3c6ef372, URZ ;  /* 0x3c6ef3721a247890 */ /* 0x000fe6000fffe03f */
[----:B------:R-:W5:Y:S04]  /*122d0*/  LDL R9, [R1+0x28] ;  /* 0x0000280001097983 */ /* 0x000f680000100800 */
[----:B------:R-:W5:Y:S04]  /*122e0*/  LDL R5, [R1+0x2c] ;  /* 0x00002c0001057983 */ /* 0x000f680000100800 */
[----:B------:R-:W5:Y:S04]  /*122f0*/  LDL R8, [R1+0x20] ;  /* 0x0000200001087983 */ /* 0x000f680000100800 */
[----:B------:R-:W5:Y:S01]  /*12300*/  LDL R4, [R1+0x24] ;  /* 0x0000240001047983 */ /* 0x000f620000100800 */
[----:B------:R-:W-:Y:S06]  /*12310*/  BAR.SYNC.DEFER_BLOCKING 0x0 ;  /* 0x0000000000007b1d */ /* 0x000fec0000010000 */
[----:B------:R-:W-:Y:S06]  /*12320*/  @P1 STS.64 [R227+0x4008], RZ ;  /* 0x004008ffe3001388 */ /* 0x000fec0000000a00 */
[----:B------:R-:W-:Y:S04]  /*12330*/  @P1 STS [R227+0x4000], RZ ;  /* 0x004000ffe3001388 */ /* 0x000fe80000000800 */
[----:B------:R-:W-:Y:S01]  /*12340*/  @P1 STS [R227+0x4004], RZ ;  /* 0x004004ffe3001388 */ /* 0x000fe20000000800 */
[----:B---3--:R-:W-:Y:S05]  /*12350*/  IMAD.WIDE.U32 R104, R104, UR13, R12 ;  /* 0x0000000d68687c25 */ /* 0x008fea000f8e000c */
[----:B------:R-:W-:Y:S01]  /*12360*/  IADD3 R0, R105, UR10, RZ ;  /* 0x0000000a69007c10 */ /* 0x000fe2000fffe0ff */
[----:B------:R-:W-:Y:S01]  /*12370*/  UIADD3 UR10, UR26, -0x61c88647, URZ ;  /* 0x9e3779b91a0a7890 */ /* 0x000fe2000fffe03f */
[C---:B--2---:R-:W-:Y:S02]  /*12380*/  @!P1 LEA R120, P4, R104.reuse, R2, 0x1 ;  /* 0x0000000268789211 */ /* 0x044fe400078808ff */
[C---:B------:R-:W-:Y:S02]  /*12390*/  @!P1 IADD3 R3, P3, R104.reuse, UR30, RZ ;  /* 0x0000001e68039c10 */ /* 0x040fe4000ff7e0ff */
[----:B----4-:R-:W-:Y:S02]  /*123a0*/  @!P1 LEA.HI.X R121, R104, R7, R0, 0x1, P4 ;  /* 0x0000000768799211 */ /* 0x010fe400020f0c00 */
[----:B------:R-:W-:Y:S02]  /*123b0*/  @!P1 IADD3.X R2, R0, UR29, RZ, P3, !PT ;  /* 0x0000001d00029c10 */ /* 0x000fe40009ffe4ff */
[C---:B-----5:R-:W-:Y:S01]  /*123c0*/  @!P1 LEA R114, P3, R3.reuse, R10, 0x1 ;  /* 0x0000000a03729211 */ /* 0x060fe200078608ff */
[----:B------:R-:W-:Y:S01]  /*123d0*/  @!PT LDS RZ, [RZ] ;  /* 0x00000000fffff984 */ /* 0x000fe20000000800 */
[----:B------:R-:W-:Y:S01]  /*123e0*/  @!PT LDS RZ, [RZ] ;  /* 0x00000000fffff984 */ /* 0x000fe20000000800 */
[----:B------:R-:W-:Y:S01]  /*123f0*/  @!PT LDS RZ, [RZ] ;  /* 0x00000000fffff984 */ /* 0x000fe20000000800 */
[----:B------:R-:W-:Y:S01]  /*12400*/  @!P1 LDGSTS.E.BYPASS.LTC128B.128 [R227+0x4000], desc[UR20][R120.64] ;  /* 0x0400000078e39fae */ /* 0x000fe2000b901d54 */
[----:B------:R-:W-:Y:S02]  /*12410*/  @!P1 IADD3 R97, P2, R104, UR22, RZ ;  /* 0x0000001668619c10 */ /* 0x000fe4000ff5e0ff */
[----:B------:R-:W-:Y:S02]  /*12420*/  @!P1 LEA.HI.X R115, R3, R6, R2, 0x1, P3 ;  /* 0x0000000603739211 */ /* 0x000fe400018f0c02 */
[----:B------:R-:W-:Y:S02]  /*12430*/  @!P1 IADD3.X R96, R0, UR7, RZ, P2, !PT ;  /* 0x0000000700609c10 */ /* 0x000fe400097fe4ff */
[C---:B------:R-:W-:Y:S01]  /*12440*/  @!P1 LEA R112, P2, R97.reuse, R9, 0x1 ;  /* 0x0000000961709211 */ /* 0x040fe200078408ff */
[----:B------:R-:W-:Y:S01]  /*12450*/  @P1 STS.128 [R227+0x4800], RZ ;  /* 0x004800ffe3001388 */ /* 0x000fe20000000c00 */
[----:B------:R-:W-:Y:S02]  /*12460*/  @!P1 IADD3 R99, P0, R104, UR38, RZ ;  /* 0x0000002668639c10 */ /* 0x000fe4000ff1e0ff */
[----:B------:R-:W-:Y:S02]  /*12470*/  @!P1 LEA.HI.X R113, R97, R5, R96, 0x1, P2 ;  /* 0x0000000561719211 */ /* 0x000fe400010f0c60 */
[----:B------:R-:W-:Y:S02]  /*12480*/  @!P1 IADD3.X R98, R0, UR37, RZ, P0, !PT ;  /* 0x0000002500629c10 */ /* 0x000fe400087fe4ff */
[C---:B------:R-:W-:Y:S01]  /*12490*/  @!P1 LEA R106, P0, R99.reuse, R8, 0x1 ;  /* 0x00000008636a9211 */ /* 0x040fe200078008ff */
[----:B------:R-:W-:Y:S01]  /*124a0*/  @!PT LDS RZ, [RZ] ;  /* 0x00000000fffff984 */ /* 0x000fe20000000800 */
[----:B------:R-:W-:Y:S01]  /*124b0*/  @!PT LDS RZ, [RZ] ;  /* 0x00000000fffff984 */ /* 0x000fe20000000800 */
[----:B------:R-:W-:Y:S01]  /*124c0*/  @!PT LDS RZ, [RZ] ;  /* 0x00000000fffff984 */ /* 0x000fe20000000800 */
[----:B------:R-:W-:Y:S01]  /*124d0*/  @!P1 LDGSTS.E.BYPASS.LTC128B.128 [R227+0x4800], desc[UR20][R114.64] ;  /* 0x0480000072e39fae */ /* 0x000fe2000b901d54 */
[----:B------:R-:W-:Y:S02]  /*124e0*/  MOV R3, UR6 ;  /* 0x0000000600037c02 */ /* 0x000fe40008000f00 */
[----:B------:R-:W-:Y:S02]  /*124f0*/  @!P1 LEA.HI.X R107, R99, R4, R98, 0x1, P0 ;  /* 0x00000004636b9211 */ /* 0x000fe400000f0c62 */
[----:B------:R-:W-:Y:S02]  /*12500*/  LEA R2, R3, R220, 0x7 ;  /* 0x000000dc03027211 */ /* 0x000fe400078e38ff */
[----:B------:R-:W-:Y:S01]  /*12510*/  ISETP.LT.AND P2, PT, RZ, UR6, PT ;  /* 0x00000006ff007c0c */ /* 0x000fe2000bf41270 */
[----:B------:R-:W-:Y:S01]  /*12520*/  @P1 STS.128 [R227+0x5000], RZ ;  /* 0x005000ffe3001388 */ /* 0x000fe20000000c00 */
[----:B------:R-:W-:Y:S02]  /*12530*/  I2FP.F32.S32 R3, R2 ;  /* 0x0000000200037245 */ /* 0x000fe40000201400 */
[C---:B------:R-:W-:Y:S02]  /*12540*/  IADD3 R0, R2.reuse, 0x1, RZ ;  /* 0x0000000102007810 */ /* 0x040fe40007ffe0ff */
[C---:B------:R-:W-:Y:S02]  /*12550*/  IADD3 R216, R2.reuse, 0x8, RZ ;  /* 0x0000000802d87810 */ /* 0x040fe40007ffe0ff */
[----:B------:R-:W-:Y:S01]  /*12560*/  I2FP.F32.S32 R0, R0 ;  /* 0x0000000000007245 */ /* 0x000fe20000201400 */
[----:B------:R-:W-:Y:S01]  /*12570*/  @!PT LDS RZ, [RZ] ;  /* 0x00000000fffff984 */ /* 0x000fe20000000800 */
[----:B------:R-:W-:Y:S01]  /*12580*/  @!PT LDS RZ, [RZ] ;  /* 0x00000000fffff984 */ /* 0x000fe20000000800 */
[----:B------:R-:W-:Y:S01]  /*12590*/  @!PT LDS RZ, [RZ] ;  /* 0x00000000fffff984 */ /* 0x000fe20000000800 */
[----:B------:R-:W-:Y:S01]  /*125a0*/  @!P1 LDGSTS.E.BYPASS.LTC128B.128 [R227+0x5000], desc[UR20][R112.64] ;  /* 0x0500000070e39fae */ /* 0x000fe2000b901d54 */
[C---:B------:R-:W-:Y:S07]  /*125b0*/  IADD3 R226, R2.reuse, 0x9, RZ ;  /* 0x0000000902e27810 */ /* 0x040fee0007ffe0ff */
[----:B------:R-:W-:Y:S08]  /*125c0*/  @P1 STS.128 [R227+0x5800], RZ ;  /* 0x005800ffe3001388 */ /* 0x000ff00000000c00 */
[----:B------:R-:W-:Y:S01]  /*125d0*/  @!PT LDS RZ, [RZ] ;  /* 0x00000000fffff984 */ /* 0x000fe20000000800 */
[----:B------:R-:W-:Y:S01]  /*125e0*/  @!PT LDS RZ, [RZ] ;  /* 0x00000000fffff984 */ /* 0x000fe20000000800 */
[----:B------:R-:W-:Y:S01]  /*125f0*/  @!PT LDS RZ, [RZ] ;  /* 0x00000000fffff984 */ /* 0x000fe20000000800 */
[----:B------:R2:W-:Y:S08]  /*12600*/  @!P1 LDGSTS.E.BYPASS.LTC128B.128 [R227+0x5800], desc[UR20][R106.64] ;  /* 0x058000006ae39fae */ /* 0x0005f0000b901d54 */
[----:B------:R-:W-:Y:S08]  /*12610*/  LDSM.16.M88.4 R208, [R215] ;  /* 0x00000000d7d0783b */ /* 0x000ff00000000200 */
[----:B------:R-:W0:Y:S08]  /*12620*/  LDGDEPBAR ;  /* 0x00000000000079af */ /* 0x000e300000000000 */
[----:B------:R-:W3:Y:S08]  /*12630*/  LDSM.16.M88.4 R204, [R214+0x2000] ;  /* 0x00200000d6cc783b */ /* 0x000ef00000000200 */
[----:B------:R-:W4:Y:S08]  /*12640*/  LDSM.16.M88.4 R200, [R214+0x2400] ;  /* 0x00240000d6c8783b */ /* 0x000f300000000200 */
[----:B------:R-:W5:Y:S08]  /*12650*/  LDSM.16.M88.4 R196, [R214+0x2800] ;  /* 0x00280000d6c4783b */ /* 0x000f700000000200 */
[----:B------:R-:W1:Y:S08]  /*12660*/  LDSM.16.M88.4 R192, [R214+0x2c00] ;  /* 0x002c0000d6c0783b */ /* 0x000e700000000200 */
[----:B------:R-:W2:Y:S01]  /*12670*/  LDSM.16.M88.4 R188, [R214+0x3000] ;  /* 0x00300000d6bc783b */ /* 0x000ea20000000200 */
[C---:B---3--:R-:W-:Y:S07]  /*12680*/  HMMA.16816.F32.BF16 R4, R208.reuse, R204, RZ ;  /* 0x000000ccd004723c */ /* 0x048fee00000418ff */
[----:B------:R-:W3:Y:S01]  /*12690*/  LDSM.16.M88.4 R184, [R214+0x3400] ;  /* 0x00340000d6b8783b */ /* 0x000ee20000000200 */
[C---:B------:R-:W-:Y:S07]  /*126a0*/  HMMA.16816.F32.BF16 R12, R208.reuse, R206, RZ ;  /* 0x000000ced00c723c */ /* 0x040fee00000418ff */
[----:B------:R-:W3:Y:S01]  /*126b0*/  LDSM.16.M88.4 R180, [R214+0x3800] ;  /* 0x00380000d6b4783b */ /* 0x000ee20000000200 */
[C---:B----4-:R-:W-:Y:S07]  /*126c0*/  HMMA.16816.F32.BF16 R20, R208.reuse, R200, RZ ;  /* 0x000000c8d014723c */ /* 0x050fee00000418ff */
[----:B------:R-:W4:Y:S01]  /*126d0*/  LDSM.16.M88.4 R176, [R214+0x3c00] ;  /* 0x003c0000d6b0783b */ /* 0x000f220000000200 */
[C---:B------:R-:W-:Y:S06]  /*126e0*/  HMMA.16816.F32.BF16 R28, R208.reuse, R202, RZ ;  /* 0x000000cad01c723c */ /* 0x040fec00000418ff */
[C---:B-----5:R-:W-:Y:S01]  /*126f0*/  HMMA.16816.F32.BF16 R36, R208.reuse, R196, RZ ;  /* 0x000000c4d024723c */ /* 0x060fe200000418ff */
[----:B------:R-:W5:Y:S05]  /*12700*/  LDSM.16.M88.4 R172, [R215+0x1000] ;  /* 0x00100000d7ac783b */ /* 0x000f6a0000000200 */
[C---:B------:R-:W-:Y:S03]  /*12710*/  HMMA.16816.F32.BF16 R44, R208.reuse, R198, RZ ;  /* 0x000000c6d02c723c */ /* 0x040fe600000418ff */
[----:B------:R-:W-:Y:S03]  /*12720*/  LDSM.16.M88.4 R168, [R213] ;  /* 0x00000000d5a8783b */ /* 0x000fe60000000200 */
[C---:B-1----:R-:W-:Y:S05]  /*12730*/  HMMA.16816.F32.BF16 R52, R208.reuse, R192, RZ ;  /* 0x000000c0d034723c */ /* 0x042fea00000418ff */
[----:B------:R-:W1:Y:S01]  /*12740*/  LDSM.16.M88.4 R164, [R212] ;  /* 0x00000000d4a4783b */ /* 0x000e620000000200 */
[C---:B------:R-:W-:Y:S06]  /*12750*/  HMMA.16816.F32.BF16 R60, R208.reuse, R194, RZ ;  /* 0x000000c2d03c723c */ /* 0x040fec00000418ff */
[C---:B--2---:R-:W-:Y:S01]  /*12760*/  HMMA.16816.F32.BF16 R68, R208.reuse, R188, RZ ;  /* 0x000000bcd044723c */ /* 0x044fe200000418ff */
[----:B------:R-:W2:Y:S05]  /*12770*/  LDSM.16.M88.4 R132, [R213+0x1000] ;  /* 0x00100000d584783b */ /* 0x000eaa0000000200 */
[C---:B------:R-:W-:Y:S03]  /*12780*/  HMMA.16816.F32.BF16 R76, R208.reuse, R190, RZ ;  /* 0x000000bed04c723c */ /* 0x040fe600000418ff */
[----:B------:R-:W2:Y:S03]  /*12790*/  LDSM.16.M88.4 R160, [R212+0x400] ;  /* 0x00040000d4a0783b */ /* 0x000ea60000000200 */
[C---:B---3--:R-:W-:Y:S05]  /*127a0*/  HMMA.16816.F32.BF16 R84, R208.reuse, R184, RZ ;  /* 0x000000b8d054723c */ /* 0x048fea00000418ff */
[----:B------:R-:W3:Y:S01]  /*127b0*/  LDSM.16.M88.4 R156, [R212+0x800] ;  /* 0x00080000d49c783b */ /* 0x000ee20000000200 */
[C---:B------:R-:W-:Y:S06]  /*127c0*/  HMMA.16816.F32.BF16 R92, R208.reuse, R186, RZ ;  /* 0x000000bad05c723c */ /* 0x040fec00000418ff */
[C---:B------:R-:W-:Y:S01]  /*127d0*/  HMMA.16816.F32.BF16 R100, R208.reuse, R180, RZ ;  /* 0x000000b4d064723c */ /* 0x040fe200000418ff */
[----:B------:R-:W3:Y:S05]  /*127e0*/  LDSM.16.M88.4 R152, [R212+0xc00] ;  /* 0x000c0000d498783b */ /* 0x000eea0000000200 */
[C---:B------:R-:W-:Y:S03]  /*127f0*/  HMMA.16816.F32.BF16 R108, R208.reuse, R182, RZ ;  /* 0x000000b6d06c723c */ /* 0x040fe600000418ff */
[----:B------:R-:W3:Y:S03]  /*12800*/  LDSM.16.M88.4 R148, [R212+0x1000] ;  /* 0x00100000d494783b */ /* 0x000ee60000000200 */
[C---:B----4-:R-:W-:Y:S05]  /*12810*/  HMMA.16816.F32.BF16 R116, R208.reuse, R176, RZ ;  /* 0x000000b0d074723c */ /* 0x050fea00000418ff */
[----:B------:R-:W4:Y:S01]  /*12820*/  LDSM.16.M88.4 R144, [R212+0x1400] ;  /* 0x00140000d490783b */ /* 0x000f220000000200 */
[----:B------:R-:W-:Y:S06]  /*12830*/  HMMA.16816.F32.BF16 R124, R208, R178, RZ ;  /* 0x000000b2d07c723c */ /* 0x000fec00000418ff */
[C---:B-----5:R-:W-:Y:S01]  /*12840*/  HMMA.16816.F32.BF16 R32, R172.reuse, R202, RZ ;  /* 0x000000caac20723c */ /* 0x060fe200000418ff */
[----:B------:R-:W5:Y:S05]  /*12850*/  LDL.64 R208, [R1+0x80] ;  /* 0x0000800001d07983 */ /* 0x000f6a0000100a00 */
[C---:B------:R-:W-:Y:S01]  /*12860*/  HMMA.16816.F32.BF16 R8, R172.reuse, R204, RZ ;  /* 0x000000ccac08723c */ /* 0x040fe200000418ff */
[----:B------:R-:W5:Y:S05]  /*12870*/  LDL.64 R202, [R1+0x70] ;  /* 0x0000700001ca7983 */ /* 0x000f6a0000100a00 */
[C---:B------:R-:W-:Y:S01]  /*12880*/  HMMA.16816.F32.BF16 R24, R172.reuse, R200, RZ ;  /* 0x000000c8ac18723c */ /* 0x040fe200000418ff */
[----:B------:R-:W5:Y:S05]  /*12890*/  LDL.64 R204, [R1+0x78] ;  /* 0x0000780001cc7983 */ /* 0x000f6a0000100a00 */
[C---:B------:R-:W-:Y:S01]  /*128a0*/  HMMA.16816.F32.BF16 R96, R172.reuse, R186, RZ ;  /* 0x000000baac60723c */ /* 0x040fe200000418ff */
[----:B------:R-:W5:Y:S05]  /*128b0*/  LDL.64 R200, [R1+0x60] ;  /* 0x0000600001c87983 */ /* 0x000f6a0000100a00 */
[----:B------:R-:W-:Y:S01]  /*128c0*/  HMMA.16816.F32.BF16 R16, R172, R206, RZ ;  /* 0x000000ceac10723c */ /* 0x000fe200000418ff */
[----:B------:R-:W5:Y:S05]  /*128d0*/  LDL.64 R186, [R1+0x68] ;  /* 0x0000680001ba7983 */ /* 0x000f6a0000100a00 */
[-C--:B-1----:R-:W-:Y:S01]  /*128e0*/  HMMA.16816.F32.BF16 R4, R168, R164.reuse, R4 ;  /* 0x000000a4a804723c */ /* 0x082fe20000041804 */
[----:B------:R-:W1:Y:S05]  /*128f0*/  LDSM.16.M88.4 R140, [R212+0x1800] ;  /* 0x00180000d48c783b */ /* 0x000e6a0000000200 */
[----:B--2---:R-:W-:Y:S03]  /*12900*/  HMMA.16816.F32.BF16 R8, R132, R164, R8 ;  /* 0x000000a48408723c */ /* 0x004fe60000041808 */
[----:B------:R-:W2:Y:S03]  /*12910*/  LDSM.16.M88.4 R136, [R212+0x1c00] ;  /* 0x001c0000d488783b */ /* 0x000ea60000000200 */
[-C--:B------:R-:W-:Y:S01]  /*12920*/  HMMA.16816.F32.BF16 R12, R168, R166.reuse, R12 ;  /* 0x000000a6a80c723c */ /* 0x080fe2000004180c */
[----:B------:R-:W-:Y:S04]  /*12930*/  DEPBAR.LE SB0, 0x0 ;  /* 0x000080000000791a */ /* 0x000fe80000000000 */
[----:B------:R-:W-:Y:S01]  /*12940*/  BAR.SYNC.DEFER_BLOCKING 0x0 ;  /* 0x0000000000007b1d */ /* 0x000fe20000010000 */
[----:B------:R-:W-:Y:S06]  /*12950*/  HMMA.16816.F32.BF16 R16, R132, R166, R16 ;  /* 0x000000a68410723c */ /* 0x000fec0000041810 */
[----:B------:R-:W-:Y:S05]  /*12960*/  HMMA.16816.F32.BF16 R40, R172, R196, RZ ;  /* 0x000000c4ac28723c */ /* 0x000fea00000418ff */
[C---:B------:R-:W-:Y:S01]  /*12970*/  FFMA.FTZ R4, R3.reuse, UR5, R4 ;  /* 0x0000000503047c23 */ /* 0x040fe20008010004 */
[-C--:B------:R-:W-:Y:S05]  /*12980*/  HMMA.16816.F32.BF16 R20, R168, R160.reuse, R20 ;  /* 0x000000a0a814723c */ /* 0x080fea0000041814 */
[C---:B------:R-:W-:Y:S01]  /*12990*/  FFMA.FTZ R6, R3.reuse, UR5, R6 ;  /* 0x0000000503067c23 */ /* 0x040fe20008010006 */
[----:B------:R-:W-:Y:S05]  /*129a0*/  HMMA.16816.F32.BF16 R24, R132, R160, R24 ;  /* 0x000000a08418723c */ /* 0x000fea0000041818 */
[C---:B------:R-:W-:Y:S01]  /*129b0*/  FFMA.FTZ R8, R3.reuse, UR5, R8 ;  /* 0x0000000503087c23 */ /* 0x040fe20008010008 */
[----:B------:R-:W-:Y:S05]  /*129c0*/  HMMA.16816.F32.BF16 R48, R172, R198, RZ ;  /* 0x000000c6ac30723c */ /* 0x000fea00000418ff */
[----:B------:R-:W-:Y:S01]  /*129d0*/  FFMA.FTZ R10, R3, UR5, R10 ;  /* 0x00000005030a7c23 */ /* 0x000fe2000801000a */
[-C--:B------:R-:W-:Y:S05]  /*129e0*/  HMMA.16816.F32.BF16 R28, R168, R162.reuse, R28 ;  /* 0x000000a2a81c723c */ /* 0x080fea000004181c */
[----:B------:R-:W-:Y:S01]  /*129f0*/  I2FP.F32.S32 R3, R216 ;  /* 0x000000d800037245 */ /* 0x000fe20000201400 */
[----:B------:R-:W-:Y:S05]  /*12a00*/  HMMA.16816.F32.BF16 R32, R132, R162, R32 ;  /* 0x000000a28420723c */ /* 0x000fea0000041820 */
[----:B------:R-:W-:Y:S01]  /*12a10*/  IADD3 R216, R2, 0x11, RZ ;  /* 0x0000001102d87810 */ /* 0x000fe20007ffe0ff */
[----:B------:R-:W-:Y:S05]  /*12a20*/  HMMA.16816.F32.BF16 R56, R172, R192, RZ ;  /* 0x000000c0ac38723c */ /* 0x000fea00000418ff */
[C---:B------:R-:W-:Y:S01]  /*12a30*/  FFMA.FTZ R5, R0.reuse, UR5, R5 ;  /* 0x0000000500057c23 */ /* 0x040fe20008010005 */
[C---:B------:R-:W-:Y:S01]  /*12a40*/  FFMA.FTZ R7, R0.reuse, UR5, R7 ;  /* 0x0000000500077c23 */ /* 0x040fe20008010007 */
[C---:B------:R-:W-:Y:S01]  /*12a50*/  FFMA.FTZ R9, R0.reuse, UR5, R9 ;  /* 0x0000000500097c23 */ /* 0x040fe20008010009 */
[----:B------:R-:W-:Y:S01]  /*12a60*/  FFMA.FTZ R11, R0, UR5, R11 ;  /* 0x00000005000b7c23 */ /* 0x000fe2000801000b */
[-C--:B---3--:R-:W-:Y:S05]  /*12a70*/  HMMA.16816.F32.BF16 R36, R168, R156.reuse, R36 ;  /* 0x0000009ca824723c */ /* 0x088fea0000041824 */
[----:B------:R-:W-:Y:S01]  /*12a80*/  I2FP.F32.S32 R0, R226 ;  /* 0x000000e200007245 */ /* 0x000fe20000201400 */
[C---:B------:R-:W-:Y:S01]  /*12a90*/  FFMA.FTZ R12, R3.reuse, UR5, R12 ;  /* 0x00000005030c7c23 */ /* 0x040fe2000801000c */
[C---:B------:R-:W-:Y:S01]  /*12aa0*/  IADD3 R226, R2.reuse, 0x18, RZ ;  /* 0x0000001802e27810 */ /* 0x040fe20007ffe0ff */
[C---:B------:R-:W-:Y:S01]  /*12ab0*/  FFMA.FTZ R14, R3.reuse, UR5, R14 ;  /* 0x00000005030e7c23 */ /* 0x040fe2000801000e */
[----:B------:R-:W-:Y:S04]  /*12ac0*/  HMMA.16816.F32.BF16 R40, R132, R156, R40 ;  /* 0x0000009c8428723c */ /* 0x000fe80000041828 */
[C---:B------:R-:W-:Y:S01]  /*12ad0*/  FFMA.FTZ R16, R3.reuse, UR5, R16 ;  /* 0x0000000503107c23 */ /* 0x040fe20008010010 */
[----:B------:R-:W-:Y:S01]  /*12ae0*/  FFMA.FTZ R18, R3, UR5, R18 ;  /* 0x0000000503127c23 */ /* 0x000fe20008010012 */
[----:B------:R-:W-:Y:S01]  /*12af0*/  IADD3 R3, R2, 0x10, RZ ;  /* 0x0000001002037810 */ /* 0x000fe20007ffe0ff */
[C---:B------:R-:W-:Y:S01]  /*12b00*/  FFMA.FTZ R13, R0.reuse, UR5, R13 ;  /* 0x00000005000d7c23 */ /* 0x040fe2000801000d */
[C---:B------:R-:W-:Y:S01]  /*12b10*/  FFMA.FTZ R15, R0.reuse, UR5, R15 ;  /* 0x00000005000f7c23 */ /* 0x040fe2000801000f */
[----:B------:R-:W-:Y:S03]  /*12b20*/  HMMA.16816.F32.BF16 R64, R172, R194, RZ ;  /* 0x000000c2ac40723c */ /* 0x000fe600000418ff */
[----:B------:R-:W-:Y:S01]  /*12b30*/  I2FP.F32.S32 R3, R3 ;  /* 0x0000000300037245 */ /* 0x000fe20000201400 */
[C---:B------:R-:W-:Y:S01]  /*12b40*/  FFMA.FTZ R17, R0.reuse, UR5, R17 ;  /* 0x0000000500117c23 */ /* 0x040fe20008010011 */
[----:B------:R-:W-:Y:S01]  /*12b50*/  FFMA.FTZ R19, R0, UR5, R19 ;  /* 0x0000000500137c23 */ /* 0x000fe20008010013 */
[----:B------:R-:W-:Y:S01]  /*12b60*/  I2FP.F32.S32 R0, R216 ;  /* 0x000000d800007245 */ /* 0x000fe20000201400 */
[-C--:B------:R-:W-:Y:S05]  /*12b70*/  HMMA.16816.F32.BF16 R44, R168, R158.reuse, R44 ;  /* 0x0000009ea82c723c */ /* 0x080fea000004182c */
[----:B------:R-:W-:Y:S01]  /*12b80*/  IADD3 R216, R2, 0x19, RZ ;  /* 0x0000001902d87810 */ /* 0x000fe20007ffe0ff */
[C---:B------:R-:W-:Y:S01]  /*12b90*/  FFMA.FTZ R20, R3.reuse, UR5, R20 ;  /* 0x0000000503147c23 */ /* 0x040fe20008010014 */
[C---:B------:R-:W-:Y:S01]  /*12ba0*/  FFMA.FTZ R22, R3.reuse, UR5, R22 ;  /* 0x0000000503167c23 */ /* 0x040fe20008010016 */
[C---:B------:R-:W-:Y:S01]  /*12bb0*/  FFMA.FTZ R24, R3.reuse, UR5, R24 ;  /* 0x0000000503187c23 */ /* 0x040fe20008010018 */
[----:B------:R-:W-:Y:S04]  /*12bc0*/  HMMA.16816.F32.BF16 R48, R132, R158, R48 ;  /* 0x0000009e8430723c */ /* 0x000fe80000041830 */
[----:B------:R-:W-:Y:S01]  /*12bd0*/  FFMA.FTZ R26, R3, UR5, R26 ;  /* 0x00000005031a7c23 */ /* 0x000fe2000801001a */
[----:B------:R-:W-:Y:S01]  /*12be0*/  I2FP.F32.S32 R3, R226 ;  /* 0x000000e200037245 */ /* 0x000fe20000201400 */
[----:B------:R-:W-:Y:S01]  /*12bf0*/  FFMA.FTZ R21, R0, UR5, R21 ;  /* 0x0000000500157c23 */ /* 0x000fe20008010015 */
[----:B------:R-:W-:Y:S01]  /*12c00*/  IADD3 R226, R2, 0x28, RZ ;  /* 0x0000002802e27810 */ /* 0x000fe20007ffe0ff */
[C---:B------:R-:W-:Y:S01]  /*12c10*/  FFMA.FTZ R23, R0.reuse, UR5, R23 ;  /* 0x0000000500177c23 */ /* 0x040fe20008010017 */
[----:B------:R-:W-:Y:S03]  /*12c20*/  HMMA.16816.F32.BF16 R72, R172, R188, RZ ;  /* 0x000000bcac48723c */ /* 0x000fe600000418ff */
[C---:B------:R-:W-:Y:S01]  /*12c30*/  FFMA.FTZ R25, R0.reuse, UR5, R25 ;  /* 0x0000000500197c23 */ /* 0x040fe20008010019 */
[----:B------:R-:W-:Y:S01]  /*12c40*/  FFMA.FTZ R27, R0, UR5, R27 ;  /* 0x00000005001b7c23 */ /* 0x000fe2000801001b */
[----:B------:R-:W-:Y:S01]  /*12c50*/  I2FP.F32.S32 R0, R216 ;  /* 0x000000d800007245 */ /* 0x000fe20000201400 */
[C---:B------:R-:W-:Y:S01]  /*12c60*/  FFMA.FTZ R28, R3.reuse, UR5, R28 ;  /* 0x00000005031c7c23 */ /* 0x040fe2000801001c */
[C---:B------:R-:W-:Y:S01]  /*12c70*/  IADD3 R216, R2.reuse, 0x21, RZ ;  /* 0x0000002102d87810 */ /* 0x040fe20007ffe0ff */
[C---:B------:R-:W-:Y:S01]  /*12c80*/  FFMA.FTZ R30, R3.reuse, UR5, R30 ;  /* 0x00000005031e7c23 */ /* 0x040fe2000801001e */
[-C--:B------:R-:W-:Y:S05]  /*12c90*/  HMMA.16816.F32.BF16 R52, R168, R152.reuse, R52 ;  /* 0x00000098a834723c */ /* 0x080fea0000041834 */
[C---:B------:R-:W-:Y:S01]  /*12ca0*/  FFMA.FTZ R32, R3.reuse, UR5, R32 ;  /* 0x0000000503207c23 */ /* 0x040fe20008010020 */
[----:B------:R-:W-:Y:S01]  /*12cb0*/  FFMA.FTZ R34, R3, UR5, R34 ;  /* 0x0000000503227c23 */ /* 0x000fe20008010022 */
[----:B------:R-:W-:Y:S01]  /*12cc0*/  IADD3 R3, R2, 0x20, RZ ;  /* 0x0000002002037810 */ /* 0x000fe20007ffe0ff */
[C---:B------:R-:W-:Y:S01]  /*12cd0*/  FFMA.FTZ R29, R0.reuse, UR5, R29 ;  /* 0x00000005001d7c23 */ /* 0x040fe2000801001d */
[----:B------:R-:W-:Y:S04]  /*12ce0*/  HMMA.16816.F32.BF16 R56, R132, R152, R56 ;  /* 0x000000988438723c */ /* 0x000fe80000041838 */
[----:B------:R-:W-:Y:S01]  /*12cf0*/  I2FP.F32.S32 R3, R3 ;  /* 0x0000000300037245 */ /* 0x000fe20000201400 */
[C---:B------:R-:W-:Y:S01]  /*12d00*/  FFMA.FTZ R31, R0.reuse, UR5, R31 ;  /* 0x00000005001f7c23 */ /* 0x040fe2000801001f */
        /* <DEDUP_REMOVED lines=32> */
[----:B------:R-:W-:Y:S03]  /*12f10*/  HMMA.16816.F32.BF16 R88, R172, R184, RZ ;  /* 0x000000b8ac58723c */ /* 0x000fe600000418ff */
[----:B------:R-:W-:Y:S01]  /*12f20*/  IADD3 R216, R2, 0x39, RZ ;  /* 0x0000003902d87810 */ /* 0x000fe20007ffe0ff */
[C---:B------:R-:W-:Y:S01]  /*12f30*/  FFMA.FTZ R52, R3.reuse, UR5, R52 ;  /* 0x0000000503347c23 */ /* 0x040fe20008010034 */
[C---:B------:R-:W-:Y:S01]  /*12f40*/  FFMA.FTZ R54, R3.reuse, UR5, R54 ;  /* 0x0000000503367c23 */ /* 0x040fe20008010036 */
[C---:B------:R-:W-:Y:S01]  /*12f50*/  FFMA.FTZ R56, R3.reuse, UR5, R56 ;  /* 0x0000000503387c23 */ /* 0x040fe20008010038 */
[----:B------:R-:W-:Y:S01]  /*12f60*/  FFMA.FTZ R58, R3, UR5, R58 ;  /* 0x00000005033a7c23 */ /* 0x000fe2000801003a */
[----:B------:R-:W-:Y:S01]  /*12f70*/  I2FP.F32.S32 R3, R226 ;  /* 0x000000e200037245 */ /* 0x000fe20000201400 */
[-C--:B------:R-:W-:Y:S05]  /*12f80*/  HMMA.16816.F32.BF16 R76, R168, R150.reuse, R76 ;  /* 0x00000096a84c723c */ /* 0x080fea000004184c */
[----:B------:R-:W-:Y:S01]  /*12f90*/  FMNMX.FTZ R226, R4, R225, !PT ;  /* 0x000000e104e27209 */ /* 0x000fe20007810000 */
[C---:B------:R-:W-:Y:S01]  /*12fa0*/  FFMA.FTZ R53, R0.reuse, UR5, R53 ;  /* 0x0000000500357c23 */ /* 0x040fe20008010035 */
[C---:B------:R-:W-:Y:S01]  /*12fb0*/  FFMA.FTZ R55, R0.reuse, UR5, R55 ;  /* 0x0000000500377c23 */ /* 0x040fe20008010037 */
[C---:B------:R-:W-:Y:S01]  /*12fc0*/  FFMA.FTZ R57, R0.reuse, UR5, R57 ;  /* 0x0000000500397c23 */ /* 0x040fe20008010039 */
[----:B------:R-:W-:Y:S04]  /*12fd0*/  HMMA.16816.F32.BF16 R80, R132, R150, R80 ;  /* 0x000000968450723c */ /* 0x000fe80000041850 */
[----:B------:R-:W-:Y:S01]  /*12fe0*/  FMNMX.FTZ R226, R5, R226, !PT ;  /* 0x000000e205e27209 */ /* 0x000fe20007810000 */
[----:B------:R-:W-:Y:S01]  /*12ff0*/  FFMA.FTZ R59, R0, UR5, R59 ;  /* 0x00000005003b7c23 */ /* 0x000fe2000801003b */
[----:B------:R-:W-:Y:S01]  /*13000*/  I2FP.F32.S32 R0, R216 ;  /* 0x000000d800007245 */ /* 0x000fe20000201400 */
[C---:B------:R-:W-:Y:S01]  /*13010*/  FFMA.FTZ R60, R3.reuse, UR5, R60 ;  /* 0x00000005033c7c23 */ /* 0x040fe2000801003c */
[C---:B------:R-:W-:Y:S01]  /*13020*/  IADD3 R216, R2.reuse, 0x41, RZ ;  /* 0x0000004102d87810 */ /* 0x040fe20007ffe0ff */
[-C--:B----4-:R-:W-:Y:S05]  /*13030*/  HMMA.16816.F32.BF16 R84, R168, R144.reuse, R84 ;  /* 0x00000090a854723c */ /* 0x090fea0000041854 */
[C---:B------:R-:W-:Y:S01]  /*13040*/  FFMA.FTZ R62, R3.reuse, UR5, R62 ;  /* 0x00000005033e7c23 */ /* 0x040fe2000801003e */
[C---:B------:R-:W-:Y:S01]  /*13050*/  FFMA.FTZ R64, R3.reuse, UR5, R64 ;  /* 0x0000000503407c23 */ /* 0x040fe20008010040 */
[----:B------:R-:W-:Y:S01]  /*13060*/  FFMA.FTZ R66, R3, UR5, R66 ;  /* 0x0000000503427c23 */ /* 0x000fe20008010042 */
[----:B------:R-:W-:Y:S01]  /*13070*/  IADD3 R3, R2, 0x40, RZ ;  /* 0x0000004002037810 */ /* 0x000fe20007ffe0ff */
[----:B------:R-:W-:Y:S04]  /*13080*/  HMMA.16816.F32.BF16 R88, R132, R144, R88 ;  /* 0x000000908458723c */ /* 0x000fe80000041858 */
[----:B------:R-:W-:Y:S01]  /*13090*/  I2FP.F32.S32 R3, R3 ;  /* 0x0000000300037245 */ /* 0x000fe20000201400 */
[C---:B------:R-:W-:Y:S01]  /*130a0*/  FFMA.FTZ R61, R0.reuse, UR5, R61 ;  /* 0x00000005003d7c23 */ /* 0x040fe2000801003d */
[C---:B------:R-:W-:Y:S01]  /*130b0*/  FFMA.FTZ R63, R0.reuse, UR5, R63 ;  /* 0x00000005003f7c23 */ /* 0x040fe2000801003f */
[C---:B------:R-:W-:Y:S01]  /*130c0*/  FFMA.FTZ R65, R0.reuse, UR5, R65 ;  /* 0x0000000500417c23 */ /* 0x040fe20008010041 */
[----:B------:R-:W-:Y:S01]  /*130d0*/  FFMA.FTZ R67, R0, UR5, R67 ;  /* 0x0000000500437c23 */ /* 0x000fe20008010043 */
[----:B------:R-:W-:Y:S03]  /*130e0*/  HMMA.16816.F32.BF16 R104, R172, R180, RZ ;  /* 0x000000b4ac68723c */ /* 0x000fe600000418ff */
[----:B------:R-:W-:Y:S01]  /*130f0*/  I2FP.F32.S32 R0, R216 ;  /* 0x000000d800007245 */ /* 0x000fe20000201400 */
[C---:B------:R-:W-:Y:S01]  /*13100*/  FFMA.FTZ R68, R3.reuse, UR5, R68 ;  /* 0x0000000503447c23 */ /* 0x040fe20008010044 */
[----:B------:R-:W-:Y:S01]  /*13110*/  FMNMX.FTZ R216, R12, R226, !PT ;  /* 0x000000e20cd87209 */ /* 0x000fe20007810000 */
[C---:B------:R-:W-:Y:S01]  /*13120*/  FFMA.FTZ R70, R3.reuse, UR5, R70 ;  /* 0x0000000503467c23 */ /* 0x040fe20008010046 */
[C---:B------:R-:W-:Y:S01]  /*13130*/  FFMA.FTZ R72, R3.reuse, UR5, R72 ;  /* 0x0000000503487c23 */ /* 0x040fe20008010048 */
[----:B------:R-:W-:Y:S01]  /*13140*/  FFMA.FTZ R74, R3, UR5, R74 ;  /* 0x00000005034a7c23 */ /* 0x000fe2000801004a */
[-C--:B------:R-:W-:Y:S05]  /*13150*/  HMMA.16816.F32.BF16 R92, R168, R146.reuse, R92 ;  /* 0x00000092a85c723c */ /* 0x080fea000004185c */
[----:B------:R-:W-:Y:S01]  /*13160*/  IADD3 R3, R2, 0x48, RZ ;  /* 0x0000004802037810 */ /* 0x000fe20007ffe0ff */
[C---:B------:R-:W-:Y:S01]  /*13170*/  FFMA.FTZ R69, R0.reuse, UR5, R69 ;  /* 0x0000000500457c23 */ /* 0x040fe20008010045 */
[----:B------:R-:W-:Y:S01]  /*13180*/  FMNMX.FTZ R226, R13, R216, !PT ;  /* 0x000000d80de27209 */ /* 0x000fe20007810000 */
[C---:B------:R-:W-:Y:S01]  /*13190*/  FFMA.FTZ R71, R0.reuse, UR5, R71 ;  /* 0x0000000500477c23 */ /* 0x040fe20008010047 */
[----:B------:R-:W-:Y:S04]  /*131a0*/  HMMA.16816.F32.BF16 R96, R132, R146, R96 ;  /* 0x000000928460723c */ /* 0x000fe80000041860 */
[----:B------:R-:W-:Y:S01]  /*131b0*/  I2FP.F32.S32 R3, R3 ;  /* 0x0000000300037245 */ /* 0x000fe20000201400 */
[----:B------:R-:W-:Y:S01]  /*131c0*/  FFMA.FTZ R73, R0, UR5, R73 ;  /* 0x0000000500497c23 */ /* 0x000fe20008010049 */
[----:B------:R-:W-:Y:S01]  /*131d0*/  IADD3 R216, R2, 0x49, RZ ;  /* 0x0000004902d87810 */ /* 0x000fe20007ffe0ff */
[----:B------:R-:W-:Y:S01]  /*131e0*/  FFMA.FTZ R75, R0, UR5, R75 ;  /* 0x00000005004b7c23 */ /* 0x000fe2000801004b */
[----:B------:R-:W-:Y:S01]  /*131f0*/  FMNMX.FTZ R226, R20, R226, !PT ;  /* 0x000000e214e27209 */ /* 0x000fe20007810000 */
[----:B------:R-:W-:Y:S03]  /*13200*/  HMMA.16816.F32.BF16 R112, R172, R182, RZ ;  /* 0x000000b6ac70723c */ /* 0x000fe600000418ff */
[----:B------:R-:W-:Y:S01]  /*13210*/  I2FP.F32.S32 R0, R216 ;  /* 0x000000d800007245 */ /* 0x000fe20000201400 */
[----:B------:R-:W-:Y:S01]  /*13220*/  FFMA.FTZ R76, R3, UR5, R76 ;  /* 0x00000005034c7c23 */ /* 0x000fe2000801004c */
[----:B------:R-:W-:Y:S01]  /*13230*/  FMNMX.FTZ R216, R21, R226, !PT ;  /* 0x000000e215d87209 */ /* 0x000fe20007810000 */
[C---:B------:R-:W-:Y:S01]  /*13240*/  FFMA.FTZ R78, R3.reuse, UR5, R78 ;  /* 0x00000005034e7c23 */ /* 0x040fe2000801004e */
[C---:B------:R-:W-:Y:S01]  /*13250*/  FFMA.FTZ R80, R3.reuse, UR5, R80 ;  /* 0x0000000503507c23 */ /* 0x040fe20008010050 */
[----:B------:R-:W-:Y:S01]  /*13260*/  FFMA.FTZ R82, R3, UR5, R82 ;  /* 0x0000000503527c23 */ /* 0x000fe20008010052 */
[-C--:B-1----:R-:W-:Y:S05]  /*13270*/  HMMA.16816.F32.BF16 R100, R168, R140.reuse, R100 ;  /* 0x0000008ca864723c */ /* 0x082fea0000041864 */
[----:B------:R-:W-:Y:S01]  /*13280*/  IADD3 R3, R2, 0x50, RZ ;  /* 0x0000005002037810 */ /* 0x000fe20007ffe0ff */
[----:B------:R-:W-:Y:S01]  /*13290*/  FFMA.FTZ R77, R0, UR5, R77 ;  /* 0x00000005004d7c23 */ /* 0x000fe2000801004d */
        /* <DEDUP_REMOVED lines=19> */
[----:B------:R-:W-:Y:S01]  /*133d0*/  FFMA.FTZ R87, R0, UR5, R87 ;  /* 0x0000000500577c23 */ /* 0x000fe20008010057 */
[----:B------:R-:W-:Y:S04]  /*133e0*/  HMMA.16816.F32.BF16 R112, R132, R142, R112 ;  /* 0x0000008e8470723c */ /* 0x000fe80000041870 */
[----:B------:R-:W-:Y:S01]  /*133f0*/  IADD3 R216, R2, 0x59, RZ ;  /* 0x0000005902d87810 */ /* 0x000fe20007ffe0ff */
[C---:B------:R-:W-:Y:S01]  /*13400*/  FFMA.FTZ R89, R0.reuse, UR5, R89 ;  /* 0x0000000500597c23 */ /* 0x040fe20008010059 */
[----:B------:R-:W-:Y:S01]  /*13410*/  I2FP.F32.S32 R3, R3 ;  /* 0x0000000300037245 */ /* 0x000fe20000201400 */
        /* <DEDUP_REMOVED lines=9> */
[-C--:B--2---:R-:W-:Y:S05]  /*134b0*/  HMMA.16816.F32.BF16 R116, R168, R136.reuse, R116 ;  /* 0x00000088a874723c */ /* 0x084fea0000041874 */
[----:B------:R-:W-:Y:S01]  /*134c0*/  IADD3 R3, R2, 0x60, RZ ;  /* 0x0000006002037810 */ /* 0x000fe20007ffe0ff */
[----:B------:R-:W-:Y:S01]  /*134d0*/  FFMA.FTZ R93, R0, UR5, R93 ;  /* 0x00000005005d7c23 */ /* 0x000fe2000801005d */
        /* <DEDUP_REMOVED lines=8> */
[-C--:B------:R-:W-:Y:S05]  /*13560*/  HMMA.16816.F32.BF16 R124, R168, R138.reuse, R124 ;  /* 0x0000008aa87c723c */ /* 0x080fea000004187c */
[----:B------:R-:W-:Y:S01]  /*13570*/  I2FP.F32.S32 R0, R216 ;  /* 0x000000d800007245 */ /* 0x000fe20000201400 */
[C---:B------:R-:W-:Y:S01]  /*13580*/  FFMA.FTZ R100, R3.reuse, UR5, R100 ;  /* 0x0000000503647c23 */ /* 0x040fe20008010064 */
[----:B------:R-:W-:Y:S01]  /*13590*/  FMNMX.FTZ R216, R60, R226, !PT ;  /* 0x000000e23cd87209 */ /* 0x000fe20007810000 */
[----:B------:R-:W-:Y:S01]  /*135a0*/  FFMA.FTZ R102, R3, UR5, R102 ;  /* 0x0000000503667c23 */ /* 0x000fe20008010066 */
[----:B------:R-:W-:Y:S04]  /*135b0*/  HMMA.16816.F32.BF16 R128, R132, R138, R128 ;  /* 0x0000008a8480723c */ /* 0x000fe80000041880 */
[----:B------:R-:W-:Y:S01]  /*135c0*/  FMNMX.FTZ R226, R61, R216, !PT ;  /* 0x000000d83de27209 */ /* 0x000fe20007810000 */
[C---:B------:R-:W-:Y:S01]  /*135d0*/  FFMA.FTZ R104, R3.reuse, UR5, R104 ;  /* 0x0000000503687c23 */ /* 0x040fe20008010068 */
[C---:B------:R-:W-:Y:S01]  /*135e0*/  IADD3 R216, R2.reuse, 0x69, RZ ;  /* 0x0000006902d87810 */ /* 0x040fe20007ffe0ff */
[----:B------:R-:W-:Y:S01]  /*135f0*/  FFMA.FTZ R106, R3, UR5, R106 ;  /* 0x00000005036a7c23 */ /* 0x000fe2000801006a */
[----:B------:R-:W-:Y:S03]  /*13600*/  IADD3 R3, R2, 0x68, RZ ;  /* 0x0000006802037810 */ /* 0x000fe60007ffe0ff */
[----:B------:R-:W-:Y:S01]  /*13610*/  FMNMX.FTZ R226, R68, R226, !PT ;  /* 0x000000e244e27209 */ /* 0x000fe20007810000 */
[C---:B------:R-:W-:Y:S01]  /*13620*/  FFMA.FTZ R101, R0.reuse, UR5, R101 ;  /* 0x0000000500657c23 */ /* 0x040fe20008010065 */
[----:B------:R-:W-:Y:S01]  /*13630*/  I2FP.F32.S32 R3, R3 ;  /* 0x0000000300037245 */ /* 0x000fe20000201400 */
[C---:B------:R-:W-:Y:S01]  /*13640*/  FFMA.FTZ R103, R0.reuse, UR5, R103 ;  /* 0x0000000500677c23 */ /* 0x040fe20008010067 */
[----:B-----5:R-:W-:Y:S01]  /*13650*/  LOP3.LUT R133, R205, UR11, R208, 0x96, !PT ;  /* 0x0000000bcd857c12 */ /* 0x020fe2000f8e96d0 */
        /* <DEDUP_REMOVED lines=8> */
[----:B------:R-:W-:Y:S01]  /*136e0*/  FMNMX.FTZ R226, R76, R216, !PT ;  /* 0x000000d84ce27209 */ /* 0x000fe20007810000 */
[----:B------:R-:W-:Y:S01]  /*136f0*/  FFMA.FTZ R109, R0, UR5, R109 ;  /* 0x00000005006d7c23 */ /* 0x000fe2000801006d */
[----:B------:R-:W-:Y:S01]  /*13700*/  IADD3 R3, R2, 0x70, RZ ;  /* 0x0000007002037810 */ /* 0x000fe20007ffe0ff */
[----:B------:R-:W-:Y:S01]  /*13710*/  FFMA.FTZ R111, R0, UR5, R111 ;  /* 0x00000005006f7c23 */ /* 0x000fe2000801006f */
[----:B------:R-:W-:Y:S01]  /*13720*/  IADD3 R216, R2, 0x71, RZ ;  /* 0x0000007102d87810 */ /* 0x000fe20007ffe0ff */
[C---:B------:R-:W-:Y:S01]  /*13730*/  FFMA.FTZ R113, R0.reuse, UR5, R113 ;  /* 0x0000000500717c23 */ /* 0x040fe20008010071 */
[----:B------:R-:W-:Y:S01]  /*13740*/  FMNMX.FTZ R226, R77, R226, !PT ;  /* 0x000000e24de27209 */ /* 0x000fe20007810000 */
[----:B------:R-:W-:Y:S01]  /*13750*/  FFMA.FTZ R115, R0, UR5, R115 ;  /* 0x0000000500737c23 */ /* 0x000fe20008010073 */
[----:B------:R-:W-:Y:S01]  /*13760*/  I2FP.F32.S32 R3, R3 ;  /* 0x0000000300037245 */ /* 0x000fe20000201400 */
[----:B------:R-:W-:Y:S01]  /*13770*/  IMAD.WIDE.U32 R206, R133, -0x326172a9, RZ ;  /* 0xcd9e8d5785ce7825 */ /* 0x000fe200078e00ff */
[----:B------:R-:W-:Y:S02]  /*13780*/  I2FP.F32.S32 R0, R216 ;  /* 0x000000d800007245 */ /* 0x000fe40000201400 */
[----:B------:R-:W-:Y:S01]  /*13790*/  FMNMX.FTZ R216, R84, R226, !PT ;  /* 0x000000e254d87209 */ /* 0x000fe20007810000 */
[C---:B------:R-:W-:Y:S01]  /*137a0*/  FFMA.FTZ R116, R3.reuse, UR5, R116 ;  /* 0x0000000503747c23 */ /* 0x040fe20008010074 */
[----:B------:R-:W-:Y:S01]  /*137b0*/  MOV R226, UR42 ;  /* 0x0000002a00e27c02 */ /* 0x000fe20008000f00 */
[----:B------:R-:W-:Y:S01]  /*137c0*/  FFMA.FTZ R118, R3, UR5, R118 ;  /* 0x0000000503767c23 */ /* 0x000fe20008010076 */
[----:B------:R-:W-:Y:S01]  /*137d0*/  FMNMX.FTZ R216, R85, R216, !PT ;  /* 0x000000d855d87209 */ /* 0x000fe20007810000 */
[----:B------:R-:W-:Y:S01]  /*137e0*/  FFMA.FTZ R120, R3, UR5, R120 ;  /* 0x0000000503787c23 */ /* 0x000fe20008010078 */
[----:B------:R-:W-:Y:S01]  /*137f0*/  LOP3.LUT R226, R209, UR27, R226, 0x96, !PT ;  /* 0x0000001bd1e27c12 */ /* 0x000fe2000f8e96e2 */
[----:B------:R-:W-:Y:S01]  /*13800*/  FFMA.FTZ R122, R3, UR5, R122 ;  /* 0x00000005037a7c23 */ /* 0x000fe2000801007a */
[----:B------:R-:W-:Y:S01]  /*13810*/  IADD3 R3, R2, 0x78, RZ ;  /* 0x0000007802037810 */ /* 0x000fe20007ffe0ff */
[----:B------:R-:W-:Y:S01]  /*13820*/  FFMA.FTZ R117, R0, UR5, R117 ;  /* 0x0000000500757c23 */ /* 0x000fe20008010075 */
[----:B------:R-:W-:Y:S01]  /*13830*/  FMNMX.FTZ R216, R92, R216, !PT ;  /* 0x000000d85cd87209 */ /* 0x000fe20007810000 */
[C---:B------:R-:W-:Y:S01]  /*13840*/  FFMA.FTZ R119, R0.reuse, UR5, R119 ;  /* 0x0000000500777c23 */ /* 0x040fe20008010077 */
[----:B------:R-:W-:Y:S01]  /*13850*/  I2FP.F32.S32 R3, R3 ;  /* 0x0000000300037245 */ /* 0x000fe20000201400 */
[----:B------:R-:W-:Y:S01]  /*13860*/  FFMA.FTZ R121, R0, UR5, R121 ;  /* 0x0000000500797c23 */ /* 0x000fe20008010079 */
[----:B------:R-:W-:Y:S01]  /*13870*/  IADD3 R2, R2, 0x79, RZ ;  /* 0x0000007902027810 */ /* 0x000fe20007ffe0ff */
[----:B------:R-:W-:Y:S01]  /*13880*/  FFMA.FTZ R123, R0, UR5, R123 ;  /* 0x00000005007b7c23 */ /* 0x000fe2000801007b */
[----:B------:R-:W-:Y:S01]  /*13890*/  FMNMX.FTZ R0, R93, R216, !PT ;  /* 0x000000d85d007209 */ /* 0x000fe20007810000 */
[----:B------:R-:W-:Y:S01]  /*138a0*/  FFMA.FTZ R124, R3, UR5, R124 ;  /* 0x00000005037c7c23 */ /* 0x000fe2000801007c */
[----:B------:R-:W-:Y:S01]  /*138b0*/  LOP3.LUT R216, R203, UR11, R208, 0x96, !PT ;  /* 0x0000000bcbd87c12 */ /* 0x000fe2000f8e96d0 */
[C---:B------:R-:W-:Y:S01]  /*138c0*/  FFMA.FTZ R126, R3.reuse, UR5, R126 ;  /* 0x00000005037e7c23 */ /* 0x040fe2000801007e */
[----:B------:R-:W-:Y:S01]  /*138d0*/  FMNMX.FTZ R0, R100, R0, !PT ;  /* 0x0000000064007209 */ /* 0x000fe20007810000 */
[C---:B------:R-:W-:Y:S01]  /*138e0*/  FFMA.FTZ R128, R3.reuse, UR5, R128 ;  /* 0x0000000503807c23 */ /* 0x040fe20008010080 */
[----:B------:R-:W-:Y:S01]  /*138f0*/  FFMA.FTZ R130, R3, UR5, R130 ;  /* 0x0000000503827c23 */ /* 0x000fe20008010082 */
[----:B------:R-:W-:Y:S01]  /*13900*/  IMAD.WIDE.U32 R150, R226, -0x326172a9, RZ ;  /* 0xcd9e8d57e2967825 */ /* 0x000fe200078e00ff */
[----:B------:R-:W-:Y:S02]  /*13910*/  FMNMX.FTZ R3, R101, R0, !PT ;  /* 0x0000000065037209 */ /* 0x000fe40007810000 */
[----:B------:R-:W-:Y:S01]  /*13920*/  MOV R0, UR35 ;  /* 0x0000002300007c02 */ /* 0x000fe20008000f00 */
[----:B------:R-:W-:Y:S01]  /*13930*/  IMAD.WIDE.U32 R210, R216, -0x326172a9, RZ ;  /* 0xcd9e8d57d8d27825 */ /* 0x000fe200078e00ff */
[----:B------:R-:W-:Y:S02]  /*13940*/  FMNMX.FTZ R3, R108, R3, !PT ;  /* 0x000000036c037209 */ /* 0x000fe40007810000 */
[----:B------:R-:W-:Y:S02]  /*13950*/  I2FP.F32.S32 R216, R2 ;  /* 0x0000000200d87245 */ /* 0x000fe40000201400 */
[----:B------:R-:W-:Y:S02]  /*13960*/  FMNMX.FTZ R3, R109, R3, !PT ;  /* 0x000000036d037209 */ /* 0x000fe40007810000 */
[----:B------:R-:W-:Y:S01]  /*13970*/  LOP3.LUT R0, R209, UR27, R0, 0x96, !PT ;  /* 0x0000001bd1007c12 */ /* 0x000fe2000f8e9600 */
[----:B------:R-:W-:Y:S01]  /*13980*/  FFMA.FTZ R125, R216, UR5, R125 ;  /* 0x00000005d87d7c23 */ /* 0x000fe2000801007d */
[----:B------:R-:W-:Y:S02]  /*13990*/  FMNMX.FTZ R226, R116, R3, !PT ;  /* 0x0000000374e27209 */ /* 0x000fe40007810000 */
[----:B------:R-:W-:Y:S01]  /*139a0*/  FMNMX.FTZ R2, R6, R224, !PT ;  /* 0x000000e006027209 */ /* 0x000fe20007810000 */
[----:B------:R-:W-:Y:S01]  /*139b0*/  IMAD.WIDE.U32 R146, R0, -0x326172a9, RZ ;  /* 0xcd9e8d5700927825 */ /* 0x000fe200078e00ff */
[----:B------:R-:W-:Y:S02]  /*139c0*/  FMNMX.FTZ R3, R117, R226, !PT ;  /* 0x000000e275037209 */ /* 0x000fe40007810000 */
[----:B------:R-:W-:Y:S02]  /*139d0*/  LOP3.LUT R139, R151, UR10, R186, 0x96, !PT ;  /* 0x0000000a978b7c12 */ /* 0x000fe4000f8e96ba */
[----:B------:R-:W-:Y:S02]  /*139e0*/  FMNMX.FTZ R226, R124, R3, !PT ;  /* 0x000000037ce27209 */ /* 0x000fe40007810000 */
[----:B------:R-:W-:Y:S02]  /*139f0*/  LOP3.LUT R138, R207, UR36, R150, 0x96, !PT ;  /* 0x00000024cf8a7c12 */ /* 0x000fe4000f8e9696 */
[----:B------:R-:W-:Y:S02]  /*13a00*/  LOP3.LUT R0, R151, UR10, R200, 0x96, !PT ;  /* 0x0000000a97007c12 */ /* 0x000fe4000f8e96c8 */
[----:B------:R-:W-:Y:S02]  /*13a10*/  FMNMX.FTZ R145, R7, R2, !PT ;  /* 0x0000000207917209 */ /* 0x000fe40007810000 */
[----:B------:R-:W-:Y:S01]  /*13a20*/  FMNMX.FTZ R226, R125, R226, !PT ;  /* 0x000000e27de27209 */ /* 0x000fe20007810000 */
[----:B------:R-:W-:Y:S06]  /*13a30*/  @P2 BRA `(.L_x_399) ;  /* 0xffffffe400102947 */ /* 0x000fec000383ffff */
.L_x_398:
[----:B------:R-:W-:Y:S01]  /*13a40*/  FMNMX.FTZ R2, R14, R145, !PT ;  /* 0x000000910e027209 */ /* 0x000fe20007810000 */
[----:B------:R-:W-:Y:S01]  /*13a50*/  UIADD3 UR35, UR26, -0x4ab325aa, URZ ;  /* 0xb54cda561a237890 */ /* 0x000fe2000fffe03f */
[----:B------:R-:W-:Y:S01]  /*13a60*/  LOP3.LUT R132, R147, UR10, R186, 0x96, !PT ;  /* 0x0000000a93847c12 */ /* 0x000fe2000f8e96ba */
[----:B------:R-:W-:Y:S01]  /*13a70*/  FFMA.FTZ R127, R216, UR5, R127 ;  /* 0x00000005d87f7c23 */ /* 0x000fe2000801007f */
[----:B------:R-:W-:Y:S01]  /*13a80*/  FMNMX.FTZ R133, R15, R2, !PT ;  /* 0x000000020f857209 */ /* 0x000fe20007810000 */
[----:B------:R-:W2:Y:S01]  /*13a90*/  SHFL.BFLY PT, R3, R226, 0x2, 0x1f ;  /* 0x0c401f00e2037f89 */ /* 0x000ea200000e0000 */
[--C-:B------:R-:W-:Y:S01]  /*13aa0*/  LOP3.LUT R140, R207, UR36, R146.reuse, 0x96, !PT ;  /* 0x00000024cf8c7c12 */ /* 0x100fe2000f8e9692 */
[----:B------:R-:W-:Y:S01]  /*13ab0*/  UIADD3 UR11, UR27, 0x646e171e, URZ ;  /* 0x646e171e1b0b7890 */ /* 0x000fe2000fffe03f */
[----:B------:R-:W-:Y:S01]  /*13ac0*/  FMNMX.FTZ R134, R22, R133, !PT ;  /* 0x0000008516867209 */ /* 0x000fe20007810000 */
[----:B------:R-:W-:Y:S01]  /*13ad0*/  FFMA.FTZ R129, R216, UR5, R129 ;  /* 0x00000005d8817c23 */ /* 0x000fe20008010081 */
[----:B-1----:R-:W-:Y:S01]  /*13ae0*/  LOP3.LUT R148, R211, UR36, R146, 0x96, !PT ;  /* 0x00000024d3947c12 */ /* 0x002fe2000f8e9692 */
[----:B------:R-:W-:Y:S01]  /*13af0*/  IMAD.WIDE.U32 R140, R140, -0x2daee0ad, RZ ;  /* 0xd2511f538c8c7825 */ /* 0x000fe200078e00ff */
[----:B------:R-:W-:Y:S01]  /*13b00*/  FMNMX.FTZ R135, R23, R134, !PT ;  /* 0x0000008617877209 */ /* 0x000fe20007810000 */
[----:B------:R-:W-:Y:S01]  /*13b10*/  UIADD3 UR41, UR42, 0x2, URZ ;  /* 0x000000022a297890 */ /* 0x000fe2000fffe03f */
[----:B------:R-:W-:Y:S01]  /*13b20*/  LOP3.LUT R136, R211, UR36, R150, 0x96, !PT ;  /* 0x00000024d3887c12 */ /* 0x000fe2000f8e9696 */
[----:B------:R-:W-:Y:S01]  /*13b30*/  IMAD.WIDE.U32 R144, R0, -0x2daee0ad, RZ ;  /* 0xd2511f5300907825 */ /* 0x000fe200078e00ff */
[----:B------:R-:W-:Y:S01]  /*13b40*/  FMNMX.FTZ R0, R30, R135, !PT ;  /* 0x000000871e007209 */ /* 0x000fe20007810000 */
[----:B------:R-:W-:Y:S01]  /*13b50*/  UIADD3 UR42, UR42, 0x3, URZ ;  /* 0x000000032a2a7890 */ /* 0x000fe2000fffe03f */
[----:B------:R-:W-:Y:S01]  /*13b60*/  LOP3.LUT R133, R147, UR10, R200, 0x96, !PT ;  /* 0x0000000a93857c12 */ /* 0x000fe2000f8e96c8 */
[----:B------:R-:W-:Y:S01]  /*13b70*/  FFMA.FTZ R131, R216, UR5, R131 ;  /* 0x00000005d8837c23 */ /* 0x000fe20008010083 */
[----:B------:R-:W-:Y:S01]  /*13b80*/  FMNMX.FTZ R135, R31, R0, !PT ;  /* 0x000000001f877209 */ /* 0x000fe20007810000 */
[----:B------:R-:W-:Y:S01]  /*13b90*/  IMAD.WIDE.U32 R158, R132, -0x2daee0ad, RZ ;  /* 0xd2511f53849e7825 */ /* 0x000fe200078e00ff */
[----:B------:R-:W-:Y:S01]  /*13ba0*/  LOP3.LUT R134, R145, UR32, R202, 0x96, !PT ;  /* 0x0000002091867c12 */ /* 0x000fe2000f8e96ca */
[----:B------:R-:W-:Y:S01]  /*13bb0*/  UIADD3 UR6, UR6, -0x1, URZ ;  /* 0xffffffff06067890 */ /* 0x000fe2000fffe03f */
[----:B------:R-:W-:Y:S01]  /*13bc0*/  FMNMX.FTZ R132, R38, R135, !PT ;  /* 0x0000008726847209 */ /* 0x000fe20007810000 */
[----:B------:R-:W-:Y:S01]  /*13bd0*/  IMAD.WIDE.U32 R142, R139, -0x2daee0ad, RZ ;  /* 0xd2511f538b8e7825 */ /* 0x000fe200078e00ff */
[--C-:B------:R-:W-:Y:S02]  /*13be0*/  LOP3.LUT R0, R159, UR32, R204.reuse, 0x96, !PT ;  /* 0x000000209f007c12 */ /* 0x100fe4000f8e96cc */
[----:B------:R-:W-:Y:S01]  /*13bf0*/  FMNMX.FTZ R135, R39, R132, !PT ;  /* 0x0000008427877209 */ /* 0x000fe20007810000 */
[----:B------:R-:W-:Y:S01]  /*13c00*/  IMAD.WIDE.U32 R138, R138, -0x2daee0ad, RZ ;  /* 0xd2511f538a8a7825 */ /* 0x000fe200078e00ff */
[----:B--2---:R-:W-:Y:S02]  /*13c10*/  FMNMX.FTZ R3, R226, R3, !PT ;  /* 0x00000003e2037209 */ /* 0x004fe40007810000 */
[----:B------:R-:W-:Y:S01]  /*13c20*/  FMNMX.FTZ R146, R46, R135, !PT ;  /* 0x000000872e927209 */ /* 0x000fe20007810000 */
[----:B------:R-:W-:Y:S01]  /*13c30*/  IMAD.WIDE.U32 R136, R136, -0x2daee0ad, RZ ;  /* 0xd2511f5388887825 */ /* 0x000fe200078e00ff */
[----:B------:R-:W-:Y:S01]  /*13c40*/  LOP3.LUT R2, R143, UR32, R204, 0x96, !PT ;  /* 0x000000208f027c12 */ /* 0x000fe2000f8e96cc */
[----:B------:R-:W1:Y:S01]  /*13c50*/  SHFL.BFLY PT, R132, R3, 0x1, 0x1f ;  /* 0x0c201f0003847f89 */ /* 0x000e6200000e0000 */
[----:B------:R-:W-:Y:S01]  /*13c60*/  FMNMX.FTZ R135, R47, R146, !PT ;  /* 0x000000922f877209 */ /* 0x000fe20007810000 */
[----:B------:R-:W-:Y:S01]  /*13c70*/  IMAD.WIDE.U32 R162, R134, -0x326172a9, RZ ;  /* 0xcd9e8d5786a27825 */ /* 0x000fe200078e00ff */
[----:B------:R-:W-:Y:S02]  /*13c80*/  LOP3.LUT R144, R137, UR28, R144, 0x96, !PT ;  /* 0x0000001c89907c12 */ /* 0x000fe4000f8e9690 */
        /* <DEDUP_REMOVED lines=9> */
[----:B------:R-:W-:Y:S01]  /*13d20*/  LOP3.LUT R158, R141, UR28, R158, 0x96, !PT ;  /* 0x0000001c8d9e7c12 */ /* 0x000fe2000f8e969e */
[----:B------:R-:W-:Y:S01]  /*13d30*/  IMAD.WIDE.U32 R164, R133, -0x326172a9, RZ ;  /* 0xcd9e8d5785a47825 */ /* 0x000fe200078e00ff */
[----:B------:R-:W-:Y:S02]  /*13d40*/  FMNMX.FTZ R133, R63, R134, !PT ;  /* 0x000000863f857209 */ /* 0x000fe40007810000 */
[----:B------:R-:W-:Y:S01]  /*13d50*/  LOP3.LUT R162, R145, UR25, R162, 0x96, !PT ;  /* 0x0000001991a27c12 */ /* 0x000fe2000f8e96a2 */
[----:B------:R-:W-:Y:S01]  /*13d60*/  IMAD.WIDE.U32 R170, R0, -0x326172a9, RZ ;  /* 0xcd9e8d5700aa7825 */ /* 0x000fe200078e00ff */
[--C-:B------:R-:W-:Y:S02]  /*13d70*/  LOP3.LUT R0, R163, UR31, R210.reuse, 0x96, !PT ;  /* 0x0000001fa3007c12 */ /* 0x100fe4000f8e96d2 */
[----:B-1----:R-:W-:Y:S01]  /*13d80*/  FMNMX.FTZ R132, R3, R132, !PT ;  /* 0x0000008403847209 */ /* 0x002fe20007810000 */
[----:B------:R-:W-:Y:S01]  /*13d90*/  IMAD.WIDE.U32 R150, R2, -0x2daee0ad, RZ ;  /* 0xd2511f5302967825 */ /* 0x000fe200078e00ff */
[----:B------:R-:W-:Y:S02]  /*13da0*/  FMNMX.FTZ R2, R70, R133, !PT ;  /* 0x0000008546027209 */ /* 0x000fe40007810000 */
[----:B------:R-:W-:Y:S01]  /*13db0*/  FSETP.NEU.FTZ.AND P0, PT, R132, -INF , PT ;  /* 0xff8000008400780b */ /* 0x000fe20003f1d000 */
        /* <DEDUP_REMOVED lines=9> */
[----:B------:R-:W-:Y:S01]  /*13e50*/  FMUL.FTZ R0, R132, UR4 ;  /* 0x0000000484007c20 */ /* 0x000fe20008410000 */
[----:B------:R-:W-:Y:S01]  /*13e60*/  LOP3.LUT R135, R171, UR31, R206, 0x96, !PT ;  /* 0x0000001fab877c12 */ /* 0x000fe2000f8e96ce */
[----:B------:R-:W-:Y:S01]  /*13e70*/  IMAD.WIDE.U32 R154, R136, -0x326172a9, RZ ;  /* 0xcd9e8d57889a7825 */ /* 0x000fe200078e00ff */
[----:B------:R-:W-:Y:S02]  /*13e80*/  LOP3.LUT R156, R143, UR25, R156, 0x96, !PT ;  /* 0x000000198f9c7c12 */ /* 0x000fe4000f8e969c */
[----:B------:R-:W-:Y:S01]  /*13e90*/  FSEL R133, R0, RZ, P0 ;  /* 0x000000ff00857208 */ /* 0x000fe20000000000 */
[----:B------:R-:W-:Y:S01]  /*13ea0*/  IMAD.WIDE.U32 R162, R162, -0x2daee0ad, RZ ;  /* 0xd2511f53a2a27825 */ /* 0x000fe200078e00ff */
[----:B------:R-:W-:Y:S02]  /*13eb0*/  FMNMX.FTZ R0, R86, R139, !PT ;  /* 0x0000008b56007209 */ /* 0x000fe40007810000 */
[----:B------:R-:W-:Y:S01]  /*13ec0*/  LOP3.LUT R145, R155, UR23, R144, 0x96, !PT ;  /* 0x000000179b917c12 */ /* 0x000fe2000f8e9690 */
[--C-:B------:R-:W-:Y:S01]  /*13ed0*/  FFMA.FTZ R178, R84, UR4, -R133.reuse ;  /* 0x0000000454b27c23 */ /* 0x100fe20008010885 */
[----:B------:R-:W-:Y:S01]  /*13ee0*/  FMNMX.FTZ R141, R87, R0, !PT ;  /* 0x00000000578d7209 */ /* 0x000fe20007810000 */
[----:B------:R-:W-:Y:S01]  /*13ef0*/  IMAD.WIDE.U32 R148, R148, -0x2daee0ad, RZ ;  /* 0xd2511f5394947825 */ /* 0x000fe200078e00ff */
[----:B------:R-:W-:Y:S02]  /*13f00*/  LOP3.LUT R2, R163, UR19, R152, 0x96, !PT ;  /* 0x00000013a3027c12 */ /* 0x000fe4000f8e9698 */
[----:B------:R-:W-:Y:S01]  /*13f10*/  FMNMX.FTZ R0, R94, R141, !PT ;  /* 0x0000008d5e007209 */ /* 0x000fe20007810000 */
[--C-:B------:R-:W-:Y:S01]  /*13f20*/  FFMA.FTZ R52, R52, UR4, -R133.reuse ;  /* 0x0000000434347c23 */ /* 0x100fe20008010885 */
[----:B------:R-:W-:Y:S01]  /*13f30*/  LOP3.LUT R160, R149, UR28, R160, 0x96, !PT ;  /* 0x0000001c95a07c12 */ /* 0x000fe2000f8e96a0 */
[--C-:B------:R-:W-:Y:S01]  /*13f40*/  FFMA.FTZ R139, R13, UR4, -R133.reuse ;  /* 0x000000040d8b7c23 */ /* 0x100fe20008010885 */
[----:B------:R-:W-:Y:S01]  /*13f50*/  FMNMX.FTZ R13, R95, R0, !PT ;  /* 0x000000005f0d7209 */ /* 0x000fe20007810000 */
[--C-:B------:R-:W-:Y:S01]  /*13f60*/  FFMA.FTZ R179, R85, UR4, -R133.reuse ;  /* 0x0000000455b37c23 */ /* 0x100fe20008010885 */
[----:B------:R-:W-:Y:S01]  /*13f70*/  LOP3.LUT R3, R147, UR24, R148, 0x96, !PT ;  /* 0x0000001893037c12 */ /* 0x000fe2000f8e9694 */
[--C-:B------:R-:W-:Y:S01]  /*13f80*/  FFMA.FTZ R180, R108, UR4, -R133.reuse ;  /* 0x000000046cb47c23 */ /* 0x100fe20008010885 */
[----:B------:R-:W-:Y:S01]  /*13f90*/  FMNMX.FTZ R136, R102, R13, !PT ;  /* 0x0000000d66887209 */ /* 0x000fe20007810000 */
[----:B------:R-:W-:Y:S04]  /*13fa0*/  IMAD.WIDE.U32 R160, R160, -0x326172a9, RZ ;  /* 0xcd9e8d57a0a07825 */ /* 0x000fe800078e00ff */
[--C-:B------:R-:W-:Y:S01]  /*13fb0*/  FFMA.FTZ R183, R109, UR4, -R133.reuse ;  /* 0x000000046db77c23 */ /* 0x100fe20008010885 */
[----:B------:R-:W-:Y:S01]  /*13fc0*/  MUFU.EX2 R178, R178 ;  /* 0x000000b200b27308 */ /* 0x000fe20000000800 */
        /* <DEDUP_REMOVED lines=9> */
[----:B------:R-:W-:Y:S01]  /*14060*/  IMAD.WIDE.U32 R164, R164, -0x2daee0ad, RZ ;  /* 0xd2511f53a4a47825 */ /* 0x000fe200078e00ff */
[----:B------:R-:W-:Y:S03]  /*14070*/  LOP3.LUT R170, R159, UR25, R170, 0x96, !PT ;  /* 0x000000199faa7c12 */ /* 0x000fe6000f8e96aa */
[--C-:B------:R-:W-:Y:S01]  /*14080*/  FFMA.FTZ R136, R28, UR4, -R133.reuse ;  /* 0x000000041c887c23 */ /* 0x100fe20008010885 */
[----:B------:R-:W-:Y:S04]  /*14090*/  IMAD.WIDE.U32 R148, R135, -0x2daee0ad, RZ ;  /* 0xd2511f5387947825 */ /* 0x000fe800078e00ff */
[--C-:B------:R-:W-:Y:S01]  /*140a0*/  FFMA.FTZ R135, R12, UR4, -R133.reuse ;  /* 0x000000040c877c23 */ /* 0x100fe20008010885 */
[----:B------:R-:W-:Y:S01]  /*140b0*/  MUFU.EX2 R183, R183 ;  /* 0x000000b700b77308 */ /* 0x000fe20000000800 */
[----:B------:R-:W-:Y:S01]  /*140c0*/  LOP3.LUT R12, R165, UR19, R146, 0x96, !PT ;  /* 0x00000013a50c7c12 */ /* 0x000fe2000f8e9692 */
[--C-:B------:R-:W-:Y:S01]  /*140d0*/  FFMA.FTZ R189, R124, UR4, -R133.reuse ;  /* 0x000000047cbd7c23 */ /* 0x100fe20008010885 */
[----:B------:R-:W-:Y:S01]  /*140e0*/  FMNMX.FTZ R146, R118, R13, !PT ;  /* 0x0000000d76927209 */ /* 0x000fe20007810000 */
[----:B------:R-:W-:Y:S01]  /*140f0*/  IMAD.WIDE.U32 R170, R170, -0x2daee0ad, RZ ;  /* 0xd2511f53aaaa7825 */ /* 0x000fe200078e00ff */
[----:B------:R-:W-:Y:S02]  /*14100*/  LOP3.LUT R140, R149, UR24, R140, 0x96, !PT ;  /* 0x00000018958c7c12 */ /* 0x000fe4000f8e968c */
[----:B------:R-:W-:Y:S01]  /*14110*/  FMNMX.FTZ R13, R119, R146, !PT ;  /* 0x00000092770d7209 */ /* 0x000fe20007810000 */
[----:B------:R-:W-:Y:S01]  /*14120*/  IMAD.WIDE.U32 R156, R156, -0x2daee0ad, RZ ;  /* 0xd2511f539c9c7825 */ /* 0x000fe200078e00ff */
[----:B------:R-:W-:Y:S01]  /*14130*/  LOP3.LUT R138, R171, UR19, R148, 0x96, !PT ;  /* 0x00000013ab8a7c12 */ /* 0x000fe2000f8e9694 */
[----:B------:R-:W-:Y:S01]  /*14140*/  MUFU.EX2 R184, R184 ;  /* 0x000000b800b87308 */ /* 0x000fe20000000800 */
[----:B------:R-:W-:Y:S01]  /*14150*/  FMNMX.FTZ R28, R126, R13, !PT ;  /* 0x0000000d7e1c7209 */ /* 0x000fe20007810000 */
[----:B------:R-:W-:Y:S01]  /*14160*/  IMAD.WIDE.U32 R148, R134, -0x326172a9, RZ ;  /* 0xcd9e8d5786947825 */ /* 0x000fe200078e00ff */
[----:B------:R-:W-:Y:S02]  /*14170*/  LOP3.LUT R137, R157, UR19, R150, 0x96, !PT ;  /* 0x000000139d897c12 */ /* 0x000fe4000f8e9696 */
[----:B------:R-:W-:Y:S01]  /*14180*/  FMNMX.FTZ R143, R127, R28, !PT ;  /* 0x0000001c7f8f7209 */ /* 0x000fe20007810000 */
[----:B------:R-:W-:Y:S01]  /*14190*/  IMAD.WIDE.U32 R150, R2, -0x326172a9, RZ ;  /* 0xcd9e8d5702967825 */ /* 0x000fe200078e00ff */
[----:B------:R-:W-:Y:S03]  /*141a0*/  LOP3.LUT R142, R149, UR23, R142, 0x96, !PT ;  /* 0x00000017958e7c12 */ /* 0x000fe6000f8e968e */
[----:B------:R1:W-:Y:S01]  /*141b0*/  MUFU.EX2 R134, R139 ;  /* 0x0000008b00867308 */ /* 0x0003e20000000800 */
[--C-:B------:R-:W-:Y:S01]  /*141c0*/  FFMA.FTZ R190, R125, UR4, -R133.reuse ;  /* 0x000000047dbe7c23 */ /* 0x100fe20008010885 */
[----:B------:R-:W-:Y:S01]  /*141d0*/  IMAD.WIDE.U32 R152, R137, -0x326172a9, RZ ;  /* 0xcd9e8d5789987825 */ /* 0x000fe200078e00ff */
[----:B------:R-:W-:Y:S01]  /*141e0*/  LOP3.LUT R154, R151, UR35, R154, 0x96, !PT ;  /* 0x00000023979a7c12 */ /* 0x000fe2000f8e969a */
[----:B------:R-:W2:Y:S01]  /*141f0*/  SHFL.BFLY PT, R28, R143, 0x2, 0x1f ;  /* 0x0c401f008f1c7f89 */ /* 0x000ea200000e0000 */
[----:B------:R-:W-:Y:S01]  /*14200*/  LOP3.LUT R146, R150, 0xffff, RZ, 0xc0, !PT ;  /* 0x0000ffff96927812 */ /* 0x000fe200078ec0ff */
[--C-:B------:R-:W-:Y:S01]  /*14210*/  FFMA.FTZ R191, R116, UR4, -R133.reuse ;  /* 0x0000000474bf7c23 */ /* 0x100fe20008010885 */
[----:B------:R-:W-:Y:S01]  /*14220*/  SHF.R.U32.HI R149, RZ, 0x10, R150 ;  /* 0x00000010ff957819 */ /* 0x000fe20000011696 */
[----:B------:R-:W-:Y:S01]  /*14230*/  IMAD.MOV.U32 R116, RZ, RZ, R200 ;  /* 0x000000ffff747224 */ /* 0x000fe200078e00c8 */
[----:B------:R-:W-:Y:S01]  /*14240*/  LOP3.LUT R151, R150, 0xff, RZ, 0xc0, !PT ;  /* 0x000000ff96977812 */ /* 0x000fe200078ec0ff */
[----:B------:R-:W-:Y:S01]  /*14250*/  MUFU.EX2 R189, R189 ;  /* 0x000000bd00bd7308 */ /* 0x000fe20000000800 */
[----:B------:R-:W-:Y:S01]  /*14260*/  SHF.R.U32.HI R13, RZ, 0x18, R150 ;  /* 0x00000018ff0d7819 */ /* 0x000fe20000011696 */
[--C-:B------:R-:W-:Y:S01]  /*14270*/  FFMA.FTZ R137, R5, UR4, -R133.reuse ;  /* 0x0000000405897c23 */ /* 0x100fe20008010885 */
[----:B------:R-:W-:Y:S01]  /*14280*/  FMNMX.FTZ R150, R8, R222, !PT ;  /* 0x000000de08967209 */ /* 0x000fe20007810000 */
[----:B------:R-:W-:Y:S01]  /*14290*/  IMAD.WIDE.U32 R168, R140, -0x326172a9, RZ ;  /* 0xcd9e8d578ca87825 */ /* 0x000fe200078e00ff */
[----:B------:R-:W-:Y:S02]  /*142a0*/  LOP3.LUT R148, R153, UR35, R148, 0x96, !PT ;  /* 0x0000002399947c12 */ /* 0x000fe4000f8e9694 */
[C---:B------:R-:W-:Y:S03]  /*142b0*/  LOP3.LUT R5, R152.reuse, 0xffff, RZ, 0xc0, !PT ;  /* 0x0000ffff98057812 */ /* 0x040fe600078ec0ff */
[----:B------:R-:W-:Y:S01]  /*142c0*/  MUFU.EX2 R190, R190 ;  /* 0x000000be00be7308 */ /* 0x000fe20000000800 */
[----:B------:R-:W-:Y:S01]  /*142d0*/  LOP3.LUT R144, R152, 0xff, RZ, 0xc0, !PT ;  /* 0x000000ff98907812 */ /* 0x000fe200078ec0ff */
[--C-:B-1----:R-:W-:Y:S01]  /*142e0*/  FFMA.FTZ R139, R29, UR4, -R133.reuse ;  /* 0x000000041d8b7c23 */ /* 0x102fe20008010885 */
[--C-:B------:R-:W-:Y:S01]  /*142f0*/  SHF.R.U32.HI R2, RZ, 0x10, R152.reuse ;  /* 0x00000010ff027819 */ /* 0x100fe20000011698 */
[----:B------:R-:W-:Y:S01]  /*14300*/  FFMA.FTZ R141, R21, UR4, -R133 ;  /* 0x00000004158d7c23 */ /* 0x000fe20008010885 */
[----:B------:R-:W-:Y:S01]  /*14310*/  SHF.R.U32.HI R4, RZ, 0x18, R152 ;  /* 0x00000018ff047819 */ /* 0x000fe20000011698 */
[----:B------:R-:W-:Y:S01]  /*14320*/  IMAD.WIDE.U32 R152, R3, -0x326172a9, RZ ;  /* 0xcd9e8d5703987825 */ /* 0x000fe200078e00ff */
[----:B------:R-:W-:Y:S03]  /*14330*/  FMNMX.FTZ R3, R9, R150, !PT ;  /* 0x0000009609037209 */ /* 0x000fe60007810000 */
[----:B------:R-:W-:Y:S01]  /*14340*/  MUFU.EX2 R135, R135 ;  /* 0x0000008700877308 */ /* 0x000fe20000000800 */
[----:B------:R-:W-:Y:S01]  /*14350*/  SHF.R.U32.HI R147, RZ, 0x8, R5 ;  /* 0x00000008ff937819 */ /* 0x000fe20000011605 */
[--C-:B------:R-:W-:Y:S01]  /*14360*/  FFMA.FTZ R29, R20, UR4, -R133.reuse ;  /* 0x00000004141d7c23 */ /* 0x100fe20008010885 */
[----:B------:R-:W-:Y:S01]  /*14370*/  FMNMX.FTZ R140, R16, R3, !PT ;  /* 0x00000003108c7209 */ /* 0x000fe20007810000 */
[----:B------:R-:W-:Y:S01]  /*14380*/  IMAD.WIDE.U32 R166, R138, -0x326172a9, RZ ;  /* 0xcd9e8d578aa67825 */ /* 0x000fe200078e00ff */
[----:B------:R-:W-:Y:S02]  /*14390*/  LOP3.LUT R20, R153, UR23, R160, 0x96, !PT ;  /* 0x0000001799147c12 */ /* 0x000fe4000f8e96a0 */
[----:B------:R-:W-:Y:S01]  /*143a0*/  FMNMX.FTZ R21, R17, R140, !PT ;  /* 0x0000008c11157209 */ /* 0x000fe20007810000 */
[--C-:B------:R-:W-:Y:S01]  /*143b0*/  FFMA.FTZ R140, R44, UR4, -R133.reuse ;  /* 0x000000042c8c7c23 */ /* 0x100fe20008010885 */
[----:B------:R-:W-:Y:S01]  /*143c0*/  LOP3.LUT R153, R169, UR23, R158, 0x96, !PT ;  /* 0x00000017a9997c12 */ /* 0x000fe2000f8e969e */
[----:B------:R-:W-:Y:S01]  /*143d0*/  IMAD.WIDE.U32 R158, R12, -0x326172a9, RZ ;  /* 0xcd9e8d570c9e7825 */ /* 0x000fe200078e00ff */
[----:B------:R-:W-:Y:S01]  /*143e0*/  FMNMX.FTZ R12, R24, R21, !PT ;  /* 0x00000015180c7209 */ /* 0x000fe20007810000 */
[----:B------:R-:W-:Y:S01]  /*143f0*/  MUFU.EX2 R0, R0 ;  /* 0x0000000000007308 */ /* 0x000fe20000000800 */
[----:B------:R-:W-:Y:S01]  /*14400*/  LOP3.LUT R3, R167, UR35, R168, 0x96, !PT ;  /* 0x00000023a7037c12 */ /* 0x000fe2000f8e96a8 */
[----:B------:R-:W-:Y:S01]  /*14410*/  IMAD.WIDE.U32 R174, R20, -0x2daee0ad, RZ ;  /* 0xd2511f5314ae7825 */ /* 0x000fe200078e00ff */
[----:B------:R-:W-:Y:S02]  /*14420*/  FMNMX.FTZ R21, R25, R12, !PT ;  /* 0x0000000c19157209 */ /* 0x000fe40007810000 */
[----:B------:R-:W-:Y:S01]  /*14430*/  LOP3.LUT R12, R159, UR35, R152, 0x96, !PT ;  /* 0x000000239f0c7c12 */ /* 0x000fe2000f8e9698 */
[----:B------:R-:W-:Y:S01]  /*14440*/  IMAD.WIDE.U32 R160, R142, -0x2daee0ad, RZ ;  /* 0xd2511f538ea07825 */ /* 0x000fe200078e00ff */
[----:B------:R-:W-:Y:S03]  /*14450*/  FMNMX.FTZ R44, R32, R21, !PT ;  /* 0x00000015202c7209 */ /* 0x000fe60007810000 */
[----:B------:R-:W-:Y:S01]  /*14460*/  MUFU.EX2 R140, R140 ;  /* 0x0000008c008c7308 */ /* 0x000fe20000000800 */
[----:B--2---:R-:W-:Y:S01]  /*14470*/  FMNMX.FTZ R21, R143, R28, !PT ;  /* 0x0000001c8f157209 */ /* 0x004fe20007810000 */
[--C-:B------:R-:W-:Y:S01]  /*14480*/  FFMA.FTZ R143, R45, UR4, -R133.reuse ;  /* 0x000000042d8f7c23 */ /* 0x100fe20008010885 */
[----:B------:R-:W-:Y:S01]  /*14490*/  FMNMX.FTZ R45, R33, R44, !PT ;  /* 0x0000002c212d7209 */ /* 0x000fe20007810000 */
[--C-:B------:R-:W-:Y:S01]  /*144a0*/  FFMA.FTZ R142, R36, UR4, -R133.reuse ;  /* 0x00000004248e7c23 */ /* 0x100fe20008010885 */
[----:B------:R-:W-:Y:S01]  /*144b0*/  LOP3.LUT R152, R158, 0xffff, RZ, 0xc0, !PT ;  /* 0x0000ffff9e987812 */ /* 0x000fe200078ec0ff */
[----:B------:R-:W1:Y:S01]  /*144c0*/  SHFL.BFLY PT, R36, R21, 0x1, 0x1f ;  /* 0x0c201f0015247f89 */ /* 0x000e6200000e0000 */
[----:B------:R-:W-:Y:S03]  /*144d0*/  FMNMX.FTZ R28, R40, R45, !PT ;  /* 0x0000002d281c7209 */ /* 0x000fe60007810000 */
[----:B------:R-:W-:Y:S01]  /*144e0*/  MUFU.EX2 R143, R143 ;  /* 0x0000008f008f7308 */ /* 0x000fe20000000800 */
[----:B------:R-:W-:Y:S01]  /*144f0*/  LOP3.LUT R168, R158, 0xff, RZ, 0xc0, !PT ;  /* 0x000000ff9ea87812 */ /* 0x000fe200078ec0ff */
[----:B------:R-:W-:Y:S01]  /*14500*/  IMAD.WIDE.U32 R172, R145, -0x2daee0ad, RZ ;  /* 0xd2511f5391ac7825 */ /* 0x000fe200078e00ff */
[----:B------:R-:W-:Y:S02]  /*14510*/  FMNMX.FTZ R45, R41, R28, !PT ;  /* 0x0000001c292d7209 */ /* 0x000fe40007810000 */
[--C-:B------:R-:W-:Y:S01]  /*14520*/  SHF.R.U32.HI R159, RZ, 0x10, R158.reuse ;  /* 0x00000010ff9f7819 */ /* 0x100fe2000001169e */
[--C-:B------:R-:W-:Y:S01]  /*14530*/  FFMA.FTZ R53, R53, UR4, -R133.reuse ;  /* 0x0000000435357c23 */ /* 0x100fe20008010885 */
[----:B------:R-:W-:Y:S03]  /*14540*/  FMNMX.FTZ R28, R48, R45, !PT ;  /* 0x0000002d301c7209 */ /* 0x000fe60007810000 */
[----:B------:R-:W2:Y:S01]  /*14550*/  MUFU.EX2 R137, R137 ;  /* 0x0000008900897308 */ /* 0x000ea20000000800 */
[----:B------:R-:W-:Y:S01]  /*14560*/  SHF.R.U32.HI R171, RZ, 0x18, R158 ;  /* 0x00000018ffab7819 */ /* 0x000fe2000001169e */
[--C-:B------:R-:W-:Y:S01]  /*14570*/  FFMA.FTZ R158, R37, UR4, -R133.reuse ;  /* 0x00000004259e7c23 */ /* 0x100fe20008010885 */
[----:B------:R-:W-:Y:S01]  /*14580*/  FMNMX.FTZ R37, R49, R28, !PT ;  /* 0x0000001c31257209 */ /* 0x000fe20007810000 */
[--C-:B------:R-:W-:Y:S01]  /*14590*/  FFMA.FTZ R60, R60, UR4, -R133.reuse ;  /* 0x000000043c3c7c23 */ /* 0x100fe20008010885 */
[----:B------:R-:W-:Y:S01]  /*145a0*/  LOP3.LUT R157, R166, 0xffff, RZ, 0xc0, !PT ;  /* 0x0000ffffa69d7812 */ /* 0x000fe200078ec0ff */
[----:B------:R-:W-:Y:S01]  /*145b0*/  FFMA.FTZ R61, R61, UR4, -R133 ;  /* 0x000000043d3d7c23 */ /* 0x000fe20008010885 */
[----:B------:R-:W-:Y:S03]  /*145c0*/  FMNMX.FTZ R44, R56, R37, !PT ;  /* 0x00000025382c7209 */ /* 0x000fe60007810000 */
[----:B------:R-:W-:Y:S01]  /*145d0*/  MUFU.EX2 R179, R179 ;  /* 0x000000b300b37308 */ /* 0x000fe20000000800 */
[----:B------:R-:W-:Y:S01]  /*145e0*/  LOP3.LUT R150, R166, 0xff, RZ, 0xc0, !PT ;  /* 0x000000ffa6967812 */ /* 0x000fe200078ec0ff */
[----:B------:R-:W-:Y:S01]  /*145f0*/  IMAD.MOV.U32 R124, RZ, RZ, R206 ;  /* 0x000000ffff7c7224 */ /* 0x000fe200078e00ce */
[----:B------:R-:W-:Y:S01]  /*14600*/  FMNMX.FTZ R37, R57, R44, !PT ;  /* 0x0000002c39257209 */ /* 0x000fe20007810000 */
[----:B------:R-:W-:Y:S01]  /*14610*/  IMAD.MOV.U32 R108, RZ, RZ, R204 ;  /* 0x000000ffff6c7224 */ /* 0x000fe200078e00cc */
[----:B------:R-:W-:Y:S01]  /*14620*/  SHF.R.U32.HI R155, RZ, 0x10, R166 ;  /* 0x00000010ff9b7819 */ /* 0x000fe200000116a6 */
[----:B------:R-:W-:Y:S01]  /*14630*/  IMAD.MOV.U32 R125, RZ, RZ, R207 ;  /* 0x000000ffff7d7224 */ /* 0x000fe200078e00cf */
[----:B------:R-:W-:Y:S03]  /*14640*/  FMNMX.FTZ R44, R64, R37, !PT ;  /* 0x00000025402c7209 */ /* 0x000fe60007810000 */
[----:B------:R3:W-:Y:S01]  /*14650*/  MUFU.EX2 R138, R29 ;  /* 0x0000001d008a7308 */ /* 0x0007e20000000800 */
[----:B------:R-:W-:Y:S01]  /*14660*/  LOP3.LUT R45, R161, UR11, R156, 0x96, !PT ;  /* 0x0000000ba12d7c12 */ /* 0x000fe2000f8e969c */
[----:B------:R-:W-:Y:S01]  /*14670*/  IMAD.MOV.U32 R109, RZ, RZ, R205 ;  /* 0x000000ffff6d7224 */ /* 0x000fe200078e00cd */
[----:B------:R-:W-:Y:S02]  /*14680*/  FMNMX.FTZ R5, R65, R44, !PT ;  /* 0x0000002c41057209 */ /* 0x000fe40007810000 */
[----:B------:R-:W-:Y:S02]  /*14690*/  SHF.R.U32.HI R28, RZ, 0x10, R160 ;  /* 0x00000010ff1c7819 */ /* 0x000fe400000116a0 */
[----:B------:R-:W-:Y:S03]  /*146a0*/  FMNMX.FTZ R44, R72, R5, !PT ;  /* 0x00000005482c7209 */ /* 0x000fe60007810000 */
[----:B------:R4:W-:Y:S01]  /*146b0*/  MUFU.EX2 R145, R158 ;  /* 0x0000009e00917308 */ /* 0x0009e20000000800 */
[----:B-1----:R-:W-:Y:S02]  /*146c0*/  FMNMX.FTZ R5, R21, R36, !PT ;  /* 0x0000002415057209 */ /* 0x002fe40007810000 */
[----:B------:R-:W-:Y:S02]  /*146d0*/  FMNMX.FTZ R21, R73, R44, !PT ;  /* 0x0000002c49157209 */ /* 0x000fe40007810000 */
[----:B------:R-:W-:Y:S02]  /*146e0*/  PRMT R44, R144, 0x5410, R147 ;  /* 0x00005410902c7816 */ /* 0x000fe40000000093 */
[----:B------:R-:W-:Y:S03]  /*146f0*/  LOP3.LUT R147, R2, 0xff, RZ, 0xc0, !PT ;  /* 0x000000ff02937812 */ /* 0x000fe600078ec0ff */
[----:B------:R1:W-:Y:S01]  /*14700*/  MUFU.EX2 R144, R52 ;  /* 0x0000003400907308 */ /* 0x0003e20000000800 */
[----:B------:R-:W-:Y:S01]  /*14710*/  FMNMX.FTZ R36, R80, R21, !PT ;  /* 0x0000001550247209 */ /* 0x000fe20007810000 */
[----:B------:R-:W-:Y:S01]  /*14720*/  FMUL.FTZ R2, R5, UR4 ;  /* 0x0000000405027c20 */ /* 0x000fe20008410000 */
[----:B------:R-:W-:Y:S02]  /*14730*/  PRMT R21, R147, 0x5410, R4 ;  /* 0x0000541093157816 */ /* 0x000fe40000000004 */
[----:B------:R-:W-:Y:S02]  /*14740*/  FSETP.NEU.FTZ.AND P0, PT, R5, -INF , PT ;  /* 0xff8000000500780b */ /* 0x000fe40003f1d000 */
[----:B---3--:R-:W-:Y:S03]  /*14750*/  SHF.R.U32.HI R29, RZ, 0x18, R166 ;  /* 0x00000018ff1d7819 */ /* 0x008fe600000116a6 */
[----:B------:R3:W-:Y:S01]  /*14760*/  MUFU.EX2 R147, R53 ;  /* 0x0000003500937308 */ /* 0x0007e20000000800 */
[----:B------:R-:W-:Y:S02]  /*14770*/  FMNMX.FTZ R165, R81, R36, !PT ;  /* 0x0000002451a57209 */ /* 0x000fe40007810000 */
[C---:B------:R-:W-:Y:S02]  /*14780*/  LOP3.LUT R166, R160.reuse, 0xffff, RZ, 0xc0, !PT ;  /* 0x0000ffffa0a67812 */ /* 0x040fe400078ec0ff */
[----:B------:R-:W-:Y:S02]  /*14790*/  LOP3.LUT R161, R160, 0xff, RZ, 0xc0, !PT ;  /* 0x000000ffa0a17812 */ /* 0x000fe400078ec0ff */
[----:B------:R-:W-:Y:S03]  /*147a0*/  SHF.R.U32.HI R156, RZ, 0x18, R160 ;  /* 0x00000018ff9c7819 */ /* 0x000fe600000116a0 */
[----:B------:R-:W-:Y:S01]  /*147b0*/  MUFU.EX2 R136, R136 ;  /* 0x0000008800887308 */ /* 0x000fe20000000800 */
[----:B------:R-:W-:Y:S02]  /*147c0*/  FSEL R4, R2, RZ, P0 ;  /* 0x000000ff02047208 */ /* 0x000fe40000000000 */
[C---:B------:R-:W-:Y:S02]  /*147d0*/  LOP3.LUT R37, R172.reuse, 0xffff, RZ, 0xc0, !PT ;  /* 0x0000ffffac257812 */ /* 0x040fe400078ec0ff */
[----:B------:R-:W-:Y:S01]  /*147e0*/  LOP3.LUT R163, R172, 0xff, RZ, 0xc0, !PT ;  /* 0x000000ffaca37812 */ /* 0x000fe200078ec0ff */
[----:B------:R-:W-:Y:S01]  /*147f0*/  FFMA.FTZ R36, R14, UR4, -R4 ;  /* 0x000000040e247c23 */ /* 0x000fe20008010804 */
[----:B----4-:R-:W-:Y:S01]  /*14800*/  SHF.R.U32.HI R158, RZ, 0x10, R172 ;  /* 0x00000010ff9e7819 */ /* 0x010fe200000116ac */
[----:B------:R-:W-:Y:S01]  /*14810*/  FFMA.FTZ R204, R110, UR4, -R4 ;  /* 0x000000046ecc7c23 */ /* 0x000fe20008010804 */
[----:B------:R-:W-:Y:S01]  /*14820*/  SHF.R.U32.HI R160, RZ, 0x18, R172 ;  /* 0x00000018ffa07819 */ /* 0x000fe200000116ac */
[----:B------:R-:W-:Y:S01]  /*14830*/  IMAD.MOV.U32 R110, RZ, RZ, R210 ;  /* 0x000000ffff6e7224 */ /* 0x000fe200078e00d2 */
[----:B------:R-:W-:Y:S01]  /*14840*/  FMNMX.FTZ R172, R88, R165, !PT ;  /* 0x000000a558ac7209 */ /* 0x000fe20007810000 */
[----:B------:R-:W-:Y:S01]  /*14850*/  FFMA.FTZ R206, R111, UR4, -R4 ;  /* 0x000000046fce7c23 */ /* 0x000fe20008010804 */
[----:B------:R-:W-:Y:S01]  /*14860*/  SHF.R.U32.HI R146, RZ, 0x8, R146 ;  /* 0x00000008ff927819 */ /* 0x000fe20000011692 */
[----:B------:R-:W-:Y:S01]  /*14870*/  IMAD.MOV.U32 R111, RZ, RZ, R211 ;  /* 0x000000ffff6f7224 */ /* 0x000fe200078e00d3 */
[----:B------:R-:W-:Y:S01]  /*14880*/  LOP3.LUT R2, R149, 0xff, RZ, 0xc0, !PT ;  /* 0x000000ff95027812 */ /* 0x000fe200078ec0ff */
[--C-:B------:R-:W-:Y:S01]  /*14890*/  FFMA.FTZ R193, R79, UR4, -R4.reuse ;  /* 0x000000044fc17c23 */ /* 0x100fe20008010804 */
[----:B------:R-:W-:Y:S01]  /*148a0*/  FMNMX.FTZ R149, R89, R172, !PT ;  /* 0x000000ac59957209 */ /* 0x000fe20007810000 */
[----:B------:R-:W-:Y:S01]  /*148b0*/  FFMA.FTZ R196, R71, UR4, -R4 ;  /* 0x0000000447c47c23 */ /* 0x000fe20008010804 */
[----:B-1----:R-:W-:Y:S01]  /*148c0*/  PRMT R52, R151, 0x5410, R146 ;  /* 0x0000541097347816 */ /* 0x002fe20000000092 */
[--C-:B------:R-:W-:Y:S01]  /*148d0*/  FFMA.FTZ R207, R102, UR4, -R4.reuse ;  /* 0x0000000466cf7c23 */ /* 0x100fe20008010804 */
[----:B------:R-:W-:Y:S01]  /*148e0*/  PRMT R13, R2, 0x5410, R13 ;  /* 0x00005410020d7816 */ /* 0x000fe2000000000d */
[----:B------:R1:W-:Y:S01]  /*148f0*/  MUFU.EX2 R146, R36 ;  /* 0x0000002400927308 */ /* 0x0003e20000000800 */
[----:B------:R-:W-:Y:S01]  /*14900*/  FMNMX.FTZ R2, R96, R149, !PT ;  /* 0x0000009560027209 */ /* 0x000fe20007810000 */
[--C-:B------:R-:W-:Y:S01]  /*14910*/  FFMA.FTZ R151, R15, UR4, -R4.reuse ;  /* 0x000000040f977c23 */ /* 0x100fe20008010804 */
[C---:B------:R-:W-:Y:S01]  /*14920*/  LOP3.LUT R15, R148.reuse, 0xffff, RZ, 0xc0, !PT ;  /* 0x0000ffff940f7812 */ /* 0x040fe200078ec0ff */
[--C-:B------:R-:W-:Y:S01]  /*14930*/  FFMA.FTZ R210, R103, UR4, -R4.reuse ;  /* 0x0000000467d27c23 */ /* 0x100fe20008010804 */
[----:B---3--:R-:W-:Y:S01]  /*14940*/  FMNMX.FTZ R53, R97, R2, !PT ;  /* 0x0000000261357209 */ /* 0x008fe20007810000 */
[--C-:B------:R-:W-:Y:S01]  /*14950*/  FFMA.FTZ R216, R127, UR4, -R4.reuse ;  /* 0x000000047fd87c23 */ /* 0x100fe20008010804 */
[----:B------:R-:W-:Y:S03]  /*14960*/  LOP3.LUT R20, R148, 0xff, RZ, 0xc0, !PT ;  /* 0x000000ff94147812 */ /* 0x000fe600078ec0ff */
[----:B------:R3:W4:Y:S01]  /*14970*/  MUFU.EX2 R149, R151 ;  /* 0x0000009700957308 */ /* 0x0007220000000800 */
[----:B------:R-:W-:Y:S01]  /*14980*/  FMNMX.FTZ R172, R104, R53, !PT ;  /* 0x0000003568ac7209 */ /* 0x000fe20007810000 */
[--C-:B------:R-:W-:Y:S01]  /*14990*/  FFMA.FTZ R2, R6, UR4, -R4.reuse ;  /* 0x0000000406027c23 */ /* 0x100fe20008010804 */
[----:B------:R-:W-:Y:S01]  /*149a0*/  SHF.R.U32.HI R15, RZ, 0x8, R15 ;  /* 0x00000008ff0f7819 */ /* 0x000fe2000001160f */
[--C-:B------:R-:W-:Y:S01]  /*149b0*/  FFMA.FTZ R165, R30, UR4, -R4.reuse ;  /* 0x000000041ea57c23 */ /* 0x100fe20008010804 */
[----:B------:R-:W-:Y:S01]  /*149c0*/  FMNMX.FTZ R53, R105, R172, !PT ;  /* 0x000000ac69357209 */ /* 0x000fe20007810000 */
[----:B------:R-:W-:Y:S01]  /*149d0*/  FFMA.FTZ R198, R94, UR4, -R4 ;  /* 0x000000045ec67c23 */ /* 0x000fe20008010804 */
[----:B------:R-:W-:Y:S03]  /*149e0*/  FMNMX.FTZ R6, R10, R223, !PT ;  /* 0x000000df0a067209 */ /* 0x000fe60007810000 */
[----:B------:R-:W-:Y:S01]  /*149f0*/  MUFU.EX2 R2, R2 ;  /* 0x0000000200027308 */ /* 0x000fe20000000800 */
[----:B-1----:R-:W-:Y:S01]  /*14a00*/  FMNMX.FTZ R36, R112, R53, !PT ;  /* 0x0000003570247209 */ /* 0x002fe20007810000 */
[----:B------:R-:W-:Y:S01]  /*14a10*/  IMAD.MOV.U32 R94, RZ, RZ, R202 ;  /* 0x000000ffff5e7224 */ /* 0x000fe200078e00ca */
[----:B------:R-:W-:Y:S01]  /*14a20*/  PRMT R20, R20, 0x5410, R15 ;  /* 0x0000541014147816 */ /* 0x000fe2000000000f */
[--C-:B------:R-:W-:Y:S01]  /*14a30*/  FFMA.FTZ R202, R86, UR4, -R4.reuse ;  /* 0x0000000456ca7c23 */ /* 0x100fe20008010804 */
[----:B------:R-:W-:Y:S01]  /*14a40*/  FMNMX.FTZ R15, R113, R36, !PT ;  /* 0x00000024710f7209 */ /* 0x000fe20007810000 */
[----:B------:R-:W-:Y:S01]  /*14a50*/  FFMA.FTZ R62, R62, UR4, -R4 ;  /* 0x000000043e3e7c23 */ /* 0x000fe20008010804 */
[----:B------:R-:W-:Y:S03]  /*14a60*/  LOP3.LUT R162, R173, UR11, R162, 0x96, !PT ;  /* 0x0000000bada27c12 */ /* 0x000fe6000f8e96a2 */
[----:B------:R-:W-:Y:S01]  /*14a70*/  MUFU.EX2 R193, R193 ;  /* 0x000000c100c17308 */ /* 0x000fe20000000800 */
[----:B------:R-:W-:Y:S01]  /*14a80*/  FMNMX.FTZ R172, R120, R15, !PT ;  /* 0x0000000f78ac7209 */ /* 0x000fe20007810000 */
[--C-:B---3--:R-:W-:Y:S01]  /*14a90*/  FFMA.FTZ R151, R7, UR4, -R4.reuse ;  /* 0x0000000407977c23 */ /* 0x108fe20008010804 */
[----:B------:R-:W-:Y:S01]  /*14aa0*/  FMNMX.FTZ R7, R11, R6, !PT ;  /* 0x000000060b077209 */ /* 0x000fe20007810000 */
[--C-:B------:R-:W-:Y:S01]  /*14ab0*/  FFMA.FTZ R63, R63, UR4, -R4.reuse ;  /* 0x000000043f3f7c23 */ /* 0x100fe20008010804 */
[----:B------:R-:W-:Y:S01]  /*14ac0*/  FMNMX.FTZ R53, R121, R172, !PT ;  /* 0x000000ac79357209 */ /* 0x000fe20007810000 */
[--C-:B------:R-:W-:Y:S01]  /*14ad0*/  FFMA.FTZ R192, R78, UR4, -R4.reuse ;  /* 0x000000044ec07c23 */ /* 0x100fe20008010804 */
[----:B------:R-:W-:Y:S03]  /*14ae0*/  FMNMX.FTZ R36, R18, R7, !PT ;  /* 0x0000000712247209 */ /* 0x000fe60007810000 */
[----:B------:R-:W-:Y:S01]  /*14af0*/  MUFU.EX2 R151, R151 ;  /* 0x0000009700977308 */ /* 0x000fe20000000800 */
[----:B------:R-:W-:Y:S01]  /*14b00*/  FMNMX.FTZ R172, R128, R53, !PT ;  /* 0x0000003580ac7209 */ /* 0x000fe20007810000 */
[--C-:B------:R-:W-:Y:S01]  /*14b10*/  FFMA.FTZ R195, R70, UR4, -R4.reuse ;  /* 0x0000000446c37c23 */ /* 0x100fe20008010804 */
[----:B------:R-:W-:Y:S01]  /*14b20*/  FMNMX.FTZ R7, R19, R36, !PT ;  /* 0x0000002413077209 */ /* 0x000fe20007810000 */
[--C-:B------:R-:W-:Y:S01]  /*14b30*/  FFMA.FTZ R36, R31, UR4, -R4.reuse ;  /* 0x000000041f247c23 */ /* 0x100fe20008010804 */
[----:B------:R-:W-:Y:S01]  /*14b40*/  SHF.R.U32.HI R157, RZ, 0x8, R157 ;  /* 0x00000008ff9d7819 */ /* 0x000fe2000001169d */
[----:B------:R-:W-:Y:S01]  /*14b50*/  FFMA.FTZ R31, R22, UR4, -R4 ;  /* 0x00000004161f7c23 */ /* 0x000fe20008010804 */
[----:B------:R-:W-:Y:S03]  /*14b60*/  FMNMX.FTZ R30, R26, R7, !PT ;  /* 0x000000071a1e7209 */ /* 0x000fe60007810000 */
[----:B------:R-:W-:Y:S01]  /*14b70*/  MUFU.EX2 R62, R62 ;  /* 0x0000003e003e7308 */ /* 0x000fe20000000800 */
[----:B------:R-:W-:Y:S01]  /*14b80*/  FMNMX.FTZ R7, R129, R172, !PT ;  /* 0x000000ac81077209 */ /* 0x000fe20007810000 */
[----:B------:R-:W-:Y:S01]  /*14b90*/  IMAD.WIDE.U32 R172, R153, -0x2daee0ad, RZ ;  /* 0xd2511f5399ac7825 */ /* 0x000fe200078e00ff */
[----:B------:R-:W-:Y:S02]  /*14ba0*/  SHF.R.U32.HI R6, RZ, 0x10, R148 ;  /* 0x00000010ff067819 */ /* 0x000fe40000011694 */
[----:B------:R-:W-:Y:S01]  /*14bb0*/  FMNMX.FTZ R53, R27, R30, !PT ;  /* 0x0000001e1b357209 */ /* 0x000fe20007810000 */
[----:B------:R-:W-:Y:S01]  /*14bc0*/  FFMA.FTZ R211, R126, UR4, -R4 ;  /* 0x000000047ed37c23 */ /* 0x000fe20008010804 */
[----:B------:R-:W-:Y:S03]  /*14bd0*/  LOP3.LUT R30, R6, 0xff, RZ, 0xc0, !PT ;  /* 0x000000ff061e7812 */ /* 0x000fe600078ec0ff */
[----:B------:R1:W-:Y:S01]  /*14be0*/  MUFU.EX2 R153, R36 ;  /* 0x0000002400997308 */ /* 0x0003e20000000800 */
[----:B------:R-:W-:Y:S01]  /*14bf0*/  LOP3.LUT R169, R175, UR11, R164, 0x96, !PT ;  /* 0x0000000bafa97c12 */ /* 0x000fe2000f8e96a4 */
[----:B------:R-:W3:Y:S01]  /*14c00*/  SHFL.BFLY PT, R6, R7, 0x2, 0x1f ;  /* 0x0c401f0007067f89 */ /* 0x000ee200000e0000 */
[----:B------:R-:W-:Y:S01]  /*14c10*/  LOP3.LUT R167, R174, 0xffff, RZ, 0xc0, !PT ;  /* 0x0000ffffaea77812 */ /* 0x000fe200078ec0ff */
[----:B------:R-:W-:Y:S01]  /*14c20*/  FFMA.FTZ R175, R92, UR4, -R133 ;  /* 0x000000045caf7c23 */ /* 0x000fe20008010885 */
[----:B------:R-:W-:Y:S01]  /*14c30*/  SHF.R.U32.HI R164, RZ, 0x10, R174 ;  /* 0x00000010ffa47819 */ /* 0x000fe200000116ae */
[----:B------:R-:W-:Y:S01]  /*14c40*/  FFMA.FTZ R200, R118, UR4, -R4 ;  /* 0x0000000476c87c23 */ /* 0x000fe20008010804 */
[----:B------:R-:W-:Y:S03]  /*14c50*/  LOP3.LUT R181, R174, 0xff, RZ, 0xc0, !PT ;  /* 0x000000ffaeb57812 */ /* 0x000fe600078ec0ff */
[----:B------:R-:W-:Y:S01]  /*14c60*/  MUFU.EX2 R63, R63 ;  /* 0x0000003f003f7308 */ /* 0x000fe20000000800 */
[----:B------:R-:W-:Y:S01]  /*14c70*/  SHF.R.U32.HI R177, RZ, 0x18, R174 ;  /* 0x00000018ffb17819 */ /* 0x000fe200000116ae */
[----:B------:R-:W-:Y:S01]  /*14c80*/  FFMA.FTZ R197, R119, UR4, -R4 ;  /* 0x0000000477c57c23 */ /* 0x000fe20008010804 */
[----:B------:R-:W-:Y:S02]  /*14c90*/  FMNMX.FTZ R174, R34, R53, !PT ;  /* 0x0000003522ae7209 */ /* 0x000fe40007810000 */
[----:B------:R-:W-:Y:S02]  /*14ca0*/  SHF.R.U32.HI R15, RZ, 0x18, R148 ;  /* 0x00000018ff0f7819 */ /* 0x000fe40000011694 */
[----:B------:R-:W-:Y:S03]  /*14cb0*/  FMNMX.FTZ R53, R35, R174, !PT ;  /* 0x000000ae23357209 */ /* 0x000fe60007810000 */
[----:B------:R5:W-:Y:S01]  /*14cc0*/  MUFU.EX2 R148, R165 ;  /* 0x000000a500947308 */ /* 0x000be20000000800 */
[----:B-1----:R-:W-:Y:S01]  /*14cd0*/  PRMT R36, R150, 0x5410, R157 ;  /* 0x0000541096247816 */ /* 0x002fe2000000009d */
[----:B------:R-:W-:Y:S01]  /*14ce0*/  FFMA.FTZ R157, R23, UR4, -R4 ;  /* 0x00000004179d7c23 */ /* 0x000fe20008010804 */
[----:B------:R-:W-:Y:S02]  /*14cf0*/  LOP3.LUT R22, R173, UR11, R170, 0x96, !PT ;  /* 0x0000000bad167c12 */ /* 0x000fe4000f8e96aa */
[----:B------:R-:W-:Y:S02]  /*14d00*/  LOP3.LUT R170, R154, 0xff, RZ, 0xc0, !PT ;  /* 0x000000ff9aaa7812 */ /* 0x000fe400078ec0ff */
[----:B------:R-:W-:Y:S03]  /*14d10*/  LOP3.LUT R174, R155, 0xff, RZ, 0xc0, !PT ;  /* 0x000000ff9bae7812 */ /* 0x000fe600078ec0ff */
[----:B------:R1:W-:Y:S01]  /*14d20*/  MUFU.EX2 R150, R31 ;  /* 0x0000001f00967308 */ /* 0x0003e20000000800 */
[----:B------:R-:W-:Y:S02]  /*14d30*/  LOP3.LUT R164, R164, 0xff, RZ, 0xc0, !PT ;  /* 0x000000ffa4a47812 */ /* 0x000fe400078ec0ff */
[----:B---3--:R-:W-:Y:S02]  /*14d40*/  FMNMX.FTZ R7, R7, R6, !PT ;  /* 0x0000000607077209 */ /* 0x008fe40007810000 */
[----:B------:R-:W-:Y:S02]  /*14d50*/  PRMT R29, R174, 0x5410, R29 ;  /* 0x00005410ae1d7816 */ /* 0x000fe4000000001d */
[----:B------:R-:W-:Y:S03]  /*14d60*/  SHF.R.U32.HI R174, RZ, 0x18, R154 ;  /* 0x00000018ffae7819 */ /* 0x000fe6000001169a */
[----:B------:R-:W-:Y:S01]  /*14d70*/  MUFU.EX2 R192, R192 ;  /* 0x000000c000c07308 */ /* 0x000fe20000000800 */
[----:B-----5:R-:W-:Y:S02]  /*14d80*/  LOP3.LUT R165, R172, 0xff, RZ, 0xc0, !PT ;  /* 0x000000ffaca57812 */ /* 0x020fe400078ec0ff */
[----:B------:R-:W-:Y:S07]  /*14d90*/  PRMT R177, R164, 0x5410, R177 ;  /* 0x00005410a4b17816 */ /* 0x000fee00000000b1 */
[----:B------:R-:W-:Y:S01]  /*14da0*/  MUFU.EX2 R195, R195 ;  /* 0x000000c300c37308 */ /* 0x000fe20000000800 */
[----:B-1----:R-:W-:Y:S02]  /*14db0*/  PRMT R31, R30, 0x5410, R15 ;  /* 0x000054101e1f7816 */ /* 0x002fe4000000000f */
[----:B------:R-:W-:Y:S02]  /*14dc0*/  FMNMX.FTZ R30, R42, R53, !PT ;  /* 0x000000352a1e7209 */ /* 0x000fe40007810000 */
[----:B------:R-:W-:Y:S02]  /*14dd0*/  LOP3.LUT R15, R154, 0xffff, RZ, 0xc0, !PT ;  /* 0x0000ffff9a0f7812 */ /* 0x000fe400078ec0ff */
[----:B------:R-:W-:Y:S03]  /*14de0*/  FMNMX.FTZ R53, R43, R30, !PT ;  /* 0x0000001e2b357209 */ /* 0x000fe60007810000 */
[----:B------:R-:W-:Y:S01]  /*14df0*/  MUFU.EX2 R196, R196 ;  /* 0x000000c400c47308 */ /* 0x000fe20000000800 */
[----:B------:R-:W-:Y:S02]  /*14e00*/  SHF.R.U32.HI R23, RZ, 0x8, R15 ;  /* 0x00000008ff177819 */ /* 0x000fe4000001160f */
[----:B------:R-:W-:Y:S02]  /*14e10*/  FMNMX.FTZ R30, R50, R53, !PT ;  /* 0x00000035321e7209 */ /* 0x000fe40007810000 */
[----:B------:R-:W-:Y:S02]  /*14e20*/  PRMT R170, R170, 0x5410, R23 ;  /* 0x00005410aaaa7816 */ /* 0x000fe40000000017 */
[----:B------:R-:W-:Y:S03]  /*14e30*/  FMNMX.FTZ R23, R51, R30, !PT ;  /* 0x0000001e33177209 */ /* 0x000fe60007810000 */
[----:B------:R-:W-:Y:S01]  /*14e40*/  MUFU.EX2 R175, R175 ;  /* 0x000000af00af7308 */ /* 0x000fe20000000800 */
[----:B------:R-:W-:Y:S01]  /*14e50*/  SHF.R.U32.HI R15, RZ, 0x8, R152 ;  /* 0x00000008ff0f7819 */ /* 0x000fe20000011698 */
[----:B------:R-:W-:Y:S01]  /*14e60*/  FFMA.FTZ R152, R46, UR4, -R4 ;  /* 0x000000042e987c23 */ /* 0x000fe20008010804 */
[----:B------:R-:W-:Y:S02]  /*14e70*/  FMNMX.FTZ R6, R58, R23, !PT ;  /* 0x000000173a067209 */ /* 0x000fe40007810000 */
[----:B------:R-:W-:Y:S02]  /*14e80*/  PRMT R168, R168, 0x5410, R15 ;  /* 0x00005410a8a87816 */ /* 0x000fe4000000000f */
[----:B------:R-:W-:Y:S03]  /*14e90*/  FMNMX.FTZ R15, R59, R6, !PT ;  /* 0x000000063b0f7209 */ /* 0x000fe60007810000 */
[----:B------:R1:W-:Y:S01]  /*14ea0*/  MUFU.EX2 R155, R157 ;  /* 0x0000009d009b7308 */ /* 0x0003e20000000800 */
[----:B------:R-:W-:Y:S01]  /*14eb0*/  SHF.R.U32.HI R53, RZ, 0x10, R154 ;  /* 0x00000010ff357819 */ /* 0x000fe2000001169a */
[--C-:B------:R-:W-:Y:S01]  /*14ec0*/  FFMA.FTZ R154, R38, UR4, -R4.reuse ;  /* 0x00000004269a7c23 */ /* 0x100fe20008010804 */
[----:B------:R-:W-:Y:S02]  /*14ed0*/  FMNMX.FTZ R6, R66, R15, !PT ;  /* 0x0000000f42067209 */ /* 0x000fe40007810000 */
[----:B------:R-:W-:Y:S02]  /*14ee0*/  LOP3.LUT R53, R53, 0xff, RZ, 0xc0, !PT ;  /* 0x000000ff35357812 */ /* 0x000fe400078ec0ff */
[----:B------:R-:W-:Y:S03]  /*14ef0*/  FMNMX.FTZ R15, R67, R6, !PT ;  /* 0x00000006430f7209 */ /* 0x000fe60007810000 */
[----:B------:R-:W-:Y:S01]  /*14f00*/  MUFU.EX2 R139, R139 ;  /* 0x0000008b008b7308 */ /* 0x000fe20000000800 */
[----:B------:R-:W-:Y:S01]  /*14f10*/  LOP3.LUT R30, R159, 0xff, RZ, 0xc0, !PT ;  /* 0x000000ff9f1e7812 */ /* 0x000fe200078ec0ff */
[----:B------:R-:W3:Y:S01]  /*14f20*/  SHFL.BFLY PT, R6, R7, 0x1, 0x1f ;  /* 0x0c201f0007067f89 */ /* 0x000ee200000e0000 */
[----:B------:R-:W-:Y:S01]  /*14f30*/  FMNMX.FTZ R176, R74, R15, !PT ;  /* 0x0000000f4ab07209 */ /* 0x000fe20007810000 */
[----:B------:R-:W-:Y:S01]  /*14f40*/  FFMA.FTZ R159, R39, UR4, -R4 ;  /* 0x00000004279f7c23 */ /* 0x000fe20008010804 */
[----:B------:R-:W-:Y:S02]  /*14f50*/  PRMT R53, R53, 0x5410, R174 ;  /* 0x0000541035357816 */ /* 0x000fe400000000ae */
[----:B------:R-:W-:Y:S01]  /*14f60*/  FMNMX.FTZ R23, R75, R176, !PT ;  /* 0x000000b04b177209 */ /* 0x000fe20007810000 */
[----:B------:R-:W-:Y:S01]  /*14f70*/  FFMA.FTZ R176, R93, UR4, -R133 ;  /* 0x000000045db07c23 */ /* 0x000fe20008010885 */
[----:B------:R-:W-:Y:S01]  /*14f80*/  PRMT R15, R30, 0x5410, R171 ;  /* 0x000054101e0f7816 */ /* 0x000fe200000000ab */
[----:B-1----:R-:W-:Y:S01]  /*14f90*/  FFMA.FTZ R157, R47, UR4, -R4 ;  /* 0x000000042f9d7c23 */ /* 0x002fe20008010804 */
[----:B------:R-:W-:Y:S01]  /*14fa0*/  FMNMX.FTZ R174, R82, R23, !PT ;  /* 0x0000001752ae7209 */ /* 0x000fe20007810000 */
[----:B------:R-:W-:Y:S01]  /*14fb0*/  MUFU.EX2 R142, R142 ;  /* 0x0000008e008e7308 */ /* 0x000fe20000000800 */
[----:B------:R-:W-:Y:S02]  /*14fc0*/  LOP3.LUT R38, R172, 0xffff, RZ, 0xc0, !PT ;  /* 0x0000ffffac267812 */ /* 0x000fe400078ec0ff */
[----:B------:R-:W-:Y:S02]  /*14fd0*/  FMNMX.FTZ R171, R83, R174, !PT ;  /* 0x000000ae53ab7209 */ /* 0x000fe40007810000 */
[--C-:B------:R-:W-:Y:S02]  /*14fe0*/  SHF.R.U32.HI R47, RZ, 0x10, R172.reuse ;  /* 0x00000010ff2f7819 */ /* 0x100fe400000116ac */
[----:B------:R-:W-:Y:S03]  /*14ff0*/  SHF.R.U32.HI R46, RZ, 0x18, R172 ;  /* 0x00000018ff2e7819 */ /* 0x000fe600000116ac */
[----:B------:R-:W-:Y:S01]  /*15000*/  MUFU.EX2 R176, R176 ;  /* 0x000000b000b07308 */ /* 0x000fe20000000800 */
[----:B------:R-:W-:Y:S02]  /*15010*/  SHF.R.U32.HI R172, RZ, 0x8, R166 ;  /* 0x00000008ffac7819 */ /* 0x000fe400000116a6 */
[----:B------:R-:W-:Y:S02]  /*15020*/  FMNMX.FTZ R166, R90, R171, !PT ;  /* 0x000000ab5aa67209 */ /* 0x000fe40007810000 */
[----:B------:R-:W-:Y:S02]  /*15030*/  LOP3.LUT R30, R3, 0xffff, RZ, 0xc0, !PT ;  /* 0x0000ffff031e7812 */ /* 0x000fe400078ec0ff */
[----:B------:R-:W-:Y:S03]  /*15040*/  LOP3.LUT R39, R28, 0xff, RZ, 0xc0, !PT ;  /* 0x000000ff1c277812 */ /* 0x000fe600078ec0ff */
[----:B------:R-:W-:Y:S01]  /*15050*/  MUFU.EX2 R141, R141 ;  /* 0x0000008d008d7308 */ /* 0x000fe20000000800 */
[----:B------:R-:W-:Y:S02]  /*15060*/  PRMT R28, R161, 0x5410, R172 ;  /* 0x00005410a11c7816 */ /* 0x000fe400000000ac */
[----:B------:R-:W-:Y:S02]  /*15070*/  FMNMX.FTZ R161, R91, R166, !PT ;  /* 0x000000a65ba17209 */ /* 0x000fe40007810000 */
[----:B------:R-:W-:Y:S02]  /*15080*/  LOP3.LUT R23, R3, 0xff, RZ, 0xc0, !PT ;  /* 0x000000ff03177812 */ /* 0x000fe400078ec0ff */
[----:B------:R-:W-:Y:S03]  /*15090*/  SHF.R.U32.HI R30, RZ, 0x8, R30 ;  /* 0x00000008ff1e7819 */ /* 0x000fe6000001161e */
[----:B------:R-:W-:Y:S01]  /*150a0*/  MUFU.EX2 R60, R60 ;  /* 0x0000003c003c7308 */ /* 0x000fe20000000800 */
[----:B---3--:R-:W-:Y:S02]  /*150b0*/  FMNMX.FTZ R7, R7, R6, !PT ;  /* 0x0000000607077209 */ /* 0x008fe40007810000 */
[----:B------:R-:W-:Y:S01]  /*150c0*/  FMNMX.FTZ R6, R98, R161, !PT ;  /* 0x000000a162067209 */ /* 0x000fe20007810000 */
[----:B------:R-:W-:Y:S01]  /*150d0*/  FFMA.FTZ R161, R55, UR4, -R4 ;  /* 0x0000000437a17c23 */ /* 0x000fe20008010804 */
[----:B------:R-:W-:Y:S02]  /*150e0*/  PRMT R23, R23, 0x5410, R30 ;  /* 0x0000541017177816 */ /* 0x000fe4000000001e */
[--C-:B------:R-:W-:Y:S03]  /*150f0*/  SHF.R.U32.HI R171, RZ, 0x10, R3.reuse ;  /* 0x00000010ffab7819 */ /* 0x100fe60000011603 */
[----:B------:R-:W-:Y:S01]  /*15100*/  MUFU.EX2 R61, R61 ;  /* 0x0000003d003d7308 */ /* 0x000fe20000000800 */
[----:B------:R-:W-:Y:S01]  /*15110*/  SHF.R.U32.HI R30, RZ, 0x18, R3 ;  /* 0x00000018ff1e7819 */ /* 0x000fe20000011603 */
[----:B------:R-:W-:Y:S01]  /*15120*/  FMUL.FTZ R3, R7, UR4 ;  /* 0x0000000407037c20 */ /* 0x000fe20008410000 */
[----:B------:R-:W-:Y:S02]  /*15130*/  FMNMX.FTZ R173, R99, R6, !PT ;  /* 0x0000000663ad7209 */ /* 0x000fe40007810000 */
[----:B------:R-:W-:Y:S02]  /*15140*/  FSETP.NEU.FTZ.AND P0, PT, R7, -INF , PT ;  /* 0xff8000000700780b */ /* 0x000fe40003f1d000 */
[----:B------:R-:W-:Y:S01]  /*15150*/  PRMT R39, R39, 0x5410, R156 ;  /* 0x0000541027277816 */ /* 0x000fe2000000009c */
[----:B------:R-:W-:Y:S01]  /*15160*/  FFMA.FTZ R156, R54, UR4, -R4 ;  /* 0x00000004369c7c23 */ /* 0x000fe20008010804 */
[----:B------:R-:W-:Y:S01]  /*15170*/  FMNMX.FTZ R54, R106, R173, !PT ;  /* 0x000000ad6a367209 */ /* 0x000fe20007810000 */
[----:B------:R-:W-:Y:S01]  /*15180*/  MUFU.EX2 R152, R152 ;  /* 0x0000009800987308 */ /* 0x000fe20000000800 */
[----:B------:R-:W-:Y:S02]  /*15190*/  FSEL R6, R3, RZ, P0 ;  /* 0x000000ff03067208 */ /* 0x000fe40000000000 */
[----:B------:R-:W-:Y:S02]  /*151a0*/  LOP3.LUT R166, R12, 0xffff, RZ, 0xc0, !PT ;  /* 0x0000ffff0ca67812 */ /* 0x000fe400078ec0ff */
[----:B------:R-:W-:Y:S01]  /*151b0*/  FMNMX.FTZ R173, R107, R54, !PT ;  /* 0x000000366bad7209 */ /* 0x000fe20007810000 */
[--C-:B------:R-:W-:Y:S01]  /*151c0*/  FFMA.FTZ R3, R8, UR4, -R6.reuse ;  /* 0x0000000408037c23 */ /* 0x100fe20008010806 */
[----:B------:R-:W-:Y:S01]  /*151d0*/  SHF.R.U32.HI R54, RZ, 0x8, R37 ;  /* 0x00000008ff367819 */ /* 0x000fe20000011625 */
[----:B------:R-:W-:Y:S01]  /*151e0*/  FFMA.FTZ R16, R16, UR4, -R6 ;  /* 0x0000000410107c23 */ /* 0x000fe20008010806 */
[----:B------:R-:W-:Y:S01]  /*151f0*/  SHF.R.U32.HI R8, RZ, 0x8, R166 ;  /* 0x00000008ff087819 */ /* 0x000fe200000116a6 */
[--C-:B------:R-:W-:Y:S01]  /*15200*/  FFMA.FTZ R25, R25, UR4, -R6.reuse ;  /* 0x0000000419197c23 */ /* 0x100fe20008010806 */
[----:B------:R-:W-:Y:S01]  /*15210*/  FMNMX.FTZ R166, R114, R173, !PT ;  /* 0x000000ad72a67209 */ /* 0x000fe20007810000 */
[----:B------:R-:W-:Y:S01]  /*15220*/  MUFU.EX2 R3, R3 ;  /* 0x0000000300037308 */ /* 0x000fe20000000800 */
[----:B------:R-:W-:Y:S01]  /*15230*/  LOP3.LUT R55, R12, 0xff, RZ, 0xc0, !PT ;  /* 0x000000ff0c377812 */ /* 0x000fe200078ec0ff */
[----:B------:R-:W-:Y:S01]  /*15240*/  FFMA.FTZ R174, R9, UR4, -R6 ;  /* 0x0000000409ae7c23 */ /* 0x000fe20008010806 */
[----:B------:R-:W-:Y:S01]  /*15250*/  PRMT R54, R163, 0x5410, R54 ;  /* 0x00005410a3367816 */ /* 0x000fe20000000036 */
[--C-:B------:R-:W-:Y:S01]  /*15260*/  FFMA.FTZ R164, R40, UR4, -R6.reuse ;  /* 0x0000000428a47c23 */ /* 0x100fe20008010806 */
[----:B------:R-:W-:Y:S01]  /*15270*/  FMNMX.FTZ R163, R115, R166, !PT ;  /* 0x000000a673a37209 */ /* 0x000fe20007810000 */
[----:B------:R-:W-:Y:S01]  /*15280*/  FFMA.FTZ R48, R48, UR4, -R6 ;  /* 0x0000000430307c23 */ /* 0x000fe20008010806 */
[----:B------:R-:W-:Y:S03]  /*15290*/  PRMT R55, R55, 0x5410, R8 ;  /* 0x0000541037377816 */ /* 0x000fe60000000008 */
[----:B------:R1:W-:Y:S01]  /*152a0*/  MUFU.EX2 R166, R174 ;  /* 0x000000ae00a67308 */ /* 0x0003e20000000800 */
[----:B------:R-:W-:Y:S01]  /*152b0*/  FMNMX.FTZ R8, R122, R163, !PT ;  /* 0x000000a37a087209 */ /* 0x000fe20007810000 */
[--C-:B------:R-:W-:Y:S01]  /*152c0*/  FFMA.FTZ R88, R88, UR4, -R6.reuse ;  /* 0x0000000458587c23 */ /* 0x100fe20008010806 */
[----:B------:R-:W-:Y:S01]  /*152d0*/  LOP3.LUT R171, R171, 0xff, RZ, 0xc0, !PT ;  /* 0x000000ffabab7812 */ /* 0x000fe200078ec0ff */
[--C-:B------:R-:W-:Y:S01]  /*152e0*/  FFMA.FTZ R89, R89, UR4, -R6.reuse ;  /* 0x0000000459597c23 */ /* 0x100fe20008010806 */
[----:B------:R-:W-:Y:S01]  /*152f0*/  LOP3.LUT R173, R158, 0xff, RZ, 0xc0, !PT ;  /* 0x000000ff9ead7812 */ /* 0x000fe200078ec0ff */
[----:B------:R-:W-:Y:S01]  /*15300*/  FFMA.FTZ R64, R64, UR4, -R6 ;  /* 0x0000000440407c23 */ /* 0x000fe20008010806 */
[----:B------:R-:W-:Y:S03]  /*15310*/  FMNMX.FTZ R9, R123, R8, !PT ;  /* 0x000000087b097209 */ /* 0x000fe60007810000 */
[----:B------:R3:W-:Y:S01]  /*15320*/  MUFU.EX2 R158, R16 ;  /* 0x00000010009e7308 */ /* 0x0007e20000000800 */
[----:B------:R-:W-:Y:S01]  /*15330*/  SHF.R.U32.HI R163, RZ, 0x10, R12 ;  /* 0x00000010ffa37819 */ /* 0x000fe2000001160c */
[----:B------:R-:W-:Y:S01]  /*15340*/  FFMA.FTZ R65, R65, UR4, -R6 ;  /* 0x0000000441417c23 */ /* 0x000fe20008010806 */
[----:B------:R-:W-:Y:S01]  /*15350*/  PRMT R37, R171, 0x5410, R30 ;  /* 0x00005410ab257816 */ /* 0x000fe2000000001e */
[--C-:B------:R-:W-:Y:S01]  /*15360*/  FFMA.FTZ R129, R129, UR4, -R6.reuse ;  /* 0x0000000481817c23 */ /* 0x100fe20008010806 */
[----:B------:R-:W-:Y:S01]  /*15370*/  LOP3.LUT R172, R45, 0xffff, RZ, 0xc0, !PT ;  /* 0x0000ffff2dac7812 */ /* 0x000fe200078ec0ff */
[----:B------:R-:W-:Y:S01]  /*15380*/  FFMA.FTZ R120, R120, UR4, -R6 ;  /* 0x0000000478787c23 */ /* 0x000fe20008010806 */
[----:B------:R-:W-:Y:S03]  /*15390*/  SHF.R.U32.HI R30, RZ, 0x18, R12 ;  /* 0x00000018ff1e7819 */ /* 0x000fe6000001160c */
[----:B------:R-:W-:Y:S01]  /*153a0*/  MUFU.EX2 R88, R88 ;  /* 0x0000005800587308 */ /* 0x000fe20000000800 */
[----:B------:R-:W-:Y:S01]  /*153b0*/  FMNMX.FTZ R12, R130, R9, !PT ;  /* 0x00000009820c7209 */ /* 0x000fe20007810000 */
[----:B-1----:R-:W-:Y:S01]  /*153c0*/  FFMA.FTZ R174, R17, UR4, -R6 ;  /* 0x0000000411ae7c23 */ /* 0x002fe20008010806 */
[----:B------:R-:W-:Y:S02]  /*153d0*/  LOP3.LUT R163, R163, 0xff, RZ, 0xc0, !PT ;  /* 0x000000ffa3a37812 */ /* 0x000fe400078ec0ff */
[----:B------:R-:W-:Y:S02]  /*153e0*/  SHF.R.U32.HI R38, RZ, 0x8, R38 ;  /* 0x00000008ff267819 */ /* 0x000fe40000011626 */
[----:B------:R-:W-:Y:S03]  /*153f0*/  LOP3.LUT R171, R45, 0xff, RZ, 0xc0, !PT ;  /* 0x000000ff2dab7812 */ /* 0x000fe600078ec0ff */
[----:B------:R-:W-:Y:S01]  /*15400*/  MUFU.EX2 R89, R89 ;  /* 0x0000005900597308 */ /* 0x000fe20000000800 */
[----:B------:R-:W-:Y:S02]  /*15410*/  SHF.R.U32.HI R172, RZ, 0x8, R172 ;  /* 0x00000008ffac7819 */ /* 0x000fe400000116ac */
[----:B------:R-:W-:Y:S02]  /*15420*/  FMNMX.FTZ R8, R131, R12, !PT ;  /* 0x0000000c83087209 */ /* 0x000fe40007810000 */
[----:B------:R-:W-:Y:S02]  /*15430*/  PRMT R12, R163, 0x5410, R30 ;  /* 0x00005410a30c7816 */ /* 0x000fe4000000001e */
[----:B------:R-:W-:Y:S03]  /*15440*/  PRMT R38, R165, 0x5410, R38 ;  /* 0x00005410a5267816 */ /* 0x000fe60000000026 */
[----:B------:R1:W5:Y:S01]  /*15450*/  MUFU.EX2 R163, R174 ;  /* 0x000000ae00a37308 */ /* 0x0003620000000800 */
[----:B------:R-:W-:Y:S01]  /*15460*/  PRMT R30, R171, 0x5410, R172 ;  /* 0x00005410ab1e7816 */ /* 0x000fe200000000ac */
[----:B------:R-:W2:Y:S01]  /*15470*/  SHFL.BFLY PT, R9, R8, 0x2, 0x1f ;  /* 0x0c401f0008097f89 */ /* 0x000ea200000e0000 */
[--C-:B------:R-:W-:Y:S02]  /*15480*/  SHF.R.U32.HI R172, RZ, 0x10, R45.reuse ;  /* 0x00000010ffac7819 */ /* 0x100fe4000001162d */
[----:B------:R-:W-:Y:S02]  /*15490*/  SHF.R.U32.HI R171, RZ, 0x18, R45 ;  /* 0x00000018ffab7819 */ /* 0x000fe4000001162d */
[----:B------:R-:W-:Y:S03]  /*154a0*/  LOP3.LUT R17, R162, 0xffff, RZ, 0xc0, !PT ;  /* 0x0000ffffa2117812 */ /* 0x000fe600078ec0ff */
[----:B------:R4:W-:Y:S01]  /*154b0*/  MUFU.EX2 R165, R25 ;  /* 0x0000001900a57308 */ /* 0x0009e20000000800 */
[----:B------:R-:W-:Y:S02]  /*154c0*/  LOP3.LUT R172, R172, 0xff, RZ, 0xc0, !PT ;  /* 0x000000ffacac7812 */ /* 0x000fe400078ec0ff */
[----:B------:R-:W-:Y:S02]  /*154d0*/  LOP3.LUT R45, R47, 0xff, RZ, 0xc0, !PT ;  /* 0x000000ff2f2d7812 */ /* 0x000fe400078ec0ff */
[----:B---3--:R-:W-:Y:S01]  /*154e0*/  PRMT R16, R173, 0x5410, R160 ;  /* 0x00005410ad107816 */ /* 0x008fe200000000a0 */
[--C-:B------:R-:W-:Y:S01]  /*154f0*/  FFMA.FTZ R160, R24, UR4, -R6.reuse ;  /* 0x0000000418a07c23 */ /* 0x100fe20008010806 */
[----:B------:R-:W-:Y:S03]  /*15500*/  LOP3.LUT R24, R162, 0xff, RZ, 0xc0, !PT ;  /* 0x000000ffa2187812 */ /* 0x000fe600078ec0ff */
[----:B------:R-:W-:Y:S01]  /*15510*/  MUFU.EX2 R157, R157 ;  /* 0x0000009d009d7308 */ /* 0x000fe20000000800 */
[----:B------:R-:W-:Y:S01]  /*15520*/  SHF.R.U32.HI R17, RZ, 0x8, R17 ;  /* 0x00000008ff117819 */ /* 0x000fe20000011611 */
[----:B-1----:R-:W-:Y:S01]  /*15530*/  FFMA.FTZ R174, R69, UR4, -R133 ;  /* 0x0000000445ae7c23 */ /* 0x002fe20008010885 */
[----:B------:R-:W-:Y:S01]  /*15540*/  PRMT R47, R172, 0x5410, R171 ;  /* 0x00005410ac2f7816 */ /* 0x000fe200000000ab */
[----:B------:R-:W-:Y:S01]  /*15550*/  FFMA.FTZ R69, R49, UR4, -R6 ;  /* 0x0000000431457c23 */ /* 0x000fe20008010806 */
[----:B------:R-:W-:Y:S01]  /*15560*/  PRMT R45, R45, 0x5410, R46 ;  /* 0x000054102d2d7816 */ /* 0x000fe2000000002e */
[----:B------:R-:W-:Y:S01]  /*15570*/  FFMA.FTZ R172, R32, UR4, -R6 ;  /* 0x0000000420ac7c23 */ /* 0x000fe20008010806 */
[----:B------:R-:W-:Y:S03]  /*15580*/  SHF.R.U32.HI R171, RZ, 0x10, R162 ;  /* 0x00000010ffab7819 */ /* 0x000fe600000116a2 */
[----:B------:R-:W-:Y:S01]  /*15590*/  MUFU.EX2 R174, R174 ;  /* 0x000000ae00ae7308 */ /* 0x000fe20000000800 */
[----:B------:R-:W-:Y:S01]  /*155a0*/  SHF.R.U32.HI R46, RZ, 0x8, R167 ;  /* 0x00000008ff2e7819 */ /* 0x000fe200000116a7 */
[----:B------:R-:W-:Y:S01]  /*155b0*/  FFMA.FTZ R167, R33, UR4, -R6 ;  /* 0x0000000421a77c23 */ /* 0x000fe20008010806 */
[----:B------:R-:W-:Y:S02]  /*155c0*/  PRMT R24, R24, 0x5410, R17 ;  /* 0x0000541018187816 */ /* 0x000fe40000000011 */
[----:B------:R-:W-:Y:S02]  /*155d0*/  SHF.R.U32.HI R17, RZ, 0x18, R162 ;  /* 0x00000018ff117819 */ /* 0x000fe400000116a2 */
[----:B------:R-:W-:Y:S03]  /*155e0*/  LOP3.LUT R32, R171, 0xff, RZ, 0xc0, !PT ;  /* 0x000000ffab207812 */ /* 0x000fe600078ec0ff */
[----:B------:R1:W-:Y:S01]  /*155f0*/  MUFU.EX2 R162, R172 ;  /* 0x000000ac00a27308 */ /* 0x0003e20000000800 */
[----:B------:R-:W-:Y:S02]  /*15600*/  PRMT R181, R181, 0x5410, R46 ;  /* 0x00005410b5b57816 */ /* 0x000fe4000000002e */
[----:B------:R-:W-:Y:S02]  /*15610*/  LOP3.LUT R46, R22, 0xffff, RZ, 0xc0, !PT ;  /* 0x0000ffff162e7812 */ /* 0x000fe400078ec0ff */
[----:B----4-:R-:W-:Y:S02]  /*15620*/  PRMT R25, R32, 0x5410, R17 ;  /* 0x0000541020197816 */ /* 0x010fe40000000011 */
[----:B------:R-:W-:Y:S03]  /*15630*/  LOP3.LUT R40, R169, 0xffff, RZ, 0xc0, !PT ;  /* 0x0000ffffa9287812 */ /* 0x000fe600078ec0ff */
[----:B------:R-:W-:Y:S01]  /*15640*/  MUFU.EX2 R154, R154 ;  /* 0x0000009a009a7308 */ /* 0x000fe20000000800 */
[----:B------:R-:W-:Y:S02]  /*15650*/  LOP3.LUT R32, R22, 0xff, RZ, 0xc0, !PT ;  /* 0x000000ff16207812 */ /* 0x000fe400078ec0ff */
[----:B------:R-:W-:Y:S02]  /*15660*/  SHF.R.U32.HI R173, RZ, 0x8, R46 ;  /* 0x00000008ffad7819 */ /* 0x000fe4000001162e */
[----:B------:R-:W-:Y:S02]  /*15670*/  SHF.R.U32.HI R46, RZ, 0x8, R40 ;  /* 0x00000008ff2e7819 */ /* 0x000fe40000011628 */
[----:B------:R-:W-:Y:S01]  /*15680*/  PRMT R40, R32, 0x5410, R173 ;  /* 0x0000541020287816 */ /* 0x000fe200000000ad */
[----:B------:R-:W-:Y:S01]  /*15690*/  FFMA.FTZ R173, R68, UR4, -R133 ;  /* 0x0000000444ad7c23 */ /* 0x000fe20008010885 */
[----:B--2---:R-:W-:Y:S01]  /*156a0*/  FMNMX.FTZ R9, R8, R9, !PT ;  /* 0x0000000908097209 */ /* 0x004fe20007810000 */
[----:B------:R-:W-:Y:S01]  /*156b0*/  FFMA.FTZ R68, R56, UR4, -R6 ;  /* 0x0000000438447c23 */ /* 0x000fe20008010806 */
[--C-:B------:R-:W-:Y:S01]  /*156c0*/  SHF.R.U32.HI R171, RZ, 0x10, R22.reuse ;  /* 0x00000010ffab7819 */ /* 0x100fe20000011616 */
[----:B------:R-:W2:Y:S01]  /*156d0*/  LDL R56, [R1+0x5c] ;  /* 0x00005c0001387983 */ /* 0x000ea20000100800 */
[--C-:B-1----:R-:W-:Y:S01]  /*156e0*/  SHF.R.U32.HI R172, RZ, 0x10, R169.reuse ;  /* 0x00000010ffac7819 */ /* 0x102fe200000116a9 */
[----:B------:R-:W-:Y:S01]  /*156f0*/  MUFU.EX2 R173, R173 ;  /* 0x000000ad00ad7308 */ /* 0x000fe20000000800 */
[----:B------:R-:W-:Y:S01]  /*15700*/  SHF.R.U32.HI R22, RZ, 0x18, R22 ;  /* 0x00000018ff167819 */ /* 0x000fe20000011616 */
[----:B------:R-:W1:Y:S01]  /*15710*/  SHFL.BFLY PT, R8, R9, 0x1, 0x1f ;  /* 0x0c201f0009087f89 */ /* 0x000e6200000e0000 */
[----:B------:R-:W-:Y:S02]  /*15720*/  SHF.R.U32.HI R17, RZ, 0x18, R169 ;  /* 0x00000018ff117819 */ /* 0x000fe400000116a9 */
[----:B------:R-:W-:Y:S02]  /*15730*/  LOP3.LUT R171, R171, 0xff, RZ, 0xc0, !PT ;  /* 0x000000ffabab7812 */ /* 0x000fe400078ec0ff */
[----:B------:R-:W-:Y:S03]  /*15740*/  LOP3.LUT R172, R172, 0xff, RZ, 0xc0, !PT ;  /* 0x000000ffacac7812 */ /* 0x000fe600078ec0ff */
[----:B------:R-:W-:Y:S01]  /*15750*/  MUFU.EX2 R159, R159 ;  /* 0x0000009f009f7308 */ /* 0x000fe20000000800 */
[----:B------:R-:W-:Y:S01]  /*15760*/  PRMT R32, R171, 0x5410, R22 ;  /* 0x00005410ab207816 */ /* 0x000fe20000000016 */
[----:B------:R-:W-:Y:S01]  /*15770*/  FFMA.FTZ R171, R76, UR4, -R133 ;  /* 0x000000044cab7c23 */ /* 0x000fe20008010885 */
[----:B------:R-:W-:Y:S01]  /*15780*/  PRMT R17, R172, 0x5410, R17 ;  /* 0x00005410ac117816 */ /* 0x000fe20000000011 */
[--C-:B------:R-:W-:Y:S01]  /*15790*/  FFMA.FTZ R172, R77, UR4, -R133.reuse ;  /* 0x000000044dac7c23 */ /* 0x100fe20008010885 */
[----:B------:R-:W-:Y:S01]  /*157a0*/  LOP3.LUT R33, R169, 0xff, RZ, 0xc0, !PT ;  /* 0x000000ffa9217812 */ /* 0x000fe200078ec0ff */
[----:B------:R-:W-:Y:S01]  /*157b0*/  FFMA.FTZ R77, R57, UR4, -R6 ;  /* 0x00000004394d7c23 */ /* 0x000fe20008010806 */
[----:B------:R-:W-:Y:S01]  /*157c0*/  F2FP.BF16.F32.PACK_AB R49, R137, R0 ;  /* 0x000000008931723e */ /* 0x000fe200000010ff */
[----:B------:R-:W-:Y:S01]  /*157d0*/  FFMA.FTZ R133, R117, UR4, -R133 ;  /* 0x0000000475857c23 */ /* 0x000fe20008010885 */
[----:B------:R-:W-:Y:S01]  /*157e0*/  PRMT R33, R33, 0x5410, R46 ;  /* 0x0000541021217816 */ /* 0x000fe2000000002e */
[----:B------:R-:W-:Y:S02]  /*157f0*/  IMAD.MOV.U32 R117, RZ, RZ, R201 ;  /* 0x000000ffff757224 */ /* 0x000fe400078e00c9 */
[----:B------:R-:W-:Y:S01]  /*15800*/  FFMA.FTZ R169, R41, UR4, -R6 ;  /* 0x0000000429a97c23 */ /* 0x000fe20008010806 */
[----:B------:R-:W-:Y:S01]  /*15810*/  F2FP.BF16.F32.PACK_AB R41, R134, R135 ;  /* 0x000000878629723e */ /* 0x000fe200000010ff */
[----:B------:R-:W-:Y:S01]  /*15820*/  MUFU.EX2 R171, R171 ;  /* 0x000000ab00ab7308 */ /* 0x000fe20000000800 */
[--C-:B------:R-:W-:Y:S01]  /*15830*/  FFMA.FTZ R201, R95, UR4, -R4.reuse ;  /* 0x000000045fc97c23 */ /* 0x100fe20008010804 */
[----:B------:R-:W-:Y:S02]  /*15840*/  IMAD.MOV.U32 R95, RZ, RZ, R203 ;  /* 0x000000ffff5f7224 */ /* 0x000fe400078e00cb */
[----:B------:R-:W-:Y:S01]  /*15850*/  FFMA.FTZ R203, R87, UR4, -R4 ;  /* 0x0000000457cb7c23 */ /* 0x000fe20008010804 */
[----:B-1----:R-:W-:Y:S05]  /*15860*/  FMNMX.FTZ R8, R9, R8, !PT ;  /* 0x0000000809087209 */ /* 0x002fea0007810000 */
[----:B------:R-:W-:Y:S01]  /*15870*/  MUFU.EX2 R172, R172 ;  /* 0x000000ac00ac7308 */ /* 0x000fe20000000800 */
[C---:B------:R-:W-:Y:S01]  /*15880*/  FSETP.NEU.FTZ.AND P0, PT, R8.reuse, -INF , PT ;  /* 0xff8000000800780b */ /* 0x040fe20003f1d000 */
[----:B------:R-:W-:Y:S05]  /*15890*/  FMUL.FTZ R9, R8, UR4 ;  /* 0x0000000408097c20 */ /* 0x000fea0008410000 */
[----:B------:R-:W-:Y:S03]  /*158a0*/  FSEL R9, R9, RZ, P0 ;  /* 0x000000ff09097208 */ /* 0x000fe60000000000 */
[----:B------:R-:W-:Y:S02]  /*158b0*/  MUFU.EX2 R156, R156 ;  /* 0x0000009c009c7308 */ /* 0x000fe40000000800 */
[--C-:B------:R-:W-:Y:S01]  /*158c0*/  FFMA.FTZ R10, R10, UR4, -R9.reuse ;  /* 0x000000040a0a7c23 */ /* 0x100fe20008010809 */
[--C-:B------:R-:W-:Y:S01]  /*158d0*/  FFMA.FTZ R84, R51, UR4, -R9.reuse ;  /* 0x0000000433547c23 */ /* 0x100fe20008010809 */
[--C-:B------:R-:W-:Y:S01]  /*158e0*/  FFMA.FTZ R103, R11, UR4, -R9.reuse ;  /* 0x000000040b677c23 */ /* 0x100fe20008010809 */
[--C-:B------:R-:W-:Y:S05]  /*158f0*/  FFMA.FTZ R87, R34, UR4, -R9.reuse ;  /* 0x0000000422577c23 */ /* 0x100fea0008010809 */
[----:B------:R1:W-:Y:S01]  /*15900*/  MUFU.EX2 R4, R10 ;  /* 0x0000000a00047308 */ /* 0x0003e20000000800 */
[--C-:B------:R-:W-:Y:S01]  /*15910*/  FFMA.FTZ R79, R50, UR4, -R9.reuse ;  /* 0x00000004324f7c23 */ /* 0x100fe20008010809 */
[--C-:B------:R-:W-:Y:S01]  /*15920*/  FFMA.FTZ R71, R42, UR4, -R9.reuse ;  /* 0x000000042a477c23 */ /* 0x100fe20008010809 */
[--C-:B------:R-:W-:Y:S01]  /*15930*/  FFMA.FTZ R85, R58, UR4, -R9.reuse ;  /* 0x000000043a557c23 */ /* 0x100fe20008010809 */
[----:B------:R-:W-:Y:S02]  /*15940*/  IMAD.MOV.U32 R58, RZ, RZ, R110 ;  /* 0x000000ffff3a7224 */ /* 0x000fe400078e006e */
[----:B------:R-:W-:Y:S01]  /*15950*/  FFMA.FTZ R86, R59, UR4, -R9 ;  /* 0x000000043b567c23 */ /* 0x000fe20008010809 */
[----:B------:R-:W-:Y:S02]  /*15960*/  IMAD.MOV.U32 R59, RZ, RZ, R111 ;  /* 0x000000ffff3b7224 */ /* 0x000fe400078e006f */
[--C-:B------:R-:W-:Y:S01]  /*15970*/  FFMA.FTZ R101, R18, UR4, -R9.reuse ;  /* 0x0000000412657c23 */ /* 0x100fe20008010809 */
[----:B------:R-:W-:Y:S01]  /*15980*/  F2FP.BF16.F32.PACK_AB R18, R149, R146 ;  /* 0x000000929512723e */ /* 0x000fe200000010ff */
[--C-:B------:R-:W-:Y:S01]  /*15990*/  FFMA.FTZ R100, R19, UR4, -R9.reuse ;  /* 0x0000000413647c23 */ /* 0x100fe20008010809 */
[----:B-----5:R-:W-:Y:S01]  /*159a0*/  F2FP.BF16.F32.PACK_AB R19, R163, R158 ;  /* 0x0000009ea313723e */ /* 0x020fe200000010ff */
[--C-:B------:R-:W-:Y:S01]  /*159b0*/  FFMA.FTZ R78, R43, UR4, -R9.reuse ;  /* 0x000000042b4e7c23 */ /* 0x100fe20008010809 */
[--C-:B------:R-:W-:Y:S01]  /*159c0*/  FFMA.FTZ R93, R26, UR4, -R9.reuse ;  /* 0x000000041a5d7c23 */ /* 0x100fe20008010809 */
[----:B------:R-:W-:Y:S01]  /*159d0*/  F2FP.BF16.F32.PACK_AB R26, R153, R148 ;  /* 0x00000094991a723e */ /* 0x000fe200000010ff */
[----:B------:R-:W-:Y:S01]  /*159e0*/  MUFU.EX2 R101, R101 ;  /* 0x0000006500657308 */ /* 0x000fe20000000800 */
[--C-:B------:R-:W-:Y:S01]  /*159f0*/  FFMA.FTZ R92, R27, UR4, -R9.reuse ;  /* 0x000000041b5c7c23 */ /* 0x100fe20008010809 */
[----:B------:R-:W-:Y:S01]  /*15a00*/  F2FP.BF16.F32.PACK_AB R27, R166, R3 ;  /* 0x00000003a61b723e */ /* 0x000fe200000010ff */
[--C-:B------:R-:W-:Y:S01]  /*15a10*/  FFMA.FTZ R83, R83, UR4, -R9.reuse ;  /* 0x0000000453537c23 */ /* 0x100fe20008010809 */
[----:B-1----:R-:W-:Y:S01]  /*15a20*/  F2FP.BF16.F32.PACK_AB R10, R145, R142 ;  /* 0x0000008e910a723e */ /* 0x002fe200000010ff */
        /* <DEDUP_REMOVED lines=13> */
[----:B------:R-:W-:Y:S08]  /*15b00*/  FFMA.FTZ R107, R107, UR4, -R9 ;  /* 0x000000046b6b7c23 */ /* 0x000ff00008010809 */
[----:B------:R-:W-:Y:S10]  /*15b10*/  MUFU.EX2 R103, R103 ;  /* 0x0000006700677308 */ /* 0x000ff40000000800 */
[----:B------:R-:W-:Y:S10]  /*15b20*/  MUFU.EX2 R98, R98 ;  /* 0x0000006200627308 */ /* 0x000ff40000000800 */
[----:B------:R-:W-:Y:S10]  /*15b30*/  MUFU.EX2 R99, R99 ;  /* 0x0000006300637308 */ /* 0x000ff40000000800 */
[----:B------:R-:W-:Y:S10]  /*15b40*/  MUFU.EX2 R161, R161 ;  /* 0x000000a100a17308 */ /* 0x000ff40000000800 */
[----:B------:R-:W-:Y:S10]  /*15b50*/  MUFU.EX2 R87, R87 ;  /* 0x0000005700577308 */ /* 0x000ff40000000800 */
[----:B------:R-:W1:Y:S10]  /*15b60*/  MUFU.EX2 R70, R70 ;  /* 0x0000004600467308 */ /* 0x000e740000000800 */
[----:B------:R-:W-:Y:S10]  /*15b70*/  MUFU.EX2 R167, R167 ;  /* 0x000000a700a77308 */ /* 0x000ff40000000800 */
[----:B------:R-:W-:Y:S01]  /*15b80*/  MUFU.EX2 R79, R79 ;  /* 0x0000004f004f7308 */ /* 0x000fe20000000800 */
[----:B-1----:R-:W-:Y:S09]  /*15b90*/  F2FP.BF16.F32.PACK_AB R35, R70, R87 ;  /* 0x000000574623723e */ /* 0x002ff200000010ff */
        /* <DEDUP_REMOVED lines=8> */
[----:B------:R-:W1:Y:S10]  /*15c20*/  MUFU.EX2 R77, R77 ;  /* 0x0000004d004d7308 */ /* 0x000e740000000800 */
[----:B------:R-:W3:Y:S10]  /*15c30*/  MUFU.EX2 R160, R160 ;  /* 0x000000a000a07308 */ /* 0x000ef40000000800 */
[----:B------:R-:W-:Y:S01]  /*15c40*/  MUFU.EX2 R164, R164 ;  /* 0x000000a400a47308 */ /* 0x000fe20000000800 */
[----:B-1----:R-:W-:Y:S09]  /*15c50*/  F2FP.BF16.F32.PACK_AB R48, R77, R68 ;  /* 0x000000444d30723e */ /* 0x002ff200000010ff */
[----:B------:R-:W1:Y:S10]  /*15c60*/  MUFU.EX2 R169, R169 ;  /* 0x000000a900a97308 */ /* 0x000e740000000800 */
[----:B------:R-:W-:Y:S10]  /*15c70*/  MUFU.EX2 R93, R93 ;  /* 0x0000005d005d7308 */ /* 0x000ff40000000800 */
[----:B------:R-:W4:Y:S10]  /*15c80*/  MUFU.EX2 R92, R92 ;  /* 0x0000005c005c7308 */ /* 0x000f340000000800 */
[----:B------:R-:W-:Y:S10]  /*15c90*/  MUFU.EX2 R64, R64 ;  /* 0x0000004000407308 */ /* 0x000ff40000000800 */
[----:B------:R-:W5:Y:S10]  /*15ca0*/  MUFU.EX2 R65, R65 ;  /* 0x0000004100417308 */ /* 0x000f740000000800 */
[----:B------:R-:W-:Y:S10]  /*15cb0*/  MUFU.EX2 R198, R198 ;  /* 0x000000c600c67308 */ /* 0x000ff40000000800 */
[----:B------:R-:W-:Y:S10]  /*15cc0*/  MUFU.EX2 R201, R201 ;  /* 0x000000c900c97308 */ /* 0x000ff40000000800 */
[----:B------:R-:W-:Y:S01]  /*15cd0*/  MUFU.EX2 R202, R202 ;  /* 0x000000ca00ca7308 */ /* 0x000fe20000000800 */
[--C-:B--2---:R-:W-:Y:S09]  /*15ce0*/  HSET2.LE.AND R22, R44, R56.reuse, PT ;  /* 0x000000382c167233 */ /* 0x104ff20003803000 */
[----:B------:R-:W-:Y:S01]  /*15cf0*/  MUFU.EX2 R203, R203 ;  /* 0x000000cb00cb7308 */ /* 0x000fe20000000800 */
[--C-:B------:R-:W-:Y:S02]  /*15d00*/  HSET2.LE.AND R28, R28, R56.reuse, PT ;  /* 0x000000381c1c7233 */ /* 0x100fe40003803000 */
[--C-:B------:R-:W-:Y:S02]  /*15d10*/  HSET2.LE.AND R11, R30, R56.reuse, PT ;  /* 0x000000381e0b7233 */ /* 0x100fe40003803000 */
[----:B------:R-:W-:Y:S02]  /*15d20*/  LOP3.LUT R22, R22, R41, RZ, 0xc0, !PT ;  /* 0x0000002916167212 */ /* 0x000fe400078ec0ff */
[----:B------:R-:W-:Y:S03]  /*15d30*/  F2FP.BF16.F32.PACK_AB R41, R139, R136 ;  /* 0x000000888b29723e */ /* 0x000fe600000010ff */
[----:B------:R-:W-:Y:S01]  /*15d40*/  MUFU.EX2 R204, R204 ;  /* 0x000000cc00cc7308 */ /* 0x000fe20000000800 */
[--C-:B------:R-:W-:Y:S02]  /*15d50*/  HSET2.LE.AND R36, R36, R56.reuse, PT ;  /* 0x0000003824247233 */ /* 0x100fe40003803000 */
[----:B------:R-:W-:Y:S02]  /*15d60*/  LOP3.LUT R30, R28, R41, RZ, 0xc0, !PT ;  /* 0x000000291c1e7212 */ /* 0x000fe400078ec0ff */
[--C-:B------:R-:W-:Y:S02]  /*15d70*/  HSET2.LE.AND R23, R23, R56.reuse, PT ;  /* 0x0000003817177233 */ /* 0x100fe40003803000 */
[----:B------:R-:W-:Y:S03]  /*15d80*/  F2FP.BF16.F32.PACK_AB R41, R143, R140 ;  /* 0x0000008c8f29723e */ /* 0x000fe600000010ff */
[----:B------:R-:W-:Y:S01]  /*15d90*/  MUFU.EX2 R91, R91 ;  /* 0x0000005b005b7308 */ /* 0x000fe20000000800 */
[--C-:B------:R-:W-:Y:S02]  /*15da0*/  HSET2.LE.AND R46, R38, R56.reuse, PT ;  /* 0x00000038262e7233 */ /* 0x100fe40003803000 */
[----:B------:R-:W-:Y:S02]  /*15db0*/  LOP3.LUT R38, R36, R41, RZ, 0xc0, !PT ;  /* 0x0000002924267212 */ /* 0x000fe400078ec0ff */
[--C-:B------:R-:W-:Y:S02]  /*15dc0*/  HSET2.LE.AND R21, R21, R56.reuse, PT ;  /* 0x0000003815157233 */ /* 0x100fe40003803000 */
[----:B------:R-:W-:Y:S03]  /*15dd0*/  F2FP.BF16.F32.PACK_AB R44, R141, R138 ;  /* 0x0000008a8d2c723e */ /* 0x000fe600000010ff */
[----:B------:R-:W-:Y:S01]  /*15de0*/  MUFU.EX2 R191, R191 ;  /* 0x000000bf00bf7308 */ /* 0x000fe20000000800 */
[----:B------:R-:W-:Y:S02]  /*15df0*/  LOP3.LUT R36, R23, R10, RZ, 0xc0, !PT ;  /* 0x0000000a17247212 */ /* 0x000fe400078ec0ff */
[--C-:B------:R-:W-:Y:S02]  /*15e00*/  HSET2.LE.AND R31, R31, R56.reuse, PT ;  /* 0x000000381f1f7233 */ /* 0x100fe40003803000 */
[----:B------:R-:W-:Y:S02]  /*15e10*/  F2FP.BF16.F32.PACK_AB R10, R151, R2 ;  /* 0x00000002970a723e */ /* 0x000fe400000010ff */
[----:B------:R-:W-:Y:S03]  /*15e20*/  LOP3.LUT R28, R11, R44, RZ, 0xc0, !PT ;  /* 0x0000002c0b1c7212 */ /* 0x000fe600078ec0ff */
[----:B------:R-:W-:Y:S01]  /*15e30*/  MUFU.EX2 R211, R211 ;  /* 0x000000d300d37308 */ /* 0x000fe20000000800 */
[----:B------:R-:W-:Y:S02]  /*15e40*/  LOP3.LUT R23, R21, R18, RZ, 0xc0, !PT ;  /* 0x0000001215177212 */ /* 0x000fe400078ec0ff */
[----:B------:R-:W-:Y:S02]  /*15e50*/  F2FP.BF16.F32.PACK_AB R11, R61, R60 ;  /* 0x0000003c3d0b723e */ /* 0x000fe400000010ff */
[----:B------:R-:W-:Y:S02]  /*15e60*/  LOP3.LUT R21, R31, R10, RZ, 0xc0, !PT ;  /* 0x0000000a1f157212 */ /* 0x000fe400078ec0ff */
[--C-:B------:R-:W-:Y:S03]  /*15e70*/  HSET2.LE.AND R10, R29, R56.reuse, PT ;  /* 0x000000381d0a7233 */ /* 0x100fe60003803000 */
[----:B------:R-:W-:Y:S01]  /*15e80*/  MUFU.EX2 R216, R216 ;  /* 0x000000d800d87308 */ /* 0x000fe20000000800 */
[--C-:B------:R-:W-:Y:S02]  /*15e90*/  HSET2.LE.AND R31, R39, R56.reuse, PT ;  /* 0x00000038271f7233 */ /* 0x100fe40003803000 */
[--C-:B------:R-:W-:Y:S02]  /*15ea0*/  HSET2.LE.AND R29, R47, R56.reuse, PT ;  /* 0x000000382f1d7233 */ /* 0x100fe40003803000 */
[--C-:B------:R-:W-:Y:S01]  /*15eb0*/  HSET2.LE.AND R34, R54, R56.reuse, PT ;  /* 0x0000003836227233 */ /* 0x100fe20003803000 */
[----:B------:R-:W-:Y:S01]  /*15ec0*/  IMAD.U32 R54, RZ, RZ, UR41 ;  /* 0x00000029ff367e24 */ /* 0x000fe2000f8e00ff */
[----:B------:R-:W-:Y:S03]  /*15ed0*/  F2FP.BF16.F32.PACK_AB R18, R155, R150 ;  /* 0x000000969b12723e */ /* 0x000fe600000010ff */
[----:B------:R-:W-:Y:S01]  /*15ee0*/  MUFU.EX2 R200, R200 ;  /* 0x000000c800c87308 */ /* 0x000fe20000000800 */
[----:B------:R-:W-:Y:S02]  /*15ef0*/  LOP3.LUT R46, R46, R11, RZ, 0xc0, !PT ;  /* 0x0000000b2e2e7212 */ /* 0x000fe400078ec0ff */
[--C-:B------:R-:W-:Y:S02]  /*15f00*/  HSET2.LE.AND R40, R40, R56.reuse, PT ;  /* 0x0000003828287233 */ /* 0x100fe40003803000 */
[----:B------:R-:W-:Y:S02]  /*15f10*/  F2FP.BF16.F32.PACK_AB R39, R157, R152 ;  /* 0x000000989d27723e */ /* 0x000fe400000010ff */
[----:B------:R-:W-:Y:S03]  /*15f20*/  F2FP.BF16.F32.PACK_AB R11, R147, R144 ;  /* 0x00000090930b723e */ /* 0x000fe600000010ff */
[----:B------:R-:W-:Y:S01]  /*15f30*/  MUFU.EX2 R197, R197 ;  /* 0x000000c500c57308 */ /* 0x000fe20000000800 */
[----:B------:R-:W-:Y:S02]  /*15f40*/  LOP3.LUT R31, R31, R26, RZ, 0xc0, !PT ;  /* 0x0000001a1f1f7212 */ /* 0x000fe400078ec0ff */
[----:B------:R-:W-:Y:S02]  /*15f50*/  LOP3.LUT R29, R29, R18, RZ, 0xc0, !PT ;  /* 0x000000121d1d7212 */ /* 0x000fe400078ec0ff */
[--C-:B------:R-:W-:Y:S02]  /*15f60*/  HSET2.LE.AND R37, R37, R56.reuse, PT ;  /* 0x0000003825257233 */ /* 0x100fe40003803000 */
[--C-:B------:R-:W-:Y:S03]  /*15f70*/  HSET2.LE.AND R26, R52, R56.reuse, PT ;  /* 0x00000038341a7233 */ /* 0x100fe60003803000 */
[----:B------:R-:W-:Y:S01]  /*15f80*/  MUFU.EX2 R129, R129 ;  /* 0x0000008100817308 */ /* 0x000fe20000000800 */
[----:B------:R-:W-:Y:S02]  /*15f90*/  LOP3.LUT R39, R10, R39, RZ, 0xc0, !PT ;  /* 0x000000270a277212 */ /* 0x000fe400078ec0ff */
[--C-:B------:R-:W-:Y:S02]  /*15fa0*/  HSET2.LE.AND R45, R45, R56.reuse, PT ;  /* 0x000000382d2d7233 */ /* 0x100fe40003803000 */
[----:B------:R-:W-:Y:S02]  /*15fb0*/  F2FP.BF16.F32.PACK_AB R18, R159, R154 ;  /* 0x0000009a9f12723e */ /* 0x000fe400000010ff */
[----:B------:R-:W-:Y:S03]  /*15fc0*/  LOP3.LUT R54, R209, UR27, R54, 0x96, !PT ;  /* 0x0000001bd1367c12 */ /* 0x000fe6000f8e9636 */
[----:B------:R-:W-:Y:S01]  /*15fd0*/  MUFU.EX2 R120, R120 ;  /* 0x0000007800787308 */ /* 0x000fe20000000800 */
[----:B------:R-:W-:Y:S02]  /*15fe0*/  LOP3.LUT R44, R40, R11, RZ, 0xc0, !PT ;  /* 0x0000000b282c7212 */ /* 0x000fe400078ec0ff */
[--C-:B------:R-:W-:Y:S02]  /*15ff0*/  HSET2.LE.AND R32, R32, R56.reuse, PT ;  /* 0x0000003820207233 */ /* 0x100fe40003803000 */
[----:B------:R-:W-:Y:S02]  /*16000*/  F2FP.BF16.F32.PACK_AB R10, R63, R62 ;  /* 0x0000003e3f0a723e */ /* 0x000fe400000010ff */
[----:B------:R-:W-:Y:S03]  /*16010*/  F2FP.BF16.F32.PACK_AB R11, R161, R156 ;  /* 0x0000009ca10b723e */ /* 0x000fe600000010ff */
[----:B------:R-:W-:Y:S01]  /*16020*/  MUFU.EX2 R130, R130 ;  /* 0x0000008200827308 */ /* 0x000fe20000000800 */
[--C-:B------:R-:W-:Y:S02]  /*16030*/  HSET2.LE.AND R170, R170, R56.reuse, PT ;  /* 0x00000038aaaa7233 */ /* 0x100fe40003803000 */
[--C-:B------:R-:W-:Y:S02]  /*16040*/  HSET2.LE.AND R16, R16, R56.reuse, PT ;  /* 0x0000003810107233 */ /* 0x100fe40003803000 */
[----:B------:R-:W-:Y:S02]  /*16050*/  LOP3.LUT R37, R37, R18, RZ, 0xc0, !PT ;  /* 0x0000001225257212 */ /* 0x000fe400078ec0ff */
[----:B------:R-:W-:Y:S03]  /*16060*/  LOP3.LUT R26, R26, R19, RZ, 0xc0, !PT ;  /* 0x000000131a1a7212 */ /* 0x000fe600078ec0ff */
[----:B------:R-:W-:Y:S01]  /*16070*/  MUFU.EX2 R131, R131 ;  /* 0x0000008300837308 */ /* 0x000fe20000000800 */
[--C-:B------:R-:W-:Y:S01]  /*16080*/  HSET2.LE.AND R40, R55, R56.reuse, PT ;  /* 0x0000003837287233 */ /* 0x100fe20003803000 */
[----:B------:R-:W-:Y:S01]  /*16090*/  IMAD.WIDE.U32 R54, R54, -0x326172a9, RZ ;  /* 0xcd9e8d5736367825 */ /* 0x000fe200078e00ff */
[--C-:B------:R-:W-:Y:S02]  /*160a0*/  HSET2.LE.AND R13, R13, R56.reuse, PT ;  /* 0x000000380d0d7233 */ /* 0x100fe40003803000 */
[----:B------:R-:W-:Y:S02]  /*160b0*/  LOP3.LUT R47, R45, R10, RZ, 0xc0, !PT ;  /* 0x0000000a2d2f7212 */ /* 0x000fe400078ec0ff */
[----:B------:R-:W-:Y:S03]  /*160c0*/  F2FP.BF16.F32.PACK_AB R19, R167, R162 ;  /* 0x000000a2a713723e */ /* 0x000fe600000010ff */
[----:B------:R-:W-:Y:S01]  /*160d0*/  MUFU.EX2 R122, R122 ;  /* 0x0000007a007a7308 */ /* 0x000fe20000000800 */
[----:B------:R-:W-:Y:S02]  /*160e0*/  F2FP.BF16.F32.PACK_AB R18, R100, R101 ;  /* 0x000000656412723e */ /* 0x000fe400000010ff */
[----:B------:R-:W-:Y:S02]  /*160f0*/  LOP3.LUT R45, R32, R11, RZ, 0xc0, !PT ;  /* 0x0000000b202d7212 */ /* 0x000fe400078ec0ff */
[--C-:B------:R-:W-:Y:S02]  /*16100*/  HSET2.LE.AND R32, R24, R56.reuse, PT ;  /* 0x0000003818207233 */ /* 0x100fe40003803000 */
[----:B------:R-:W-:Y:S03]  /*16110*/  LOP3.LUT R24, R170, R27, RZ, 0xc0, !PT ;  /* 0x0000001baa187212 */ /* 0x000fe600078ec0ff */
[----:B------:R-:W-:Y:S01]  /*16120*/  MUFU.EX2 R75, R75 ;  /* 0x0000004b004b7308 */ /* 0x000fe20000000800 */
[----:B------:R-:W-:Y:S02]  /*16130*/  LOP3.LUT R35, R16, R35, RZ, 0xc0, !PT ;  /* 0x0000002310237212 */ /* 0x000fe400078ec0ff */
[--C-:B------:R-:W-:Y:S02]  /*16140*/  HSET2.LE.AND R15, R15, R56.reuse, PT ;  /* 0x000000380f0f7233 */ /* 0x100fe40003803000 */
[----:B------:R-:W-:Y:S02]  /*16150*/  LOP3.LUT R34, R34, R19, RZ, 0xc0, !PT ;  /* 0x0000001322227212 */ /* 0x000fe400078ec0ff */
[--C-:B------:R-:W-:Y:S03]  /*16160*/  HSET2.LE.AND R42, R168, R56.reuse, PT ;  /* 0x00000038a82a7233 */ /* 0x100fe60003803000 */
[----:B------:R-:W-:Y:S01]  /*16170*/  MUFU.EX2 R207, R207 ;  /* 0x000000cf00cf7308 */ /* 0x000fe20000000800 */
[----:B------:R-:W-:Y:S02]  /*16180*/  LOP3.LUT R27, R13, R18, RZ, 0xc0, !PT ;  /* 0x000000120d1b7212 */ /* 0x000fe400078ec0ff */
[--C-:B------:R-:W-:Y:S02]  /*16190*/  HSET2.LE.AND R41, R12, R56.reuse, PT ;  /* 0x000000380c297233 */ /* 0x100fe40003803000 */
[----:B------:R-:W-:Y:S02]  /*161a0*/  F2FP.BF16.F32.PACK_AB R16, R84, R79 ;  /* 0x0000004f5410723e */ /* 0x000fe400000010ff */
[----:B------:R-:W-:Y:S03]  /*161b0*/  F2FP.BF16.F32.PACK_AB R19, R69, R76 ;  /* 0x0000004c4513723e */ /* 0x000fe600000010ff */
[----:B------:R-:W-:Y:S01]  /*161c0*/  MUFU.EX2 R210, R210 ;  /* 0x000000d200d27308 */ /* 0x000fe20000000800 */
[----:B------:R-:W-:Y:S02]  /*161d0*/  LOP3.LUT R13, R55, UR10, R116, 0x96, !PT ;  /* 0x0000000a370d7c12 */ /* 0x000fe4000f8e9674 */
[----:B------:R-:W-:Y:S02]  /*161e0*/  F2FP.BF16.F32.PACK_AB R18, R78, R71 ;  /* 0x000000474e12723e */ /* 0x000fe400000010ff */
[--C-:B------:R-:W-:Y:S02]  /*161f0*/  HSET2.LE.AND R20, R20, R56.reuse, PT ;  /* 0x0000003814147233 */ /* 0x100fe40003803000 */
[----:B------:R-:W-:Y:S02]  /*16200*/  LOP3.LUT R43, R15, R16, RZ, 0xc0, !PT ;  /* 0x000000100f2b7212 */ /* 0x000fe400078ec0ff */
[--C-:B------:R-:W-:Y:S02]  /*16210*/  HSET2.LE.AND R17, R17, R56.reuse, PT ;  /* 0x0000003811117233 */ /* 0x100fe40003803000 */
[----:B------:R-:W-:Y:S02]  /*16220*/  LOP3.LUT R42, R42, R19, RZ, 0xc0, !PT ;  /* 0x000000132a2a7212 */ /* 0x000fe400078ec0ff */
[----:B------:R-:W-:Y:S02]  /*16230*/  LOP3.LUT R12, R59, UR36, R54, 0x96, !PT ;  /* 0x000000243b0c7c12 */ /* 0x000fe4000f8e9636 */
[----:B------:R-:W-:Y:S01]  /*16240*/  LOP3.LUT R41, R41, R18, RZ, 0xc0, !PT ;  /* 0x0000001229297212 */ /* 0x000fe200078ec0ff */
[----:B------:R-:W-:Y:S01]  /*16250*/  IMAD.WIDE.U32 R18, R13, -0x2daee0ad, RZ ;  /* 0xd2511f530d127825 */ /* 0x000fe200078e00ff */
[----:B------:R-:W-:Y:S02]  /*16260*/  F2FP.BF16.F32.PACK_AB R16, R86, R85 ;  /* 0x000000555610723e */ /* 0x000fe400000010ff */
[----:B------:R-:W-:Y:S02]  /*16270*/  LOP3.LUT R20, R20, R49, RZ, 0xc0, !PT ;  /* 0x0000003114147212 */ /* 0x000fe400078ec0ff */
[--C-:B------:R-:W-:Y:S02]  /*16280*/  HSET2.LE.AND R33, R33, R56.reuse, PT ;  /* 0x0000003821217233 */ /* 0x100fe40003803000 */
[----:B------:R-:W-:Y:S01]  /*16290*/  LOP3.LUT R49, R17, R16, RZ, 0xc0, !PT ;  /* 0x0000001011317212 */ /* 0x000fe200078ec0ff */
[----:B------:R-:W-:Y:S01]  /*162a0*/  IMAD.WIDE.U32 R16, R12, -0x2daee0ad, RZ ;  /* 0xd2511f530c107825 */ /* 0x000fe200078e00ff */
[--C-:B------:R-:W-:Y:S02]  /*162b0*/  HSET2.LE.AND R53, R53, R56.reuse, PT ;  /* 0x0000003835357233 */ /* 0x100fe40003803000 */
[----:B------:R-:W-:Y:S02]  /*162c0*/  F2FP.BF16.F32.PACK_AB R52, R103, R4 ;  /* 0x000000046734723e */ /* 0x000fe400000010ff */
[----:B------:R-:W-:Y:S02]  /*162d0*/  LOP3.LUT R13, R19, UR32, R94, 0x96, !PT ;  /* 0x00000020130d7c12 */ /* 0x000fe4000f8e965e */
[----:B------:R-:W-:Y:S02]  /*162e0*/  LOP3.LUT R48, R33, R48, RZ, 0xc0, !PT ;  /* 0x0000003021307212 */ /* 0x000fe400078ec0ff */
[--C-:B------:R-:W-:Y:S02]  /*162f0*/  HSET2.LE.AND R33, R25, R56.reuse, PT ;  /* 0x0000003819217233 */ /* 0x100fe40003803000 */
[----:B------:R-:W-:Y:S01]  /*16300*/  LOP3.LUT R25, R53, R52, RZ, 0xc0, !PT ;  /* 0x0000003435197212 */ /* 0x000fe200078ec0ff */
[----:B------:R-:W-:Y:S01]  /*16310*/  IMAD.WIDE.U32 R52, R13, -0x326172a9, RZ ;  /* 0xcd9e8d570d347825 */ /* 0x000fe200078e00ff */
[----:B------:R-:W-:Y:S02]  /*16320*/  LOP3.LUT R12, R17, UR28, R18, 0x96, !PT ;  /* 0x0000001c110c7c12 */ /* 0x000fe4000f8e9612 */
[----:B---3--:R-:W-:Y:S02]  /*16330*/  F2FP.BF16.F32.PACK_AB R11, R165, R160 ;  /* 0x000000a0a50b723e */ /* 0x008fe400000010ff */
[----:B------:R-:W-:Y:S01]  /*16340*/  HSET2.LE.AND R50, R181, R56, PT ;  /* 0x00000038b5327233 */ /* 0x000fe20003803000 */
[----:B------:R-:W-:Y:S01]  /*16350*/  IMAD.WIDE.U32 R18, R12, -0x326172a9, RZ ;  /* 0xcd9e8d570c127825 */ /* 0x000fe200078e00ff */
[----:B------:R-:W-:Y:S02]  /*16360*/  LOP3.LUT R12, R53, UR31, R58, 0x96, !PT ;  /* 0x0000001f350c7c12 */ /* 0x000fe4000f8e963a */
[----:B------:R-:W-:Y:S02]  /*16370*/  LOP3.LUT R32, R32, R11, RZ, 0xc0, !PT ;  /* 0x0000000b20207212 */ /* 0x000fe400078ec0ff */
[----:B------:R-:W-:Y:S01]  /*16380*/  LOP3.LUT R13, R19, UR25, R52, 0x96, !PT ;  /* 0x00000019130d7c12 */ /* 0x000fe2000f8e9634 */
[----:B------:R-:W-:Y:S01]  /*16390*/  IMAD.WIDE.U32 R52, R12, -0x2daee0ad, RZ ;  /* 0xd2511f530c347825 */ /* 0x000fe200078e00ff */
[----:B-1----:R-:W-:Y:S02]  /*163a0*/  F2FP.BF16.F32.PACK_AB R11, R169, R164 ;  /* 0x000000a4a90b723e */ /* 0x002fe400000010ff */
[----:B----4-:R-:W-:Y:S02]  /*163b0*/  F2FP.BF16.F32.PACK_AB R10, R92, R93 ;  /* 0x0000005d5c0a723e */ /* 0x010fe400000010ff */
[----:B------:R-:W-:Y:S02]  /*163c0*/  LOP3.LUT R12, R53, UR24, R16, 0x96, !PT ;  /* 0x00000018350c7c12 */ /* 0x000fe4000f8e9610 */
[----:B------:R-:W-:Y:S02]  /*163d0*/  LOP3.LUT R40, R40, R11, RZ, 0xc0, !PT ;  /* 0x0000000b28287212 */ /* 0x000fe400078ec0ff */
[----:B-----5:R-:W-:Y:S01]  /*163e0*/  F2FP.BF16.F32.PACK_AB R11, R65, R64 ;  /* 0x00000040410b723e */ /* 0x020fe200000010ff */
[----:B------:R-:W-:Y:S01]  /*163f0*/  IMAD.WIDE.U32 R16, R12, -0x326172a9, RZ ;  /* 0xcd9e8d570c107825 */ /* 0x000fe200078e00ff */
[----:B------:R-:W-:Y:S02]  /*16400*/  LOP3.LUT R33, R33, R10, RZ, 0xc0, !PT ;  /* 0x0000000a21217212 */ /* 0x000fe400078ec0ff */
[----:B------:R-:W-:Y:S02]  /*16410*/  LOP3.LUT R50, R50, R11, RZ, 0xc0, !PT ;  /* 0x0000000b32327212 */ /* 0x000fe400078ec0ff */
[----:B------:R-:W-:Y:S01]  /*16420*/  LOP3.LUT R12, R17, UR23, R18, 0x96, !PT ;  /* 0x00000017110c7c12 */ /* 0x000fe2000f8e9612 */
[----:B------:R-:W-:Y:S01]  /*16430*/  IMAD.WIDE.U32 R18, R13, -0x2daee0ad, RZ ;  /* 0xd2511f530d127825 */ /* 0x000fe200078e00ff */
[----:B------:R-:W-:Y:S02]  /*16440*/  LOP3.LUT R10, R55, UR10, R186, 0x96, !PT ;  /* 0x0000000a370a7c12 */ /* 0x000fe4000f8e96ba */
[----:B------:R-:W-:Y:S01]  /*16450*/  LOP3.LUT R11, R125, UR36, R54, 0x96, !PT ;  /* 0x000000247d0b7c12 */ /* 0x000fe2000f8e9636 */
[----:B------:R-:W-:Y:S01]  /*16460*/  IMAD.MOV.U32 R55, RZ, RZ, R125 ;  /* 0x000000ffff377224 */ /* 0x000fe200078e007d */
[----:B------:R-:W-:Y:S01]  /*16470*/  LOP3.LUT R13, R19, UR19, R52, 0x96, !PT ;  /* 0x00000013130d7c12 */ /* 0x000fe2000f8e9634 */
[----:B------:R-:W-:Y:S04]  /*16480*/  IMAD.MOV.U32 R54, RZ, RZ, R124 ;  /* 0x000000ffff367224 */ /* 0x000fe800078e007c */
[----:B------:R-:W-:Y:S05]  /*16490*/  IMAD.WIDE.U32 R52, R13, -0x326172a9, RZ ;  /* 0xcd9e8d570d347825 */ /* 0x000fea00078e00ff */
[----:B------:R-:W-:Y:S02]  /*164a0*/  LOP3.LUT R17, R53, UR35, R16, 0x96, !PT ;  /* 0x0000002335117c12 */ /* 0x000fe4000f8e9610 */
[C---:B------:R-:W-:Y:S01]  /*164b0*/  LOP3.LUT R16, R52.reuse, 0xffff, RZ, 0xc0, !PT ;  /* 0x0000ffff34107812 */ /* 0x040fe200078ec0ff */
[----:B------:R-:W-:Y:S01]  /*164c0*/  IMAD.MOV.U32 R53, RZ, RZ, R109 ;  /* 0x000000ffff357224 */ /* 0x000fe200078e006d */
[----:B------:R-:W-:Y:S02]  /*164d0*/  LOP3.LUT R125, R52, 0xff, RZ, 0xc0, !PT ;  /* 0x000000ff347d7812 */ /* 0x000fe400078ec0ff */
[--C-:B------:R-:W-:Y:S02]  /*164e0*/  SHF.R.U32.HI R15, RZ, 0x10, R52.reuse ;  /* 0x00000010ff0f7819 */ /* 0x100fe40000011634 */
[----:B------:R-:W-:Y:S01]  /*164f0*/  SHF.R.U32.HI R119, RZ, 0x18, R52 ;  /* 0x00000018ff777819 */ /* 0x000fe20000011634 */
[----:B------:R-:W-:Y:S01]  /*16500*/  IMAD.MOV.U32 R52, RZ, RZ, R108 ;  /* 0x000000ffff347224 */ /* 0x000fe200078e006c */
[----:B------:R-:W-:Y:S01]  /*16510*/  SHF.R.U32.HI R16, RZ, 0x8, R16 ;  /* 0x00000008ff107819 */ /* 0x000fe20000011610 */
[----:B------:R-:W-:Y:S01]  /*16520*/  IMAD.WIDE.U32 R108, R12, -0x2daee0ad, RZ ;  /* 0xd2511f530c6c7825 */ /* 0x000fe200078e00ff */
[----:B------:R-:W-:Y:S02]  /*16530*/  SHF.R.U32.HI R124, RZ, 0x10, R17 ;  /* 0x00000010ff7c7819 */ /* 0x000fe40000011611 */
[C---:B------:R-:W-:Y:S01]  /*16540*/  LOP3.LUT R19, R17.reuse, 0xffff, RZ, 0xc0, !PT ;  /* 0x0000ffff11137812 */ /* 0x040fe200078ec0ff */
[----:B------:R-:W-:Y:S01]  /*16550*/  IMAD.MOV.U32 R14, RZ, RZ, R52 ;  /* 0x000000ffff0e7224 */ /* 0x000fe200078e0034 */
[C---:B------:R-:W-:Y:S01]  /*16560*/  LOP3.LUT R13, R108.reuse, 0xffff, RZ, 0xc0, !PT ;  /* 0x0000ffff6c0d7812 */ /* 0x040fe200078ec0ff */
[----:B------:R-:W-:Y:S01]  /*16570*/  IMAD.MOV.U32 R52, RZ, RZ, R186 ;  /* 0x000000ffff347224 */ /* 0x000fe200078e00ba */
[----:B------:R-:W-:Y:S02]  /*16580*/  LOP3.LUT R110, R108, 0xff, RZ, 0xc0, !PT ;  /* 0x000000ff6c6e7812 */ /* 0x000fe400078ec0ff */
[----:B------:R-:W-:Y:S02]  /*16590*/  LOP3.LUT R126, R17, 0xff, RZ, 0xc0, !PT ;  /* 0x000000ff117e7812 */ /* 0x000fe400078ec0ff */
[----:B------:R-:W-:Y:S02]  /*165a0*/  PRMT R125, R125, 0x5410, R16 ;  /* 0x000054107d7d7816 */ /* 0x000fe40000000010 */
[----:B------:R-:W-:Y:S02]  /*165b0*/  SHF.R.U32.HI R13, RZ, 0x8, R13 ;  /* 0x00000008ff0d7819 */ /* 0x000fe4000001160d */
[--C-:B------:R-:W-:Y:S02]  /*165c0*/  SHF.R.U32.HI R12, RZ, 0x10, R108.reuse ;  /* 0x00000010ff0c7819 */ /* 0x100fe4000001166c */
[----:B------:R-:W-:Y:S02]  /*165d0*/  SHF.R.U32.HI R17, RZ, 0x18, R17 ;  /* 0x00000018ff117819 */ /* 0x000fe40000011611 */
[----:B------:R-:W-:Y:S02]  /*165e0*/  LOP3.LUT R124, R124, 0xff, RZ, 0xc0, !PT ;  /* 0x000000ff7c7c7812 */ /* 0x000fe400078ec0ff */
[----:B------:R-:W-:Y:S01]  /*165f0*/  LOP3.LUT R16, R15, 0xff, RZ, 0xc0, !PT ;  /* 0x000000ff0f107812 */ /* 0x000fe200078ec0ff */
[----:B------:R-:W-:Y:S01]  /*16600*/  IMAD.MOV.U32 R15, RZ, RZ, R53 ;  /* 0x000000ffff0f7224 */ /* 0x000fe200078e0035 */
[----:B------:R-:W-:Y:S01]  /*16610*/  PRMT R110, R110, 0x5410, R13 ;  /* 0x000054106e6e7816 */ /* 0x000fe2000000000d */
[----:B------:R-:W-:Y:S01]  /*16620*/  IMAD.MOV.U32 R15, RZ, RZ, R95 ;  /* 0x000000ffff0f7224 */ /* 0x000fe200078e005f */
[----:B------:R-:W-:Y:S01]  /*16630*/  SHF.R.U32.HI R108, RZ, 0x18, R108 ;  /* 0x00000018ff6c7819 */ /* 0x000fe2000001166c */
[----:B------:R-:W-:Y:S01]  /*16640*/  FADD.FTZ R15, -R8, R223 ;  /* 0x000000df080f7221 */ /* 0x000fe20000010100 */
[----:B------:R-:W-:Y:S01]  /*16650*/  PRMT R124, R124, 0x5410, R17 ;  /* 0x000054107c7c7816 */ /* 0x000fe20000000011 */
[----:B------:R-:W-:Y:S01]  /*16660*/  IMAD.MOV.U32 R53, RZ, RZ, R187 ;  /* 0x000000ffff357224 */ /* 0x000fe200078e00bb */
[----:B------:R-:W-:Y:S01]  /*16670*/  PRMT R119, R16, 0x5410, R119 ;  /* 0x0000541010777816 */ /* 0x000fe20000000077 */
[----:B------:R-:W-:Y:S01]  /*16680*/  IMAD.WIDE.U32 R16, R10, -0x2daee0ad, RZ ;  /* 0xd2511f530a107825 */ /* 0x000fe200078e00ff */
[----:B------:R-:W-:Y:S02]  /*16690*/  LOP3.LUT R13, R12, 0xff, RZ, 0xc0, !PT ;  /* 0x000000ff0c0d7812 */ /* 0x000fe400078ec0ff */
[----:B------:R-:W-:Y:S01]  /*166a0*/  SHF.R.U32.HI R19, RZ, 0x8, R19 ;  /* 0x00000008ff137819 */ /* 0x000fe20000011613 */
[----:B------:R-:W-:Y:S01]  /*166b0*/  IMAD.MOV.U32 R223, RZ, RZ, R8 ;  /* 0x000000ffffdf7224 */ /* 0x000fe200078e0008 */
[----:B------:R-:W-:Y:S01]  /*166c0*/  PRMT R108, R13, 0x5410, R108 ;  /* 0x000054100d6c7816 */ /* 0x000fe2000000006c */
[----:B------:R-:W-:Y:S01]  /*166d0*/  IMAD.WIDE.U32 R12, R11, -0x2daee0ad, RZ ;  /* 0xd2511f530b0c7825 */ /* 0x000fe200078e00ff */
[----:B------:R-:W-:Y:S02]  /*166e0*/  LOP3.LUT R10, R17, UR32, R14, 0x96, !PT ;  /* 0x00000020110a7c12 */ /* 0x000fe4000f8e960e */
[----:B------:R-:W-:Y:S02]  /*166f0*/  LOP3.LUT R181, R109, UR11, R18, 0x96, !PT ;  /* 0x0000000b6db57c12 */ /* 0x000fe4000f8e9612 */
[----:B------:R-:W-:Y:S01]  /*16700*/  LOP3.LUT R11, R13, UR28, R16, 0x96, !PT ;  /* 0x0000001c0d0b7c12 */ /* 0x000fe2000f8e9610 */
[----:B------:R-:W-:Y:S01]  /*16710*/  IMAD.WIDE.U32 R16, R10, -0x326172a9, RZ ;  /* 0xcd9e8d570a107825 */ /* 0x000fe200078e00ff */
[----:B------:R-:W-:Y:S04]  /*16720*/  PRMT R126, R126, 0x5410, R19 ;  /* 0x000054107e7e7816 */ /* 0x000fe80000000013 */
[----:B------:R-:W-:Y:S05]  /*16730*/  LOP3.LUT R10, R17, UR31, R54, 0x96, !PT ;  /* 0x0000001f110a7c12 */ /* 0x000fea000f8e9636 */
[----:B------:R-:W-:Y:S05]  /*16740*/  IMAD.WIDE.U32 R18, R10, -0x2daee0ad, RZ ;  /* 0xd2511f530a127825 */ /* 0x000fea00078e00ff */
[----:B------:R-:W-:Y:S01]  /*16750*/  LOP3.LUT R10, R19, UR24, R12, 0x96, !PT ;  /* 0x00000018130a7c12 */ /* 0x000fe2000f8e960c */
[----:B------:R-:W-:Y:S05]  /*16760*/  IMAD.WIDE.U32 R12, R11, -0x326172a9, RZ ;  /* 0xcd9e8d570b0c7825 */ /* 0x000fea00078e00ff */
[----:B------:R-:W-:Y:S05]  /*16770*/  LOP3.LUT R16, R13, UR25, R16, 0x96, !PT ;  /* 0x000000190d107c12 */ /* 0x000fea000f8e9610 */
[----:B------:R-:W-:Y:S05]  /*16780*/  IMAD.WIDE.U32 R16, R16, -0x2daee0ad, RZ ;  /* 0xd2511f5310107825 */ /* 0x000fea00078e00ff */
[----:B------:R-:W-:Y:S01]  /*16790*/  LOP3.LUT R11, R17, UR19, R18, 0x96, !PT ;  /* 0x00000013110b7c12 */ /* 0x000fe2000f8e9612 */
[----:B------:R-:W-:Y:S05]  /*167a0*/  IMAD.WIDE.U32 R18, R10, -0x326172a9, RZ ;  /* 0xcd9e8d570a127825 */ /* 0x000fea00078e00ff */
[----:B------:R-:W-:Y:S01]  /*167b0*/  LOP3.LUT R10, R19, UR23, R12, 0x96, !PT ;  /* 0x00000017130a7c12 */ /* 0x000fe2000f8e960c */
[----:B------:R-:W-:Y:S04]  /*167c0*/  IMAD.WIDE.U32 R12, R11, -0x326172a9, RZ ;  /* 0xcd9e8d570b0c7825 */ /* 0x000fe800078e00ff */
[----:B------:R-:W-:Y:S01]  /*167d0*/  IMAD.MOV.U32 R19, RZ, RZ, R209 ;  /* 0x000000ffff137224 */ /* 0x000fe200078e00d1 */
[----:B------:R-:W-:Y:S01]  /*167e0*/  LOP3.LUT R11, R13, UR35, R18, 0x96, !PT ;  /* 0x000000230d0b7c12 */ /* 0x000fe2000f8e9612 */
[----:B------:R-:W-:Y:S01]  /*167f0*/  IMAD.MOV.U32 R18, RZ, RZ, R208 ;  /* 0x000000ffff127224 */ /* 0x000fe200078e00d0 */
[C---:B------:R-:W-:Y:S02]  /*16800*/  LOP3.LUT R13, R12.reuse, 0xffff, RZ, 0xc0, !PT ;  /* 0x0000ffff0c0d7812 */ /* 0x040fe400078ec0ff */
[--C-:B------:R-:W-:Y:S02]  /*16810*/  SHF.R.U32.HI R185, RZ, 0x10, R12.reuse ;  /* 0x00000010ffb97819 */ /* 0x100fe4000001160c */
[----:B------:R-:W-:Y:S02]  /*16820*/  LOP3.LUT R194, R12, 0xff, RZ, 0xc0, !PT ;  /* 0x000000ff0cc27812 */ /* 0x000fe400078ec0ff */
[----:B------:R-:W-:Y:S02]  /*16830*/  SHF.R.U32.HI R13, RZ, 0x8, R13 ;  /* 0x00000008ff0d7819 */ /* 0x000fe4000001160d */
[----:B------:R-:W-:Y:S02]  /*16840*/  SHF.R.U32.HI R12, RZ, 0x18, R12 ;  /* 0x00000018ff0c7819 */ /* 0x000fe4000001160c */
[----:B------:R-:W-:Y:S02]  /*16850*/  LOP3.LUT R185, R185, 0xff, RZ, 0xc0, !PT ;  /* 0x000000ffb9b97812 */ /* 0x000fe400078ec0ff */
[----:B------:R-:W-:Y:S02]  /*16860*/  PRMT R194, R194, 0x5410, R13 ;  /* 0x00005410c2c27816 */ /* 0x000fe4000000000d */
[----:B------:R-:W-:Y:S01]  /*16870*/  PRMT R185, R185, 0x5410, R12 ;  /* 0x00005410b9b97816 */ /* 0x000fe2000000000c */
[----:B------:R-:W-:Y:S01]  /*16880*/  IMAD.WIDE.U32 R12, R10, -0x2daee0ad, RZ ;  /* 0xd2511f530a0c7825 */ /* 0x000fe200078e00ff */
[C---:B------:R-:W-:Y:S02]  /*16890*/  LOP3.LUT R10, R11.reuse, 0xffff, RZ, 0xc0, !PT ;  /* 0x0000ffff0b0a7812 */ /* 0x040fe400078ec0ff */
[----:B------:R-:W-:Y:S02]  /*168a0*/  LOP3.LUT R187, R11, 0xff, RZ, 0xc0, !PT ;  /* 0x000000ff0bbb7812 */ /* 0x000fe400078ec0ff */
[----:B------:R-:W-:Y:S02]  /*168b0*/  SHF.R.U32.HI R10, RZ, 0x8, R10 ;  /* 0x00000008ff0a7819 */ /* 0x000fe4000001160a */
[----:B------:R-:W-:Y:S02]  /*168c0*/  LOP3.LUT R209, R13, UR11, R16, 0x96, !PT ;  /* 0x0000000b0dd17c12 */ /* 0x000fe4000f8e9610 */
[----:B------:R-:W-:Y:S01]  /*168d0*/  PRMT R187, R187, 0x5410, R10 ;  /* 0x00005410bbbb7816 */ /* 0x000fe2000000000a */
[----:B------:R-:W-:Y:S01]  /*168e0*/  IMAD.U32 R10, RZ, RZ, UR42 ;  /* 0x0000002aff0a7e24 */ /* 0x000fe2000f8e00ff */
[--C-:B------:R-:W-:Y:S02]  /*168f0*/  SHF.R.U32.HI R186, RZ, 0x10, R11.reuse ;  /* 0x00000010ffba7819 */ /* 0x100fe4000001160b */
[----:B------:R-:W-:Y:S02]  /*16900*/  LOP3.LUT R13, R12, 0xffff, RZ, 0xc0, !PT ;  /* 0x0000ffff0c0d7812 */ /* 0x000fe400078ec0ff */
[----:B------:R-:W-:Y:S02]  /*16910*/  LOP3.LUT R10, R19, UR27, R10, 0x96, !PT ;  /* 0x0000001b130a7c12 */ /* 0x000fe4000f8e960a */
[----:B------:R-:W-:Y:S02]  /*16920*/  SHF.R.U32.HI R11, RZ, 0x18, R11 ;  /* 0x00000018ff0b7819 */ /* 0x000fe4000001160b */
[----:B------:R-:W-:Y:S01]  /*16930*/  LOP3.LUT R186, R186, 0xff, RZ, 0xc0, !PT ;  /* 0x000000ffbaba7812 */ /* 0x000fe200078ec0ff */
[----:B------:R-:W-:Y:S01]  /*16940*/  IMAD.WIDE.U32 R16, R10, -0x326172a9, RZ ;  /* 0xcd9e8d570a107825 */ /* 0x000fe200078e00ff */
[----:B------:R-:W-:Y:S02]  /*16950*/  SHF.R.U32.HI R13, RZ, 0x8, R13 ;  /* 0x00000008ff0d7819 */ /* 0x000fe4000001160d */
[----:B------:R-:W-:Y:S02]  /*16960*/  LOP3.LUT R170, R12, 0xff, RZ, 0xc0, !PT ;  /* 0x000000ff0caa7812 */ /* 0x000fe400078ec0ff */
[----:B------:R-:W-:Y:S02]  /*16970*/  LOP3.LUT R10, R17, UR10, R52, 0x96, !PT ;  /* 0x0000000a110a7c12 */ /* 0x000fe4000f8e9634 */
[----:B------:R-:W-:Y:S02]  /*16980*/  PRMT R186, R186, 0x5410, R11 ;  /* 0x00005410baba7816 */ /* 0x000fe4000000000b */
[--C-:B------:R-:W-:Y:S01]  /*16990*/  SHF.R.U32.HI R168, RZ, 0x10, R12.reuse ;  /* 0x00000010ffa87819 */ /* 0x100fe2000001160c */
[----:B------:R-:W-:Y:S01]  /*169a0*/  IMAD.WIDE.U32 R52, R10, -0x2daee0ad, RZ ;  /* 0xd2511f530a347825 */ /* 0x000fe200078e00ff */
[----:B------:R-:W-:Y:S02]  /*169b0*/  PRMT R170, R170, 0x5410, R13 ;  /* 0x00005410aaaa7816 */ /* 0x000fe4000000000d */
[----:B------:R-:W-:Y:S02]  /*169c0*/  SHF.R.U32.HI R13, RZ, 0x18, R12 ;  /* 0x00000018ff0d7819 */ /* 0x000fe4000001160c */
[----:B------:R-:W-:Y:S01]  /*169d0*/  LOP3.LUT R10, R53, UR32, R14, 0x96, !PT ;  /* 0x00000020350a7c12 */ /* 0x000fe2000f8e960e */
[----:B------:R-:W-:Y:S01]  /*169e0*/  IMAD.MOV.U32 R14, RZ, RZ, R94 ;  /* 0x000000ffff0e7224 */ /* 0x000fe200078e005e */
[----:B------:R-:W-:Y:S03]  /*169f0*/  LOP3.LUT R168, R168, 0xff, RZ, 0xc0, !PT ;  /* 0x000000ffa8a87812 */ /* 0x000fe600078ec0ff */
[----:B------:R-:W-:Y:S01]  /*16a00*/  IMAD.WIDE.U32 R18, R10, -0x326172a9, RZ ;  /* 0xcd9e8d570a127825 */ /* 0x000fe200078e00ff */
[----:B------:R-:W-:Y:S02]  /*16a10*/  LOP3.LUT R10, R55, UR36, R16, 0x96, !PT ;  /* 0x00000024370a7c12 */ /* 0x000fe4000f8e9610 */
[----:B------:R-:W-:Y:S02]  /*16a20*/  PRMT R168, R168, 0x5410, R13 ;  /* 0x00005410a8a87816 */ /* 0x000fe4000000000d */
[----:B------:R-:W-:Y:S01]  /*16a30*/  LOP3.LUT R12, R19, UR31, R54, 0x96, !PT ;  /* 0x0000001f130c7c12 */ /* 0x000fe2000f8e9636 */
[----:B------:R-:W-:Y:S05]  /*16a40*/  IMAD.WIDE.U32 R10, R10, -0x2daee0ad, RZ ;  /* 0xd2511f530a0a7825 */ /* 0x000fea00078e00ff */
[----:B------:R-:W-:Y:S01]  /*16a50*/  LOP3.LUT R11, R11, UR28, R52, 0x96, !PT ;  /* 0x0000001c0b0b7c12 */ /* 0x000fe2000f8e9634 */
[----:B------:R-:W-:Y:S04]  /*16a60*/  IMAD.WIDE.U32 R52, R12, -0x2daee0ad, RZ ;  /* 0xd2511f530c347825 */ /* 0x000fe800078e00ff */
[----:B------:R-:W-:Y:S01]  /*16a70*/  IMAD.WIDE.U32 R12, R11, -0x326172a9, RZ ;  /* 0xcd9e8d570b0c7825 */ /* 0x000fe200078e00ff */
[----:B------:R-:W-:Y:S04]  /*16a80*/  LOP3.LUT R10, R53, UR24, R10, 0x96, !PT ;  /* 0x00000018350a7c12 */ /* 0x000fe8000f8e960a */
[----:B------:R-:W-:Y:S01]  /*16a90*/  LOP3.LUT R18, R13, UR25, R18, 0x96, !PT ;  /* 0x000000190d127c12 */ /* 0x000fe2000f8e9612 */
[----:B------:R-:W-:Y:S04]  /*16aa0*/  IMAD.WIDE.U32 R54, R10, -0x326172a9, RZ ;  /* 0xcd9e8d570a367825 */ /* 0x000fe800078e00ff */
[----:B------:R-:W-:Y:S01]  /*16ab0*/  IMAD.WIDE.U32 R18, R18, -0x2daee0ad, RZ ;  /* 0xd2511f5312127825 */ /* 0x000fe200078e00ff */
[----:B------:R-:W-:Y:S03]  /*16ac0*/  LOP3.LUT R10, R55, UR23, R12, 0x96, !PT ;  /* 0x00000017370a7c12 */ /* 0x000fe6000f8e960c */
[----:B------:R-:W-:Y:S01]  /*16ad0*/  IMAD.MOV.U32 R55, RZ, RZ, R117 ;  /* 0x000000ffff377224 */ /* 0x000fe200078e0075 */
[----:B------:R-:W-:Y:S05]  /*16ae0*/  LOP3.LUT R11, R19, UR19, R52, 0x96, !PT ;  /* 0x00000013130b7c12 */ /* 0x000fea000f8e9634 */
[----:B------:R-:W-:Y:S03]  /*16af0*/  IMAD.WIDE.U32 R52, R11, -0x326172a9, RZ ;  /* 0xcd9e8d570b347825 */ /* 0x000fe600078e00ff */
[C---:B------:R-:W-:Y:S02]  /*16b00*/  LOP3.LUT R12, R52.reuse, 0xffff, RZ, 0xc0, !PT ;  /* 0x0000ffff340c7812 */ /* 0x040fe400078ec0ff */
[----:B------:R-:W-:Y:S02]  /*16b10*/  LOP3.LUT R117, R52, 0xff, RZ, 0xc0, !PT ;  /* 0x000000ff34757812 */ /* 0x000fe400078ec0ff */
[----:B------:R-:W-:Y:S02]  /*16b20*/  SHF.R.U32.HI R12, RZ, 0x8, R12 ;  /* 0x00000008ff0c7819 */ /* 0x000fe4000001160c */
[----:B------:R-:W-:Y:S02]  /*16b30*/  SHF.R.U32.HI R111, RZ, 0x10, R52 ;  /* 0x00000010ff6f7819 */ /* 0x000fe40000011634 */
[----:B------:R-:W-:Y:S02]  /*16b40*/  PRMT R117, R117, 0x5410, R12 ;  /* 0x0000541075757816 */ /* 0x000fe4000000000c */
[----:B------:R-:W-:Y:S02]  /*16b50*/  SHF.R.U32.HI R12, RZ, 0x18, R52 ;  /* 0x00000018ff0c7819 */ /* 0x000fe40000011634 */
[----:B------:R-:W-:Y:S02]  /*16b60*/  LOP3.LUT R111, R111, 0xff, RZ, 0xc0, !PT ;  /* 0x000000ff6f6f7812 */ /* 0x000fe400078ec0ff */
[----:B------:R-:W-:Y:S01]  /*16b70*/  LOP3.LUT R11, R53, UR35, R54, 0x96, !PT ;  /* 0x00000023350b7c12 */ /* 0x000fe2000f8e9636 */
[----:B------:R-:W-:Y:S01]  /*16b80*/  IMAD.MOV.U32 R54, RZ, RZ, R116 ;  /* 0x000000ffff367224 */ /* 0x000fe200078e0074 */
[----:B------:R-:W-:Y:S01]  /*16b90*/  PRMT R111, R111, 0x5410, R12 ;  /* 0x000054106f6f7816 */ /* 0x000fe2000000000c */
[----:B------:R-:W-:Y:S01]  /*16ba0*/  IMAD.WIDE.U32 R12, R10, -0x2daee0ad, RZ ;  /* 0xd2511f530a0c7825 */ /* 0x000fe200078e00ff */
[----:B------:R-:W-:Y:S02]  /*16bb0*/  SHF.R.U32.HI R116, RZ, 0x10, R11 ;  /* 0x00000010ff747819 */ /* 0x000fe4000001160b */
[----:B------:R-:W-:Y:S02]  /*16bc0*/  LOP3.LUT R118, R11, 0xff, RZ, 0xc0, !PT ;  /* 0x000000ff0b767812 */ /* 0x000fe400078ec0ff */
[----:B------:R-:W-:Y:S02]  /*16bd0*/  SHF.R.U32.HI R94, RZ, 0x10, R12 ;  /* 0x00000010ff5e7819 */ /* 0x000fe4000001160c */
[----:B------:R-:W-:Y:S02]  /*16be0*/  LOP3.LUT R182, R13, UR11, R18, 0x96, !PT ;  /* 0x0000000b0db67c12 */ /* 0x000fe4000f8e9612 */
[----:B------:R-:W-:Y:S02]  /*16bf0*/  LOP3.LUT R10, R12, 0xffff, RZ, 0xc0, !PT ;  /* 0x0000ffff0c0a7812 */ /* 0x000fe400078ec0ff */
[----:B------:R-:W-:Y:S02]  /*16c00*/  SHF.R.U32.HI R13, RZ, 0x18, R12 ;  /* 0x00000018ff0d7819 */ /* 0x000fe4000001160c */
[----:B------:R-:W-:Y:S02]  /*16c10*/  LOP3.LUT R94, R94, 0xff, RZ, 0xc0, !PT ;  /* 0x000000ff5e5e7812 */ /* 0x000fe400078ec0ff */
[----:B------:R-:W-:Y:S02]  /*16c20*/  SHF.R.U32.HI R10, RZ, 0x8, R10 ;  /* 0x00000008ff0a7819 */ /* 0x000fe4000001160a */
[----:B------:R-:W-:Y:S02]  /*16c30*/  PRMT R94, R94, 0x5410, R13 ;  /* 0x000054105e5e7816 */ /* 0x000fe4000000000d */
[----:B------:R-:W-:Y:S02]  /*16c40*/  LOP3.LUT R13, R11, 0xffff, RZ, 0xc0, !PT ;  /* 0x0000ffff0b0d7812 */ /* 0x000fe400078ec0ff */
[----:B------:R-:W-:Y:S02]  /*16c50*/  SHF.R.U32.HI R11, RZ, 0x18, R11 ;  /* 0x00000018ff0b7819 */ /* 0x000fe4000001160b */
[----:B------:R-:W-:Y:S02]  /*16c60*/  LOP3.LUT R95, R12, 0xff, RZ, 0xc0, !PT ;  /* 0x000000ff0c5f7812 */ /* 0x000fe400078ec0ff */
[----:B------:R-:W-:Y:S02]  /*16c70*/  LOP3.LUT R116, R116, 0xff, RZ, 0xc0, !PT ;  /* 0x000000ff74747812 */ /* 0x000fe400078ec0ff */
[----:B------:R-:W-:Y:S02]  /*16c80*/  PRMT R95, R95, 0x5410, R10 ;  /* 0x000054105f5f7816 */ /* 0x000fe4000000000a */
[----:B------:R-:W-:Y:S02]  /*16c90*/  PRMT R116, R116, 0x5410, R11 ;  /* 0x0000541074747816 */ /* 0x000fe4000000000b */
[----:B------:R-:W-:Y:S02]  /*16ca0*/  LOP3.LUT R10, R17, UR10, R54, 0x96, !PT ;  /* 0x0000000a110a7c12 */ /* 0x000fe4000f8e9636 */
[----:B------:R-:W-:Y:S02]  /*16cb0*/  LOP3.LUT R11, R59, UR36, R16, 0x96, !PT ;  /* 0x000000243b0b7c12 */ /* 0x000fe4000f8e9610 */
[----:B------:R-:W-:Y:S01]  /*16cc0*/  SHF.R.U32.HI R13, RZ, 0x8, R13 ;  /* 0x00000008ff0d7819 */ /* 0x000fe2000001160d */
[----:B------:R-:W2:Y:S02]  /*16cd0*/  LDL.LU R59, [R1+0x18] ;  /* 0x00001800013b7983 */ /* 0x000ea40000300800 */
[----:B------:R-:W-:Y:S01]  /*16ce0*/  IMAD.WIDE.U32 R52, R11, -0x2daee0ad, RZ ;  /* 0xd2511f530b347825 */ /* 0x000fe200078e00ff */
[----:B------:R-:W-:Y:S03]  /*16cf0*/  PRMT R118, R118, 0x5410, R13 ;  /* 0x0000541076767816 */ /* 0x000fe6000000000d */
[----:B------:R-:W-:Y:S05]  /*16d00*/  IMAD.WIDE.U32 R12, R10, -0x2daee0ad, RZ ;  /* 0xd2511f530a0c7825 */ /* 0x000fea00078e00ff */
[----:B------:R-:W-:Y:S02]  /*16d10*/  LOP3.LUT R10, R13, UR32, R14, 0x96, !PT ;  /* 0x000000200d0a7c12 */ /* 0x000fe4000f8e960e */
[----:B------:R-:W-:Y:S03]  /*16d20*/  LOP3.LUT R11, R53, UR28, R12, 0x96, !PT ;  /* 0x0000001c350b7c12 */ /* 0x000fe6000f8e960c */
[----:B------:R-:W-:Y:S04]  /*16d30*/  IMAD.WIDE.U32 R16, R10, -0x326172a9, RZ ;  /* 0xcd9e8d570a107825 */ /* 0x000fe800078e00ff */
[----:B------:R-:W-:Y:S01]  /*16d40*/  IMAD.WIDE.U32 R12, R11, -0x326172a9, RZ ;  /* 0xcd9e8d570b0c7825 */ /* 0x000fe200078e00ff */
[----:B------:R-:W-:Y:S02]  /*16d50*/  LOP3.LUT R10, R17, UR31, R58, 0x96, !PT ;  /* 0x0000001f110a7c12 */ /* 0x000fe4000f8e963a */
[----:B------:R-:W3:Y:S02]  /*16d60*/  LDL.LU R58, [R1+0x1c] ;  /* 0x00001c00013a7983 */ /* 0x000ee40000300800 */
[----:B------:R-:W-:Y:S01]  /*16d70*/  LOP3.LUT R16, R13, UR25, R16, 0x96, !PT ;  /* 0x000000190d107c12 */ /* 0x000fe2000f8e9610 */
[----:B------:R-:W-:Y:S01]  /*16d80*/  IMAD.WIDE.U32 R18, R10, -0x2daee0ad, RZ ;  /* 0xd2511f530a127825 */ /* 0x000fe200078e00ff */
[----:B------:R-:W4:Y:S03]  /*16d90*/  LDL.LU R57, [R1] ;  /* 0x0000000001397983 */ /* 0x000f260000300800 */
[----:B------:R-:W-:Y:S01]  /*16da0*/  FADD.FTZ R13, -R132, R225 ;  /* 0x000000e1840d7221 */ /* 0x000fe20000010100 */
[----:B------:R-:W-:Y:S01]  /*16db0*/  IMAD.WIDE.U32 R16, R16, -0x2daee0ad, RZ ;  /* 0xd2511f5310107825 */ /* 0x000fe200078e00ff */
[----:B------:R-:W5:Y:S02]  /*16dc0*/  LDL.LU R55, [R1+0x4] ;  /* 0x0000040001377983 */ /* 0x000f640000300800 */
[----:B------:R-:W-:Y:S01]  /*16dd0*/  LOP3.LUT R10, R19, UR24, R52, 0x96, !PT ;  /* 0x00000018130a7c12 */ /* 0x000fe2000f8e9634 */
[----:B------:R-:W-:Y:S01]  /*16de0*/  IMAD.MOV.U32 R225, RZ, RZ, R56 ;  /* 0x000000ffffe17224 */ /* 0x000fe200078e0038 */
[----:B------:R-:W-:Y:S01]  /*16df0*/  LOP3.LUT R11, R17, UR19, R18, 0x96, !PT ;  /* 0x00000013110b7c12 */ /* 0x000fe2000f8e9612 */
[----:B------:R-:W4:Y:S01]  /*16e00*/  LDL.LU R54, [R1+0x8] ;  /* 0x0000080001367983 */ /* 0x000f220000300800 */
[----:B------:R-:W-:Y:S01]  /*16e10*/  FADD.FTZ R17, -R5, R224 ;  /* 0x000000e005117221 */ /* 0x000fe20000010100 */
[----:B------:R-:W-:Y:S01]  /*16e20*/  IMAD.WIDE.U32 R52, R10, -0x326172a9, RZ ;  /* 0xcd9e8d570a347825 */ /* 0x000fe200078e00ff */
[--C-:B------:R-:W-:Y:S01]  /*16e30*/  HSET2.LE.AND R124, R124, R225.reuse, PT ;  /* 0x000000e17c7c7233 */ /* 0x100fe20003803000 */
[----:B------:R-:W5:Y:S02]  /*16e40*/  LDL.LU R51, [R1+0xc] ;  /* 0x00000c0001337983 */ /* 0x000f640000300800 */
[----:B------:R-:W-:Y:S01]  /*16e50*/  IMAD.WIDE.U32 R18, R11, -0x326172a9, RZ ;  /* 0xcd9e8d570b127825 */ /* 0x000fe200078e00ff */
[----:B------:R-:W-:Y:S03]  /*16e60*/  LOP3.LUT R10, R53, UR23, R12, 0x96, !PT ;  /* 0x00000017350a7c12 */ /* 0x000fe6000f8e960c */
[----:B------:R-:W-:Y:S01]  /*16e70*/  IMAD.MOV.U32 R224, RZ, RZ, R5 ;  /* 0x000000ffffe07224 */ /* 0x000fe200078e0005 */
[----:B------:R-:W-:Y:S02]  /*16e80*/  LOP3.LUT R199, R19, UR35, R52, 0x96, !PT ;  /* 0x0000002313c77c12 */ /* 0x000fe4000f8e9634 */
[----:B------:R-:W5:Y:S01]  /*16e90*/  LDL.LU R52, [R1+0x10] ;  /* 0x0000100001347983 */ /* 0x000f620000300800 */
[--C-:B------:R-:W-:Y:S02]  /*16ea0*/  SHF.R.U32.HI R102, RZ, 0x10, R18.reuse ;  /* 0x00000010ff667819 */ /* 0x100fe40000011612 */
[----:B------:R-:W-:Y:S01]  /*16eb0*/  SHF.R.U32.HI R11, RZ, 0x18, R18 ;  /* 0x00000018ff0b7819 */ /* 0x000fe20000011612 */
[----:B------:R-:W5:Y:S01]  /*16ec0*/  LDL.LU R53, [R1+0x14] ;  /* 0x0000140001357983 */ /* 0x000f620000300800 */
[----:B------:R-:W-:Y:S02]  /*16ed0*/  LOP3.LUT R102, R102, 0xff, RZ, 0xc0, !PT ;  /* 0x000000ff66667812 */ /* 0x000fe400078ec0ff */
[----:B------:R-:W-:Y:S02]  /*16ee0*/  LOP3.LUT R12, R18, 0xffff, RZ, 0xc0, !PT ;  /* 0x0000ffff120c7812 */ /* 0x000fe400078ec0ff */
[----:B------:R-:W-:Y:S01]  /*16ef0*/  PRMT R102, R102, 0x5410, R11 ;  /* 0x0000541066667816 */ /* 0x000fe2000000000b */
[----:B------:R-:W-:Y:S01]  /*16f00*/  IMAD.WIDE.U32 R10, R10, -0x2daee0ad, RZ ;  /* 0xd2511f530a0a7825 */ /* 0x000fe200078e00ff */
[----:B------:R-:W-:Y:S02]  /*16f10*/  LOP3.LUT R109, R18, 0xff, RZ, 0xc0, !PT ;  /* 0x000000ff126d7812 */ /* 0x000fe400078ec0ff */
[----:B------:R-:W-:Y:S02]  /*16f20*/  SHF.R.U32.HI R12, RZ, 0x8, R12 ;  /* 0x00000008ff0c7819 */ /* 0x000fe4000001160c */
[----:B------:R-:W-:Y:S01]  /*16f30*/  LOP3.LUT R127, R11, UR11, R16, 0x96, !PT ;  /* 0x0000000b0b7f7c12 */ /* 0x000fe2000f8e9610 */
[----:B------:R-:W-:Y:S01]  /*16f40*/  FADD.FTZ R16, -R7, R222 ;  /* 0x000000de07107221 */ /* 0x000fe20000010100 */
[C---:B------:R-:W-:Y:S01]  /*16f50*/  LOP3.LUT R226, R10.reuse, 0xffff, RZ, 0xc0, !PT ;  /* 0x0000ffff0ae27812 */ /* 0x040fe200078ec0ff */
[----:B------:R-:W5:Y:S01]  /*16f60*/  LDL R222, [R1+0x58] ;  /* 0x0000580001de7983 */ /* 0x000f620000100800 */
[----:B------:R-:W-:Y:S01]  /*16f70*/  LOP3.LUT R14, R10, 0xff, RZ, 0xc0, !PT ;  /* 0x000000ff0a0e7812 */ /* 0x000fe200078ec0ff */
[----:B------:R-:W-:Y:S01]  /*16f80*/  FMUL.FTZ R11, R17, UR4 ;  /* 0x00000004110b7c20 */ /* 0x000fe20008410000 */
[--C-:B------:R-:W-:Y:S02]  /*16f90*/  SHF.R.U32.HI R208, RZ, 0x10, R10.reuse ;  /* 0x00000010ffd07819 */ /* 0x100fe4000001160a */
[----:B------:R-:W-:Y:S01]  /*16fa0*/  SHF.R.U32.HI R205, RZ, 0x18, R10 ;  /* 0x00000018ffcd7819 */ /* 0x000fe2000001160a */
[----:B------:R-:W-:Y:S01]  /*16fb0*/  FMUL.FTZ R10, R13, UR4 ;  /* 0x000000040d0a7c20 */ /* 0x000fe20008410000 */
[----:B------:R-:W-:Y:S01]  /*16fc0*/  PRMT R109, R109, 0x5410, R12 ;  /* 0x000054106d6d7816 */ /* 0x000fe2000000000c */
[----:B------:R-:W-:Y:S01]  /*16fd0*/  FMUL.FTZ R12, R16, UR4 ;  /* 0x00000004100c7c20 */ /* 0x000fe20008410000 */
[----:B------:R-:W1:Y:S01]  /*16fe0*/  MUFU.EX2 R11, R11 ;  /* 0x0000000b000b7308 */ /* 0x000e620000000800 */
[----:B------:R-:W-:Y:S01]  /*16ff0*/  FMUL.FTZ R13, R15, UR4 ;  /* 0x000000040f0d7c20 */ /* 0x000fe20008410000 */
[----:B------:R-:W-:Y:S01]  /*17000*/  FFMA.FTZ R15, R66, UR4, -R9 ;  /* 0x00000004420f7c23 */ /* 0x000fe20008010809 */
[--C-:B------:R-:W-:Y:S01]  /*17010*/  FFMA.FTZ R66, R72, UR4, -R6.reuse ;  /* 0x0000000448427c23 */ /* 0x100fe20008010806 */
[--C-:B------:R-:W-:Y:S01]  /*17020*/  FFMA.FTZ R72, R80, UR4, -R6.reuse ;  /* 0x0000000450487c23 */ /* 0x100fe20008010806 */
[--C-:B------:R-:W-:Y:S01]  /*17030*/  FFMA.FTZ R80, R96, UR4, -R6.reuse ;  /* 0x0000000460507c23 */ /* 0x100fe20008010806 */
[----:B------:R-:W-:Y:S01]  /*17040*/  FFMA.FTZ R96, R112, UR4, -R6 ;  /* 0x0000000470607c23 */ /* 0x000fe20008010806 */
[----:B------:R-:W-:Y:S03]  /*17050*/  LOP3.LUT R208, R208, 0xff, RZ, 0xc0, !PT ;  /* 0x000000ffd0d07812 */ /* 0x000fe600078ec0ff */
[----:B------:R-:W1:Y:S01]  /*17060*/  MUFU.EX2 R10, R10 ;  /* 0x0000000a000a7308 */ /* 0x000e620000000800 */
[----:B------:R-:W-:Y:S09]  /*17070*/  PRMT R205, R208, 0x5410, R205 ;  /* 0x00005410d0cd7816 */ /* 0x000ff200000000cd */
[----:B------:R-:W1:Y:S02]  /*17080*/  MUFU.EX2 R12, R12 ;  /* 0x0000000c000c7308 */ /* 0x000e640000000800 */
[C---:B-1----:R-:W-:Y:S01]  /*17090*/  FMUL.FTZ R246, R11.reuse, R246 ;  /* 0x000000f60bf67220 */ /* 0x042fe20000410000 */
[C---:B------:R-:W-:Y:S01]  /*170a0*/  FMUL.FTZ R247, R11.reuse, R247 ;  /* 0x000000f70bf77220 */ /* 0x040fe20000410000 */
[C---:B------:R-:W-:Y:S01]  /*170b0*/  FMUL.FTZ R242, R11.reuse, R242 ;  /* 0x000000f20bf27220 */ /* 0x040fe20000410000 */
[C---:B------:R-:W-:Y:S01]  /*170c0*/  FMUL.FTZ R243, R11.reuse, R243 ;  /* 0x000000f30bf37220 */ /* 0x040fe20000410000 */
[C---:B------:R-:W-:Y:S01]  /*170d0*/  FMUL.FTZ R230, R11.reuse, R230 ;  /* 0x000000e60be67220 */ /* 0x040fe20000410000 */
[----:B------:R-:W-:Y:S03]  /*170e0*/  FMUL.FTZ R231, R11, R231 ;  /* 0x000000e70be77220 */ /* 0x000fe60000410000 */
[----:B------:R-:W1:Y:S01]  /*170f0*/  MUFU.EX2 R13, R13 ;  /* 0x0000000d000d7308 */ /* 0x000e620000000800 */
[C---:B------:R-:W-:Y:S01]  /*17100*/  FMUL.FTZ R244, R10.reuse, R244 ;  /* 0x000000f40af47220 */ /* 0x040fe20000410000 */
[C---:B------:R-:W-:Y:S01]  /*17110*/  FMUL.FTZ R245, R10.reuse, R245 ;  /* 0x000000f50af57220 */ /* 0x040fe20000410000 */
[C---:B------:R-:W-:Y:S01]  /*17120*/  FMUL.FTZ R240, R10.reuse, R240 ;  /* 0x000000f00af07220 */ /* 0x040fe20000410000 */
[C---:B------:R-:W-:Y:S01]  /*17130*/  FMUL.FTZ R241, R10.reuse, R241 ;  /* 0x000000f10af17220 */ /* 0x040fe20000410000 */
[C---:B------:R-:W-:Y:S01]  /*17140*/  FMUL.FTZ R228, R10.reuse, R228 ;  /* 0x000000e40ae47220 */ /* 0x040fe20000410000 */
[----:B------:R-:W-:Y:S01]  /*17150*/  FMUL.FTZ R229, R10, R229 ;  /* 0x000000e50ae57220 */ /* 0x000fe20000410000 */
[----:B------:R-:W-:Y:S03]  /*17160*/  FFMA.FTZ R0, R217, R10, R0 ;  /* 0x0000000ad9007223 */ /* 0x000fe60000010000 */
[----:B------:R-:W-:Y:S01]  /*17170*/  MUFU.EX2 R15, R15 ;  /* 0x0000000f000f7308 */ /* 0x000fe20000000800 */
        /* <DEDUP_REMOVED lines=8> */
[C---:B-1----:R-:W-:Y:S01]  /*17200*/  FMUL.FTZ R250, R13.reuse, R250 ;  /* 0x000000fa0dfa7220 */ /* 0x042fe20000410000 */
[C---:B------:R-:W-:Y:S01]  /*17210*/  FMUL.FTZ R251, R13.reuse, R251 ;  /* 0x000000fb0dfb7220 */ /* 0x040fe20000410000 */
[C---:B------:R-:W-:Y:S01]  /*17220*/  FMUL.FTZ R238, R13.reuse, R238 ;  /* 0x000000ee0dee7220 */ /* 0x040fe20000410000 */
[C---:B------:R-:W-:Y:S01]  /*17230*/  FMUL.FTZ R239, R13.reuse, R239 ;  /* 0x000000ef0def7220 */ /* 0x040fe20000410000 */
[C---:B------:R-:W-:Y:S01]  /*17240*/  FMUL.FTZ R234, R13.reuse, R234 ;  /* 0x000000ea0dea7220 */ /* 0x040fe20000410000 */
[----:B------:R-:W-:Y:S01]  /*17250*/  FMUL.FTZ R235, R13, R235 ;  /* 0x000000eb0deb7220 */ /* 0x000fe20000410000 */
[----:B------:R-:W-:Y:S03]  /*17260*/  FFMA.FTZ R3, R218, R12, R3 ;  /* 0x0000000cda037223 */ /* 0x000fe60000010003 */
[----:B------:R-:W-:Y:S01]  /*17270*/  MUFU.EX2 R80, R80 ;  /* 0x0000005000507308 */ /* 0x000fe20000000800 */
[----:B------:R-:W-:Y:S01]  /*17280*/  FADD.FTZ R151, R151, R2 ;  /* 0x0000000297977221 */ /* 0x000fe20000010000 */
[----:B------:R-:W-:Y:S03]  /*17290*/  FFMA.FTZ R4, R221, R13, R4 ;  /* 0x0000000ddd047223 */ /* 0x000fe60000010004 */
[----:B------:R-:W-:Y:S01]  /*172a0*/  FADD.FTZ R146, R146, R151 ;  /* 0x0000009792927221 */ /* 0x000fe20000010000 */
[----:B------:R-:W-:Y:S04]  /*172b0*/  FADD.FTZ R4, R103, R4 ;  /* 0x0000000467047221 */ /* 0x000fe80000010000 */
[----:B------:R-:W-:Y:S01]  /*172c0*/  MUFU.EX2 R66, R66 ;  /* 0x0000004200427308 */ /* 0x000fe20000000800 */
[----:B------:R-:W-:Y:S01]  /*172d0*/  FADD.FTZ R149, R149, R146 ;  /* 0x0000009295957221 */ /* 0x000fe20000010000 */
[----:B------:R-:W-:Y:S03]  /*172e0*/  FADD.FTZ R101, R101, R4 ;  /* 0x0000000465657221 */ /* 0x000fe60000010000 */
[----:B------:R-:W-:Y:S01]  /*172f0*/  FADD.FTZ R150, R150, R149 ;  /* 0x0000009596967221 */ /* 0x000fe20000010000 */
[----:B------:R-:W-:Y:S04]  /*17300*/  FADD.FTZ R100, R100, R101 ;  /* 0x0000006564647221 */ /* 0x000fe80000010000 */
[----:B------:R-:W-:Y:S01]  /*17310*/  MUFU.EX2 R96, R96 ;  /* 0x0000006000607308 */ /* 0x000fe20000000800 */
[----:B------:R-:W-:Y:S01]  /*17320*/  FADD.FTZ R155, R155, R150 ;  /* 0x000000969b9b7221 */ /* 0x000fe20000010000 */
[----:B------:R-:W-:Y:S03]  /*17330*/  FADD.FTZ R93, R93, R100 ;  /* 0x000000645d5d7221 */ /* 0x000fe60000010000 */
        /* <DEDUP_REMOVED lines=19> */
[C---:B--2---:R-:W-:Y:S01]  /*17470*/  FMUL.FTZ R18, R11.reuse, R59 ;  /* 0x0000003b0b127220 */ /* 0x044fe20000410000 */
[----:B---3--:R-:W-:Y:S01]  /*17480*/  FMUL.FTZ R19, R11, R58 ;  /* 0x0000003a0b137220 */ /* 0x008fe20000410000 */
[C---:B----4-:R-:W-:Y:S01]  /*17490*/  FMUL.FTZ R54, R13.reuse, R54 ;  /* 0x000000360d367220 */ /* 0x050fe20000410000 */
[----:B-----5:R-:W-:Y:S01]  /*174a0*/  FMUL.FTZ R16, R10, R52 ;  /* 0x000000340a107220 */ /* 0x020fe20000410000 */
[----:B------:R-:W-:Y:S02]  /*174b0*/  FMUL.FTZ R52, R12, R57 ;  /* 0x000000390c347220 */ /* 0x000fe40000410000 */
[----:B------:R-:W1:Y:S01]  /*174c0*/  LDSM.16.MT88.4 R56, [R252+0x4000] ;  /* 0x00400000fc38783b */ /* 0x000e620000004200 */
[----:B------:R-:W-:Y:S01]  /*174d0*/  FMUL.FTZ R17, R10, R53 ;  /* 0x000000350a117220 */ /* 0x000fe20000410000 */
[----:B------:R-:W-:Y:S01]  /*174e0*/  FMUL.FTZ R53, R12, R55 ;  /* 0x000000370c357220 */ /* 0x000fe20000410000 */
[----:B------:R-:W-:Y:S01]  /*174f0*/  FMUL.FTZ R55, R13, R51 ;  /* 0x000000330d377220 */ /* 0x000fe20000410000 */
[--C-:B------:R-:W-:Y:S01]  /*17500*/  HSET2.LE.AND R51, R177, R225.reuse, PT ;  /* 0x000000e1b1337233 */ /* 0x100fe20003803000 */
[----:B------:R-:W-:Y:S01]  /*17510*/  FADD.FTZ R13, R166, R3 ;  /* 0x00000003a60d7221 */ /* 0x000fe20000010000 */
[----:B------:R-:W-:Y:S01]  /*17520*/  LOP3.LUT R177, R199, 0xff, RZ, 0xc0, !PT ;  /* 0x000000ffc7b17812 */ /* 0x000fe200078ec0ff */
[----:B------:R-:W-:Y:S01]  /*17530*/  MUFU.EX2 R3, R115 ;  /* 0x0000007300037308 */ /* 0x000fe20000000800 */
[--C-:B------:R-:W-:Y:S01]  /*17540*/  FFMA.FTZ R10, R74, UR4, -R9.reuse ;  /* 0x000000044a0a7c23 */ /* 0x100fe20008010809 */
[----:B------:R-:W-:Y:S01]  /*17550*/  FFMA.FTZ R74, R82, UR4, -R9 ;  /* 0x00000004524a7c23 */ /* 0x000fe20008010809 */
[----:B------:R-:W-:Y:S01]  /*17560*/  F2FP.BF16.F32.PACK_AB R12, R210, R207 ;  /* 0x000000cfd20c723e */ /* 0x000fe200000010ff */
[----:B------:R-:W-:Y:S06]  /*17570*/  FADD.FTZ R158, R158, R13 ;  /* 0x0000000d9e9e7221 */ /* 0x000fec0000010000 */
[----:B------:R-:W-:Y:S01]  /*17580*/  MUFU.EX2 R74, R74 ;  /* 0x0000004a004a7308 */ /* 0x000fe20000000800 */
[----:B------:R-:W-:Y:S04]  /*17590*/  FADD.FTZ R163, R163, R158 ;  /* 0x0000009ea3a37221 */ /* 0x000fe80000010000 */
[----:B------:R-:W-:Y:S05]  /*175a0*/  FADD.FTZ R160, R160, R163 ;  /* 0x000000a3a0a07221 */ /* 0x000fea0000010000 */
[----:B------:R-:W-:Y:S01]  /*175b0*/  MUFU.EX2 R10, R10 ;  /* 0x0000000a000a7308 */ /* 0x000fe20000000800 */
[----:B------:R-:W-:Y:S04]  /*175c0*/  FADD.FTZ R165, R165, R160 ;  /* 0x000000a0a5a57221 */ /* 0x000fe80000010000 */
[----:B------:R-:W-:Y:S05]  /*175d0*/  FADD.FTZ R162, R162, R165 ;  /* 0x000000a5a2a27221 */ /* 0x000fea0000010000 */
[----:B------:R-:W-:Y:S01]  /*175e0*/  MUFU.EX2 R13, R107 ;  /* 0x0000006b000d7308 */ /* 0x000fe20000000800 */
[----:B------:R-:W-:Y:S04]  /*175f0*/  FADD.FTZ R167, R167, R162 ;  /* 0x000000a2a7a77221 */ /* 0x000fe80000010000 */
[----:B------:R-:W-:Y:S01]  /*17600*/  FADD.FTZ R164, R164, R167 ;  /* 0x000000a7a4a47221 */ /* 0x000fe20000010000 */
[-C--:B-1----:R-:W-:Y:S05]  /*17610*/  HMMA.16816.F32.BF16 R16, R20, R56.reuse, R16 ;  /* 0x000000381410723c */ /* 0x082fea0000041810 */
[----:B------:R-:W-:Y:S01]  /*17620*/  FADD.FTZ R169, R169, R164 ;  /* 0x000000a4a9a97221 */ /* 0x000fe20000010000 */
[C---:B------:R-:W-:Y:S05]  /*17630*/  HMMA.16816.F32.BF16 R52, R24.reuse, R56, R52 ;  /* 0x000000381834723c */ /* 0x040fea0000041834 */
[----:B------:R-:W-:Y:S01]  /*17640*/  FADD.FTZ R76, R76, R169 ;  /* 0x000000a94c4c7221 */ /* 0x000fe20000010000 */
[-C--:B------:R-:W-:Y:S05]  /*17650*/  HMMA.16816.F32.BF16 R248, R24, R58.reuse, R248 ;  /* 0x0000003a18f8723c */ /* 0x080fea00000418f8 */
[----:B------:R-:W-:Y:S01]  /*17660*/  FADD.FTZ R69, R69, R76 ;  /* 0x0000004c45457221 */ /* 0x000fe20000010000 */
[C---:B------:R-:W-:Y:S01]  /*17670*/  HMMA.16816.F32.BF16 R244, R20.reuse, R58, R244 ;  /* 0x0000003a14f4723c */ /* 0x040fe200000418f4 */
[----:B------:R-:W1:Y:S04]  /*17680*/  LDSM.16.MT88.4 R56, [R222+0x4000] ;  /* 0x00400000de38783b */ /* 0x000e680000004200 */
[----:B------:R-:W-:Y:S06]  /*17690*/  FADD.FTZ R68, R68, R69 ;  /* 0x0000004544447221 */ /* 0x000fec0000010000 */
[----:B------:R-:W-:Y:S04]  /*176a0*/  FADD.FTZ R77, R77, R68 ;  /* 0x000000444d4d7221 */ /* 0x000fe80000010000 */
[----:B------:R-:W-:Y:S04]  /*176b0*/  FADD.FTZ R64, R64, R77 ;  /* 0x0000004d40407221 */ /* 0x000fe80000010000 */
[----:B------:R-:W-:Y:S01]  /*176c0*/  FADD.FTZ R65, R65, R64 ;  /* 0x0000004041417221 */ /* 0x000fe20000010000 */
[C---:B-1----:R-:W-:Y:S06]  /*176d0*/  HMMA.16816.F32.BF16 R240, R20.reuse, R56, R240 ;  /* 0x0000003814f0723c */ /* 0x042fec00000418f0 */
[----:B------:R-:W-:Y:S01]  /*176e0*/  HMMA.16816.F32.BF16 R228, R20, R58, R228 ;  /* 0x0000003a14e4723c */ /* 0x000fe200000418e4 */
[----:B------:R-:W1:Y:S05]  /*176f0*/  LDSM.16.MT88.4 R20, [R252+0x4400] ;  /* 0x00440000fc14783b */ /* 0x000e6a0000004200 */
[C---:B------:R-:W-:Y:S01]  /*17700*/  HMMA.16816.F32.BF16 R236, R24.reuse, R56, R236 ;  /* 0x0000003818ec723c */ /* 0x040fe200000418ec */
[----:B------:R2:W-:Y:S05]  /*17710*/  MUFU.EX2 R57, R188 ;  /* 0x000000bc00397308 */ /* 0x0005ea0000000800 */
[----:B------:R-:W-:Y:S01]  /*17720*/  HMMA.16816.F32.BF16 R232, R24, R58, R232 ;  /* 0x0000003a18e8723c */ /* 0x000fe200000418e8 */
[----:B------:R-:W-:Y:S04]  /*17730*/  LDSM.16.MT88.4 R24, [R252+0x4c00] ;  /* 0x004c0000fc18783b */ /* 0x000fe80000004200 */
[----:B------:R-:W3:Y:S01]  /*17740*/  MUFU.EX2 R59, R206 ;  /* 0x000000ce003b7308 */ /* 0x000ee20000000800 */
[----:B------:R-:W-:Y:S01]  /*17750*/  FFMA.FTZ R56, R67, UR4, -R9 ;  /* 0x0000000443387c23 */ /* 0x000fe20008010809 */
[--C-:B------:R-:W-:Y:S01]  /*17760*/  FFMA.FTZ R67, R73, UR4, -R6.reuse ;  /* 0x0000000449437c23 */ /* 0x100fe20008010806 */
[--C-:B------:R-:W-:Y:S03]  /*17770*/  FFMA.FTZ R73, R81, UR4, -R6.reuse ;  /* 0x0000000451497c23 */ /* 0x100fe60008010806 */
[--C-:B------:R-:W-:Y:S04]  /*17780*/  FFMA.FTZ R81, R97, UR4, -R6.reuse ;  /* 0x0000000461517c23 */ /* 0x100fe80008010806 */
[----:B------:R-:W4:Y:S01]  /*17790*/  MUFU.EX2 R56, R56 ;  /* 0x0000003800387308 */ /* 0x000f220000000800 */
[----:B------:R-:W-:Y:S01]  /*177a0*/  FFMA.FTZ R97, R113, UR4, -R6 ;  /* 0x0000000471617c23 */ /* 0x000fe20008010806 */
[----:B------:R-:W-:Y:S02]  /*177b0*/  SHF.R.U32.HI R113, RZ, 0x10, R127 ;  /* 0x00000010ff717819 */ /* 0x000fe4000001167f */
[----:B--2---:R-:W-:Y:S02]  /*177c0*/  SHF.R.U32.HI R188, RZ, 0x10, R199 ;  /* 0x00000010ffbc7819 */ /* 0x004fe400000116c7 */
[----:B------:R-:W-:Y:S04]  /*177d0*/  LOP3.LUT R113, R113, 0xff, RZ, 0xc0, !PT ;  /* 0x000000ff71717812 */ /* 0x000fe800078ec0ff */
[----:B------:R-:W2:Y:S01]  /*177e0*/  MUFU.EX2 R73, R73 ;  /* 0x0000004900497308 */ /* 0x000ea20000000800 */
[----:B---3--:R-:W-:Y:S02]  /*177f0*/  F2FP.BF16.F32.PACK_AB R2, R59, R204 ;  /* 0x000000cc3b02723e */ /* 0x008fe400000010ff */
[----:B------:R-:W-:Y:S07]  /*17800*/  LOP3.LUT R188, R188, 0xff, RZ, 0xc0, !PT ;  /* 0x000000ffbcbc7812 */ /* 0x000fee00078ec0ff */
[----:B------:R-:W-:Y:S01]  /*17810*/  MUFU.EX2 R81, R81 ;  /* 0x0000005100517308 */ /* 0x000fe20000000800 */
[-C--:B-1----:R-:W-:Y:S06]  /*17820*/  HMMA.16816.F32.BF16 R16, R28, R20.reuse, R16 ;  /* 0x000000141c10723c */ /* 0x082fec0000041810 */
[C---:B------:R-:W-:Y:S03]  /*17830*/  HMMA.16816.F32.BF16 R52, R32.reuse, R20, R52 ;  /* 0x000000142034723c */ /* 0x040fe60000041834 */
[----:B------:R-:W1:Y:S03]  /*17840*/  MUFU.EX2 R67, R67 ;  /* 0x0000004300437308 */ /* 0x000e660000000800 */
[-C--:B------:R-:W-:Y:S07]  /*17850*/  HMMA.16816.F32.BF16 R248, R32, R22.reuse, R248 ;  /* 0x0000001620f8723c */ /* 0x080fee00000418f8 */
[----:B------:R-:W3:Y:S01]  /*17860*/  MUFU.EX2 R97, R97 ;  /* 0x0000006100617308 */ /* 0x000ee20000000800 */
[C---:B------:R-:W-:Y:S01]  /*17870*/  HMMA.16816.F32.BF16 R244, R28.reuse, R22, R244 ;  /* 0x000000161cf4723c */ /* 0x040fe200000418f4 */
[----:B------:R-:W5:Y:S08]  /*17880*/  LDSM.16.MT88.4 R20, [R222+0x4400] ;  /* 0x00440000de14783b */ /* 0x000f700000004200 */
[----:B------:R4:W-:Y:S02]  /*17890*/  MUFU.EX2 R58, R133 ;  /* 0x00000085003a7308 */ /* 0x0009e40000000800 */
[----:B----4-:R-:W-:Y:S04]  /*178a0*/  SHF.R.U32.HI R133, RZ, 0x8, R226 ;  /* 0x00000008ff857819 */ /* 0x010fe800000116e2 */
[----:B------:R-:W-:Y:S01]  /*178b0*/  PRMT R133, R14, 0x5410, R133 ;  /* 0x000054100e857816 */ /* 0x000fe20000000085 */
[-C--:B-----5:R-:W-:Y:S06]  /*178c0*/  HMMA.16816.F32.BF16 R240, R28, R20.reuse, R240 ;  /* 0x000000141cf0723c */ /* 0x0a0fec00000418f0 */
[C---:B------:R-:W-:Y:S06]  /*178d0*/  HMMA.16816.F32.BF16 R236, R32.reuse, R20, R236 ;  /* 0x0000001420ec723c */ /* 0x040fec00000418ec */
[-C--:B------:R-:W-:Y:S06]  /*178e0*/  HMMA.16816.F32.BF16 R232, R32, R22.reuse, R232 ;  /* 0x0000001620e8723c */ /* 0x080fec00000418e8 */
[----:B------:R-:W-:Y:S01]  /*178f0*/  HMMA.16816.F32.BF16 R228, R28, R22, R228 ;  /* 0x000000161ce4723c */ /* 0x000fe200000418e4 */
[----:B------:R-:W4:Y:S04]  /*17900*/  LDSM.16.MT88.4 R20, [R252+0x4800] ;  /* 0x00480000fc14783b */ /* 0x000f280000004200 */
[----:B------:R-:W-:Y:S02]  /*17910*/  F2FP.BF16.F32.PACK_AB R33, R174, R173 ;  /* 0x000000adae21723e */ /* 0x000fe400000010ff */
[--C-:B------:R-:W-:Y:S04]  /*17920*/  HSET2.LE.AND R30, R194, R225.reuse, PT ;  /* 0x000000e1c21e7233 */ /* 0x100fe80003803000 */
[----:B------:R-:W-:Y:S02]  /*17930*/  F2FP.BF16.F32.PACK_AB R29, R172, R171 ;  /* 0x000000abac1d723e */ /* 0x000fe400000010ff */
[--C-:B------:R-:W-:Y:S02]  /*17940*/  HSET2.LE.AND R31, R185, R225.reuse, PT ;  /* 0x000000e1b91f7233 */ /* 0x100fe40003803000 */
[----:B------:R-:W-:Y:S02]  /*17950*/  LOP3.LUT R30, R30, R29, RZ, 0xc0, !PT ;  /* 0x0000001d1e1e7212 */ /* 0x000fe400078ec0ff */
[--C-:B------:R-:W-:Y:S02]  /*17960*/  HSET2.LE.AND R29, R186, R225.reuse, PT ;  /* 0x000000e1ba1d7233 */ /* 0x100fe40003803000 */
[----:B------:R-:W-:Y:S02]  /*17970*/  F2FP.BF16.F32.PACK_AB R34, R193, R192 ;  /* 0x000000c0c122723e */ /* 0x000fe400000010ff */
[C---:B------:R-:W-:Y:S01]  /*17980*/  F2FP.BF16.F32.PACK_AB R32, R196.reuse, R195 ;  /* 0x000000c3c420723e */ /* 0x040fe200000010ff */
[----:B------:R-:W-:Y:S01]  /*17990*/  FADD.FTZ R195, R195, R62 ;  /* 0x0000003ec3c37221 */ /* 0x000fe20000010000 */
[----:B------:R-:W-:Y:S02]  /*179a0*/  LOP3.LUT R31, R31, R34, RZ, 0xc0, !PT ;  /* 0x000000221f1f7212 */ /* 0x000fe400078ec0ff */
[----:B------:R-:W-:Y:S01]  /*179b0*/  LOP3.LUT R29, R29, R32, RZ, 0xc0, !PT ;  /* 0x000000201d1d7212 */ /* 0x000fe200078ec0ff */
[----:B------:R-:W-:Y:S01]  /*179c0*/  FADD.FTZ R195, R196, R195 ;  /* 0x000000c3c4c37221 */ /* 0x000fe20000010000 */
[----:B------:R-:W-:Y:S02]  /*179d0*/  LOP3.LUT R34, R182, 0xff, RZ, 0xc0, !PT ;  /* 0x000000ffb6227812 */ /* 0x000fe400078ec0ff */
[----:B------:R-:W-:Y:S01]  /*179e0*/  SHF.R.U32.HI R32, RZ, 0x18, R182 ;  /* 0x00000018ff207819 */ /* 0x000fe200000116b6 */
[----:B------:R-:W-:Y:S01]  /*179f0*/  FADD.FTZ R192, R192, R195 ;  /* 0x000000c3c0c07221 */ /* 0x000fe20000010000 */
[----:B------:R-:W-:Y:S02]  /*17a00*/  LOP3.LUT R35, R182, 0xffff, RZ, 0xc0, !PT ;  /* 0x0000ffffb6237812 */ /* 0x000fe400078ec0ff */
[----:B------:R-:W-:Y:S01]  /*17a10*/  LOP3.LUT R28, R199, 0xffff, RZ, 0xc0, !PT ;  /* 0x0000ffffc71c7812 */ /* 0x000fe200078ec0ff */
[----:B------:R-:W-:Y:S01]  /*17a20*/  FADD.FTZ R193, R193, R192 ;  /* 0x000000c0c1c17221 */ /* 0x000fe20000010000 */
[----:B------:R-:W-:Y:S02]  /*17a30*/  SHF.R.U32.HI R35, RZ, 0x8, R35 ;  /* 0x00000008ff237819 */ /* 0x000fe40000011623 */
[----:B------:R-:W-:Y:S02]  /*17a40*/  SHF.R.U32.HI R28, RZ, 0x8, R28 ;  /* 0x00000008ff1c7819 */ /* 0x000fe4000001161c */
[----:B------:R-:W-:Y:S01]  /*17a50*/  SHF.R.U32.HI R199, RZ, 0x18, R199 ;  /* 0x00000018ffc77819 */ /* 0x000fe200000116c7 */
[-C--:B----4-:R-:W-:Y:S05]  /*17a60*/  HMMA.16816.F32.BF16 R16, R36, R20.reuse, R16 ;  /* 0x000000142410723c */ /* 0x090fea0000041810 */
[----:B------:R-:W-:Y:S01]  /*17a70*/  PRMT R177, R177, 0x5410, R28 ;  /* 0x00005410b1b17816 */ /* 0x000fe2000000001c */
[C---:B------:R-:W-:Y:S05]  /*17a80*/  HMMA.16816.F32.BF16 R52, R40.reuse, R20, R52 ;  /* 0x000000142834723c */ /* 0x040fea0000041834 */
[--C-:B------:R-:W-:Y:S01]  /*17a90*/  HSET2.LE.AND R28, R187, R225.reuse, PT ;  /* 0x000000e1bb1c7233 */ /* 0x100fe20003803000 */
[-C--:B------:R-:W-:Y:S05]  /*17aa0*/  HMMA.16816.F32.BF16 R248, R40, R22.reuse, R248 ;  /* 0x0000001628f8723c */ /* 0x080fea00000418f8 */
[----:B------:R-:W-:Y:S01]  /*17ab0*/  LOP3.LUT R28, R28, R33, RZ, 0xc0, !PT ;  /* 0x000000211c1c7212 */ /* 0x000fe200078ec0ff */
[----:B------:R-:W-:Y:S01]  /*17ac0*/  HMMA.16816.F32.BF16 R244, R36, R22, R244 ;  /* 0x0000001624f4723c */ /* 0x000fe200000418f4 */
[----:B------:R-:W4:Y:S04]  /*17ad0*/  LDSM.16.MT88.4 R20, [R222+0x4800] ;  /* 0x00480000de14783b */ /* 0x000f280000004200 */
[----:B------:R-:W-:Y:S01]  /*17ae0*/  SHF.R.U32.HI R33, RZ, 0x10, R182 ;  /* 0x00000010ff217819 */ /* 0x000fe200000116b6 */
[C---:B------:R-:W-:Y:S05]  /*17af0*/  HMMA.16816.F32.BF16 R16, R44.reuse, R24, R16 ;  /* 0x000000182c10723c */ /* 0x040fea0000041810 */
[----:B------:R-:W-:Y:S02]  /*17b00*/  LOP3.LUT R33, R33, 0xff, RZ, 0xc0, !PT ;  /* 0x000000ff21217812 */ /* 0x000fe400078ec0ff */
[----:B------:R-:W-:Y:S04]  /*17b10*/  PRMT R188, R188, 0x5410, R199 ;  /* 0x00005410bcbc7816 */ /* 0x000fe800000000c7 */
[----:B------:R-:W-:Y:S07]  /*17b20*/  PRMT R112, R33, 0x5410, R32 ;  /* 0x0000541021707816 */ /* 0x000fee0000000020 */
[----:B------:R-:W-:Y:S06]  /*17b30*/  HMMA.16816.F32.BF16 R244, R44, R26, R244 ;  /* 0x0000001a2cf4723c */ /* 0x000fec00000418f4 */
[-C--:B----4-:R-:W-:Y:S06]  /*17b40*/  HMMA.16816.F32.BF16 R240, R36, R20.reuse, R240 ;  /* 0x0000001424f0723c */ /* 0x090fec00000418f0 */
[C---:B------:R-:W-:Y:S06]  /*17b50*/  HMMA.16816.F32.BF16 R236, R40.reuse, R20, R236 ;  /* 0x0000001428ec723c */ /* 0x040fec00000418ec */
[-C--:B------:R-:W-:Y:S05]  /*17b60*/  HMMA.16816.F32.BF16 R232, R40, R22.reuse, R232 ;  /* 0x0000001628e8723c */ /* 0x080fea00000418e8 */
[----:B------:R-:W-:Y:S01]  /*17b70*/  F2FP.BF16.F32.PACK_AB R20, R56, R15 ;  /* 0x0000000f3814723e */ /* 0x000fe200000010ff */
[----:B------:R-:W-:Y:S05]  /*17b80*/  HMMA.16816.F32.BF16 R228, R36, R22, R228 ;  /* 0x0000001624e4723c */ /* 0x000fea00000418e4 */
[----:B------:R-:W-:Y:S01]  /*17b90*/  LOP3.LUT R51, R51, R20, RZ, 0xc0, !PT ;  /* 0x0000001433337212 */ /* 0x000fe200078ec0ff */
[--C-:B------:R-:W-:Y:S01]  /*17ba0*/  FFMA.FTZ R41, R104, UR4, -R6.reuse ;  /* 0x0000000468297c23 */ /* 0x100fe20008010806 */
[----:B------:R-:W4:Y:S01]  /*17bb0*/  LDSM.16.MT88.4 R20, [R222+0x4c00] ;  /* 0x004c0000de14783b */ /* 0x000f220000004200 */
[----:B------:R-:W-:Y:S02]  /*17bc0*/  LOP3.LUT R36, R209, 0xff, RZ, 0xc0, !PT ;  /* 0x000000ffd1247812 */ /* 0x000fe400078ec0ff */
[----:B------:R5:W-:Y:S01]  /*17bd0*/  MUFU.EX2 R82, R41 ;  /* 0x0000002900527308 */ /* 0x000be20000000800 */
[----:B------:R-:W-:Y:S01]  /*17be0*/  F2FP.BF16.F32.PACK_AB R39, R176, R175 ;  /* 0x000000afb027723e */ /* 0x000fe200000010ff */
[C---:B------:R-:W-:Y:S05]  /*17bf0*/  HMMA.16816.F32.BF16 R52, R48.reuse, R24, R52 ;  /* 0x000000183034723c */ /* 0x040fea0000041834 */
[----:B------:R-:W-:Y:S01]  /*17c00*/  F2FP.BF16.F32.PACK_AB R43, R179, R178 ;  /* 0x000000b2b32b723e */ /* 0x000fe200000010ff */
[----:B------:R-:W-:Y:S05]  /*17c10*/  HMMA.16816.F32.BF16 R248, R48, R26, R248 ;  /* 0x0000001a30f8723c */ /* 0x000fea00000418f8 */
[----:B------:R-:W-:Y:S01]  /*17c20*/  SHF.R.U32.HI R24, RZ, 0x18, R209 ;  /* 0x00000018ff187819 */ /* 0x000fe200000116d1 */
[----:B------:R-:W-:Y:S01]  /*17c30*/  FFMA.FTZ R104, R128, UR4, -R6 ;  /* 0x0000000480687c23 */ /* 0x000fe20008010806 */
[----:B------:R-:W-:Y:S01]  /*17c40*/  LOP3.LUT R25, R209, 0xffff, RZ, 0xc0, !PT ;  /* 0x0000ffffd1197812 */ /* 0x000fe200078ec0ff */
[----:B------:R-:W-:Y:S03]  /*17c50*/  FADD.FTZ R15, R15, R86 ;  /* 0x000000560f0f7221 */ /* 0x000fe60000010000 */
[----:B------:R-:W-:Y:S01]  /*17c60*/  SHF.R.U32.HI R25, RZ, 0x8, R25 ;  /* 0x00000008ff197819 */ /* 0x000fe20000011619 */
[----:B------:R-:W-:Y:S01]  /*17c70*/  MUFU.EX2 R104, R104 ;  /* 0x0000006800687308 */ /* 0x000fe20000000800 */
[----:B------:R-:W-:Y:S01]  /*17c80*/  SHF.R.U32.HI R37, RZ, 0x10, R209 ;  /* 0x00000010ff257819 */ /* 0x000fe200000116d1 */
[----:B------:R-:W-:Y:S01]  /*17c90*/  FADD.FTZ R15, R56, R15 ;  /* 0x0000000f380f7221 */ /* 0x000fe20000010000 */
[----:B------:R-:W-:Y:S02]  /*17ca0*/  PRMT R36, R36, 0x5410, R25 ;  /* 0x0000541024247816 */ /* 0x000fe40000000019 */
[----:B------:R-:W-:Y:S02]  /*17cb0*/  LOP3.LUT R37, R37, 0xff, RZ, 0xc0, !PT ;  /* 0x000000ff25257812 */ /* 0x000fe400078ec0ff */
[----:B------:R-:W-:Y:S02]  /*17cc0*/  SHF.R.U32.HI R38, RZ, 0x10, R181 ;  /* 0x00000010ff267819 */ /* 0x000fe400000116b5 */
[----:B------:R-:W-:Y:S02]  /*17cd0*/  PRMT R37, R37, 0x5410, R24 ;  /* 0x0000541025257816 */ /* 0x000fe40000000018 */
[----:B------:R-:W2:Y:S01]  /*17ce0*/  LDSM.16.MT88.4 R24, [R252+0x5000] ;  /* 0x00500000fc18783b */ /* 0x000ea20000004200 */
[--C-:B------:R-:W-:Y:S02]  /*17cf0*/  HSET2.LE.AND R36, R36, R225.reuse, PT ;  /* 0x000000e124247233 */ /* 0x100fe40003803000 */
[----:B------:R-:W-:Y:S02]  /*17d00*/  LOP3.LUT R38, R38, 0xff, RZ, 0xc0, !PT ;  /* 0x000000ff26267812 */ /* 0x000fe400078ec0ff */
[----:B------:R-:W-:Y:S01]  /*17d10*/  F2FP.BF16.F32.PACK_AB R42, R201, R198 ;  /* 0x000000c6c92a723e */ /* 0x000fe200000010ff */
[-C--:B----4-:R-:W-:Y:S05]  /*17d20*/  HMMA.16816.F32.BF16 R240, R44, R20.reuse, R240 ;  /* 0x000000142cf0723c */ /* 0x090fea00000418f0 */
[----:B------:R-:W-:Y:S01]  /*17d30*/  LOP3.LUT R36, R36, R43, RZ, 0xc0, !PT ;  /* 0x0000002b24247212 */ /* 0x000fe200078ec0ff */
[----:B------:R-:W-:Y:S05]  /*17d40*/  HMMA.16816.F32.BF16 R236, R48, R20, R236 ;  /* 0x0000001430ec723c */ /* 0x000fea00000418ec */
[--C-:B------:R-:W-:Y:S01]  /*17d50*/  HSET2.LE.AND R37, R37, R225.reuse, PT ;  /* 0x000000e125257233 */ /* 0x100fe20003803000 */
[-C--:B------:R-:W-:Y:S05]  /*17d60*/  HMMA.16816.F32.BF16 R228, R44, R22.reuse, R228 ;  /* 0x000000162ce4723c */ /* 0x080fea00000418e4 */
[C---:B------:R-:W-:Y:S01]  /*17d70*/  LOP3.LUT R21, R181.reuse, 0xffff, RZ, 0xc0, !PT ;  /* 0x0000ffffb5157812 */ /* 0x040fe200078ec0ff */
[----:B------:R-:W-:Y:S05]  /*17d80*/  HMMA.16816.F32.BF16 R232, R48, R22, R232 ;  /* 0x0000001630e8723c */ /* 0x000fea00000418e8 */
[----:B------:R-:W-:Y:S01]  /*17d90*/  LOP3.LUT R20, R181, 0xff, RZ, 0xc0, !PT ;  /* 0x000000ffb5147812 */ /* 0x000fe200078ec0ff */
[--C-:B------:R-:W-:Y:S01]  /*17da0*/  FFMA.FTZ R44, R105, UR4, -R6.reuse ;  /* 0x00000004692c7c23 */ /* 0x100fe20008010806 */
[----:B------:R-:W-:Y:S01]  /*17db0*/  SHF.R.U32.HI R21, RZ, 0x8, R21 ;  /* 0x00000008ff157819 */ /* 0x000fe20000011615 */
[----:B------:R-:W-:Y:S02]  /*17dc0*/  FFMA.FTZ R6, R121, UR4, -R6 ;  /* 0x0000000479067c23 */ /* 0x000fe40008010806 */
[----:B------:R4:W-:Y:S01]  /*17dd0*/  MUFU.EX2 R11, R44 ;  /* 0x0000002c000b7308 */ /* 0x0009e20000000800 */
[----:B------:R-:W-:Y:S02]  /*17de0*/  PRMT R194, R20, 0x5410, R21 ;  /* 0x0000541014c27816 */ /* 0x000fe40000000015 */
[----:B------:R-:W3:Y:S01]  /*17df0*/  LDSM.16.MT88.4 R20, [R222+0x5000] ;  /* 0x00500000de14783b */ /* 0x000ee20000004200 */
[----:B------:R-:W-:Y:S01]  /*17e00*/  SHF.R.U32.HI R181, RZ, 0x18, R181 ;  /* 0x00000018ffb57819 */ /* 0x000fe200000116b5 */
[C---:B--2---:R-:W-:Y:S05]  /*17e10*/  HMMA.16816.F32.BF16 R16, R28.reuse, R24, R16 ;  /* 0x000000181c10723c */ /* 0x044fea0000041810 */
[----:B------:R-:W-:Y:S01]  /*17e20*/  PRMT R182, R38, 0x5410, R181 ;  /* 0x0000541026b67816 */ /* 0x000fe200000000b5 */
[C---:B------:R-:W-:Y:S05]  /*17e30*/  HMMA.16816.F32.BF16 R244, R28.reuse, R26, R244 ;  /* 0x0000001a1cf4723c */ /* 0x040fea00000418f4 */
[----:B------:R-:W-:Y:S02]  /*17e40*/  PRMT R181, R34, 0x5410, R35 ;  /* 0x0000541022b57816 */ /* 0x000fe40000000023 */
[----:B------:R-:W2:Y:S01]  /*17e50*/  LDSM.16.MT88.4 R32, [R252+0x5400] ;  /* 0x00540000fc20783b */ /* 0x000ea20000004200 */
[----:B------:R-:W-:Y:S03]  /*17e60*/  F2FP.BF16.F32.PACK_AB R45, R73, R72 ;  /* 0x00000048492d723e */ /* 0x000fe600000010ff */
[----:B------:R-:W-:Y:S02]  /*17e70*/  F2FP.BF16.F32.PACK_AB R46, R83, R74 ;  /* 0x0000004a532e723e */ /* 0x000fe400000010ff */
[--C-:B------:R-:W-:Y:S02]  /*17e80*/  HSET2.LE.AND R38, R170, R225.reuse, PT ;  /* 0x000000e1aa267233 */ /* 0x100fe40003803000 */
[--C-:B------:R-:W-:Y:S01]  /*17e90*/  HSET2.LE.AND R48, R118, R225.reuse, PT ;  /* 0x000000e176307233 */ /* 0x100fe20003803000 */
[----:B------:R-:W-:Y:S01]  /*17ea0*/  FADD.FTZ R118, R137, R0 ;  /* 0x0000000089767221 */ /* 0x000fe20000010000 */
[--C-:B------:R-:W-:Y:S01]  /*17eb0*/  HSET2.LE.AND R50, R117, R225.reuse, PT ;  /* 0x000000e175327233 */ /* 0x100fe20003803000 */
[--C-:B------:R-:W-:Y:S01]  /*17ec0*/  FFMA.FTZ R0, R90, UR4, -R9.reuse ;  /* 0x000000045a007c23 */ /* 0x100fe20008010809 */
[----:B------:R-:W-:Y:S01]  /*17ed0*/  LOP3.LUT R38, R38, R39, RZ, 0xc0, !PT ;  /* 0x0000002726267212 */ /* 0x000fe200078ec0ff */
[----:B------:R-:W-:Y:S01]  /*17ee0*/  FADD.FTZ R135, R135, R118 ;  /* 0x0000007687877221 */ /* 0x000fe20000010000 */
[--C-:B------:R-:W-:Y:S01]  /*17ef0*/  HSET2.LE.AND R39, R168, R225.reuse, PT ;  /* 0x000000e1a8277233 */ /* 0x100fe20003803000 */
[----:B------:R-:W-:Y:S01]  /*17f00*/  FFMA.FTZ R9, R123, UR4, -R9 ;  /* 0x000000047b097c23 */ /* 0x000fe20008010809 */
[----:B-1----:R-:W-:Y:S01]  /*17f10*/  F2FP.BF16.F32.PACK_AB R43, R67, R66 ;  /* 0x00000042432b723e */ /* 0x002fe200000010ff */
[----:B------:R-:W1:Y:S01]  /*17f20*/  MUFU.EX2 R0, R0 ;  /* 0x0000000000007308 */ /* 0x000e620000000800 */
[--C-:B------:R-:W-:Y:S01]  /*17f30*/  HSET2.LE.AND R182, R182, R225.reuse, PT ;  /* 0x000000e1b6b67233 */ /* 0x100fe20003803000 */
[----:B------:R-:W-:Y:S01]  /*17f40*/  FADD.FTZ R66, R66, R65 ;  /* 0x0000004142427221 */ /* 0x000fe20000010000 */
[----:B------:R-:W-:Y:S02]  /*17f50*/  LOP3.LUT R39, R39, R42, RZ, 0xc0, !PT ;  /* 0x0000002a27277212 */ /* 0x000fe400078ec0ff */
[----:B------:R-:W-:Y:S01]  /*17f60*/  F2FP.BF16.F32.PACK_AB R42, R203, R202 ;  /* 0x000000cacb2a723e */ /* 0x000fe200000010ff */
[----:B------:R-:W-:Y:S01]  /*17f70*/  FADD.FTZ R67, R67, R66 ;  /* 0x0000004243437221 */ /* 0x000fe20000010000 */
[C---:B---3--:R-:W-:Y:S03]  /*17f80*/  HMMA.16816.F32.BF16 R240, R28.reuse, R20, R240 ;  /* 0x000000141cf0723c */ /* 0x048fe600000418f0 */
[----:B------:R-:W-:Y:S01]  /*17f90*/  MUFU.EX2 R9, R9 ;  /* 0x0000000900097308 */ /* 0x000fe20000000800 */
[----:B------:R-:W-:Y:S01]  /*17fa0*/  LOP3.LUT R37, R37, R42, RZ, 0xc0, !PT ;  /* 0x0000002a25257212 */ /* 0x000fe200078ec0ff */
[----:B------:R-:W-:Y:S01]  /*17fb0*/  FADD.FTZ R72, R72, R67 ;  /* 0x0000004348487221 */ /* 0x000fe20000010000 */
[----:B------:R-:W-:Y:S01]  /*17fc0*/  SHF.R.U32.HI R42, RZ, 0x18, R127 ;  /* 0x00000018ff2a7819 */ /* 0x000fe2000001167f */
[----:B------:R-:W-:Y:S01]  /*17fd0*/  HMMA.16816.F32.BF16 R228, R28, R22, R228 ;  /* 0x000000161ce4723c */ /* 0x000fe200000418e4 */
[----:B------:R-:W3:Y:S03]  /*17fe0*/  LDSM.16.MT88.4 R28, [R222+0x5400] ;  /* 0x00540000de1c783b */ /* 0x000ee60000004200 */
[----:B------:R-:W-:Y:S01]  /*17ff0*/  LOP3.LUT R40, R127, 0xffff, RZ, 0xc0, !PT ;  /* 0x0000ffff7f287812 */ /* 0x000fe200078ec0ff */
[----:B------:R-:W-:Y:S01]  /*18000*/  FADD.FTZ R73, R73, R72 ;  /* 0x0000004849497221 */ /* 0x000fe20000010000 */
[----:B------:R-:W-:Y:S01]  /*18010*/  LOP3.LUT R105, R127, 0xff, RZ, 0xc0, !PT ;  /* 0x000000ff7f697812 */ /* 0x000fe200078ec0ff */
[----:B------:R-:W-:Y:S01]  /*18020*/  FADD.FTZ R202, R202, R193 ;  /* 0x000000c1caca7221 */ /* 0x000fe20000010000 */
[C---:B--2---:R-:W-:Y:S05]  /*18030*/  HMMA.16816.F32.BF16 R16, R36.reuse, R32, R16 ;  /* 0x000000202410723c */ /* 0x044fea0000041810 */
[----:B------:R-:W-:Y:S01]  /*18040*/  SHF.R.U32.HI R40, RZ, 0x8, R40 ;  /* 0x00000008ff287819 */ /* 0x000fe20000011628 */
[C---:B------:R-:W-:Y:S05]  /*18050*/  HMMA.16816.F32.BF16 R244, R36.reuse, R34, R244 ;  /* 0x0000002224f4723c */ /* 0x040fea00000418f4 */
[----:B------:R-:W-:Y:S01]  /*18060*/  PRMT R105, R105, 0x5410, R40 ;  /* 0x0000541069697816 */ /* 0x000fe20000000028 */
[----:B------:R-:W-:Y:S01]  /*18070*/  FADD.FTZ R203, R203, R202 ;  /* 0x000000cacbcb7221 */ /* 0x000fe20000010000 */
[--C-:B------:R-:W-:Y:S04]  /*18080*/  HSET2.LE.AND R40, R126, R225.reuse, PT ;  /* 0x000000e17e287233 */ /* 0x100fe80003803000 */
[----:B------:R-:W-:Y:S01]  /*18090*/  PRMT R113, R113, 0x5410, R42 ;  /* 0x0000541071717816 */ /* 0x000fe2000000002a */
[----:B------:R-:W-:Y:S01]  /*180a0*/  FADD.FTZ R198, R198, R203 ;  /* 0x000000cbc6c67221 */ /* 0x000fe20000010000 */
[----:B------:R-:W-:Y:S02]  /*180b0*/  LOP3.LUT R40, R40, R43, RZ, 0xc0, !PT ;  /* 0x0000002b28287212 */ /* 0x000fe400078ec0ff */
[--C-:B------:R-:W-:Y:S01]  /*180c0*/  HSET2.LE.AND R42, R125, R225.reuse, PT ;  /* 0x000000e17d2a7233 */ /* 0x100fe20003803000 */
[----:B------:R-:W-:Y:S01]  /*180d0*/  FADD.FTZ R198, R201, R198 ;  /* 0x000000c6c9c67221 */ /* 0x000fe20000010000 */
[--C-:B------:R-:W-:Y:S02]  /*180e0*/  HSET2.LE.AND R43, R119, R225.reuse, PT ;  /* 0x000000e1772b7233 */ /* 0x100fe40003803000 */
[----:B-----5:R-:W-:Y:S01]  /*180f0*/  F2FP.BF16.F32.PACK_AB R41, R75, R10 ;  /* 0x0000000a4b29723e */ /* 0x020fe200000010ff */
[----:B------:R-:W-:Y:S01]  /*18100*/  FADD.FTZ R10, R10, R15 ;  /* 0x0000000f0a0a7221 */ /* 0x000fe20000010000 */
[----:B------:R-:W-:Y:S01]  /*18110*/  LOP3.LUT R42, R42, R45, RZ, 0xc0, !PT ;  /* 0x0000002d2a2a7212 */ /* 0x000fe200078ec0ff */
[----:B------:R-:W-:Y:S01]  /*18120*/  FADD.FTZ R207, R207, R198 ;  /* 0x000000c6cfcf7221 */ /* 0x000fe20000010000 */
[----:B------:R-:W-:Y:S01]  /*18130*/  LOP3.LUT R43, R43, R46, RZ, 0xc0, !PT ;  /* 0x0000002e2b2b7212 */ /* 0x000fe200078ec0ff */
[----:B------:R-:W-:Y:S01]  /*18140*/  FADD.FTZ R75, R75, R10 ;  /* 0x0000000a4b4b7221 */ /* 0x000fe20000010000 */
[C---:B---3--:R-:W-:Y:S01]  /*18150*/  HMMA.16816.F32.BF16 R240, R36.reuse, R28, R240 ;  /* 0x0000001c24f0723c */ /* 0x048fe200000418f0 */
[----:B----4-:R-:W-:Y:S02]  /*18160*/  LDSM.16.MT88.4 R44, [R222+0x5800] ;  /* 0x00580000de2c783b */ /* 0x010fe40000004200 */
[----:B------:R-:W-:Y:S01]  /*18170*/  LOP3.LUT R41, R124, R41, RZ, 0xc0, !PT ;  /* 0x000000297c297212 */ /* 0x000fe200078ec0ff */
[----:B------:R-:W-:Y:S01]  /*18180*/  FADD.FTZ R74, R74, R75 ;  /* 0x0000004b4a4a7221 */ /* 0x000fe20000010000 */
[--C-:B------:R-:W-:Y:S01]  /*18190*/  HSET2.LE.AND R51, R111, R225.reuse, PT ;  /* 0x000000e16f337233 */ /* 0x100fe20003803000 */
[----:B------:R-:W-:Y:S05]  /*181a0*/  HMMA.16816.F32.BF16 R228, R36, R30, R228 ;  /* 0x0000001e24e4723c */ /* 0x000fea00000418e4 */
[----:B------:R-:W-:Y:S01]  /*181b0*/  LOP3.LUT R51, R51, R2, RZ, 0xc0, !PT ;  /* 0x0000000233337212 */ /* 0x000fe200078ec0ff */
[C---:B------:R-:W-:Y:S01]  /*181c0*/  HMMA.16816.F32.BF16 R248, R40.reuse, R26, R248 ;  /* 0x0000001a28f8723c */ /* 0x040fe200000418f8 */
[----:B------:R-:W2:Y:S04]  /*181d0*/  MUFU.EX2 R2, R114 ;  /* 0x0000007200027308 */ /* 0x000ea80000000800 */
[----:B------:R-:W-:Y:S01]  /*181e0*/  F2FP.BF16.F32.PACK_AB R39, R183, R180 ;  /* 0x000000b4b727723e */ /* 0x000fe200000010ff */
[C---:B------:R-:W-:Y:S05]  /*181f0*/  HMMA.16816.F32.BF16 R52, R40.reuse, R24, R52 ;  /* 0x000000182834723c */ /* 0x040fea0000041834 */
[----:B------:R-:W-:Y:S01]  /*18200*/  F2FP.BF16.F32.PACK_AB R37, R57, R184 ;  /* 0x000000b83925723e */ /* 0x000fe200000010ff */
[C---:B------:R-:W-:Y:S05]  /*18210*/  HMMA.16816.F32.BF16 R236, R40.reuse, R20, R236 ;  /* 0x0000001428ec723c */ /* 0x040fea00000418ec */
[----:B------:R-:W-:Y:S01]  /*18220*/  LOP3.LUT R50, R50, R39, RZ, 0xc0, !PT ;  /* 0x0000002732327212 */ /* 0x000fe200078ec0ff */
[----:B------:R-:W-:Y:S01]  /*18230*/  HMMA.16816.F32.BF16 R232, R40, R22, R232 ;  /* 0x0000001628e8723c */ /* 0x000fe200000418e8 */
[----:B------:R3:W-:Y:S04]  /*18240*/  MUFU.EX2 R41, R6 ;  /* 0x0000000600297308 */ /* 0x0007e80000000800 */
[--C-:B------:R-:W-:Y:S01]  /*18250*/  HSET2.LE.AND R26, R109, R225.reuse, PT ;  /* 0x000000e16d1a7233 */ /* 0x100fe20003803000 */
[----:B------:R-:W-:Y:S01]  /*18260*/  FADD.FTZ R21, R134, R135 ;  /* 0x0000008786157221 */ /* 0x000fe20000010000 */
[--C-:B------:R-:W-:Y:S01]  /*18270*/  HSET2.LE.AND R20, R194, R225.reuse, PT ;  /* 0x000000e1c2147233 */ /* 0x100fe20003803000 */
[----:B------:R-:W-:Y:S03]  /*18280*/  FADD.FTZ R83, R83, R74 ;  /* 0x0000004a53537221 */ /* 0x000fe60000010000 */
[----:B------:R-:W-:Y:S01]  /*18290*/  F2FP.BF16.F32.PACK_AB R23, R97, R96 ;  /* 0x000000606117723e */ /* 0x000fe200000010ff */
[----:B------:R-:W-:Y:S01]  /*182a0*/  FADD.FTZ R138, R138, R21 ;  /* 0x000000158a8a7221 */ /* 0x000fe20000010000 */
[----:B------:R-:W-:Y:S01]  /*182b0*/  F2FP.BF16.F32.PACK_AB R25, R89, R88 ;  /* 0x000000585919723e */ /* 0x000fe200000010ff */
[----:B------:R-:W-:Y:S01]  /*182c0*/  FADD.FTZ R88, R88, R73 ;  /* 0x0000004958587221 */ /* 0x000fe20000010000 */
[----:B------:R-:W-:Y:S01]  /*182d0*/  LOP3.LUT R48, R48, R37, RZ, 0xc0, !PT ;  /* 0x0000002530307212 */ /* 0x000fe200078ec0ff */
[----:B------:R-:W-:Y:S01]  /*182e0*/  FADD.FTZ R141, R141, R138 ;  /* 0x0000008a8d8d7221 */ /* 0x000fe20000010000 */
[----:B------:R-:W-:Y:S01]  /*182f0*/  LOP3.LUT R26, R26, R23, RZ, 0xc0, !PT ;  /* 0x000000171a1a7212 */ /* 0x000fe200078ec0ff */
[----:B------:R-:W4:Y:S01]  /*18300*/  LDSM.16.MT88.4 R36, [R252+0x5800] ;  /* 0x00580000fc24783b */ /* 0x000f220000004200 */
        /* <DEDUP_REMOVED lines=8> */
[----:B------:R-:W-:Y:S01]  /*18390*/  F2FP.BF16.F32.PACK_AB R24, R99, R98 ;  /* 0x000000626318723e */ /* 0x000fe200000010ff */
        /* <DEDUP_REMOVED lines=9> */
[--C-:B------:R-:W-:Y:S01]  /*18430*/  HSET2.LE.AND R27, R102, R225.reuse, PT ;  /* 0x000000e1661b7233 */ /* 0x100fe20003803000 */
[----:B------:R-:W-:Y:S01]  /*18440*/  FADD.FTZ R98, R98, R91 ;  /* 0x0000005b62627221 */ /* 0x000fe20000010000 */
[--C-:B------:R-:W-:Y:S01]  /*18450*/  HSET2.LE.AND R24, R177, R225.reuse, PT ;  /* 0x000000e1b1187233 */ /* 0x100fe20003803000 */
[----:B------:R-:W-:Y:S01]  /*18460*/  FADD.FTZ R143, R143, R140 ;  /* 0x0000008c8f8f7221 */ /* 0x000fe20000010000 */
[----:B---3--:R-:W-:Y:S01]  /*18470*/  F2FP.BF16.F32.PACK_AB R6, R131, R130 ;  /* 0x000000828306723e */ /* 0x008fe200000010ff */
[C---:B------:R-:W-:Y:S05]  /*18480*/  HMMA.16816.F32.BF16 R52, R20.reuse, R32, R52 ;  /* 0x000000201434723c */ /* 0x040fea0000041834 */
[--C-:B------:R-:W-:Y:S01]  /*18490*/  HSET2.LE.AND R49, R116, R225.reuse, PT ;  /* 0x000000e174317233 */ /* 0x100fe20003803000 */
[C---:B------:R-:W-:Y:S05]  /*184a0*/  HMMA.16816.F32.BF16 R248, R20.reuse, R34, R248 ;  /* 0x0000002214f8723c */ /* 0x040fea00000418f8 */
[----:B------:R-:W-:Y:S01]  /*184b0*/  F2FP.BF16.F32.PACK_AB R33, R11, R82 ;  /* 0x000000520b21723e */ /* 0x000fe200000010ff */
[C---:B------:R-:W-:Y:S05]  /*184c0*/  HMMA.16816.F32.BF16 R236, R20.reuse, R28, R236 ;  /* 0x0000001c14ec723c */ /* 0x040fea00000418ec */
[----:B--2---:R-:W-:Y:S01]  /*184d0*/  F2FP.BF16.F32.PACK_AB R32, R3, R2 ;  /* 0x000000020320723e */ /* 0x004fe200000010ff */
[----:B------:R-:W-:Y:S05]  /*184e0*/  HMMA.16816.F32.BF16 R232, R20, R30, R232 ;  /* 0x0000001e14e8723c */ /* 0x000fea00000418e8 */
[----:B------:R-:W-:Y:S01]  /*184f0*/  LOP3.LUT R24, R24, R33, RZ, 0xc0, !PT ;  /* 0x0000002118187212 */ /* 0x000fe200078ec0ff */
[----:B------:R-:W-:Y:S01]  /*18500*/  FADD.FTZ R144, R144, R143 ;  /* 0x0000008f90907221 */ /* 0x000fe20000010000 */
[----:B------:R-:W-:Y:S01]  /*18510*/  LOP3.LUT R27, R27, R32, RZ, 0xc0, !PT ;  /* 0x000000201b1b7212 */ /* 0x000fe200078ec0ff */
[----:B------:R-:W-:Y:S01]  /*18520*/  FADD.FTZ R81, R81, R80 ;  /* 0x0000005051517221 */ /* 0x000fe20000010000 */
[----:B------:R-:W1:Y:S02]  /*18530*/  LDSM.16.MT88.4 R32, [R252+0x5c00] ;  /* 0x005c0000fc20783b */ /* 0x000e640000004200 */
[----:B------:R-:W-:Y:S01]  /*18540*/  LOP3.LUT R49, R49, R12, RZ, 0xc0, !PT ;  /* 0x0000000c31317212 */ /* 0x000fe200078ec0ff */
[----:B------:R-:W-:Y:S01]  /*18550*/  FADD.FTZ R147, R147, R144 ;  /* 0x0000009093937221 */ /* 0x000fe20000010000 */
[----:B------:R-:W2:Y:S01]  /*18560*/  MUFU.EX2 R12, R106 ;  /* 0x0000006a000c7308 */ /* 0x000ea20000000800 */
[----:B------:R-:W-:Y:S01]  /*18570*/  F2FP.BF16.F32.PACK_AB R21, R190, R189 ;  /* 0x000000bdbe15723e */ /* 0x000fe200000010ff */
[----:B------:R-:W-:Y:S01]  /*18580*/  FADD.FTZ R99, R99, R98 ;  /* 0x0000006263637221 */ /* 0x000fe20000010000 */
[--C-:B------:R-:W-:Y:S01]  /*18590*/  HSET2.LE.AND R30, R95, R225.reuse, PT ;  /* 0x000000e15f1e7233 */ /* 0x100fe20003803000 */
[----:B------:R-:W-:Y:S01]  /*185a0*/  FADD.FTZ R60, R60, R147 ;  /* 0x000000933c3c7221 */ /* 0x000fe20000010000 */
[C---:B----4-:R-:W-:Y:S05]  /*185b0*/  HMMA.16816.F32.BF16 R16, R48.reuse, R36, R16 ;  /* 0x000000243010723c */ /* 0x050fea0000041810 */
[--C-:B------:R-:W-:Y:S01]  /*185c0*/  HSET2.LE.AND R25, R188, R225.reuse, PT ;  /* 0x000000e1bc197233 */ /* 0x100fe20003803000 */
[C---:B------:R-:W-:Y:S05]  /*185d0*/  HMMA.16816.F32.BF16 R244, R48.reuse, R38, R244 ;  /* 0x0000002630f4723c */ /* 0x040fea00000418f4 */
[--C-:B------:R-:W-:Y:S01]  /*185e0*/  HSET2.LE.AND R28, R181, R225.reuse, PT ;  /* 0x000000e1b51c7233 */ /* 0x100fe20003803000 */
[C---:B------:R-:W-:Y:S05]  /*185f0*/  HMMA.16816.F32.BF16 R240, R48.reuse, R44, R240 ;  /* 0x0000002c30f0723c */ /* 0x040fea00000418f0 */
[----:B--2---:R-:W-:Y:S01]  /*18600*/  F2FP.BF16.F32.PACK_AB R4, R13, R12 ;  /* 0x0000000c0d04723e */ /* 0x004fe200000010ff */
[----:B------:R-:W-:Y:S05]  /*18610*/  HMMA.16816.F32.BF16 R228, R48, R46, R228 ;  /* 0x0000002e30e4723c */ /* 0x000fea00000418e4 */
[----:B------:R-:W-:Y:S01]  /*18620*/  LOP3.LUT R25, R25, R4, RZ, 0xc0, !PT ;  /* 0x0000000419197212 */ /* 0x000fe200078ec0ff */
[----:B------:R-:W-:Y:S01]  /*18630*/  FADD.FTZ R60, R61, R60 ;  /* 0x0000003c3d3c7221 */ /* 0x000fe20000010000 */
[--C-:B------:R-:W-:Y:S01]  /*18640*/  HSET2.LE.AND R31, R94, R225.reuse, PT ;  /* 0x000000e15e1f7233 */ /* 0x100fe20003803000 */
[----:B------:R-:W-:Y:S03]  /*18650*/  FADD.FTZ R82, R82, R81 ;  /* 0x0000005152527221 */ /* 0x000fe60000010000 */
[----:B------:R-:W-:Y:S01]  /*18660*/  F2FP.BF16.F32.PACK_AB R29, R58, R191 ;  /* 0x000000bf3a1d723e */ /* 0x000fe200000010ff */
[C---:B------:R-:W-:Y:S05]  /*18670*/  HMMA.16816.F32.BF16 R248, R24.reuse, R38, R248 ;  /* 0x0000002618f8723c */ /* 0x040fea00000418f8 */
[----:B------:R-:W-:Y:S01]  /*18680*/  F2FP.BF16.F32.PACK_AB R4, R216, R211 ;  /* 0x000000d3d804723e */ /* 0x000fe200000010ff */
[C---:B------:R-:W-:Y:S05]  /*18690*/  HMMA.16816.F32.BF16 R52, R24.reuse, R36, R52 ;  /* 0x000000241834723c */ /* 0x040fea0000041834 */
[----:B------:R-:W-:Y:S01]  /*186a0*/  LOP3.LUT R28, R28, R29, RZ, 0xc0, !PT ;  /* 0x0000001d1c1c7212 */ /* 0x000fe200078ec0ff */
[C---:B------:R-:W-:Y:S05]  /*186b0*/  HMMA.16816.F32.BF16 R236, R24.reuse, R44, R236 ;  /* 0x0000002c18ec723c */ /* 0x040fea00000418ec */
[----:B------:R-:W-:Y:S01]  /*186c0*/  LOP3.LUT R31, R31, R4, RZ, 0xc0, !PT ;  /* 0x000000041f1f7212 */ /* 0x000fe200078ec0ff */
[----:B------:R-:W-:Y:S05]  /*186d0*/  HMMA.16816.F32.BF16 R232, R24, R46, R232 ;  /* 0x0000002e18e8723c */ /* 0x000fea00000418e8 */
[--C-:B------:R-:W-:Y:S01]  /*186e0*/  HSET2.LE.AND R29, R112, R225.reuse, PT ;  /* 0x000000e1701d7233 */ /* 0x100fe20003803000 */
[----:B------:R-:W-:Y:S01]  /*186f0*/  FADD.FTZ R173, R173, R60 ;  /* 0x0000003cadad7221 */ /* 0x000fe20000010000 */
[----:B------:R-:W-:Y:S01]  /*18700*/  F2FP.BF16.F32.PACK_AB R4, R197, R200 ;  /* 0x000000c8c504723e */ /* 0x000fe200000010ff */
[----:B------:R-:W-:Y:S03]  /*18710*/  FADD.FTZ R12, R12, R99 ;  /* 0x000000630c0c7221 */ /* 0x000fe60000010000 */
[----:B------:R-:W-:Y:S01]  /*18720*/  LOP3.LUT R30, R30, R21, RZ, 0xc0, !PT ;  /* 0x000000151e1e7212 */ /* 0x000fe200078ec0ff */
[----:B------:R-:W-:Y:S01]  /*18730*/  FADD.FTZ R174, R174, R173 ;  /* 0x000000adaeae7221 */ /* 0x000fe20000010000 */
[----:B------:R-:W-:Y:S01]  /*18740*/  LOP3.LUT R29, R29, R4, RZ, 0xc0, !PT ;  /* 0x000000041d1d7212 */ /* 0x000fe200078ec0ff */
[----:B------:R-:W2:Y:S01]  /*18750*/  LDSM.16.MT88.4 R20, [R222+0x5c00] ;  /* 0x005c0000de14783b */ /* 0x000ea20000004200 */
[--C-:B------:R-:W-:Y:S01]  /*18760*/  HSET2.LE.AND R38, R133, R225.reuse, PT ;  /* 0x000000e185267233 */ /* 0x100fe20003803000 */
[----:B------:R-:W-:Y:S01]  /*18770*/  FADD.FTZ R171, R171, R174 ;  /* 0x000000aeabab7221 */ /* 0x000fe20000010000 */
[----:B------:R-:W-:Y:S01]  /*18780*/  F2FP.BF16.F32.PACK_AB R37, R129, R104 ;  /* 0x000000688125723e */ /* 0x000fe200000010ff */
[----:B------:R-:W-:Y:S01]  /*18790*/  FADD.FTZ R207, R210, R207 ;  /* 0x000000cfd2cf7221 */ /* 0x000fe20000010000 */
[--C-:B------:R-:W-:Y:S01]  /*187a0*/  HSET2.LE.AND R39, R205, R225.reuse, PT ;  /* 0x000000e1cd277233 */ /* 0x100fe20003803000 */
[C---:B-1----:R-:W-:Y:S05]  /*187b0*/  HMMA.16816.F32.BF16 R16, R28.reuse, R32, R16 ;  /* 0x000000201c10723c */ /* 0x042fea0000041810 */
[----:B------:R-:W-:Y:S01]  /*187c0*/  LOP3.LUT R38, R38, R37, RZ, 0xc0, !PT ;  /* 0x0000002526267212 */ /* 0x000fe200078ec0ff */
[-C--:B------:R-:W-:Y:S05]  /*187d0*/  HMMA.16816.F32.BF16 R244, R28, R34.reuse, R244 ;  /* 0x000000221cf4723c */ /* 0x080fea00000418f4 */
[--C-:B------:R-:W-:Y:S01]  /*187e0*/  HSET2.LE.AND R36, R105, R225.reuse, PT ;  /* 0x000000e169247233 */ /* 0x100fe20003803000 */
[----:B------:R-:W-:Y:S01]  /*187f0*/  FADD.FTZ R171, R172, R171 ;  /* 0x000000abacab7221 */ /* 0x000fe20000010000 */
[----:B------:R-:W-:Y:S01]  /*18800*/  HSET2.LE.AND R37, R113, R225, PT ;  /* 0x000000e171257233 */ /* 0x000fe20003803000 */
[----:B------:R-:W-:Y:S03]  /*18810*/  IMAD.MOV.U32 R225, RZ, RZ, R132 ;  /* 0x000000ffffe17224 */ /* 0x000fe600078e0084 */
[----:B------:R-:W-:Y:S01]  /*18820*/  F2FP.BF16.F32.PACK_AB R25, R41, R120 ;  /* 0x000000782919723e */ /* 0x000fe200000010ff */
[----:B------:R-:W-:Y:S01]  /*18830*/  FADD.FTZ R178, R178, R171 ;  /* 0x000000abb2b27221 */ /* 0x000fe20000010000 */
[----:B------:R-:W-:Y:S01]  /*18840*/  F2FP.BF16.F32.PACK_AB R4, R9, R122 ;  /* 0x0000007a0904723e */ /* 0x000fe200000010ff */
[----:B------:R-:W-:Y:S01]  /*18850*/  FADD.FTZ R11, R11, R82 ;  /* 0x000000520b0b7221 */ /* 0x000fe20000010000 */
[----:B------:R-:W-:Y:S01]  /*18860*/  LOP3.LUT R36, R36, R25, RZ, 0xc0, !PT ;  /* 0x0000001924247212 */ /* 0x000fe200078ec0ff */
[----:B------:R-:W-:Y:S01]  /*18870*/  FADD.FTZ R178, R179, R178 ;  /* 0x000000b2b3b27221 */ /* 0x000fe20000010000 */
[----:B------:R-:W-:Y:S01]  /*18880*/  STL.64 [R1+0x10], R16 ;  /* 0x0000101001007387 */ /* 0x000fe20000100a00 */
[----:B------:R-:W-:Y:S01]  /*18890*/  LOP3.LUT R39, R39, R6, RZ, 0xc0, !PT ;  /* 0x0000000627277212 */ /* 0x000fe200078ec0ff */
[----:B------:R-:W-:Y:S01]  /*188a0*/  FADD.FTZ R13, R13, R12 ;  /* 0x0000000c0d0d7221 */ /* 0x000fe20000010000 */
[----:B------:R-:W-:Y:S01]  /*188b0*/  LOP3.LUT R37, R37, R4, RZ, 0xc0, !PT ;  /* 0x0000000425257212 */ /* 0x000fe200078ec0ff */
[----:B------:R-:W-:Y:S01]  /*188c0*/  FADD.FTZ R175, R175, R178 ;  /* 0x000000b2afaf7221 */ /* 0x000fe20000010000 */
[----:B------:R-:W-:Y:S01]  /*188d0*/  FADD.FTZ R204, R204, R207 ;  /* 0x000000cfcccc7221 */ /* 0x000fe20000010000 */
[----:B------:R1:W-:Y:S01]  /*188e0*/  STL.64 [R1+0x18], R18 ;  /* 0x0000181201007387 */ /* 0x0003e20000100a00 */
[----:B------:R-:W-:Y:S01]  /*188f0*/  FADD.FTZ R96, R96, R11 ;  /* 0x0000000b60607221 */ /* 0x000fe20000010000 */
[----:B------:R-:W-:Y:S01]  /*18900*/  FADD.FTZ R175, R176, R175 ;  /* 0x000000afb0af7221 */ /* 0x000fe20000010000 */
[----:B------:R-:W-:Y:S01]  /*18910*/  FADD.FTZ R2, R2, R13 ;  /* 0x0000000d02027221 */ /* 0x000fe20000010000 */
[----:B------:R-:W-:Y:S04]  /*18920*/  HMMA.16816.F32.BF16 R248, R36, R34, R248 ;  /* 0x0000002224f8723c */ /* 0x000fe800000418f8 */
[----:B------:R-:W-:Y:S01]  /*18930*/  FADD.FTZ R184, R184, R175 ;  /* 0x000000afb8b87221 */ /* 0x000fe20000010000 */
[----:B------:R-:W-:Y:S01]  /*18940*/  FADD.FTZ R59, R59, R204 ;  /* 0x000000cc3b3b7221 */ /* 0x000fe20000010000 */
[C---:B--2---:R-:W-:Y:S05]  /*18950*/  HMMA.16816.F32.BF16 R240, R28.reuse, R20, R240 ;  /* 0x000000141cf0723c */ /* 0x044fea00000418f0 */
[----:B------:R-:W-:Y:S01]  /*18960*/  FADD.FTZ R57, R57, R184 ;  /* 0x000000b839397221 */ /* 0x000fe20000010000 */
[----:B------:R-:W-:Y:S05]  /*18970*/  HMMA.16816.F32.BF16 R228, R28, R22, R228 ;  /* 0x000000161ce4723c */ /* 0x000fea00000418e4 */
[----:B------:R-:W-:Y:S01]  /*18980*/  FADD.FTZ R180, R180, R57 ;  /* 0x00000039b4b47221 */ /* 0x000fe20000010000 */
[C---:B------:R-:W-:Y:S05]  /*18990*/  HMMA.16816.F32.BF16 R236, R36.reuse, R20, R236 ;  /* 0x0000001424ec723c */ /* 0x040fea00000418ec */
[----:B------:R-:W-:Y:S01]  /*189a0*/  FADD.FTZ R180, R183, R180 ;  /* 0x000000b4b7b47221 */ /* 0x000fe20000010000 */
[C---:B-1----:R-:W-:Y:S05]  /*189b0*/  HMMA.16816.F32.BF16 R16, R36.reuse, R32, R52 ;  /* 0x000000202410723c */ /* 0x042fea0000041834 */
        /* <DEDUP_REMOVED lines=11> */
[----:B------:R-:W-:Y:S01]  /*18a70*/  FADD.FTZ R189, R189, R58 ;  /* 0x0000003abdbd7221 */ /* 0x000fe20000010000 */
[----:B------:R3:W-:Y:S01]  /*18a80*/  STL.64 [R1], R16 ;  /* 0x0000001001007387 */ /* 0x0007e20000100a00 */
[----:B------:R-:W-:Y:S01]  /*18a90*/  FADD.FTZ R211, R211, R200 ;  /* 0x000000c8d3d37221 */ /* 0x000fe20000010000 */
[----:B------:R-:W-:Y:S01]  /*18aa0*/  FADD.FTZ R104, R104, R41 ;  /* 0x0000002968687221 */ /* 0x000fe20000010000 */
[----:B------:R-:W-:Y:S01]  /*18ab0*/  FADD.FTZ R130, R130, R9 ;  /* 0x0000000982827221 */ /* 0x000fe20000010000 */
[----:B------:R-:W-:Y:S01]  /*18ac0*/  FADD.FTZ R217, R190, R189 ;  /* 0x000000bdbed97221 */ /* 0x000fe20000010000 */
[----:B------:R-:W-:Y:S01]  /*18ad0*/  FADD.FTZ R219, R216, R211 ;  /* 0x000000d3d8db7221 */ /* 0x000fe20000010000 */
[----:B------:R3:W-:Y:S01]  /*18ae0*/  STL.64 [R1+0x8], R18 ;  /* 0x0000081201007387 */ /* 0x0007e20000100a00 */
[----:B------:R-:W-:Y:S01]  /*18af0*/  FADD.FTZ R218, R129, R104 ;  /* 0x0000006881da7221 */ /* 0x000fe20000010000 */
[----:B------:R-:W-:Y:S02]  /*18b00*/  IMAD.MOV.U32 R222, RZ, RZ, R7 ;  /* 0x000000ffffde7224 */ /* 0x000fe400078e0007 */
[----:B------:R-:W-:Y:S01]  /*18b10*/  FADD.FTZ R221, R131, R130 ;  /* 0x0000008283dd7221 */ /* 0x000fe20000010000 */
[----:B------:R-:W-:Y:S06]  /*18b20*/  @P2 BRA `(.L_x_397) ;  /* 0xffffff9400b02947 */ /* 0x000fec000383ffff */
.L_x_396:
[----:B------:R-:W4:Y:S04]  /*18b30*/  LDL.LU R21, [R1+0x4] ;  /* 0x0000040001157983 */ /* 0x000f280000300800 */
[----:B------:R-:W5:Y:S04]  /*18b40*/  SHFL.BFLY PT, R0, R217, 0x2, 0x1f ;  /* 0x0c401f00d9007f89 */ /* 0x000f6800000e0000 */
[----:B------:R-:W2:Y:S04]  /*18b50*/  SHFL.BFLY PT, R2, R219, 0x2, 0x1f ;  /* 0x0c401f00db027f89 */ /* 0x000ea800000e0000 */
[----:B------:R-:W2:Y:S04]  /*18b60*/  SHFL.BFLY PT, R9, R218, 0x2, 0x1f ;  /* 0x0c401f00da097f89 */ /* 0x000ea800000e0000 */
[----:B------:R-:W2:Y:S01]  /*18b70*/  SHFL.BFLY PT, R4, R221, 0x2, 0x1f ;  /* 0x0c401f00dd047f89 */ /* 0x000ea200000e0000 */
[----:B------:R-:W-:Y:S01]  /*18b80*/  MOV R15, 0x3f800000 ;  /* 0x3f800000000f7802 */ /* 0x000fe20000000f00 */
[----:B------:R-:W-:-:S02]  /*18b90*/  ULDC UR5, c[0x0][0x38c] ;  /* 0x0000e30000057ab9 */ /* 0x000fc40000000800 */
[----:B-1----:R-:W4:Y:S04]  /*18ba0*/  LDL.LU R24, [R1+0x8] ;  /* 0x0000080001187983 */ /* 0x002f280000300800 */
[----:B------:R-:W4:Y:S04]  /*18bb0*/  LDL.LU R25, [R1+0xc] ;  /* 0x00000c0001197983 */ /* 0x000f280000300800 */
[----:B------:R-:W4:Y:S04]  /*18bc0*/  LDL.LU R22, [R1] ;  /* 0x0000000001167983 */ /* 0x000f280000300800 */
[----:B---3--:R-:W3:Y:S04]  /*18bd0*/  LDL.LU R18, [R1+0x14] ;  /* 0x0000140001127983 */ /* 0x008ee80000300800 */
[----:B------:R-:W3:Y:S04]  /*18be0*/  LDL.LU R17, [R1+0x18] ;  /* 0x0000180001117983 */ /* 0x000ee80000300800 */
[----:B------:R-:W3:Y:S04]  /*18bf0*/  LDL.LU R19, [R1+0x1c] ;  /* 0x00001c0001137983 */ /* 0x000ee80000300800 */
[----:B------:R-:W3:Y:S01]  /*18c00*/  LDL.LU R20, [R1+0x10] ;  /* 0x0000100001147983 */ /* 0x000ee20000300800 */
[----:B-----5:R-:W-:Y:S01]  /*18c10*/  FADD.FTZ R13, R0, R217 ;  /* 0x000000d9000d7221 */ /* 0x020fe20000010000 */
[----:B--2---:R-:W-:Y:S01]  /*18c20*/  FADD.FTZ R2, R2, R219 ;  /* 0x000000db02027221 */ /* 0x004fe20000010000 */
[----:B------:R-:W-:Y:S01]  /*18c30*/  FADD.FTZ R9, R9, R218 ;  /* 0x000000da09097221 */ /* 0x000fe20000010000 */
[----:B------:R-:W1:Y:S01]  /*18c40*/  S2R R0, SR_TID.X ;  /* 0x0000000000007919 */ /* 0x000e620000002100 */
[----:B------:R-:W-:Y:S01]  /*18c50*/  FADD.FTZ R3, R4, R221 ;  /* 0x000000dd04037221 */ /* 0x000fe20000010000 */
[----:B------:R-:W-:Y:S01]  /*18c60*/  MOV R16, 0x3f800000 ;  /* 0x3f80000000107802 */ /* 0x000fe20000000f00 */
[----:B------:R-:W-:Y:S01]  /*18c70*/  IMAD.MOV.U32 R14, RZ, RZ, 0x3f800000 ;  /* 0x3f800000ff0e7424 */ /* 0x000fe200078e00ff */
[----:B------:R-:W2:Y:S01]  /*18c80*/  SHFL.BFLY PT, R12, R13, 0x1, 0x1f ;  /* 0x0c201f000d0c7f89 */ /* 0x000ea200000e0000 */
[----:B------:R-:W5:Y:S01]  /*18c90*/  S2UR UR4, SR_CgaCtaId ;  /* 0x00000000000479c3 */ /* 0x000f620000008800 */
[----:B------:R-:W-:-:S02]  /*18ca0*/  UISETP.NE.AND UP0, UPT, UR17, -0x1, UPT ;  /* 0xffffffff1100788c */ /* 0x000fc4000bf05270 */
[----:B------:R-:W5:Y:S04]  /*18cb0*/  SHFL.BFLY PT, R11, R2, 0x1, 0x1f ;  /* 0x0c201f00020b7f89 */ /* 0x000f6800000e0000 */
[----:B------:R-:W1:Y:S04]  /*18cc0*/  SHFL.BFLY PT, R10, R9, 0x1, 0x1f ;  /* 0x0c201f00090a7f89 */ /* 0x000e6800000e0000 */
[----:B------:R-:W1:Y:S01]  /*18cd0*/  SHFL.BFLY PT, R6, R3, 0x1, 0x1f ;  /* 0x0c201f0003067f89 */ /* 0x000e6200000e0000 */
[----:B--2---:R-:W-:Y:S01]  /*18ce0*/  FADD.FTZ R12, R13, R12 ;  /* 0x0000000c0d0c7221 */ /* 0x004fe20000010000 */
[----:B------:R-:W-:-:S02]  /*18cf0*/  IMAD.MOV.U32 R13, RZ, RZ, 0x3f800000 ;  /* 0x3f800000ff0d7424 */ /* 0x000fc400078e00ff */
[----:B-----5:R-:W-:Y:S02]  /*18d00*/  FADD.FTZ R11, R2, R11 ;  /* 0x0000000b020b7221 */ /* 0x020fe40000010000 */
[----:B------:R-:W-:Y:S01]  /*18d10*/  FSETP.NE.FTZ.AND P4, PT, R12, RZ, PT ;  /* 0x000000ff0c00720b */ /* 0x000fe20003f95000 */
[----:B-1----:R-:W-:Y:S02]  /*18d20*/  FADD.FTZ R10, R9, R10 ;  /* 0x0000000a090a7221 */ /* 0x002fe40000010000 */
[----:B------:R-:W-:Y:S02]  /*18d30*/  FSETP.NE.FTZ.AND P3, PT, R11, RZ, PT ;  /* 0x000000ff0b00720b */ /* 0x000fe40003f75000 */
[----:B------:R-:W-:Y:S01]  /*18d40*/  SHF.R.S32.HI R9, RZ, 0x1f, R0 ;  /* 0x0000001fff097819 */ /* 0x000fe20000011400 */
[----:B------:R-:W-:Y:S01]  /*18d50*/  FADD.FTZ R6, R3, R6 ;  /* 0x0000000603067221 */ /* 0x000fe20000010000 */
[----:B------:R-:W-:Y:S02]  /*18d60*/  FSETP.NE.FTZ.AND P2, PT, R10, RZ, PT ;  /* 0x000000ff0a00720b */ /* 0x000fe40003f55000 */
[----:B------:R-:W-:-:S02]  /*18d70*/  LEA.HI R4, R9, R0, RZ, 0x2 ;  /* 0x0000000009047211 */ /* 0x000fc400078f10ff */
[-C--:B------:R-:W-:Y:S02]  /*18d80*/  LEA.HI R3, R9, R0.reuse, RZ, 0x5 ;  /* 0x0000000009037211 */ /* 0x080fe400078f28ff */
[----:B------:R-:W1:Y:S01]  /*18d90*/  @P4 MUFU.RCP R15, R12 ;  /* 0x0000000c000f4308 */ /* 0x000e620000001000 */
[----:B------:R-:W-:Y:S02]  /*18da0*/  LOP3.LUT R9, R4, 0xfffffffc, RZ, 0xc0, !PT ;  /* 0xfffffffc04097812 */ /* 0x000fe400078ec0ff */
[----:B------:R-:W-:Y:S02]  /*18db0*/  FSETP.NE.FTZ.AND P1, PT, R6, RZ, PT ;  /* 0x000000ff0600720b */ /* 0x000fe40003f35000 */
[----:B------:R-:W-:Y:S02]  /*18dc0*/  SHF.R.S32.HI R2, RZ, 0x5, R3 ;  /* 0x00000005ff027819 */ /* 0x000fe40000011403 */
[----:B------:R-:W-:Y:S01]  /*18dd0*/  IADD3 R9, -R9, R0, RZ ;  /* 0x0000000009097210 */ /* 0x000fe20007ffe1ff */
[----:B------:R-:W2:Y:S01]  /*18de0*/  @P3 MUFU.RCP R16, R11 ;  /* 0x0000000b00103308 */ /* 0x000ea20000001000 */
[----:B------:R-:W-:-:S02]  /*18df0*/  SHF.R.S32.HI R4, RZ, 0x2, R4 ;  /* 0x00000002ff047819 */ /* 0x000fc40000011404 */
[----:B------:R-:W-:-:S05]  /*18e00*/  LEA R2, R2, R9, 0x8 ;  /* 0x0000000902027211 */ /* 0x000fca00078e40ff */
[----:B------:R-:W5:Y:S01]  /*18e10*/  @P2 MUFU.RCP R13, R10 ;  /* 0x0000000a000d2308 */ /* 0x000f620000001000 */
[----:B-1----:R-:W-:-:S04]  /*18e20*/  FMUL.FTZ R15, R15, UR5 ;  /* 0x000000050f0f7c20 */ /* 0x002fc80008410000 */
[C---:B------:R-:W-:Y:S01]  /*18e30*/  FMUL.FTZ R244, R15.reuse, R244 ;  /* 0x000000f40ff47220 */ /* 0x040fe20000410000 */
[C---:B------:R-:W-:Y:S01]  /*18e40*/  FMUL.FTZ R245, R15.reuse, R245 ;  /* 0x000000f50ff57220 */ /* 0x040fe20000410000 */
[C---:B------:R-:W-:Y:S01]  /*18e50*/  FMUL.FTZ R240, R15.reuse, R240 ;  /* 0x000000f00ff07220 */ /* 0x040fe20000410000 */
[----:B------:R-:W1:Y:S01]  /*18e60*/  @P1 MUFU.RCP R14, R6 ;  /* 0x00000006000e1308 */ /* 0x000e620000001000 */
[----:B--2---:R-:W-:Y:S01]  /*18e70*/  FMUL.FTZ R16, R16, UR5 ;  /* 0x0000000510107c20 */ /* 0x004fe20008410000 */
[----:B------:R-:W-:Y:S01]  /*18e80*/  FMUL.FTZ R241, R15, R241 ;  /* 0x000000f10ff17220 */ /* 0x000fe20000410000 */
[----:B------:R-:W-:Y:S01]  /*18e90*/  F2FP.BF16.F32.PACK_AB R245, R245, R244 ;  /* 0x000000f4f5f5723e */ /* 0x000fe200000010ff */
[----:B------:R-:W-:Y:S01]  /*18ea0*/  FMUL.FTZ R228, R15, R228 ;  /* 0x000000e40fe47220 */ /* 0x000fe20000410000 */
[C---:B------:R-:W-:Y:S01]  /*18eb0*/  FMUL.FTZ R246, R16.reuse, R246 ;  /* 0x000000f610f67220 */ /* 0x040fe20000410000 */
[C---:B------:R-:W-:Y:S01]  /*18ec0*/  FMUL.FTZ R247, R16.reuse, R247 ;  /* 0x000000f710f77220 */ /* 0x040fe20000410000 */
[C---:B------:R-:W-:Y:S01]  /*18ed0*/  FMUL.FTZ R242, R16.reuse, R242 ;  /* 0x000000f210f27220 */ /* 0x040fe20000410000 */
[C---:B------:R-:W-:Y:S01]  /*18ee0*/  FMUL.FTZ R243, R16.reuse, R243 ;  /* 0x000000f310f37220 */ /* 0x040fe20000410000 */
[----:B-----5:R-:W-:Y:S01]  /*18ef0*/  FMUL.FTZ R13, R13, UR5 ;  /* 0x000000050d0d7c20 */ /* 0x020fe20008410000 */
[C---:B------:R-:W-:Y:S01]  /*18f00*/  FMUL.FTZ R230, R16.reuse, R230 ;  /* 0x000000e610e67220 */ /* 0x040fe20000410000 */
[----:B------:R-:W-:Y:S01]  /*18f10*/  FMUL.FTZ R231, R16, R231 ;  /* 0x000000e710e77220 */ /* 0x000fe20000410000 */
[----:B------:R-:W-:Y:S01]  /*18f20*/  F2FP.BF16.F32.PACK_AB R247, R247, R246 ;  /* 0x000000f6f7f7723e */ /* 0x000fe200000010ff */
[C---:B------:R-:W-:Y:S01]  /*18f30*/  FMUL.FTZ R248, R13.reuse, R248 ;  /* 0x000000f80df87220 */ /* 0x040fe20000410000 */
[C---:B------:R-:W-:Y:S01]  /*18f40*/  FMUL.FTZ R249, R13.reuse, R249 ;  /* 0x000000f90df97220 */ /* 0x040fe20000410000 */
[C---:B------:R-:W-:Y:S01]  /*18f50*/  FMUL.FTZ R236, R13.reuse, R236 ;  /* 0x000000ec0dec7220 */ /* 0x040fe20000410000 */
[C---:B------:R-:W-:Y:S01]  /*18f60*/  FMUL.FTZ R237, R13.reuse, R237 ;  /* 0x000000ed0ded7220 */ /* 0x040fe20000410000 */
[----:B-1----:R-:W-:Y:S01]  /*18f70*/  FMUL.FTZ R14, R14, UR5 ;  /* 0x000000050e0e7c20 */ /* 0x002fe20008410000 */
[----:B------:R-:W-:Y:S01]  /*18f80*/  UMOV UR5, 0x400 ;  /* 0x0000040000057882 */ /* 0x000fe20000000000 */
[----:B------:R-:W-:Y:S01]  /*18f90*/  FMUL.FTZ R232, R13, R232 ;  /* 0x000000e80de87220 */ /* 0x000fe20000410000 */
[----:B------:R-:W-:Y:S01]  /*18fa0*/  ULEA UR4, UR4, UR5, 0x18 ;  /* 0x0000000504047291 */ /* 0x000fe2000f8ec03f */
[C---:B------:R-:W-:Y:S01]  /*18fb0*/  FMUL.FTZ R250, R14.reuse, R250 ;  /* 0x000000fa0efa7220 */ /* 0x040fe20000410000 */
[C---:B------:R-:W-:Y:S01]  /*18fc0*/  FMUL.FTZ R251, R14.reuse, R251 ;  /* 0x000000fb0efb7220 */ /* 0x040fe20000410000 */
[C---:B------:R-:W-:Y:S01]  /*18fd0*/  FMUL.FTZ R238, R14.reuse, R238 ;  /* 0x000000ee0eee7220 */ /* 0x040fe20000410000 */
[C---:B------:R-:W-:Y:S01]  /*18fe0*/  FMUL.FTZ R239, R14.reuse, R239 ;  /* 0x000000ef0eef7220 */ /* 0x040fe20000410000 */
[C---:B------:R-:W-:Y:S01]  /*18ff0*/  FMUL.FTZ R234, R14.reuse, R234 ;  /* 0x000000ea0eea7220 */ /* 0x040fe20000410000 */
[----:B------:R-:W-:Y:S01]  /*19000*/  FMUL.FTZ R235, R14, R235 ;  /* 0x000000eb0eeb7220 */ /* 0x000fe20000410000 */
[----:B------:R-:W-:-:S02]  /*19010*/  F2FP.BF16.F32.PACK_AB R249, R249, R248 ;  /* 0x000000f8f9f9723e */ /* 0x000fc400000010ff */
[----:B------:R-:W-:Y:S02]  /*19020*/  F2FP.BF16.F32.PACK_AB R251, R251, R250 ;  /* 0x000000fafbfb723e */ /* 0x000fe400000010ff */
[----:B------:R-:W-:Y:S02]  /*19030*/  F2FP.BF16.F32.PACK_AB R240, R241, R240 ;  /* 0x000000f0f1f0723e */ /* 0x000fe400000010ff */
[----:B------:R-:W-:Y:S02]  /*19040*/  F2FP.BF16.F32.PACK_AB R242, R243, R242 ;  /* 0x000000f2f3f2723e */ /* 0x000fe400000010ff */
[----:B------:R-:W-:Y:S02]  /*19050*/  F2FP.BF16.F32.PACK_AB R236, R237, R236 ;  /* 0x000000ecedec723e */ /* 0x000fe400000010ff */
[----:B------:R-:W-:Y:S02]  /*19060*/  F2FP.BF16.F32.PACK_AB R238, R239, R238 ;  /* 0x000000eeefee723e */ /* 0x000fe400000010ff */
[----:B------:R-:W-:-:S02]  /*19070*/  F2FP.BF16.F32.PACK_AB R230, R231, R230 ;  /* 0x000000e6e7e6723e */ /* 0x000fc400000010ff */
[----:B------:R-:W-:Y:S01]  /*19080*/  F2FP.BF16.F32.PACK_AB R234, R235, R234 ;  /* 0x000000eaebea723e */ /* 0x000fe200000010ff */
[----:B----4-:R-:W-:Y:S01]  /*19090*/  FMUL.FTZ R21, R13, R21 ;  /* 0x000000150d157220 */ /* 0x010fe20000410000 */
[C---:B------:R-:W-:Y:S01]  /*190a0*/  FMUL.FTZ R24, R14.reuse, R24 ;  /* 0x000000180e187220 */ /* 0x040fe20000410000 */
[----:B------:R-:W-:-:S05]  /*190b0*/  FMUL.FTZ R27, R14, R25 ;  /* 0x000000190e1b7220 */ /* 0x000fca0000410000 */
[----:B------:R-:W-:Y:S01]  /*190c0*/  F2FP.BF16.F32.PACK_AB R24, R27, R24 ;  /* 0x000000181b18723e */ /* 0x000fe200000010ff */
[C---:B---3--:R-:W-:Y:S01]  /*190d0*/  FMUL.FTZ R18, R15.reuse, R18 ;  /* 0x000000120f127220 */ /* 0x048fe20000410000 */
[C---:B------:R-:W-:Y:S01]  /*190e0*/  FMUL.FTZ R17, R16.reuse, R17 ;  /* 0x0000001110117220 */ /* 0x040fe20000410000 */
[----:B------:R-:W-:Y:S01]  /*190f0*/  FMUL.FTZ R9, R15, R20 ;  /* 0x000000140f097220 */ /* 0x000fe20000410000 */
[----:B------:R-:W-:Y:S01]  /*19100*/  FMUL.FTZ R20, R16, R19 ;  /* 0x0000001310147220 */ /* 0x000fe20000410000 */
[----:B------:R-:W-:Y:S01]  /*19110*/  SHF.R.S32.HI R19, RZ, 0x1f, R4 ;  /* 0x0000001fff137819 */ /* 0x000fe20000011404 */
[----:B------:R-:W-:Y:S01]  /*19120*/  FMUL.FTZ R16, R13, R22 ;  /* 0x000000160d107220 */ /* 0x000fe20000410000 */
[----:B------:R-:W-:Y:S01]  /*19130*/  FMUL.FTZ R15, R15, R229 ;  /* 0x000000e50f0f7220 */ /* 0x000fe20000410000 */
[----:B------:R-:W-:Y:S01]  /*19140*/  F2FP.BF16.F32.PACK_AB R9, R18, R9 ;  /* 0x000000091209723e */ /* 0x000fe200000010ff */
[----:B------:R-:W-:Y:S01]  /*19150*/  FMUL.FTZ R13, R13, R233 ;  /* 0x000000e90d0d7220 */ /* 0x000fe20000410000 */
[----:B------:R-:W-:-:S02]  /*19160*/  LEA.HI R19, R19, R4, RZ, 0x3 ;  /* 0x0000000413137211 */ /* 0x000fc400078f18ff */
[----:B------:R-:W-:Y:S02]  /*19170*/  F2FP.BF16.F32.PACK_AB R20, R20, R17 ;  /* 0x000000111414723e */ /* 0x000fe400000010ff */
[----:B------:R-:W-:Y:S02]  /*19180*/  LOP3.LUT R19, R19, 0xfffffff8, RZ, 0xc0, !PT ;  /* 0xfffffff813137812 */ /* 0x000fe400078ec0ff */
[----:B------:R-:W-:Y:S02]  /*19190*/  F2FP.BF16.F32.PACK_AB R16, R21, R16 ;  /* 0x000000101510723e */ /* 0x000fe400000010ff */
[----:B------:R-:W-:Y:S01]  /*191a0*/  F2FP.BF16.F32.PACK_AB R15, R15, R228 ;  /* 0x000000e40f0f723e */ /* 0x000fe200000010ff */
[----:B------:R-:W-:Y:S01]  /*191b0*/  IMAD.IADD R19, R4, 0x1, -R19 ;  /* 0x0000000104137824 */ /* 0x000fe200078e0a13 */
[----:B------:R-:W-:-:S04]  /*191c0*/  F2FP.BF16.F32.PACK_AB R13, R13, R232 ;  /* 0x000000e80d0d723e */ /* 0x000fc800000010ff */
[----:B------:R-:W-:-:S04]  /*191d0*/  LEA.HI R22, R19, R19, RZ, 0x1 ;  /* 0x0000001313167211 */ /* 0x000fc800078f08ff */
[----:B------:R-:W-:Y:S02]  /*191e0*/  SHF.R.S32.HI R23, RZ, 0x1, R22 ;  /* 0x00000001ff177819 */ /* 0x000fe40000011416 */
[----:B------:R-:W-:Y:S02]  /*191f0*/  LOP3.LUT R22, R22, 0x3fffffe, RZ, 0xc0, !PT ;  /* 0x03fffffe16167812 */ /* 0x000fe400078ec0ff */
[----:B------:R-:W-:Y:S02]  /*19200*/  SHF.L.U32 R25, R23, 0x6, RZ ;  /* 0x0000000617197819 */ /* 0x000fe400000006ff */
[----:B------:R-:W-:Y:S02]  /*19210*/  IADD3 R19, R19, -R22, RZ ;  /* 0x8000001613137210 */ /* 0x000fe40007ffe0ff */
[----:B------:R-:W-:Y:S02]  /*19220*/  LOP3.LUT R25, R25, 0xc0, RZ, 0xc0, !PT ;  /* 0x000000c019197812 */ /* 0x000fe400078ec0ff */
[----:B------:R-:W-:Y:S01]  /*19230*/  LOP3.LUT P5, RZ, R23, 0x2, RZ, 0xc0, !PT ;  /* 0x0000000217ff7812 */ /* 0x000fe200078ac0ff */
[----:B------:R-:W-:Y:S01]  /*19240*/  IMAD R2, R19, 0x10, R2 ;  /* 0x0000001013027824 */ /* 0x000fe200078e0202 */
[----:B------:R-:W-:-:S02]  /*19250*/  LEA.HI R25, R25, R25, RZ, 0x1d ;  /* 0x0000001919197211 */ /* 0x000fc400078fe8ff */
[----:B------:R-:W-:Y:S02]  /*19260*/  LOP3.LUT R19, R23, 0x1, RZ, 0xc0, !PT ;  /* 0x0000000117137812 */ /* 0x000fe400078ec0ff */
[----:B------:R-:W-:Y:S02]  /*19270*/  LEA R25, R2, R25, 0x1 ;  /* 0x0000001902197211 */ /* 0x000fe400078e08ff */
[----:B------:R-:W-:Y:S02]  /*19280*/  ISETP.NE.U32.AND P0, PT, R19, 0x1, PT ;  /* 0x000000011300780c */ /* 0x000fe40003f05070 */
[----:B------:R-:W-:Y:S02]  /*19290*/  MOV R2, 0x10 ;  /* 0x0000001000027802 */ /* 0x000fe40000000f00 */
[----:B------:R-:W-:Y:S01]  /*192a0*/  LEA R25, R25, UR4, 0x1 ;  /* 0x0000000419197c11 */ /* 0x000fe2000f8e08ff */
[----:B------:R-:W-:Y:S01]  /*192b0*/  @UP0 ULDC.64 UR4, c[0x0][0x298] ;  /* 0x0000a60000040ab9 */ /* 0x000fe20000000a00 */
[----:B------:R-:W-:Y:S01]  /*192c0*/  SEL R2, R2, 0xfffffff0, P0 ;  /* 0xfffffff002027807 */ /* 0x000fe20000000000 */
[----:B------:R-:W-:Y:S01]  /*192d0*/  @UP0 UIMAD.WIDE.U32 UR8, UR17, UR4, URZ ;  /* 0x00000004110802a5 */ /* 0x000fe2000f8e003f */
[----:B------:R-:W-:Y:S01]  /*192e0*/  PLOP3.LUT P0, PT, PT, PT, UP0, 0x80, 0x0 ;  /* 0x000000000000781c */ /* 0x000fe20003f0f008 */
[----:B------:R1:W-:Y:S01]  /*192f0*/  STS [R25], R9 ;  /* 0x0000000919007388 */ /* 0x0003e20000000800 */
[C---:B------:R-:W-:Y:S01]  /*19300*/  IADD3 R27, R25.reuse, 0x20, RZ ;  /* 0x00000020191b7810 */ /* 0x040fe20007ffe0ff */
[C---:B------:R-:W-:Y:S01]  /*19310*/  IMAD.IADD R14, R25.reuse, 0x1, R2 ;  /* 0x00000001190e7824 */ /* 0x040fe200078e0202 */
[----:B------:R-:W-:Y:S01]  /*19320*/  @UP0 UIMAD UR6, UR17, UR5, UR9 ;  /* 0x00000005110602a4 */ /* 0x000fe2000f8e0209 */
[----:B------:R1:W-:Y:S01]  /*19330*/  STS [R25+0x200], R20 ;  /* 0x0002001419007388 */ /* 0x0003e20000000800 */
[----:B------:R-:W-:-:S03]  /*19340*/  @P5 IADD3 R27, R25, -0x20, RZ ;  /* 0xffffffe0191b5810 */ /* 0x000fc60007ffe0ff */
[----:B------:R1:W-:Y:S04]  /*19350*/  STS [R14], R245 ;  /* 0x000000f50e007388 */ /* 0x0003e80000000800 */
[----:B------:R1:W-:Y:S04]  /*19360*/  STS [R14+0x200], R247 ;  /* 0x000200f70e007388 */ /* 0x0003e80000000800 */
[----:B------:R1:W-:Y:S01]  /*19370*/  STS [R25+0x1000], R16 ;  /* 0x0010001019007388 */ /* 0x0003e20000000800 */
[----:B------:R-:W-:Y:S05]  /*19380*/  @P0 BRA `(.L_x_400) ;  /* 0x00000000001c0947 */ /* 0x000fea0003800000 */
[----:B------:R-:W2:Y:S01]  /*19390*/  S2UR UR7, SR_CTAID.Y ;  /* 0x00000000000779c3 */ /* 0x000ea20000002600 */
[----:B------:R-:W-:Y:S01]  /*193a0*/  ULDC.64 UR4, c[0x0][0x290] ;  /* 0x0000a40000047ab9 */ /* 0x000fe20000000a00 */
[----:B--2---:R-:W-:Y:S02]  /*193b0*/  USHF.R.S32.HI UR6, URZ, 0x1f, UR7 ;  /* 0x0000001f3f067899 */ /* 0x004fe40008011407 */
[----:B------:R-:W-:Y:S02]  /*193c0*/  UIMAD.WIDE.U32 UR8, UR7, UR4, URZ ;  /* 0x00000004070872a5 */ /* 0x000fe4000f8e003f */
[----:B------:R-:W-:-:S04]  /*193d0*/  UIMAD UR6, UR6, UR4, URZ ;  /* 0x00000004060672a4 */ /* 0x000fc8000f8e023f */
[----:B------:R-:W-:-:S04]  /*193e0*/  UIMAD UR6, UR7, UR5, UR6 ;  /* 0x00000005070672a4 */ /* 0x000fc8000f8e0206 */
[----:B------:R-:W-:-:S12]  /*193f0*/  UIADD3 UR6, UR9, UR6, URZ ;  /* 0x0000000609067290 */ /* 0x000fd8000fffe03f */
.L_x_400:
[----:B------:R-:W-:Y:S01]  /*19400*/  ULDC.U8 UR4, c[0x0][0x3d9] ;  /* 0x0000f64000047ab9 */ /* 0x000fe20000000000 */
[----:B------:R-:W-:Y:S01]  /*19410*/  IMAD.IADD R28, R2, 0x1, R27 ;  /* 0x00000001021c7824 */ /* 0x000fe200078e021b */
[----:B------:R-:W-:Y:S01]  /*19420*/  ISETP.NE.AND P0, PT, RZ, UR4, PT ;  /* 0x00000004ff007c0c */ /* 0x000fe2000bf05270 */
[----:B------:R-:W-:Y:S01]  /*19430*/  ULDC.U8 UR7, c[0x0][0x3d8] ;  /* 0x0000f60000077ab9 */ /* 0x000fe20000000000 */
[----:B------:R-:W2:Y:S01]  /*19440*/  S2R R23, SR_CTAID.Y ;  /* 0x0000000000177919 */ /* 0x000ea20000002600 */
[----:B------:R-:W3:Y:S01]  /*19450*/  @P4 LDC R21, c[0x0][0x2e8] ;  /* 0x0000ba00ff154b82 */ /* 0x000ee20000000800 */
[----:B------:R-:W-:Y:S01]  /*19460*/  ISETP.NE.AND P6, PT, RZ, UR7, PT ;  /* 0x00000007ff007c0c */ /* 0x000fe2000bfc5270 */
[----:B------:R4:W2:Y:S01]  /*19470*/  @P4 MUFU.LG2 R22, R12 ;  /* 0x0000000c00164308 */ /* 0x0008a20000000c00 */
[----:B------:R-:W2:Y:S02]  /*19480*/  S2R R19, SR_CTAID.Z ;  /* 0x0000000000137919 */ /* 0x000ea40000002700 */
[----:B------:R-:W-:Y:S01]  /*19490*/  ISETP.EQ.AND P6, PT, RZ, UR4, P6 ;  /* 0x00000004ff007c0c */ /* 0x000fe2000b7c2270 */
[----:B-1----:R-:W1:Y:S02]  /*194a0*/  S2R R9, SR_CTAID.X ;  /* 0x0000000000097919 */ /* 0x002e640000002500 */
[----:B------:R-:W1:Y:S02]  /*194b0*/  @P3 LDC R2, c[0x0][0x2e8] ;  /* 0x0000ba00ff023b82 */ /* 0x000e640000000800 */
[----:B------:R-:W1:Y:S01]  /*194c0*/  @P3 MUFU.LG2 R11, R11 ;  /* 0x0000000b000b3308 */ /* 0x000e620000000c00 */
[----:B------:R-:W1:Y:S01]  /*194d0*/  S2R R18, SR_TID.X ;  /* 0x0000000000127919 */ /* 0x000e620000002100 */
[----:B------:R-:W-:Y:S04]  /*194e0*/  STS [R25+0x1200], R24 ;  /* 0x0012001819007388 */ /* 0x000fe80000000800 */
[----:B------:R-:W5:Y:S02]  /*194f0*/  @P0 LDC.64 R16, c[0x0][0x2c0] ;  /* 0x0000b000ff100b82 */ /* 0x000f640000000a00 */
[----:B------:R-:W-:Y:S01]  /*19500*/  @!P6 PLOP3.LUT P5, PT, PT, PT, PT, 0x8, 0x0 ;  /* 0x000000000000e81c */ /* 0x000fe20003fae170 */
[----:B------:R-:W-:Y:S04]  /*19510*/  STS [R14+0x1000], R249 ;  /* 0x001000f90e007388 */ /* 0x000fe80000000800 */
[----:B------:R-:W-:Y:S01]  /*19520*/  STS [R14+0x1200], R251 ;  /* 0x001200fb0e007388 */ /* 0x000fe20000000800 */
[----:B------:R-:W1:Y:S03]  /*19530*/  @P0 LDC R20, c[0x0][0x2c0] ;  /* 0x0000b000ff140b82 */ /* 0x000e660000000800 */
[----:B------:R-:W-:Y:S04]  /*19540*/  STS [R27], R240 ;  /* 0x000000f01b007388 */ /* 0x000fe80000000800 */
[----:B------:R-:W-:Y:S04]  /*19550*/  STS [R27+0x200], R242 ;  /* 0x000200f21b007388 */ /* 0x000fe80000000800 */
[----:B------:R-:W-:Y:S04]  /*19560*/  STS [R28], R15 ;  /* 0x0000000f1c007388 */ /* 0x000fe80000000800 */
[----:B------:R-:W-:Y:S01]  /*19570*/  STS [R28+0x200], R230 ;  /* 0x000200e61c007388 */ /* 0x000fe20000000800 */
[----:B-----5:R-:W-:-:S02]  /*19580*/  @P0 IMAD R26, R17, R16, RZ ;  /* 0x00000010111a0224 */ /* 0x020fc400078e02ff */
[----:B------:R-:W-:Y:S01]  /*19590*/  @P0 IMAD.MOV.U32 R16, RZ, RZ, 0x1 ;  /* 0x00000001ff100424 */ /* 0x000fe200078e00ff */
[----:B------:R-:W-:Y:S04]  /*195a0*/  STS [R27+0x1000], R236 ;  /* 0x001000ec1b007388 */ /* 0x000fe80000000800 */
[----:B------:R-:W-:Y:S04]  /*195b0*/  STS [R27+0x1200], R238 ;  /* 0x001200ee1b007388 */ /* 0x000fe80000000800 */
[----:B------:R-:W-:Y:S04]  /*195c0*/  STS [R28+0x1000], R13 ;  /* 0x0010000d1c007388 */ /* 0x000fe80000000800 */
[----:B------:R5:W-:Y:S02]  /*195d0*/  STS [R28+0x1200], R234 ;  /* 0x001200ea1c007388 */ /* 0x000be40000000800 */
[----:B-----5:R-:W-:Y:S01]  /*195e0*/  @!P6 CS2R R28, SRZ ;  /* 0x00000000001ce805 */ /* 0x020fe2000001ff00 */
[----:B-1234-:R-:W-:Y:S06]  /*195f0*/  @!P6 BRA `(.L_x_401) ;  /* 0x000000000020e947 */ /* 0x01efec0003800000 */
        /* <DEDUP_REMOVED lines=8> */
.L_x_401:
[----:B------:R-:W-:Y:S05]  /*19680*/  @P0 BRA `(.L_x_402) ;  /* 0x0000000000180947 */ /* 0x000fea0003800000 */
[----:B------:R-:W1:Y:S01]  /*19690*/  LDC R26, c[0x0][0x2c4] ;  /* 0x0000b100ff1a7b82 */ /* 0x000e620000000800 */
[----:B------:R-:W-:Y:S02]  /*196a0*/  ISETP.NE.AND P0, PT, RZ, UR7, PT ;  /* 0x00000007ff007c0c */ /* 0x000fe4000bf05270 */
[----:B------:R-:W-:-:S05]  /*196b0*/  MOV R20, 0x1 ;  /* 0x0000000100147802 */ /* 0x000fca0000000f00 */
[----:B------:R-:W2:Y:S08]  /*196c0*/  LDC R13, c[0x0][0x270] ;  /* 0x00009c00ff0d7b82 */ /* 0x000eb00000000800 */
[----:B-1----:R-:W2:Y:S02]  /*196d0*/  @P0 LDC R26, c[0x0][0x2e4] ;  /* 0x0000b900ff1a0b82 */ /* 0x002ea40000000800 */
[----:B--2---:R-:W-:-:S07]  /*196e0*/  IMAD R16, R26, R13, RZ ;  /* 0x0000000d1a107224 */ /* 0x004fce00078e02ff */
.L_x_402:
[----:B------:R-:W-:Y:S01]  /*196f0*/  BAR.SYNC.DEFER_BLOCKING 0x0 ;  /* 0x0000000000007b1d */ /* 0x000fe20000010000 */
[----:B------:R-:W-:Y:S01]  /*19700*/  LOP3.LUT R17, R3, 0xffffffe0, RZ, 0xc0, !PT ;  /* 0xffffffe003117812 */ /* 0x000fe200078ec0ff */
[----:B------:R-:W-:Y:S02]  /*19710*/  IMAD R23, R23, R16, RZ ;  /* 0x0000001017177224 */ /* 0x000fe400078e02ff */
[----:B------:R-:W-:Y:S01]  /*19720*/  @P4 FMUL.FTZ R25, R22, 0.69314718246459960938 ;  /* 0x3f31721816194820 */ /* 0x000fe20000410000 */
[----:B------:R-:W-:Y:S01]  /*19730*/  @P3 FMUL.FTZ R22, R11, 0.69314718246459960938 ;  /* 0x3f3172180b163820 */ /* 0x000fe20000410000 */
[----:B------:R-:W-:Y:S02]  /*19740*/  IADD3 R17, -R17, R0, RZ ;  /* 0x0000000011117210 */ /* 0x000fe40007ffe1ff */
[----:B------:R-:W1:Y:S01]  /*19750*/  @P2 LDC R24, c[0x0][0x2e8] ;  /* 0x0000ba00ff182b82 */ /* 0x000e620000000800 */
[----:B------:R-:W2:Y:S01]  /*19760*/  @P2 MUFU.LG2 R10, R10 ;  /* 0x0000000a000a2308 */ /* 0x000ea20000000c00 */
[----:B------:R-:W-:Y:S01]  /*19770*/  SEL R23, R23, RZ, !P5 ;  /* 0x000000ff17177207 */ /* 0x000fe20006800000 */
[----:B------:R-:W-:Y:S01]  /*19780*/  BSSY B0, `(.L_x_403) ;  /* 0x000004b000007945 */ /* 0x000fe20003800000 */
[----:B------:R-:W-:Y:S01]  /*19790*/  LOP3.LUT P0, RZ, R17, 0x3, RZ, 0xc0, !PT ;  /* 0x0000000311ff7812 */ /* 0x000fe2000780c0ff */
[----:B------:R-:W-:Y:S01]  /*197a0*/  IMAD R17, R9, R20, RZ ;  /* 0x0000001409117224 */ /* 0x000fe200078e02ff */
[----:B------:R-:W-:Y:S01]  /*197b0*/  MOV R16, 0x7f800000 ;  /* 0x7f80000000107802 */ /* 0x000fe20000000f00 */
[----:B------:R-:W-:Y:S01]  /*197c0*/  IMAD R9, R19, R26, R23 ;  /* 0x0000001a13097224 */ /* 0x000fe200078e0217 */
[----:B------:R-:W3:Y:S01]  /*197d0*/  @P1 LDC R3, c[0x0][0x2e8] ;  /* 0x0000ba00ff031b82 */ /* 0x000ee20000000800 */
[----:B------:R-:W4:Y:S01]  /*197e0*/  @P1 MUFU.LG2 R6, R6 ;  /* 0x0000000600061308 */ /* 0x000f220000000c00 */
[----:B------:R-:W-:-:S02]  /*197f0*/  IMAD.SHL.U32 R17, R17, 0x80, RZ ;  /* 0x0000008011117824 */ /* 0x000fc400078e00ff */
[----:B------:R-:W-:Y:S01]  /*19800*/  @P3 FFMA.FTZ R16, R5, R2, R22 ;  /* 0x0000000205103223 */ /* 0x000fe20000010016 */
[----:B------:R-:W-:Y:S02]  /*19810*/  SHF.R.S32.HI R5, RZ, 0x1f, R18 ;  /* 0x0000001fff057819 */ /* 0x000fe40000011412 */
[----:B------:R-:W-:Y:S01]  /*19820*/  MOV R0, 0x7f800000 ;  /* 0x7f80000000007802 */ /* 0x000fe20000000f00 */
[----:B------:R-:W-:Y:S01]  /*19830*/  @P4 FFMA.FTZ R0, R132, R21, R25 ;  /* 0x0000001584004223 */ /* 0x000fe20000010019 */
[----:B------:R-:W-:Y:S01]  /*19840*/  SHF.R.S32.HI R23, RZ, 0x1f, R17 ;  /* 0x0000001fff177819 */ /* 0x000fe20000011411 */
[----:B------:R-:W-:Y:S01]  /*19850*/  IMAD.MOV.U32 R21, RZ, RZ, 0x7f800000 ;  /* 0x7f800000ff157424 */ /* 0x000fe200078e00ff */
[----:B------:R1:W3:Y:S01]  /*19860*/  LDS.128 R12, [R227+0x1800] ;  /* 0x00180000e30c7984 */ /* 0x0002e20000000c00 */
[----:B------:R-:W-:Y:S01]  /*19870*/  IADD3 R17, P4, P3, R17, R28, R9 ;  /* 0x0000001c11117210 */ /* 0x000fe20007b9e009 */
[----:B--2---:R-:W-:Y:S01]  /*19880*/  @P2 FMUL.FTZ R10, R10, 0.69314718246459960938 ;  /* 0x3f3172180a0a2820 */ /* 0x004fe20000410000 */
[----:B------:R-:W-:-:S02]  /*19890*/  LEA.HI R5, R5, R18, RZ, 0x2 ;  /* 0x0000001205057211 */ /* 0x000fc400078f10ff */
[----:B------:R-:W-:Y:S01]  /*198a0*/  SHF.R.S32.HI R28, RZ, 0x1f, R9 ;  /* 0x0000001fff1c7819 */ /* 0x000fe20000011409 */
[----:B-1----:R-:W-:Y:S01]  /*198b0*/  @P2 FFMA.FTZ R21, R7, R24, R10 ;  /* 0x0000001807152223 */ /* 0x002fe2000001000a */
[----:B------:R-:W-:Y:S01]  /*198c0*/  MOV R22, 0x7f800000 ;  /* 0x7f80000000167802 */ /* 0x000fe20000000f00 */
[----:B----4-:R-:W-:Y:S01]  /*198d0*/  @P1 FMUL.FTZ R11, R6, 0.69314718246459960938 ;  /* 0x3f317218060b1820 */ /* 0x010fe20000410000 */
[----:B------:R-:W-:Y:S02]  /*198e0*/  SHF.R.S32.HI R32, RZ, 0x2, R5 ;  /* 0x00000002ff207819 */ /* 0x000fe40000011405 */
[----:B------:R-:W-:Y:S01]  /*198f0*/  IADD3.X R23, R23, R29, R28, P4, P3 ;  /* 0x0000001d17177210 */ /* 0x000fe200027e641c */
[----:B---3--:R-:W-:Y:S01]  /*19900*/  @P1 FFMA.FTZ R22, R8, R3, R11 ;  /* 0x0000000308161223 */ /* 0x008fe2000001000b */
[----:B------:R-:W-:Y:S06]  /*19910*/  @P0 BRA `(.L_x_404) ;  /* 0x0000000000c40947 */ /* 0x000fec0003800000 */
[----:B------:R-:W1:Y:S02]  /*19920*/  S2R R2, SR_TID.X ;  /* 0x0000000000027919 */ /* 0x000e640000002100 */
[----:B-1----:R-:W-:-:S04]  /*19930*/  SHF.R.S32.HI R3, RZ, 0x1f, R2 ;  /* 0x0000001fff037819 */ /* 0x002fc80000011402 */
[----:B------:R-:W-:-:S04]  /*19940*/  LEA.HI R3, R3, R2, RZ, 0x5 ;  /* 0x0000000203037211 */ /* 0x000fc800078f28ff */
[----:B------:R-:W-:Y:S02]  /*19950*/  SHF.R.S32.HI R7, RZ, 0x5, R3 ;  /* 0x00000005ff077819 */ /* 0x000fe40000011403 */
[----:B------:R-:W-:Y:S02]  /*19960*/  LOP3.LUT R3, R3, 0xffffffe0, RZ, 0xc0, !PT ;  /* 0xffffffe003037812 */ /* 0x000fe400078ec0ff */
[----:B------:R-:W-:-:S03]  /*19970*/  SHF.R.S32.HI R6, RZ, 0x1f, R7 ;  /* 0x0000001fff067819 */ /* 0x000fc60000011407 */
[----:B------:R-:W-:Y:S01]  /*19980*/  IMAD.IADD R3, R2, 0x1, -R3 ;  /* 0x0000000102037824 */ /* 0x000fe200078e0a03 */
[----:B------:R-:W-:-:S04]  /*19990*/  LEA.HI R6, R6, R7, RZ, 0x2 ;  /* 0x0000000706067211 */ /* 0x000fc800078f10ff */
        /* <DEDUP_REMOVED lines=21> */
[----:B------:R-:W-:Y:S02]  /*19af0*/  @!P4 IADD3 R27, P1, R26, R17, RZ ;  /* 0x000000111a1bc210 */ /* 0x000fe40007f3e0ff */
[----:B------:R-:W-:-:S02]  /*19b00*/  @!P6 LEA.HI.X.SX32 R20, R34, R23, 0x1, P0 ;  /* 0x000000172214e211 */ /* 0x000fc400000f0eff */
[----:B------:R-:W3:Y:S01]  /*19b10*/  @!P4 LDC.64 R6, c[0x0][0x2b0] ;  /* 0x0000ac00ff06cb82 */ /* 0x000ee20000000a00 */
[-C--:B------:R-:W-:Y:S02]  /*19b20*/  @!P4 LEA.HI.X.SX32 R26, R26, R23.reuse, 0x1, P1 ;  /* 0x000000171a1ac211 */ /* 0x080fe400008f0eff */
[----:B------:R-:W-:Y:S02]  /*19b30*/  @!P5 LEA.HI.X.SX32 R28, R28, R23, 0x1, P2 ;  /* 0x000000171c1cd211 */ /* 0x000fe400010f0eff */
[----:B------:R-:W-:-:S03]  /*19b40*/  @!P3 IADD3 R17, P0, R30, R17, RZ ;  /* 0x000000111e11b210 */ /* 0x000fc60007f1e0ff */
[----:B------:R-:W4:Y:S01]  /*19b50*/  @!P3 LDC.64 R2, c[0x0][0x2b0] ;  /* 0x0000ac00ff02bb82 */ /* 0x000f220000000a00 */
[----:B-1----:R-:W-:Y:S02]  /*19b60*/  @!P6 LEA R10, P2, R24, R10, 0x2 ;  /* 0x0000000a180ae211 */ /* 0x002fe400078410ff */
        /* <DEDUP_REMOVED lines=12> */
.L_x_404:
[----:B------:R-:W-:Y:S05]  /*19c30*/  BSYNC B0 ;  /* 0x0000000000007941 */ /* 0x000fea0003800000 */
.L_x_403:
[----:B-1----:R-:W2:Y:S01]  /*19c40*/  LDL.LU.64 R6, [R1+0x50] ;  /* 0x0000500001067983 */ /* 0x002ea20000300a00 */
[----:B------:R-:W-:Y:S01]  /*19c50*/  ULDC UR4, c[0x0][0x2d0] ;  /* 0x0000b40000047ab9 */ /* 0x000fe20000000800 */
[----:B------:R-:W-:Y:S01]  /*19c60*/  VIADD R0, R32, 0x20 ;  /* 0x0000002020007836 */ /* 0x000fe20000000000 */
[----:B------:R-:W-:Y:S01]  /*19c70*/  LOP3.LUT R5, R5, 0xfffffffc, RZ, 0xc0, !PT ;  /* 0xfffffffc05057812 */ /* 0x000fe200078ec0ff */
[----:B------:R-:W-:Y:S01]  /*19c80*/  IMAD.U32 R11, RZ, RZ, UR18 ;  /* 0x00000012ff0b7e24 */ /* 0x000fe2000f8e00ff */
[----:B------:R-:W-:Y:S01]  /*19c90*/  SHF.R.S32.HI R3, RZ, 0x1f, R19 ;  /* 0x0000001fff037819 */ /* 0x000fe20000011413 */
[----:B------:R-:W-:Y:S01]  /*19ca0*/  BSSY B0, `(.L_x_405) ;  /* 0x0000020000007945 */ /* 0x000fe20003800000 */
[----:B------:R-:W-:Y:S01]  /*19cb0*/  SHF.R.S32.HI R33, RZ, 0x1f, R32 ;  /* 0x0000001fff217819 */ /* 0x000fe20000011420 */
[----:B------:R-:W-:-:S04]  /*19cc0*/  IMAD.IADD R2, R18, 0x1, -R5 ;  /* 0x0000000112027824 */ /* 0x000fc800078e0a05 */
[----:B------:R-:W-:Y:S02]  /*19cd0*/  IMAD.SHL.U32 R2, R2, 0x8, RZ ;  /* 0x0000000802027824 */ /* 0x000fe400078e00ff */
[----:B------:R-:W-:-:S03]  /*19ce0*/  IMAD.WIDE R10, R11, 0x80, R32 ;  /* 0x000000800b0a7825 */ /* 0x000fc600078e0220 */
[----:B------:R-:W-:Y:S02]  /*19cf0*/  SHF.R.S32.HI R2, RZ, 0x1f, R2 ;  /* 0x0000001fff027819 */ /* 0x000fe40000011402 */
[C---:B--2---:R-:W-:Y:S01]  /*19d00*/  ISETP.GE.AND P4, PT, R6.reuse, UR4, PT ;  /* 0x0000000406007c0c */ /* 0x044fe2000bf86270 */
[----:B------:R-:W-:Y:S01]  /*19d10*/  ULDC.64 UR4, c[0x0][0x2a0] ;  /* 0x0000a80000047ab9 */ /* 0x000fe20000000a00 */
[----:B------:R-:W-:Y:S02]  /*19d20*/  IADD3 R8, P0, R6, UR8, RZ ;  /* 0x0000000806087c10 */ /* 0x000fe4000ff1e0ff */
[----:B------:R-:W-:Y:S01]  /*19d30*/  ISETP.GE.OR P2, PT, R0, UR14, P4 ;  /* 0x0000000e00007c0c */ /* 0x000fe2000a746670 */
[----:B------:R-:W-:Y:S01]  /*19d40*/  VIADD R0, R32, 0x40 ;  /* 0x0000004020007836 */ /* 0x000fe20000000000 */
[----:B------:R-:W-:Y:S01]  /*19d50*/  ISETP.GE.OR P3, PT, R4, UR14, P4 ;  /* 0x0000000e04007c0c */ /* 0x000fe2000a766670 */
[----:B------:R-:W-:Y:S01]  /*19d60*/  VIADD R4, R32, 0x60 ;  /* 0x0000006020047836 */ /* 0x000fe20000000000 */
[----:B------:R-:W-:-:S02]  /*19d70*/  IADD3.X R9, R2, UR6, RZ, P0, !PT ;  /* 0x0000000602097c10 */ /* 0x000fc400087fe4ff */
[----:B------:R-:W-:Y:S01]  /*19d80*/  ISETP.GE.OR P1, PT, R0, UR14, P4 ;  /* 0x0000000e00007c0c */ /* 0x000fe2000a726670 */
[----:B------:R-:W-:Y:S01]  /*19d90*/  IMAD R0, R3, UR4, RZ ;  /* 0x0000000403007c24 */ /* 0x000fe2000f8e02ff */
[----:B------:R-:W-:Y:S01]  /*19da0*/  ISETP.GE.OR P4, PT, R4, UR14, P4 ;  /* 0x0000000e04007c0c */ /* 0x000fe2000a786670 */
[C---:B------:R-:W-:Y:S01]  /*19db0*/  IMAD.WIDE.U32 R8, R19.reuse, UR4, R8 ;  /* 0x0000000413087c25 */ /* 0x040fe2000f8e0008 */
[----:B------:R1:W2:Y:S03]  /*19dc0*/  LDS.128 R4, [R227] ;  /* 0x00000000e3047984 */ /* 0x0002a60000000c00 */
[----:B------:R-:W-:-:S04]  /*19dd0*/  IMAD R0, R19, UR5, R0 ;  /* 0x0000000513007c24 */ /* 0x000fc8000f8e0200 */
        /* <DEDUP_REMOVED lines=12> */
.L_x_406:
[----:B------:R-:W-:Y:S05]  /*19ea0*/  BSYNC B0 ;  /* 0x0000000000007941 */ /* 0x000fea0003800000 */
.L_x_405:
        /* <DEDUP_REMOVED lines=16> */
.L_x_408:
[----:B------:R-:W-:Y:S05]  /*19fb0*/  BSYNC B0 ;  /* 0x0000000000007941 */ /* 0x000fea0003800000 */
.L_x_407:
[----:B---34-:R3:W4:Y:S01]  /*19fc0*/  LDS.128 R4, [R227+0x1000] ;  /* 0x00100000e3047984 */ /* 0x0187220000000c00 */
        /* <DEDUP_REMOVED lines=14> */
[----:B----4-:R4:W-:Y:S02]  /*1a0b0*/  STG.E.128 desc[UR20][R2.64], R4 ;  /* 0x0000000402007986 */ /* 0x0109e4000c101d14 */
.L_x_410:
[----:B------:R-:W-:Y:S05]  /*1a0c0*/  BSYNC B0 ;  /* 0x0000000000007941 */ /* 0x000fea0003800000 */
.L_x_409:
        /* <DEDUP_REMOVED lines=15> */
.L_x_361:
        /* <DEDUP_REMOVED lines=23> */
[----:B------:R-:W-:Y:S01]  /*1a330*/  SHF.R.S32.HI R9, RZ, 0x1f, R8 ;  /* 0x0000001fff097819 */ /* 0x000fe20000011408 */
        /* <DEDUP_REMOVED lines=10> */
[----:B------:R-:W-:Y:S01]  /*1a3e0*/  ISETP.GE.AND P1, PT, R0, UR33, PT ;  /* 0x0000002100007c0c */ /* 0x000fe2000bf26270 */
        /* <DEDUP_REMOVED lines=8> */
[C---:B------:R-:W-:Y:S01]  /*1a470*/  ISETP.NE.OR P2, PT, R3.reuse, RZ, P2 ;  /* 0x000000ff0300720c */ /* 0x040fe20001745670 */
[----:B------:R-:W-:Y:S01]  /*1a480*/  ULDC UR4, c[0x0][0x2d0] ;  /* 0x0000b40000047ab9 */ /* 0x000fe20000000800 */
[----:B------:R-:W-:Y:S01]  /*1a490*/  @UP3 UIMAD UR9, UR17, UR9, UR13 ;  /* 0x00000009110932a4 */ /* 0x000fe2000f8e020d */
[----:B------:R-:W-:Y:S01]  /*1a4a0*/  ISETP.GE.AND P5, PT, R2, UR4, PT ;  /* 0x0000000402007c0c */ /* 0x000fe2000bfa6270 */
[----:B------:R-:W-:Y:S01]  /*1a4b0*/  UIMAD UR11, UR31, UR11, URZ ;  /* 0x0000000b1f0b72a4 */ /* 0x000fe2000f8e023f */
[----:B------:R-:W-:Y:S01]  /*1a4c0*/  ISETP.NE.OR P1, PT, R3, RZ, P1 ;  /* 0x000000ff0300720c */ /* 0x000fe20000f25670 */
[----:B------:R-:W-:Y:S01]  /*1a4d0*/  @UP1 ULDC UR7, c[0x0][0x2c4] ;  /* 0x0000b10000071ab9 */ /* 0x000fe20000000800 */
[----:B------:R-:W-:Y:S01]  /*1a4e0*/  @!UP3 UIADD3 UR9, UR23, UR8, URZ ;  /* 0x000000081709b290 */ /* 0x000fe2000fffe03f */
[----:B------:R-:W-:Y:S01]  /*1a4f0*/  ISETP.GE.OR P6, PT, R8, UR33, P5 ;  /* 0x0000002108007c0c */ /* 0x000fe2000afc6670 */
[----:B------:R-:W-:Y:S01]  /*1a500*/  @!UP3 UMOV UR12, UR22 ;  /* 0x00000016000cbc82 */ /* 0x000fe20008000000 */
[----:B------:R-:W-:Y:S01]  /*1a510*/  @!UP0 UIMAD UR17, UR31, UR7, URZ ;  /* 0x000000071f1182a4 */ /* 0x000fe2000f8e023f */
[C---:B------:R-:W-:Y:S01]  /*1a520*/  IADD3 R6, P0, R2.reuse, UR12, RZ ;  /* 0x0000000c02067c10 */ /* 0x040fe2000ff1e0ff */
[----:B------:R-:W-:Y:S01]  /*1a530*/  @UP2 ULDC UR13, c[0x0][0x2c0] ;  /* 0x0000b000000d2ab9 */ /* 0x000fe20000000800 */
[----:B------:R-:W-:Y:S01]  /*1a540*/  USEL UR11, UR11, URZ, !UP1 ;  /* 0x0000003f0b0b7287 */ /* 0x000fe2000c800000 */
[----:B------:R-:W-:Y:S01]  /*1a550*/  @!UP2 UMOV UR13, 0x1 ;  /* 0x00000001000da882 */ /* 0x000fe20000000000 */
[----:B------:R-:W-:Y:S01]  /*1a560*/  @!UP2 UMOV UR14, UR6 ;  /* 0x00000006000eac82 */ /* 0x000fe20008000000 */
[----:B------:R-:W-:Y:S01]  /*1a570*/  UIMAD UR32, UR32, UR13, URZ ;  /* 0x0000000d202072a4 */ /* 0x000fe2000f8e023f */
[----:B------:R-:W-:Y:S01]  /*1a580*/  LEA.HI.X.SX32 R7, R2, UR9, 0x1, P0 ;  /* 0x0000000902077c11 */ /* 0x000fe200080f0eff */
[----:B------:R-:W-:Y:S01]  /*1a590*/  UIMAD UR11, UR30, UR14, UR11 ;  /* 0x0000000e1e0b72a4 */ /* 0x000fe2000f8e020b */
[----:B------:R-:W-:Y:S01]  /*1a5a0*/  ISETP.GE.OR P0, PT, R5, UR33, P5 ;  /* 0x0000002105007c0c */ /* 0x000fe2000af06670 */
[----:B------:R-:W-:Y:S01]  /*1a5b0*/  @!UP1 UMOV UR24, URZ ;  /* 0x0000003f00189c82 */ /* 0x000fe20008000000 */
[----:B------:R-:W-:Y:S01]  /*1a5c0*/  @!UP1 UMOV UR25, URZ ;  /* 0x0000003f00199c82 */ /* 0x000fe20008000000 */
[----:B------:R-:W-:Y:S01]  /*1a5d0*/  @UP1 UMOV UR24, UR17 ;  /* 0x0000001100181c82 */ /* 0x000fe20008000000 */
[----:B------:R-:W-:Y:S01]  /*1a5e0*/  @UP1 USHF.R.S32.HI UR25, URZ, 0x1f, UR17 ;  /* 0x0000001f3f191899 */ /* 0x000fe20008011411 */
[----:B------:R-:W-:Y:S01]  /*1a5f0*/  IMAD.WIDE.U32 R10, R10, UR30, R6 ;  /* 0x0000001e0a0a7c25 */ /* 0x000fe2000f8e0006 */
[----:B------:R-:W-:-:S02]  /*1a600*/  USHF.R.S32.HI UR4, URZ, 0x1f, UR32 ;  /* 0x0000001f3f047899 */ /* 0x000fc40008011420 */
[----:B------:R-:W-:Y:S01]  /*1a610*/  USHF.R.S32.HI UR6, URZ, 0x1f, UR11 ;  /* 0x0000001f3f067899 */ /* 0x000fe2000801140b */
[----:B------:R-:W-:Y:S01]  /*1a620*/  IMAD.U32 R7, RZ, RZ, UR18 ;  /* 0x00000012ff077e24 */ /* 0x000fe2000f8e00ff */
[----:B------:R-:W-:Y:S01]  /*1a630*/  UIADD3 UR32, UP1, UP0, UR32, UR24, UR11 ;  /* 0x0000001820207290 */ /* 0x000fe2000f83e00b */
[----:B------:R-:W-:Y:S02]  /*1a640*/  VIADD R13, R11, UR5 ;  /* 0x000000050b0d7c36 */ /* 0x000fe40008000000 */
[----:B------:R-:W-:Y:S01]  /*1a650*/  IMAD.WIDE R6, R7, 0x80, R8 ;  /* 0x0000008007067825 */ /* 0x000fe200078e0208 */
        /* <DEDUP_REMOVED lines=12> */
.L_x_412:
[----:B------:R-:W-:Y:S05]  /*1a720*/  BSYNC B0 ;  /* 0x0000000000007941 */ /* 0x000fea0003800000 */
.L_x_411:
        /* <DEDUP_REMOVED lines=17> */
.L_x_414:
[----:B------:R-:W-:Y:S05]  /*1a840*/  BSYNC B0 ;  /* 0x0000000000007941 */ /* 0x000fea0003800000 */
.L_x_413:
        /* <DEDUP_REMOVED lines=15> */
.L_x_416:
[----:B------:R-:W-:Y:S05]  /*1a940*/  BSYNC B0 ;  /* 0x0000000000007941 */ /* 0x000fea0003800000 */
.L_x_415:
        /* <DEDUP_REMOVED lines=15> */
.L_x_418:
[----:B------:R-:W-:Y:S05]  /*1aa40*/  BSYNC B0 ;  /* 0x0000000000007941 */ /* 0x000fea0003800000 */
.L_x_417:
        /* <DEDUP_REMOVED lines=10> */
.L_x_420:
[----:B------:R-:W-:Y:S05]  /*1aaf0*/  BSYNC B0 ;  /* 0x0000000000007941 */ /* 0x000fea0003800000 */
.L_x_419:
        /* <DEDUP_REMOVED lines=10> */
.L_x_422:
[----:B------:R-:W-:Y:S05]  /*1aba0*/  BSYNC B0 ;  /* 0x0000000000007941 */ /* 0x000fea0003800000 */
.L_x_421:
        /* <DEDUP_REMOVED lines=10> */
.L_x_424:
[----:B------:R-:W-:Y:S05]  /*1ac50*/  BSYNC B0 ;  /* 0x0000000000007941 */ /* 0x000fea0003800000 */
.L_x_423:
[----:B------:R-:W-:Y:S05]  /*1ac60*/  @P1 EXIT ;  /* 0x000000000000194d */ /* 0x000fea0003800000 */
[----:B------:R-:W-:Y:S01]  /*1ac70*/  IMAD R0, R0, UR13, RZ ;  /* 0x0000000d00007c24 */ /* 0x000fe2000f8e02ff */
[----:B------:R-:W-:Y:S01]  /*1ac80*/  ULDC.64 UR4, c[0x0][0x2b0] ;  /* 0x0000ac0000047ab9 */ /* 0x000fe20000000a00 */
[----:B----4-:R-:W-:-:S03]  /*1ac90*/  IMAD.MOV.U32 R5, RZ, RZ, 0x7f800000 ;  /* 0x7f800000ff057424 */ /* 0x010fc600078e00ff */
[----:B------:R-:W-:-:S04]  /*1aca0*/  IADD3 R3, P0, R0, UR32, RZ ;  /* 0x0000002000037c10 */ /* 0x000fc8000ff1e0ff */
[----:B------:R-:W-:Y:S02]  /*1acb0*/  LEA.HI.X.SX32 R0, R0, UR24, 0x1, P0 ;  /* 0x0000001800007c11 */ /* 0x000fe400080f0eff */
[----:B------:R-:W-:-:S04]  /*1acc0*/  LEA R2, P0, R3, UR4, 0x2 ;  /* 0x0000000403027c11 */ /* 0x000fc8000f8010ff */
[----:B------:R-:W-:-:S05]  /*1acd0*/  LEA.HI.X R3, R3, UR5, R0, 0x2, P0 ;  /* 0x0000000503037c11 */ /* 0x000fca00080f1400 */
[----:B------:R-:W-:Y:S01]  /*1ace0*/  STG.E desc[UR20][R2.64], R5 ;  /* 0x0000000502007986 */ /* 0x000fe2000c101914 */
[----:B------:R-:W-:Y:S05]  /*1acf0*/  EXIT ;  /* 0x000000000000794d */ /* 0x000fea0003800000 */
.L_x_425:
        /* <DEDUP_REMOVED lines=16> */
.L_x_725:


//--------------------- .text._ZN5flash16flash_fwd_kernelI23Flash_fwd_kernel_traitsILi32ELi128ELi128ELi4ELb0ELb0EN7cutlass10bfloat16_tE19Flash_kernel_traitsILi32ELi128ELi128ELi4ES3_EELb1ELb1ELb0ELb0ELb0ELb0ELb0ELb1EEEvNS_16Flash_fwd_paramsE --------------------------
	.section	.text._ZN5flash16flash_fwd_kernelI23Flash_fwd_kernel_traitsILi32ELi128ELi128ELi4ELb0ELb0EN7cutlass10bfloat16_tE19Flash_kernel_traitsILi32ELi128ELi128ELi4ES3_EELb1ELb1ELb0ELb0ELb0ELb0ELb0ELb1EEEvNS_16Flash_fwd_paramsE,"ax",@progbits
	.align	128
        .global         _ZN5flash16flash_fwd_kernelI23Flash_fwd_kernel_traitsILi32ELi128ELi128ELi4ELb0ELb0EN7cutlass10bfloat16_tE19Flash_kernel_traitsILi32ELi128ELi128ELi4ES3_EELb1ELb1ELb0ELb0ELb0ELb0ELb0ELb1EEEvNS_16Flash_fwd_paramsE
        .type           _ZN5flash16flash_fwd_kernelI23Flash_fwd_kernel_traitsILi32ELi128ELi128ELi4ELb0ELb0EN7cutlass10bfloat16_tE19Flash_kernel_traitsILi32ELi128ELi128ELi4ES3_EELb1ELb1ELb0ELb0ELb0ELb0ELb0ELb1EEEvNS_16Flash_fwd_paramsE,@function
        .size           _ZN5flash16flash_fwd_kernelI23Flash_fwd_kernel_traitsILi32ELi128ELi128ELi4ELb0ELb0EN7cutlass10bfloat16_tE19Flash_kernel_traitsILi32ELi128ELi128ELi4ES3_EELb1ELb1ELb0ELb0ELb0ELb0ELb0ELb1EEEvNS_16Flash_fwd_paramsE,(.L_x_726 - _ZN5flash16flash_fwd_kernelI23Flash_fwd_kernel_traitsILi32ELi128ELi128ELi4ELb0ELb0EN7cutlass10bfloat16_tE19Flash_kernel_traitsILi32ELi128ELi128ELi4ES3_EELb1ELb1ELb0ELb0ELb0ELb0ELb0ELb1EEEvNS_16Flash_fwd_paramsE)
        .other          _ZN5flash16flash_fwd_kernelI23Flash_fwd_kernel_traitsILi32ELi128ELi128ELi4ELb0ELb0EN7cutlass10bfloat16_tE19Flash_kernel_traitsILi32ELi128ELi128ELi4ES3_EELb1ELb1ELb0ELb0ELb0ELb0ELb0ELb1EEEvNS_16Flash_fwd_paramsE,@"STO_CUDA_ENTRY STV_DEFAULT"
_ZN5flash16flash_fwd_kernelI23Flash_fwd_kernel_traitsILi32ELi128ELi128ELi4ELb0ELb0EN7cutlass10bfloat16_tE19Flash_kernel_traitsILi32ELi128ELi128ELi4ES3_EELb1ELb1ELb0ELb0ELb0ELb0ELb0ELb1EEEvNS_16Flash_fwd_paramsE:
.text._ZN5flash16flash_fwd_kernelI23Flash_fwd_kernel_traitsILi32ELi128ELi128ELi4ELb0ELb0EN7cutlass10bfloat16_tE19Flash_kernel_traitsILi32ELi128ELi128ELi4ES3_EELb1ELb1ELb0ELb0ELb0ELb0ELb0ELb1EEEvNS_16Flash_fwd_paramsE:
        /* <DEDUP_REMOVED lines=15> */
[----:B------:R-:W-:Y:S08]  /*00f0*/  S2UR UR21, SR_CTAID.Y ;  /* 0x00000000001579c3 */ /* 0x000ff00000002600 */
[----:B------:R-:W1:Y:S01]  /*0100*/  S2UR UR4, SR_CTAID.Z ;  /* 0x00000000000479c3 */ /* 0x000e620000002700 */
[----:B--2---:R-:W-:-:S07]  /*0110*/  @P2 IMAD.MOV.U32 R2, RZ, RZ, R9 ;  /* 0x000000ffff022224 */ /* 0x004fce00078e0009 */
[----:B------:R-:W2:Y:S01]  /*0120*/  @P2 LDC R0, c[0x0][0x3b0] ;  /* 0x0000ec00ff002b82 */ /* 0x000ea20000000800 */
[----:B---3--:R-:W-:-:S06]  /*0130*/  @P2 IMAD.MOV.U32 R3, RZ, RZ, R8 ;  /* 0x000000ffff032224 */ /* 0x008fcc00078e0008 */
[----:B------:R-:W2:Y:S01]  /*0140*/  @P2 LDG.E.64 R2, desc[UR32][R2.64] ;  /* 0x0000002002022981 */ /* 0x000ea2000c1e1b00 */
[----:B------:R-:W-:Y:S02]  /*0150*/  UISETP.NE.U32.AND UP2, UPT, UR8, URZ, UPT ;  /* 0x0000003f0800728c */ /* 0x000fe4000bf45070 */
[----:B------:R-:W-:Y:S02]  /*0160*/  UISETP.NE.U32.AND UP1, UPT, UR6, URZ, UPT ;  /* 0x0000003f0600728c */ /* 0x000fe4000bf25070 */
[----:B------:R-:W-:Y:S02]  /*0170*/  UISETP.NE.AND.EX UP2, UPT, UR9, URZ, UPT, UP2 ;  /* 0x0000003f0900728c */ /* 0x000fe4000bf45320 */
[----:B------:R-:W-:Y:S02]  /*0180*/  UISETP.NE.AND.EX UP1, UPT, UR7, URZ, UPT, UP1 ;  /* 0x0000003f0700728c */ /* 0x000fe4000bf25310 */
[----:B-1----:R-:W-:Y:S01]  /*0190*/  ULOP3.LUT UR5, UR4, UR29, UR21, 0xfe, !UPT ;  /* 0x0000001d04057292 */ /* 0x002fe2000f8efe15 */
[----:B------:R-:W-:Y:S01]  /*01a0*/  ULDC.64 UR8, c[0x0][0x2f0] ;  /* 0x0000bc0000087ab9 */ /* 0x000fe20000000a00 */
[----:B------:R-:W-:Y:S01]  /*01b0*/  PLOP3.LUT P0, PT, PT, PT, UP2, 0x80, 0x0 ;  /* 0x000000000000781c */ /* 0x000fe20003f0f028 */
[----:B------:R-:W-:-:S03]  /*01c0*/  UIMAD.WIDE UR8, UR21, 0x4, UR8 ;  /* 0x00000004150878a5 */ /* 0x000fc6000f8e0208 */
[----:B----4-:R-:W-:Y:S01]  /*01d0*/  LOP3.LUT P3, RZ, R197, UR5, RZ, 0xfc, !PT ;  /* 0x00000005c5ff7c12 */ /* 0x010fe2000f86fcff */
[----:B------:R-:W-:Y:S01]  /*01e0*/  ULDC.U8 UR5, c[0x0][0x3c2] ;  /* 0x0000f08000057ab9 */ /* 0x000fe20000000000 */
[----:B------:R-:W-:Y:S01]  /*01f0*/  ULDC.64 UR6, c[0x0][0x2f8] ;  /* 0x0000be0000067ab9 */ /* 0x000fe20000000a00 */
[----:B------:R-:W-:Y:S02]  /*0200*/  UISETP.NE.AND UP3, UPT, UR5, URZ, UPT ;  /* 0x0000003f0500728c */ /* 0x000fe4000bf65270 */
[----:B------:R-:W-:Y:S01]  /*0210*/  UISETP.EQ.U32.AND UP0, UPT, UR6, URZ, UPT ;  /* 0x0000003f0600728c */ /* 0x000fe2000bf02070 */
[----:B------:R-:W-:-:S03]  /*0220*/  @UP1 ULDC.64 UR10, c[0x0][0x300] ;  /* 0x0000c000000a1ab9 */ /* 0x000fc60000000a00 */
[----:B------:R-:W-:-:S04]  /*0230*/  UISETP.EQ.OR.EX UP0, UPT, UR7, URZ, !UP3, UP0 ;  /* 0x0000003f0700728c */ /* 0x000fc8000df02700 */
[----:B------:R-:W1:Y:S01]  /*0240*/  @!P3 LDC.64 R6, c[0x0][0x3b8] ;  /* 0x0000ee00ff06bb82 */ /* 0x000e620000000a00 */
[----:B------:R-:W-:Y:S01]  /*0250*/  @UP1 UIMAD.WIDE UR10, UR21, 0x4, UR10 ;  /* 0x00000004150a18a5 */ /* 0x000fe2000f8e020a */
        /* <DEDUP_REMOVED lines=10> */
[----:B------:R-:W-:Y:S01]  /*0300*/  ULDC.64 UR8, c[0x0][0x2f8] ;  /* 0x0000be0000087ab9 */ /* 0x000fe20000000a00 */
[----:B-1----:R-:W-:Y:S02]  /*0310*/  @!P3 IMAD.MOV.U32 R4, RZ, RZ, R9 ;  /* 0x000000ffff04b224 */ /* 0x002fe400078e0009 */
[----:B------:R-:W-:-:S05]  /*0320*/  @!P3 IMAD.MOV.U32 R5, RZ, RZ, R8 ;  /* 0x000000ffff05b224 */ /* 0x000fca00078e0008 */
[----:B------:R1:W-:Y:S01]  /*0330*/  @!P3 STG.E.64 desc[UR32][R6.64+0x8], R4 ;  /* 0x000008040600b986 */ /* 0x0003e2000c101b20 */
[----:B------:R-:W-:Y:S01]  /*0340*/  PLOP3.LUT P2, PT, PT, PT, UP0, 0x80, 0x0 ;  /* 0x000000000000781c */ /* 0x000fe20003f4f008 */
[----:B------:R-:W-:Y:S02]  /*0350*/  UIMAD.WIDE UR8, UR21, 0x4, UR8 ;  /* 0x00000004150878a5 */ /* 0x000fe4000f8e0208 */
[----:B-1----:R-:W2:Y:S04]  /*0360*/  @P0 LDG.E R7, desc[UR32][R2.64] ;  /* 0x0000002002070981 */ /* 0x002ea8000c1e1900 */
[----:B------:R1:W3:Y:S01]  /*0370*/  @P0 LDG.E R6, desc[UR32][R2.64+0x4] ;  /* 0x0000042002060981 */ /* 0x0002e2000c1e1900 */
[----:B------:R-:W-:Y:S02]  /*0380*/  IMAD.U32 R4, RZ, RZ, UR10 ;  /* 0x0000000aff047e24 */ /* 0x000fe4000f8e00ff */
[----:B------:R-:W-:-:S05]  /*0390*/  IMAD.U32 R5, RZ, RZ, UR11 ;  /* 0x0000000bff057e24 */ /* 0x000fca000f8e00ff */
[----:B------:R-:W4:Y:S01]  /*03a0*/  @P1 LDG.E R4, desc[UR32][R4.64] ;  /* 0x0000002004041981 */ /* 0x000f22000c1e1900 */
[----:B-1----:R-:W-:Y:S02]  /*03b0*/  IMAD.U32 R2, RZ, RZ, UR8 ;  /* 0x00000008ff027e24 */ /* 0x002fe4000f8e00ff */
[----:B------:R-:W-:-:S05]  /*03c0*/  IMAD.U32 R3, RZ, RZ, UR9 ;  /* 0x00000009ff037e24 */ /* 0x000fca000f8e00ff */
[----:B------:R-:W5:Y:S01]  /*03d0*/  @!P2 LDG.E R0, desc[UR32][R2.64] ;  /* 0x000000200200a981 */ /* 0x000f62000c1e1900 */
[----:B------:R-:W-:Y:S01]  /*03e0*/  UMOV UR28, 0xffffffff ;  /* 0xffffffff001c7882 */ /* 0x000fe20000000000 */
[----:B------:R-:W-:Y:S01]  /*03f0*/  UMOV UR25, URZ ;  /* 0x0000003f00197c82 */ /* 0x000fe20008000000 */
[----:B------:R-:W-:Y:S01]  /*0400*/  UMOV UR8, 0xffffffff ;  /* 0xffffffff00087882 */ /* 0x000fe20000000000 */
[----:B------:R-:W-:-:S04]  /*0410*/  SHF.R.S32.HI R15, RZ, 0x1f, R197 ;  /* 0x0000001fff0f7819 */ /* 0x000fc800000114c5 */
[----:B------:R-:W-:Y:S02]  /*0420*/  LEA.HI R181, R15, R197, RZ, 0x5 ;  /* 0x000000c50fb57211 */ /* 0x000fe400078f28ff */
[----:B--2---:R-:W-:Y:S02]  /*0430*/  @P0 R2UR UR28, R7 ;  /* 0x00000000071c02ca */ /* 0x004fe400000e0000 */
[----:B---3--:R-:W-:Y:S02]  /*0440*/  @P0 R2UR UR30, R6 ;  /* 0x00000000061e02ca */ /* 0x008fe400000e0000 */
[----:B------:R-:W-:-:S04]  /*0450*/  ISETP.NE.U32.AND P0, PT, RZ, UR6, PT ;  /* 0x00000006ff007c0c */ /* 0x000fc8000bf05070 */
[----:B------:R-:W-:-:S07]  /*0460*/  ISETP.NE.AND.EX P0, PT, RZ, UR7, PT, P0 ;  /* 0x00000007ff007c0c */ /* 0x000fce000bf05300 */
[----:B------:R-:W-:Y:S01]  /*0470*/  @UP2 UIADD3 UR30, UR30, -UR28, URZ ;  /* 0x8000001c1e1e2290 */ /* 0x000fe2000fffe03f */
[----:B----4-:R-:W-:-:S06]  /*0480*/  @P1 R2UR UR25, R4 ;  /* 0x00000000041912ca */ /* 0x010fcc00000e0000 */
[----:B------:R-:W-:Y:S01]  /*0490*/  @!UP2 ULDC UR30, c[0x0][0x2c4] ;  /* 0x0000b100001eaab9 */ /* 0x000fe20000000800 */
[----:B-----5:R-:W-:Y:S01]  /*04a0*/  @!P2 R2UR UR8, R0 ;  /* 0x000000000008a2ca */ /* 0x020fe200000e0000 */
[----:B------:R-:W-:-:S14]  /*04b0*/  @!P0 BRA `(.L_x_426) ;  /* 0x00000000001c8947 */ /* 0x000fdc0003800000 */
[----:B------:R-:W-:-:S13]  /*04c0*/  PLOP3.LUT P0, PT, PT, PT, UP3, 0x80, 0x0 ;  /* 0x000000000000781c */ /* 0x000fda0003f0f038 */
[----:B------:R-:W2:Y:S04]  /*04d0*/  @P0 LDG.E R0, desc[UR32][R2.64+0x4] ;  /* 0x0000042002000981 */ /* 0x000ea8000c1e1900 */
[----:B------:R-:W3:Y:S01]  /*04e0*/  @!P0 LDG.E R2, desc[UR32][R2.64] ;  /* 0x0000002002028981 */ /* 0x000ee2000c1e1900 */
[----:B--2---:R-:W-:-:S13]  /*04f0*/  @P0 R2UR UR5, R0 ;  /* 0x00000000000502ca */ /* 0x004fda00000e0000 */
[----:B------:R-:W-:-:S07]  /*0500*/  @UP3 UIADD3 UR5, UR5, -UR8, URZ ;  /* 0x8000000805053290 */ /* 0x000fce000fffe03f */
[----:B---3--:R-:W-:Y:S01]  /*0510*/  @!P0 R2UR UR5, R2 ;  /* 0x00000000020582ca */ /* 0x008fe200000e0000 */
[----:B------:R-:W-:-:S14]  /*0520*/  BRA `(.L_x_427) ;  /* 0x0000000000047947 */ /* 0x000fdc0003800000 */
.L_x_426:
[----:B------:R-:W-:-:S05]  /*0530*/  ULDC UR5, c[0x0][0x2c8] ;  /* 0x0000b20000057ab9 */ /* 0x000fca0000000800 */
.L_x_427:
        /* <DEDUP_REMOVED lines=38> */
[----:B------:R-:W-:Y:S01]  /*07a0*/  ULDC UR9, c[0x0][0x270] ;  /* 0x00009c0000097ab9 */ /* 0x000fe20000000800 */
[----:B------:R-:W-:Y:S01]  /*07b0*/  LOP3.LUT R5, R181, 0xffffffe0, RZ, 0xc0, !PT ;  /* 0xffffffe0b5057812 */ /* 0x000fe200078ec0ff */
[----:B------:R-:W-:Y:S01]  /*07c0*/  UIMAD UR9, UR21, UR9, UR4 ;  /* 0x00000009150972a4 */ /* 0x000fe2000f8e0204 */
[CC--:B------:R-:W-:Y:S01]  /*07d0*/  LEA.HI R6, R15.reuse, R197.reuse, RZ, 0x2 ;  /* 0x000000c50f067211 */ /* 0x0c0fe200078f10ff */
[----:B------:R-:W-:Y:S01]  /*07e0*/  UISETP.NE.AND UP1, UPT, UR28, -0x1, UPT ;  /* 0xffffffff1c00788c */ /* 0x000fe2000bf25270 */
[----:B------:R-:W-:Y:S01]  /*07f0*/  LEA.HI R22, R15, R197, RZ, 0x3 ;  /* 0x000000c50f167211 */ /* 0x000fe200078f18ff */
[----:B------:R-:W-:Y:S01]  /*0800*/  USHF.L.U32 UR7, UR9, 0x5, URZ ;  /* 0x0000000509077899 */ /* 0x000fe2000800063f */
[----:B------:R-:W-:Y:S01]  /*0810*/  IMAD.IADD R18, R197, 0x1, -R5 ;  /* 0x00000001c5127824 */ /* 0x000fe200078e0a05 */
[----:B------:R-:W-:Y:S01]  /*0820*/  UISETP.NE.AND UP0, UPT, UR8, -0x1, UPT ;  /* 0xffffffff0800788c */ /* 0x000fe2000bf05270 */
[----:B------:R-:W-:Y:S01]  /*0830*/  SHF.R.S32.HI R20, RZ, 0x3, R22 ;  /* 0x00000003ff147819 */ /* 0x000fe20000011416 */
[----:B------:R-:W-:Y:S01]  /*0840*/  USHF.R.S32.HI UR6, URZ, 0x1f, UR7 ;  /* 0x0000001f3f067899 */ /* 0x000fe20008011407 */
[----:B------:R-:W-:Y:S01]  /*0850*/  SHF.R.S32.HI R182, RZ, 0x5, R181 ;  /* 0x00000005ffb67819 */ /* 0x000fe200000114b5 */
[----:B------:R-:W-:Y:S01]  /*0860*/  UIADD3 UR5, UR31, -0x1, URZ ;  /* 0xffffffff1f057890 */ /* 0x000fe2000fffe03f */
[--C-:B------:R-:W-:Y:S01]  /*0870*/  SHF.R.S32.HI R5, RZ, 0x1f, R18.reuse ;  /* 0x0000001fff057819 */ /* 0x100fe20000011412 */
[----:B------:R-:W-:Y:S01]  /*0880*/  UIADD3 UR22, -UR17, UR30, URZ ;  /* 0x0000001e11167290 */ /* 0x000fe2000fffe13f */
[----:B------:R-:W-:Y:S01]  /*0890*/  IADD3 R9, P3, P0, R9, UR7, R18 ;  /* 0x0000000709097c10 */ /* 0x000fe2000f87e012 */
[----:B------:R-:W-:Y:S01]  /*08a0*/  @UP1 ULDC.64 UR18, c[0x0][0x240] ;  /* 0x0000900000121ab9 */ /* 0x000fe20000000a00 */
[----:B------:R-:W-:-:S02]  /*08b0*/  @!UP1 USHF.R.S32.HI UR10, URZ, 0x1f, UR21 ;  /* 0x0000001f3f0a9899 */ /* 0x000fc40008011415 */
[----:B------:R-:W-:Y:S01]  /*08c0*/  IADD3.X R205, R8, UR6, R5, P3, P0 ;  /* 0x0000000608cd7c10 */ /* 0x000fe20009fe0405 */
[----:B------:R-:W-:Y:S01]  /*08d0*/  @UP1 UIMAD.WIDE.U32 UR14, UR28, UR18, URZ ;  /* 0x000000121c0e12a5 */ /* 0x000fe2000f8e003f */
[----:B------:R3:W-:Y:S01]  /*08e0*/  STL [R1+0x334], R9 ;  /* 0x0003340901007387 */ /* 0x0007e20000100800 */
[----:B-1----:R-:W-:Y:S01]  /*08f0*/  IABS R7, R10 ;  /* 0x0000000a00077213 */ /* 0x002fe20000000000 */
[----:B------:R-:W-:Y:S01]  /*0900*/  @!UP1 ULDC.64 UR6, c[0x0][0x228] ;  /* 0x00008a0000069ab9 */ /* 0x000fe20000000a00 */
[----:B------:R-:W-:Y:S02]  /*0910*/  @UP1 UIMAD UR19, UR28, UR19, UR15 ;  /* 0x000000131c1312a4 */ /* 0x000fe4000f8e020f */
[----:B------:R-:W1:Y:S01]  /*0920*/  I2F.RP R2, R7 ;  /* 0x0000000700027306 */ /* 0x000e620000209400 */
[----:B------:R-:W-:Y:S02]  /*0930*/  @!UP1 UIMAD UR10, UR10, UR6, URZ ;  /* 0x000000060a0a92a4 */ /* 0x000fe4000f8e023f */
[----:B------:R-:W-:Y:S01]  /*0940*/  UIMAD UR15, UR5, -0x80, UR12 ;  /* 0xffffff80050f78a4 */ /* 0x000fe2000f8e020c */
[----:B--2---:R-:W-:Y:S01]  /*0950*/  IABS R4, R4 ;  /* 0x0000000400047213 */ /* 0x004fe20000000000 */
[----:B------:R-:W-:-:S02]  /*0960*/  @UP0 UIADD3 UR13, UR25, UR8, URZ ;  /* 0x00000008190d0290 */ /* 0x000fc4000fffe03f */
[----:B------:R-:W-:Y:S02]  /*0970*/  @!UP1 UIMAD UR7, UR21, UR7, UR10 ;  /* 0x00000007150792a4 */ /* 0x000fe4000f8e020a */
[----:B------:R-:W-:Y:S01]  /*0980*/  @!UP1 UIMAD.WIDE.U32 UR26, UR21, UR6, URZ ;  /* 0x00000006151a92a5 */ /* 0x000fe2000f8e003f */
[----:B------:R-:W-:Y:S02]  /*0990*/  @UP0 ULDC.64 UR10, c[0x0][0x248] ;  /* 0x00009200000a0ab9 */ /* 0x000fe40000000a00 */
[----:B------:R-:W-:Y:S01]  /*09a0*/  ULDC UR6, c[0x0][0x2d4] ;  /* 0x0000b50000067ab9 */ /* 0x000fe20000000800 */
[----:B------:R-:W-:Y:S01]  /*09b0*/  @UP0 UIMAD.WIDE.U32 UR36, UR13, UR10, URZ ;  /* 0x0000000a0d2402a5 */ /* 0x000fe2000f8e003f */
[----:B-1----:R-:W1:Y:S01]  /*09c0*/  MUFU.RCP R2, R2 ;  /* 0x0000000200027308 */ /* 0x002e620000001000 */
[----:B------:R-:W-:Y:S02]  /*09d0*/  UIMAD UR6, UR9, UR6, UR17 ;  /* 0x00000006090672a4 */ /* 0x000fe4000f8e0211 */
[----:B------:R-:W-:Y:S01]  /*09e0*/  @UP0 UIMAD UR13, UR13, UR11, URZ ;  /* 0x0000000b0d0d02a4 */ /* 0x000fe2000f8e023f */
[----:B------:R-:W-:Y:S01]  /*09f0*/  ULDC UR50, c[0x0][0x2d8] ;  /* 0x0000b60000327ab9 */ /* 0x000fe20000000800 */
[----:B------:R-:W-:Y:S01]  /*0a00*/  @UP1 UMOV UR24, UR14 ;  /* 0x0000000e00181c82 */ /* 0x000fe20008000000 */
[----:B------:R-:W-:-:S02]  /*0a10*/  UIMAD UR38, UR6, UR50, URZ ;  /* 0x00000032062672a4 */ /* 0x000fc4000f8e023f */
[----:B------:R-:W-:Y:S01]  /*0a20*/  @UP0 UIADD3 UR13, UR37, UR13, URZ ;  /* 0x0000000d250d0290 */ /* 0x000fe2000fffe03f */
[----:B------:R-:W-:Y:S01]  /*0a30*/  @UP0 UMOV UR14, UR36 ;  /* 0x00000024000e0c82 */ /* 0x000fe20008000000 */
[----:B------:R-:W-:Y:S01]  /*0a40*/  @!UP1 UIADD3 UR19, UR27, UR7, URZ ;  /* 0x000000071b139290 */ /* 0x000fe2000fffe03f */
[----:B------:R-:W-:Y:S01]  /*0a50*/  @!UP1 UMOV UR24, UR26 ;  /* 0x0000001a00189c82 */ /* 0x000fe20008000000 */
[----:B-1----:R-:W-:-:S04]  /*0a60*/  VIADD R2, R2, 0xffffffe ;  /* 0x0ffffffe02027836 */ /* 0x002fc80000000000 */
[----:B------:R-:W1:Y:S02]  /*0a70*/  F2I.FTZ.U32.TRUNC.NTZ R3, R2 ;  /* 0x0000000200037305 */ /* 0x000e64000021f000 */
[----:B-1----:R-:W-:Y:S02]  /*0a80*/  IMAD.MOV R0, RZ, RZ, -R3 ;  /* 0x000000ffff007224 */ /* 0x002fe400078e0a03 */
        /* <DEDUP_REMOVED lines=8> */
[----:B------:R-:W-:Y:S01]  /*0b10*/  ISETP.GT.U32.AND P1, PT, R7, R3, PT ;  /* 0x000000030700720c */ /* 0x000fe20003f24070 */
[----:B------:R-:W-:Y:S01]  /*0b20*/  VIADD R4, R2, 0x20 ;  /* 0x0000002002047836 */ /* 0x000fe20000000000 */
[----:B------:R-:W-:-:S04]  /*0b30*/  LEA.HI R5, R6, R2, RZ, 0x1 ;  /* 0x0000000206057211 */ /* 0x000fc800078f08ff */
[C---:B------:R-:W-:Y:S02]  /*0b40*/  ISETP.GE.AND P6, PT, R4.reuse, UR22, PT ;  /* 0x0000001604007c0c */ /* 0x040fe4000bfc6270 */
[C---:B------:R-:W-:Y:S02]  /*0b50*/  ISETP.GE.AND P4, PT, R4.reuse, UR15, PT ;  /* 0x0000000f04007c0c */ /* 0x040fe4000bf86270 */
[----:B------:R-:W-:Y:S01]  /*0b60*/  ISETP.GE.AND P2, PT, R4, UR15, PT ;  /* 0x0000000f04007c0c */ /* 0x000fe2000bf46270 */
[----:B------:R-:W-:Y:S02]  /*0b70*/  VIADD R4, R2, 0x40 ;  /* 0x0000004002047836 */ /* 0x000fe40000000000 */
[----:B------:R-:W-:Y:S02]  /*0b80*/  @!P1 IMAD.IADD R3, R3, 0x1, -R7 ;  /* 0x0000000103039824 */ /* 0x000fe400078e0a07 */
[----:B------:R-:W-:Y:S01]  /*0b90*/  @!P1 VIADD R0, R0, 0x1 ;  /* 0x0000000100009836 */ /* 0x000fe20000000000 */
[----:B------:R-:W-:-:S02]  /*0ba0*/  ISETP.GE.AND P5, PT, R4, UR22, PT ;  /* 0x0000001604007c0c */ /* 0x000fc4000bfa6270 */
[----:B------:R-:W-:Y:S01]  /*0bb0*/  ISETP.GE.U32.AND P0, PT, R3, R7, PT ;  /* 0x000000070300720c */ /* 0x000fe20003f06070 */
[----:B------:R-:W-:Y:S01]  /*0bc0*/  IMAD.SHL.U32 R7, R20, 0x40, RZ ;  /* 0x0000004014077824 */ /* 0x000fe200078e00ff */
[C---:B------:R-:W-:Y:S02]  /*0bd0*/  ISETP.GE.AND P3, PT, R4.reuse, UR15, PT ;  /* 0x0000000f04007c0c */ /* 0x040fe4000bf66270 */
[----:B------:R-:W-:Y:S02]  /*0be0*/  ISETP.GE.AND P1, PT, R4, UR15, PT ;  /* 0x0000000f04007c0c */ /* 0x000fe4000bf26270 */
[----:B------:R-:W-:Y:S02]  /*0bf0*/  LOP3.LUT R4, R6, 0xfffffffc, RZ, 0xc0, !PT ;  /* 0xfffffffc06047812 */ /* 0x000fe400078ec0ff */
[----:B------:R-:W-:-:S03]  /*0c00*/  SHF.R.S32.HI R3, RZ, 0x1f, R2 ;  /* 0x0000001fff037819 */ /* 0x000fc60000011402 */
[----:B------:R-:W-:Y:S02]  /*0c10*/  IMAD.IADD R4, R197, 0x1, -R4 ;  /* 0x00000001c5047824 */ /* 0x000fe400078e0a04 */
[----:B------:R-:W-:Y:S01]  /*0c20*/  @P0 VIADD R0, R0, 0x1 ;  /* 0x0000000100000836 */ /* 0x000fe20000000000 */
[----:B------:R-:W-:-:S13]  /*0c30*/  PLOP3.LUT P0, PT, PT, PT, UP0, 0x80, 0x0 ;  /* 0x000000000000781c */ /* 0x000fda0003f0f008 */
[----:B---3--:R-:W-:Y:S05]  /*0c40*/  @P0 BRA `(.L_x_429) ;  /* 0x0000000000340947 */ /* 0x008fea0003800000 */
        /* <DEDUP_REMOVED lines=13> */
.L_x_429:
[----:B------:R-:W-:Y:S01]  /*0d20*/  @UP0 UIADD3 UR18, UR25, UR8, URZ ;  /* 0x0000000819120290 */ /* 0x000fe2000fffe03f */
[----:B------:R-:W-:Y:S01]  /*0d30*/  IMAD.SHL.U32 R238, R4, 0x8, RZ ;  /* 0x0000000804ee7824 */ /* 0x000fe200078e00ff */
[----:B------:R-:W-:Y:S01]  /*0d40*/  LOP3.LUT R4, R7, 0xc0, RZ, 0xc0, !PT ;  /* 0x000000c007047812 */ /* 0x000fe200078ec0ff */
[----:B------:R-:W-:Y:S01]  /*0d50*/  @UP0 ULDC.64 UR8, c[0x0][0x250] ;  /* 0x0000940000080ab9 */ /* 0x000fe20000000a00 */
[----:B------:R-:W-:Y:S01]  /*0d60*/  LOP3.LUT R7, R5, 0x7fffffe, RZ, 0xc0, !PT ;  /* 0x07fffffe05077812 */ /* 0x000fe200078ec0ff */
[----:B------:R-:W-:Y:S01]  /*0d70*/  @UP0 UIMAD.WIDE.U32 UR6, UR18, UR8, URZ ;  /* 0x00000008120602a5 */ /* 0x000fe2000f8e003f */
[----:B------:R-:W-:Y:S01]  /*0d80*/  LOP3.LUT R5, R10, UR4, RZ, 0x3c, !PT ;  /* 0x000000040a057c12 */ /* 0x000fe2000f8e3cff */
[----:B------:R-:W-:Y:S01]  /*0d90*/  @UP0 UIMAD UR18, UR18, UR9, URZ ;  /* 0x00000009121202a4 */ /* 0x000fe2000f8e023f */
[----:B------:R-:W-:Y:S01]  /*0da0*/  P2R R6, PR, RZ, 0x2 ;  /* 0x00000002ff067803 */ /* 0x000fe20000000000 */
[----:B------:R-:W-:Y:S01]  /*0db0*/  USHF.R.S32.HI UR23, URZ, 0x1f, UR4 ;  /* 0x0000001f3f177899 */ /* 0x000fe20008011404 */
[----:B------:R-:W-:Y:S01]  /*0dc0*/  ISETP.GE.AND P1, PT, R5, RZ, PT ;  /* 0x000000ff0500720c */ /* 0x000fe20003f26270 */
[----:B------:R-:W-:Y:S01]  /*0dd0*/  @UP0 UIADD3 UR18, UR7, UR18, URZ ;  /* 0x0000001207120290 */ /* 0x000fe2000fffe03f */
[----:B------:R-:W-:Y:S01]  /*0de0*/  SHF.R.S32.HI R239, RZ, 0x1f, R238 ;  /* 0x0000001fffef7819 */ /* 0x000fe200000114ee */
[----:B------:R-:W-:Y:S01]  /*0df0*/  @UP0 UMOV UR20, UR6 ;  /* 0x0000000600140c82 */ /* 0x000fe20008000000 */
        /* <DEDUP_REMOVED lines=14> */
[----:B------:R-:W-:-:S12]  /*0ee0*/  UIADD3 UR18, UR21, UR18, URZ ;  /* 0x0000001215127290 */ /* 0x000fd8000fffe03f */
.L_x_430:
[----:B------:R-:W-:Y:S01]  /*0ef0*/  ISETP.GE.AND P0, PT, R5, RZ, PT ;  /* 0x000000ff0500720c */ /* 0x000fe20003f06270 */
[----:B------:R-:W1:Y:S01]  /*0f00*/  S2UR UR21, SR_CgaCtaId ;  /* 0x00000000001579c3 */ /* 0x000e620000008800 */
[----:B------:R-:W-:Y:S01]  /*0f10*/  IMAD.IADD R0, R2, 0x1, -R7 ;  /* 0x0000000102007824 */ /* 0x000fe200078e0a07 */
[----:B------:R-:W-:Y:S01]  /*0f20*/  ULDC.64 UR6, c[0x0][0x258] ;  /* 0x0000960000067ab9 */ /* 0x000fe20000000a00 */
[----:B------:R-:W-:Y:S01]  /*0f30*/  LOP3.LUT R5, R4, 0x18, R238, 0xf8, !PT ;  /* 0x0000001804057812 */ /* 0x000fe200078ef8ee */
[----:B------:R-:W-:Y:S01]  /*0f40*/  UIMAD UR23, UR23, UR6, URZ ;  /* 0x00000006171772a4 */ /* 0x000fe2000f8e023f */
[----:B------:R-:W-:Y:S01]  /*0f50*/  IMAD R7, R182, 0x8, R0 ;  /* 0x00000008b6077824 */ /* 0x000fe200078e0200 */
[----:B------:R-:W-:Y:S01]  /*0f60*/  SHF.R.U32.HI R6, RZ, 0x3, R4 ;  /* 0x00000003ff067819 */ /* 0x000fe20000011604 */
[----:B------:R-:W-:Y:S01]  /*0f70*/  IMAD.U32 R0, RZ, RZ, UR6 ;  /* 0x00000006ff007e24 */ /* 0x000fe2000f8e00ff */
[----:B------:R-:W-:Y:S01]  /*0f80*/  LEA.HI R15, R15, R197, RZ, 0x4 ;  /* 0x000000c50f0f7211 */ /* 0x000fe200078f20ff */
[----:B------:R-:W-:Y:S01]  /*0f90*/  UIMAD UR7, UR4, UR7, UR23 ;  /* 0x00000007040772a4 */ /* 0x000fe2000f8e0217 */
[----:B------:R-:W-:Y:S01]  /*0fa0*/  LOP3.LUT R6, R5, R6, RZ, 0x3c, !PT ;  /* 0x0000000605067212 */ /* 0x000fe200078e3cff */
[----:B------:R-:W-:Y:S01]  /*0fb0*/  IMAD.U32 R4, RZ, RZ, UR29 ;  /* 0x0000001dff047e24 */ /* 0x000fe2000f8e00ff */
[----:B------:R-:W-:Y:S01]  /*0fc0*/  SHF.R.S32.HI R14, RZ, 0x4, R15 ;  /* 0x00000004ff0e7819 */ /* 0x000fe2000001140f */
[----:B------:R-:W-:Y:S01]  /*0fd0*/  @!P0 IMAD.MOV R16, RZ, RZ, -R16 ;  /* 0x000000ffff108224 */ /* 0x000fe200078e0a10 */
[----:B------:R-:W-:Y:S01]  /*0fe0*/  IADD3 R8, P0, R238, UR24, RZ ;  /* 0x00000018ee087c10 */ /* 0x000fe2000ff1e0ff */
[----:B------:R-:W-:Y:S01]  /*0ff0*/  IMAD.U32 R6, R7, 0x20, R6 ;  /* 0x0000002007067824 */ /* 0x000fe200078e0006 */
[----:B------:R-:W-:Y:S01]  /*1000*/  BSSY B0, `(.L_x_431) ;  /* 0x0000025000007945 */ /* 0x000fe20003800000 */
[----:B------:R-:W-:Y:S01]  /*1010*/  IMAD.WIDE R4, R4, 0x80, R2 ;  /* 0x0000008004047825 */ /* 0x000fe200078e0202 */
[----:B------:R-:W-:-:S02]  /*1020*/  IADD3.X R9, R239, UR19, RZ, P0, !PT ;  /* 0x00000013ef097c10 */ /* 0x000fc400087fe4ff */
[----:B------:R-:W-:Y:S01]  /*1030*/  ISETP.NE.AND P0, PT, R10, RZ, PT ;  /* 0x000000ff0a00720c */ /* 0x000fe20003f05270 */
[----:B------:R-:W-:Y:S01]  /*1040*/  VIADD R21, R2, 0x60 ;  /* 0x0000006002157836 */ /* 0x000fe20000000000 */
[----:B------:R-:W-:Y:S01]  /*1050*/  SHF.R.S32.HI R19, RZ, 0x1f, R18 ;  /* 0x0000001fff137819 */ /* 0x000fe20000011412 */
[----:B------:R-:W-:Y:S01]  /*1060*/  IMAD.WIDE.U32 R8, R0, UR4, R8 ;  /* 0x0000000400087c25 */ /* 0x000fe2000f8e0008 */
[C---:B------:R-:W-:Y:S01]  /*1070*/  LOP3.LUT R0, R15.reuse, 0xfffffff0, RZ, 0xc0, !PT ;  /* 0xfffffff00f007812 */ /* 0x040fe200078ec0ff */
[----:B------:R-:W-:Y:S01]  /*1080*/  UMOV UR4, 0x400 ;  /* 0x0000040000047882 */ /* 0x000fe20000000000 */
[----:B------:R-:W-:Y:S01]  /*1090*/  LEA.HI R15, R15, R14, RZ, 0x1 ;  /* 0x0000000e0f0f7211 */ /* 0x000fe200078f08ff */
[----:B-1----:R-:W-:Y:S01]  /*10a0*/  ULEA UR4, UR21, UR4, 0x18 ;  /* 0x0000000415047291 */ /* 0x002fe2000f8ec03f */
[----:B------:R-:W-:Y:S02]  /*10b0*/  VIADD R7, R9, UR7 ;  /* 0x0000000709077c36 */ /* 0x000fe40008000000 */
[----:B------:R-:W-:-:S03]  /*10c0*/  IMAD.IADD R0, R197, 0x1, -R0 ;  /* 0x00000001c5007824 */ /* 0x000fc600078e0a00 */
[----:B------:R-:W-:Y:S02]  /*10d0*/  @!P0 LOP3.LUT R16, RZ, R10, RZ, 0x33, !PT ;  /* 0x0000000aff108212 */ /* 0x000fe400078e33ff */
[----:B------:R-:W-:Y:S02]  /*10e0*/  ISETP.GE.AND P0, PT, R2, UR22, PT ;  /* 0x0000001602007c0c */ /* 0x000fe4000bf06270 */
[----:B------:R-:W-:Y:S02]  /*10f0*/  LEA.HI R17, R0, R0, RZ, 0x1 ;  /* 0x0000000000117211 */ /* 0x000fe400078f08ff */
[----:B------:R-:W-:-:S09]  /*1100*/  LEA R230, R6, UR4, 0x1 ;  /* 0x0000000406e67c11 */ /* 0x000fd2000f8e08ff */
        /* <DEDUP_REMOVED lines=20> */
.L_x_432:
[----:B------:R-:W-:Y:S05]  /*1250*/  BSYNC B0 ;  /* 0x0000000000007941 */ /* 0x000fea0003800000 */
.L_x_431:
[----:B------:R-:W-:Y:S01]  /*1260*/  LOP3.LUT R15, R15, 0xfffffffe, RZ, 0xc0, !PT ;  /* 0xfffffffe0f0f7812 */ /* 0x000fe200078ec0ff */
[----:B------:R-:W-:Y:S01]  /*1270*/  BSSY B0, `(.L_x_433) ;  /* 0x000001e000007945 */ /* 0x000fe20003800000 */
[----:B------:R-:W-:Y:S02]  /*1280*/  LOP3.LUT R10, R17, 0x7fffffe, RZ, 0xc0, !PT ;  /* 0x07fffffe110a7812 */ /* 0x000fe400078ec0ff */
[----:B------:R-:W-:Y:S01]  /*1290*/  SHF.R.S32.HI R11, RZ, 0x1f, R0 ;  /* 0x0000001fff0b7819 */ /* 0x000fe20000011400 */
[----:B------:R-:W-:Y:S01]  /*12a0*/  IMAD.IADD R15, R14, 0x1, -R15 ;  /* 0x000000010e0f7824 */ /* 0x000fe200078e0a0f */
[----:B------:R-:W-:Y:S01]  /*12b0*/  LEA.HI R183, R19, R18, RZ, 0x2 ;  /* 0x0000001213b77211 */ /* 0x000fe200078f10ff */
[----:B------:R-:W-:Y:S01]  /*12c0*/  IMAD.IADD R180, R0, 0x1, -R10 ;  /* 0x0000000100b47824 */ /* 0x000fe200078e0a0a */
[----:B------:R-:W-:Y:S02]  /*12d0*/  ISETP.GE.AND P0, PT, R21, UR22, PT ;  /* 0x0000001615007c0c */ /* 0x000fe4000bf06270 */
[----:B------:R-:W-:-:S02]  /*12e0*/  LEA.HI R19, R11, R0, RZ, 0x3 ;  /* 0x000000000b137211 */ /* 0x000fc400078f18ff */
        /* <DEDUP_REMOVED lines=22> */
.L_x_434:
[----:B------:R-:W-:Y:S05]  /*1450*/  BSYNC B0 ;  /* 0x0000000000007941 */ /* 0x000fea0003800000 */
.L_x_433:
        /* <DEDUP_REMOVED lines=10> */
[----:B--2-4-:R-:W-:Y:S02]  /*1500*/  IMAD R12, R10, UR6, RZ ;  /* 0x000000060a0c7c24 */ /* 0x014fe4000f8e02ff */
        /* <DEDUP_REMOVED lines=11> */
.L_x_436:
[----:B------:R-:W-:Y:S05]  /*15c0*/  BSYNC B0 ;  /* 0x0000000000007941 */ /* 0x000fea0003800000 */
.L_x_435:
        /* <DEDUP_REMOVED lines=21> */
.L_x_438:
[----:B------:R-:W-:Y:S05]  /*1720*/  BSYNC B0 ;  /* 0x0000000000007941 */ /* 0x000fea0003800000 */
.L_x_437:
[C---:B------:R-:W-:Y:S01]  /*1730*/  IMAD R0, R3.reuse, UR10, RZ ;  /* 0x0000000a03007c24 */ /* 0x040fe2000f8e02ff */
[----:B------:R-:W-:Y:S01]  /*1740*/  SHF.R.S32.HI R10, RZ, 0x1, R17 ;  /* 0x00000001ff0a7819 */ /* 0x000fe20000011411 */
[C---:B------:R-:W-:Y:S01]  /*1750*/  IMAD.WIDE.U32 R6, R2.reuse, UR10, R238 ;  /* 0x0000000a02067c25 */ /* 0x040fe2000f8e00ee */
[----:B------:R-:W-:Y:S01]  /*1760*/  SHF.R.S32.HI R9, RZ, 0x1f, R17 ;  /* 0x0000001fff097819 */ /* 0x000fe20000011411 */
[----:B------:R-:W-:Y:S01]  /*1770*/  ULDC.64 UR6, c[0x0][0x260] ;  /* 0x0000980000067ab9 */ /* 0x000fe20000000a00 */
[----:B------:R-:W-:Y:S01]  /*1780*/  ISETP.GE.AND P0, PT, R2, UR15, PT ;  /* 0x0000000f02007c0c */ /* 0x000fe2000bf06270 */
[----:B------:R-:W-:Y:S01]  /*1790*/  IMAD R3, R3, UR8, RZ ;  /* 0x0000000803037c24 */ /* 0x000fe2000f8e02ff */
[----:B------:R-:W-:Y:S01]  /*17a0*/  IADD3 R6, P6, R6, UR14, RZ ;  /* 0x0000000e06067c10 */ /* 0x000fe2000ffde0ff */
[C---:B------:R-:W-:Y:S01]  /*17b0*/  IMAD R8, R2.reuse, UR11, R0 ;  /* 0x0000000b02087c24 */ /* 0x040fe2000f8e0200 */
[C---:B------:R-:W-:Y:S01]  /*17c0*/  ISETP.GE.AND P5, PT, R2.reuse, UR15, PT ;  /* 0x0000000f02007c0c */ /* 0x040fe2000bfa6270 */
[C---:B------:R-:W-:Y:S01]  /*17d0*/  IMAD R11, R2.reuse, UR9, R3 ;  /* 0x00000009020b7c24 */ /* 0x040fe2000f8e0203 */
[----:B------:R-:W-:Y:S01]  /*17e0*/  LEA.HI R3, R9, R10, RZ, 0x2 ;  /* 0x0000000a09037211 */ /* 0x000fe200078f10ff */
[----:B-1----:R-:W-:Y:S01]  /*17f0*/  IMAD.WIDE.U32 R4, R2, UR8, R238 ;  /* 0x0000000802047c25 */ /* 0x002fe2000f8e00ee */
[----:B------:R-:W-:Y:S01]  /*1800*/  SHF.R.S32.HI R2, RZ, 0x1f, R16 ;  /* 0x0000001fff027819 */ /* 0x000fe20000011410 */
[----:B------:R-:W-:Y:S01]  /*1810*/  USHF.L.U64.HI UR36, UR10, 0x7, UR11 ;  /* 0x000000070a247899 */ /* 0x000fe2000801020b */
[----:B------:R-:W-:Y:S01]  /*1820*/  IADD3.X R7, R7, UR13, R8, P6, !PT ;  /* 0x0000000d07077c10 */ /* 0x000fe2000b7fe408 */
[----:B------:R-:W-:Y:S01]  /*1830*/  IMAD.IADD R14, R197, 0x1, -R14 ;  /* 0x00000001c50e7824 */ /* 0x000fe200078e0a0e */
[----:B------:R-:W-:Y:S01]  /*1840*/  LOP3.LUT R8, R3, 0xfffffffc, RZ, 0xc0, !PT ;  /* 0xfffffffc03087812 */ /* 0x000fe200078ec0ff */
[----:B------:R-:W-:Y:S01]  /*1850*/  IMAD R3, R2, UR6, RZ ;  /* 0x0000000602037c24 */ /* 0x000fe2000f8e02ff */
[----:B------:R-:W-:Y:S01]  /*1860*/  IADD3 R4, P6, R4, UR20, RZ ;  /* 0x0000001404047c10 */ /* 0x000fe2000ffde0ff */
[----:B--2-4-:R-:W-:Y:S01]  /*1870*/  IMAD.WIDE.U32 R12, R16, UR6, R6 ;  /* 0x00000006100c7c25 */ /* 0x014fe2000f8e0006 */
[----:B------:R-:W-:Y:S01]  /*1880*/  LEA.HI R0, R14, R14, RZ, 0x1 ;  /* 0x0000000e0e007211 */ /* 0x000fe200078f08ff */
[----:B------:R-:W-:Y:S01]  /*1890*/  USHF.L.U32 UR37, UR10, 0x7, URZ ;  /* 0x000000070a257899 */ /* 0x000fe2000800063f */
[----:B------:R-:W-:Y:S01]  /*18a0*/  IADD3.X R5, R5, UR18, R11, P6, !PT ;  /* 0x0000001205057c10 */ /* 0x000fe2000b7fe40b */
[----:B------:R-:W-:Y:S01]  /*18b0*/  IMAD.IADD R18, R10, 0x1, -R8 ;  /* 0x000000010a127824 */ /* 0x000fe200078e0a08 */
[----:B------:R1:W-:Y:S01]  /*18c0*/  STL.64 [R1+0x320], R12 ;  /* 0x0003200c01007387 */ /* 0x0003e20000100a00 */
[----:B------:R-:W-:Y:S01]  /*18d0*/  IMAD R8, R16, UR7, R3 ;  /* 0x0000000710087c24 */ /* 0x000fe2000f8e0203 */
[----:B------:R-:W-:Y:S01]  /*18e0*/  ULDC.64 UR6, c[0x0][0x268] ;  /* 0x00009a0000067ab9 */ /* 0x000fe20000000a00 */
[----:B------:R-:W-:Y:S01]  /*18f0*/  IMAD.MOV.U32 R198, RZ, RZ, R12 ;  /* 0x000000ffffc67224 */ /* 0x000fe200078e000c */
[----:B------:R-:W-:Y:S01]  /*1900*/  SHF.R.S32.HI R17, RZ, 0x1, R0 ;  /* 0x00000001ff117819 */ /* 0x000fe20000011400 */
[----:B------:R-:W-:Y:S01]  /*1910*/  USHF.R.S32.HI UR18, URZ, 0x1f, UR5 ;  /* 0x0000001f3f127899 */ /* 0x000fe20008011405 */
[----:B------:R-:W-:Y:S01]  /*1920*/  IADD3 R199, R13, R8, RZ ;  /* 0x000000080dc77210 */ /* 0x000fe20007ffe0ff */
[----:B------:R-:W-:Y:S01]  /*1930*/  UIMAD UR13, UR36, UR5, URZ ;  /* 0x00000005240d72a4 */ /* 0x000fe2000f8e023f */
[----:B------:R-:W-:Y:S01]  /*1940*/  MOV R3, UR5 ;  /* 0x0000000500037c02 */ /* 0x000fe20008000f00 */
[----:B------:R-:W-:Y:S01]  /*1950*/  IMAD R2, R2, UR6, RZ ;  /* 0x0000000602027c24 */ /* 0x000fe2000f8e02ff */
[----:B------:R-:W-:Y:S01]  /*1960*/  LOP3.LUT R9, R0, 0x7fffffe, RZ, 0xc0, !PT ;  /* 0x07fffffe00097812 */ /* 0x000fe200078ec0ff */
[----:B------:R2:W-:Y:S01]  /*1970*/  STL.64 [R1+0x318], R198 ;  /* 0x000318c601007387 */ /* 0x0005e20000100a00 */
[----:B------:R-:W-:Y:S01]  /*1980*/  IMAD.SHL.U32 R0, R17, 0x40, RZ ;  /* 0x0000004011007824 */ /* 0x000fe200078e00ff */
[----:B------:R-:W-:Y:S01]  /*1990*/  UIMAD UR13, UR18, UR37, UR13 ;  /* 0x00000025120d72a4 */ /* 0x000fe2000f8e020d */
[----:B------:R-:W-:Y:S01]  /*19a0*/  IMAD R10, R16, UR7, R2 ;  /* 0x00000007100a7c24 */ /* 0x000fe2000f8e0202 */
[----:B------:R-:W-:Y:S01]  /*19b0*/  BSSY B0, `(.L_x_439) ;  /* 0x0000019000007945 */ /* 0x000fe20003800000 */
[----:B------:R-:W-:Y:S01]  /*19c0*/  IMAD.WIDE.U32 R2, R3, UR37, R198 ;  /* 0x0000002503027c25 */ /* 0x000fe2000f8e00c6 */
[----:B------:R-:W-:-:S02]  /*19d0*/  LOP3.LUT R0, R0, 0xc0, RZ, 0xc0, !PT ;  /* 0x000000c000007812 */ /* 0x000fc400078ec0ff */
[----:B------:R-:W-:Y:S01]  /*19e0*/  ISETP.GE.AND P6, PT, R21, UR15, PT ;  /* 0x0000000f15007c0c */ /* 0x000fe2000bfc6270 */
[----:B------:R-:W-:Y:S02]  /*19f0*/  IMAD.SHL.U32 R6, R20, 0x8, RZ ;  /* 0x0000000814067824 */ /* 0x000fe400078e00ff */
[----:B------:R-:W-:Y:S02]  /*1a00*/  IMAD.IADD R9, R14, 0x1, -R9 ;  /* 0x000000010e097824 */ /* 0x000fe400078e0a09 */
[----:B-1----:R-:W-:Y:S01]  /*1a10*/  IMAD.WIDE.U32 R12, R16, UR6, R4 ;  /* 0x00000006100c7c25 */ /* 0x002fe2000f8e0004 */
[----:B------:R-:W-:Y:S02]  /*1a20*/  IADD3 R5, R3, UR13, RZ ;  /* 0x0000000d03057c10 */ /* 0x000fe4000fffe0ff */
[----:B------:R-:W-:Y:S02]  /*1a30*/  LOP3.LUT R4, R0, 0x8, R6, 0xf8, !PT ;  /* 0x0000000800047812 */ /* 0x000fe400078ef806 */
[----:B------:R2:W-:Y:S01]  /*1a40*/  STL.64 [R1+0x338], R12 ;  /* 0x0003380c01007387 */ /* 0x0005e20000100a00 */
[----:B------:R-:W-:Y:S01]  /*1a50*/  SHF.R.U32.HI R0, RZ, 0x3, R0 ;  /* 0x00000003ff007819 */ /* 0x000fe20000011600 */
        /* <DEDUP_REMOVED lines=14> */
.L_x_440:
[----:B------:R-:W-:Y:S05]  /*1b40*/  BSYNC B0 ;  /* 0x0000000000007941 */ /* 0x000fea0003800000 */
.L_x_439:
[----:B------:R-:W-:Y:S01]  /*1b50*/  USHF.L.U64.HI UR13, UR10, 0x5, UR11 ;  /* 0x000000050a0d7899 */ /* 0x000fe2000801020b */
[----:B------:R-:W-:Y:S01]  /*1b60*/  BSSY B0, `(.L_x_441) ;  /* 0x0000011000007945 */ /* 0x000fe20003800000 */
[----:B------:R-:W-:Y:S01]  /*1b70*/  USHF.L.U32 UR14, UR10, 0x5, URZ ;  /* 0x000000050a0e7899 */ /* 0x000fe2000800063f */
[----:B------:R-:W-:Y:S02]  /*1b80*/  LOP3.LUT R8, R4, R0, RZ, 0x3c, !PT ;  /* 0x0000000004087212 */ /* 0x000fe400078e3cff */
[----:B------:R-:W-:Y:S05]  /*1b90*/  @P4 BRA `(.L_x_442) ;  /* 0x0000000000344947 */ /* 0x000fea0003800000 */
[----:B------:R-:W-:Y:S02]  /*1ba0*/  ULDC UR6, c[0x0][0x2d0] ;  /* 0x0000b40000067ab9 */ /* 0x000fe40000000800 */
[----:B------:R-:W-:-:S13]  /*1bb0*/  ISETP.GE.AND P0, PT, R238, UR6, PT ;  /* 0x00000006ee007c0c */ /* 0x000fda000bf06270 */
[----:B------:R1:W-:Y:S01]  /*1bc0*/  @P0 STS.128 [R230+0x2800], RZ ;  /* 0x002800ffe6000388 */ /* 0x0003e20000000c00 */
[----:B------:R-:W-:Y:S05]  /*1bd0*/  @P0 BRA `(.L_x_442) ;  /* 0x0000000000240947 */ /* 0x000fea0003800000 */
[----:B------:R-:W-:Y:S01]  /*1be0*/  IADD3 R0, P0, R2, UR14, RZ ;  /* 0x0000000e02007c10 */ /* 0x000fe2000ff1e0ff */
[----:B------:R-:W-:-:S03]  /*1bf0*/  ULDC.64 UR6, c[0x0][0x218] ;  /* 0x0000860000067ab9 */ /* 0x000fc60000000a00 */
[----:B----4-:R-:W-:Y:S02]  /*1c00*/  IADD3.X R7, R5, UR13, RZ, P0, !PT ;  /* 0x0000000d05077c10 */ /* 0x010fe400087fe4ff */
[----:B------:R-:W-:-:S04]  /*1c10*/  LEA R6, P0, R0, UR6, 0x1 ;  /* 0x0000000600067c11 */ /* 0x000fc8000f8008ff */
[----:B------:R-:W-:-:S05]  /*1c20*/  LEA.HI.X R7, R0, UR7, R7, 0x1, P0 ;  /* 0x0000000700077c11 */ /* 0x000fca00080f0c07 */
[----:B------:R-:W-:Y:S01]  /*1c30*/  @!PT LDS RZ, [RZ] ;  /* 0x00000000fffff984 */ /* 0x000fe20000000800 */
[----:B------:R-:W-:Y:S01]  /*1c40*/  @!PT LDS RZ, [RZ] ;  /* 0x00000000fffff984 */ /* 0x000fe20000000800 */
[----:B------:R-:W-:Y:S01]  /*1c50*/  @!PT LDS RZ, [RZ] ;  /* 0x00000000fffff984 */ /* 0x000fe20000000800 */
[----:B------:R4:W-:Y:S04]  /*1c60*/  LDGSTS.E.BYPASS.LTC128B.128 [R230+0x2800], desc[UR32][R6.64] ;  /* 0x0280000006e67fae */ /* 0x0009e8000b901d60 */
.L_x_442:
[----:B------:R-:W-:Y:S05]  /*1c70*/  BSYNC B0 ;  /* 0x0000000000007941 */ /* 0x000fea0003800000 */
.L_x_441:
        /* <DEDUP_REMOVED lines=8> */
[----:B----4-:R-:W-:Y:S02]  /*1d00*/  IMAD.U32 R7, RZ, RZ, UR10 ;  /* 0x0000000aff077e24 */ /* 0x010fe4000f8e00ff */
        /* <DEDUP_REMOVED lines=9> */
.L_x_444:
[----:B------:R-:W-:Y:S05]  /*1da0*/  BSYNC B0 ;  /* 0x0000000000007941 */ /* 0x000fea0003800000 */
.L_x_443:
        /* <DEDUP_REMOVED lines=18> */
.L_x_446:
[----:B------:R-:W-:Y:S05]  /*1ed0*/  BSYNC B0 ;  /* 0x0000000000007941 */ /* 0x000fea0003800000 */
.L_x_445:
[----:B------:R-:W0:Y:S01]  /*1ee0*/  LDGDEPBAR ;  /* 0x00000000000079af */ /* 0x000e220000000000 */
[----:B------:R-:W-:Y:S01]  /*1ef0*/  IMAD.SHL.U32 R0, R18, 0x40, RZ ;  /* 0x0000004012007824 */ /* 0x000fe200078e00ff */
[----:B------:R-:W-:Y:S01]  /*1f00*/  LEA R4, R182, UR17, 0x4 ;  /* 0x00000011b6047c11 */ /* 0x000fe2000f8e20ff */
[----:B-1----:R-:W-:Y:S01]  /*1f10*/  IMAD.SHL.U32 R3, R19, 0x20, RZ ;  /* 0x0000002013037824 */ /* 0x002fe200078e00ff */
[----:B------:R-:W-:Y:S01]  /*1f20*/  SHF.R.S32.HI R51, RZ, 0x2, R183 ;  /* 0x00000002ff337819 */ /* 0x000fe200000114b7 */
[----:B------:R-:W-:Y:S01]  /*1f30*/  IMAD.SHL.U32 R2, R15, 0x8, RZ ;  /* 0x000000080f027824 */ /* 0x000fe200078e00ff */
[----:B------:R-:W-:Y:S01]  /*1f40*/  LOP3.LUT R0, R0, 0xc0, RZ, 0xc0, !PT ;  /* 0x000000c000007812 */ /* 0x000fe200078ec0ff */
[----:B------:R-:W-:Y:S01]  /*1f50*/  IMAD.IADD R11, R13, 0x1, R10 ;  /* 0x000000010d0b7824 */ /* 0x000fe200078e020a */
[----:B------:R-:W-:Y:S01]  /*1f60*/  LOP3.LUT R50, R3, 0xffffff00, RZ, 0xc0, !PT ;  /* 0xffffff0003327812 */ /* 0x000fe200078ec0ff */
[----:B------:R-:W-:Y:S01]  /*1f70*/  IMAD.U32 R3, RZ, RZ, UR12 ;  /* 0x0000000cff037e24 */ /* 0x000fe2000f8e00ff */
[----:B------:R-:W-:Y:S01]  /*1f80*/  MOV R10, R12 ;  /* 0x0000000c000a7202 */ /* 0x000fe20000000f00 */
[----:B------:R-:W-:Y:S01]  /*1f90*/  USHF.L.U64.HI UR24, UR8, 0x7, UR9 ;  /* 0x0000000708187899 */ /* 0x000fe20008010209 */
[----:B------:R-:W-:Y:S01]  /*1fa0*/  LOP3.LUT R5, R0, 0x8, R2, 0xf8, !PT ;  /* 0x0000000800057812 */ /* 0x000fe200078ef802 */
[----:B------:R-:W-:Y:S01]  /*1fb0*/  USHF.L.U32 UR25, UR8, 0x7, URZ ;  /* 0x0000000708197899 */ /* 0x000fe2000800063f */
[----:B------:R-:W-:Y:S01]  /*1fc0*/  SHF.R.U32.HI R2, RZ, 0x3, R0 ;  /* 0x00000003ff027819 */ /* 0x000fe20000011600 */
[----:B------:R1:W-:Y:S01]  /*1fd0*/  STL.64 [R1+0x328], R10 ;  /* 0x0003280a01007387 */ /* 0x0003e20000100a00 */
[----:B------:R-:W-:Y:S01]  /*1fe0*/  LEA R0, R182, R50, 0x9 ;  /* 0x00000032b6007211 */ /* 0x000fe200078e48ff */
[----:B------:R-:W-:Y:S01]  /*1ff0*/  UIMAD UR6, UR24, UR5, URZ ;  /* 0x00000005180672a4 */ /* 0x000fe2000f8e023f */
[----:B------:R-:W-:Y:S01]  /*2000*/  LOP3.LUT R49, R5, R2, RZ, 0x3c, !PT ;  /* 0x0000000205317212 */ /* 0x000fe200078e3cff */
[----:B----4-:R-:W-:Y:S01]  /*2010*/  IMAD R6, R15, 0x8, R9 ;  /* 0x000000080f067824 */ /* 0x010fe200078e0209 */
[----:B------:R-:W-:Y:S01]  /*2020*/  IADD3 R4, R4, 0x1, R51 ;  /* 0x0000000104047810 */ /* 0x000fe20007ffe033 */
[----:B------:R-:W-:Y:S01]  /*2030*/  IMAD R2, R180, 0x20, R0 ;  /* 0x00000020b4027824 */ /* 0x000fe200078e0200 */
[----:B------:R-:W-:Y:S01]  /*2040*/  UIMAD UR6, UR18, UR25, UR6 ;  /* 0x00000019120672a4 */ /* 0x000fe2000f8e0206 */
[----:B------:R-:W-:Y:S01]  /*2050*/  BSSY B0, `(.L_x_447) ;  /* 0x000001d000007945 */ /* 0x000fe20003800000 */
[----:B------:R-:W-:-:S04]  /*2060*/  DEPBAR.LE SB0, 0x0 ;  /* 0x000080000000791a */ /* 0x000fc80000000000 */
[----:B------:R-:W-:Y:S01]  /*2070*/  BAR.SYNC.DEFER_BLOCKING 0x0 ;  /* 0x0000000000007b1d */ /* 0x000fe20000010000 */
[----:B------:R-:W-:Y:S01]  /*2080*/  IADD3 R4, R3, -UR30, R4 ;  /* 0x8000001e03047c10 */ /* 0x000fe2000fffe004 */
[----:B------:R-:W-:Y:S01]  /*2090*/  IMAD.U32 R3, RZ, RZ, UR5 ;  /* 0x00000005ff037e24 */ /* 0x000fe2000f8e00ff */
[----:B------:R-:W-:Y:S01]  /*20a0*/  IADD3 R2, R49, R2, RZ ;  /* 0x0000000231027210 */ /* 0x000fe20007ffe0ff */
[----:B------:R-:W-:Y:S01]  /*20b0*/  IMAD.U32 R0, R6, 0x20, R8 ;  /* 0x0000002006007824 */ /* 0x000fe200078e0008 */
        /* <DEDUP_REMOVED lines=22> */
.L_x_448:
[----:B------:R-:W-:Y:S05]  /*2220*/  BSYNC B0 ;  /* 0x0000000000007941 */ /* 0x000fea0003800000 */
.L_x_447:
        /* <DEDUP_REMOVED lines=19> */
.L_x_450:
[----:B------:R-:W-:Y:S05]  /*2360*/  BSYNC B0 ;  /* 0x0000000000007941 */ /* 0x000fea0003800000 */
.L_x_449:
        /* <DEDUP_REMOVED lines=19> */
.L_x_452:
[----:B------:R-:W-:Y:S05]  /*24a0*/  BSYNC B0 ;  /* 0x0000000000007941 */ /* 0x000fea0003800000 */
.L_x_451:
        /* <DEDUP_REMOVED lines=19> */
.L_x_454:
[----:B------:R-:W-:Y:S05]  /*25e0*/  BSYNC B0 ;  /* 0x0000000000007941 */ /* 0x000fea0003800000 */
.L_x_453:
[----:B--2---:R-:W-:Y:S01]  /*25f0*/  LDSM.16.M88.4 R12, [R219] ;  /* 0x00000000db0c783b */ /* 0x004fe20000000200 */
[----:B------:R-:W-:Y:S01]  /*2600*/  LOP3.LUT P0, RZ, R17, 0x2, RZ, 0xc0, !PT ;  /* 0x0000000211ff7812 */ /* 0x000fe2000780c0ff */
[----:B------:R-:W-:Y:S01]  /*2610*/  IMAD.MOV.U32 R0, RZ, RZ, 0x10 ;  /* 0x00000010ff007424 */ /* 0x000fe200078e00ff */
[----:B------:R-:W-:Y:S01]  /*2620*/  LOP3.LUT P1, RZ, R18, 0x2, RZ, 0xc0, !PT ;  /* 0x0000000212ff7812 */ /* 0x000fe2000782c0ff */
[----:B-1----:R-:W1:Y:S01]  /*2630*/  LDSM.16.M88.4 R4, [R216+0x2000] ;  /* 0x00200000d804783b */ /* 0x002e620000000200 */
[----:B------:R-:W-:Y:S01]  /*2640*/  VIADD R2, R216, 0x2000 ;  /* 0x00002000d8027836 */ /* 0x000fe20000000000 */
[----:B------:R-:W-:Y:S01]  /*2650*/  UISETP.GE.AND UP0, UPT, UR31, 0x2, UPT ;  /* 0x000000021f00788c */ /* 0x000fe2000bf06270 */
[----:B------:R-:W-:Y:S01]  /*2660*/  SEL R0, R0, 0xfffffff0, !P1 ;  /* 0xfffffff000007807 */ /* 0x000fe20004800000 */
[----:B------:R-:W2:Y:S01]  /*2670*/  LDSM.16.M88.4 R8, [R219+0x1000] ;  /* 0x00100000db08783b */ /* 0x000ea20000000200 */
[----:B------:R-:W-:Y:S01]  /*2680*/  VIADD R221, R216, 0x2020 ;  /* 0x00002020d8dd7836 */ /* 0x000fe20000000000 */
[----:B------:R-:W-:Y:S01]  /*2690*/  UIADD3 UR40, UR35, 0x646e171e, URZ ;  /* 0x646e171e23287890 */ /* 0x000fe2000fffe03f */
[----:B------:R-:W-:Y:S01]  /*26a0*/  LEA R220, R0, R219, 0x1 ;  /* 0x000000db00dc7211 */ /* 0x000fe200078e08ff */
[----:B------:R-:W5:Y:S01]  /*26b0*/  LDSM.16.M88.4 R44, [R216+0x2400] ;  /* 0x00240000d82c783b */ /* 0x000f620000000200 */
[----:B------:R-:W-:Y:S01]  /*26c0*/  UIADD3 UR39, UR34, -0x4ab325aa, URZ ;  /* 0xb54cda5622277890 */ /* 0x000fe2000fffe03f */
[----:B------:R-:W-:Y:S01]  /*26d0*/  @P0 VIADD R221, R2, 0xffffffe0 ;  /* 0xffffffe002dd0836 */ /* 0x000fe20000000000 */
[----:B------:R-:W-:Y:S01]  /*26e0*/  SHF.R.S32.HI R2, RZ, 0x1f, R181 ;  /* 0x0000001fff027819 */ /* 0x000fe200000114b5 */
[----:B------:R-:W3:Y:S01]  /*26f0*/  LDSM.16.M88.4 R40, [R216+0x2800] ;  /* 0x00280000d828783b */ /* 0x000ee20000000200 */
[----:B------:R-:W-:Y:S01]  /*2700*/  PLOP3.LUT P0, PT, PT, PT, UP0, 0x80, 0x0 ;  /* 0x000000000000781c */ /* 0x000fe20003f0f008 */
[----:B------:R-:W-:Y:S01]  /*2710*/  ULDC.U8 UR23, c[0x0][0x388] ;  /* 0x0000e20000177ab9 */ /* 0x000fe20000000000 */
[----:B------:R-:W-:Y:S01]  /*2720*/  LEA.HI R2, R2, R182, RZ, 0x2 ;  /* 0x000000b602027211 */ /* 0x000fe200078f10ff */
[----:B------:R-:W4:Y:S01]  /*2730*/  LDSM.16.M88.4 R36, [R216+0x2c00] ;  /* 0x002c0000d824783b */ /* 0x000f220000000200 */
[C---:B------:R-:W-:Y:S01]  /*2740*/  VIADD R228, R221.reuse, 0x400 ;  /* 0x00000400dde47836 */ /* 0x040fe20000000000 */
[C---:B------:R-:W-:Y:S01]  /*2750*/  IADD3 R226, R221.reuse, 0xc00, RZ ;  /* 0x00000c00dde27810 */ /* 0x040fe20007ffe0ff */
[C---:B------:R-:W-:Y:S01]  /*2760*/  VIADD R227, R221.reuse, 0x800 ;  /* 0x00000800dde37836 */ /* 0x040fe20000000000 */
[----:B------:R-:W4:Y:S01]  /*2770*/  LDSM.16.M88.4 R32, [R216+0x3000] ;  /* 0x00300000d820783b */ /* 0x000f220000000200 */
[----:B------:R-:W-:Y:S01]  /*2780*/  LOP3.LUT R2, R2, 0xffffffc, RZ, 0xc0, !PT ;  /* 0x0ffffffc02027812 */ /* 0x000fe200078ec0ff */
[C---:B------:R-:W-:Y:S01]  /*2790*/  VIADD R225, R221.reuse, 0x1000 ;  /* 0x00001000dde17836 */ /* 0x040fe20000000000 */
[C---:B------:R-:W-:Y:S01]  /*27a0*/  IADD3 R223, R221.reuse, 0x1800, RZ ;  /* 0x00001800dddf7810 */ /* 0x040fe20007ffe0ff */
[----:B------:R-:W4:Y:S01]  /*27b0*/  LDSM.16.M88.4 R28, [R216+0x3400] ;  /* 0x00340000d81c783b */ /* 0x000f220000000200 */
[----:B------:R-:W-:-:S02]  /*27c0*/  VIADD R224, R221, 0x1400 ;  /* 0x00001400dde07836 */ /* 0x000fc40000000000 */
[----:B------:R-:W-:Y:S01]  /*27d0*/  IMAD.IADD R3, R182, 0x1, -R2 ;  /* 0x00000001b6037824 */ /* 0x000fe200078e0a02 */
[----:B------:R-:W4:Y:S01]  /*27e0*/  LDSM.16.M88.4 R24, [R216+0x3800] ;  /* 0x00380000d818783b */ /* 0x000f220000000200 */
[----:B------:R-:W-:Y:S02]  /*27f0*/  IMAD R2, R180, 0x20, R50 ;  /* 0x00000020b4027824 */ /* 0x000fe400078e0232 */
[----:B------:R-:W-:Y:S01]  /*2800*/  IMAD R181, R3, 0x10, R51 ;  /* 0x0000001003b57824 */ /* 0x000fe200078e0233 */
[----:B------:R-:W4:Y:S01]  /*2810*/  LDSM.16.M88.4 R20, [R216+0x3c00] ;  /* 0x003c0000d814783b */ /* 0x000f220000000200 */
[----:B------:R-:W-:Y:S01]  /*2820*/  MOV R3, UR12 ;  /* 0x0000000c00037c02 */ /* 0x000fe20008000f00 */
[----:B------:R-:W-:Y:S02]  /*2830*/  IMAD.IADD R2, R49, 0x1, R2 ;  /* 0x0000000131027824 */ /* 0x000fe400078e0202 */
[----:B------:R-:W-:Y:S01]  /*2840*/  LDSM.16.M88.4 R68, [R221] ;  /* 0x00000000dd44783b */ /* 0x000fe20000000200 */
[----:B------:R-:W-:Y:S01]  /*2850*/  VIADDMNMX R50, R48, 0x8, R3, PT ;  /* 0x0000000830327846 */ /* 0x000fe20003800103 */
[----:B------:R-:W-:Y:S01]  /*2860*/  VIADD R222, R221, 0x1c00 ;  /* 0x00001c00ddde7836 */ /* 0x000fe20000000000 */
[-C--:B-1----:R-:W-:Y:S01]  /*2870*/  HMMA.16816.F32.BF16 R176, R12, R4.reuse, RZ ;  /* 0x000000040cb0723c */ /* 0x082fe200000418ff */
[----:B------:R-:W-:Y:S04]  /*2880*/  LDSM.16.M88.4 R64, [R221+0x400] ;  /* 0x00040000dd40783b */ /* 0x000fe80000000200 */
[----:B------:R-:W-:Y:S01]  /*2890*/  LDSM.16.M88.4 R60, [R221+0x800] ;  /* 0x00080000dd3c783b */ /* 0x000fe20000000200 */
[C---:B--2---:R-:W-:Y:S03]  /*28a0*/  HMMA.16816.F32.BF16 R172, R8.reuse, R4, RZ ;  /* 0x0000000408ac723c */ /* 0x044fe600000418ff */
[----:B------:R-:W-:Y:S03]  /*28b0*/  LDSM.16.M88.4 R56, [R221+0xc00] ;  /* 0x000c0000dd38783b */ /* 0x000fe60000000200 */
[-C--:B------:R-:W-:Y:S01]  /*28c0*/  HMMA.16816.F32.BF16 R168, R8, R6.reuse, RZ ;  /* 0x0000000608a8723c */ /* 0x080fe200000418ff */
[----:B------:R-:W-:Y:S04]  /*28d0*/  LDSM.16.M88.4 R52, [R221+0x1000] ;  /* 0x00100000dd34783b */ /* 0x000fe80000000200 */
[----:B------:R-:W-:Y:S01]  /*28e0*/  LDSM.16.M88.4 R72, [R221+0x1400] ;  /* 0x00140000dd48783b */ /* 0x000fe20000000200 */
[----:B------:R-:W-:Y:S03]  /*28f0*/  HMMA.16816.F32.BF16 R164, R12, R6, RZ ;  /* 0x000000060ca4723c */ /* 0x000fe600000418ff */
[----:B------:R-:W1:Y:S03]  /*2900*/  LDSM.16.M88.4 R4, [R220+0x1000] ;  /* 0x00100000dc04783b */ /* 0x000e660000000200 */
[C---:B-----5:R-:W-:Y:S01]  /*2910*/  HMMA.16816.F32.BF16 R160, R8.reuse, R44, RZ ;  /* 0x0000002c08a0723c */ /* 0x060fe200000418ff */
[----:B------:R-:W2:Y:S04]  /*2920*/  LDSM.16.M88.4 R76, [R221+0x1800] ;  /* 0x00180000dd4c783b */ /* 0x000ea80000000200 */
[----:B------:R-:W5:Y:S01]  /*2930*/  LDSM.16.M88.4 R80, [R221+0x1c00] ;  /* 0x001c0000dd50783b */ /* 0x000f620000000200 */
[C---:B---3--:R-:W-:Y:S03]  /*2940*/  HMMA.16816.F32.BF16 R156, R8.reuse, R40, RZ ;  /* 0x00000028089c723c */ /* 0x048fe600000418ff */
[----:B------:R-:W3:Y:S03]  /*2950*/  LDSM.16.M88.4 R16, [R220] ;  /* 0x00000000dc10783b */ /* 0x000ee60000000200 */
[C---:B----4-:R-:W-:Y:S01]  /*2960*/  HMMA.16816.F32.BF16 R144, R8.reuse, R36, RZ ;  /* 0x000000240890723c */ /* 0x050fe200000418ff */
[----:B------:R-:W0:Y:S04]  /*2970*/  LDGDEPBAR ;  /* 0x00000000000079af */ /* 0x000e280000000000 */
[----:B------:R4:W-:Y:S01]  /*2980*/  STL [R1+0x330], R181 ;  /* 0x000330b501007387 */ /* 0x0009e20000100800 */
[C---:B------:R-:W-:Y:S06]  /*2990*/  HMMA.16816.F32.BF16 R136, R8.reuse, R32, RZ ;  /* 0x000000200888723c */ /* 0x040fec00000418ff */
[C---:B------:R-:W-:Y:S06]  /*29a0*/  HMMA.16816.F32.BF16 R128, R8.reuse, R28, RZ ;  /* 0x0000001c0880723c */ /* 0x040fec00000418ff */
        /* <DEDUP_REMOVED lines=9> */
[----:B------:R-:W-:Y:S06]  /*2a40*/  HMMA.16816.F32.BF16 R108, R8, R22, RZ ;  /* 0x00000016086c723c */ /* 0x000fec00000418ff */
        /* <DEDUP_REMOVED lines=14> */
[C---:B-1----:R-:W-:Y:S06]  /*2b30*/  HMMA.16816.F32.BF16 R172, R4.reuse, R68, R172 ;  /* 0x0000004404ac723c */ /* 0x042fec00000418ac */
[C---:B------:R-:W-:Y:S06]  /*2b40*/  HMMA.16816.F32.BF16 R160, R4.reuse, R64, R160 ;  /* 0x0000004004a0723c */ /* 0x040fec00000418a0 */
[C---:B------:R-:W-:Y:S06]  /*2b50*/  HMMA.16816.F32.BF16 R156, R4.reuse, R60, R156 ;  /* 0x0000003c049c723c */ /* 0x040fec000004189c */
[C---:B------:R-:W-:Y:S06]  /*2b60*/  HMMA.16816.F32.BF16 R144, R4.reuse, R56, R144 ;  /* 0x000000380490723c */ /* 0x040fec0000041890 */
[C---:B------:R-:W-:Y:S06]  /*2b70*/  HMMA.16816.F32.BF16 R184, R4.reuse, R52, R136 ;  /* 0x0000003404b8723c */ /* 0x040fec0000041888 */
[C---:B------:R-:W-:Y:S06]  /*2b80*/  HMMA.16816.F32.BF16 R188, R4.reuse, R72, R128 ;  /* 0x0000004804bc723c */ /* 0x040fec0000041880 */
[C---:B--2---:R-:W-:Y:S06]  /*2b90*/  HMMA.16816.F32.BF16 R200, R4.reuse, R76, R120 ;  /* 0x0000004c04c8723c */ /* 0x044fec0000041878 */
        /* <DEDUP_REMOVED lines=9> */
[----:B---3--:R-:W-:Y:S01]  /*2c30*/  HMMA.16816.F32.BF16 R108, R16, R60, R96 ;  /* 0x0000003c106c723c */ /* 0x008fe20000041860 */
[----:B------:R-:W-:-:S05]  /*2c40*/  IMAD.U32 R4, RZ, RZ, UR29 ;  /* 0x0000001dff047e24 */ /* 0x000fca000f8e00ff */
[----:B------:R-:W-:Y:S01]  /*2c50*/  LEA R196, R4, R182, 0x3 ;  /* 0x000000b604c47211 */ /* 0x000fe200078e18ff */
[----:B------:R-:W-:Y:S01]  /*2c60*/  IMAD.SHL.U32 R4, R197, 0x2, RZ ;  /* 0x00000002c5047824 */ /* 0x000fe200078e00ff */
[C---:B------:R-:W-:Y:S06]  /*2c70*/  HMMA.16816.F32.BF16 R112, R16.reuse, R56, R88 ;  /* 0x000000381070723c */ /* 0x040fec0000041858 */
[C---:B------:R-:W-:Y:S06]  /*2c80*/  HMMA.16816.F32.BF16 R120, R16.reuse, R72, R36 ;  /* 0x000000481078723c */ /* 0x040fec0000041824 */
[C---:B------:R-:W-:Y:S06]  /*2c90*/  HMMA.16816.F32.BF16 R124, R16.reuse, R76, R28 ;  /* 0x0000004c107c723c */ /* 0x040fec000004181c */
[C---:B------:R-:W-:Y:S06]  /*2ca0*/  HMMA.16816.F32.BF16 R128, R16.reuse, R80, R8 ;  /* 0x000000501080723c */ /* 0x040fec0000041808 */
[C---:B------:R-:W-:Y:S06]  /*2cb0*/  HMMA.16816.F32.BF16 R176, R16.reuse, R68, R176 ;  /* 0x0000004410b0723c */ /* 0x040fec00000418b0 */
[C---:B------:R-:W-:Y:S06]  /*2cc0*/  HMMA.16816.F32.BF16 R104, R16.reuse, R64, R104 ;  /* 0x000000401068723c */ /* 0x040fec0000041868 */
[C---:B------:R-:W-:Y:S06]  /*2cd0*/  HMMA.16816.F32.BF16 R116, R16.reuse, R52, R44 ;  /* 0x000000341074723c */ /* 0x040fec000004182c */
[----:B------:R-:W-:Y:S01]  /*2ce0*/  HMMA.16816.F32.BF16 R88, R16, R70, R164 ;  /* 0x000000461058723c */ /* 0x000fe200000418a4 */
[----:B------:R-:W-:-:S02]  /*2cf0*/  VIADDMNMX R52, R48, 0x40, R3, PT ;  /* 0x0000004030347846 */ /* 0x000fc40003800103 */
[C---:B------:R-:W-:Y:S02]  /*2d00*/  VIADDMNMX R53, R48.reuse, 0x48, R3, PT ;  /* 0x0000004830357846 */ /* 0x040fe40003800103 */
[----:B------:R-:W-:Y:S01]  /*2d10*/  VIMNMX R48, R48, UR12, PT ;  /* 0x0000000c30307c48 */ /* 0x000fe2000bfe0100 */
[C---:B------:R-:W-:Y:S06]  /*2d20*/  HMMA.16816.F32.BF16 R100, R16.reuse, R66, R100 ;  /* 0x000000421064723c */ /* 0x040fec0000041864 */
[C---:B------:R-:W-:Y:S06]  /*2d30*/  HMMA.16816.F32.BF16 R92, R16.reuse, R62, R92 ;  /* 0x0000003e105c723c */ /* 0x040fec000004185c */
[C---:B------:R-:W-:Y:S06]  /*2d40*/  HMMA.16816.F32.BF16 R84, R16.reuse, R58, R84 ;  /* 0x0000003a1054723c */ /* 0x040fec0000041854 */
[C---:B------:R-:W-:Y:S06]  /*2d50*/  HMMA.16816.F32.BF16 R96, R16.reuse, R54, R40 ;  /* 0x000000361060723c */ /* 0x040fec0000041828 */
[C---:B------:R-:W-:Y:S06]  /*2d60*/  HMMA.16816.F32.BF16 R72, R16.reuse, R74, R32 ;  /* 0x0000004a1048723c */ /* 0x040fec0000041820 */
[C---:B------:R-:W-:Y:S06]  /*2d70*/  HMMA.16816.F32.BF16 R76, R16.reuse, R78, R24 ;  /* 0x0000004e104c723c */ /* 0x040fec0000041818 */
[----:B------:R-:W-:Y:S07]  /*2d80*/  HMMA.16816.F32.BF16 R80, R16, R82, R12 ;  /* 0x000000521050723c */ /* 0x000fee000004180c */
[----:B------:R-:W-:Y:S01]  /*2d90*/  LOP3.LUT R15, R4, 0x6, RZ, 0xc0, !PT ;  /* 0x00000006040f7812 */ /* 0x000fe200078ec0ff */
[----:B------:R-:W-:Y:S06]  /*2da0*/  BAR.SYNC.DEFER_BLOCKING 0x0 ;  /* 0x0000000000007b1d */ /* 0x000fec0000010000 */
[----:B----4-:R-:W-:Y:S10]  /*2db0*/  @!P0 BRA `(.L_x_455) ;  /* 0x0000000000ec8947 */ /* 0x010ff40003800000 */
[----:B------:R-:W-:Y:S01]  /*2dc0*/  ULDC UR6, c[0x0][0x2d0] ;  /* 0x0000b40000067ab9 */ /* 0x000fe20000000800 */
[----:B------:R-:W-:Y:S01]  /*2dd0*/  UIADD3 UR12, UR31, -0x2, URZ ;  /* 0xfffffffe1f0c7890 */ /* 0x000fe2000fffe03f */
[----:B------:R-:W-:Y:S01]  /*2de0*/  ISETP.GE.AND P1, PT, R238, UR6, PT ;  /* 0x00000006ee007c0c */ /* 0x000fe2000bf26270 */
[----:B------:R-:W-:Y:S01]  /*2df0*/  IMAD.U32 R9, RZ, RZ, UR10 ;  /* 0x0000000aff097e24 */ /* 0x000fe2000f8e00ff */
[----:B------:R-:W-:Y:S01]  /*2e00*/  BSSY B0, `(.L_x_456) ;  /* 0x0000035000007945 */ /* 0x000fe20003800000 */
[----:B------:R-:W-:Y:S01]  /*2e10*/  USHF.R.S32.HI UR7, URZ, 0x1f, UR12 ;  /* 0x0000001f3f077899 */ /* 0x000fe2000801140c */
[----:B------:R-:W-:Y:S01]  /*2e20*/  IMAD.U32 R8, RZ, RZ, UR11 ;  /* 0x0000000bff087e24 */ /* 0x000fe2000f8e00ff */
[----:B------:R-:W-:Y:S01]  /*2e30*/  UIMAD UR6, UR36, UR12, URZ ;  /* 0x0000000c240672a4 */ /* 0x000fe2000f8e023f */
[----:B------:R-:W-:-:S03]  /*2e40*/  IMAD.U32 R3, RZ, RZ, UR12 ;  /* 0x0000000cff037e24 */ /* 0x000fc6000f8e00ff */
[----:B------:R-:W-:Y:S01]  /*2e50*/  UIMAD UR6, UR7, UR37, UR6 ;  /* 0x00000025070672a4 */ /* 0x000fe2000f8e0206 */
[----:B------:R-:W-:-:S03]  /*2e60*/  IMAD.WIDE.U32 R4, R3, UR37, R198 ;  /* 0x0000002503047c25 */ /* 0x000fc6000f8e00c6 */
[----:B------:R-:W1:Y:S01]  /*2e70*/  @!P1 LDC.64 R12, c[0x0][0x218] ;  /* 0x00008600ff0c9b82 */ /* 0x000e620000000a00 */
[----:B------:R-:W-:Y:S01]  /*2e80*/  IMAD.U32 R3, RZ, RZ, UR10 ;  /* 0x0000000aff037e24 */ /* 0x000fe2000f8e00ff */
[----:B------:R2:W-:Y:S01]  /*2e90*/  @P1 STS [R230+0x2000], RZ ;  /* 0x002000ffe6001388 */ /* 0x0005e20000000800 */
[----:B------:R-:W-:-:S03]  /*2ea0*/  VIADD R7, R5, UR6 ;  /* 0x0000000605077c36 */ /* 0x000fc60008000000 */
[----:B------:R-:W-:Y:S01]  /*2eb0*/  @!P1 LEA R6, P2, R3, R4, 0x6 ;  /* 0x0000000403069211 */ /* 0x000fe200078430ff */
[----:B------:R2:W-:Y:S01]  /*2ec0*/  @P1 STS [R230+0x2004], RZ ;  /* 0x002004ffe6001388 */ /* 0x0005e20000000800 */
[----:B------:R-:W3:Y:S01]  /*2ed0*/  @!P1 LDC.64 R10, c[0x0][0x218] ;  /* 0x00008600ff0a9b82 */ /* 0x000ee20000000a00 */
[----:B------:R-:W-:Y:S02]  /*2ee0*/  @!P1 IADD3 R3, P3, R4, UR14, RZ ;  /* 0x0000000e04039c10 */ /* 0x000fe4000ff7e0ff */
[----:B------:R-:W-:Y:S01]  /*2ef0*/  @!P1 LEA.HI.X R14, R9, R7, R8, 0x6, P2 ;  /* 0x00000007090e9211 */ /* 0x000fe200010f3408 */
[----:B------:R2:W-:Y:S01]  /*2f00*/  @P1 STS.64 [R230+0x2008], RZ ;  /* 0x002008ffe6001388 */ /* 0x0005e20000000a00 */
[----:B------:R-:W-:-:S03]  /*2f10*/  @!P1 IADD3.X R9, R7, UR13, RZ, P3, !PT ;  /* 0x0000000d07099c10 */ /* 0x000fc60009ffe4ff */
        /* <DEDUP_REMOVED lines=35> */
.L_x_457:
[----:B------:R-:W-:Y:S05]  /*3150*/  BSYNC B0 ;  /* 0x0000000000007941 */ /* 0x000fea0003800000 */
.L_x_456:
[----:B------:R-:W0:Y:S02]  /*3160*/  LDGDEPBAR ;  /* 0x00000000000079af */ /* 0x000e240000000000 */
.L_x_455:
[----:B------:R-:W-:Y:S01]  /*3170*/  IMAD.U32 R3, RZ, RZ, UR5 ;  /* 0x00000005ff037e24 */ /* 0x000fe2000f8e00ff */
[----:B------:R-:W-:Y:S01]  /*3180*/  STL [R1+0x374], R239 ;  /* 0x000374ef01007387 */ /* 0x000fe20000100800 */
[----:B------:R-:W-:Y:S01]  /*3190*/  ULDC UR43, c[0x0][0x2ec] ;  /* 0x0000bb00002b7ab9 */ /* 0x000fe20000000800 */
[----:B------:R-:W-:Y:S02]  /*31a0*/  IMAD.MOV.U32 R137, RZ, RZ, R183 ;  /* 0x000000ffff897224 */ /* 0x000fe400078e00b7 */
[----:B------:R-:W-:Y:S01]  /*31b0*/  IMAD R3, R3, 0x80, R15 ;  /* 0x0000008003037824 */ /* 0x000fe200078e020f */
[----:B------:R-:W-:Y:S03]  /*31c0*/  STL [R1+0x370], R238 ;  /* 0x000370ee01007387 */ /* 0x000fe60000100800 */
[C---:B------:R-:W-:Y:S01]  /*31d0*/  VIADD R24, R3.reuse, 0x1 ;  /* 0x0000000103187836 */ /* 0x040fe20000000000 */
[CC--:B------:R-:W-:Y:S01]  /*31e0*/  ISETP.GE.AND P2, PT, R3.reuse, R48.reuse, PT ;  /* 0x000000300300720c */ /* 0x0c0fe20003f46270 */
[C---:B------:R-:W-:Y:S01]  /*31f0*/  VIADD R23, R3.reuse, 0x8 ;  /* 0x0000000803177836 */ /* 0x040fe20000000000 */
[----:B------:R-:W-:Y:S01]  /*3200*/  STL [R1+0x36c], R230 ;  /* 0x00036ce601007387 */ /* 0x000fe20000100800 */
[C---:B------:R-:W-:Y:S01]  /*3210*/  VIADD R22, R3.reuse, 0x9 ;  /* 0x0000000903167836 */ /* 0x040fe20000000000 */
[-C--:B------:R-:W-:Y:S01]  /*3220*/  ISETP.GE.AND P1, PT, R24, R48.reuse, PT ;  /* 0x000000301800720c */ /* 0x080fe20003f26270 */
[C---:B------:R-:W-:Y:S01]  /*3230*/  VIADD R21, R3.reuse, 0x10 ;  /* 0x0000001003157836 */ /* 0x040fe20000000000 */
[----:B------:R-:W-:Y:S01]  /*3240*/  FSEL R67, R176, -INF , !P2 ;  /* 0xff800000b0437808 */ /* 0x000fe20005000000 */
[----:B------:R-:W-:Y:S01]  /*3250*/  VIADD R20, R3, 0x11 ;  /* 0x0000001103147836 */ /* 0x000fe20000000000 */
[-C--:B------:R-:W-:Y:S01]  /*3260*/  ISETP.GE.AND P3, PT, R23, R48.reuse, PT ;  /* 0x000000301700720c */ /* 0x080fe20003f66270 */
[----:B------:R-:W-:Y:S01]  /*3270*/  VIADD R19, R3, 0x18 ;  /* 0x0000001803137836 */ /* 0x000fe20000000000 */
[----:B------:R-:W-:Y:S01]  /*3280*/  FSEL R66, R177, -INF , !P1 ;  /* 0xff800000b1427808 */ /* 0x000fe20004800000 */
[C---:B------:R-:W-:Y:S01]  /*3290*/  VIADD R18, R3.reuse, 0x19 ;  /* 0x0000001903127836 */ /* 0x040fe20000000000 */
[----:B------:R-:W-:Y:S01]  /*32a0*/  ISETP.GE.AND P2, PT, R22, R48, PT ;  /* 0x000000301600720c */ /* 0x000fe20003f46270 */
[C---:B------:R-:W-:Y:S01]  /*32b0*/  VIADD R17, R3.reuse, 0x20 ;  /* 0x0000002003117836 */ /* 0x040fe20000000000 */
[----:B------:R-:W-:Y:S01]  /*32c0*/  FSEL R65, R88, -INF , !P3 ;  /* 0xff80000058417808 */ /* 0x000fe20005800000 */
[----:B------:R-:W-:Y:S01]  /*32d0*/  VIADD R16, R3, 0x21 ;  /* 0x0000002103107836 */ /* 0x000fe20000000000 */
[----:B-1----:R-:W-:Y:S01]  /*32e0*/  FMNMX.FTZ R4, R67, R66, !PT ;  /* 0x0000004243047209 */ /* 0x002fe20007810000 */
[----:B------:R-:W-:Y:S01]  /*32f0*/  VIADD R15, R3, 0x28 ;  /* 0x00000028030f7836 */ /* 0x000fe20000000000 */
[----:B------:R-:W-:Y:S01]  /*3300*/  ISETP.GE.AND P1, PT, R21, R48, PT ;  /* 0x000000301500720c */ /* 0x000fe20003f26270 */
[----:B------:R-:W-:Y:S01]  /*3310*/  VIADD R14, R3, 0x29 ;  /* 0x00000029030e7836 */ /* 0x000fe20000000000 */
[----:B------:R-:W-:Y:S01]  /*3320*/  FSEL R64, R89, -INF , !P2 ;  /* 0xff80000059407808 */ /* 0x000fe20005000000 */
[----:B--2---:R-:W-:Y:S01]  /*3330*/  VIADD R13, R3, 0x30 ;  /* 0x00000030030d7836 */ /* 0x004fe20000000000 */
[----:B------:R-:W-:Y:S01]  /*3340*/  FMNMX.FTZ R4, R65, R4, !PT ;  /* 0x0000000441047209 */ /* 0x000fe20007810000 */
[C---:B------:R-:W-:Y:S01]  /*3350*/  VIADD R12, R3.reuse, 0x31 ;  /* 0x00000031030c7836 */ /* 0x040fe20000000000 */
[----:B------:R-:W-:Y:S01]  /*3360*/  ISETP.GE.AND P5, PT, R20, R48, PT ;  /* 0x000000301400720c */ /* 0x000fe20003fa6270 */
[C---:B------:R-:W-:Y:S01]  /*3370*/  VIADD R11, R3.reuse, 0x38 ;  /* 0x00000038030b7836 */ /* 0x040fe20000000000 */
[----:B------:R-:W-:Y:S01]  /*3380*/  FSEL R63, R104, -INF , !P1 ;  /* 0xff800000683f7808 */ /* 0x000fe20004800000 */
[C---:B------:R-:W-:Y:S01]  /*3390*/  VIADD R10, R3.reuse, 0x39 ;  /* 0x00000039030a7836 */ /* 0x040fe20000000000 */
[----:B------:R-:W-:Y:S01]  /*33a0*/  FMNMX.FTZ R4, R64, R4, !PT ;  /* 0x0000000440047209 */ /* 0x000fe20007810000 */
[----:B------:R-:W-:Y:S01]  /*33b0*/  VIADD R9, R3, 0x40 ;  /* 0x0000004003097836 */ /* 0x000fe20000000000 */
[----:B------:R-:W-:Y:S01]  /*33c0*/  ISETP.GE.AND P4, PT, R19, R48, PT ;  /* 0x000000301300720c */ /* 0x000fe20003f86270 */
[----:B------:R-:W-:Y:S01]  /*33d0*/  VIADD R8, R3, 0x41 ;  /* 0x0000004103087836 */ /* 0x000fe20000000000 */
[----:B------:R-:W-:Y:S01]  /*33e0*/  FSEL R62, R105, -INF , !P5 ;  /* 0xff800000693e7808 */ /* 0x000fe20006800000 */
[----:B------:R-:W-:Y:S01]  /*33f0*/  VIADD R7, R3, 0x48 ;  /* 0x0000004803077836 */ /* 0x000fe20000000000 */
        /* <DEDUP_REMOVED lines=11> */
[C---:B------:R-:W-:Y:S01]  /*34b0*/  VIADD R37, R3.reuse, 0x60 ;  /* 0x0000006003257836 */ /* 0x040fe20000000000 */
[----:B------:R-:W-:Y:S01]  /*34c0*/  FMNMX.FTZ R4, R60, R4, !PT ;  /* 0x000000043c047209 */ /* 0x000fe20007810000 */
[C---:B------:R-:W-:Y:S01]  /*34d0*/  VIADD R56, R3.reuse, 0x61 ;  /* 0x0000006103387836 */ /* 0x040fe20000000000 */
[----:B------:R-:W-:Y:S01]  /*34e0*/  ISETP.GE.AND P6, PT, R16, R48, PT ;  /* 0x000000301000720c */ /* 0x000fe20003fc6270 */
[C---:B------:R-:W-:Y:S01]  /*34f0*/  VIADD R58, R3.reuse, 0x68 ;  /* 0x00000068033a7836 */ /* 0x040fe20000000000 */
[----:B------:R-:W-:Y:S01]  /*3500*/  FSEL R57, R108, -INF , !P2 ;  /* 0xff8000006c397808 */ /* 0x000fe20005000000 */
[----:B------:R-:W-:Y:S01]  /*3510*/  VIADD R61, R3, 0x69 ;  /* 0x00000069033d7836 */ /* 0x000fe20000000000 */
[----:B------:R-:W-:Y:S01]  /*3520*/  FMNMX.FTZ R4, R59, R4, !PT ;  /* 0x000000043b047209 */ /* 0x000fe20007810000 */
[----:B------:R-:W-:Y:S01]  /*3530*/  VIADD R71, R3, 0x70 ;  /* 0x0000007003477836 */ /* 0x000fe20000000000 */
[----:B------:R-:W-:Y:S01]  /*3540*/  ISETP.GE.AND P1, PT, R15, R48, PT ;  /* 0x000000300f00720c */ /* 0x000fe20003f26270 */
[----:B------:R-:W-:Y:S01]  /*3550*/  VIADD R69, R3, 0x71 ;  /* 0x0000007103457836 */ /* 0x000fe20000000000 */
[----:B------:R-:W-:Y:S01]  /*3560*/  FSEL R55, R109, -INF , !P6 ;  /* 0xff8000006d377808 */ /* 0x000fe20007000000 */
[----:B------:R-:W-:Y:S01]  /*3570*/  VIADD R70, R3, 0x78 ;  /* 0x0000007803467836 */ /* 0x000fe20000000000 */
[----:B------:R-:W-:Y:S01]  /*3580*/  FMNMX.FTZ R4, R57, R4, !PT ;  /* 0x0000000439047209 */ /* 0x000fe20007810000 */
[----:B------:R-:W-:Y:S01]  /*3590*/  STL [R1+0x368], R228 ;  /* 0x000368e401007387 */ /* 0x000fe20000100800 */
[----:B------:R-:W-:-:S02]  /*35a0*/  ISETP.GE.AND P5, PT, R14, R48, PT ;  /* 0x000000300e00720c */ /* 0x000fc40003fa6270 */
[----:B------:R-:W-:Y:S01]  /*35b0*/  FSEL R54, R92, -INF , !P1 ;  /* 0xff8000005c367808 */ /* 0x000fe20004800000 */
[----:B------:R-:W-:Y:S01]  /*35c0*/  STL [R1+0x364], R227 ;  /* 0x000364e301007387 */ /* 0x000fe20000100800 */
[----:B------:R-:W-:Y:S02]  /*35d0*/  FMNMX.FTZ R4, R55, R4, !PT ;  /* 0x0000000437047209 */ /* 0x000fe40007810000 */
[----:B------:R-:W-:Y:S01]  /*35e0*/  ISETP.GE.AND P4, PT, R13, R48, PT ;  /* 0x000000300d00720c */ /* 0x000fe20003f86270 */
[----:B------:R-:W-:Y:S01]  /*35f0*/  STL [R1+0x360], R226 ;  /* 0x000360e201007387 */ /* 0x000fe20000100800 */
[----:B------:R-:W-:Y:S02]  /*3600*/  FSEL R51, R93, -INF , !P5 ;  /* 0xff8000005d337808 */ /* 0x000fe40006800000 */
        /* <DEDUP_REMOVED lines=41> */
[----:B------:R-:W-:Y:S01]  /*38a0*/  FSEL R38, R72, -INF , !P5 ;  /* 0xff80000048267808 */ /* 0x000fe20006800000 */
[----:B------:R-:W-:Y:S01]  /*38b0*/  VIADD R72, R3, 0x79 ;  /* 0x0000007903487836 */ /* 0x000fe20000000000 */
        /* <DEDUP_REMOVED lines=25> */
[----:B------:R-:W-:Y:S02]  /*3a50*/  FSEL R27, R81, -INF , !P1 ;  /* 0xff800000511b7808 */ /* 0x000fe40004800000 */
[----:B------:R-:W-:-:S04]  /*3a60*/  FMNMX.FTZ R4, R28, R4, !PT ;  /* 0x000000041c047209 */ /* 0x000fc80007810000 */
[----:B------:R-:W-:-:S05]  /*3a70*/  FMNMX.FTZ R4, R27, R4, !PT ;  /* 0x000000041b047209 */ /* 0x000fca0007810000 */
[----:B------:R-:W1:Y:S02]  /*3a80*/  SHFL.BFLY PT, R68, R4, 0x2, 0x1f ;  /* 0x0c401f0004447f89 */ /* 0x000e6400000e0000 */
[----:B-1----:R-:W-:-:S05]  /*3a90*/  FMNMX.FTZ R4, R4, R68, !PT ;  /* 0x0000004404047209 */ /* 0x002fca0007810000 */
[----:B------:R-:W1:Y:S02]  /*3aa0*/  SHFL.BFLY PT, R68, R4, 0x1, 0x1f ;  /* 0x0c201f0004447f89 */ /* 0x000e6400000e0000 */
[----:B-1----:R-:W-:-:S04]  /*3ab0*/  FMNMX.FTZ R136, R4, R68, !PT ;  /* 0x0000004404887209 */ /* 0x002fc80007810000 */
[C---:B------:R-:W-:Y:S01]  /*3ac0*/  FSETP.NEU.FTZ.AND P1, PT, R136.reuse, -INF , PT ;  /* 0xff8000008800780b */ /* 0x040fe20003f3d000 */
[----:B------:R1:W-:Y:S01]  /*3ad0*/  STL [R1+0x37c], R136 ;  /* 0x00037c8801007387 */ /* 0x0003e20000100800 */
[----:B------:R-:W-:-:S03]  /*3ae0*/  FMUL.FTZ R4, R136, UR43 ;  /* 0x0000002b88047c20 */ /* 0x000fc60008410000 */
[----:B------:R-:W2:Y:S02]  /*3af0*/  LDL R138, [R1+0x334] ;  /* 0x00033400018a7983 */ /* 0x000ea40000100800 */
[----:B------:R-:W-:-:S05]  /*3b00*/  FSEL R4, R4, RZ, P1 ;  /* 0x000000ff04047208 */ /* 0x000fca0000800000 */
[--C-:B------:R-:W-:Y:S01]  /*3b10*/  FFMA.FTZ R67, R67, UR43, -R4.reuse ;  /* 0x0000002b43437c23 */ /* 0x100fe20008010804 */
[--C-:B------:R-:W-:Y:S01]  /*3b20*/  FFMA.FTZ R66, R66, UR43, -R4.reuse ;  /* 0x0000002b42427c23 */ /* 0x100fe20008010804 */
[--C-:B------:R-:W-:Y:S01]  /*3b30*/  FFMA.FTZ R222, R31, UR43, -R4.reuse ;  /* 0x0000002b1fde7c23 */ /* 0x100fe20008010804 */
[--C-:B------:R-:W-:Y:S01]  /*3b40*/  FFMA.FTZ R220, R30, UR43, -R4.reuse ;  /* 0x0000002b1edc7c23 */ /* 0x100fe20008010804 */
[--C-:B------:R-:W-:Y:S01]  /*3b50*/  FFMA.FTZ R65, R65, UR43, -R4.reuse ;  /* 0x0000002b41417c23 */ /* 0x100fe20008010804 */
[----:B------:R-:W-:Y:S01]  /*3b60*/  MUFU.EX2 R31, R67 ;  /* 0x00000043001f7308 */ /* 0x000fe20000000800 */
[--C-:B------:R-:W-:Y:S01]  /*3b70*/  FFMA.FTZ R224, R29, UR43, -R4.reuse ;  /* 0x0000002b1de07c23 */ /* 0x100fe20008010804 */
[C---:B------:R-:W-:Y:S01]  /*3b80*/  ISETP.GE.AND P5, PT, R3.reuse, R50, PT ;  /* 0x000000320300720c */ /* 0x040fe20003fa6270 */
[----:B------:R-:W-:Y:S01]  /*3b90*/  FFMA.FTZ R64, R64, UR43, -R4 ;  /* 0x0000002b40407c23 */ /* 0x000fe20008010804 */
[----:B------:R-:W-:-:S04]  /*3ba0*/  ISETP.GE.AND P4, PT, R3, R52, PT ;  /* 0x000000340300720c */ /* 0x000fc80003f86270 */
[----:B------:R-:W3:Y:S01]  /*3bb0*/  MUFU.EX2 R30, R66 ;  /* 0x00000042001e7308 */ /* 0x000ee20000000800 */
[----:B------:R-:W-:Y:S01]  /*3bc0*/  ISETP.GE.AND P3, PT, R3, R53, PT ;  /* 0x000000350300720c */ /* 0x000fe20003f66270 */
[----:B------:R-:W-:Y:S01]  /*3bd0*/  FFMA.FTZ R227, R28, UR43, -R4 ;  /* 0x0000002b1ce37c23 */ /* 0x000fe20008010804 */
[C---:B------:R-:W-:Y:S01]  /*3be0*/  ISETP.GE.AND P6, PT, R24.reuse, R50, PT ;  /* 0x000000321800720c */ /* 0x040fe20003fc6270 */
[----:B-1----:R-:W-:Y:S01]  /*3bf0*/  IMAD.MOV.U32 R136, RZ, RZ, R196 ;  /* 0x000000ffff887224 */ /* 0x002fe200078e00c4 */
[----:B------:R-:W-:-:S03]  /*3c00*/  ISETP.GE.AND P2, PT, R24, R52, PT ;  /* 0x000000341800720c */ /* 0x000fc60003f46270 */
[----:B------:R-:W1:Y:S01]  /*3c10*/  MUFU.EX2 R29, R65 ;  /* 0x00000041001d7308 */ /* 0x000e620000000800 */
[----:B------:R-:W-:Y:S01]  /*3c20*/  ISETP.GE.AND P1, PT, R24, R53, PT ;  /* 0x000000351800720c */ /* 0x000fe20003f26270 */
[----:B------:R-:W-:Y:S01]  /*3c30*/  FFMA.FTZ R63, R63, UR43, -R4 ;  /* 0x0000002b3f3f7c23 */ /* 0x000fe20008010804 */
[----:B------:R-:W-:Y:S02]  /*3c40*/  FSEL R24, R178, -INF , !P5 ;  /* 0xff800000b2187808 */ /* 0x000fe40006800000 */
[----:B------:R-:W-:Y:S02]  /*3c50*/  FSEL R128, R172, -INF , !P4 ;  /* 0xff800000ac807808 */ /* 0x000fe40006000000 */
[----:B------:R-:W-:Y:S01]  /*3c60*/  FSEL R178, R174, -INF , !P3 ;  /* 0xff800000aeb27808 */ /* 0x000fe20005800000 */
[----:B------:R-:W4:Y:S01]  /*3c70*/  MUFU.EX2 R28, R64 ;  /* 0x00000040001c7308 */ /* 0x000f220000000800 */
[C---:B------:R-:W-:Y:S02]  /*3c80*/  ISETP.GE.AND P4, PT, R23.reuse, R50, PT ;  /* 0x000000321700720c */ /* 0x040fe40003f86270 */
[----:B------:R-:W-:-:S02]  /*3c90*/  ISETP.GE.AND P5, PT, R23, R52, PT ;  /* 0x000000341700720c */ /* 0x000fc40003fa6270 */
[----:B------:R-:W-:Y:S01]  /*3ca0*/  ISETP.GE.AND P3, PT, R23, R53, PT ;  /* 0x000000351700720c */ /* 0x000fe20003f66270 */
[--C-:B------:R-:W-:Y:S01]  /*3cb0*/  FFMA.FTZ R223, R27, UR43, -R4.reuse ;  /* 0x0000002b1bdf7c23 */ /* 0x100fe20008010804 */
[----:B------:R-:W-:Y:S01]  /*3cc0*/  FSEL R23, R179, -INF , !P6 ;  /* 0xff800000b3177808 */ /* 0x000fe20007000000 */
[----:B------:R-:W-:Y:S01]  /*3cd0*/  FFMA.FTZ R62, R62, UR43, -R4 ;  /* 0x0000002b3e3e7c23 */ /* 0x000fe20008010804 */
[----:B------:R4:W4:Y:S01]  /*3ce0*/  MUFU.EX2 R27, R63 ;  /* 0x0000003f001b7308 */ /* 0x0009220000000800 */
[----:B------:R-:W-:Y:S02]  /*3cf0*/  FSEL R125, R173, -INF , !P2 ;  /* 0xff800000ad7d7808 */ /* 0x000fe40005000000 */
[----:B------:R-:W-:Y:S02]  /*3d00*/  FSEL R177, R175, -INF , !P1 ;  /* 0xff800000afb17808 */ /* 0x000fe40004800000 */
[C---:B------:R-:W-:Y:S02]  /*3d10*/  ISETP.GE.AND P6, PT, R22.reuse, R50, PT ;  /* 0x000000321600720c */ /* 0x040fe40003fc6270 */
[----:B------:R-:W-:-:S02]  /*3d20*/  ISETP.GE.AND P2, PT, R22, R52, PT ;  /* 0x000000341600720c */ /* 0x000fc40003f46270 */
[----:B------:R-:W-:Y:S01]  /*3d30*/  ISETP.GE.AND P1, PT, R22, R53, PT ;  /* 0x000000351600720c */ /* 0x000fe20003f26270 */
[--C-:B------:R-:W-:Y:S01]  /*3d40*/  FFMA.FTZ R92, R60, UR43, -R4.reuse ;  /* 0x0000002b3c5c7c23 */ /* 0x100fe20008010804 */
[----:B------:R-:W-:Y:S01]  /*3d50*/  FSEL R22, R90, -INF , !P4 ;  /* 0xff8000005a167808 */ /* 0x000fe20006000000 */
[--C-:B------:R-:W-:Y:S01]  /*3d60*/  FFMA.FTZ R93, R59, UR43, -R4.reuse ;  /* 0x0000002b3b5d7c23 */ /* 0x100fe20008010804 */
[----:B------:R-:W-:Y:S01]  /*3d70*/  FMNMX.FTZ R3, R24, R23, !PT ;  /* 0x0000001718037209 */ /* 0x000fe20007810000 */
        /* <DEDUP_REMOVED lines=19> */
[----:B------:R-:W-:Y:S01]  /*3eb0*/  FSEL R124, R168, -INF , !P5 ;  /* 0xff800000a87c7808 */ /* 0x000fe20006800000 */
[----:B------:R-:W4:Y:S01]  /*3ec0*/  MUFU.EX2 R4, R62 ;  /* 0x0000003e00047308 */ /* 0x000f220000000800 */
[----:B------:R-:W-:Y:S01]  /*3ed0*/  FSEL R175, R170, -INF , !P3 ;  /* 0xff800000aaaf7808 */ /* 0x000fe20005800000 */
[----:B---3--:R-:W-:Y:S01]  /*3ee0*/  FADD.FTZ R32, R31, R30 ;  /* 0x0000001e1f207221 */ /* 0x008fe20000010000 */
[----:B------:R-:W-:-:S02]  /*3ef0*/  ISETP.GE.AND P4, PT, R21, R50, PT ;  /* 0x000000321500720c */ /* 0x000fc40003f86270 */
[C---:B------:R-:W-:Y:S02]  /*3f00*/  ISETP.GE.AND P5, PT, R21.reuse, R52, PT ;  /* 0x000000341500720c */ /* 0x040fe40003fa6270 */
[----:B------:R-:W-:Y:S02]  /*3f10*/  ISETP.GE.AND P3, PT, R21, R53, PT ;  /* 0x000000351500720c */ /* 0x000fe40003f66270 */
[----:B------:R-:W-:Y:S02]  /*3f20*/  FSEL R21, R91, -INF , !P6 ;  /* 0xff8000005b157808 */ /* 0x000fe40007000000 */
[----:B------:R-:W-:Y:S01]  /*3f30*/  FMNMX.FTZ R3, R22, R3, !PT ;  /* 0x0000000316037209 */ /* 0x000fe20007810000 */
[----:B-1----:R-:W-:Y:S01]  /*3f40*/  FADD.FTZ R32, R29, R32 ;  /* 0x000000201d207221 */ /* 0x002fe20000010000 */
[----:B------:R-:W-:Y:S02]  /*3f50*/  FSEL R121, R169, -INF , !P2 ;  /* 0xff800000a9797808 */ /* 0x000fe40005000000 */
[----:B------:R-:W-:-:S02]  /*3f60*/  FSEL R173, R171, -INF , !P1 ;  /* 0xff800000abad7808 */ /* 0x000fc40004800000 */
[C---:B------:R-:W-:Y:S02]  /*3f70*/  ISETP.GE.AND P6, PT, R20.reuse, R50, PT ;  /* 0x000000321400720c */ /* 0x040fe40003fc6270 */
[C---:B------:R-:W-:Y:S02]  /*3f80*/  ISETP.GE.AND P2, PT, R20.reuse, R52, PT ;  /* 0x000000341400720c */ /* 0x040fe40003f46270 */
[----:B------:R-:W-:Y:S02]  /*3f90*/  ISETP.GE.AND P1, PT, R20, R53, PT ;  /* 0x000000351400720c */ /* 0x000fe40003f26270 */
[----:B------:R-:W-:Y:S02]  /*3fa0*/  FSEL R20, R106, -INF , !P4 ;  /* 0xff8000006a147808 */ /* 0x000fe40006000000 */
[----:B------:R-:W-:Y:S02]  /*3fb0*/  FMNMX.FTZ R3, R21, R3, !PT ;  /* 0x0000000315037209 */ /* 0x000fe40007810000 */
[----:B----4-:R-:W-:Y:S01]  /*3fc0*/  F2FP.BF16.F32.PACK_AB R63, R30, R31 ;  /* 0x0000001f1e3f723e */ /* 0x010fe200000010ff */
[----:B------:R-:W-:Y:S01]  /*3fd0*/  FADD.FTZ R30, R28, R32 ;  /* 0x000000201c1e7221 */ /* 0x000fe20000010000 */
[----:B------:R-:W-:-:S02]  /*3fe0*/  FSEL R120, R160, -INF , !P5 ;  /* 0xff800000a0787808 */ /* 0x000fc40006800000 */
[----:B------:R-:W-:Y:S02]  /*3ff0*/  FSEL R172, R162, -INF , !P3 ;  /* 0xff800000a2ac7808 */ /* 0x000fe40005800000 */
[C---:B------:R-:W-:Y:S02]  /*4000*/  ISETP.GE.AND P4, PT, R19.reuse, R50, PT ;  /* 0x000000321300720c */ /* 0x040fe40003f86270 */
[C---:B------:R-:W-:Y:S02]  /*4010*/  ISETP.GE.AND P5, PT, R19.reuse, R52, PT ;  /* 0x000000341300720c */ /* 0x040fe40003fa6270 */
[----:B------:R-:W-:Y:S02]  /*4020*/  ISETP.GE.AND P3, PT, R19, R53, PT ;  /* 0x000000351300720c */ /* 0x000fe40003f66270 */
[----:B------:R-:W-:Y:S02]  /*4030*/  FSEL R19, R107, -INF , !P6 ;  /* 0xff8000006b137808 */ /* 0x000fe40007000000 */
[----:B------:R-:W-:-:S02]  /*4040*/  FMNMX.FTZ R3, R20, R3, !PT ;  /* 0x0000000314037209 */ /* 0x000fc40007810000 */
[----:B------:R-:W-:Y:S01]  /*4050*/  F2FP.BF16.F32.PACK_AB R64, R28, R29 ;  /* 0x0000001d1c40723e */ /* 0x000fe200000010ff */
[----:B------:R-:W-:Y:S01]  /*4060*/  FADD.FTZ R28, R27, R30 ;  /* 0x0000001e1b1c7221 */ /* 0x000fe20000010000 */
[----:B------:R-:W-:Y:S02]  /*4070*/  FSEL R117, R161, -INF , !P2 ;  /* 0xff800000a1757808 */ /* 0x000fe40005000000 */
[----:B------:R-:W-:Y:S02]  /*4080*/  FSEL R171, R163, -INF , !P1 ;  /* 0xff800000a3ab7808 */ /* 0x000fe40004800000 */
[C---:B------:R-:W-:Y:S02]  /*4090*/  ISETP.GE.AND P6, PT, R18.reuse, R50, PT ;  /* 0x000000321200720c */ /* 0x040fe40003fc6270 */
[C---:B------:R-:W-:Y:S02]  /*40a0*/  ISETP.GE.AND P2, PT, R18.reuse, R52, PT ;  /* 0x000000341200720c */ /* 0x040fe40003f46270 */
[----:B------:R-:W-:-:S02]  /*40b0*/  ISETP.GE.AND P1, PT, R18, R53, PT ;  /* 0x000000351200720c */ /* 0x000fc40003f26270 */
[----:B------:R-:W-:Y:S02]  /*40c0*/  FSEL R18, R102, -INF , !P4 ;  /* 0xff80000066127808 */ /* 0x000fe40006000000 */
[----:B------:R-:W-:Y:S01]  /*40d0*/  FMNMX.FTZ R3, R19, R3, !PT ;  /* 0x0000000313037209 */ /* 0x000fe20007810000 */
[----:B------:R-:W-:Y:S01]  /*40e0*/  FADD.FTZ R129, R4, R28 ;  /* 0x0000001c04817221 */ /* 0x000fe20000010000 */
[-C--:B------:R-:W-:Y:S02]  /*40f0*/  ISETP.GE.AND P4, PT, R17, R50.reuse, PT ;  /* 0x000000321100720c */ /* 0x080fe40003f86270 */
[----:B------:R-:W-:Y:S02]  /*4100*/  FSEL R28, R103, -INF , !P6 ;  /* 0xff800000671c7808 */ /* 0x000fe40007000000 */
[----:B------:R-:W-:Y:S02]  /*4110*/  FMNMX.FTZ R3, R18, R3, !PT ;  /* 0x0000000312037209 */ /* 0x000fe40007810000 */
[----:B------:R-:W-:-:S02]  /*4120*/  ISETP.GE.AND P6, PT, R16, R50, PT ;  /* 0x000000321000720c */ /* 0x000fc40003fc6270 */
[----:B------:R-:W-:Y:S02]  /*4130*/  FSEL R59, R110, -INF , !P4 ;  /* 0xff8000006e3b7808 */ /* 0x000fe40006000000 */
[----:B------:R-:W-:Y:S02]  /*4140*/  FMNMX.FTZ R3, R28, R3, !PT ;  /* 0x000000031c037209 */ /* 0x000fe40007810000 */
[----:B------:R-:W-:Y:S02]  /*4150*/  FSEL R113, R153, -INF , !P2 ;  /* 0xff80000099717808 */ /* 0x000fe40005000000 */
[----:B------:R-:W-:Y:S02]  /*4160*/  FSEL R169, R155, -INF , !P1 ;  /* 0xff8000009ba97808 */ /* 0x000fe40004800000 */
[C---:B------:R-:W-:Y:S02]  /*4170*/  ISETP.GE.AND P2, PT, R16.reuse, R52, PT ;  /* 0x000000341000720c */ /* 0x040fe40003f46270 */
[----:B------:R-:W-:-:S02]  /*4180*/  ISETP.GE.AND P1, PT, R16, R53, PT ;  /* 0x000000351000720c */ /* 0x000fc40003f26270 */
[-C--:B------:R-:W-:Y:S02]  /*4190*/  ISETP.GE.AND P4, PT, R15, R50.reuse, PT ;  /* 0x000000320f00720c */ /* 0x080fe40003f86270 */
[----:B------:R-:W-:Y:S02]  /*41a0*/  FSEL R16, R111, -INF , !P6 ;  /* 0xff8000006f107808 */ /* 0x000fe40007000000 */
[----:B------:R-:W-:Y:S02]  /*41b0*/  FMNMX.FTZ R3, R59, R3, !PT ;  /* 0x000000033b037209 */ /* 0x000fe40007810000 */
[----:B------:R-:W-:Y:S02]  /*41c0*/  ISETP.GE.AND P6, PT, R14, R50, PT ;  /* 0x000000320e00720c */ /* 0x000fe40003fc6270 */
[----:B------:R-:W-:Y:S02]  /*41d0*/  FSEL R62, R94, -INF , !P4 ;  /* 0xff8000005e3e7808 */ /* 0x000fe40006000000 */
[----:B------:R-:W-:-:S02]  /*41e0*/  FMNMX.FTZ R3, R16, R3, !PT ;  /* 0x0000000310037209 */ /* 0x000fc40007810000 */
        /* <DEDUP_REMOVED lines=12> */
[----:B------:R-:W-:Y:S02]  /*42b0*/  FSEL R116, R152, -INF , !P5 ;  /* 0xff80000098747808 */ /* 0x000fe40006800000 */
[----:B------:R-:W-:Y:S02]  /*42c0*/  FSEL R170, R154, -INF , !P3 ;  /* 0xff8000009aaa7808 */ /* 0x000fe40005800000 */
[----:B------:R-:W-:Y:S02]  /*42d0*/  ISETP.GE.AND P4, PT, R9, R50, PT ;  /* 0x000000320900720c */ /* 0x000fe40003f86270 */
[----:B------:R-:W-:Y:S02]  /*42e0*/  FSEL R29, R87, -INF , !P6 ;  /* 0xff800000571d7808 */ /* 0x000fe40007000000 */
[----:B------:R-:W-:Y:S02]  /*42f0*/  FMNMX.FTZ R3, R54, R3, !PT ;  /* 0x0000000336037209 */ /* 0x000fe40007810000 */
[----:B------:R-:W-:-:S02]  /*4300*/  ISETP.GE.AND P5, PT, R17, R52, PT ;  /* 0x000000341100720c */ /* 0x000fc40003fa6270 */
[-C--:B------:R-:W-:Y:S02]  /*4310*/  ISETP.GE.AND P3, PT, R17, R53.reuse, PT ;  /* 0x000000351100720c */ /* 0x080fe40003f66270 */
[----:B------:R-:W-:Y:S02]  /*4320*/  FSEL R161, R159, -INF , !P1 ;  /* 0xff8000009fa17808 */ /* 0x000fe40004800000 */
[----:B------:R-:W-:Y:S02]  /*4330*/  ISETP.GE.AND P1, PT, R14, R53, PT ;  /* 0x000000350e00720c */ /* 0x000fe40003f26270 */
[----:B------:R-:W-:Y:S02]  /*4340*/  ISETP.GE.AND P6, PT, R8, R50, PT ;  /* 0x000000320800720c */ /* 0x000fe40003fc6270 */
[----:B------:R-:W-:Y:S02]  /*4350*/  FSEL R51, R118, -INF , !P4 ;  /* 0xff80000076337808 */ /* 0x000fe40006000000 */
[----:B------:R-:W-:-:S02]  /*4360*/  FMNMX.FTZ R3, R29, R3, !PT ;  /* 0x000000031d037209 */ /* 0x000fc40007810000 */
[----:B------:R-:W-:Y:S02]  /*4370*/  FSEL R112, R156, -INF , !P5 ;  /* 0xff8000009c707808 */ /* 0x000fe40006800000 */
[----:B------:R-:W-:Y:S02]  /*4380*/  FSEL R162, R158, -INF , !P3 ;  /* 0xff8000009ea27808 */ /* 0x000fe40005800000 */
[----:B------:R-:W-:Y:S02]  /*4390*/  ISETP.GE.AND P5, PT, R15, R52, PT ;  /* 0x000000340f00720c */ /* 0x000fe40003fa6270 */
[----:B------:R-:W-:Y:S02]  /*43a0*/  FSEL R158, R151, -INF , !P1 ;  /* 0xff800000979e7808 */ /* 0x000fe40004800000 */
[----:B------:R-:W-:Y:S02]  /*43b0*/  ISETP.GE.AND P1, PT, R12, R53, PT ;  /* 0x000000350c00720c */ /* 0x000fe40003f26270 */
[----:B------:R-:W-:-:S02]  /*43c0*/  ISETP.GE.AND P4, PT, R7, R50, PT ;  /* 0x000000320700720c */ /* 0x000fc40003f86270 */
[----:B------:R-:W-:Y:S02]  /*43d0*/  FSEL R49, R119, -INF , !P6 ;  /* 0xff80000077317808 */ /* 0x000fe40007000000 */
[----:B------:R-:W-:Y:S02]  /*43e0*/  FMNMX.FTZ R3, R51, R3, !PT ;  /* 0x0000000333037209 */ /* 0x000fe40007810000 */
[----:B------:R-:W-:Y:S02]  /*43f0*/  ISETP.GE.AND P3, PT, R15, R53, PT ;  /* 0x000000350f00720c */ /* 0x000fe40003f66270 */
[----:B------:R-:W-:Y:S02]  /*4400*/  FSEL R110, R148, -INF , !P5 ;  /* 0xff800000946e7808 */ /* 0x000fe40006800000 */
[----:B------:R-:W-:Y:S02]  /*4410*/  ISETP.GE.AND P5, PT, R13, R52, PT ;  /* 0x000000340d00720c */ /* 0x000fe40003fa6270 */
[----:B------:R-:W-:-:S02]  /*4420*/  FSEL R156, R147, -INF , !P1 ;  /* 0xff800000939c7808 */ /* 0x000fc40004800000 */
[----:B------:R-:W-:Y:S02]  /*4430*/  ISETP.GE.AND P1, PT, R10, R53, PT ;  /* 0x000000350a00720c */ /* 0x000fe40003f26270 */
[----:B------:R-:W-:Y:S02]  /*4440*/  ISETP.GE.AND P6, PT, R6, R50, PT ;  /* 0x000000320600720c */ /* 0x000fe40003fc6270 */
[----:B------:R-:W-:Y:S02]  /*4450*/  FSEL R45, R98, -INF , !P4 ;  /* 0xff800000622d7808 */ /* 0x000fe40006000000 */
[----:B------:R-:W-:Y:S02]  /*4460*/  FMNMX.FTZ R3, R49, R3, !PT ;  /* 0x0000000331037209 */ /* 0x000fe40007810000 */
[----:B------:R-:W-:Y:S02]  /*4470*/  FSEL R111, R157, -INF , !P2 ;  /* 0xff8000009d6f7808 */ /* 0x000fe40005000000 */
[----:B------:R-:W-:-:S02]  /*4480*/  ISETP.GE.AND P2, PT, R14, R52, PT ;  /* 0x000000340e00720c */ /* 0x000fc40003f46270 */
[----:B------:R-:W-:Y:S02]  /*4490*/  FSEL R159, R150, -INF , !P3 ;  /* 0xff800000969f7808 */ /* 0x000fe40005800000 */
[----:B------:R-:W-:Y:S02]  /*44a0*/  ISETP.GE.AND P3, PT, R13, R53, PT ;  /* 0x000000350d00720c */ /* 0x000fe40003f66270 */
[----:B------:R-:W-:Y:S02]  /*44b0*/  FSEL R108, R144, -INF , !P5 ;  /* 0xff800000906c7808 */ /* 0x000fe40006800000 */
[----:B------:R-:W-:Y:S02]  /*44c0*/  ISETP.GE.AND P5, PT, R11, R52, PT ;  /* 0x000000340b00720c */ /* 0x000fe40003fa6270 */
[----:B------:R-:W-:Y:S02]  /*44d0*/  FSEL R154, R143, -INF , !P1 ;  /* 0xff8000008f9a7808 */ /* 0x000fe40004800000 */
        /* <DEDUP_REMOVED lines=10> */
[----:B------:R-:W-:Y:S02]  /*4580*/  FSEL R43, R122, -INF , !P4 ;  /* 0xff8000007a2b7808 */ /* 0x000fe40006000000 */
[----:B------:R-:W-:Y:S02]  /*4590*/  FMNMX.FTZ R3, R44, R3, !PT ;  /* 0x000000032c037209 */ /* 0x000fe40007810000 */
[----:B------:R-:W-:-:S02]  /*45a0*/  ISETP.GE.AND P5, PT, R9, R52, PT ;  /* 0x000000340900720c */ /* 0x000fc40003fa6270 */
[----:B------:R-:W-:Y:S02]  /*45b0*/  FSEL R152, R187, -INF , !P1 ;  /* 0xff800000bb987808 */ /* 0x000fe40004800000 */
[----:B------:R-:W-:Y:S02]  /*45c0*/  ISETP.GE.AND P1, PT, R6, R53, PT ;  /* 0x000000350600720c */ /* 0x000fe40003f26270 */
[----:B------:R-:W-:Y:S02]  /*45d0*/  FSEL R106, R145, -INF , !P2 ;  /* 0xff800000916a7808 */ /* 0x000fe40005000000 */
[----:B------:R-:W-:Y:S02]  /*45e0*/  FSEL R42, R123, -INF , !P6 ;  /* 0xff8000007b2a7808 */ /* 0x000fe40007000000 */
[----:B------:R-:W-:Y:S02]  /*45f0*/  ISETP.GE.AND P2, PT, R10, R52, PT ;  /* 0x000000340a00720c */ /* 0x000fe40003f46270 */
[----:B------:R-:W-:-:S02]  /*4600*/  FSEL R155, R142, -INF , !P3 ;  /* 0xff8000008e9b7808 */ /* 0x000fc40005800000 */
[----:B------:R-:W-:Y:S02]  /*4610*/  ISETP.GE.AND P6, PT, R26, R50, PT ;  /* 0x000000321a00720c */ /* 0x000fe40003fc6270 */
[----:B------:R-:W-:Y:S02]  /*4620*/  FMNMX.FTZ R3, R43, R3, !PT ;  /* 0x000000032b037209 */ /* 0x000fe40007810000 */
[----:B------:R-:W-:Y:S02]  /*4630*/  ISETP.GE.AND P3, PT, R9, R53, PT ;  /* 0x000000350900720c */ /* 0x000fe40003f66270 */
[----:B------:R-:W-:Y:S02]  /*4640*/  FSEL R101, R184, -INF , !P5 ;  /* 0xff800000b8657808 */ /* 0x000fe40006800000 */
[----:B------:R-:W-:Y:S02]  /*4650*/  ISETP.GE.AND P5, PT, R7, R52, PT ;  /* 0x000000340700720c */ /* 0x000fe40003fa6270 */
[----:B------:R-:W-:-:S02]  /*4660*/  FSEL R150, R135, -INF , !P1 ;  /* 0xff80000087967808 */ /* 0x000fc40004800000 */
[----:B------:R-:W-:Y:S02]  /*4670*/  ISETP.GE.AND P1, PT, R34, R50, PT ;  /* 0x000000322200720c */ /* 0x000fe40003f26270 */
[----:B------:R-:W-:Y:S02]  /*4680*/  FSEL R102, R141, -INF , !P2 ;  /* 0xff8000008d667808 */ /* 0x000fe40005000000 */
[----:B------:R-:W-:Y:S02]  /*4690*/  FSEL R41, R74, -INF , !P6 ;  /* 0xff8000004a297808 */ /* 0x000fe40007000000 */
[----:B------:R-:W-:Y:S02]  /*46a0*/  FMNMX.FTZ R3, R42, R3, !PT ;  /* 0x000000032a037209 */ /* 0x000fe40007810000 */
[----:B------:R-:W-:Y:S02]  /*46b0*/  ISETP.GE.AND P2, PT, R8, R52, PT ;  /* 0x000000340800720c */ /* 0x000fe40003f46270 */
[----:B------:R-:W-:-:S02]  /*46c0*/  FSEL R153, R186, -INF , !P3 ;  /* 0xff800000ba997808 */ /* 0x000fc40005800000 */
[----:B------:R-:W-:Y:S02]  /*46d0*/  ISETP.GE.AND P3, PT, R7, R53, PT ;  /* 0x000000350700720c */ /* 0x000fe40003f66270 */
[----:B------:R-:W-:Y:S02]  /*46e0*/  FSEL R97, R132, -INF , !P5 ;  /* 0xff80000084617808 */ /* 0x000fe40006800000 */
[----:B------:R-:W-:Y:S02]  /*46f0*/  ISETP.GE.AND P5, PT, R5, R52, PT ;  /* 0x000000340500720c */ /* 0x000fe40003fa6270 */
[----:B------:R-:W-:Y:S02]  /*4700*/  FSEL R40, R75, -INF , !P1 ;  /* 0xff8000004b287808 */ /* 0x000fe40004800000 */
[----:B------:R-:W-:Y:S02]  /*4710*/  ISETP.GE.AND P1, PT, R37, R50, PT ;  /* 0x000000322500720c */ /* 0x000fe40003f26270 */
[----:B------:R-:W-:-:S02]  /*4720*/  FMNMX.FTZ R3, R41, R3, !PT ;  /* 0x0000000329037209 */ /* 0x000fc40007810000 */
        /* <DEDUP_REMOVED lines=8> */
[----:B------:R-:W-:Y:S02]  /*47b0*/  FSEL R96, R133, -INF , !P2 ;  /* 0xff80000085607808 */ /* 0x000fe40005000000 */
[----:B------:R-:W-:Y:S02]  /*47c0*/  ISETP.GE.AND P2, PT, R25, R53, PT ;  /* 0x000000351900720c */ /* 0x000fe40003f46270 */
[----:B------:R-:W-:Y:S02]  /*47d0*/  FSEL R149, R190, -INF , !P3 ;  /* 0xff800000be957808 */ /* 0x000fe40005800000 */
[----:B------:R-:W-:-:S02]  /*47e0*/  FSEL R38, R127, -INF , !P5 ;  /* 0xff8000007f267808 */ /* 0x000fc40006800000 */
[----:B------:R-:W-:Y:S02]  /*47f0*/  ISETP.GE.AND P3, PT, R58, R50, PT ;  /* 0x000000323a00720c */ /* 0x000fe40003f66270 */
[----:B------:R-:W-:Y:S02]  /*4800*/  FMNMX.FTZ R3, R39, R3, !PT ;  /* 0x0000000327037209 */ /* 0x000fe40007810000 */
[----:B------:R-:W-:Y:S02]  /*4810*/  ISETP.GE.AND P4, PT, R25, R52, PT ;  /* 0x000000341900720c */ /* 0x000fe40003f86270 */
[----:B------:R-:W-:Y:S02]  /*4820*/  FSEL R148, R191, -INF , !P2 ;  /* 0xff800000bf947808 */ /* 0x000fe40005000000 */
[----:B------:R-:W-:Y:S02]  /*4830*/  ISETP.GE.AND P2, PT, R61, R50, PT ;  /* 0x000000323d00720c */ /* 0x000fe40003f46270 */
[----:B------:R-:W-:-:S02]  /*4840*/  FSEL R36, R78, -INF , !P3 ;  /* 0xff8000004e247808 */ /* 0x000fc40005800000 */
[----:B------:R-:W-:Y:S02]  /*4850*/  FMNMX.FTZ R3, R38, R3, !PT ;  /* 0x0000000326037209 */ /* 0x000fe40007810000 */
[----:B------:R-:W-:Y:S02]  /*4860*/  FSEL R90, R189, -INF , !P4 ;  /* 0xff800000bd5a7808 */ /* 0x000fe40006000000 */
[-C--:B------:R-:W-:Y:S02]  /*4870*/  ISETP.GE.AND P4, PT, R71, R50.reuse, PT ;  /* 0x000000324700720c */ /* 0x080fe40003f86270 */
[----:B------:R-:W-:Y:S02]  /*4880*/  FSEL R35, R79, -INF , !P2 ;  /* 0xff8000004f237808 */ /* 0x000fe40005000000 */
[----:B------:R-:W-:Y:S02]  /*4890*/  FMNMX.FTZ R3, R36, R3, !PT ;  /* 0x0000000324037209 */ /* 0x000fe40007810000 */
[----:B------:R-:W-:-:S02]  /*48a0*/  ISETP.GE.AND P3, PT, R69, R50, PT ;  /* 0x000000324500720c */ /* 0x000fc40003f66270 */
[----:B------:R-:W-:Y:S02]  /*48b0*/  FSEL R33, R130, -INF , !P4 ;  /* 0xff80000082217808 */ /* 0x000fe40006000000 */
[----:B------:R-:W-:Y:S02]  /*48c0*/  FMNMX.FTZ R3, R35, R3, !PT ;  /* 0x0000000323037209 */ /* 0x000fe40007810000 */
[----:B------:R-:W-:Y:S02]  /*48d0*/  FSEL R32, R131, -INF , !P3 ;  /* 0xff80000083207808 */ /* 0x000fe40005800000 */
[----:B------:R-:W-:Y:S02]  /*48e0*/  ISETP.GE.AND P5, PT, R70, R50, PT ;  /* 0x000000324600720c */ /* 0x000fe40003fa6270 */
[----:B------:R-:W-:Y:S01]  /*48f0*/  FMNMX.FTZ R3, R33, R3, !PT ;  /* 0x0000000321037209 */ /* 0x000fe20007810000 */
[----:B------:R-:W-:Y:S01]  /*4900*/  IMAD.WIDE.U32 R66, R136, -0x326172a9, RZ ;  /* 0xcd9e8d5788427825 */ /* 0x000fe200078e00ff */
[----:B------:R-:W-:-:S02]  /*4910*/  LOP3.LUT R176, R205, UR34, RZ, 0x3c, !PT ;  /* 0x00000022cdb07c12 */ /* 0x000fc4000f8e3cff */
[----:B------:R-:W-:Y:S02]  /*4920*/  ISETP.GE.AND P3, PT, R72, R50, PT ;  /* 0x000000324800720c */ /* 0x000fe40003f66270 */
[----:B------:R-:W-:Y:S02]  /*4930*/  FSEL R31, R82, -INF , !P5 ;  /* 0xff800000521f7808 */ /* 0x000fe40006800000 */
[----:B------:R-:W-:Y:S01]  /*4940*/  FMNMX.FTZ R3, R32, R3, !PT ;  /* 0x0000000320037209 */ /* 0x000fe20007810000 */
[----:B------:R-:W-:Y:S01]  /*4950*/  USHF.L.U32 UR42, UR5, 0x2, URZ ;  /* 0x00000002052a7899 */ /* 0x000fe2000800063f */
[----:B------:R-:W-:Y:S02]  /*4960*/  LOP3.LUT R48, R67, R176, RZ, 0x3c, !PT ;  /* 0x000000b043307212 */ /* 0x000fe400078e3cff */
[----:B------:R-:W-:Y:S02]  /*4970*/  FSEL R30, R83, -INF , !P3 ;  /* 0xff800000531e7808 */ /* 0x000fe40005800000 */
[----:B------:R-:W-:Y:S01]  /*4980*/  FMNMX.FTZ R3, R31, R3, !PT ;  /* 0x000000031f037209 */ /* 0x000fe20007810000 */
[----:B------:R-:W-:Y:S01]  /*4990*/  ULOP3.LUT UR6, UR42, UR35, URZ, 0x3c, !UPT ;  /* 0x000000232a067292 */ /* 0x000fe2000f8e3c3f */
[----:B--2---:R-:W-:Y:S01]  /*49a0*/  IMAD.WIDE.U32 R138, R138, -0x2daee0ad, RZ ;  /* 0xd2511f538a8a7825 */ /* 0x004fe200078e00ff */
[----:B------:R-:W-:Y:S01]  /*49b0*/  UIADD3 UR20, UR35, -0x4498517b, URZ ;  /* 0xbb67ae8523147890 */ /* 0x000fe2000fffe03f */
[----:B------:R-:W-:-:S02]  /*49c0*/  FMNMX.FTZ R3, R30, R3, !PT ;  /* 0x000000031e037209 */ /* 0x000fc40007810000 */
[----:B------:R-:W-:Y:S01]  /*49d0*/  IMAD.WIDE.U32 R46, R48, -0x2daee0ad, RZ ;  /* 0xd2511f53302e7825 */ /* 0x000fe200078e00ff */
[----:B------:R-:W-:Y:S02]  /*49e0*/  F2FP.BF16.F32.PACK_AB R65, R4, R27 ;  /* 0x0000001b0441723e */ /* 0x000fe400000010ff */
[----:B------:R-:W-:Y:S01]  /*49f0*/  LOP3.LUT R5, R139, UR6, RZ, 0x3c, !PT ;  /* 0x000000068b057c12 */ /* 0x000fe2000f8e3cff */
[----:B------:R-:W1:Y:S01]  /*4a00*/  SHFL.BFLY PT, R8, R3, 0x2, 0x1f ;  /* 0x0c401f0003087f89 */ /* 0x000e6200000e0000 */
[----:B------:R-:W-:Y:S01]  /*4a10*/  LOP3.LUT R4, R47, UR20, R138, 0x96, !PT ;  /* 0x000000142f047c12 */ /* 0x000fe2000f8e968a */
[----:B------:R-:W-:Y:S01]  /*4a20*/  UIADD3 UR21, UR34, -0x61c88647, URZ ;  /* 0x9e3779b922157890 */ /* 0x000fe2000fffe03f */
[C---:B------:R-:W-:Y:S01]  /*4a30*/  ISETP.GE.AND P6, PT, R26.reuse, R52, PT ;  /* 0x000000341a00720c */ /* 0x040fe20003fc6270 */
[----:B------:R-:W-:Y:S01]  /*4a40*/  UIADD3 UR19, UR34, 0x3c6ef372, URZ ;  /* 0x3c6ef37222137890 */ /* 0x000fe2000fffe03f */
[----:B------:R-:W-:Y:S01]  /*4a50*/  ISETP.GE.AND P1, PT, R26, R53, PT ;  /* 0x000000351a00720c */ /* 0x000fe20003f26270 */
[----:B------:R-:W-:Y:S01]  /*4a60*/  IMAD.WIDE.U32 R6, R5, -0x326172a9, RZ ;  /* 0xcd9e8d5705067825 */ /* 0x000fe200078e00ff */
[----:B------:R-:W-:Y:S03]  /*4a70*/  STL [R1+0x380], R50 ;  /* 0x0003803201007387 */ /* 0x000fe60000100800 */
[----:B------:R-:W-:Y:S01]  /*4a80*/  IMAD.WIDE.U32 R26, R4, -0x326172a9, RZ ;  /* 0xcd9e8d57041a7825 */ /* 0x000fe200078e00ff */
[----:B------:R-:W-:Y:S01]  /*4a90*/  STL [R1+0x2a0], R176 ;  /* 0x0002a0b001007387 */ /* 0x000fe20000100800 */
[----:B------:R-:W-:-:S03]  /*4aa0*/  LOP3.LUT R4, R7, UR21, R66, 0x96, !PT ;  /* 0x0000001507047c12 */ /* 0x000fc6000f8e9642 */
[----:B------:R-:W-:Y:S04]  /*4ab0*/  STL.64 [R1+0x310], R66 ;  /* 0x0003104201007387 */ /* 0x000fe80000100a00 */
[----:B------:R2:W-:Y:S01]  /*4ac0*/  STL.64 [R1+0x150], R6 ;  /* 0x0001500601007387 */ /* 0x0005e20000100a00 */
[----:B------:R-:W-:Y:S01]  /*4ad0*/  UIADD3 UR18, UR35, 0x76cf5d0a, URZ ;  /* 0x76cf5d0a23127890 */ /* 0x000fe2000fffe03f */
[----:B------:R-:W-:Y:S01]  /*4ae0*/  IMAD.WIDE.U32 R4, R4, -0x2daee0ad, RZ ;  /* 0xd2511f5304047825 */ /* 0x000fe200078e00ff */
[----:B------:R-:W-:-:S04]  /*4af0*/  UIADD3 UR16, UR35, 0x32370b8f, URZ ;  /* 0x32370b8f23107890 */ /* 0x000fc8000fffe03f */
[----:B------:R-:W-:Y:S01]  /*4b00*/  LOP3.LUT R5, R5, UR18, R46, 0x96, !PT ;  /* 0x0000001205057c12 */ /* 0x000fe2000f8e962e */
[----:B------:R-:W-:Y:S01]  /*4b10*/  UIADD3 UR15, UR34, 0x78dde6e4, URZ ;  /* 0x78dde6e4220f7890 */ /* 0x000fe2000fffe03f */
[----:B-1----:R-:W-:Y:S01]  /*4b20*/  FMNMX.FTZ R3, R3, R8, !PT ;  /* 0x0000000803037209 */ /* 0x002fe20007810000 */
[----:B------:R-:W-:Y:S01]  /*4b30*/  UIADD3 UR17, UR34, -0x255992d5, URZ ;  /* 0xdaa66d2b22117890 */ /* 0x000fe2000fffe03f */
[----:B--2---:R-:W-:-:S05]  /*4b40*/  LOP3.LUT R6, R27, UR19, R6, 0x96, !PT ;  /* 0x000000131b067c12 */ /* 0x004fca000f8e9606 */
[----:B------:R-:W-:-:S05]  /*4b50*/  IMAD.WIDE.U32 R6, R6, -0x2daee0ad, RZ ;  /* 0xd2511f5306067825 */ /* 0x000fca00078e00ff */
[----:B------:R-:W-:Y:S01]  /*4b60*/  LOP3.LUT R7, R7, UR16, R4, 0x96, !PT ;  /* 0x0000001007077c12 */ /* 0x000fe2000f8e9604 */
[----:B------:R-:W-:-:S04]  /*4b70*/  IMAD.WIDE.U32 R4, R5, -0x326172a9, RZ ;  /* 0xcd9e8d5705047825 */ /* 0x000fc800078e00ff */
[----:B------:R-:W-:Y:S01]  /*4b80*/  IMAD.WIDE.U32 R8, R7, -0x326172a9, RZ ;  /* 0xcd9e8d5707087825 */ /* 0x000fe200078e00ff */
[----:B------:R-:W-:-:S04]  /*4b90*/  LOP3.LUT R5, R5, UR17, R26, 0x96, !PT ;  /* 0x0000001105057c12 */ /* 0x000fc8000f8e961a */
[----:B------:R-:W-:Y:S02]  /*4ba0*/  LOP3.LUT R7, R9, UR15, R4, 0x96, !PT ;  /* 0x0000000f09077c12 */ /* 0x000fe4000f8e9604 */
[----:B------:R-:W1:Y:S01]  /*4bb0*/  SHFL.BFLY PT, R9, R3, 0x1, 0x1f ;  /* 0x0c201f0003097f89 */ /* 0x000e6200000e0000 */
[----:B------:R-:W-:Y:S01]  /*4bc0*/  UIADD3 UR14, UR35, -0x126145ec, URZ ;  /* 0xed9eba14230e7890 */ /* 0x000fe2000fffe03f */
[----:B------:R-:W-:Y:S01]  /*4bd0*/  IMAD.WIDE.U32 R4, R5, -0x2daee0ad, RZ ;  /* 0xd2511f5305047825 */ /* 0x000fe200078e00ff */
[----:B------:R-:W-:-:S03]  /*4be0*/  UIADD3 UR12, UR35, -0x56f99767, URZ ;  /* 0xa9066899230c7890 */ /* 0x000fc6000fffe03f */
[----:B------:R-:W-:Y:S01]  /*4bf0*/  IMAD.WIDE.U32 R10, R7, -0x2daee0ad, RZ ;  /* 0xd2511f53070a7825 */ /* 0x000fe200078e00ff */
[----:B------:R-:W-:-:S04]  /*4c00*/  LOP3.LUT R6, R5, UR14, R6, 0x96, !PT ;  /* 0x0000000e05067c12 */ /* 0x000fc8000f8e9606 */
[----:B------:R-:W-:Y:S01]  /*4c10*/  LOP3.LUT R4, R11, UR12, R4, 0x96, !PT ;  /* 0x0000000c0b047c12 */ /* 0x000fe2000f8e9604 */
[----:B------:R-:W-:-:S04]  /*4c20*/  IMAD.WIDE.U32 R6, R6, -0x326172a9, RZ ;  /* 0xcd9e8d5706067825 */ /* 0x000fc800078e00ff */
[----:B------:R-:W-:Y:S01]  /*4c30*/  IMAD.WIDE.U32 R4, R4, -0x326172a9, RZ ;  /* 0xcd9e8d5704047825 */ /* 0x000fe200078e00ff */
[----:B------:R-:W-:-:S04]  /*4c40*/  ISETP.GE.AND P3, PT, R37, R52, PT ;  /* 0x000000342500720c */ /* 0x000fc80003f66270 */
[----:B------:R-:W-:Y:S02]  /*4c50*/  LOP3.LUT R6, R5, UR39, R6, 0x96, !PT ;  /* 0x0000002705067c12 */ /* 0x000fe4000f8e9606 */
[----:B-1----:R-:W-:Y:S02]  /*4c60*/  FMNMX.FTZ R135, R3, R9, !PT ;  /* 0x0000000903877209 */ /* 0x002fe40007810000 */
[----:B------:R-:W-:Y:S01]  /*4c70*/  LOP3.LUT R3, R6, 0xff, RZ, 0xc0, !PT ;  /* 0x000000ff06037812 */ /* 0x000fe200078ec0ff */
[----:B------:R-:W-:Y:S01]  /*4c80*/  UIADD3 UR13, UR34, 0x1715609d, URZ ;  /* 0x1715609d220d7890 */ /* 0x000fe2000fffe03f */
[----:B------:R-:W-:Y:S02]  /*4c90*/  FSEL R67, R200, -INF , !P3 ;  /* 0xff800000c8437808 */ /* 0x000fe40005800000 */
[----:B------:R-:W-:Y:S02]  /*4ca0*/  ISETP.LE.U32.AND P3, PT, R3, UR23, PT ;  /* 0x0000001703007c0c */ /* 0x000fe4000bf63070 */
[----:B------:R-:W-:-:S02]  /*4cb0*/  LOP3.LUT R3, R6, 0xffff, RZ, 0xc0, !PT ;  /* 0x0000ffff06037812 */ /* 0x000fc400078ec0ff */
[----:B------:R-:W-:Y:S02]  /*4cc0*/  LOP3.LUT R15, R7, UR13, R8, 0x96, !PT ;  /* 0x0000000d070f7c12 */ /* 0x000fe4000f8e9608 */
[----:B------:R-:W-:Y:S02]  /*4cd0*/  SHF.R.U32.HI R7, RZ, 0x8, R3 ;  /* 0x00000008ff077819 */ /* 0x000fe40000011603 */
[----:B------:R-:W-:Y:S02]  /*4ce0*/  FSEL R140, R194, -INF , !P1 ;  /* 0xff800000c28c7808 */ /* 0x000fe40004800000 */
[----:B------:R-:W-:Y:S02]  /*4cf0*/  ISETP.GE.AND P1, PT, R56, R53, PT ;  /* 0x000000353800720c */ /* 0x000fe40003f26270 */
[----:B------:R-:W-:Y:S02]  /*4d00*/  LOP3.LUT R7, R7, 0xffff, RZ, 0xc0, !PT ;  /* 0x0000ffff07077812 */ /* 0x000fe400078ec0ff */
[----:B------:R-:W-:-:S02]  /*4d10*/  FSEL R131, R203, -INF , !P1 ;  /* 0xff800000cb837808 */ /* 0x000fc40004800000 */
[----:B------:R-:W-:Y:S02]  /*4d20*/  ISETP.LE.U32.AND P1, PT, R7, UR23, PT ;  /* 0x0000001707007c0c */ /* 0x000fe4000bf23070 */
[C---:B------:R-:W-:Y:S02]  /*4d30*/  PRMT R147, R63.reuse, 0x7610, R147 ;  /* 0x000076103f937816 */ /* 0x040fe40000000093 */
[----:B------:R-:W-:-:S03]  /*4d40*/  PRMT R146, R63, 0x7632, R146 ;  /* 0x000076323f927816 */ /* 0x000fc60000000092 */
[----:B------:R-:W-:Y:S01]  /*4d50*/  @!P3 HFMA2.BF16_V2 R73, -RZ.H0_H0, RZ.H0_H0, -R147.H0_H0 ;  /* 0x200000ffff49b231 */ /* 0x000fe20000340993 */
[----:B------:R-:W-:-:S05]  /*4d60*/  PRMT R50, R147, 0x5410, R146 ;  /* 0x0000541093327816 */ /* 0x000fca0000000092 */
[----:B------:R-:W-:Y:S01]  /*4d70*/  @!P1 HFMA2.BF16_V2 R74, -RZ.H0_H0, RZ.H0_H0, -R146.H0_H0 ;  /* 0x200000ffff4a9231 */ /* 0x000fe20000340992 */
[----:B------:R-:W-:Y:S01]  /*4d80*/  @!P3 PRMT R147, R73, 0x5410, RZ ;  /* 0x000054104993b816 */ /* 0x000fe200000000ff */
[----:B------:R-:W-:Y:S03]  /*4d90*/  STL [R1+0x384], R135 ;  /* 0x0003848701007387 */ /* 0x000fe60000100800 */
[----:B------:R-:W-:Y:S01]  /*4da0*/  @!P1 PRMT R146, R74, 0x5410, RZ ;  /* 0x000054104a929816 */ /* 0x000fe200000000ff */
[----:B------:R-:W-:Y:S04]  /*4db0*/  STL [R1+0x388], R50 ;  /* 0x0003883201007387 */ /* 0x000fe80000100800 */
[----:B------:R1:W-:Y:S04]  /*4dc0*/  STL.64 [R1+0x390], R146 ;  /* 0x0003909201007387 */ /* 0x0003e80000100a00 */
[----:B-1----:R-:W2:Y:S01]  /*4dd0*/  LDL.64 R146, [R1+0x310] ;  /* 0x0003100001927983 */ /* 0x002ea20000100a00 */
[----:B------:R-:W-:Y:S01]  /*4de0*/  ISETP.GE.AND P5, PT, R37, R53, PT ;  /* 0x000000352500720c */ /* 0x000fe20003fa6270 */
[----:B------:R-:W-:-:S03]  /*4df0*/  FMUL.FTZ R8, R135, UR43 ;  /* 0x0000002b87087c20 */ /* 0x000fc60008410000 */
[----:B------:R-:W-:Y:S02]  /*4e00*/  FSEL R132, R202, -INF , !P5 ;  /* 0xff800000ca847808 */ /* 0x000fe40006800000 */
[----:B------:R-:W-:-:S04]  /*4e10*/  FSETP.NEU.FTZ.AND P5, PT, R135, -INF , PT ;  /* 0xff8000008700780b */ /* 0x000fc80003fbd000 */
[----:B------:R-:W-:-:S05]  /*4e20*/  FSEL R3, R8, RZ, P5 ;  /* 0x000000ff08037208 */ /* 0x000fca0002800000 */
[--C-:B------:R-:W-:Y:S01]  /*4e30*/  FFMA.FTZ R8, R24, UR43, -R3.reuse ;  /* 0x0000002b18087c23 */ /* 0x100fe20008010803 */
[----:B------:R-:W-:-:S03]  /*4e40*/  FFMA.FTZ R7, R23, UR43, -R3 ;  /* 0x0000002b17077c23 */ /* 0x000fc60008010803 */
[----:B------:R-:W-:Y:S08]  /*4e50*/  MUFU.EX2 R14, R8 ;  /* 0x00000008000e7308 */ /* 0x000ff00000000800 */
[----:B------:R1:W3:Y:S02]  /*4e60*/  MUFU.EX2 R13, R7 ;  /* 0x00000007000d7308 */ /* 0x0002e40000000800 */
[----:B-1----:R-:W-:-:S02]  /*4e70*/  SHF.R.U32.HI R7, RZ, 0x18, R6 ;  /* 0x00000018ff077819 */ /* 0x002fc40000011606 */
[----:B------:R-:W-:Y:S02]  /*4e80*/  SHF.R.U32.HI R6, RZ, 0x10, R6 ;  /* 0x00000010ff067819 */ /* 0x000fe40000011606 */
[----:B------:R-:W-:Y:S02]  /*4e90*/  ISETP.LE.U32.AND P3, PT, R7, UR23, PT ;  /* 0x0000001707007c0c */ /* 0x000fe4000bf63070 */
[----:B------:R-:W-:-:S04]  /*4ea0*/  LOP3.LUT R6, R6, 0xff, RZ, 0xc0, !PT ;  /* 0x000000ff06067812 */ /* 0x000fc800078ec0ff */
[----:B------:R-:W-:Y:S02]  /*4eb0*/  ISETP.LE.U32.AND P1, PT, R6, UR23, PT ;  /* 0x0000001706007c0c */ /* 0x000fe4000bf23070 */
[----:B---3--:R-:W-:-:S04]  /*4ec0*/  F2FP.BF16.F32.PACK_AB R6, R13, R14 ;  /* 0x0000000e0d06723e */ /* 0x008fc800000010ff */
[----:B------:R-:W-:Y:S01]  /*4ed0*/  PRMT R145, R6, 0x7632, R145 ;  /* 0x0000763206917816 */ /* 0x000fe20000000091 */
[----:B------:R-:W-:Y:S01]  /*4ee0*/  IMAD.MOV.U32 R180, RZ, RZ, R137 ;  /* 0x000000ffffb47224 */ /* 0x000fe200078e0089 */
[----:B------:R-:W-:Y:S02]  /*4ef0*/  LOP3.LUT R5, R4, 0xffff, RZ, 0xc0, !PT ;  /* 0x0000ffff04057812 */ /* 0x000fe400078ec0ff */
[----:B------:R-:W-:Y:S01]  /*4f00*/  PRMT R144, R6, 0x7610, R144 ;  /* 0x0000761006907816 */ /* 0x000fe20000000090 */
[----:B------:R-:W-:Y:S01]  /*4f10*/  @!P3 HFMA2.BF16_V2 R75, -RZ.H0_H0, RZ.H0_H0, -R145.H0_H0 ;  /* 0x200000ffff4bb231 */ /* 0x000fe20000340991 */
[----:B------:R-:W-:Y:S01]  /*4f20*/  LOP3.LUT R6, R4, 0xff, RZ, 0xc0, !PT ;  /* 0x000000ff04067812 */ /* 0x000fe200078ec0ff */
[----:B------:R-:W-:Y:S01]  /*4f30*/  IMAD.MOV.U32 R230, RZ, RZ, R180 ;  /* 0x000000ffffe67224 */ /* 0x000fe200078e00b4 */
[----:B------:R-:W-:Y:S01]  /*4f40*/  SHF.R.U32.HI R5, RZ, 0x8, R5 ;  /* 0x00000008ff057819 */ /* 0x000fe20000011605 */
[----:B------:R-:W-:Y:S01]  /*4f50*/  @!P1 HFMA2.BF16_V2 R76, -RZ.H0_H0, RZ.H0_H0, -R144.H0_H0 ;  /* 0x200000ffff4c9231 */ /* 0x000fe20000340990 */
[----:B------:R-:W-:-:S02]  /*4f60*/  PRMT R180, R144, 0x5410, R145 ;  /* 0x0000541090b47816 */ /* 0x000fc40000000091 */
[----:B------:R-:W-:Y:S02]  /*4f70*/  @!P3 PRMT R145, R75, 0x5410, RZ ;  /* 0x000054104b91b816 */ /* 0x000fe400000000ff */
[----:B------:R-:W-:Y:S02]  /*4f80*/  ISETP.LE.U32.AND P3, PT, R6, UR23, PT ;  /* 0x0000001706007c0c */ /* 0x000fe4000bf63070 */
[----:B------:R-:W-:Y:S02]  /*4f90*/  LOP3.LUT R5, R5, 0xffff, RZ, 0xc0, !PT ;  /* 0x0000ffff05057812 */ /* 0x000fe400078ec0ff */
[----:B------:R-:W-:Y:S02]  /*4fa0*/  @!P1 PRMT R144, R76, 0x5410, RZ ;  /* 0x000054104c909816 */ /* 0x000fe400000000ff */
[----:B------:R-:W-:Y:S01]  /*4fb0*/  ISETP.LE.U32.AND P1, PT, R5, UR23, PT ;  /* 0x0000001705007c0c */ /* 0x000fe2000bf23070 */
[----:B------:R-:W-:Y:S01]  /*4fc0*/  FFMA.FTZ R5, R22, UR43, -R3 ;  /* 0x0000002b16057c23 */ /* 0x000fe20008010803 */
[----:B------:R-:W-:-:S03]  /*4fd0*/  PRMT R143, R64, 0x7610, R143 ;  /* 0x00007610408f7816 */ /* 0x000fc6000000008f */
[----:B------:R1:W-:Y:S01]  /*4fe0*/  MUFU.EX2 R12, R5 ;  /* 0x00000005000c7308 */ /* 0x0003e20000000800 */
[----:B------:R-:W-:Y:S01]  /*4ff0*/  PRMT R142, R64, 0x7632, R142 ;  /* 0x00007632408e7816 */ /* 0x000fe2000000008e */
[----:B------:R-:W-:Y:S01]  /*5000*/  @!P3 HFMA2.BF16_V2 R78, -RZ.H0_H0, RZ.H0_H0, -R143.H0_H0 ;  /* 0x200000ffff4eb231 */ /* 0x000fe2000034098f */
[--C-:B------:R-:W-:Y:S02]  /*5010*/  SHF.R.U32.HI R6, RZ, 0x10, R4.reuse ;  /* 0x00000010ff067819 */ /* 0x100fe40000011604 */
[----:B------:R-:W-:Y:S02]  /*5020*/  SHF.R.U32.HI R4, RZ, 0x18, R4 ;  /* 0x00000018ff047819 */ /* 0x000fe40000011604 */
[----:B------:R-:W-:Y:S01]  /*5030*/  PRMT R221, R143, 0x5410, R142 ;  /* 0x000054108fdd7816 */ /* 0x000fe2000000008e */
[----:B------:R-:W-:Y:S01]  /*5040*/  @!P1 HFMA2.BF16_V2 R77, -RZ.H0_H0, RZ.H0_H0, -R142.H0_H0 ;  /* 0x200000ffff4d9231 */ /* 0x000fe2000034098e */
[----:B------:R-:W-:Y:S01]  /*5050*/  @!P3 PRMT R143, R78, 0x5410, RZ ;  /* 0x000054104e8fb816 */ /* 0x000fe200000000ff */
[----:B-1----:R-:W-:-:S04]  /*5060*/  FFMA.FTZ R5, R21, UR43, -R3 ;  /* 0x0000002b15057c23 */ /* 0x002fc80008010803 */
[----:B------:R1:W3:Y:S01]  /*5070*/  MUFU.EX2 R11, R5 ;  /* 0x00000005000b7308 */ /* 0x0002e20000000800 */
[----:B------:R-:W-:Y:S02]  /*5080*/  ISETP.LE.U32.AND P3, PT, R4, UR23, PT ;  /* 0x0000001704007c0c */ /* 0x000fe4000bf63070 */
[----:B------:R-:W-:Y:S02]  /*5090*/  LOP3.LUT R4, R6, 0xff, RZ, 0xc0, !PT ;  /* 0x000000ff06047812 */ /* 0x000fe400078ec0ff */
[----:B------:R-:W-:Y:S02]  /*50a0*/  @!P1 PRMT R142, R77, 0x5410, RZ ;  /* 0x000054104d8e9816 */ /* 0x000fe400000000ff */
[----:B------:R-:W-:Y:S01]  /*50b0*/  ISETP.LE.U32.AND P1, PT, R4, UR23, PT ;  /* 0x0000001704007c0c */ /* 0x000fe2000bf23070 */
[----:B-1----:R-:W-:Y:S01]  /*50c0*/  IMAD.WIDE.U32 R4, R15, -0x2daee0ad, RZ ;  /* 0xd2511f530f047825 */ /* 0x002fe200078e00ff */
[----:B---3--:R-:W-:-:S04]  /*50d0*/  F2FP.BF16.F32.PACK_AB R8, R11, R12 ;  /* 0x0000000c0b08723e */ /* 0x008fc800000010ff */
[----:B------:R-:W-:Y:S02]  /*50e0*/  LOP3.LUT R6, R5, UR40, R10, 0x96, !PT ;  /* 0x0000002805067c12 */ /* 0x000fe4000f8e960a */
[----:B------:R-:W-:Y:S02]  /*50f0*/  PRMT R75, R8, 0x7632, R75 ;  /* 0x00007632084b7816 */ /* 0x000fe4000000004b */
[----:B------:R-:W-:Y:S02]  /*5100*/  LOP3.LUT R7, R6, 0xffff, RZ, 0xc0, !PT ;  /* 0x0000ffff06077812 */ /* 0x000fe400078ec0ff */
[----:B------:R-:W-:Y:S02]  /*5110*/  PRMT R74, R8, 0x7610, R74 ;  /* 0x00007610084a7816 */ /* 0x000fe4000000004a */
[----:B------:R-:W-:Y:S01]  /*5120*/  SHF.R.U32.HI R7, RZ, 0x8, R7 ;  /* 0x00000008ff077819 */ /* 0x000fe20000011607 */
[----:B------:R-:W-:Y:S01]  /*5130*/  @!P3 HFMA2.BF16_V2 R80, -RZ.H0_H0, RZ.H0_H0, -R75.H0_H0 ;  /* 0x200000ffff50b231 */ /* 0x000fe2000034094b */
[----:B------:R-:W-:-:S02]  /*5140*/  PRMT R50, R74, 0x5410, R75 ;  /* 0x000054104a327816 */ /* 0x000fc4000000004b */
[----:B------:R-:W-:Y:S02]  /*5150*/  LOP3.LUT R7, R7, 0xffff, RZ, 0xc0, !PT ;  /* 0x0000ffff07077812 */ /* 0x000fe400078ec0ff */
[----:B------:R-:W-:Y:S02]  /*5160*/  @!P3 PRMT R75, R80, 0x5410, RZ ;  /* 0x00005410504bb816 */ /* 0x000fe400000000ff */
[----:B------:R-:W-:Y:S01]  /*5170*/  ISETP.LE.U32.AND P3, PT, R7, UR23, PT ;  /* 0x0000001707007c0c */ /* 0x000fe2000bf63070 */
[--C-:B------:R-:W-:Y:S01]  /*5180*/  FFMA.FTZ R7, R20, UR43, -R3.reuse ;  /* 0x0000002b14077c23 */ /* 0x100fe20008010803 */
[----:B------:R-:W-:Y:S01]  /*5190*/  FFMA.FTZ R8, R19, UR43, -R3 ;  /* 0x0000002b13087c23 */ /* 0x000fe20008010803 */
[----:B------:R-:W-:Y:S02]  /*51a0*/  @!P1 HFMA2.BF16_V2 R79, -RZ.H0_H0, RZ.H0_H0, -R74.H0_H0 ;  /* 0x200000ffff4f9231 */ /* 0x000fe4000034094a */
[----:B------:R1:W-:Y:S01]  /*51b0*/  MUFU.EX2 R9, R7 ;  /* 0x0000000700097308 */ /* 0x0003e20000000800 */
[----:B------:R-:W-:-:S02]  /*51c0*/  ISETP.GE.AND P2, PT, R34, R53, PT ;  /* 0x000000352200720c */ /* 0x000fc40003f46270 */
[----:B------:R-:W-:-:S05]  /*51d0*/  @!P1 PRMT R74, R79, 0x5410, RZ ;  /* 0x000054104f4a9816 */ /* 0x000fca00000000ff */
[----:B------:R-:W3:Y:S01]  /*51e0*/  MUFU.EX2 R15, R8 ;  /* 0x00000008000f7308 */ /* 0x000ee20000000800 */
[----:B------:R-:W-:Y:S02]  /*51f0*/  ISETP.GE.AND P4, PT, R34, R52, PT ;  /* 0x000000342200720c */ /* 0x000fe40003f86270 */
[----:B-1----:R-:W-:-:S04]  /*5200*/  LOP3.LUT R7, R6, 0xff, RZ, 0xc0, !PT ;  /* 0x000000ff06077812 */ /* 0x002fc800078ec0ff */
[----:B------:R-:W-:Y:S02]  /*5210*/  ISETP.LE.U32.AND P1, PT, R7, UR23, PT ;  /* 0x0000001707007c0c */ /* 0x000fe4000bf23070 */
[--C-:B------:R-:W-:Y:S02]  /*5220*/  SHF.R.U32.HI R7, RZ, 0x18, R6.reuse ;  /* 0x00000018ff077819 */ /* 0x100fe40000011606 */
[----:B------:R-:W-:Y:S02]  /*5230*/  SHF.R.U32.HI R6, RZ, 0x10, R6 ;  /* 0x00000010ff067819 */ /* 0x000fe40000011606 */
[----:B------:R-:W-:Y:S02]  /*5240*/  FSEL R137, R195, -INF , !P2 ;  /* 0xff800000c3897808 */ /* 0x000fe40005000000 */
[----:B------:R-:W-:Y:S02]  /*5250*/  ISETP.GE.AND P2, PT, R58, R53, PT ;  /* 0x000000353a00720c */ /* 0x000fe40003f46270 */
[----:B------:R-:W-:-:S02]  /*5260*/  FSEL R88, R192, -INF , !P6 ;  /* 0xff800000c0587808 */ /* 0x000fc40007000000 */
[----:B------:R-:W-:Y:S02]  /*5270*/  LOP3.LUT R6, R6, 0xff, RZ, 0xc0, !PT ;  /* 0x000000ff06067812 */ /* 0x000fe400078ec0ff */
[-C--:B------:R-:W-:Y:S02]  /*5280*/  ISETP.GE.AND P6, PT, R56, R52.reuse, PT ;  /* 0x000000343800720c */ /* 0x080fe40003fc6270 */
[----:B------:R-:W-:Y:S02]  /*5290*/  FSEL R68, R193, -INF , !P4 ;  /* 0xff800000c1447808 */ /* 0x000fe40006000000 */
[----:B------:R-:W-:Y:S02]  /*52a0*/  ISETP.GE.AND P4, PT, R58, R52, PT ;  /* 0x000000343a00720c */ /* 0x000fe40003f86270 */
[----:B------:R-:W-:Y:S02]  /*52b0*/  FSEL R73, R210, -INF , !P2 ;  /* 0xff800000d2497808 */ /* 0x000fe40005000000 */
[----:B------:R-:W-:-:S02]  /*52c0*/  ISETP.LE.U32.AND P2, PT, R6, UR23, PT ;  /* 0x0000001706007c0c */ /* 0x000fc4000bf43070 */
[----:B------:R-:W-:Y:S02]  /*52d0*/  FSEL R66, R201, -INF , !P6 ;  /* 0xff800000c9427808 */ /* 0x000fe40007000000 */
[----:B------:R-:W-:Y:S02]  /*52e0*/  PRMT R141, R65, 0x7610, R141 ;  /* 0x00007610418d7816 */ /* 0x000fe4000000008d */
[C---:B------:R-:W-:Y:S02]  /*52f0*/  ISETP.GE.AND P5, PT, R61.reuse, R52, PT ;  /* 0x000000343d00720c */ /* 0x040fe40003fa6270 */
[----:B------:R-:W-:Y:S02]  /*5300*/  ISETP.GE.AND P6, PT, R61, R53, PT ;  /* 0x000000353d00720c */ /* 0x000fe40003fc6270 */
[----:B------:R-:W-:Y:S02]  /*5310*/  FSEL R61, R208, -INF , !P4 ;  /* 0xff800000d03d7808 */ /* 0x000fe40006000000 */
[----:B------:R-:W-:-:S02]  /*5320*/  ISETP.LE.U32.AND P4, PT, R7, UR23, PT ;  /* 0x0000001707007c0c */ /* 0x000fc4000bf83070 */
[----:B---3--:R-:W-:Y:S01]  /*5330*/  F2FP.BF16.F32.PACK_AB R6, R15, R9 ;  /* 0x000000090f06723e */ /* 0x008fe200000010ff */
[----:B------:R-:W-:Y:S01]  /*5340*/  @!P1 HFMA2.BF16_V2 R82, -RZ.H0_H0, RZ.H0_H0, -R141.H0_H0 ;  /* 0x200000ffff529231 */ /* 0x000fe2000034098d */
[----:B------:R-:W-:Y:S01]  /*5350*/  PRMT R78, R65, 0x7632, R78 ;  /* 0x00007632414e7816 */ /* 0x000fe2000000004e */
[----:B------:R-:W-:Y:S01]  /*5360*/  IMAD.MOV.U32 R135, RZ, RZ, R48 ;  /* 0x000000ffff877224 */ /* 0x000fe200078e0030 */
[----:B------:R-:W-:Y:S02]  /*5370*/  PRMT R79, R6, 0x7610, R79 ;  /* 0x00007610064f7816 */ /* 0x000fe4000000004f */
[----:B------:R-:W-:Y:S02]  /*5380*/  PRMT R48, R141, 0x5410, R78 ;  /* 0x000054108d307816 */ /* 0x000fe4000000004e */
[----:B------:R-:W-:Y:S01]  /*5390*/  @!P1 PRMT R141, R82, 0x5410, RZ ;  /* 0x00005410528d9816 */ /* 0x000fe200000000ff */
[----:B------:R-:W-:Y:S01]  /*53a0*/  @!P2 HFMA2.BF16_V2 R84, -RZ.H0_H0, RZ.H0_H0, -R79.H0_H0 ;  /* 0x200000ffff54a231 */ /* 0x000fe2000034094f */
[----:B------:R-:W-:-:S02]  /*53b0*/  PRMT R82, R6, 0x7632, R82 ;  /* 0x0000763206527816 */ /* 0x000fc40000000052 */
[----:B------:R-:W-:Y:S01]  /*53c0*/  LOP3.LUT R5, R4, 0xffff, RZ, 0xc0, !PT ;  /* 0x0000ffff04057812 */ /* 0x000fe200078ec0ff */
[----:B------:R-:W-:Y:S01]  /*53d0*/  MUFU.EX2 R20, R92 ;  /* 0x0000005c00147308 */ /* 0x000fe20000000800 */
[----:B------:R-:W-:Y:S01]  /*53e0*/  PRMT R239, R79, 0x5410, R82 ;  /* 0x000054104fef7816 */ /* 0x000fe20000000052 */
[----:B------:R-:W-:Y:S01]  /*53f0*/  @!P4 HFMA2.BF16_V2 R83, -RZ.H0_H0, RZ.H0_H0, -R82.H0_H0 ;  /* 0x200000ffff53c231 */ /* 0x000fe20000340952 */
[----:B------:R-:W-:Y:S02]  /*5400*/  SHF.R.U32.HI R5, RZ, 0x8, R5 ;  /* 0x00000008ff057819 */ /* 0x000fe40000011605 */
[----:B------:R-:W-:-:S03]  /*5410*/  @!P2 PRMT R79, R84, 0x5410, RZ ;  /* 0x00005410544fa816 */ /* 0x000fc600000000ff */
[----:B------:R-:W1:Y:S01]  /*5420*/  MUFU.EX2 R22, R93 ;  /* 0x0000005d00167308 */ /* 0x000e620000000800 */
[-C--:B------:R-:W-:Y:S02]  /*5430*/  ISETP.GE.AND P2, PT, R72, R52.reuse, PT ;  /* 0x000000344800720c */ /* 0x080fe40003f46270 */
[----:B------:R-:W-:Y:S02]  /*5440*/  LOP3.LUT R5, R5, 0xffff, RZ, 0xc0, !PT ;  /* 0x0000ffff05057812 */ /* 0x000fe400078ec0ff */
[----:B------:R-:W-:Y:S02]  /*5450*/  @!P4 PRMT R82, R83, 0x5410, RZ ;  /* 0x000054105352c816 */ /* 0x000fe400000000ff */
[----:B------:R-:W-:Y:S02]  /*5460*/  ISETP.GE.AND P4, PT, R70, R52, PT ;  /* 0x000000344600720c */ /* 0x000fe40003f86270 */
[----:B------:R-:W-:Y:S02]  /*5470*/  FSEL R34, R245, -INF , !P2 ;  /* 0xff800000f5227808 */ /* 0x000fe40005000000 */
[----:B------:R-:W-:-:S02]  /*5480*/  LOP3.LUT R6, R4, 0xff, RZ, 0xc0, !PT ;  /* 0x000000ff04067812 */ /* 0x000fc400078ec0ff */
[----:B------:R-:W-:Y:S01]  /*5490*/  ISETP.LE.U32.AND P2, PT, R5, UR23, PT ;  /* 0x0000001705007c0c */ /* 0x000fe2000bf43070 */
[----:B------:R-:W-:Y:S01]  /*54a0*/  FFMA.FTZ R5, R18, UR43, -R3 ;  /* 0x0000002b12057c23 */ /* 0x000fe20008010803 */
[----:B------:R-:W-:Y:S02]  /*54b0*/  FSEL R37, R244, -INF , !P4 ;  /* 0xff800000f4257808 */ /* 0x000fe40006000000 */
[----:B------:R-:W-:Y:S01]  /*54c0*/  ISETP.LE.U32.AND P4, PT, R6, UR23, PT ;  /* 0x0000001706007c0c */ /* 0x000fe2000bf83070 */
[----:B------:R3:W-:Y:S01]  /*54d0*/  MUFU.EX2 R17, R5 ;  /* 0x0000000500117308 */ /* 0x0007e20000000800 */
[----:B-1----:R-:W-:-:S04]  /*54e0*/  F2FP.BF16.F32.PACK_AB R6, R22, R20 ;  /* 0x000000141606723e */ /* 0x002fc800000010ff */
[----:B------:R-:W-:Y:S01]  /*54f0*/  PRMT R92, R6, 0x7610, R92 ;  /* 0x00007610065c7816 */ /* 0x000fe2000000005c */
[----:B---3--:R-:W-:-:S04]  /*5500*/  FFMA.FTZ R5, R28, UR43, -R3 ;  /* 0x0000002b1c057c23 */ /* 0x008fc80008010803 */
[----:B------:R1:W3:Y:S01]  /*5510*/  MUFU.EX2 R21, R5 ;  /* 0x0000000500157308 */ /* 0x0002e20000000800 */
[----:B------:R-:W-:Y:S01]  /*5520*/  PRMT R84, R6, 0x7632, R84 ;  /* 0x0000763206547816 */ /* 0x000fe20000000054 */
[----:B------:R-:W-:Y:S01]  /*5530*/  @!P4 HFMA2.BF16_V2 R85, -RZ.H0_H0, RZ.H0_H0, -R92.H0_H0 ;  /* 0x200000ffff55c231 */ /* 0x000fe2000034095c */
[----:B------:R-:W-:Y:S02]  /*5540*/  UIADD3 UR45, UR42, 0x1, URZ ;  /* 0x000000012a2d7890 */ /* 0x000fe4000fffe03f */
[----:B------:R-:W-:Y:S02]  /*5550*/  PRMT R134, R92, 0x5410, R84 ;  /* 0x000054105c867816 */ /* 0x000fe40000000054 */
[----:B------:R-:W-:Y:S02]  /*5560*/  @!P4 PRMT R92, R85, 0x5410, RZ ;  /* 0x00005410555cc816 */ /* 0x000fe400000000ff */
[----:B-1----:R-:W-:-:S04]  /*5570*/  SHF.R.U32.HI R5, RZ, 0x10, R4 ;  /* 0x00000010ff057819 */ /* 0x002fc80000011604 */
[----:B------:R-:W-:-:S04]  /*5580*/  LOP3.LUT R5, R5, 0xff, RZ, 0xc0, !PT ;  /* 0x000000ff05057812 */ /* 0x000fc800078ec0ff */
[----:B------:R-:W-:Y:S01]  /*5590*/  ISETP.LE.U32.AND P4, PT, R5, UR23, PT ;  /* 0x0000001705007c0c */ /* 0x000fe2000bf83070 */
[----:B------:R-:W-:Y:S01]  /*55a0*/  ULOP3.LUT UR45, UR45, UR35, URZ, 0x3c, !UPT ;  /* 0x000000232d2d7292 */ /* 0x000fe2000f8e3c3f */
[----:B------:R-:W-:Y:S02]  /*55b0*/  SHF.R.U32.HI R6, RZ, 0x18, R4 ;  /* 0x00000018ff067819 */ /* 0x000fe40000011604 */
[----:B---3--:R-:W-:Y:S01]  /*55c0*/  F2FP.BF16.F32.PACK_AB R4, R21, R17 ;  /* 0x000000111504723e */ /* 0x008fe200000010ff */
[----:B------:R-:W-:-:S03]  /*55d0*/  @!P2 HFMA2.BF16_V2 R87, -RZ.H0_H0, RZ.H0_H0, -R84.H0_H0 ;  /* 0x200000ffff57a231 */ /* 0x000fc60000340954 */
[C---:B------:R-:W-:Y:S02]  /*55e0*/  PRMT R77, R4.reuse, 0x7610, R77 ;  /* 0x00007610044d7816 */ /* 0x040fe4000000004d */
[----:B------:R-:W-:Y:S02]  /*55f0*/  PRMT R85, R4, 0x7632, R85 ;  /* 0x0000763204557816 */ /* 0x000fe40000000055 */
[----:B------:R-:W-:Y:S01]  /*5600*/  LOP3.LUT R4, R139, UR45, RZ, 0x3c, !PT ;  /* 0x0000002d8b047c12 */ /* 0x000fe2000f8e3cff */
[----:B------:R-:W-:Y:S01]  /*5610*/  FADD.FTZ R7, R14, R13 ;  /* 0x0000000d0e077221 */ /* 0x000fe20000010000 */
[----:B------:R-:W-:Y:S01]  /*5620*/  @!P4 HFMA2.BF16_V2 R86, -RZ.H0_H0, RZ.H0_H0, -R77.H0_H0 ;  /* 0x200000ffff56c231 */ /* 0x000fe2000034094d */
[----:B------:R-:W-:Y:S02]  /*5630*/  @!P2 PRMT R84, R87, 0x5410, RZ ;  /* 0x000054105754a816 */ /* 0x000fe400000000ff */
[----:B------:R-:W-:-:S04]  /*5640*/  IMAD.WIDE.U32 R64, R4, -0x326172a9, RZ ;  /* 0xcd9e8d5704407825 */ /* 0x000fc800078e00ff */
[----:B------:R-:W-:Y:S01]  /*5650*/  FADD.FTZ R5, R12, R7 ;  /* 0x000000070c057221 */ /* 0x000fe20000010000 */
[----:B------:R-:W-:Y:S02]  /*5660*/  ISETP.GE.AND P2, PT, R72, R53, PT ;  /* 0x000000354800720c */ /* 0x000fe40003f46270 */
[----:B------:R-:W-:Y:S02]  /*5670*/  PRMT R72, R77, 0x5410, R85 ;  /* 0x000054104d487816 */ /* 0x000fe40000000055 */
[----:B------:R-:W-:Y:S01]  /*5680*/  @!P4 PRMT R77, R86, 0x5410, RZ ;  /* 0x00005410564dc816 */ /* 0x000fe200000000ff */
[----:B------:R-:W-:Y:S01]  /*5690*/  FADD.FTZ R5, R11, R5 ;  /* 0x000000050b057221 */ /* 0x000fe20000010000 */
[----:B------:R-:W-:Y:S02]  /*56a0*/  ISETP.LE.U32.AND P4, PT, R6, UR23, PT ;  /* 0x0000001706007c0c */ /* 0x000fe4000bf83070 */
[----:B--2---:R-:W-:Y:S02]  /*56b0*/  LOP3.LUT R4, R65, UR21, R146, 0x96, !PT ;  /* 0x0000001541047c12 */ /* 0x004fe4000f8e9692 */
[----:B------:R-:W-:Y:S01]  /*56c0*/  LOP3.LUT R6, R27, UR19, R64, 0x96, !PT ;  /* 0x000000131b067c12 */ /* 0x000fe2000f8e9640 */
[----:B------:R-:W-:-:S02]  /*56d0*/  FADD.FTZ R14, R9, R5 ;  /* 0x00000005090e7221 */ /* 0x000fc40000010000 */
[----:B------:R-:W-:-:S04]  /*56e0*/  IMAD.WIDE.U32 R4, R4, -0x2daee0ad, RZ ;  /* 0xd2511f5304047825 */ /* 0x000fc800078e00ff */
[----:B------:R-:W-:Y:S01]  /*56f0*/  IMAD.WIDE.U32 R6, R6, -0x2daee0ad, RZ ;  /* 0xd2511f5306067825 */ /* 0x000fe200078e00ff */
[----:B------:R-:W-:-:S04]  /*5700*/  LOP3.LUT R10, R5, UR18, R46, 0x96, !PT ;  /* 0x00000012050a7c12 */ /* 0x000fc8000f8e962e */
[----:B------:R-:W-:Y:S01]  /*5710*/  LOP3.LUT R8, R7, UR16, R4, 0x96, !PT ;  /* 0x0000001007087c12 */ /* 0x000fe2000f8e9604 */
        /* <DEDUP_REMOVED lines=8> */
[----:B------:R-:W-:Y:S01]  /*57a0*/  IMAD.WIDE.U32 R6, R6, -0x326172a9, RZ ;  /* 0xcd9e8d5706067825 */ /* 0x000fe200078e00ff */
[----:B------:R-:W-:Y:S03]  /*57b0*/  MUFU.EX2 R10, R164 ;  /* 0x000000a4000a7308 */ /* 0x000fe60000000800 */
[----:B------:R-:W-:-:S05]  /*57c0*/  IMAD.WIDE.U32 R4, R4, -0x326172a9, RZ ;  /* 0xcd9e8d5704047825 */ /* 0x000fca00078e00ff */
[----:B------:R-:W1:Y:S01]  /*57d0*/  MUFU.EX2 R19, R165 ;  /* 0x000000a500137308 */ /* 0x000e620000000800 */
[----:B------:R-:W-:Y:S01]  /*57e0*/  LOP3.LUT R6, R5, UR39, R6, 0x96, !PT ;  /* 0x0000002705067c12 */ /* 0x000fe2000f8e9606 */
[----:B------:R-:W-:Y:S01]  /*57f0*/  @!P4 HFMA2.BF16_V2 R89, -RZ.H0_H0, RZ.H0_H0, -R85.H0_H0 ;  /* 0x200000ffff59c231 */ /* 0x000fe20000340955 */
[----:B------:R-:W-:Y:S02]  /*5800*/  FSEL R58, R209, -INF , !P5 ;  /* 0xff800000d13a7808 */ /* 0x000fe40006800000 */
[----:B------:R-:W-:Y:S02]  /*5810*/  ISETP.GE.AND P5, PT, R71, R52, PT ;  /* 0x000000344700720c */ /* 0x000fe40003fa6270 */
[----:B------:R-:W-:Y:S02]  /*5820*/  LOP3.LUT R23, R7, UR13, R8, 0x96, !PT ;  /* 0x0000000d07177c12 */ /* 0x000fe4000f8e9608 */
[----:B------:R-:W-:Y:S01]  /*5830*/  LOP3.LUT R7, R6, 0xff, RZ, 0xc0, !PT ;  /* 0x000000ff06077812 */ /* 0x000fe200078ec0ff */
[----:B------:R-:W-:Y:S01]  /*5840*/  @!P3 HFMA2.BF16_V2 R81, -RZ.H0_H0, RZ.H0_H0, -R78.H0_H0 ;  /* 0x200000ffff51b231 */ /* 0x000fe2000034094e */
[----:B------:R-:W-:-:S02]  /*5850*/  FSEL R56, R232, -INF , !P5 ;  /* 0xff800000e8387808 */ /* 0x000fc40006800000 */
[----:B------:R-:W-:Y:S02]  /*5860*/  @!P4 PRMT R85, R89, 0x5410, RZ ;  /* 0x000054105955c816 */ /* 0x000fe400000000ff */
[----:B------:R-:W-:Y:S02]  /*5870*/  ISETP.GE.AND P5, PT, R69, R52, PT ;  /* 0x000000344500720c */ /* 0x000fe40003fa6270 */
[----:B------:R-:W-:Y:S01]  /*5880*/  ISETP.LE.U32.AND P4, PT, R7, UR23, PT ;  /* 0x0000001707007c0c */ /* 0x000fe2000bf83070 */
[----:B------:R-:W-:Y:S01]  /*5890*/  FFMA.FTZ R182, R32, UR43, -R3 ;  /* 0x0000002b20b67c23 */ /* 0x000fe20008010803 */
[-C--:B------:R-:W-:Y:S01]  /*58a0*/  ISETP.GE.AND P1, PT, R71, R53.reuse, PT ;  /* 0x000000354700720c */ /* 0x080fe20003f26270 */
[----:B------:R-:W-:Y:S01]  /*58b0*/  IMAD.MOV.U32 R63, RZ, RZ, R176 ;  /* 0x000000ffff3f7224 */ /* 0x000fe200078e00b0 */
[----:B------:R-:W-:Y:S01]  /*58c0*/  @!P3 PRMT R78, R81, 0x5410, RZ ;  /* 0x00005410514eb816 */ /* 0x000fe200000000ff */
[----:B------:R-:W-:Y:S01]  /*58d0*/  IMAD.MOV.U32 R71, RZ, RZ, R181 ;  /* 0x000000ffff477224 */ /* 0x000fe200078e00b5 */
[----:B------:R-:W-:Y:S01]  /*58e0*/  FSEL R47, R233, -INF , !P5 ;  /* 0xff800000e92f7808 */ /* 0x000fe20006800000 */
[--C-:B------:R-:W-:Y:S01]  /*58f0*/  FFMA.FTZ R9, R59, UR43, -R3.reuse ;  /* 0x0000002b3b097c23 */ /* 0x100fe20008010803 */
[----:B-1----:R-:W-:Y:S01]  /*5900*/  F2FP.BF16.F32.PACK_AB R7, R19, R10 ;  /* 0x0000000a1307723e */ /* 0x002fe200000010ff */
[--C-:B------:R-:W-:Y:S01]  /*5910*/  FFMA.FTZ R8, R16, UR43, -R3.reuse ;  /* 0x0000002b10087c23 */ /* 0x100fe20008010803 */
[-C--:B------:R-:W-:Y:S01]  /*5920*/  ISETP.GE.AND P3, PT, R69, R53.reuse, PT ;  /* 0x000000354500720c */ /* 0x080fe20003f66270 */
[----:B------:R-:W-:Y:S01]  /*5930*/  FFMA.FTZ R18, R60, UR43, -R3 ;  /* 0x0000002b3c127c23 */ /* 0x000fe20008010803 */
[----:B------:R-:W-:Y:S01]  /*5940*/  ISETP.GE.AND P5, PT, R70, R53, PT ;  /* 0x000000354600720c */ /* 0x000fe20003fa6270 */
[----:B------:R-:W-:-:S02]  /*5950*/  IMAD.MOV.U32 R32, RZ, RZ, R180 ;  /* 0x000000ffff207224 */ /* 0x000fc400078e00b4 */
        /* <DEDUP_REMOVED lines=20> */
[----:B------:R-:W-:-:S02]  /*5aa0*/  LOP3.LUT R3, R6, 0xffff, RZ, 0xc0, !PT ;  /* 0x0000ffff06037812 */ /* 0x000fc400078ec0ff */
[C---:B------:R-:W-:Y:S02]  /*5ab0*/  PRMT R81, R7.reuse, 0x7610, R81 ;  /* 0x0000761007517816 */ /* 0x040fe40000000051 */
[----:B------:R-:W-:Y:S02]  /*5ac0*/  SHF.R.U32.HI R3, RZ, 0x8, R3 ;  /* 0x00000008ff037819 */ /* 0x000fe40000011603 */
[----:B------:R-:W-:Y:S01]  /*5ad0*/  PRMT R83, R7, 0x7632, R83 ;  /* 0x0000763207537816 */ /* 0x000fe20000000053 */
[----:B------:R-:W-:Y:S01]  /*5ae0*/  @!P4 HFMA2.BF16_V2 R95, -RZ.H0_H0, RZ.H0_H0, -R81.H0_H0 ;  /* 0x200000ffff5fc231 */ /* 0x000fe20000340951 */
[----:B------:R-:W-:Y:S02]  /*5af0*/  LOP3.LUT R3, R3, 0xffff, RZ, 0xc0, !PT ;  /* 0x0000ffff03037812 */ /* 0x000fe400078ec0ff */
[----:B------:R-:W-:Y:S02]  /*5b00*/  PRMT R33, R81, 0x5410, R83 ;  /* 0x0000541051217816 */ /* 0x000fe40000000053 */
[----:B------:R-:W-:-:S02]  /*5b10*/  @!P4 PRMT R81, R95, 0x5410, RZ ;  /* 0x000054105f51c816 */ /* 0x000fc400000000ff */
[----:B------:R-:W-:Y:S01]  /*5b20*/  ISETP.LE.U32.AND P4, PT, R3, UR23, PT ;  /* 0x0000001703007c0c */ /* 0x000fe2000bf83070 */
[----:B------:R-:W-:Y:S01]  /*5b30*/  FADD.FTZ R11, R15, R14 ;  /* 0x0000000e0f0b7221 */ /* 0x000fe20000010000 */
[----:B------:R-:W-:Y:S08]  /*5b40*/  MUFU.EX2 R13, R9 ;  /* 0x00000009000d7308 */ /* 0x000ff00000000800 */
[----:B------:R-:W1:Y:S01]  /*5b50*/  MUFU.EX2 R14, R8 ;  /* 0x00000008000e7308 */ /* 0x000e620000000800 */
[----:B------:R-:W-:-:S02]  /*5b60*/  SHF.R.U32.HI R3, RZ, 0x18, R6 ;  /* 0x00000018ff037819 */ /* 0x000fc40000011606 */
[----:B------:R-:W-:-:S05]  /*5b70*/  @!P4 HFMA2.BF16_V2 R94, -RZ.H0_H0, RZ.H0_H0, -R83.H0_H0 ;  /* 0x200000ffff5ec231 */ /* 0x000fca0000340953 */
[----:B------:R-:W-:Y:S02]  /*5b80*/  @!P4 PRMT R83, R94, 0x5410, RZ ;  /* 0x000054105e53c816 */ /* 0x000fe400000000ff */
[----:B------:R-:W-:Y:S02]  /*5b90*/  ISETP.LE.U32.AND P4, PT, R3, UR23, PT ;  /* 0x0000001703007c0c */ /* 0x000fe4000bf83070 */
[----:B-1----:R-:W-:-:S04]  /*5ba0*/  F2FP.BF16.F32.PACK_AB R7, R14, R13 ;  /* 0x0000000d0e07723e */ /* 0x002fc800000010ff */
[C---:B------:R-:W-:Y:S02]  /*5bb0*/  PRMT R80, R7.reuse, 0x7632, R80 ;  /* 0x0000763207507816 */ /* 0x040fe40000000050 */
[----:B------:R-:W-:Y:S01]  /*5bc0*/  SHF.R.U32.HI R3, RZ, 0x10, R6 ;  /* 0x00000010ff037819 */ /* 0x000fe20000011606 */
[----:B------:R-:W-:Y:S01]  /*5bd0*/  IMAD.MOV.U32 R30, RZ, RZ, R71 ;  /* 0x000000ffff1e7224 */ /* 0x000fe200078e0047 */
[----:B------:R-:W-:-:S03]  /*5be0*/  PRMT R76, R7, 0x7610, R76 ;  /* 0x00007610074c7816 */ /* 0x000fc6000000004c */
[----:B------:R-:W-:Y:S02]  /*5bf0*/  @!P4 HFMA2.BF16_V2 R98, -RZ.H0_H0, RZ.H0_H0, -R80.H0_H0 ;  /* 0x200000ffff62c231 */ /* 0x000fe40000340950 */
[----:B------:R-:W-:Y:S01]  /*5c00*/  IMAD.MOV.U32 R71, RZ, RZ, R63 ;  /* 0x000000ffff477224 */ /* 0x000fe200078e003f */
[----:B------:R-:W-:Y:S01]  /*5c10*/  LOP3.LUT R3, R3, 0xff, RZ, 0xc0, !PT ;  /* 0x000000ff03037812 */ /* 0x000fe200078ec0ff */
[----:B------:R-:W-:Y:S01]  /*5c20*/  IMAD.MOV.U32 R63, RZ, RZ, R136 ;  /* 0x000000ffff3f7224 */ /* 0x000fe200078e0088 */
[----:B------:R-:W-:Y:S02]  /*5c30*/  PRMT R136, R76, 0x5410, R80 ;  /* 0x000054104c887816 */ /* 0x000fe40000000050 */
[----:B------:R-:W-:Y:S02]  /*5c40*/  @!P4 PRMT R80, R98, 0x5410, RZ ;  /* 0x000054106250c816 */ /* 0x000fe400000000ff */
[----:B------:R-:W-:Y:S01]  /*5c50*/  ISETP.LE.U32.AND P4, PT, R3, UR23, PT ;  /* 0x0000001703007c0c */ /* 0x000fe2000bf83070 */
[----:B------:R-:W-:Y:S01]  /*5c60*/  FADD.FTZ R8, R20, R129 ;  /* 0x0000008114087221 */ /* 0x000fe20000010000 */
[----:B------:R-:W-:Y:S08]  /*5c70*/  MUFU.EX2 R15, R167 ;  /* 0x000000a7000f7308 */ /* 0x000ff00000000800 */
[----:B------:R-:W1:Y:S01]  /*5c80*/  MUFU.EX2 R20, R166 ;  /* 0x000000a600147308 */ /* 0x000e620000000800 */
[----:B------:R-:W-:-:S02]  /*5c90*/  LOP3.LUT R3, R4, 0xff, RZ, 0xc0, !PT ;  /* 0x000000ff04037812 */ /* 0x000fc400078ec0ff */
[----:B------:R-:W-:-:S05]  /*5ca0*/  @!P4 HFMA2.BF16_V2 R99, -RZ.H0_H0, RZ.H0_H0, -R76.H0_H0 ;  /* 0x200000ffff63c231 */ /* 0x000fca000034094c */
[----:B------:R-:W-:Y:S02]  /*5cb0*/  @!P4 PRMT R76, R99, 0x5410, RZ ;  /* 0x00005410634cc816 */ /* 0x000fe400000000ff */
[----:B------:R-:W-:Y:S02]  /*5cc0*/  ISETP.LE.U32.AND P4, PT, R3, UR23, PT ;  /* 0x0000001703007c0c */ /* 0x000fe4000bf83070 */
[----:B------:R-:W-:Y:S02]  /*5cd0*/  LOP3.LUT R3, R4, 0xffff, RZ, 0xc0, !PT ;  /* 0x0000ffff04037812 */ /* 0x000fe400078ec0ff */
[----:B-1----:R-:W-:-:S04]  /*5ce0*/  F2FP.BF16.F32.PACK_AB R6, R20, R15 ;  /* 0x0000000f1406723e */ /* 0x002fc800000010ff */
        /* <DEDUP_REMOVED lines=17> */
[----:B------:R-:W-:Y:S02]  /*5e00*/  SHF.R.U32.HI R4, RZ, 0x10, R4 ;  /* 0x00000010ff047819 */ /* 0x000fe40000011604 */
[----:B------:R-:W-:-:S03]  /*5e10*/  PRMT R86, R3, 0x7610, R86 ;  /* 0x0000761003567816 */ /* 0x000fc60000000056 */
[----:B------:R-:W-:Y:S01]  /*5e20*/  @!P4 HFMA2.BF16_V2 R107, -RZ.H0_H0, RZ.H0_H0, -R93.H0_H0 ;  /* 0x200000ffff6bc231 */ /* 0x000fe2000034095d */
[----:B------:R-:W-:Y:S01]  /*5e30*/  LOP3.LUT R3, R4, 0xff, RZ, 0xc0, !PT ;  /* 0x000000ff04037812 */ /* 0x000fe200078ec0ff */
[----:B------:R-:W-:Y:S01]  /*5e40*/  IMAD.MOV.U32 R62, RZ, RZ, R230 ;  /* 0x000000ffff3e7224 */ /* 0x000fe200078e00e6 */
[----:B------:R-:W-:Y:S02]  /*5e50*/  PRMT R230, R86, 0x5410, R93 ;  /* 0x0000541056e67816 */ /* 0x000fe4000000005d */
[----:B------:R-:W-:Y:S02]  /*5e60*/  @!P4 PRMT R93, R107, 0x5410, RZ ;  /* 0x000054106b5dc816 */ /* 0x000fe400000000ff */
[----:B------:R-:W-:Y:S01]  /*5e70*/  ISETP.LE.U32.AND P4, PT, R3, UR23, PT ;  /* 0x0000001703007c0c */ /* 0x000fe2000bf83070 */
[----:B------:R-:W-:Y:S01]  /*5e80*/  MUFU.EX2 R16, R196 ;  /* 0x000000c400107308 */ /* 0x000fe20000000800 */
[----:B------:R-:W-:-:S07]  /*5e90*/  IMAD.WIDE.U32 R4, R23, -0x2daee0ad, RZ ;  /* 0xd2511f5317047825 */ /* 0x000fce00078e00ff */
[----:B------:R-:W1:Y:S01]  /*5ea0*/  MUFU.EX2 R17, R183 ;  /* 0x000000b700117308 */ /* 0x000e620000000800 */
[----:B------:R-:W-:-:S03]  /*5eb0*/  LOP3.LUT R3, R5, UR40, R12, 0x96, !PT ;  /* 0x0000002805037c12 */ /* 0x000fc6000f8e960c */
[----:B------:R-:W-:Y:S01]  /*5ec0*/  @!P4 HFMA2.BF16_V2 R114, -RZ.H0_H0, RZ.H0_H0, -R86.H0_H0 ;  /* 0x200000ffff72c231 */ /* 0x000fe20000340956 */
[----:B------:R-:W-:-:S04]  /*5ed0*/  LOP3.LUT R6, R3, 0xff, RZ, 0xc0, !PT ;  /* 0x000000ff03067812 */ /* 0x000fc800078ec0ff */
[----:B------:R-:W-:Y:S02]  /*5ee0*/  @!P4 PRMT R86, R114, 0x5410, RZ ;  /* 0x000054107256c816 */ /* 0x000fe400000000ff */
[----:B------:R-:W-:Y:S01]  /*5ef0*/  ISETP.LE.U32.AND P4, PT, R6, UR23, PT ;  /* 0x0000001706007c0c */ /* 0x000fe2000bf83070 */
[----:B------:R-:W-:Y:S01]  /*5f00*/  FADD.FTZ R9, R21, R7 ;  /* 0x0000000715097221 */ /* 0x000fe20000010000 */
[----:B------:R-:W-:Y:S02]  /*5f10*/  LOP3.LUT R6, R3, 0xffff, RZ, 0xc0, !PT ;  /* 0x0000ffff03067812 */ /* 0x000fe400078ec0ff */
[----:B-1----:R-:W-:-:S04]  /*5f20*/  F2FP.BF16.F32.PACK_AB R7, R17, R16 ;  /* 0x000000101107723e */ /* 0x002fc800000010ff */
[C---:B------:R-:W-:Y:S02]  /*5f30*/  PRMT R31, R7.reuse, 0x7610, R31 ;  /* 0x00007610071f7816 */ /* 0x040fe4000000001f */
[----:B------:R-:W-:Y:S02]  /*5f40*/  SHF.R.U32.HI R6, RZ, 0x8, R6 ;  /* 0x00000008ff067819 */ /* 0x000fe40000011606 */
[----:B------:R-:W-:Y:S01]  /*5f50*/  PRMT R228, R7, 0x7632, R228 ;  /* 0x0000763207e47816 */ /* 0x000fe200000000e4 */
[----:B------:R-:W-:Y:S02]  /*5f60*/  @!P4 HFMA2.BF16_V2 R115, -RZ.H0_H0, RZ.H0_H0, -R31.H0_H0 ;  /* 0x200000ffff73c231 */ /* 0x000fe4000034091f */
[----:B------:R-:W-:Y:S01]  /*5f70*/  IMAD.MOV.U32 R166, RZ, RZ, R71 ;  /* 0x000000ffffa67224 */ /* 0x000fe200078e0047 */
[----:B------:R-:W-:Y:S01]  /*5f80*/  LOP3.LUT R6, R6, 0xffff, RZ, 0xc0, !PT ;  /* 0x0000ffff06067812 */ /* 0x000fe200078ec0ff */
[----:B------:R-:W-:Y:S01]  /*5f90*/  IMAD.MOV.U32 R71, RZ, RZ, R135 ;  /* 0x000000ffff477224 */ /* 0x000fe200078e0087 */
[----:B------:R-:W-:-:S02]  /*5fa0*/  PRMT R135, R31, 0x5410, R228 ;  /* 0x000054101f877816 */ /* 0x000fc400000000e4 */
[----:B------:R-:W-:Y:S01]  /*5fb0*/  @!P4 PRMT R31, R115, 0x5410, RZ ;  /* 0x00005410731fc816 */ /* 0x000fe200000000ff */
[----:B------:R-:W-:Y:S01]  /*5fc0*/  FADD.FTZ R8, R22, R8 ;  /* 0x0000000816087221 */ /* 0x000fe20000010000 */
[----:B------:R-:W-:Y:S01]  /*5fd0*/  ISETP.LE.U32.AND P4, PT, R6, UR23, PT ;  /* 0x0000001706007c0c */ /* 0x000fe2000bf83070 */
[----:B------:R-:W-:Y:S02]  /*5fe0*/  MUFU.EX2 R12, R25 ;  /* 0x00000019000c7308 */ /* 0x000fe40000000800 */
[----:B------:R-:W-:Y:S01]  /*5ff0*/  FADD.FTZ R8, R10, R8 ;  /* 0x000000080a087221 */ /* 0x000fe20000010000 */
[----:B------:R-:W-:-:S05]  /*6000*/  SHF.R.U32.HI R6, RZ, 0x10, R3 ;  /* 0x00000010ff067819 */ /* 0x000fca0000011603 */
[----:B------:R-:W1:Y:S01]  /*6010*/  MUFU.EX2 R10, R24 ;  /* 0x00000018000a7308 */ /* 0x000e620000000800 */
[----:B------:R-:W-:-:S03]  /*6020*/  LOP3.LUT R6, R6, 0xff, RZ, 0xc0, !PT ;  /* 0x000000ff06067812 */ /* 0x000fc600078ec0ff */
[----:B------:R-:W-:-:S05]  /*6030*/  @!P4 HFMA2.BF16_V2 R118, -RZ.H0_H0, RZ.H0_H0, -R228.H0_H0 ;  /* 0x200000ffff76c231 */ /* 0x000fca00003409e4 */
[----:B------:R-:W-:Y:S02]  /*6040*/  @!P4 PRMT R228, R118, 0x5410, RZ ;  /* 0x0000541076e4c816 */ /* 0x000fe400000000ff */
[----:B------:R-:W-:Y:S02]  /*6050*/  ISETP.LE.U32.AND P4, PT, R6, UR23, PT ;  /* 0x0000001706007c0c */ /* 0x000fe4000bf83070 */
[----:B-1----:R-:W-:-:S04]  /*6060*/  F2FP.BF16.F32.PACK_AB R6, R12, R10 ;  /* 0x0000000a0c06723e */ /* 0x002fc800000010ff */
[C---:B------:R-:W-:Y:S02]  /*6070*/  PRMT R226, R6.reuse, 0x7610, R226 ;  /* 0x0000761006e27816 */ /* 0x040fe400000000e2 */
[----:B------:R-:W-:-:S05]  /*6080*/  PRMT R38, R6, 0x7632, R38 ;  /* 0x0000763206267816 */ /* 0x000fca0000000026 */
[----:B------:R-:W-:Y:S01]  /*6090*/  @!P4 HFMA2.BF16_V2 R119, -RZ.H0_H0, RZ.H0_H0, -R226.H0_H0 ;  /* 0x200000ffff77c231 */ /* 0x000fe200003409e2 */
[----:B------:R-:W-:Y:S01]  /*60a0*/  SHF.R.U32.HI R3, RZ, 0x18, R3 ;  /* 0x00000018ff037819 */ /* 0x000fe20000011603 */
[----:B------:R-:W-:Y:S01]  /*60b0*/  IMAD.MOV.U32 R57, RZ, RZ, R223 ;  /* 0x000000ffff397224 */ /* 0x000fe200078e00df */
[----:B------:R-:W-:Y:S02]  /*60c0*/  PRMT R223, R226, 0x5410, R38 ;  /* 0x00005410e2df7816 */ /* 0x000fe40000000026 */
[----:B------:R-:W-:Y:S02]  /*60d0*/  @!P4 PRMT R226, R119, 0x5410, RZ ;  /* 0x0000541077e2c816 */ /* 0x000fe400000000ff */
[----:B------:R-:W-:Y:S01]  /*60e0*/  ISETP.LE.U32.AND P4, PT, R3, UR23, PT ;  /* 0x0000001703007c0c */ /* 0x000fe2000bf83070 */
[----:B------:R-:W-:Y:S08]  /*60f0*/  MUFU.EX2 R21, R198 ;  /* 0x000000c600157308 */ /* 0x000ff00000000800 */
[----:B------:R-:W1:Y:S01]  /*6100*/  MUFU.EX2 R23, R197 ;  /* 0x000000c500177308 */ /* 0x000e620000000800 */
[----:B------:R-:W-:-:S03]  /*6110*/  LOP3.LUT R3, R4, 0xff, RZ, 0xc0, !PT ;  /* 0x000000ff04037812 */ /* 0x000fc600078ec0ff */
        /* <DEDUP_REMOVED lines=12> */
[----:B------:R-:W-:Y:S02]  /*61e0*/  ISETP.LE.U32.AND P4, PT, R3, UR23, PT ;  /* 0x0000001703007c0c */ /* 0x000fe4000bf83070 */
[----:B------:R-:W-:-:S04]  /*61f0*/  SHF.R.U32.HI R3, RZ, 0x10, R4 ;  /* 0x00000010ff037819 */ /* 0x000fc80000011604 */
[----:B------:R-:W-:-:S07]  /*6200*/  LOP3.LUT R3, R3, 0xff, RZ, 0xc0, !PT ;  /* 0x000000ff03037812 */ /* 0x000fce00078ec0ff */
[----:B------:R-:W-:-:S05]  /*6210*/  @!P4 HFMA2.BF16_V2 R126, -RZ.H0_H0, RZ.H0_H0, -R35.H0_H0 ;  /* 0x200000ffff7ec231 */ /* 0x000fca0000340923 */
[----:B------:R-:W-:Y:S02]  /*6220*/  @!P4 PRMT R35, R126, 0x5410, RZ ;  /* 0x000054107e23c816 */ /* 0x000fe400000000ff */
[----:B------:R-:W-:Y:S02]  /*6230*/  ISETP.LE.U32.AND P4, PT, R3, UR23, PT ;  /* 0x0000001703007c0c */ /* 0x000fe4000bf83070 */
[----:B------:R-:W-:-:S04]  /*6240*/  FMNMX.FTZ R3, R128, R125, !PT ;  /* 0x0000007d80037209 */ /* 0x000fc80007810000 */
[----:B------:R-:W-:Y:S01]  /*6250*/  FMNMX.FTZ R3, R124, R3, !PT ;  /* 0x000000037c037209 */ /* 0x000fe20007810000 */
[----:B------:R-:W-:Y:S01]  /*6260*/  FADD.FTZ R8, R19, R8 ;  /* 0x0000000813087221 */ /* 0x000fe20000010000 */
[----:B------:R-:W-:Y:S02]  /*6270*/  MUFU.EX2 R22, R29 ;  /* 0x0000001d00167308 */ /* 0x000fe40000000800 */
[----:B------:R-:W-:-:S06]  /*6280*/  FMNMX.FTZ R3, R121, R3, !PT ;  /* 0x0000000379037209 */ /* 0x000fcc0007810000 */
[----:B------:R-:W1:Y:S01]  /*6290*/  MUFU.EX2 R19, R28 ;  /* 0x0000001c00137308 */ /* 0x000e620000000800 */
[----:B------:R-:W-:-:S04]  /*62a0*/  FMNMX.FTZ R3, R120, R3, !PT ;  /* 0x0000000378037209 */ /* 0x000fc80007810000 */
[----:B------:R-:W-:-:S04]  /*62b0*/  FMNMX.FTZ R3, R117, R3, !PT ;  /* 0x0000000375037209 */ /* 0x000fc80007810000 */
[----:B------:R-:W-:-:S04]  /*62c0*/  FMNMX.FTZ R3, R116, R3, !PT ;  /* 0x0000000374037209 */ /* 0x000fc80007810000 */
[----:B------:R-:W-:Y:S02]  /*62d0*/  FMNMX.FTZ R3, R113, R3, !PT ;  /* 0x0000000371037209 */ /* 0x000fe40007810000 */
[----:B-1----:R-:W-:Y:S02]  /*62e0*/  F2FP.BF16.F32.PACK_AB R5, R22, R19 ;  /* 0x000000131605723e */ /* 0x002fe400000010ff */
[----:B------:R-:W-:Y:S02]  /*62f0*/  FMNMX.FTZ R3, R112, R3, !PT ;  /* 0x0000000370037209 */ /* 0x000fe40007810000 */
[----:B------:R-:W-:Y:S01]  /*6300*/  PRMT R24, R5, 0x7610, R24 ;  /* 0x0000761005187816 */ /* 0x000fe20000000018 */
[----:B------:R-:W-:Y:S01]  /*6310*/  FADD.FTZ R7, R13, R9 ;  /* 0x000000090d077221 */ /* 0x000fe20000010000 */
[----:B------:R-:W-:Y:S02]  /*6320*/  FMNMX.FTZ R3, R111, R3, !PT ;  /* 0x000000036f037209 */ /* 0x000fe40007810000 */
[----:B------:R-:W-:Y:S01]  /*6330*/  PRMT R225, R5, 0x7632, R225 ;  /* 0x0000763205e17816 */ /* 0x000fe200000000e1 */
[----:B------:R-:W-:Y:S01]  /*6340*/  @!P4 HFMA2.BF16_V2 R127, -RZ.H0_H0, RZ.H0_H0, -R24.H0_H0 ;  /* 0x200000ffff7fc231 */ /* 0x000fe20000340918 */
[----:B------:R-:W-:Y:S01]  /*6350*/  FMNMX.FTZ R3, R110, R3, !PT ;  /* 0x000000036e037209 */ /* 0x000fe20007810000 */
[----:B------:R-:W-:Y:S01]  /*6360*/  FADD.FTZ R7, R14, R7 ;  /* 0x000000070e077221 */ /* 0x000fe20000010000 */
[----:B------:R-:W-:Y:S01]  /*6370*/  IMAD.MOV.U32 R129, RZ, RZ, R71 ;  /* 0x000000ffff817224 */ /* 0x000fe200078e0047 */
[----:B------:R-:W-:Y:S01]  /*6380*/  SHF.R.U32.HI R4, RZ, 0x18, R4 ;  /* 0x00000018ff047819 */ /* 0x000fe20000011604 */
[----:B------:R-:W-:-:S02]  /*6390*/  IMAD.MOV.U32 R71, RZ, RZ, R227 ;  /* 0x000000ffff477224 */ /* 0x000fc400078e00e3 */
[----:B------:R-:W-:Y:S01]  /*63a0*/  FADD.FTZ R8, R15, R8 ;  /* 0x000000080f087221 */ /* 0x000fe20000010000 */
[----:B------:R-:W-:Y:S01]  /*63b0*/  PRMT R227, R24, 0x5410, R225 ;  /* 0x0000541018e37816 */ /* 0x000fe200000000e1 */
[----:B------:R-:W-:Y:S01]  /*63c0*/  FADD.FTZ R7, R11, R7 ;  /* 0x000000070b077221 */ /* 0x000fe20000010000 */
[----:B------:R-:W-:Y:S01]  /*63d0*/  @!P4 PRMT R24, R127, 0x5410, RZ ;  /* 0x000054107f18c816 */ /* 0x000fe200000000ff */
[----:B------:R-:W-:Y:S01]  /*63e0*/  UIADD3 UR44, UR42, 0x2, URZ ;  /* 0x000000022a2c7890 */ /* 0x000fe2000fffe03f */
[----:B------:R-:W-:Y:S02]  /*63f0*/  FMNMX.FTZ R3, R109, R3, !PT ;  /* 0x000000036d037209 */ /* 0x000fe40007810000 */
[----:B------:R-:W-:Y:S01]  /*6400*/  ISETP.LE.U32.AND P4, PT, R4, UR23, PT ;  /* 0x0000001704007c0c */ /* 0x000fe2000bf83070 */
[----:B------:R-:W-:Y:S01]  /*6410*/  FADD.FTZ R4, R20, R8 ;  /* 0x0000000814047221 */ /* 0x000fe20000010000 */
[----:B------:R-:W-:Y:S01]  /*6420*/  FMNMX.FTZ R3, R108, R3, !PT ;  /* 0x000000036c037209 */ /* 0x000fe20007810000 */
[----:B------:R-:W-:Y:S01]  /*6430*/  FADD.FTZ R5, R18, R7 ;  /* 0x0000000712057221 */ /* 0x000fe20000010000 */
[----:B------:R-:W-:Y:S01]  /*6440*/  ULOP3.LUT UR44, UR44, UR35, URZ, 0x3c, !UPT ;  /* 0x000000232c2c7292 */ /* 0x000fe2000f8e3c3f */
[----:B------:R-:W-:Y:S01]  /*6450*/  FADD.FTZ R4, R16, R4 ;  /* 0x0000000410047221 */ /* 0x000fe20000010000 */
[----:B------:R-:W-:Y:S01]  /*6460*/  FMNMX.FTZ R3, R106, R3, !PT ;  /* 0x000000036a037209 */ /* 0x000fe20007810000 */
[----:B------:R-:W-:-:S02]  /*6470*/  FADD.FTZ R5, R10, R5 ;  /* 0x000000050a057221 */ /* 0x000fc40000010000 */
[----:B------:R-:W-:Y:S01]  /*6480*/  FADD.FTZ R10, R17, R4 ;  /* 0x00000004110a7221 */ /* 0x000fe20000010000 */
[----:B------:R-:W-:Y:S02]  /*6490*/  LOP3.LUT R4, R139, UR44, RZ, 0x3c, !PT ;  /* 0x0000002c8b047c12 */ /* 0x000fe4000f8e3cff */
[----:B------:R-:W-:Y:S01]  /*64a0*/  FMNMX.FTZ R3, R105, R3, !PT ;  /* 0x0000000369037209 */ /* 0x000fe20007810000 */
[----:B------:R-:W-:Y:S02]  /*64b0*/  IMAD.MOV.U32 R167, RZ, RZ, R62 ;  /* 0x000000ffffa77224 */ /* 0x000fe400078e003e */
[----:B------:R-:W-:Y:S01]  /*64c0*/  IMAD.MOV.U32 R95, RZ, RZ, R63 ;  /* 0x000000ffff5f7224 */ /* 0x000fe200078e003f */
[----:B------:R-:W-:Y:S01]  /*64d0*/  FMNMX.FTZ R3, R102, R3, !PT ;  /* 0x0000000366037209 */ /* 0x000fe20007810000 */
[----:B------:R-:W-:-:S03]  /*64e0*/  IMAD.WIDE.U32 R62, R4, -0x326172a9, RZ ;  /* 0xcd9e8d57043e7825 */ /* 0x000fc600078e00ff */
[----:B------:R-:W-:Y:S02]  /*64f0*/  FMNMX.FTZ R3, R101, R3, !PT ;  /* 0x0000000365037209 */ /* 0x000fe40007810000 */
[----:B------:R-:W-:Y:S01]  /*6500*/  LOP3.LUT R4, R63, UR21, R146, 0x96, !PT ;  /* 0x000000153f047c12 */ /* 0x000fe2000f8e9692 */
[----:B------:R-:W-:Y:S01]  /*6510*/  FADD.FTZ R11, R12, R5 ;  /* 0x000000050c0b7221 */ /* 0x000fe20000010000 */
[----:B------:R-:W-:-:S03]  /*6520*/  FMNMX.FTZ R3, R100, R3, !PT ;  /* 0x0000000364037209 */ /* 0x000fc60007810000 */
[----:B------:R-:W-:Y:S01]  /*6530*/  IMAD.WIDE.U32 R4, R4, -0x2daee0ad, RZ ;  /* 0xd2511f5304047825 */ /* 0x000fe200078e00ff */
[----:B------:R-:W-:Y:S02]  /*6540*/  FMNMX.FTZ R3, R97, R3, !PT ;  /* 0x0000000361037209 */ /* 0x000fe40007810000 */
[----:B------:R-:W-:Y:S02]  /*6550*/  LOP3.LUT R8, R27, UR19, R62, 0x96, !PT ;  /* 0x000000131b087c12 */ /* 0x000fe4000f8e963e */
[----:B------:R-:W-:Y:S02]  /*6560*/  LOP3.LUT R6, R5, UR18, R46, 0x96, !PT ;  /* 0x0000001205067c12 */ /* 0x000fe4000f8e962e */
[----:B------:R-:W-:Y:S01]  /*6570*/  FMNMX.FTZ R3, R96, R3, !PT ;  /* 0x0000000360037209 */ /* 0x000fe20007810000 */
[----:B------:R-:W-:-:S03]  /*6580*/  IMAD.WIDE.U32 R8, R8, -0x2daee0ad, RZ ;  /* 0xd2511f5308087825 */ /* 0x000fc600078e00ff */
[----:B------:R-:W-:Y:S01]  /*6590*/  FMNMX.FTZ R3, R91, R3, !PT ;  /* 0x000000035b037209 */ /* 0x000fe20007810000 */
[----:B------:R-:W-:Y:S01]  /*65a0*/  IMAD.WIDE.U32 R6, R6, -0x326172a9, RZ ;  /* 0xcd9e8d5706067825 */ /* 0x000fe200078e00ff */
[----:B------:R-:W-:Y:S02]  /*65b0*/  LOP3.LUT R9, R9, UR16, R4, 0x96, !PT ;  /* 0x0000001009097c12 */ /* 0x000fe4000f8e9604 */
[----:B------:R-:W-:Y:S02]  /*65c0*/  FMNMX.FTZ R3, R90, R3, !PT ;  /* 0x000000035a037209 */ /* 0x000fe40007810000 */
[----:B------:R-:W-:Y:S02]  /*65d0*/  LOP3.LUT R4, R7, UR17, R26, 0x96, !PT ;  /* 0x0000001107047c12 */ /* 0x000fe4000f8e961a */
[----:B------:R-:W-:-:S03]  /*65e0*/  FMNMX.FTZ R3, R88, R3, !PT ;  /* 0x0000000358037209 */ /* 0x000fc60007810000 */
[----:B------:R-:W-:Y:S01]  /*65f0*/  IMAD.WIDE.U32 R4, R4, -0x2daee0ad, RZ ;  /* 0xd2511f5304047825 */ /* 0x000fe200078e00ff */
[----:B------:R-:W-:-:S04]  /*6600*/  FMNMX.FTZ R3, R68, R3, !PT ;  /* 0x0000000344037209 */ /* 0x000fc80007810000 */
[----:B------:R-:W-:Y:S01]  /*6610*/  LOP3.LUT R7, R5, UR14, R8, 0x96, !PT ;  /* 0x0000000e05077c12 */ /* 0x000fe2000f8e9608 */
[----:B------:R-:W-:Y:S01]  /*6620*/  IMAD.WIDE.U32 R8, R9, -0x326172a9, RZ ;  /* 0xcd9e8d5709087825 */ /* 0x000fe200078e00ff */
[----:B------:R-:W-:-:S04]  /*6630*/  FMNMX.FTZ R3, R67, R3, !PT ;  /* 0x0000000343037209 */ /* 0x000fc80007810000 */
[----:B------:R-:W-:Y:S02]  /*6640*/  FMNMX.FTZ R3, R66, R3, !PT ;  /* 0x0000000342037209 */ /* 0x000fe40007810000 */
[----:B------:R-:W-:Y:S02]  /*6650*/  LOP3.LUT R6, R9, UR15, R6, 0x96, !PT ;  /* 0x0000000f09067c12 */ /* 0x000fe4000f8e9606 */
[----:B------:R-:W-:-:S03]  /*6660*/  FMNMX.FTZ R3, R61, R3, !PT ;  /* 0x000000033d037209 */ /* 0x000fc60007810000 */
[----:B------:R-:W-:Y:S01]  /*6670*/  IMAD.WIDE.U32 R12, R6, -0x2daee0ad, RZ ;  /* 0xd2511f53060c7825 */ /* 0x000fe200078e00ff */
[----:B------:R-:W-:-:S03]  /*6680*/  FMNMX.FTZ R3, R58, R3, !PT ;  /* 0x000000033a037209 */ /* 0x000fc60007810000 */
[----:B------:R-:W-:Y:S01]  /*6690*/  IMAD.MOV.U32 R28, RZ, RZ, R57 ;  /* 0x000000ffff1c7224 */ /* 0x000fe200078e0039 */
[----:B------:R-:W-:Y:S01]  /*66a0*/  LOP3.LUT R4, R13, UR12, R4, 0x96, !PT ;  /* 0x0000000c0d047c12 */ /* 0x000fe2000f8e9604 */
[----:B------:R-:W-:Y:S01]  /*66b0*/  IMAD.MOV.U32 R57, RZ, RZ, R134 ;  /* 0x000000ffff397224 */ /* 0x000fe200078e0086 */
[----:B------:R-:W-:Y:S01]  /*66c0*/  FMNMX.FTZ R134, R56, R3, !PT ;  /* 0x0000000338867209 */ /* 0x000fe20007810000 */
[----:B------:R-:W-:Y:S01]  /*66d0*/  MUFU.EX2 R14, R199 ;  /* 0x000000c7000e7308 */ /* 0x000fe20000000800 */
[----:B------:R-:W-:Y:S02]  /*66e0*/  IMAD.WIDE.U32 R6, R7, -0x326172a9, RZ ;  /* 0xcd9e8d5707067825 */ /* 0x000fe400078e00ff */
[----:B------:R-:W-:Y:S02]  /*66f0*/  FMNMX.FTZ R134, R47, R134, !PT ;  /* 0x000000862f867209 */ /* 0x000fe40007810000 */
[----:B------:R-:W-:-:S03]  /*6700*/  IMAD.WIDE.U32 R4, R4, -0x326172a9, RZ ;  /* 0xcd9e8d5704047825 */ /* 0x000fc600078e00ff */
[----:B------:R-:W1:Y:S01]  /*6710*/  MUFU.EX2 R15, R204 ;  /* 0x000000cc000f7308 */ /* 0x000e620000000800 */
[----:B------:R-:W-:Y:S02]  /*6720*/  FMNMX.FTZ R134, R37, R134, !PT ;  /* 0x0000008625867209 */ /* 0x000fe40007810000 */
[----:B------:R-:W-:Y:S01]  /*6730*/  LOP3.LUT R3, R5, UR39, R6, 0x96, !PT ;  /* 0x0000002705037c12 */ /* 0x000fe2000f8e9606 */
[----:B------:R-:W-:Y:S01]  /*6740*/  @!P4 HFMA2.BF16_V2 R130, -RZ.H0_H0, RZ.H0_H0, -R225.H0_H0 ;  /* 0x200000ffff82c231 */ /* 0x000fe200003409e1 */
[----:B------:R-:W-:Y:S02]  /*6750*/  FMNMX.FTZ R134, R34, R134, !PT ;  /* 0x0000008622867209 */ /* 0x000fe40007810000 */
[----:B------:R-:W-:Y:S02]  /*6760*/  LOP3.LUT R6, R3, 0xff, RZ, 0xc0, !PT ;  /* 0x000000ff03067812 */ /* 0x000fe400078ec0ff */
[----:B------:R-:W-:Y:S02]  /*6770*/  @!P4 PRMT R225, R130, 0x5410, RZ ;  /* 0x0000541082e1c816 */ /* 0x000fe400000000ff */
[----:B------:R-:W-:-:S02]  /*6780*/  LOP3.LUT R13, R7, UR13, R8, 0x96, !PT ;  /* 0x0000000d070d7c12 */ /* 0x000fc4000f8e9608 */
[----:B------:R-:W2:Y:S01]  /*6790*/  SHFL.BFLY PT, R8, R134, 0x2, 0x1f ;  /* 0x0c401f0086087f89 */ /* 0x000ea200000e0000 */
[----:B------:R-:W-:Y:S02]  /*67a0*/  ISETP.LE.U32.AND P4, PT, R6, UR23, PT ;  /* 0x0000001706007c0c */ /* 0x000fe4000bf83070 */
[----:B-1----:R-:W-:Y:S02]  /*67b0*/  F2FP.BF16.F32.PACK_AB R7, R15, R14 ;  /* 0x0000000e0f07723e */ /* 0x002fe400000010ff */
[----:B------:R-:W-:Y:S02]  /*67c0*/  LOP3.LUT R6, R3, 0xffff, RZ, 0xc0, !PT ;  /* 0x0000ffff03067812 */ /* 0x000fe400078ec0ff */
[C---:B------:R-:W-:Y:S02]  /*67d0*/  PRMT R104, R7.reuse, 0x7610, R104 ;  /* 0x0000761007687816 */ /* 0x040fe40000000068 */
[----:B------:R-:W-:Y:S02]  /*67e0*/  SHF.R.U32.HI R6, RZ, 0x8, R6 ;  /* 0x00000008ff067819 */ /* 0x000fe40000011606 */
        /* <DEDUP_REMOVED lines=9> */
[----:B--2---:R-:W-:Y:S01]  /*6880*/  FMNMX.FTZ R134, R134, R8, !PT ;  /* 0x0000000886867209 */ /* 0x004fe20007810000 */
[----:B------:R-:W-:Y:S08]  /*6890*/  MUFU.EX2 R11, R49 ;  /* 0x00000031000b7308 */ /* 0x000ff00000000800 */
[----:B------:R-:W1:Y:S02]  /*68a0*/  MUFU.EX2 R8, R51 ;  /* 0x0000003300087308 */ /* 0x000e640000000800 */
[----:B------:R-:W-:Y:S01]  /*68b0*/  @!P4 HFMA2.BF16_V2 R160, -RZ.H0_H0, RZ.H0_H0, -R16.H0_H0 ;  /* 0x200000ffffa0c231 */ /* 0x000fe20000340910 */
[----:B------:R-:W-:-:S04]  /*68c0*/  SHF.R.U32.HI R6, RZ, 0x18, R3 ;  /* 0x00000018ff067819 */ /* 0x000fc80000011603 */
[----:B------:R-:W-:Y:S02]  /*68d0*/  @!P4 PRMT R16, R160, 0x5410, RZ ;  /* 0x00005410a010c816 */ /* 0x000fe400000000ff */
[----:B------:R-:W-:Y:S02]  /*68e0*/  ISETP.LE.U32.AND P4, PT, R6, UR23, PT ;  /* 0x0000001706007c0c */ /* 0x000fe4000bf83070 */
[----:B-1----:R-:W-:-:S04]  /*68f0*/  F2FP.BF16.F32.PACK_AB R6, R11, R8 ;  /* 0x000000080b06723e */ /* 0x002fc800000010ff */
[C---:B------:R-:W-:Y:S02]  /*6900*/  PRMT R250, R6.reuse, 0x7632, R250 ;  /* 0x0000763206fa7816 */ /* 0x040fe400000000fa */
[----:B------:R-:W-:Y:S02]  /*6910*/  SHF.R.U32.HI R3, RZ, 0x10, R3 ;  /* 0x00000010ff037819 */ /* 0x000fe40000011603 */
[----:B------:R-:W-:-:S03]  /*6920*/  PRMT R248, R6, 0x7610, R248 ;  /* 0x0000761006f87816 */ /* 0x000fc600000000f8 */
[----:B------:R-:W-:Y:S01]  /*6930*/  @!P4 HFMA2.BF16_V2 R168, -RZ.H0_H0, RZ.H0_H0, -R250.H0_H0 ;  /* 0x200000ffffa8c231 */ /* 0x000fe200003409fa */
[----:B------:R-:W1:Y:S01]  /*6940*/  SHFL.BFLY PT, R7, R134, 0x1, 0x1f ;  /* 0x0c201f0086077f89 */ /* 0x000e6200000e0000 */
[----:B------:R-:W-:Y:S01]  /*6950*/  LOP3.LUT R3, R3, 0xff, RZ, 0xc0, !PT ;  /* 0x000000ff03037812 */ /* 0x000fe200078ec0ff */
[----:B------:R-:W-:Y:S01]  /*6960*/  IMAD.MOV.U32 R55, RZ, RZ, R219 ;  /* 0x000000ffff377224 */ /* 0x000fe200078e00db */
[----:B------:R-:W-:Y:S02]  /*6970*/  PRMT R219, R248, 0x5410, R250 ;  /* 0x00005410f8db7816 */ /* 0x000fe400000000fa */
[----:B------:R-:W-:Y:S02]  /*6980*/  @!P4 PRMT R250, R168, 0x5410, RZ ;  /* 0x00005410a8fac816 */ /* 0x000fe400000000ff */
[----:B------:R-:W-:Y:S02]  /*6990*/  ISETP.LE.U32.AND P4, PT, R3, UR23, PT ;  /* 0x0000001703007c0c */ /* 0x000fe4000bf83070 */
[----:B------:R-:W-:-:S11]  /*69a0*/  LOP3.LUT R3, R4, 0xff, RZ, 0xc0, !PT ;  /* 0x000000ff04037812 */ /* 0x000fd600078ec0ff */
[----:B------:R-:W-:-:S05]  /*69b0*/  @!P4 HFMA2.BF16_V2 R163, -RZ.H0_H0, RZ.H0_H0, -R248.H0_H0 ;  /* 0x200000ffffa3c231 */ /* 0x000fca00003409f8 */
[----:B------:R-:W-:Y:S02]  /*69c0*/  @!P4 PRMT R248, R163, 0x5410, RZ ;  /* 0x00005410a3f8c816 */ /* 0x000fe400000000ff */
[----:B------:R-:W-:Y:S02]  /*69d0*/  ISETP.LE.U32.AND P4, PT, R3, UR23, PT ;  /* 0x0000001703007c0c */ /* 0x000fe4000bf83070 */
[----:B-1----:R-:W-:Y:S02]  /*69e0*/  FMNMX.FTZ R134, R134, R7, !PT ;  /* 0x0000000786867209 */ /* 0x002fe40007810000 */
[----:B------:R-:W-:Y:S02]  /*69f0*/  SHF.R.U32.HI R3, RZ, 0x18, R4 ;  /* 0x00000018ff037819 */ /* 0x000fe40000011604 */
[----:B------:R-:W-:Y:S01]  /*6a00*/  LOP3.LUT R7, R4, 0xffff, RZ, 0xc0, !PT ;  /* 0x0000ffff04077812 */ /* 0x000fe200078ec0ff */
[----:B------:R-:W-:Y:S01]  /*6a10*/  FADD.FTZ R10, R21, R10 ;  /* 0x0000000a150a7221 */ /* 0x000fe20000010000 */
[----:B------:R-:W-:Y:S01]  /*6a20*/  SHF.R.U32.HI R4, RZ, 0x10, R4 ;  /* 0x00000010ff047819 */ /* 0x000fe20000011604 */
[----:B------:R-:W-:Y:S01]  /*6a30*/  IMAD.MOV.U32 R160, RZ, RZ, R24 ;  /* 0x000000ffffa07224 */ /* 0x000fe200078e0018 */
[----:B------:R-:W-:-:S02]  /*6a40*/  FSEL R25, R234, -INF , !P1 ;  /* 0xff800000ea197808 */ /* 0x000fc40004800000 */
[----:B------:R-:W-:Y:S01]  /*6a50*/  ISETP.LE.U32.AND P1, PT, R3, UR23, PT ;  /* 0x0000001703007c0c */ /* 0x000fe2000bf23070 */
[C---:B------:R-:W-:Y:S01]  /*6a60*/  FMUL.FTZ R3, R134.reuse, UR43 ;  /* 0x0000002b86037c20 */ /* 0x040fe20008410000 */
[----:B------:R-:W-:Y:S02]  /*6a70*/  FSEL R24, R235, -INF , !P3 ;  /* 0xff800000eb187808 */ /* 0x000fe40005800000 */
[----:B------:R-:W-:Y:S01]  /*6a80*/  FSETP.NEU.FTZ.AND P3, PT, R134, -INF , PT ;  /* 0xff8000008600780b */ /* 0x000fe20003f7d000 */
[----:B------:R-:W-:Y:S01]  /*6a90*/  FADD.FTZ R10, R23, R10 ;  /* 0x0000000a170a7221 */ /* 0x000fe20000010000 */
[----:B------:R-:W-:Y:S02]  /*6aa0*/  LOP3.LUT R4, R4, 0xff, RZ, 0xc0, !PT ;  /* 0x000000ff04047812 */ /* 0x000fe400078ec0ff */
[----:B------:R-:W-:Y:S01]  /*6ab0*/  FSEL R3, R3, RZ, P3 ;  /* 0x000000ff03037208 */ /* 0x000fe20001800000 */
[----:B------:R-:W-:Y:S01]  /*6ac0*/  FADD.FTZ R10, R14, R10 ;  /* 0x0000000a0e0a7221 */ /* 0x000fe20000010000 */
[----:B------:R-:W-:Y:S01]  /*6ad0*/  ISETP.LE.U32.AND P3, PT, R4, UR23, PT ;  /* 0x0000001704007c0c */ /* 0x000fe2000bf63070 */
[----:B------:R-:W-:Y:S01]  /*6ae0*/  IMAD.WIDE.U32 R4, R13, -0x2daee0ad, RZ ;  /* 0xd2511f530d047825 */ /* 0x000fe200078e00ff */
[----:B------:R-:W-:Y:S08]  /*6af0*/  MUFU.EX2 R14, R213 ;  /* 0x000000d5000e7308 */ /* 0x000ff00000000800 */
[----:B------:R-:W1:Y:S01]  /*6b00*/  MUFU.EX2 R13, R212 ;  /* 0x000000d4000d7308 */ /* 0x000e620000000800 */
[----:B------:R-:W-:-:S02]  /*6b10*/  IMAD.MOV.U32 R29, RZ, RZ, R36 ;  /* 0x000000ffff1d7224 */ /* 0x000fc400078e0024 */
[----:B------:R-:W-:Y:S01]  /*6b20*/  FFMA.FTZ R39, R128, UR43, -R3 ;  /* 0x0000002b80277c23 */ /* 0x000fe20008010803 */
[----:B------:R-:W-:Y:S02]  /*6b30*/  IMAD.MOV.U32 R23, RZ, RZ, R55 ;  /* 0x000000ffff177224 */ /* 0x000fe400078e0037 */
[----:B------:R-:W-:Y:S01]  /*6b40*/  FFMA.FTZ R44, R121, UR43, -R3 ;  /* 0x0000002b792c7c23 */ /* 0x000fe20008010803 */
[----:B------:R-:W-:Y:S02]  /*6b50*/  IMAD.MOV.U32 R36, RZ, RZ, R57 ;  /* 0x000000ffff247224 */ /* 0x000fe400078e0039 */
        /* <DEDUP_REMOVED lines=30> */
[----:B-1----:R-:W-:-:S04]  /*6d40*/  F2FP.BF16.F32.PACK_AB R3, R14, R13 ;  /* 0x0000000d0e03723e */ /* 0x002fc800000010ff */
[C---:B------:R-:W-:Y:S02]  /*6d50*/  PRMT R245, R3.reuse, 0x7610, R245 ;  /* 0x0000761003f57816 */ /* 0x040fe400000000f5 */
[----:B------:R-:W-:Y:S02]  /*6d60*/  PRMT R244, R3, 0x7632, R244 ;  /* 0x0000763203f47816 */ /* 0x000fe400000000f4 */
[----:B------:R-:W-:-:S04]  /*6d70*/  FMNMX.FTZ R3, R178, R177, !PT ;  /* 0x000000b1b2037209 */ /* 0x000fc80007810000 */
[----:B------:R-:W-:-:S04]  /*6d80*/  FMNMX.FTZ R3, R175, R3, !PT ;  /* 0x00000003af037209 */ /* 0x000fc80007810000 */
[----:B------:R-:W-:Y:S02]  /*6d90*/  FMNMX.FTZ R3, R173, R3, !PT ;  /* 0x00000003ad037209 */ /* 0x000fe40007810000 */
[----:B------:R-:W-:Y:S02]  /*6da0*/  SHF.R.U32.HI R7, RZ, 0x8, R7 ;  /* 0x00000008ff077819 */ /* 0x000fe40000011607 */
[----:B------:R-:W-:Y:S02]  /*6db0*/  FMNMX.FTZ R3, R172, R3, !PT ;  /* 0x00000003ac037209 */ /* 0x000fe40007810000 */
[----:B------:R-:W-:Y:S02]  /*6dc0*/  LOP3.LUT R7, R7, 0xffff, RZ, 0xc0, !PT ;  /* 0x0000ffff07077812 */ /* 0x000fe400078ec0ff */
[----:B------:R-:W-:Y:S01]  /*6dd0*/  FMNMX.FTZ R3, R171, R3, !PT ;  /* 0x00000003ab037209 */ /* 0x000fe20007810000 */
[----:B------:R-:W-:Y:S01]  /*6de0*/  IMAD.MOV.U32 R130, RZ, RZ, R33 ;  /* 0x000000ffff827224 */ /* 0x000fe200078e0021 */
[----:B------:R-:W-:-:S02]  /*6df0*/  FSEL R33, R211, -INF , !P6 ;  /* 0xff800000d3217808 */ /* 0x000fc40007000000 */
[----:B------:R-:W-:Y:S02]  /*6e00*/  FMNMX.FTZ R3, R170, R3, !PT ;  /* 0x00000003aa037209 */ /* 0x000fe40007810000 */
[----:B------:R-:W-:Y:S02]  /*6e10*/  ISETP.LE.U32.AND P6, PT, R7, UR23, PT ;  /* 0x0000001707007c0c */ /* 0x000fe4000bfc3070 */
[----:B------:R-:W-:Y:S01]  /*6e20*/  FMNMX.FTZ R3, R169, R3, !PT ;  /* 0x00000003a9037209 */ /* 0x000fe20007810000 */
[----:B------:R-:W-:Y:S01]  /*6e30*/  FADD.FTZ R17, R22, R9 ;  /* 0x0000000916117221 */ /* 0x000fe20000010000 */
[----:B------:R-:W-:Y:S02]  /*6e40*/  LOP3.LUT R6, R5, UR40, R12, 0x96, !PT ;  /* 0x0000002805067c12 */ /* 0x000fe4000f8e960c */
[----:B------:R-:W-:Y:S01]  /*6e50*/  FMNMX.FTZ R3, R162, R3, !PT ;  /* 0x00000003a2037209 */ /* 0x000fe20007810000 */
[----:B------:R-:W-:Y:S02]  /*6e60*/  IMAD.MOV.U32 R163, RZ, RZ, R16 ;  /* 0x000000ffffa37224 */ /* 0x000fe400078e0010 */
[----:B------:R-:W-:Y:S01]  /*6e70*/  FADD.FTZ R10, R15, R10 ;  /* 0x0000000a0f0a7221 */ /* 0x000fe20000010000 */
[C---:B------:R-:W-:Y:S01]  /*6e80*/  LOP3.LUT R9, R4.reuse, 0xff, RZ, 0xc0, !PT ;  /* 0x000000ff04097812 */ /* 0x040fe200078ec0ff */
[----:B------:R-:W-:Y:S01]  /*6e90*/  MUFU.EX2 R12, R59 ;  /* 0x0000003b000c7308 */ /* 0x000fe20000000800 */
[----:B------:R-:W-:-:S02]  /*6ea0*/  LOP3.LUT R19, R4, 0xffff, RZ, 0xc0, !PT ;  /* 0x0000ffff04137812 */ /* 0x000fc400078ec0ff */
[--C-:B------:R-:W-:Y:S02]  /*6eb0*/  SHF.R.U32.HI R22, RZ, 0x10, R4.reuse ;  /* 0x00000010ff167819 */ /* 0x100fe40000011604 */
[----:B------:R-:W-:Y:S02]  /*6ec0*/  SHF.R.U32.HI R16, RZ, 0x18, R4 ;  /* 0x00000018ff107819 */ /* 0x000fe40000011604 */
[----:B------:R-:W-:Y:S01]  /*6ed0*/  FMNMX.FTZ R4, R161, R3, !PT ;  /* 0x00000003a1047209 */ /* 0x000fe20007810000 */
[----:B------:R-:W1:Y:S01]  /*6ee0*/  MUFU.EX2 R15, R60 ;  /* 0x0000003c000f7308 */ /* 0x000e620000000800 */
[----:B------:R-:W-:Y:S01]  /*6ef0*/  SHF.R.U32.HI R3, RZ, 0x10, R6 ;  /* 0x00000010ff037819 */ /* 0x000fe20000011606 */
[----:B------:R-:W-:Y:S02]  /*6f00*/  @!P6 HFMA2.BF16_V2 R185, -RZ.H0_H0, RZ.H0_H0, -R244.H0_H0 ;  /* 0x200000ffffb9e231 */ /* 0x000fe400003409f4 */
[----:B------:R-:W-:Y:S01]  /*6f10*/  IMAD.MOV.U32 R204, RZ, RZ, R35 ;  /* 0x000000ffffcc7224 */ /* 0x000fe200078e0023 */
[----:B------:R-:W-:Y:S01]  /*6f20*/  FMNMX.FTZ R4, R159, R4, !PT ;  /* 0x000000049f047209 */ /* 0x000fe20007810000 */
[----:B------:R-:W-:Y:S01]  /*6f30*/  IMAD.MOV.U32 R35, RZ, RZ, R222 ;  /* 0x000000ffff237224 */ /* 0x000fe200078e00de */
[----:B------:R-:W-:-:S02]  /*6f40*/  LOP3.LUT R3, R3, 0xff, RZ, 0xc0, !PT ;  /* 0x000000ff03037812 */ /* 0x000fc400078ec0ff */
[----:B------:R-:W-:Y:S02]  /*6f50*/  PRMT R222, R245, 0x5410, R244 ;  /* 0x00005410f5de7816 */ /* 0x000fe400000000f4 */
[----:B------:R-:W-:Y:S02]  /*6f60*/  @!P6 PRMT R244, R185, 0x5410, RZ ;  /* 0x00005410b9f4e816 */ /* 0x000fe400000000ff */
[----:B------:R-:W-:Y:S02]  /*6f70*/  ISETP.LE.U32.AND P6, PT, R3, UR23, PT ;  /* 0x0000001703007c0c */ /* 0x000fe4000bfc3070 */
[----:B------:R-:W-:-:S04]  /*6f80*/  FMNMX.FTZ R3, R158, R4, !PT ;  /* 0x000000049e037209 */ /* 0x000fc80007810000 */
[----:B------:R-:W-:Y:S02]  /*6f90*/  FMNMX.FTZ R3, R157, R3, !PT ;  /* 0x000000039d037209 */ /* 0x000fe40007810000 */
[----:B-1----:R-:W-:Y:S02]  /*6fa0*/  F2FP.BF16.F32.PACK_AB R5, R15, R12 ;  /* 0x0000000c0f05723e */ /* 0x002fe400000010ff */
[----:B------:R-:W-:Y:S02]  /*6fb0*/  FMNMX.FTZ R3, R156, R3, !PT ;  /* 0x000000039c037209 */ /* 0x000fe40007810000 */
[----:B------:R-:W-:Y:S02]  /*6fc0*/  PRMT R242, R5, 0x7610, R242 ;  /* 0x0000761005f27816 */ /* 0x000fe400000000f2 */
[----:B------:R-:W-:Y:S02]  /*6fd0*/  FMNMX.FTZ R4, R155, R3, !PT ;  /* 0x000000039b047209 */ /* 0x000fe40007810000 */
[----:B------:R-:W-:Y:S01]  /*6fe0*/  PRMT R243, R5, 0x7632, R243 ;  /* 0x0000763205f37816 */ /* 0x000fe200000000f3 */
[----:B------:R-:W-:Y:S01]  /*6ff0*/  @!P3 HFMA2.BF16_V2 R186, -RZ.H0_H0, RZ.H0_H0, -R242.H0_H0 ;  /* 0x200000ffffbab231 */ /* 0x000fe200003409f2 */
[----:B------:R-:W-:-:S02]  /*7000*/  FMNMX.FTZ R4, R154, R4, !PT ;  /* 0x000000049a047209 */ /* 0x000fc40007810000 */
[----:B------:R-:W-:Y:S02]  /*7010*/  LOP3.LUT R3, R6, 0xff, RZ, 0xc0, !PT ;  /* 0x000000ff06037812 */ /* 0x000fe400078ec0ff */
[----:B------:R-:W-:Y:S02]  /*7020*/  PRMT R91, R242, 0x5410, R243 ;  /* 0x00005410f25b7816 */ /* 0x000fe400000000f3 */
[----:B------:R-:W-:Y:S02]  /*7030*/  @!P3 PRMT R242, R186, 0x5410, RZ ;  /* 0x00005410baf2b816 */ /* 0x000fe400000000ff */
[----:B------:R-:W-:Y:S02]  /*7040*/  FMNMX.FTZ R4, R153, R4, !PT ;  /* 0x0000000499047209 */ /* 0x000fe40007810000 */
[----:B------:R-:W-:Y:S02]  /*7050*/  ISETP.LE.U32.AND P3, PT, R3, UR23, PT ;  /* 0x0000001703007c0c */ /* 0x000fe4000bf63070 */
[----:B------:R-:W-:-:S02]  /*7060*/  SHF.R.U32.HI R3, RZ, 0x18, R6 ;  /* 0x00000018ff037819 */ /* 0x000fc40000011606 */
[----:B------:R-:W-:Y:S02]  /*7070*/  LOP3.LUT R6, R6, 0xffff, RZ, 0xc0, !PT ;  /* 0x0000ffff06067812 */ /* 0x000fe400078ec0ff */
[----:B------:R-:W-:Y:S02]  /*7080*/  FMNMX.FTZ R4, R152, R4, !PT ;  /* 0x0000000498047209 */ /* 0x000fe40007810000 */
[----:B------:R-:W-:Y:S02]  /*7090*/  FSEL R21, R246, -INF , !P5 ;  /* 0xff800000f6157808 */ /* 0x000fe40006800000 */
[----:B------:R-:W-:Y:S02]  /*70a0*/  ISETP.LE.U32.AND P5, PT, R3, UR23, PT ;  /* 0x0000001703007c0c */ /* 0x000fe4000bfa3070 */
[----:B------:R-:W-:Y:S02]  /*70b0*/  SHF.R.U32.HI R3, RZ, 0x8, R6 ;  /* 0x00000008ff037819 */ /* 0x000fe40000011606 */
[----:B------:R-:W-:-:S02]  /*70c0*/  FMNMX.FTZ R4, R151, R4, !PT ;  /* 0x0000000497047209 */ /* 0x000fc40007810000 */
[----:B------:R-:W-:Y:S02]  /*70d0*/  LOP3.LUT R3, R3, 0xffff, RZ, 0xc0, !PT ;  /* 0x0000ffff03037812 */ /* 0x000fe400078ec0ff */
[----:B------:R-:W-:Y:S01]  /*70e0*/  FMNMX.FTZ R4, R150, R4, !PT ;  /* 0x0000000496047209 */ /* 0x000fe20007810000 */
[----:B------:R-:W-:Y:S01]  /*70f0*/  FADD.FTZ R8, R8, R17 ;  /* 0x0000001108087221 */ /* 0x000fe20000010000 */
[----:B------:R-:W-:Y:S02]  /*7100*/  FSEL R20, R247, -INF , !P2 ;  /* 0xff800000f7147808 */ /* 0x000fe40005000000 */
[----:B------:R-:W-:Y:S01]  /*7110*/  ISETP.LE.U32.AND P2, PT, R3, UR23, PT ;  /* 0x0000001703007c0c */ /* 0x000fe2000bf43070 */
[----:B------:R-:W-:Y:S01]  /*7120*/  @!P4 HFMA2.BF16_V2 R184, -RZ.H0_H0, RZ.H0_H0, -R245.H0_H0 ;  /* 0x200000ffffb8c231 */ /* 0x000fe200003409f5 */
[----:B------:R-:W-:Y:S01]  /*7130*/  FMNMX.FTZ R3, R149, R4, !PT ;  /* 0x0000000495037209 */ /* 0x000fe20007810000 */
[----:B------:R-:W-:Y:S01]  /*7140*/  FADD.FTZ R8, R11, R8 ;  /* 0x000000080b087221 */ /* 0x000fe20000010000 */
[----:B------:R-:W-:Y:S01]  /*7150*/  FADD.FTZ R4, R13, R10 ;  /* 0x0000000a0d047221 */ /* 0x000fe20000010000 */
[----:B------:R-:W-:Y:S01]  /*7160*/  MUFU.EX2 R7, R214 ;  /* 0x000000d600077308 */ /* 0x000fe20000000800 */
[----:B------:R-:W-:-:S02]  /*7170*/  FMNMX.FTZ R3, R148, R3, !PT ;  /* 0x0000000394037209 */ /* 0x000fc40007810000 */
[----:B------:R-:W-:Y:S02]  /*7180*/  @!P4 PRMT R245, R184, 0x5410, RZ ;  /* 0x00005410b8f5c816 */ /* 0x000fe400000000ff */
[----:B------:R-:W-:-:S03]  /*7190*/  ISETP.LE.U32.AND P4, PT, R9, UR23, PT ;  /* 0x0000001709007c0c */ /* 0x000fc6000bf83070 */
[----:B------:R-:W1:Y:S01]  /*71a0*/  MUFU.EX2 R10, R215 ;  /* 0x000000d7000a7308 */ /* 0x000e620000000800 */
[----:B------:R-:W-:Y:S01]  /*71b0*/  FMNMX.FTZ R3, R140, R3, !PT ;  /* 0x000000038c037209 */ /* 0x000fe20007810000 */
[----:B------:R-:W-:-:S03]  /*71c0*/  FADD.FTZ R9, R12, R8 ;  /* 0x000000080c097221 */ /* 0x000fc60000010000 */
[----:B------:R-:W-:-:S03]  /*71d0*/  FMNMX.FTZ R3, R137, R3, !PT ;  /* 0x0000000389037209 */ /* 0x000fc60007810000 */
[----:B------:R-:W-:Y:S01]  /*71e0*/  MUFU.EX2 R8, R69 ;  /* 0x0000004500087308 */ /* 0x000fe20000000800 */
[----:B------:R-:W-:-:S07]  /*71f0*/  FMNMX.FTZ R3, R132, R3, !PT ;  /* 0x0000000384037209 */ /* 0x000fce0007810000 */
[----:B------:R-:W2:Y:S01]  /*7200*/  MUFU.EX2 R12, R70 ;  /* 0x00000046000c7308 */ /* 0x000ea20000000800 */
[----:B------:R-:W-:Y:S01]  /*7210*/  FADD.FTZ R11, R14, R4 ;  /* 0x000000040e0b7221 */ /* 0x000fe20000010000 */
[----:B------:R-:W-:Y:S02]  /*7220*/  FMNMX.FTZ R3, R131, R3, !PT ;  /* 0x0000000383037209 */ /* 0x000fe40007810000 */
[----:B-1----:R-:W-:Y:S02]  /*7230*/  F2FP.BF16.F32.PACK_AB R4, R10, R7 ;  /* 0x000000070a04723e */ /* 0x002fe400000010ff */
[----:B------:R-:W-:Y:S02]  /*7240*/  FMNMX.FTZ R3, R73, R3, !PT ;  /* 0x0000000349037209 */ /* 0x000fe40007810000 */
[C---:B------:R-:W-:Y:S02]  /*7250*/  PRMT R237, R4.reuse, 0x7610, R237 ;  /* 0x0000761004ed7816 */ /* 0x040fe400000000ed */
[----:B------:R-:W-:-:S02]  /*7260*/  PRMT R236, R4, 0x7632, R236 ;  /* 0x0000763204ec7816 */ /* 0x000fc400000000ec */
[----:B------:R-:W-:Y:S02]  /*7270*/  FMNMX.FTZ R3, R33, R3, !PT ;  /* 0x0000000321037209 */ /* 0x000fe40007810000 */
[----:B--2---:R-:W-:Y:S01]  /*7280*/  F2FP.BF16.F32.PACK_AB R4, R12, R8 ;  /* 0x000000080c04723e */ /* 0x004fe200000010ff */
[----:B------:R-:W-:Y:S01]  /*7290*/  MUFU.EX2 R14, R41 ;  /* 0x00000029000e7308 */ /* 0x000fe20000000800 */
[----:B------:R-:W-:Y:S02]  /*72a0*/  FMNMX.FTZ R3, R25, R3, !PT ;  /* 0x0000000319037209 */ /* 0x000fe40007810000 */
[C---:B------:R-:W-:Y:S02]  /*72b0*/  PRMT R235, R4.reuse, 0x7610, R235 ;  /* 0x0000761004eb7816 */ /* 0x040fe400000000eb */
[----:B------:R-:W-:Y:S02]  /*72c0*/  PRMT R234, R4, 0x7632, R234 ;  /* 0x0000763204ea7816 */ /* 0x000fe400000000ea */
[----:B------:R-:W-:-:S02]  /*72d0*/  SHF.R.U32.HI R4, RZ, 0x8, R19 ;  /* 0x00000008ff047819 */ /* 0x000fc40000011613 */
[----:B------:R-:W1:Y:S01]  /*72e0*/  MUFU.EX2 R19, R40 ;  /* 0x0000002800137308 */ /* 0x000e620000000800 */
[----:B------:R-:W-:Y:S01]  /*72f0*/  FMNMX.FTZ R3, R24, R3, !PT ;  /* 0x0000000318037209 */ /* 0x000fe20007810000 */
[----:B------:R-:W-:-:S03]  /*7300*/  @!P1 HFMA2.BF16_V2 R187, -RZ.H0_H0, RZ.H0_H0, -R243.H0_H0 ;  /* 0x200000ffffbb9231 */ /* 0x000fc600003409f3 */
[----:B------:R-:W-:Y:S01]  /*7310*/  FMNMX.FTZ R3, R21, R3, !PT ;  /* 0x0000000315037209 */ /* 0x000fe20007810000 */
[----:B------:R-:W-:Y:S01]  /*7320*/  @!P3 HFMA2.BF16_V2 R188, -RZ.H0_H0, RZ.H0_H0, -R237.H0_H0 ;  /* 0x200000ffffbcb231 */ /* 0x000fe200003409ed */
[----:B------:R-:W-:Y:S01]  /*7330*/  LOP3.LUT R4, R4, 0xffff, RZ, 0xc0, !PT ;  /* 0x0000ffff04047812 */ /* 0x000fe200078ec0ff */
[----:B------:R-:W-:Y:S01]  /*7340*/  UIADD3 UR47, UR42, 0x3, URZ ;  /* 0x000000032a2f7890 */ /* 0x000fe2000fffe03f */
[----:B------:R-:W-:Y:S02]  /*7350*/  FMNMX.FTZ R3, R20, R3, !PT ;  /* 0x0000000314037209 */ /* 0x000fe40007810000 */
[----:B------:R-:W-:Y:S01]  /*7360*/  @!P1 PRMT R243, R187, 0x5410, RZ ;  /* 0x00005410bbf39816 */ /* 0x000fe200000000ff */
[----:B------:R2:W-:Y:S01]  /*7370*/  MUFU.EX2 R18, R231 ;  /* 0x000000e700127308 */ /* 0x0005e20000000800 */
[----:B------:R-:W-:Y:S02]  /*7380*/  ISETP.LE.U32.AND P1, PT, R16, UR23, PT ;  /* 0x0000001710007c0c */ /* 0x000fe4000bf23070 */
[----:B------:R-:W-:Y:S01]  /*7390*/  PRMT R168, R237, 0x5410, R236 ;  /* 0x00005410eda87816 */ /* 0x000fe200000000ec */
[----:B------:R-:W-:Y:S01]  /*73a0*/  ULOP3.LUT UR47, UR47, UR35, URZ, 0x3c, !UPT ;  /* 0x000000232f2f7292 */ /* 0x000fe2000f8e3c3f */
[----:B------:R-:W-:Y:S01]  /*73b0*/  @!P3 PRMT R237, R188, 0x5410, RZ ;  /* 0x00005410bcedb816 */ /* 0x000fe200000000ff */
[----:B------:R-:W3:Y:S01]  /*73c0*/  SHFL.BFLY PT, R6, R3, 0x2, 0x1f ;  /* 0x0c401f0003067f89 */ /* 0x000ee200000e0000 */
[----:B------:R-:W-:Y:S01]  /*73d0*/  ISETP.LE.U32.AND P3, PT, R4, UR23, PT ;  /* 0x0000001704007c0c */ /* 0x000fe2000bf63070 */
[----:B------:R4:W3:Y:S01]  /*73e0*/  MUFU.EX2 R16, R229 ;  /* 0x000000e500107308 */ /* 0x0008e20000000800 */
[----:B-1----:R-:W-:Y:S01]  /*73f0*/  F2FP.BF16.F32.PACK_AB R4, R19, R14 ;  /* 0x0000000e1304723e */ /* 0x002fe200000010ff */
[----:B------:R-:W-:Y:S01]  /*7400*/  @!P2 HFMA2.BF16_V2 R189, -RZ.H0_H0, RZ.H0_H0, -R236.H0_H0 ;  /* 0x200000ffffbda231 */ /* 0x000fe200003409ec */
[----:B------:R-:W-:-:S02]  /*7410*/  LOP3.LUT R5, R22, 0xff, RZ, 0xc0, !PT ;  /* 0x000000ff16057812 */ /* 0x000fc400078ec0ff */
[C---:B--2---:R-:W-:Y:S02]  /*7420*/  PRMT R231, R4.reuse, 0x7610, R231 ;  /* 0x0000761004e77816 */ /* 0x044fe400000000e7 */
[----:B----4-:R-:W-:Y:S02]  /*7430*/  PRMT R229, R4, 0x7632, R229 ;  /* 0x0000763204e57816 */ /* 0x010fe400000000e5 */
[----:B------:R-:W-:Y:S02]  /*7440*/  LOP3.LUT R4, R139, UR47, RZ, 0x3c, !PT ;  /* 0x0000002f8b047c12 */ /* 0x000fe4000f8e3cff */
[----:B------:R-:W-:-:S03]  /*7450*/  @!P2 PRMT R236, R189, 0x5410, RZ ;  /* 0x00005410bdeca816 */ /* 0x000fc600000000ff */
[----:B------:R-:W-:Y:S01]  /*7460*/  IMAD.WIDE.U32 R40, R4, -0x326172a9, RZ ;  /* 0xcd9e8d5704287825 */ /* 0x000fe200078e00ff */
[----:B------:R-:W-:Y:S02]  /*7470*/  ISETP.LE.U32.AND P2, PT, R5, UR23, PT ;  /* 0x0000001705007c0c */ /* 0x000fe4000bf43070 */
[----:B---3--:R-:W-:Y:S02]  /*7480*/  F2FP.BF16.F32.PACK_AB R5, R18, R16 ;  /* 0x000000101205723e */ /* 0x008fe400000010ff */
[----:B------:R-:W-:Y:S01]  /*7490*/  LOP3.LUT R4, R41, UR21, R146, 0x96, !PT ;  /* 0x0000001529047c12 */ /* 0x000fe2000f8e9692 */
[----:B------:R-:W-:Y:S01]  /*74a0*/  FADD.FTZ R9, R15, R9 ;  /* 0x000000090f097221 */ /* 0x000fe20000010000 */
[C---:B------:R-:W-:Y:S02]  /*74b0*/  PRMT R233, R5.reuse, 0x7610, R233 ;  /* 0x0000761005e97816 */ /* 0x040fe400000000e9 */
[----:B------:R-:W-:Y:S01]  /*74c0*/  PRMT R232, R5, 0x7632, R232 ;  /* 0x0000763205e87816 */ /* 0x000fe200000000e8 */
[----:B------:R-:W-:-:S04]  /*74d0*/  IMAD.WIDE.U32 R4, R4, -0x2daee0ad, RZ ;  /* 0xd2511f5304047825 */ /* 0x000fc800078e00ff */
[----:B------:R-:W-:Y:S01]  /*74e0*/  FADD.FTZ R13, R8, R9 ;  /* 0x00000009080d7221 */ /* 0x000fe20000010000 */
[----:B------:R-:W-:Y:S01]  /*74f0*/  FMNMX.FTZ R3, R3, R6, !PT ;  /* 0x0000000603037209 */ /* 0x000fe20007810000 */
[----:B------:R-:W-:Y:S01]  /*7500*/  FADD.FTZ R7, R7, R11 ;  /* 0x0000000b07077221 */ /* 0x000fe20000010000 */
[----:B------:R-:W-:Y:S02]  /*7510*/  LOP3.LUT R8, R27, UR19, R40, 0x96, !PT ;  /* 0x000000131b087c12 */ /* 0x000fe4000f8e9628 */
[----:B------:R-:W-:Y:S01]  /*7520*/  LOP3.LUT R6, R5, UR18, R46, 0x96, !PT ;  /* 0x0000001205067c12 */ /* 0x000fe2000f8e962e */
[----:B------:R-:W-:Y:S02]  /*7530*/  FADD.FTZ R17, R10, R7 ;  /* 0x000000070a117221 */ /* 0x000fe40000010000 */
[----:B------:R-:W-:-:S04]  /*7540*/  IMAD.WIDE.U32 R8, R8, -0x2daee0ad, RZ ;  /* 0xd2511f5308087825 */ /* 0x000fc800078e00ff */
[----:B------:R-:W-:Y:S01]  /*7550*/  IMAD.WIDE.U32 R6, R6, -0x326172a9, RZ ;  /* 0xcd9e8d5706067825 */ /* 0x000fe200078e00ff */
[----:B------:R-:W-:-:S04]  /*7560*/  LOP3.LUT R9, R9, UR16, R4, 0x96, !PT ;  /* 0x0000001009097c12 */ /* 0x000fc8000f8e9604 */
[----:B------:R-:W-:-:S05]  /*7570*/  LOP3.LUT R4, R7, UR17, R26, 0x96, !PT ;  /* 0x0000001107047c12 */ /* 0x000fca000f8e961a */
[----:B------:R-:W-:Y:S01]  /*7580*/  IMAD.WIDE.U32 R4, R4, -0x2daee0ad, RZ ;  /* 0xd2511f5304047825 */ /* 0x000fe200078e00ff */
[----:B------:R-:W1:Y:S04]  /*7590*/  SHFL.BFLY PT, R133, R3, 0x1, 0x1f ;  /* 0x0c201f0003857f89 */ /* 0x000e6800000e0000 */
[----:B------:R-:W-:Y:S01]  /*75a0*/  LOP3.LUT R7, R5, UR14, R8, 0x96, !PT ;  /* 0x0000000e05077c12 */ /* 0x000fe2000f8e9608 */
[----:B------:R-:W-:-:S05]  /*75b0*/  IMAD.WIDE.U32 R8, R9, -0x326172a9, RZ ;  /* 0xcd9e8d5709087825 */ /* 0x000fca00078e00ff */
[----:B------:R-:W-:-:S05]  /*75c0*/  LOP3.LUT R6, R9, UR15, R6, 0x96, !PT ;  /* 0x0000000f09067c12 */ /* 0x000fca000f8e9606 */
[----:B------:R-:W-:-:S05]  /*75d0*/  IMAD.WIDE.U32 R10, R6, -0x2daee0ad, RZ ;  /* 0xd2511f53060a7825 */ /* 0x000fca00078e00ff */
[----:B------:R-:W-:Y:S01]  /*75e0*/  LOP3.LUT R4, R11, UR12, R4, 0x96, !PT ;  /* 0x0000000c0b047c12 */ /* 0x000fe2000f8e9604 */
[----:B------:R-:W-:-:S04]  /*75f0*/  IMAD.WIDE.U32 R6, R7, -0x326172a9, RZ ;  /* 0xcd9e8d5707067825 */ /* 0x000fc800078e00ff */
[----:B------:R-:W-:Y:S01]  /*7600*/  IMAD.WIDE.U32 R4, R4, -0x326172a9, RZ ;  /* 0xcd9e8d5704047825 */ /* 0x000fe200078e00ff */
[----:B-1----:R-:W-:-:S03]  /*7610*/  FMNMX.FTZ R133, R3, R133, !PT ;  /* 0x0000008503857209 */ /* 0x002fc60007810000 */
[----:B------:R-:W-:Y:S01]  /*7620*/  @!P5 HFMA2.BF16_V2 R190, -RZ.H0_H0, RZ.H0_H0, -R234.H0_H0 ;  /* 0x200000ffffbed231 */ /* 0x000fe200003409ea */
[----:B------:R-:W-:Y:S01]  /*7630*/  LOP3.LUT R3, R5, UR39, R6, 0x96, !PT ;  /* 0x0000002705037c12 */ /* 0x000fe2000f8e9606 */
[----:B------:R-:W-:Y:S01]  /*7640*/  IMAD.MOV.U32 R111, RZ, RZ, R216 ;  /* 0x000000ffff6f7224 */ /* 0x000fe200078e00d8 */
[----:B------:R-:W-:Y:S02]  /*7650*/  PRMT R216, R235, 0x5410, R234 ;  /* 0x00005410ebd87816 */ /* 0x000fe400000000ea */
[C---:B------:R-:W-:Y:S02]  /*7660*/  LOP3.LUT R6, R3.reuse, 0xff, RZ, 0xc0, !PT ;  /* 0x000000ff03067812 */ /* 0x040fe400078ec0ff */
[----:B------:R-:W-:Y:S02]  /*7670*/  @!P5 PRMT R234, R190, 0x5410, RZ ;  /* 0x00005410beead816 */ /* 0x000fe400000000ff */
[----:B------:R-:W-:Y:S02]  /*7680*/  ISETP.LE.U32.AND P5, PT, R6, UR23, PT ;  /* 0x0000001706007c0c */ /* 0x000fe4000bfa3070 */
[----:B------:R-:W-:Y:S01]  /*7690*/  LOP3.LUT R6, R3, 0xffff, RZ, 0xc0, !PT ;  /* 0x0000ffff03067812 */ /* 0x000fe200078ec0ff */
[----:B------:R-:W-:-:S03]  /*76a0*/  @!P6 HFMA2.BF16_V2 R192, -RZ.H0_H0, RZ.H0_H0, -R235.H0_H0 ;  /* 0x200000ffffc0e231 */ /* 0x000fc600003409eb */
[----:B------:R-:W-:-:S04]  /*76b0*/  SHF.R.U32.HI R6, RZ, 0x8, R6 ;  /* 0x00000008ff067819 */ /* 0x000fc80000011606 */
[----:B------:R-:W-:Y:S02]  /*76c0*/  LOP3.LUT R6, R6, 0xffff, RZ, 0xc0, !PT ;  /* 0x0000ffff06067812 */ /* 0x000fe400078ec0ff */
[----:B------:R-:W-:Y:S02]  /*76d0*/  @!P6 PRMT R235, R192, 0x5410, RZ ;  /* 0x00005410c0ebe816 */ /* 0x000fe400000000ff */
[----:B------:R-:W-:Y:S02]  /*76e0*/  ISETP.LE.U32.AND P6, PT, R6, UR23, PT ;  /* 0x0000001706007c0c */ /* 0x000fe4000bfc3070 */
[----:B------:R-:W-:Y:S01]  /*76f0*/  SHF.R.U32.HI R6, RZ, 0x10, R3 ;  /* 0x00000010ff067819 */ /* 0x000fe20000011603 */
[----:B------:R-:W-:Y:S01]  /*7700*/  @!P1 HFMA2.BF16_V2 R191, -RZ.H0_H0, RZ.H0_H0, -R229.H0_H0 ;  /* 0x200000ffffbf9231 */ /* 0x000fe200003409e5 */
[----:B------:R-:W-:Y:S02]  /*7710*/  PRMT R88, R231, 0x5410, R229 ;  /* 0x00005410e7587816 */ /* 0x000fe400000000e5 */
[----:B------:R-:W-:Y:S01]  /*7720*/  LOP3.LUT R6, R6, 0xff, RZ, 0xc0, !PT ;  /* 0x000000ff06067812 */ /* 0x000fe200078ec0ff */
[----:B------:R-:W-:Y:S01]  /*7730*/  @!P3 HFMA2.BF16_V2 R194, -RZ.H0_H0, RZ.H0_H0, -R232.H0_H0 ;  /* 0x200000ffffc2b231 */ /* 0x000fe200003409e8 */
[----:B------:R-:W-:Y:S01]  /*7740*/  @!P1 PRMT R229, R191, 0x5410, RZ ;  /* 0x00005410bfe59816 */ /* 0x000fe200000000ff */
[----:B------:R-:W-:Y:S01]  /*7750*/  @!P4 HFMA2.BF16_V2 R195, -RZ.H0_H0, RZ.H0_H0, -R233.H0_H0 ;  /* 0x200000ffffc3c231 */ /* 0x000fe200003409e9 */
[----:B------:R-:W-:Y:S01]  /*7760*/  ISETP.LE.U32.AND P1, PT, R6, UR23, PT ;  /* 0x0000001706007c0c */ /* 0x000fe2000bf23070 */
[----:B------:R-:W-:Y:S01]  /*7770*/  IMAD.MOV.U32 R112, RZ, RZ, R238 ;  /* 0x000000ffff707224 */ /* 0x000fe200078e00ee */
[----:B------:R-:W-:Y:S01]  /*7780*/  LOP3.LUT R6, R4, 0xff, RZ, 0xc0, !PT ;  /* 0x000000ff04067812 */ /* 0x000fe200078ec0ff */
[----:B------:R-:W-:Y:S01]  /*7790*/  @!P2 HFMA2.BF16_V2 R193, -RZ.H0_H0, RZ.H0_H0, -R231.H0_H0 ;  /* 0x200000ffffc1a231 */ /* 0x000fe200003409e7 */
[----:B------:R-:W-:-:S02]  /*77a0*/  PRMT R238, R233, 0x5410, R232 ;  /* 0x00005410e9ee7816 */ /* 0x000fc400000000e8 */
[----:B------:R-:W-:Y:S01]  /*77b0*/  LOP3.LUT R8, R7, UR13, R8, 0x96, !PT ;  /* 0x0000000d07087c12 */ /* 0x000fe2000f8e9608 */
[----:B------:R-:W-:Y:S01]  /*77c0*/  FADD.FTZ R7, R12, R13 ;  /* 0x0000000d0c077221 */ /* 0x000fe20000010000 */
[----:B------:R-:W-:Y:S02]  /*77d0*/  SHF.R.U32.HI R3, RZ, 0x18, R3 ;  /* 0x00000018ff037819 */ /* 0x000fe40000011603 */
[----:B------:R-:W-:Y:S02]  /*77e0*/  @!P3 PRMT R232, R194, 0x5410, RZ ;  /* 0x00005410c2e8b816 */ /* 0x000fe400000000ff */
[----:B------:R-:W-:Y:S02]  /*77f0*/  ISETP.LE.U32.AND P3, PT, R6, UR23, PT ;  /* 0x0000001706007c0c */ /* 0x000fe4000bf63070 */
[----:B------:R-:W-:Y:S02]  /*7800*/  LOP3.LUT R13, R4, 0xffff, RZ, 0xc0, !PT ;  /* 0x0000ffff040d7812 */ /* 0x000fe400078ec0ff */
[----:B------:R-:W-:-:S02]  /*7810*/  @!P4 PRMT R233, R195, 0x5410, RZ ;  /* 0x00005410c3e9c816 */ /* 0x000fc400000000ff */
[--C-:B------:R-:W-:Y:S02]  /*7820*/  SHF.R.U32.HI R6, RZ, 0x18, R4.reuse ;  /* 0x00000018ff067819 */ /* 0x100fe40000011604 */
[----:B------:R-:W-:Y:S01]  /*7830*/  SHF.R.U32.HI R5, RZ, 0x10, R4 ;  /* 0x00000010ff057819 */ /* 0x000fe20000011604 */
[----:B------:R1:W-:Y:S01]  /*7840*/  MUFU.EX2 R11, R111 ;  /* 0x0000006f000b7308 */ /* 0x0003e20000000800 */
[----:B------:R-:W-:Y:S01]  /*7850*/  ISETP.LE.U32.AND P4, PT, R3, UR23, PT ;  /* 0x0000001703007c0c */ /* 0x000fe2000bf83070 */
[----:B------:R-:W-:Y:S01]  /*7860*/  IMAD.MOV.U32 R90, RZ, RZ, R32 ;  /* 0x000000ffff5a7224 */ /* 0x000fe200078e0020 */
[----:B------:R-:W-:Y:S01]  /*7870*/  @!P2 PRMT R231, R193, 0x5410, RZ ;  /* 0x00005410c1e7a816 */ /* 0x000fe200000000ff */
[C---:B------:R-:W-:Y:S01]  /*7880*/  FMUL.FTZ R3, R133.reuse, UR43 ;  /* 0x0000002b85037c20 */ /* 0x040fe20008410000 */
[----:B------:R-:W-:-:S03]  /*7890*/  FSETP.NEU.FTZ.AND P2, PT, R133, -INF , PT ;  /* 0xff8000008500780b */ /* 0x000fc60003f5d000 */
[----:B------:R-:W2:Y:S01]  /*78a0*/  MUFU.EX2 R4, R71 ;  /* 0x0000004700047308 */ /* 0x000ea20000000800 */
[----:B------:R-:W-:Y:S01]  /*78b0*/  IMAD.MOV.U32 R12, RZ, RZ, R90 ;  /* 0x000000ffff0c7224 */ /* 0x000fe200078e005a */
[----:B------:R-:W-:Y:S01]  /*78c0*/  FSEL R3, R3, RZ, P2 ;  /* 0x000000ff03037208 */ /* 0x000fe20001000000 */
[----:B-1----:R-:W-:-:S04]  /*78d0*/  IMAD.MOV.U32 R111, RZ, RZ, R29 ;  /* 0x000000ffff6f7224 */ /* 0x002fc800078e001d */
[----:B------:R-:W-:Y:S02]  /*78e0*/  IMAD.MOV.U32 R90, RZ, RZ, R111 ;  /* 0x000000ffff5a7224 */ /* 0x000fe400078e006f */
[----:B------:R-:W-:Y:S02]  /*78f0*/  IMAD.MOV.U32 R111, RZ, RZ, R160 ;  /* 0x000000ffff6f7224 */ /* 0x000fe400078e00a0 */
[----:B------:R-:W-:Y:S02]  /*7900*/  IMAD.MOV.U32 R160, RZ, RZ, R94 ;  /* 0x000000ffffa07224 */ /* 0x000fe400078e005e */
[----:B------:R-:W-:Y:S01]  /*7910*/  IMAD.MOV.U32 R67, RZ, RZ, R30 ;  /* 0x000000ffff437224 */ /* 0x000fe200078e001e */
[----:B------:R1:W3:Y:S01]  /*7920*/  MUFU.EX2 R15, R112 ;  /* 0x00000070000f7308 */ /* 0x0002e20000000800 */
[----:B------:R-:W-:Y:S01]  /*7930*/  FFMA.FTZ R70, R150, UR43, -R3 ;  /* 0x0000002b96467c23 */ /* 0x000fe20008010803 */
[----:B------:R-:W-:Y:S01]  /*7940*/  ISETP.LE.U32.AND P2, PT, R6, UR23, PT ;  /* 0x0000001706007c0c */ /* 0x000fe2000bf43070 */
[----:B------:R-:W-:-:S02]  /*7950*/  IMAD.MOV.U32 R150, RZ, RZ, R160 ;  /* 0x000000ffff967224 */ /* 0x000fc400078e00a0 */
[----:B------:R-:W-:Y:S02]  /*7960*/  IMAD.MOV.U32 R6, RZ, RZ, R67 ;  /* 0x000000ffff067224 */ /* 0x000fe400078e0043 */
[----:B------:R-:W-:Y:S02]  /*7970*/  IMAD.MOV.U32 R160, RZ, RZ, R167 ;  /* 0x000000ffffa07224 */ /* 0x000fe400078e00a7 */
[----:B------:R-:W-:Y:S02]  /*7980*/  IMAD.MOV.U32 R167, RZ, RZ, R129 ;  /* 0x000000ffffa77224 */ /* 0x000fe400078e0081 */
[----:B------:R-:W-:Y:S02]  /*7990*/  IMAD.MOV.U32 R129, RZ, RZ, R95 ;  /* 0x000000ffff817224 */ /* 0x000fe400078e005f */
[--C-:B------:R-:W-:Y:S01]  /*79a0*/  FFMA.FTZ R95, R73, UR43, -R3.reuse ;  /* 0x0000002b495f7c23 */ /* 0x100fe20008010803 */
[----:B------:R-:W-:Y:S01]  /*79b0*/  FFMA.FTZ R37, R159, UR43, -R3 ;  /* 0x0000002b9f257c23 */ /* 0x000fe20008010803 */
[----:B--2---:R-:W-:-:S02]  /*79c0*/  IMAD.MOV.U32 R73, RZ, RZ, R4 ;  /* 0x000000ffff497224 */ /* 0x004fc400078e0004 */
[----:B------:R-:W-:Y:S01]  /*79d0*/  FADD.FTZ R4, R16, R17 ;  /* 0x0000001110047221 */ /* 0x000fe20000010000 */
[----:B------:R-:W-:Y:S02]  /*79e0*/  IMAD.MOV.U32 R159, RZ, RZ, R6 ;  /* 0x000000ffff9f7224 */ /* 0x000fe400078e0006 */
[----:B-1----:R-:W-:Y:S01]  /*79f0*/  IMAD.MOV.U32 R112, RZ, RZ, R204 ;  /* 0x000000ffff707224 */ /* 0x002fe200078e00cc */
[----:B------:R-:W-:Y:S01]  /*7a00*/  MUFU.EX2 R6, R164 ;  /* 0x000000a400067308 */ /* 0x000fe20000000800 */
[----:B------:R-:W-:Y:S02]  /*7a10*/  IMAD.MOV.U32 R9, RZ, RZ, R91 ;  /* 0x000000ffff097224 */ /* 0x000fe400078e005b */
[----:B------:R-:W-:Y:S02]  /*7a20*/  IMAD.MOV.U32 R91, RZ, RZ, R163 ;  /* 0x000000ffff5b7224 */ /* 0x000fe400078e00a3 */
[----:B------:R-:W-:-:S03]  /*7a30*/  IMAD.MOV.U32 R67, RZ, RZ, R112 ;  /* 0x000000ffff437224 */ /* 0x000fc600078e0070 */
[----:B------:R-:W1:Y:S01]  /*7a40*/  MUFU.EX2 R17, R174 ;  /* 0x000000ae00117308 */ /* 0x000e620000000800 */
[----:B------:R-:W-:Y:S02]  /*7a50*/  IMAD.MOV.U32 R163, RZ, RZ, R104 ;  /* 0x000000ffffa37224 */ /* 0x000fe400078e0068 */
[----:B------:R-:W-:Y:S02]  /*7a60*/  IMAD.MOV.U32 R66, RZ, RZ, R28 ;  /* 0x000000ffff427224 */ /* 0x000fe400078e001c */
[----:B------:R-:W-:Y:S02]  /*7a70*/  IMAD.MOV.U32 R112, RZ, RZ, R130 ;  /* 0x000000ffff707224 */ /* 0x000fe400078e0082 */
[----:B------:R-:W-:Y:S01]  /*7a80*/  IMAD.MOV.U32 R104, RZ, RZ, R72 ;  /* 0x000000ffff687224 */ /* 0x000fe200078e0048 */
[----:B------:R2:W-:Y:S01]  /*7a90*/  MUFU.EX2 R68, R36 ;  /* 0x0000002400447308 */ /* 0x0005e20000000800 */
[----:B------:R-:W-:Y:S02]  /*7aa0*/  IMAD.MOV.U32 R204, RZ, RZ, R31 ;  /* 0x000000ffffcc7224 */ /* 0x000fe400078e001f */
[--C-:B------:R-:W-:Y:S01]  /*7ab0*/  FFMA.FTZ R59, R154, UR43, -R3.reuse ;  /* 0x0000002b9a3b7c23 */ /* 0x100fe20008010803 */
[--C-:B------:R-:W-:Y:S01]  /*7ac0*/  FFMA.FTZ R69, R151, UR43, -R3.reuse ;  /* 0x0000002b97457c23 */ /* 0x100fe20008010803 */
[--C-:B------:R-:W-:Y:S01]  /*7ad0*/  FFMA.FTZ R31, R171, UR43, -R3.reuse ;  /* 0x0000002bab1f7c23 */ /* 0x100fe20008010803 */
[--C-:B------:R-:W-:Y:S01]  /*7ae0*/  FFMA.FTZ R61, R153, UR43, -R3.reuse ;  /* 0x0000002b993d7c23 */ /* 0x100fe20008010803 */
[----:B------:R-:W-:Y:S01]  /*7af0*/  FFMA.FTZ R71, R149, UR43, -R3 ;  /* 0x0000002b95477c23 */ /* 0x000fe20008010803 */
[----:B------:R-:W-:Y:S01]  /*7b00*/  IMAD.MOV.U32 R154, RZ, RZ, R88 ;  /* 0x000000ffff9a7224 */ /* 0x000fe200078e0058 */
[----:B------:R4:W-:Y:S01]  /*7b10*/  MUFU.EX2 R22, R35 ;  /* 0x0000002300167308 */ /* 0x0009e20000000800 */
[----:B------:R-:W-:-:S02]  /*7b20*/  IMAD.MOV.U32 R151, RZ, RZ, R91 ;  /* 0x000000ffff977224 */ /* 0x000fc400078e005b */
[--C-:B------:R-:W-:Y:S01]  /*7b30*/  FFMA.FTZ R26, R178, UR43, -R3.reuse ;  /* 0x0000002bb21a7c23 */ /* 0x100fe20008010803 */
[----:B------:R-:W-:Y:S02]  /*7b40*/  IMAD.MOV.U32 R171, RZ, RZ, R66 ;  /* 0x000000ffffab7224 */ /* 0x000fe400078e0042 */
[--C-:B------:R-:W-:Y:S01]  /*7b50*/  FFMA.FTZ R27, R177, UR43, -R3.reuse ;  /* 0x0000002bb11b7c23 */ /* 0x100fe20008010803 */
[----:B------:R-:W-:Y:S02]  /*7b60*/  IMAD.MOV.U32 R130, RZ, RZ, R38 ;  /* 0x000000ffff827224 */ /* 0x000fe400078e0026 */
[----:B------:R-:W-:Y:S01]  /*7b70*/  FFMA.FTZ R28, R175, UR43, -R3 ;  /* 0x0000002baf1c7c23 */ /* 0x000fe20008010803 */
[----:B------:R-:W-:Y:S02]  /*7b80*/  IMAD.MOV.U32 R149, RZ, RZ, R111 ;  /* 0x000000ffff957224 */ /* 0x000fe400078e006f */
[----:B--2---:R-:W-:Y:S01]  /*7b90*/  FFMA.FTZ R36, R161, UR43, -R3 ;  /* 0x0000002ba1247c23 */ /* 0x004fe20008010803 */
[----:B------:R-:W-:-:S02]  /*7ba0*/  IMAD.MOV.U32 R153, RZ, RZ, R112 ;  /* 0x000000ffff997224 */ /* 0x000fc400078e0070 */
[----:B------:R-:W-:Y:S01]  /*7bb0*/  FFMA.FTZ R29, R173, UR43, -R3 ;  /* 0x0000002bad1d7c23 */ /* 0x000fe20008010803 */
[----:B------:R-:W-:Y:S02]  /*7bc0*/  IMAD.MOV.U32 R161, RZ, RZ, R107 ;  /* 0x000000ffffa17224 */ /* 0x000fe400078e006b */
[--C-:B------:R-:W-:Y:S01]  /*7bd0*/  FFMA.FTZ R30, R172, UR43, -R3.reuse ;  /* 0x0000002bac1e7c23 */ /* 0x100fe20008010803 */
[----:B------:R-:W-:Y:S02]  /*7be0*/  IMAD.MOV.U32 R88, RZ, RZ, R104 ;  /* 0x000000ffff587224 */ /* 0x000fe400078e0068 */
[----:B------:R-:W-:Y:S01]  /*7bf0*/  FFMA.FTZ R32, R170, UR43, -R3 ;  /* 0x0000002baa207c23 */ /* 0x000fe20008010803 */
[----:B------:R-:W-:Y:S02]  /*7c00*/  IMAD.MOV.U32 R91, RZ, RZ, R99 ;  /* 0x000000ffff5b7224 */ /* 0x000fe400078e0063 */
[--C-:B------:R-:W-:Y:S01]  /*7c10*/  FFMA.FTZ R34, R169, UR43, -R3.reuse ;  /* 0x0000002ba9227c23 */ /* 0x100fe20008010803 */
[--C-:B----4-:R-:W-:Y:S01]  /*7c20*/  FFMA.FTZ R35, R162, UR43, -R3.reuse ;  /* 0x0000002ba2237c23 */ /* 0x110fe20008010803 */
        /* <DEDUP_REMOVED lines=15> */
[----:B---3--:R-:W-:Y:S01]  /*7d20*/  F2FP.BF16.F32.PACK_AB R3, R15, R11 ;  /* 0x0000000b0f03723e */ /* 0x008fe200000010ff */
[----:B------:R-:W-:-:S03]  /*7d30*/  IMAD.MOV.U32 R158, RZ, RZ, R12 ;  /* 0x000000ffff9e7224 */ /* 0x000fc600078e000c */
[----:B------:R-:W-:Y:S01]  /*7d40*/  PRMT R215, R3, 0x7610, R215 ;  /* 0x0000761003d77816 */ /* 0x000fe200000000d7 */
[----:B------:R-:W2:Y:S01]  /*7d50*/  MUFU.EX2 R23, R23 ;  /* 0x0000001700177308 */ /* 0x000ea20000000800 */
[----:B------:R-:W-:Y:S01]  /*7d60*/  FADD.FTZ R12, R14, R7 ;  /* 0x000000070e0c7221 */ /* 0x000fe20000010000 */
[----:B-1----:R-:W-:Y:S01]  /*7d70*/  F2FP.BF16.F32.PACK_AB R7, R17, R6 ;  /* 0x000000061107723e */ /* 0x002fe200000010ff */
[----:B------:R-:W-:Y:S02]  /*7d80*/  IMAD.MOV.U32 R156, RZ, RZ, R9 ;  /* 0x000000ffff9c7224 */ /* 0x000fe400078e0009 */
[----:B------:R-:W-:Y:S01]  /*7d90*/  @!P5 HFMA2.BF16_V2 R200, -RZ.H0_H0, RZ.H0_H0, -R215.H0_H0 ;  /* 0x200000ffffc8d231 */ /* 0x000fe200003409d7 */
[----:B------:R-:W-:Y:S01]  /*7da0*/  PRMT R214, R3, 0x7632, R214 ;  /* 0x0000763203d67816 */ /* 0x000fe200000000d6 */
[----:B------:R-:W-:Y:S01]  /*7db0*/  FADD.FTZ R9, R18, R4 ;  /* 0x0000000412097221 */ /* 0x000fe20000010000 */
[----:B------:R-:W-:Y:S01]  /*7dc0*/  LOP3.LUT R3, R5, 0xff, RZ, 0xc0, !PT ;  /* 0x000000ff05037812 */ /* 0x000fe200078ec0ff */
[----:B------:R-:W-:Y:S01]  /*7dd0*/  IMAD.WIDE.U32 R4, R8, -0x2daee0ad, RZ ;  /* 0xd2511f5308047825 */ /* 0x000fe200078e00ff */
[----:B------:R1:W-:Y:S01]  /*7de0*/  MUFU.EX2 R148, R171 ;  /* 0x000000ab00947308 */ /* 0x0003e20000000800 */
[----:B------:R-:W-:-:S02]  /*7df0*/  PRMT R212, R7, 0x7610, R212 ;  /* 0x0000761007d47816 */ /* 0x000fc400000000d4 */
[----:B------:R-:W-:Y:S02]  /*7e00*/  PRMT R213, R7, 0x7632, R213 ;  /* 0x0000763207d57816 */ /* 0x000fe400000000d5 */
[C---:B------:R-:W-:Y:S01]  /*7e10*/  LOP3.LUT R25, R4.reuse, 0xffff, RZ, 0xc0, !PT ;  /* 0x0000ffff04197812 */ /* 0x040fe200078ec0ff */
[----:B------:R-:W-:Y:S01]  /*7e20*/  @!P1 HFMA2.BF16_V2 R202, -RZ.H0_H0, RZ.H0_H0, -R212.H0_H0 ;  /* 0x200000ffffca9231 */ /* 0x000fe200003409d4 */
[----:B------:R-:W-:Y:S02]  /*7e30*/  LOP3.LUT R8, R4, 0xff, RZ, 0xc0, !PT ;  /* 0x000000ff04087812 */ /* 0x000fe400078ec0ff */
[----:B------:R-:W-:Y:S01]  /*7e40*/  SHF.R.U32.HI R24, RZ, 0x10, R4 ;  /* 0x00000010ff187819 */ /* 0x000fe20000011604 */
[----:B------:R-:W-:Y:S01]  /*7e50*/  @!P6 HFMA2.BF16_V2 R201, -RZ.H0_H0, RZ.H0_H0, -R214.H0_H0 ;  /* 0x200000ffffc9e231 */ /* 0x000fe200003409d6 */
[----:B-1----:R-:W-:Y:S02]  /*7e60*/  PRMT R171, R215, 0x5410, R214 ;  /* 0x00005410d7ab7816 */ /* 0x002fe400000000d6 */
[----:B------:R-:W-:-:S02]  /*7e70*/  @!P5 PRMT R215, R200, 0x5410, RZ ;  /* 0x00005410c8d7d816 */ /* 0x000fc400000000ff */
[----:B------:R-:W-:Y:S02]  /*7e80*/  ISETP.LE.U32.AND P5, PT, R3, UR23, PT ;  /* 0x0000001703007c0c */ /* 0x000fe4000bfa3070 */
[----:B------:R-:W-:Y:S02]  /*7e90*/  LOP3.LUT R3, R5, UR40, R10, 0x96, !PT ;  /* 0x0000002805037c12 */ /* 0x000fe4000f8e960a */
[----:B------:R-:W-:Y:S02]  /*7ea0*/  SHF.R.U32.HI R5, RZ, 0x18, R4 ;  /* 0x00000018ff057819 */ /* 0x000fe40000011604 */
[----:B------:R-:W-:Y:S02]  /*7eb0*/  SHF.R.U32.HI R4, RZ, 0x8, R13 ;  /* 0x00000008ff047819 */ /* 0x000fe4000001160d */
[----:B------:R-:W-:Y:S01]  /*7ec0*/  PRMT R170, R212, 0x5410, R213 ;  /* 0x00005410d4aa7816 */ /* 0x000fe200000000d5 */
[----:B------:R-:W-:Y:S01]  /*7ed0*/  MUFU.EX2 R20, R165 ;  /* 0x000000a500147308 */ /* 0x000fe20000000800 */
[----:B------:R-:W-:-:S02]  /*7ee0*/  LOP3.LUT R4, R4, 0xffff, RZ, 0xc0, !PT ;  /* 0x0000ffff04047812 */ /* 0x000fc400078ec0ff */
[----:B------:R-:W-:Y:S02]  /*7ef0*/  @!P1 PRMT R212, R202, 0x5410, RZ ;  /* 0x00005410cad49816 */ /* 0x000fe400000000ff */
[----:B------:R-:W-:Y:S02]  /*7f00*/  ISETP.LE.U32.AND P1, PT, R5, UR23, PT ;  /* 0x0000001705007c0c */ /* 0x000fe4000bf23070 */
[----:B--2---:R-:W-:Y:S01]  /*7f10*/  F2FP.BF16.F32.PACK_AB R5, R22, R23 ;  /* 0x000000171605723e */ /* 0x004fe200000010ff */
[----:B------:R-:W1:Y:S01]  /*7f20*/  MUFU.EX2 R21, R176 ;  /* 0x000000b000157308 */ /* 0x000e620000000800 */
[----:B------:R-:W-:Y:S02]  /*7f30*/  @!P6 PRMT R214, R201, 0x5410, RZ ;  /* 0x00005410c9d6e816 */ /* 0x000fe400000000ff */
[----:B------:R-:W-:Y:S02]  /*7f40*/  ISETP.LE.U32.AND P6, PT, R4, UR23, PT ;  /* 0x0000001704007c0c */ /* 0x000fe4000bfc3070 */
        /* <DEDUP_REMOVED lines=9> */
[----:B-1----:R-:W-:Y:S01]  /*7fe0*/  F2FP.BF16.F32.PACK_AB R4, R21, R20 ;  /* 0x000000141504723e */ /* 0x002fe200000010ff */
[----:B------:R-:W1:Y:S01]  /*7ff0*/  MUFU.EX2 R224, R224 ;  /* 0x000000e000e07308 */ /* 0x000e620000000800 */
[----:B------:R-:W-:Y:S02]  /*8000*/  IMAD.MOV.U32 R155, RZ, RZ, R67 ;  /* 0x000000ffff9b7224 */ /* 0x000fe400078e0043 */
[C---:B------:R-:W-:Y:S01]  /*8010*/  PRMT R208, R4.reuse, 0x7632, R208 ;  /* 0x0000763204d07816 */ /* 0x040fe200000000d0 */
[----:B------:R-:W-:Y:S02]  /*8020*/  IMAD.MOV.U32 R164, RZ, RZ, R148 ;  /* 0x000000ffffa47224 */ /* 0x000fe400078e0094 */
[----:B------:R-:W-:Y:S01]  /*8030*/  IMAD.MOV.U32 R148, RZ, RZ, R151 ;  /* 0x000000ffff947224 */ /* 0x000fe200078e0097 */
[----:B------:R-:W-:Y:S01]  /*8040*/  PRMT R209, R4, 0x7610, R209 ;  /* 0x0000761004d17816 */ /* 0x000fe200000000d1 */
[----:B------:R-:W-:-:S02]  /*8050*/  IMAD.MOV.U32 R151, RZ, RZ, R154 ;  /* 0x000000ffff977224 */ /* 0x000fc400078e009a */
[----:B------:R-:W-:Y:S02]  /*8060*/  @!P2 HFMA2.BF16_V2 R206, -RZ.H0_H0, RZ.H0_H0, -R208.H0_H0 ;  /* 0x200000ffffcea231 */ /* 0x000fe400003409d0 */
[----:B------:R-:W-:Y:S01]  /*8070*/  IMAD.MOV.U32 R154, RZ, RZ, R155 ;  /* 0x000000ffff9a7224 */ /* 0x000fe200078e009b */
[----:B------:R-:W-:Y:S01]  /*8080*/  LOP3.LUT R4, R3, 0xff, RZ, 0xc0, !PT ;  /* 0x000000ff03047812 */ /* 0x000fe200078ec0ff */
[----:B------:R-:W-:Y:S02]  /*8090*/  IMAD.MOV.U32 R155, RZ, RZ, R156 ;  /* 0x000000ffff9b7224 */ /* 0x000fe400078e009c */
[----:B------:R-:W-:Y:S02]  /*80a0*/  IMAD.MOV.U32 R156, RZ, RZ, R158 ;  /* 0x000000ffff9c7224 */ /* 0x000fe400078e009e */
[----:B------:R-:W-:Y:S01]  /*80b0*/  IMAD.MOV.U32 R158, RZ, RZ, R168 ;  /* 0x000000ffff9e7224 */ /* 0x000fe200078e00a8 */
[----:B------:R-:W-:Y:S01]  /*80c0*/  PRMT R168, R209, 0x5410, R208 ;  /* 0x00005410d1a87816 */ /* 0x000fe200000000d0 */
[----:B------:R-:W-:Y:S01]  /*80d0*/  @!P5 HFMA2.BF16_V2 R207, -RZ.H0_H0, RZ.H0_H0, -R209.H0_H0 ;  /* 0x200000ffffcfd231 */ /* 0x000fe200003409d1 */
[----:B------:R-:W-:-:S02]  /*80e0*/  @!P2 PRMT R208, R206, 0x5410, RZ ;  /* 0x00005410ced0a816 */ /* 0x000fc400000000ff */
[----:B------:R-:W-:Y:S02]  /*80f0*/  ISETP.LE.U32.AND P2, PT, R4, UR23, PT ;  /* 0x0000001704007c0c */ /* 0x000fe4000bf43070 */
[----:B------:R-:W-:Y:S02]  /*8100*/  SHF.R.U32.HI R4, RZ, 0x18, R3 ;  /* 0x00000018ff047819 */ /* 0x000fe40000011603 */
[----:B------:R-:W-:Y:S01]  /*8110*/  @!P5 PRMT R209, R207, 0x5410, RZ ;  /* 0x00005410cfd1d816 */ /* 0x000fe200000000ff */
[----:B------:R-:W-:Y:S01]  /*8120*/  FADD.FTZ R7, R19, R12 ;  /* 0x0000000c13077221 */ /* 0x000fe20000010000 */
[----:B------:R-:W-:Y:S02]  /*8130*/  ISETP.LE.U32.AND P5, PT, R4, UR23, PT ;  /* 0x0000001704007c0c */ /* 0x000fe4000bfa3070 */
[----:B-1----:R-:W-:Y:S01]  /*8140*/  F2FP.BF16.F32.PACK_AB R4, R224, R68 ;  /* 0x00000044e004723e */ /* 0x002fe200000010ff */
[----:B------:R-:W-:Y:S02]  /*8150*/  @!P4 HFMA2.BF16_V2 R203, -RZ.H0_H0, RZ.H0_H0, -R213.H0_H0 ;  /* 0x200000ffffcbc231 */ /* 0x000fe400003409d5 */
[----:B------:R-:W-:Y:S01]  /*8160*/  FADD.FTZ R5, R6, R7 ;  /* 0x0000000706057221 */ /* 0x000fe20000010000 */
[----:B------:R-:W-:-:S03]  /*8170*/  PRMT R207, R4, 0x7610, R207 ;  /* 0x0000761004cf7816 */ /* 0x000fc600000000cf */
[----:B------:R-:W-:Y:S01]  /*8180*/  FADD.FTZ R5, R17, R5 ;  /* 0x0000000511057221 */ /* 0x000fe20000010000 */
[----:B------:R-:W-:Y:S02]  /*8190*/  @!P4 PRMT R213, R203, 0x5410, RZ ;  /* 0x00005410cbd5c816 */ /* 0x000fe400000000ff */
[----:B------:R-:W-:Y:S01]  /*81a0*/  PRMT R206, R4, 0x7632, R206 ;  /* 0x0000763204ce7816 */ /* 0x000fe200000000ce */
[----:B------:R-:W-:Y:S01]  /*81b0*/  @!P2 HFMA2.BF16_V2 R240, -RZ.H0_H0, RZ.H0_H0, -R207.H0_H0 ;  /* 0x200000fffff0a231 */ /* 0x000fe200003409cf */
[----:B------:R-:W-:Y:S01]  /*81c0*/  ISETP.LE.U32.AND P4, PT, R8, UR23, PT ;  /* 0x0000001708007c0c */ /* 0x000fe2000bf83070 */
[----:B------:R-:W-:Y:S01]  /*81d0*/  FADD.FTZ R8, R11, R9 ;  /* 0x000000090b087221 */ /* 0x000fe20000010000 */
[----:B------:R-:W-:Y:S02]  /*81e0*/  IMAD.MOV.U32 R205, RZ, RZ, R73 ;  /* 0x000000ffffcd7224 */ /* 0x000fe400078e0049 */
[----:B------:R-:W-:Y:S01]  /*81f0*/  FADD.FTZ R9, R20, R5 ;  /* 0x0000000514097221 */ /* 0x000fe20000010000 */
[----:B------:R-:W-:Y:S01]  /*8200*/  IMAD.MOV.U32 R73, RZ, RZ, R166 ;  /* 0x000000ffff497224 */ /* 0x000fe200078e00a6 */
[----:B------:R-:W-:-:S02]  /*8210*/  PRMT R166, R207, 0x5410, R206 ;  /* 0x00005410cfa67816 */ /* 0x000fc400000000ce */
[----:B------:R-:W-:Y:S01]  /*8220*/  @!P2 PRMT R207, R240, 0x5410, RZ ;  /* 0x00005410f0cfa816 */ /* 0x000fe200000000ff */
[----:B------:R-:W-:Y:S02]  /*8230*/  IMAD.MOV.U32 R240, RZ, RZ, R88 ;  /* 0x000000fffff07224 */ /* 0x000fe400078e0058 */
[----:B------:R-:W-:Y:S02]  /*8240*/  FADD.FTZ R88, R21, R9 ;  /* 0x0000000915587221 */ /* 0x000fe40000010000 */
[----:B------:R-:W2:Y:S01]  /*8250*/  LDL.LU.64 R20, [R1+0x150] ;  /* 0x0001500001147983 */ /* 0x000ea20000300a00 */
[----:B------:R-:W-:Y:S01]  /*8260*/  IMAD.MOV.U32 R157, RZ, RZ, R130 ;  /* 0x000000ffff9d7224 */ /* 0x000fe200078e0082 */
[----:B------:R-:W-:Y:S01]  /*8270*/  MUFU.EX2 R67, R179 ;  /* 0x000000b300437308 */ /* 0x000fe20000000800 */
[----:B------:R-:W-:Y:S01]  /*8280*/  IMAD.MOV.U32 R130, RZ, RZ, R136 ;  /* 0x000000ffff827224 */ /* 0x000fe200078e0088 */
[----:B------:R-:W-:Y:S01]  /*8290*/  SHF.R.U32.HI R3, RZ, 0x10, R3 ;  /* 0x00000010ff037819 */ /* 0x000fe20000011603 */
[----:B------:R-:W-:-:S05]  /*82a0*/  @!P6 HFMA2.BF16_V2 R217, -RZ.H0_H0, RZ.H0_H0, -R210.H0_H0 ;  /* 0x200000ffffd9e231 */ /* 0x000fca00003409d2 */
[----:B------:R-:W1:Y:S01]  /*82b0*/  MUFU.EX2 R136, R182 ;  /* 0x000000b600887308 */ /* 0x000e620000000800 */
[----:B------:R-:W-:Y:S02]  /*82c0*/  LOP3.LUT R3, R3, 0xff, RZ, 0xc0, !PT ;  /* 0x000000ff03037812 */ /* 0x000fe400078ec0ff */
[----:B------:R-:W-:Y:S02]  /*82d0*/  @!P6 PRMT R210, R217, 0x5410, RZ ;  /* 0x00005410d9d2e816 */ /* 0x000fe400000000ff */
[----:B------:R-:W-:Y:S02]  /*82e0*/  ISETP.LE.U32.AND P6, PT, R3, UR23, PT ;  /* 0x0000001703007c0c */ /* 0x000fe4000bfc3070 */
[----:B------:R-:W-:Y:S01]  /*82f0*/  LOP3.LUT R3, R24, 0xff, RZ, 0xc0, !PT ;  /* 0x000000ff18037812 */ /* 0x000fe200078ec0ff */
[----:B------:R-:W-:Y:S03]  /*8300*/  MUFU.EX2 R18, R39 ;  /* 0x0000002700127308 */ /* 0x000fe60000000800 */
[----:B------:R-:W-:-:S02]  /*8310*/  ISETP.LE.U32.AND P2, PT, R3, UR23, PT ;  /* 0x0000001703007c0c */ /* 0x000fc4000bf43070 */
[----:B------:R-:W-:-:S03]  /*8320*/  SHF.R.U32.HI R4, RZ, 0x8, R25 ;  /* 0x00000008ff047819 */ /* 0x000fc60000011619 */
[----:B------:R-:W3:Y:S01]  /*8330*/  MUFU.EX2 R14, R42 ;  /* 0x0000002a000e7308 */ /* 0x000ee20000000800 */
[----:B-1----:R-:W-:Y:S01]  /*8340*/  F2FP.BF16.F32.PACK_AB R3, R136, R67 ;  /* 0x000000438803723e */ /* 0x002fe200000010ff */
[----:B------:R-:W-:Y:S02]  /*8350*/  IMAD.MOV.U32 R162, RZ, RZ, R163 ;  /* 0x000000ffffa27224 */ /* 0x000fe400078e00a3 */
[----:B------:R-:W-:Y:S02]  /*8360*/  @!P3 HFMA2.BF16_V2 R218, -RZ.H0_H0, RZ.H0_H0, -R206.H0_H0 ;  /* 0x200000ffffdab231 */ /* 0x000fe400003409ce */
[----:B------:R-:W-:Y:S01]  /*8370*/  IMAD.MOV.U32 R163, RZ, RZ, R223 ;  /* 0x000000ffffa37224 */ /* 0x000fe200078e00df */
[C---:B------:R-:W-:Y:S02]  /*8380*/  PRMT R203, R3.reuse, 0x7610, R203 ;  /* 0x0000761003cb7816 */ /* 0x040fe400000000cb */
[----:B------:R-:W-:Y:S01]  /*8390*/  PRMT R202, R3, 0x7632, R202 ;  /* 0x0000763203ca7816 */ /* 0x000fe200000000ca */
[----:B------:R-:W1:Y:S01]  /*83a0*/  MUFU.EX2 R13, R43 ;  /* 0x0000002b000d7308 */ /* 0x000e620000000800 */
[----:B------:R-:W-:Y:S01]  /*83b0*/  LOP3.LUT R3, R4, 0xffff, RZ, 0xc0, !PT ;  /* 0x0000ffff04037812 */ /* 0x000fe200078ec0ff */
[----:B------:R-:W-:Y:S01]  /*83c0*/  FADD.FTZ R8, R15, R8 ;  /* 0x000000080f087221 */ /* 0x000fe20000010000 */
[----:B------:R-:W-:Y:S01]  /*83d0*/  @!P3 PRMT R206, R218, 0x5410, RZ ;  /* 0x00005410daceb816 */ /* 0x000fe200000000ff */
[----:B------:R-:W-:-:S04]  /*83e0*/  @!P6 HFMA2.BF16_V2 R246, -RZ.H0_H0, RZ.H0_H0, -R203.H0_H0 ;  /* 0x200000fffff6e231 */ /* 0x000fc800003409cb */
[----:B------:R-:W-:Y:S01]  /*83f0*/  MUFU.EX2 R223, R181 ;  /* 0x000000b500df7308 */ /* 0x000fe20000000800 */
[----:B------:R-:W-:Y:S01]  /*8400*/  ISETP.LE.U32.AND P3, PT, R3, UR23, PT ;  /* 0x0000001703007c0c */ /* 0x000fe2000bf63070 */
[----:B------:R-:W-:-:S06]  /*8410*/  FADD.FTZ R3, R23, R8 ;  /* 0x0000000817037221 */ /* 0x000fcc0000010000 */
[----:B------:R-:W4:Y:S01]  /*8420*/  MUFU.EX2 R152, R180 ;  /* 0x000000b400987308 */ /* 0x000f220000000800 */
[----:B------:R-:W-:Y:S02]  /*8430*/  F2FP.BF16.F32.PACK_AB R5, R164, R205 ;  /* 0x000000cda405723e */ /* 0x000fe400000010ff */
[----:B------:R-:W-:-:S05]  /*8440*/  PRMT R165, R203, 0x5410, R202 ;  /* 0x00005410cba57816 */ /* 0x000fca00000000ca */
[----:B------:R-:W4:Y:S01]  /*8450*/  MUFU.EX2 R10, R44 ;  /* 0x0000002c000a7308 */ /* 0x000f220000000800 */
[----:B------:R-:W-:Y:S01]  /*8460*/  @!P6 PRMT R203, R246, 0x5410, RZ ;  /* 0x00005410f6cbe816 */ /* 0x000fe200000000ff */
[----:B------:R-:W-:Y:S02]  /*8470*/  IMAD.MOV.U32 R246, RZ, RZ, R73 ;  /* 0x000000fffff67224 */ /* 0x000fe400078e0049 */
[----:B------:R-:W-:Y:S01]  /*8480*/  FADD.FTZ R73, R22, R3 ;  /* 0x0000000316497221 */ /* 0x000fe20000010000 */
[----:B------:R-:W-:-:S03]  /*8490*/  PRMT R201, R5, 0x7610, R201 ;  /* 0x0000761005c97816 */ /* 0x000fc600000000c9 */
[----:B------:R-:W4:Y:S01]  /*84a0*/  MUFU.EX2 R12, R45 ;  /* 0x0000002d000c7308 */ /* 0x000f220000000800 */
[----:B------:R-:W-:Y:S01]  /*84b0*/  PRMT R200, R5, 0x7632, R200 ;  /* 0x0000763205c87816 */ /* 0x000fe200000000c8 */
[----:B---3--:R-:W-:-:S06]  /*84c0*/  FADD.FTZ R5, R18, R14 ;  /* 0x0000000e12057221 */ /* 0x008fcc0000010000 */
[----:B------:R-:W3:Y:S01]  /*84d0*/  MUFU.EX2 R11, R49 ;  /* 0x00000031000b7308 */ /* 0x000ee20000000800 */
[----:B-1----:R-:W-:Y:S01]  /*84e0*/  FADD.FTZ R9, R13, R5 ;  /* 0x000000050d097221 */ /* 0x002fe20000010000 */
[----:B----4-:R-:W-:-:S06]  /*84f0*/  F2FP.BF16.F32.PACK_AB R6, R152, R223 ;  /* 0x000000df9806723e */ /* 0x010fcc00000010ff */
[----:B------:R-:W-:Y:S08]  /*8500*/  MUFU.EX2 R4, R26 ;  /* 0x0000001a00047308 */ /* 0x000ff00000000800 */
[----:B------:R-:W1:Y:S01]  /*8510*/  MUFU.EX2 R3, R27 ;  /* 0x0000001b00037308 */ /* 0x000e620000000800 */
[----:B------:R-:W-:-:S07]  /*8520*/  FADD.FTZ R9, R10, R9 ;  /* 0x000000090a097221 */ /* 0x000fce0000010000 */
[----:B------:R-:W4:Y:S01]  /*8530*/  MUFU.EX2 R8, R28 ;  /* 0x0000001c00087308 */ /* 0x000f220000000800 */
[----:B------:R-:W-:Y:S01]  /*8540*/  PRMT R199, R6, 0x7610, R199 ;  /* 0x0000761006c77816 */ /* 0x000fe200000000c7 */
[----:B------:R-:W-:Y:S01]  /*8550*/  FADD.FTZ R9, R12, R9 ;  /* 0x000000090c097221 */ /* 0x000fe20000010000 */
[----:B------:R-:W-:-:S05]  /*8560*/  PRMT R198, R6, 0x7632, R198 ;  /* 0x0000763206c67816 */ /* 0x000fca00000000c6 */
[----:B------:R-:W4:Y:S08]  /*8570*/  MUFU.EX2 R7, R29 ;  /* 0x0000001d00077308 */ /* 0x000f300000000800 */
[----:B------:R3:W4:Y:S08]  /*8580*/  MUFU.EX2 R6, R30 ;  /* 0x0000001e00067308 */ /* 0x0007300000000800 */
[----:B------:R1:W4:Y:S01]  /*8590*/  MUFU.EX2 R5, R31 ;  /* 0x0000001f00057308 */ /* 0x0003220000000800 */
[----:B---3--:R-:W-:Y:S01]  /*85a0*/  F2FP.BF16.F32.PACK_AB R30, R10, R13 ;  /* 0x0000000d0a1e723e */ /* 0x008fe200000010ff */
[C---:B------:R-:W-:Y:S01]  /*85b0*/  FADD.FTZ R13, R11.reuse, R9 ;  /* 0x000000090b0d7221 */ /* 0x040fe20000010000 */
[----:B-1----:R-:W-:Y:S01]  /*85c0*/  F2FP.BF16.F32.PACK_AB R31, R11, R12 ;  /* 0x0000000c0b1f723e */ /* 0x002fe200000010ff */
[----:B------:R-:W-:-:S04]  /*85d0*/  FADD.FTZ R11, R4, R3 ;  /* 0x00000003040b7221 */ /* 0x000fc80000010000 */
[----:B------:R-:W1:Y:S01]  /*85e0*/  MUFU.EX2 R10, R32 ;  /* 0x00000020000a7308 */ /* 0x000e620000000800 */
[----:B----4-:R-:W-:Y:S01]  /*85f0*/  FADD.FTZ R11, R8, R11 ;  /* 0x0000000b080b7221 */ /* 0x010fe20000010000 */
[----:B------:R-:W-:-:S03]  /*8600*/  F2FP.BF16.F32.PACK_AB R22, R3, R4 ;  /* 0x000000040316723e */ /* 0x000fc600000010ff */
[----:B------:R-:W-:-:S03]  /*8610*/  FADD.FTZ R3, R7, R11 ;  /* 0x0000000b07037221 */ /* 0x000fc60000010000 */
[----:B------:R-:W3:Y:S01]  /*8620*/  MUFU.EX2 R9, R34 ;  /* 0x0000002200097308 */ /* 0x000ee20000000800 */
[----:B------:R-:W-:Y:S01]  /*8630*/  FADD.FTZ R3, R6, R3 ;  /* 0x0000000306037221 */ /* 0x000fe20000010000 */
[----:B------:R-:W-:-:S06]  /*8640*/  F2FP.BF16.F32.PACK_AB R24, R7, R8 ;  /* 0x000000080718723e */ /* 0x000fcc00000010ff */
[----:B------:R-:W4:Y:S01]  /*8650*/  MUFU.EX2 R19, R51 ;  /* 0x0000003300137308 */ /* 0x000f220000000800 */
[----:B------:R-:W-:-:S07]  /*8660*/  FADD.FTZ R7, R5, R3 ;  /* 0x0000000305077221 */ /* 0x000fce0000010000 */
[----:B------:R-:W4:Y:S01]  /*8670*/  MUFU.EX2 R4, R35 ;  /* 0x0000002300047308 */ /* 0x000f220000000800 */
[----:B------:R-:W-:Y:S02]  /*8680*/  @!P5 HFMA2.BF16_V2 R241, -RZ.H0_H0, RZ.H0_H0, -R202.H0_H0 ;  /* 0x200000fffff1d231 */ /* 0x000fe400003409ca */
[----:B------:R-:W-:Y:S02]  /*8690*/  IMAD.MOV.U32 R218, RZ, RZ, R148 ;  /* 0x000000ffffda7224 */ /* 0x000fe400078e0094 */
[----:B------:R-:W-:-:S03]  /*86a0*/  @!P4 HFMA2.BF16_V2 R252, -RZ.H0_H0, RZ.H0_H0, -R201.H0_H0 ;  /* 0x200000fffffcc231 */ /* 0x000fc600003409c9 */
[----:B------:R-:W4:Y:S01]  /*86b0*/  MUFU.EX2 R16, R54 ;  /* 0x0000003600107308 */ /* 0x000f220000000800 */
[----:B------:R-:W-:Y:S01]  /*86c0*/  F2FP.BF16.F32.PACK_AB R26, R5, R6 ;  /* 0x00000006051a723e */ /* 0x000fe200000010ff */
[----:B------:R-:W-:Y:S02]  /*86d0*/  IMAD.MOV.U32 R148, RZ, RZ, R149 ;  /* 0x000000ffff947224 */ /* 0x000fe400078e0095 */
[----:B-1----:R-:W-:-:S04]  /*86e0*/  FADD.FTZ R5, R10, R7 ;  /* 0x000000070a057221 */ /* 0x002fc80000010000 */
[----:B------:R-:W1:Y:S01]  /*86f0*/  MUFU.EX2 R3, R36 ;  /* 0x0000002400037308 */ /* 0x000e620000000800 */
[----:B------:R-:W-:Y:S02]  /*8700*/  IMAD.MOV.U32 R149, RZ, RZ, R157 ;  /* 0x000000ffff957224 */ /* 0x000fe400078e009d */
[----:B------:R-:W-:Y:S01]  /*8710*/  IMAD.MOV.U32 R217, RZ, RZ, R161 ;  /* 0x000000ffffd97224 */ /* 0x000fe200078e00a1 */
[----:B------:R-:W-:Y:S01]  /*8720*/  PRMT R161, R201, 0x5410, R200 ;  /* 0x00005410c9a17816 */ /* 0x000fe200000000c8 */
[----:B------:R-:W-:Y:S01]  /*8730*/  IMAD.MOV.U32 R157, RZ, RZ, R91 ;  /* 0x000000ffff9d7224 */ /* 0x000fe200078e005b */
[----:B------:R-:W-:Y:S01]  /*8740*/  @!P5 PRMT R202, R241, 0x5410, RZ ;  /* 0x00005410f1cad816 */ /* 0x000fe200000000ff */
[----:B------:R-:W-:Y:S01]  /*8750*/  IMAD.MOV.U32 R91, RZ, RZ, R163 ;  /* 0x000000ffff5b7224 */ /* 0x000fe200078e00a3 */
[----:B------:R-:W-:Y:S01]  /*8760*/  @!P4 PRMT R201, R252, 0x5410, RZ ;  /* 0x00005410fcc9c816 */ /* 0x000fe200000000ff */
[----:B---3--:R-:W-:Y:S01]  /*8770*/  FADD.FTZ R5, R9, R5 ;  /* 0x0000000509057221 */ /* 0x008fe20000010000 */
[----:B------:R-:W-:-:S02]  /*8780*/  VIADD R129, R129, 0x4 ;  /* 0x0000000481817836 */ /* 0x000fc40000000000 */
[----:B------:R-:W-:Y:S02]  /*8790*/  IMAD.MOV.U32 R241, RZ, RZ, R151 ;  /* 0x000000fffff17224 */ /* 0x000fe400078e0097 */
[----:B------:R-:W-:Y:S01]  /*87a0*/  IMAD.MOV.U32 R252, RZ, RZ, R152 ;  /* 0x000000fffffc7224 */ /* 0x000fe200078e0098 */
[----:B------:R-:W3:Y:S01]  /*87b0*/  MUFU.EX2 R17, R55 ;  /* 0x0000003700117308 */ /* 0x000ee20000000800 */
[----:B------:R-:W-:Y:S02]  /*87c0*/  IMAD.MOV.U32 R151, RZ, RZ, R154 ;  /* 0x000000ffff977224 */ /* 0x000fe400078e009a */
[----:B------:R-:W-:Y:S02]  /*87d0*/  IMAD.MOV.U32 R152, RZ, RZ, R155 ;  /* 0x000000ffff987224 */ /* 0x000fe400078e009b */
[----:B----4-:R-:W-:Y:S01]  /*87e0*/  FADD.FTZ R6, R19, R13 ;  /* 0x0000000d13067221 */ /* 0x010fe20000010000 */
[----:B------:R-:W-:Y:S02]  /*87f0*/  IMAD.MOV.U32 R154, RZ, RZ, R156 ;  /* 0x000000ffff9a7224 */ /* 0x000fe400078e009c */
[----:B------:R-:W-:-:S02]  /*8800*/  IMAD.MOV.U32 R155, RZ, RZ, R158 ;  /* 0x000000ffff9b7224 */ /* 0x000fc400078e009e */
[----:B------:R-:W-:Y:S01]  /*8810*/  FADD.FTZ R5, R4, R5 ;  /* 0x0000000504057221 */ /* 0x000fe20000010000 */
[----:B------:R-:W-:Y:S02]  /*8820*/  IMAD.MOV.U32 R156, RZ, RZ, R90 ;  /* 0x000000ffff9c7224 */ /* 0x000fe400078e005a */
[----:B------:R-:W-:Y:S02]  /*8830*/  IMAD.MOV.U32 R158, RZ, RZ, R91 ;  /* 0x000000ffff9e7224 */ /* 0x000fe400078e005b */
[----:B------:R-:W-:Y:S01]  /*8840*/  IMAD.WIDE.U32 R90, R129, -0x326172a9, RZ ;  /* 0xcd9e8d57815a7825 */ /* 0x000fe200078e00ff */
[----:B------:R-:W4:Y:S03]  /*8850*/  MUFU.EX2 R15, R57 ;  /* 0x00000039000f7308 */ /* 0x000f260000000800 */
[C---:B------:R-:W-:Y:S01]  /*8860*/  FADD.FTZ R6, R16.reuse, R6 ;  /* 0x0000000610067221 */ /* 0x040fe20000010000 */
[----:B------:R-:W-:Y:S01]  /*8870*/  F2FP.BF16.F32.PACK_AB R19, R16, R19 ;  /* 0x000000131013723e */ /* 0x000fe200000010ff */
[C---:B-1----:R-:W-:Y:S01]  /*8880*/  FADD.FTZ R16, R3.reuse, R5 ;  /* 0x0000000503107221 */ /* 0x042fe20000010000 */
[----:B------:R-:W-:-:S02]  /*8890*/  F2FP.BF16.F32.PACK_AB R54, R3, R4 ;  /* 0x000000040336723e */ /* 0x000fc400000010ff */
[----:B------:R-:W-:Y:S01]  /*88a0*/  LOP3.LUT R3, R91, R246, RZ, 0x3c, !PT ;  /* 0x000000f65b037212 */ /* 0x000fe200078e3cff */
[----:B---3--:R-:W-:Y:S01]  /*88b0*/  FADD.FTZ R6, R17, R6 ;  /* 0x0000000611067221 */ /* 0x008fe20000010000 */
[----:B------:R-:W-:Y:S02]  /*88c0*/  F2FP.BF16.F32.PACK_AB R23, R14, R18 ;  /* 0x000000120e17723e */ /* 0x000fe400000010ff */
[----:B------:R-:W-:Y:S01]  /*88d0*/  F2FP.BF16.F32.PACK_AB R25, R9, R10 ;  /* 0x0000000a0919723e */ /* 0x000fe200000010ff */
[C---:B----4-:R-:W-:Y:S01]  /*88e0*/  FADD.FTZ R18, R15.reuse, R6 ;  /* 0x000000060f127221 */ /* 0x050fe20000010000 */
[----:B------:R-:W-:Y:S01]  /*88f0*/  F2FP.BF16.F32.PACK_AB R51, R15, R17 ;  /* 0x000000110f33723e */ /* 0x000fe200000010ff */
[----:B------:R-:W-:-:S05]  /*8900*/  @!P3 HFMA2.BF16_V2 R251, -RZ.H0_H0, RZ.H0_H0, -R200.H0_H0 ;  /* 0x200000fffffbb231 */ /* 0x000fca00003409c8 */
[----:B------:R-:W-:Y:S01]  /*8910*/  @!P3 PRMT R200, R251, 0x5410, RZ ;  /* 0x00005410fbc8b816 */ /* 0x000fe200000000ff */
[----:B------:R-:W-:Y:S02]  /*8920*/  IMAD.MOV.U32 R251, RZ, RZ, R252 ;  /* 0x000000fffffb7224 */ /* 0x000fe400078e00fc */
[----:B------:R-:W-:Y:S02]  /*8930*/  IMAD.MOV.U32 R252, RZ, RZ, R154 ;  /* 0x000000fffffc7224 */ /* 0x000fe400078e009a */
[----:B------:R-:W-:Y:S01]  /*8940*/  IMAD.MOV.U32 R154, RZ, RZ, R155 ;  /* 0x000000ffff9a7224 */ /* 0x000fe200078e009b */
[----:B------:R-:W-:Y:S01]  /*8950*/  STL [R1+0x2a4], R129 ;  /* 0x0002a48101007387 */ /* 0x000fe20000100800 */
[----:B------:R-:W-:Y:S02]  /*8960*/  IMAD.MOV.U32 R155, RZ, RZ, R156 ;  /* 0x000000ffff9b7224 */ /* 0x000fe400078e009c */
[----:B------:R-:W-:Y:S02]  /*8970*/  IMAD.MOV.U32 R156, RZ, RZ, R158 ;  /* 0x000000ffff9c7224 */ /* 0x000fe400078e009e */
[----:B------:R1:W3:Y:S01]  /*8980*/  LDL.LU.S16 R158, [R1] ;  /* 0x00000000019e7983 */ /* 0x0002e20000300600 */
[----:B--2---:R-:W-:-:S02]  /*8990*/  IMAD.MOV.U32 R13, RZ, RZ, R21 ;  /* 0x000000ffff0d7224 */ /* 0x004fc400078e0015 */
[----:B------:R-:W-:Y:S02]  /*89a0*/  IMAD.MOV.U32 R12, RZ, RZ, R20 ;  /* 0x000000ffff0c7224 */ /* 0x000fe400078e0014 */
        /* <DEDUP_REMOVED lines=11> */
[----:B------:R-:W-:-:S05]  /*8a60*/  IMAD.WIDE.U32 R4, R5, -0x2daee0ad, RZ ;  /* 0xd2511f5305047825 */ /* 0x000fca00078e00ff */
[----:B------:R-:W-:Y:S01]  /*8a70*/  LOP3.LUT R6, R5, UR14, R6, 0x96, !PT ;  /* 0x0000000e05067c12 */ /* 0x000fe2000f8e9606 */
[----:B------:R-:W-:-:S04]  /*8a80*/  IMAD.WIDE.U32 R8, R8, -0x326172a9, RZ ;  /* 0xcd9e8d5708087825 */ /* 0x000fc800078e00ff */
[----:B------:R-:W-:-:S05]  /*8a90*/  IMAD.WIDE.U32 R6, R6, -0x326172a9, RZ ;  /* 0xcd9e8d5706067825 */ /* 0x000fca00078e00ff */
[----:B------:R-:W-:Y:S02]  /*8aa0*/  LOP3.LUT R13, R7, UR13, R8, 0x96, !PT ;  /* 0x0000000d070d7c12 */ /* 0x000fe4000f8e9608 */
[----:B------:R2:W-:Y:S02]  /*8ab0*/  MUFU.EX2 R7, R109 ;  /* 0x0000006d00077308 */ /* 0x0005e40000000800 */
[----:B--2---:R1:W2:Y:S01]  /*8ac0*/  LDL.LU.S16 R109, [R1+0xc] ;  /* 0x00000c00016d7983 */ /* 0x0042a20000300600 */
[----:B------:R-:W-:-:S05]  /*8ad0*/  LOP3.LUT R10, R9, UR15, R10, 0x96, !PT ;  /* 0x0000000f090a7c12 */ /* 0x000fca000f8e960a */
[----:B------:R-:W-:-:S05]  /*8ae0*/  IMAD.WIDE.U32 R10, R10, -0x2daee0ad, RZ ;  /* 0xd2511f530a0a7825 */ /* 0x000fca00078e00ff */
[----:B------:R-:W-:-:S05]  /*8af0*/  LOP3.LUT R4, R11, UR12, R4, 0x96, !PT ;  /* 0x0000000c0b047c12 */ /* 0x000fca000f8e9604 */
[----:B------:R-:W-:-:S05]  /*8b00*/  IMAD.WIDE.U32 R4, R4, -0x326172a9, RZ ;  /* 0xcd9e8d5704047825 */ /* 0x000fca00078e00ff */
[----:B------:R-:W-:-:S04]  /*8b10*/  LOP3.LUT R3, R5, UR39, R6, 0x96, !PT ;  /* 0x0000002705037c12 */ /* 0x000fc8000f8e9606 */
[----:B------:R-:W-:-:S04]  /*8b20*/  LOP3.LUT R6, R3, 0xff, RZ, 0xc0, !PT ;  /* 0x000000ff03067812 */ /* 0x000fc800078ec0ff */
[----:B------:R-:W-:Y:S02]  /*8b30*/  ISETP.LE.U32.AND P4, PT, R6, UR23, PT ;  /* 0x0000001706007c0c */ /* 0x000fe4000bf83070 */
[----:B------:R-:W-:-:S04]  /*8b40*/  LOP3.LUT R6, R3, 0xffff, RZ, 0xc0, !PT ;  /* 0x0000ffff03067812 */ /* 0x000fc800078ec0ff */
[----:B------:R-:W-:Y:S01]  /*8b50*/  SHF.R.U32.HI R6, RZ, 0x8, R6 ;  /* 0x00000008ff067819 */ /* 0x000fe20000011606 */
[----:B------:R-:W-:-:S03]  /*8b60*/  @!P2 HFMA2.BF16_V2 R249, -RZ.H0_H0, RZ.H0_H0, -R199.H0_H0 ;  /* 0x200000fffff9a231 */ /* 0x000fc600003409c7 */
[----:B------:R-:W-:Y:S02]  /*8b70*/  LOP3.LUT R6, R6, 0xffff, RZ, 0xc0, !PT ;  /* 0x0000ffff06067812 */ /* 0x000fe400078ec0ff */
[--C-:B------:R-:W-:Y:S02]  /*8b80*/  SHF.R.U32.HI R9, RZ, 0x10, R3.reuse ;  /* 0x00000010ff097819 */ /* 0x100fe40000011603 */
[----:B------:R-:W-:Y:S01]  /*8b90*/  SHF.R.U32.HI R3, RZ, 0x18, R3 ;  /* 0x00000018ff037819 */ /* 0x000fe20000011603 */
[----:B------:R-:W4:Y:S01]  /*8ba0*/  MUFU.EX2 R8, R110 ;  /* 0x0000006e00087308 */ /* 0x000f220000000800 */
[----:B------:R-:W-:Y:S02]  /*8bb0*/  ISETP.LE.U32.AND P5, PT, R6, UR23, PT ;  /* 0x0000001706007c0c */ /* 0x000fe4000bfa3070 */
[----:B------:R-:W-:Y:S02]  /*8bc0*/  PRMT R163, R199, 0x5410, R198 ;  /* 0x00005410c7a37816 */ /* 0x000fe400000000c6 */
[----:B------:R-:W-:-:S03]  /*8bd0*/  @!P2 PRMT R199, R249, 0x5410, RZ ;  /* 0x00005410f9c7a816 */ /* 0x000fc600000000ff */
[----:B------:R-:W1:Y:S01]  /*8be0*/  MUFU.EX2 R6, R37 ;  /* 0x0000002500067308 */ /* 0x000e620000000800 */
[----:B------:R-:W-:Y:S02]  /*8bf0*/  ISETP.LE.U32.AND P2, PT, R3, UR23, PT ;  /* 0x0000001703007c0c */ /* 0x000fe4000bf43070 */
[----:B------:R-:W-:-:S05]  /*8c00*/  LOP3.LUT R9, R9, 0xff, RZ, 0xc0, !PT ;  /* 0x000000ff09097812 */ /* 0x000fca00078ec0ff */
[----:B------:R-:W1:Y:S01]  /*8c10*/  MUFU.EX2 R3, R38 ;  /* 0x0000002600037308 */ /* 0x000e620000000800 */
[----:B------:R-:W-:Y:S02]  /*8c20*/  ISETP.LE.U32.AND P6, PT, R9, UR23, PT ;  /* 0x0000001709007c0c */ /* 0x000fe4000bfc3070 */
[C---:B------:R-:W-:Y:S01]  /*8c30*/  LOP3.LUT R9, R4.reuse, 0xff, RZ, 0xc0, !PT ;  /* 0x000000ff04097812 */ /* 0x040fe200078ec0ff */
[----:B------:R-:W-:Y:S01]  /*8c40*/  @!P1 HFMA2.BF16_V2 R247, -RZ.H0_H0, RZ.H0_H0, -R198.H0_H0 ;  /* 0x200000fffff79231 */ /* 0x000fe200003409c6 */
[----:B------:R-:W-:Y:S02]  /*8c50*/  LOP3.LUT R11, R4, 0xffff, RZ, 0xc0, !PT ;  /* 0x0000ffff040b7812 */ /* 0x000fe400078ec0ff */
[----:B------:R-:W-:Y:S01]  /*8c60*/  ISETP.LE.U32.AND P3, PT, R9, UR23, PT ;  /* 0x0000001709007c0c */ /* 0x000fe2000bf63070 */
[----:B----4-:R-:W-:Y:S01]  /*8c70*/  FADD.FTZ R5, R8, R18 ;  /* 0x0000001208057221 */ /* 0x010fe20000010000 */
[--C-:B------:R-:W-:Y:S02]  /*8c80*/  SHF.R.U32.HI R9, RZ, 0x18, R4.reuse ;  /* 0x00000018ff097819 */ /* 0x100fe40000011604 */
[----:B------:R-:W-:Y:S01]  /*8c90*/  SHF.R.U32.HI R12, RZ, 0x10, R4 ;  /* 0x00000010ff0c7819 */ /* 0x000fe20000011604 */
[----:B-1----:R-:W-:Y:S01]  /*8ca0*/  FADD.FTZ R4, R6, R16 ;  /* 0x0000001006047221 */ /* 0x002fe20000010000 */
[----:B------:R-:W-:-:S02]  /*8cb0*/  PRMT R34, R23, 0x7632, R34 ;  /* 0x0000763217227816 */ /* 0x000fc40000000022 */
[----:B------:R-:W-:Y:S02]  /*8cc0*/  @!P1 PRMT R198, R247, 0x5410, RZ ;  /* 0x00005410f7c69816 */ /* 0x000fe400000000ff */
[----:B------:R-:W-:Y:S01]  /*8cd0*/  PRMT R35, R23, 0x7610, R35 ;  /* 0x0000761017237816 */ /* 0x000fe20000000023 */
[----:B------:R-:W-:Y:S01]  /*8ce0*/  FADD.FTZ R17, R3, R4 ;  /* 0x0000000403117221 */ /* 0x000fe20000010000 */
[----:B------:R-:W-:Y:S01]  /*8cf0*/  ISETP.LE.U32.AND P1, PT, R9, UR23, PT ;  /* 0x0000001709007c0c */ /* 0x000fe2000bf23070 */
[----:B------:R-:W-:Y:S01]  /*8d00*/  FADD.FTZ R9, R7, R5 ;  /* 0x0000000507097221 */ /* 0x000fe20000010000 */
[----:B------:R-:W-:Y:S01]  /*8d10*/  IMAD.WIDE.U32 R4, R13, -0x2daee0ad, RZ ;  /* 0xd2511f530d047825 */ /* 0x000fe200078e00ff */
[----:B------:R-:W-:Y:S02]  /*8d20*/  F2FP.BF16.F32.PACK_AB R44, R7, R8 ;  /* 0x00000008072c723e */ /* 0x000fe400000010ff */
[----:B------:R-:W-:Y:S02]  /*8d30*/  F2FP.BF16.F32.PACK_AB R45, R3, R6 ;  /* 0x00000006032d723e */ /* 0x000fe400000010ff */
[----:B------:R-:W-:-:S02]  /*8d40*/  LOP3.LUT R3, R5, UR40, R10, 0x96, !PT ;  /* 0x0000002805037c12 */ /* 0x000fc4000f8e960a */
[C---:B------:R-:W-:Y:S02]  /*8d50*/  LOP3.LUT R8, R4.reuse, 0xffff, RZ, 0xc0, !PT ;  /* 0x0000ffff04087812 */ /* 0x040fe400078ec0ff */
[----:B------:R-:W-:Y:S02]  /*8d60*/  LOP3.LUT R6, R4, 0xff, RZ, 0xc0, !PT ;  /* 0x000000ff04067812 */ /* 0x000fe400078ec0ff */
[----:B------:R-:W-:Y:S01]  /*8d70*/  LOP3.LUT R16, R65, UR21, R90, 0x96, !PT ;  /* 0x0000001541107c12 */ /* 0x000fe2000f8e965a */
[----:B------:R-:W-:Y:S01]  /*8d80*/  IMAD.MOV.U32 R65, RZ, RZ, R147 ;  /* 0x000000ffff417224 */ /* 0x000fe200078e0093 */
[----:B------:R-:W-:Y:S01]  /*8d90*/  LOP3.LUT R18, R15, UR19, R64, 0x96, !PT ;  /* 0x000000130f127c12 */ /* 0x000fe2000f8e9640 */
[----:B------:R-:W-:Y:S02]  /*8da0*/  IMAD.MOV.U32 R64, RZ, RZ, R146 ;  /* 0x000000ffff407224 */ /* 0x000fe400078e0092 */
[----:B------:R-:W4:Y:S01]  /*8db0*/  LDL.LU.64 R146, [R1+0x390] ;  /* 0x0003900001927983 */ /* 0x000f220000300a00 */
[----:B---3--:R-:W-:-:S05]  /*8dc0*/  @!P4 HFMA2.BF16_V2 R158, -RZ.H0_H0, RZ.H0_H0, -R35.H0_H0 ;  /* 0x200000ffff9ec231 */ /* 0x008fca0000340923 */
[----:B------:R-:W-:Y:S02]  /*8dd0*/  PRMT R7, R158, 0x7610, R7 ;  /* 0x000076109e077816 */ /* 0x000fe40000000007 */
[----:B------:R-:W-:Y:S02]  /*8de0*/  PRMT R158, R35, 0x5410, R34 ;  /* 0x00005410239e7816 */ /* 0x000fe40000000022 */
[----:B------:R-:W-:Y:S02]  /*8df0*/  @!P4 PRMT R35, R7, 0x5410, RZ ;  /* 0x000054100723c816 */ /* 0x000fe400000000ff */
[----:B------:R-:W-:Y:S01]  /*8e00*/  ISETP.LE.U32.AND P4, PT, R6, UR23, PT ;  /* 0x0000001706007c0c */ /* 0x000fe2000bf83070 */
[----:B--2---:R-:W-:-:S05]  /*8e10*/  @!P5 HFMA2.BF16_V2 R109, -RZ.H0_H0, RZ.H0_H0, -R34.H0_H0 ;  /* 0x200000ffff6dd231 */ /* 0x004fca0000340922 */
[----:B------:R-:W-:-:S04]  /*8e20*/  PRMT R5, R109, 0x7610, R5 ;  /* 0x000076106d057816 */ /* 0x000fc80000000005 */
[----:B------:R-:W-:Y:S02]  /*8e30*/  @!P5 PRMT R34, R5, 0x5410, RZ ;  /* 0x000054100522d816 */ /* 0x000fe400000000ff */
[----:B------:R1:W2:Y:S04]  /*8e40*/  LDL.LU.S16 R5, [R1+0x10] ;  /* 0x0000100001057983 */ /* 0x0002a80000300600 */
[----:B------:R1:W3:Y:S01]  /*8e50*/  LDL.LU.S16 R6, [R1+0x34] ;  /* 0x0000340001067983 */ /* 0x0002e20000300600 */
[C---:B------:R-:W-:Y:S02]  /*8e60*/  PRMT R32, R22.reuse, 0x7610, R32 ;  /* 0x0000761016207816 */ /* 0x040fe40000000020 */
[----:B------:R-:W-:Y:S01]  /*8e70*/  PRMT R33, R22, 0x7632, R33 ;  /* 0x0000763216217816 */ /* 0x000fe20000000021 */
[----:B------:R-:W-:-:S03]  /*8e80*/  IMAD.MOV.U32 R249, RZ, RZ, R148 ;  /* 0x000000fffff97224 */ /* 0x000fc600078e0094 */
[----:B------:R-:W-:Y:S02]  /*8e90*/  PRMT R148, R32, 0x5410, R33 ;  /* 0x0000541020947816 */ /* 0x000fe40000000021 */
[--C-:B------:R-:W-:Y:S02]  /*8ea0*/  SHF.R.U32.HI R13, RZ, 0x10, R4.reuse ;  /* 0x00000010ff0d7819 */ /* 0x100fe40000011604 */
[----:B------:R-:W-:Y:S02]  /*8eb0*/  SHF.R.U32.HI R7, RZ, 0x18, R4 ;  /* 0x00000018ff077819 */ /* 0x000fe40000011604 */
[----:B------:R-:W-:Y:S01]  /*8ec0*/  SHF.R.U32.HI R4, RZ, 0x8, R11 ;  /* 0x00000008ff047819 */ /* 0x000fe2000001160b */
[----:B---3--:R-:W-:-:S05]  /*8ed0*/  @!P6 HFMA2.BF16_V2 R6, -RZ.H0_H0, RZ.H0_H0, -R32.H0_H0 ;  /* 0x200000ffff06e231 */ /* 0x008fca0000340920 */
[----:B------:R-:W-:-:S04]  /*8ee0*/  PRMT R10, R6, 0x7610, R10 ;  /* 0x00007610060a7816 */ /* 0x000fc8000000000a */
[----:B------:R-:W-:Y:S02]  /*8ef0*/  @!P6 PRMT R32, R10, 0x5410, RZ ;  /* 0x000054100a20e816 */ /* 0x000fe400000000ff */
[----:B------:R1:W3:Y:S04]  /*8f00*/  LDL.LU.S16 R10, [R1+0x38] ;  /* 0x00003800010a7983 */ /* 0x0002e80000300600 */
[----:B------:R1:W4:Y:S01]  /*8f10*/  LDL.LU.S16 R109, [R1+0x3c] ;  /* 0x00003c00016d7983 */ /* 0x0003220000300600 */
[----:B------:R-:W-:Y:S01]  /*8f20*/  LOP3.LUT R4, R4, 0xffff, RZ, 0xc0, !PT ;  /* 0x0000ffff04047812 */ /* 0x000fe200078ec0ff */
[----:B--2---:R-:W-:-:S03]  /*8f30*/  @!P2 HFMA2.BF16_V2 R5, -RZ.H0_H0, RZ.H0_H0, -R33.H0_H0 ;  /* 0x200000ffff05a231 */ /* 0x004fc60000340921 */
[----:B------:R-:W-:Y:S02]  /*8f40*/  ISETP.LE.U32.AND P5, PT, R4, UR23, PT ;  /* 0x0000001704007c0c */ /* 0x000fe4000bfa3070 */
[----:B------:R-:W-:Y:S02]  /*8f50*/  PRMT R91, R5, 0x7610, R91 ;  /* 0x00007610055b7816 */ /* 0x000fe4000000005b */
[----:B------:R-:W-:Y:S01]  /*8f60*/  LOP3.LUT R4, R12, 0xff, RZ, 0xc0, !PT ;  /* 0x000000ff0c047812 */ /* 0x000fe200078ec0ff */
[----:B------:R-:W2:Y:S01]  /*8f70*/  MUFU.EX2 R5, R108 ;  /* 0x0000006c00057308 */ /* 0x000ea20000000800 */
[----:B------:R-:W-:Y:S02]  /*8f80*/  @!P2 PRMT R33, R91, 0x5410, RZ ;  /* 0x000054105b21a816 */ /* 0x000fe400000000ff */
[----:B------:R-:W-:-:S05]  /*8f90*/  ISETP.LE.U32.AND P2, PT, R4, UR23, PT ;  /* 0x0000001704007c0c */ /* 0x000fca000bf43070 */
[----:B------:R-:W1:Y:S01]  /*8fa0*/  MUFU.EX2 R4, R106 ;  /* 0x0000006a00047308 */ /* 0x000e620000000800 */
[----:B------:R-:W-:-:S04]  /*8fb0*/  SHF.R.U32.HI R6, RZ, 0x10, R3 ;  /* 0x00000010ff067819 */ /* 0x000fc80000011603 */
[----:B------:R-:W-:Y:S02]  /*8fc0*/  LOP3.LUT R6, R6, 0xff, RZ, 0xc0, !PT ;  /* 0x000000ff06067812 */ /* 0x000fe400078ec0ff */
[----:B------:R-:W-:Y:S02]  /*8fd0*/  PRMT R29, R30, 0x7632, R29 ;  /* 0x000076321e1d7816 */ /* 0x000fe4000000001d */
[----:B------:R-:W-:Y:S01]  /*8fe0*/  ISETP.LE.U32.AND P6, PT, R6, UR23, PT ;  /* 0x0000001706007c0c */ /* 0x000fe2000bfc3070 */
[----:B--2---:R-:W-:Y:S01]  /*8ff0*/  FADD.FTZ R6, R5, R9 ;  /* 0x0000000905067221 */ /* 0x004fe20000010000 */
[----:B------:R-:W-:Y:S02]  /*9000*/  PRMT R91, R30, 0x5410, R29 ;  /* 0x000054101e5b7816 */ /* 0x000fe4000000001d */
[----:B-1----:R-:W-:Y:S01]  /*9010*/  F2FP.BF16.F32.PACK_AB R42, R4, R5 ;  /* 0x00000005042a723e */ /* 0x002fe200000010ff */
[----:B---3--:R-:W-:-:S05]  /*9020*/  @!P3 HFMA2.BF16_V2 R10, -RZ.H0_H0, RZ.H0_H0, -R30.H0_H0 ;  /* 0x200000ffff0ab231 */ /* 0x008fca000034091e */
[----:B------:R-:W-:Y:S01]  /*9030*/  PRMT R110, R10, 0x7610, R110 ;  /* 0x000076100a6e7816 */ /* 0x000fe2000000006e */
[----:B------:R-:W-:Y:S01]  /*9040*/  FADD.FTZ R10, R4, R6 ;  /* 0x00000006040a7221 */ /* 0x000fe20000010000 */
[----:B------:R-:W-:Y:S01]  /*9050*/  LOP3.LUT R4, R3, 0xff, RZ, 0xc0, !PT ;  /* 0x000000ff03047812 */ /* 0x000fe200078ec0ff */
[----:B----4-:R-:W-:Y:S01]  /*9060*/  @!P5 HFMA2.BF16_V2 R109, -RZ.H0_H0, RZ.H0_H0, -R29.H0_H0 ;  /* 0x200000ffff6dd231 */ /* 0x010fe2000034091d */
[----:B------:R-:W-:Y:S02]  /*9070*/  @!P3 PRMT R30, R110, 0x5410, RZ ;  /* 0x000054106e1eb816 */ /* 0x000fe400000000ff */
[----:B------:R-:W-:Y:S02]  /*9080*/  ISETP.LE.U32.AND P3, PT, R4, UR23, PT ;  /* 0x0000001704007c0c */ /* 0x000fe4000bf63070 */
[----:B------:R-:W-:Y:S01]  /*9090*/  PRMT R106, R109, 0x7610, R106 ;  /* 0x000076106d6a7816 */ /* 0x000fe2000000006a */
[----:B------:R1:W2:Y:S03]  /*90a0*/  LDL.LU.S16 R4, [R1+0x40] ;  /* 0x0000400001047983 */ /* 0x0002a60000300600 */
[----:B------:R-:W-:-:S02]  /*90b0*/  @!P5 PRMT R29, R106, 0x5410, RZ ;  /* 0x000054106a1dd816 */ /* 0x000fc400000000ff */
[----:B------:R1:W3:Y:S01]  /*90c0*/  LDL.LU.S16 R106, [R1+0x44] ;  /* 0x00004400016a7983 */ /* 0x0002e20000300600 */
[C---:B------:R-:W-:Y:S02]  /*90d0*/  PRMT R28, R24.reuse, 0x7632, R28 ;  /* 0x00007632181c7816 */ /* 0x040fe4000000001c */
[----:B------:R-:W-:Y:S01]  /*90e0*/  PRMT R27, R24, 0x7610, R27 ;  /* 0x00007610181b7816 */ /* 0x000fe2000000001b */
[----:B------:R-:W-:Y:S02]  /*90f0*/  IMAD.MOV.U32 R247, RZ, RZ, R149 ;  /* 0x000000fffff77224 */ /* 0x000fe400078e0095 */
[----:B------:R-:W-:Y:S01]  /*9100*/  IMAD.MOV.U32 R149, RZ, RZ, R162 ;  /* 0x000000ffff957224 */ /* 0x000fe200078e00a2 */
[----:B------:R-:W-:Y:S01]  /*9110*/  PRMT R162, R27, 0x5410, R28 ;  /* 0x000054101ba27816 */ /* 0x000fe2000000001c */
[----:B--2---:R-:W-:-:S05]  /*9120*/  @!P1 HFMA2.BF16_V2 R4, -RZ.H0_H0, RZ.H0_H0, -R28.H0_H0 ;  /* 0x200000ffff049231 */ /* 0x004fca000034091c */
[----:B------:R-:W-:Y:S01]  /*9130*/  PRMT R108, R4, 0x7610, R108 ;  /* 0x00007610046c7816 */ /* 0x000fe2000000006c */
[----:B---3--:R-:W-:Y:S01]  /*9140*/  @!P2 HFMA2.BF16_V2 R106, -RZ.H0_H0, RZ.H0_H0, -R27.H0_H0 ;  /* 0x200000ffff6aa231 */ /* 0x008fe2000034091b */
[----:B------:R-:W-:-:S04]  /*9150*/  SHF.R.U32.HI R4, RZ, 0x18, R3 ;  /* 0x00000018ff047819 */ /* 0x000fc80000011603 */
[----:B------:R-:W-:Y:S02]  /*9160*/  ISETP.LE.U32.AND P5, PT, R4, UR23, PT ;  /* 0x0000001704007c0c */ /* 0x000fe4000bfa3070 */
[----:B------:R-:W-:-:S04]  /*9170*/  PRMT R4, R106, 0x7610, R4 ;  /* 0x000076106a047816 */ /* 0x000fc80000000004 */
[----:B------:R-:W-:Y:S02]  /*9180*/  @!P2 PRMT R27, R4, 0x5410, RZ ;  /* 0x00005410041ba816 */ /* 0x000fe400000000ff */
[----:B------:R1:W2:Y:S01]  /*9190*/  LDL.LU.S16 R4, [R1+0x48] ;  /* 0x0000480001047983 */ /* 0x0002a20000300600 */
[C---:B------:R-:W-:Y:S02]  /*91a0*/  PRMT R36, R31.reuse, 0x7610, R36 ;  /* 0x000076101f247816 */ /* 0x040fe40000000024 */
[----:B------:R-:W-:Y:S01]  /*91b0*/  PRMT R49, R31, 0x7632, R49 ;  /* 0x000076321f317816 */ /* 0x000fe20000000031 */
[----:B------:R-:W-:-:S03]  /*91c0*/  IMAD.MOV.U32 R110, RZ, RZ, R160 ;  /* 0x000000ffff6e7224 */ /* 0x000fc600078e00a0 */
[----:B------:R-:W-:Y:S02]  /*91d0*/  PRMT R160, R36, 0x5410, R49 ;  /* 0x0000541024a07816 */ /* 0x000fe40000000031 */
[----:B------:R-:W-:Y:S01]  /*91e0*/  LOP3.LUT R3, R3, 0xffff, RZ, 0xc0, !PT ;  /* 0x0000ffff03037812 */ /* 0x000fe200078ec0ff */
[----:B--2---:R-:W-:-:S05]  /*91f0*/  @!P3 HFMA2.BF16_V2 R4, -RZ.H0_H0, RZ.H0_H0, -R36.H0_H0 ;  /* 0x200000ffff04b231 */ /* 0x004fca0000340924 */
[----:B------:R-:W-:-:S04]  /*9200*/  PRMT R5, R4, 0x7610, R5 ;  /* 0x0000761004057816 */ /* 0x000fc80000000005 */
[----:B------:R-:W-:Y:S02]  /*9210*/  @!P3 PRMT R36, R5, 0x5410, RZ ;  /* 0x000054100524b816 */ /* 0x000fe400000000ff */
[----:B------:R1:W2:Y:S01]  /*9220*/  LDL.LU.S16 R5, [R1+0x4c] ;  /* 0x00004c0001057983 */ /* 0x0002a20000300600 */
[----:B------:R-:W-:-:S04]  /*9230*/  SHF.R.U32.HI R3, RZ, 0x8, R3 ;  /* 0x00000008ff037819 */ /* 0x000fc80000011603 */
[----:B------:R-:W-:-:S04]  /*9240*/  LOP3.LUT R3, R3, 0xffff, RZ, 0xc0, !PT ;  /* 0x0000ffff03037812 */ /* 0x000fc800078ec0ff */
[----:B------:R-:W-:Y:S02]  /*9250*/  ISETP.LE.U32.AND P2, PT, R3, UR23, PT ;  /* 0x0000001703007c0c */ /* 0x000fe4000bf43070 */
[----:B------:R-:W-:Y:S01]  /*9260*/  @!P1 PRMT R28, R108, 0x5410, RZ ;  /* 0x000054106c1c9816 */ /* 0x000fe200000000ff */
[----:B------:R-:W-:Y:S01]  /*9270*/  IMAD.MOV.U32 R108, RZ, RZ, R64 ;  /* 0x000000ffff6c7224 */ /* 0x000fe200078e0040 */
[----:B------:R3:W4:Y:S01]  /*9280*/  MUFU.EX2 R4, R46 ;  /* 0x0000002e00047308 */ /* 0x0007220000000800 */
[----:B------:R1:W4:Y:S01]  /*9290*/  LDL.LU.S16 R64, [R1+0x50] ;  /* 0x0000500001407983 */ /* 0x0003220000300600 */
[----:B------:R-:W-:Y:S02]  /*92a0*/  ISETP.LE.U32.AND P1, PT, R7, UR23, PT ;  /* 0x0000001707007c0c */ /* 0x000fe4000bf23070 */
[C---:B------:R-:W-:Y:S02]  /*92b0*/  PRMT R39, R26.reuse, 0x7632, R39 ;  /* 0x000076321a277816 */ /* 0x040fe40000000027 */
[----:B------:R-:W-:-:S02]  /*92c0*/  PRMT R38, R26, 0x7610, R38 ;  /* 0x000076101a267816 */ /* 0x000fc40000000026 */
[----:B------:R1:W-:Y:S01]  /*92d0*/  MUFU.EX2 R7, R105 ;  /* 0x0000006900077308 */ /* 0x0003e20000000800 */
[----:B---3--:R3:W3:Y:S04]  /*92e0*/  LDL.LU.S16 R46, [R1+0x54] ;  /* 0x00005400012e7983 */ /* 0x0086e80000300600 */
[----:B-1----:R1:W4:Y:S01]  /*92f0*/  LDL.LU.S16 R105, [R1+0x5c] ;  /* 0x00005c0001697983 */ /* 0x0023220000300600 */
[----:B--2---:R-:W-:-:S05]  /*9300*/  @!P2 HFMA2.BF16_V2 R5, -RZ.H0_H0, RZ.H0_H0, -R49.H0_H0 ;  /* 0x200000ffff05a231 */ /* 0x004fca0000340931 */
[----:B------:R-:W-:-:S04]  /*9310*/  PRMT R6, R5, 0x7610, R6 ;  /* 0x0000761005067816 */ /* 0x000fc80000000006 */
[----:B------:R-:W-:Y:S02]  /*9320*/  @!P2 PRMT R49, R6, 0x5410, RZ ;  /* 0x000054100631a816 */ /* 0x000fe400000000ff */
[----:B------:R2:W-:Y:S02]  /*9330*/  MUFU.EX2 R6, R102 ;  /* 0x0000006600067308 */ /* 0x0005e40000000800 */
[----:B--2---:R1:W2:Y:S04]  /*9340*/  LDL.LU.S16 R102, [R1+0x58] ;  /* 0x0000580001667983 */ /* 0x0042a80000300600 */
[----:B------:R1:W2:Y:S01]  /*9350*/  LDL.LU.S16 R26, [R1+0x64] ;  /* 0x00006400011a7983 */ /* 0x0002a20000300600 */
[----:B------:R-:W-:-:S03]  /*9360*/  LOP3.LUT R5, R13, 0xff, RZ, 0xc0, !PT ;  /* 0x000000ff0d057812 */ /* 0x000fc600078ec0ff */
[----:B------:R1:W2:Y:S01]  /*9370*/  LDL.LU.S16 R13, [R1+0x60] ;  /* 0x00006000010d7983 */ /* 0x0002a20000300600 */
[----:B------:R-:W-:-:S04]  /*9380*/  SHF.R.U32.HI R3, RZ, 0x8, R8 ;  /* 0x00000008ff037819 */ /* 0x000fc80000011608 */
[----:B------:R-:W-:Y:S02]  /*9390*/  LOP3.LUT R3, R3, 0xffff, RZ, 0xc0, !PT ;  /* 0x0000ffff03037812 */ /* 0x000fe400078ec0ff */
[----:B------:R-:W-:Y:S02]  /*93a0*/  ISETP.LE.U32.AND P2, PT, R5, UR23, PT ;  /* 0x0000001705007c0c */ /* 0x000fe4000bf43070 */
[----:B------:R-:W-:Y:S02]  /*93b0*/  ISETP.LE.U32.AND P3, PT, R3, UR23, PT ;  /* 0x0000001703007c0c */ /* 0x000fe4000bf63070 */
[----:B------:R-:W1:Y:S01]  /*93c0*/  MUFU.EX2 R3, R47 ;  /* 0x0000002f00037308 */ /* 0x000e620000000800 */
[----:B---3--:R-:W-:Y:S02]  /*93d0*/  @!P6 HFMA2.BF16_V2 R46, -RZ.H0_H0, RZ.H0_H0, -R38.H0_H0 ;  /* 0x200000ffff2ee231 */ /* 0x008fe40000340926 */
[----:B------:R-:W-:Y:S02]  /*93e0*/  IMAD.MOV.U32 R109, RZ, RZ, R65 ;  /* 0x000000ffff6d7224 */ /* 0x000fe400078e0041 */
[----:B----4-:R-:W-:-:S02]  /*93f0*/  @!P5 HFMA2.BF16_V2 R64, -RZ.H0_H0, RZ.H0_H0, -R39.H0_H0 ;  /* 0x200000ffff40d231 */ /* 0x010fc40000340927 */
[----:B------:R-:W-:Y:S01]  /*9400*/  IMAD.MOV.U32 R65, RZ, RZ, R249 ;  /* 0x000000ffff417224 */ /* 0x000fe200078e00f9 */
[----:B------:R-:W-:Y:S01]  /*9410*/  PRMT R57, R25, 0x7610, R57 ;  /* 0x0000761019397816 */ /* 0x000fe20000000039 */
[----:B------:R-:W-:Y:S01]  /*9420*/  IMAD.MOV.U32 R249, RZ, RZ, R240 ;  /* 0x000000fffff97224 */ /* 0x000fe200078e00f0 */
[----:B------:R-:W-:Y:S01]  /*9430*/  PRMT R8, R46, 0x7610, R8 ;  /* 0x000076102e087816 */ /* 0x000fe20000000008 */
[----:B------:R-:W-:Y:S02]  /*9440*/  IMAD.MOV.U32 R240, RZ, RZ, R153 ;  /* 0x000000fffff07224 */ /* 0x000fe400078e0099 */
[----:B------:R-:W-:Y:S02]  /*9450*/  IMAD.MOV.U32 R153, RZ, RZ, R154 ;  /* 0x000000ffff997224 */ /* 0x000fe400078e009a */
[----:B------:R-:W-:Y:S01]  /*9460*/  IMAD.MOV.U32 R154, RZ, RZ, R159 ;  /* 0x000000ffff9a7224 */ /* 0x000fe200078e009f */
[----:B------:R-:W-:Y:S02]  /*9470*/  PRMT R159, R38, 0x5410, R39 ;  /* 0x00005410269f7816 */ /* 0x000fe40000000027 */
[----:B------:R-:W-:-:S02]  /*9480*/  PRMT R9, R64, 0x7610, R9 ;  /* 0x0000761040097816 */ /* 0x000fc40000000009 */
[----:B------:R-:W-:Y:S01]  /*9490*/  @!P6 PRMT R38, R8, 0x5410, RZ ;  /* 0x000054100826e816 */ /* 0x000fe200000000ff */
[----:B------:R-:W-:Y:S01]  /*94a0*/  FADD.FTZ R8, R4, R17 ;  /* 0x0000001104087221 */ /* 0x000fe20000010000 */
[----:B------:R-:W-:-:S03]  /*94b0*/  @!P5 PRMT R39, R9, 0x5410, RZ ;  /* 0x000054100927d816 */ /* 0x000fc600000000ff */
[----:B-1----:R-:W-:Y:S01]  /*94c0*/  FADD.FTZ R9, R3, R8 ;  /* 0x0000000803097221 */ /* 0x002fe20000010000 */
[----:B------:R-:W-:Y:S01]  /*94d0*/  MUFU.EX2 R5, R56 ;  /* 0x0000003800057308 */ /* 0x000fe20000000800 */
[----:B------:R-:W-:Y:S02]  /*94e0*/  PRMT R58, R25, 0x7632, R58 ;  /* 0x00007632193a7816 */ /* 0x000fe4000000003a */
[----:B------:R-:W-:-:S05]  /*94f0*/  F2FP.BF16.F32.PACK_AB R23, R3, R4 ;  /* 0x000000040317723e */ /* 0x000fca00000010ff */
[----:B------:R-:W1:Y:S01]  /*9500*/  MUFU.EX2 R3, R59 ;  /* 0x0000003b00037308 */ /* 0x000e620000000800 */
[----:B------:R-:W-:Y:S02]  /*9510*/  IMAD.MOV.U32 R47, RZ, RZ, R109 ;  /* 0x000000ffff2f7224 */ /* 0x000fe400078e006d */
[----:B------:R-:W-:Y:S02]  /*9520*/  IMAD.MOV.U32 R109, RZ, RZ, R252 ;  /* 0x000000ffff6d7224 */ /* 0x000fe400078e00fc */
[----:B------:R-:W-:Y:S01]  /*9530*/  IMAD.MOV.U32 R252, RZ, RZ, R154 ;  /* 0x000000fffffc7224 */ /* 0x000fe200078e009a */
[----:B------:R-:W-:Y:S02]  /*9540*/  PRMT R154, R57, 0x5410, R58 ;  /* 0x00005410399a7816 */ /* 0x000fe4000000003a */
[C---:B------:R-:W-:Y:S02]  /*9550*/  PRMT R60, R19.reuse, 0x7632, R60 ;  /* 0x00007632133c7816 */ /* 0x040fe4000000003c */
[----:B------:R-:W-:-:S02]  /*9560*/  PRMT R55, R19, 0x7610, R55 ;  /* 0x0000761013377816 */ /* 0x000fc40000000037 */
[----:B------:R-:W-:Y:S02]  /*9570*/  F2FP.BF16.F32.PACK_AB R22, R6, R7 ;  /* 0x000000070616723e */ /* 0x000fe400000010ff */
[----:B-1----:R-:W-:Y:S01]  /*9580*/  F2FP.BF16.F32.PACK_AB R21, R3, R5 ;  /* 0x000000050315723e */ /* 0x002fe200000010ff */
[----:B------:R-:W-:Y:S02]  /*9590*/  IMAD.MOV.U32 R64, RZ, RZ, R65 ;  /* 0x000000ffff407224 */ /* 0x000fe400078e0041 */
[----:B--2---:R-:W-:-:S05]  /*95a0*/  @!P2 HFMA2.BF16_V2 R26, -RZ.H0_H0, RZ.H0_H0, -R57.H0_H0 ;  /* 0x200000ffff1aa231 */ /* 0x004fca0000340939 */
[----:B------:R-:W-:Y:S02]  /*95b0*/  PRMT R8, R26, 0x7610, R8 ;  /* 0x000076101a087816 */ /* 0x000fe40000000008 */
[----:B------:R1:W2:Y:S01]  /*95c0*/  LDL.LU.S16 R26, [R1+0x8c] ;  /* 0x00008c00011a7983 */ /* 0x0002a20000300600 */
[----:B------:R-:W-:Y:S01]  /*95d0*/  @!P1 HFMA2.BF16_V2 R13, -RZ.H0_H0, RZ.H0_H0, -R58.H0_H0 ;  /* 0x200000ffff0d9231 */ /* 0x000fe2000034093a */
[----:B------:R-:W-:-:S04]  /*95e0*/  @!P2 PRMT R57, R8, 0x5410, RZ ;  /* 0x000054100839a816 */ /* 0x000fc800000000ff */
[----:B------:R-:W-:Y:S01]  /*95f0*/  PRMT R4, R13, 0x7610, R4 ;  /* 0x000076100d047816 */ /* 0x000fe20000000004 */
[----:B------:R-:W-:-:S03]  /*9600*/  FADD.FTZ R8, R7, R10 ;  /* 0x0000000a07087221 */ /* 0x000fc60000010000 */
[----:B------:R-:W-:Y:S01]  /*9610*/  @!P1 PRMT R58, R4, 0x5410, RZ ;  /* 0x00005410043a9816 */ /* 0x000fe200000000ff */
[----:B------:R-:W-:Y:S01]  /*9620*/  FADD.FTZ R4, R5, R9 ;  /* 0x0000000905047221 */ /* 0x000fe20000010000 */
[----:B------:R-:W-:Y:S01]  /*9630*/  FADD.FTZ R19, R6, R8 ;  /* 0x0000000806137221 */ /* 0x000fe20000010000 */
[----:B------:R-:W-:Y:S02]  /*9640*/  @!P3 HFMA2.BF16_V2 R102, -RZ.H0_H0, RZ.H0_H0, -R60.H0_H0 ;  /* 0x200000ffff66b231 */ /* 0x000fe4000034093c */
[----:B------:R-:W-:-:S04]  /*9650*/  IMAD.WIDE.U32 R6, R18, -0x2daee0ad, RZ ;  /* 0xd2511f5312067825 */ /* 0x000fc800078e00ff */
[----:B------:R-:W-:Y:S01]  /*9660*/  FADD.FTZ R17, R3, R4 ;  /* 0x0000000403117221 */ /* 0x000fe20000010000 */
[----:B------:R-:W-:Y:S01]  /*9670*/  IMAD.WIDE.U32 R4, R16, -0x2daee0ad, RZ ;  /* 0xd2511f5310047825 */ /* 0x000fe200078e00ff */
[----:B------:R-:W-:-:S03]  /*9680*/  PRMT R11, R102, 0x7610, R11 ;  /* 0x00007610660b7816 */ /* 0x000fc6000000000b */
[----:B------:R-:W-:Y:S01]  /*9690*/  IMAD.MOV.U32 R65, RZ, RZ, R251 ;  /* 0x000000ffff417224 */ /* 0x000fe200078e00fb */
[----:B------:R-:W-:Y:S02]  /*96a0*/  LOP3.LUT R10, R5, UR18, R20, 0x96, !PT ;  /* 0x00000012050a7c12 */ /* 0x000fe4000f8e9614 */
[----:B------:R-:W-:Y:S01]  /*96b0*/  LOP3.LUT R8, R7, UR16, R4, 0x96, !PT ;  /* 0x0000001007087c12 */ /* 0x000fe2000f8e9604 */
[----:B------:R-:W-:Y:S01]  /*96c0*/  IMAD.MOV.U32 R251, RZ, RZ, R153 ;  /* 0x000000fffffb7224 */ /* 0x000fe200078e0099 */
[----:B------:R-:W-:Y:S01]  /*96d0*/  PRMT R153, R55, 0x5410, R60 ;  /* 0x0000541037997816 */ /* 0x000fe2000000003c */
[----:B------:R-:W-:Y:S01]  /*96e0*/  @!P4 HFMA2.BF16_V2 R105, -RZ.H0_H0, RZ.H0_H0, -R55.H0_H0 ;  /* 0x200000ffff69c231 */ /* 0x000fe20000340937 */
[----:B------:R-:W-:Y:S01]  /*96f0*/  @!P3 PRMT R60, R11, 0x5410, RZ ;  /* 0x000054100b3cb816 */ /* 0x000fe200000000ff */
[----:B------:R-:W-:-:S04]  /*9700*/  IMAD.WIDE.U32 R10, R10, -0x326172a9, RZ ;  /* 0xcd9e8d570a0a7825 */ /* 0x000fc800078e00ff */
[----:B------:R-:W-:Y:S01]  /*9710*/  IMAD.WIDE.U32 R8, R8, -0x326172a9, RZ ;  /* 0xcd9e8d5708087825 */ /* 0x000fe200078e00ff */
[----:B------:R-:W-:Y:S02]  /*9720*/  PRMT R12, R105, 0x7610, R12 ;  /* 0x00007610690c7816 */ /* 0x000fe4000000000c */
[----:B------:R-:W-:Y:S02]  /*9730*/  LOP3.LUT R5, R11, UR17, R14, 0x96, !PT ;  /* 0x000000110b057c12 */ /* 0x000fe4000f8e960e */
[----:B------:R-:W-:Y:S02]  /*9740*/  LOP3.LUT R10, R9, UR15, R10, 0x96, !PT ;  /* 0x0000000f090a7c12 */ /* 0x000fe4000f8e960a */
[----:B------:R-:W-:Y:S01]  /*9750*/  @!P4 PRMT R55, R12, 0x5410, RZ ;  /* 0x000054100c37c816 */ /* 0x000fe200000000ff */
[----:B------:R-:W-:-:S04]  /*9760*/  IMAD.WIDE.U32 R4, R5, -0x2daee0ad, RZ ;  /* 0xd2511f5305047825 */ /* 0x000fc800078e00ff */
[----:B------:R-:W-:Y:S01]  /*9770*/  IMAD.WIDE.U32 R12, R10, -0x2daee0ad, RZ ;  /* 0xd2511f530a0c7825 */ /* 0x000fe200078e00ff */
[----:B------:R-:W-:-:S04]  /*9780*/  LOP3.LUT R6, R5, UR14, R6, 0x96, !PT ;  /* 0x0000000e05067c12 */ /* 0x000fc8000f8e9606 */
[----:B------:R-:W-:Y:S01]  /*9790*/  LOP3.LUT R4, R13, UR12, R4, 0x96, !PT ;  /* 0x0000000c0d047c12 */ /* 0x000fe2000f8e9604 */
[----:B------:R-:W-:-:S04]  /*97a0*/  IMAD.WIDE.U32 R6, R6, -0x326172a9, RZ ;  /* 0xcd9e8d5706067825 */ /* 0x000fc800078e00ff */
[----:B------:R-:W-:-:S05]  /*97b0*/  IMAD.WIDE.U32 R4, R4, -0x326172a9, RZ ;  /* 0xcd9e8d5704047825 */ /* 0x000fca00078e00ff */
[----:B------:R-:W-:-:S04]  /*97c0*/  LOP3.LUT R3, R5, UR39, R6, 0x96, !PT ;  /* 0x0000002705037c12 */ /* 0x000fc8000f8e9606 */
[----:B------:R-:W-:-:S04]  /*97d0*/  LOP3.LUT R6, R3, 0xff, RZ, 0xc0, !PT ;  /* 0x000000ff03067812 */ /* 0x000fc800078ec0ff */
[----:B------:R-:W-:Y:S02]  /*97e0*/  ISETP.LE.U32.AND P1, PT, R6, UR23, PT ;  /* 0x0000001706007c0c */ /* 0x000fe4000bf23070 */
[----:B------:R-:W-:-:S04]  /*97f0*/  LOP3.LUT R6, R3, 0xffff, RZ, 0xc0, !PT ;  /* 0x0000ffff03067812 */ /* 0x000fc800078ec0ff */
[----:B------:R-:W-:-:S04]  /*9800*/  SHF.R.U32.HI R6, RZ, 0x8, R6 ;  /* 0x00000008ff067819 */ /* 0x000fc80000011606 */
[----:B------:R-:W-:Y:S02]  /*9810*/  LOP3.LUT R6, R6, 0xffff, RZ, 0xc0, !PT ;  /* 0x0000ffff06067812 */ /* 0x000fe400078ec0ff */
[--C-:B------:R-:W-:Y:S02]  /*9820*/  SHF.R.U32.HI R9, RZ, 0x10, R3.reuse ;  /* 0x00000010ff097819 */ /* 0x100fe40000011603 */
[----:B------:R-:W-:Y:S02]  /*9830*/  SHF.R.U32.HI R3, RZ, 0x18, R3 ;  /* 0x00000018ff037819 */ /* 0x000fe40000011603 */
[----:B------:R-:W-:Y:S02]  /*9840*/  ISETP.LE.U32.AND P5, PT, R6, UR23, PT ;  /* 0x0000001706007c0c */ /* 0x000fe4000bfa3070 */
[----:B------:R-:W3:Y:S01]  /*9850*/  MUFU.EX2 R6, R61 ;  /* 0x0000003d00067308 */ /* 0x000ee20000000800 */
[----:B------:R-:W-:Y:S02]  /*9860*/  ISETP.LE.U32.AND P4, PT, R3, UR23, PT ;  /* 0x0000001703007c0c */ /* 0x000fe4000bf83070 */
[----:B------:R-:W-:-:S05]  /*9870*/  LOP3.LUT R9, R9, 0xff, RZ, 0xc0, !PT ;  /* 0x000000ff09097812 */ /* 0x000fca00078ec0ff */
[----:B------:R-:W4:Y:S01]  /*9880*/  MUFU.EX2 R3, R66 ;  /* 0x0000004200037308 */ /* 0x000f220000000800 */
[----:B------:R-:W-:Y:S02]  /*9890*/  ISETP.LE.U32.AND P6, PT, R9, UR23, PT ;  /* 0x0000001709007c0c */ /* 0x000fe4000bfc3070 */
[C---:B------:R-:W-:Y:S02]  /*98a0*/  LOP3.LUT R9, R4.reuse, 0xff, RZ, 0xc0, !PT ;  /* 0x000000ff04097812 */ /* 0x040fe400078ec0ff */
[----:B------:R-:W-:Y:S02]  /*98b0*/  LOP3.LUT R11, R4, 0xffff, RZ, 0xc0, !PT ;  /* 0x0000ffff040b7812 */ /* 0x000fe400078ec0ff */
[----:B------:R-:W-:Y:S02]  /*98c0*/  ISETP.LE.U32.AND P3, PT, R9, UR23, PT ;  /* 0x0000001709007c0c */ /* 0x000fe4000bf63070 */
[--C-:B------:R-:W-:Y:S02]  /*98d0*/  SHF.R.U32.HI R9, RZ, 0x18, R4.reuse ;  /* 0x00000018ff097819 */ /* 0x100fe40000011604 */
[----:B------:R-:W-:Y:S01]  /*98e0*/  SHF.R.U32.HI R10, RZ, 0x10, R4 ;  /* 0x00000010ff0a7819 */ /* 0x000fe20000011604 */
[----:B---3--:R-:W-:-:S04]  /*98f0*/  FADD.FTZ R4, R6, R17 ;  /* 0x0000001106047221 */ /* 0x008fc80000010000 */
[----:B----4-:R-:W-:Y:S01]  /*9900*/  FADD.FTZ R16, R3, R4 ;  /* 0x0000000403107221 */ /* 0x010fe20000010000 */
[----:B--2---:R-:W-:-:S05]  /*9910*/  @!P1 HFMA2.BF16_V2 R26, -RZ.H0_H0, RZ.H0_H0, -R51.H0_H0 ;  /* 0x200000ffff1a9231 */ /* 0x004fca0000340933 */
[----:B------:R-:W-:Y:S02]  /*9920*/  PRMT R4, R26, 0x7610, R4 ;  /* 0x000076101a047816 */ /* 0x000fe40000000004 */
[----:B------:R1:W2:Y:S01]  /*9930*/  LDL.LU.S16 R26, [R1+0x90] ;  /* 0x00009000011a7983 */ /* 0x0002a20000300600 */
[----:B------:R-:W-:Y:S02]  /*9940*/  LOP3.LUT R13, R7, UR13, R8, 0x96, !PT ;  /* 0x0000000d070d7c12 */ /* 0x000fe4000f8e9608 */
[----:B------:R-:W3:Y:S08]  /*9950*/  MUFU.EX2 R8, R101 ;  /* 0x0000006500087308 */ /* 0x000ef00000000800 */
[----:B------:R-:W4:Y:S01]  /*9960*/  MUFU.EX2 R7, R100 ;  /* 0x0000006400077308 */ /* 0x000f220000000800 */
[----:B------:R-:W-:Y:S01]  /*9970*/  IMAD.MOV.U32 R46, RZ, RZ, R108 ;  /* 0x000000ffff2e7224 */ /* 0x000fe200078e006c */
[----:B------:R-:W-:Y:S01]  /*9980*/  PRMT R56, R51, 0x7632, R56 ;  /* 0x0000763233387816 */ /* 0x000fe20000000038 */
[----:B------:R-:W-:-:S02]  /*9990*/  IMAD.MOV.U32 R108, RZ, RZ, R110 ;  /* 0x000000ffff6c7224 */ /* 0x000fc400078e006e */
[----:B------:R-:W-:Y:S01]  /*99a0*/  IMAD.MOV.U32 R110, RZ, RZ, R247 ;  /* 0x000000ffff6e7224 */ /* 0x000fe200078e00f7 */
[----:B------:R-:W-:Y:S01]  /*99b0*/  ISETP.LE.U32.AND P2, PT, R9, UR23, PT ;  /* 0x0000001709007c0c */ /* 0x000fe2000bf43070 */
[----:B------:R-:W-:Y:S02]  /*99c0*/  IMAD.MOV.U32 R247, RZ, RZ, R157 ;  /* 0x000000fffff77224 */ /* 0x000fe400078e009d */
[----:B---3--:R-:W-:Y:S01]  /*99d0*/  FADD.FTZ R5, R8, R19 ;  /* 0x0000001308057221 */ /* 0x008fe20000010000 */
[----:B------:R-:W-:Y:S02]  /*99e0*/  PRMT R157, R51, 0x5410, R56 ;  /* 0x00005410339d7816 */ /* 0x000fe40000000038 */
[----:B------:R-:W-:Y:S02]  /*99f0*/  F2FP.BF16.F32.PACK_AB R43, R3, R6 ;  /* 0x00000006032b723e */ /* 0x000fe400000010ff */
[----:B------:R-:W-:Y:S02]  /*9a00*/  @!P1 PRMT R51, R4, 0x5410, RZ ;  /* 0x0000541004339816 */ /* 0x000fe400000000ff */
[----:B------:R-:W-:Y:S01]  /*9a10*/  LOP3.LUT R3, R10, 0xff, RZ, 0xc0, !PT ;  /* 0x000000ff0a037812 */ /* 0x000fe200078ec0ff */
[----:B----4-:R-:W-:Y:S01]  /*9a20*/  FADD.FTZ R9, R7, R5 ;  /* 0x0000000507097221 */ /* 0x010fe20000010000 */
[----:B------:R-:W-:Y:S01]  /*9a30*/  IMAD.WIDE.U32 R4, R13, -0x2daee0ad, RZ ;  /* 0xd2511f530d047825 */ /* 0x000fe200078e00ff */
[----:B------:R-:W-:-:S02]  /*9a40*/  F2FP.BF16.F32.PACK_AB R37, R7, R8 ;  /* 0x000000080725723e */ /* 0x000fc400000010ff */
[----:B------:R-:W-:Y:S02]  /*9a50*/  ISETP.LE.U32.AND P1, PT, R3, UR23, PT ;  /* 0x0000001703007c0c */ /* 0x000fe4000bf23070 */
[----:B------:R-:W-:Y:S02]  /*9a60*/  LOP3.LUT R3, R5, UR40, R12, 0x96, !PT ;  /* 0x0000002805037c12 */ /* 0x000fe4000f8e960c */
[----:B------:R-:W-:Y:S01]  /*9a70*/  LOP3.LUT R8, R4, 0xffff, RZ, 0xc0, !PT ;  /* 0x0000ffff04087812 */ /* 0x000fe200078ec0ff */
[----:B--2---:R-:W-:-:S05]  /*9a80*/  @!P5 HFMA2.BF16_V2 R26, -RZ.H0_H0, RZ.H0_H0, -R56.H0_H0 ;  /* 0x200000ffff1ad231 */ /* 0x004fca0000340938 */
[----:B------:R-:W-:-:S04]  /*9a90*/  PRMT R5, R26, 0x7610, R5 ;  /* 0x000076101a057816 */ /* 0x000fc80000000005 */
[----:B------:R-:W-:Y:S02]  /*9aa0*/  @!P5 PRMT R56, R5, 0x5410, RZ ;  /* 0x000054100538d816 */ /* 0x000fe400000000ff */
[----:B------:R1:W2:Y:S04]  /*9ab0*/  LDL.LU.S16 R5, [R1+0x94] ;  /* 0x0000940001057983 */ /* 0x0002a80000300600 */
[----:B------:R1:W3:Y:S01]  /*9ac0*/  LDL.LU.S16 R26, [R1+0x98] ;  /* 0x00009800011a7983 */ /* 0x0002e20000300600 */
[----:B------:R-:W-:Y:S01]  /*9ad0*/  PRMT R59, R54, 0x7632, R59 ;  /* 0x00007632363b7816 */ /* 0x000fe2000000003b */
[----:B------:R-:W-:Y:S02]  /*9ae0*/  IMAD.MOV.U32 R106, RZ, RZ, R108 ;  /* 0x000000ffff6a7224 */ /* 0x000fe400078e006c */
[----:B------:R-:W-:-:S02]  /*9af0*/  IMAD.MOV.U32 R108, RZ, RZ, R64 ;  /* 0x000000ffff6c7224 */ /* 0x000fc400078e0040 */
[----:B------:R-:W-:Y:S02]  /*9b00*/  IMAD.MOV.U32 R64, RZ, RZ, R110 ;  /* 0x000000ffff407224 */ /* 0x000fe400078e006e */
[----:B------:R-:W-:Y:S01]  /*9b10*/  IMAD.MOV.U32 R110, RZ, RZ, R164 ;  /* 0x000000ffff6e7224 */ /* 0x000fe200078e00a4 */
[----:B------:R-:W-:Y:S02]  /*9b20*/  PRMT R164, R54, 0x5410, R59 ;  /* 0x0000541036a47816 */ /* 0x000fe4000000003b */
[----:B------:R-:W-:Y:S01]  /*9b30*/  LOP3.LUT R6, R4, 0xff, RZ, 0xc0, !PT ;  /* 0x000000ff04067812 */ /* 0x000fe200078ec0ff */
[----:B---3--:R-:W-:-:S05]  /*9b40*/  @!P6 HFMA2.BF16_V2 R26, -RZ.H0_H0, RZ.H0_H0, -R54.H0_H0 ;  /* 0x200000ffff1ae231 */ /* 0x008fca0000340936 */
[----:B------:R-:W-:-:S04]  /*9b50*/  PRMT R10, R26, 0x7610, R10 ;  /* 0x000076101a0a7816 */ /* 0x000fc8000000000a */
[----:B------:R-:W-:Y:S02]  /*9b60*/  @!P6 PRMT R54, R10, 0x5410, RZ ;  /* 0x000054100a36e816 */ /* 0x000fe400000000ff */
[----:B------:R1:W3:Y:S04]  /*9b70*/  LDL.LU.S16 R10, [R1+0x9c] ;  /* 0x00009c00010a7983 */ /* 0x0002e80000300600 */
[----:B------:R1:W4:Y:S01]  /*9b80*/  LDL.LU.S16 R26, [R1+0xa0] ;  /* 0x0000a000011a7983 */ /* 0x0003220000300600 */
[--C-:B------:R-:W-:Y:S01]  /*9b90*/  SHF.R.U32.HI R12, RZ, 0x10, R4.reuse ;  /* 0x00000010ff0c7819 */ /* 0x100fe20000011604 */
[----:B--2---:R-:W-:Y:S01]  /*9ba0*/  @!P4 HFMA2.BF16_V2 R5, -RZ.H0_H0, RZ.H0_H0, -R59.H0_H0 ;  /* 0x200000ffff05c231 */ /* 0x004fe2000034093b */
[----:B------:R-:W-:Y:S02]  /*9bb0*/  SHF.R.U32.HI R7, RZ, 0x18, R4 ;  /* 0x00000018ff077819 */ /* 0x000fe40000011604 */
[----:B------:R-:W-:-:S02]  /*9bc0*/  SHF.R.U32.HI R4, RZ, 0x8, R11 ;  /* 0x00000008ff047819 */ /* 0x000fc4000001160b */
[--C-:B------:R-:W-:Y:S02]  /*9bd0*/  LOP3.LUT R17, R15, UR19, R62.reuse, 0x96, !PT ;  /* 0x000000130f117c12 */ /* 0x100fe4000f8e963e */
[----:B------:R-:W-:Y:S02]  /*9be0*/  LOP3.LUT R4, R4, 0xffff, RZ, 0xc0, !PT ;  /* 0x0000ffff04047812 */ /* 0x000fe400078ec0ff */
[----:B------:R-:W-:Y:S02]  /*9bf0*/  PRMT R62, R5, 0x7610, R62 ;  /* 0x00007610053e7816 */ /* 0x000fe4000000003e */
[----:B------:R-:W2:Y:S01]  /*9c00*/  MUFU.EX2 R5, R97 ;  /* 0x0000006100057308 */ /* 0x000ea20000000800 */
[----:B------:R-:W-:Y:S02]  /*9c10*/  ISETP.LE.U32.AND P5, PT, R4, UR23, PT ;  /* 0x0000001704007c0c */ /* 0x000fe4000bfa3070 */
[----:B------:R-:W-:Y:S02]  /*9c20*/  @!P4 PRMT R59, R62, 0x5410, RZ ;  /* 0x000054103e3bc816 */ /* 0x000fe400000000ff */
[----:B------:R-:W-:-:S03]  /*9c30*/  ISETP.LE.U32.AND P4, PT, R6, UR23, PT ;  /* 0x0000001706007c0c */ /* 0x000fc6000bf83070 */
[----:B------:R-:W1:Y:S01]  /*9c40*/  MUFU.EX2 R4, R96 ;  /* 0x0000006000047308 */ /* 0x000e620000000800 */
[----:B------:R-:W-:Y:S02]  /*9c50*/  SHF.R.U32.HI R6, RZ, 0x10, R3 ;  /* 0x00000010ff067819 */ /* 0x000fe40000011603 */
[----:B------:R-:W-:Y:S02]  /*9c60*/  PRMT R197, R44, 0x7610, R197 ;  /* 0x000076102cc57816 */ /* 0x000fe400000000c5 */
[----:B------:R-:W-:Y:S02]  /*9c70*/  LOP3.LUT R6, R6, 0xff, RZ, 0xc0, !PT ;  /* 0x000000ff06067812 */ /* 0x000fe400078ec0ff */
[----:B------:R-:W-:Y:S02]  /*9c80*/  PRMT R196, R44, 0x7632, R196 ;  /* 0x000076322cc47816 */ /* 0x000fe400000000c4 */
[----:B------:R-:W-:Y:S01]  /*9c90*/  ISETP.LE.U32.AND P6, PT, R6, UR23, PT ;  /* 0x0000001706007c0c */ /* 0x000fe2000bfc3070 */
[----:B--2---:R-:W-:Y:S01]  /*9ca0*/  FADD.FTZ R6, R5, R9 ;  /* 0x0000000905067221 */ /* 0x004fe20000010000 */
[----:B------:R-:W-:-:S02]  /*9cb0*/  IMAD.MOV.U32 R105, RZ, RZ, R106 ;  /* 0x000000ffff697224 */ /* 0x000fc400078e006a */
[----:B------:R-:W-:Y:S02]  /*9cc0*/  IMAD.MOV.U32 R106, RZ, RZ, R108 ;  /* 0x000000ffff6a7224 */ /* 0x000fe400078e006c */
[----:B------:R-:W-:Y:S01]  /*9cd0*/  IMAD.MOV.U32 R108, RZ, RZ, R249 ;  /* 0x000000ffff6c7224 */ /* 0x000fe200078e00f9 */
[----:B-1----:R-:W-:Y:S01]  /*9ce0*/  F2FP.BF16.F32.PACK_AB R31, R4, R5 ;  /* 0x00000005041f723e */ /* 0x002fe200000010ff */
[----:B------:R-:W-:Y:S01]  /*9cf0*/  IMAD.MOV.U32 R249, RZ, RZ, R151 ;  /* 0x000000fffff97224 */ /* 0x000fe200078e0097 */
[----:B------:R-:W-:Y:S01]  /*9d00*/  PRMT R151, R197, 0x5410, R196 ;  /* 0x00005410c5977816 */ /* 0x000fe200000000c4 */
        /* <DEDUP_REMOVED lines=14> */
[----:B------:R-:W-:Y:S02]  /*9df0*/  IMAD.MOV.U32 R46, RZ, RZ, R105 ;  /* 0x000000ffff2e7224 */ /* 0x000fe400078e0069 */
[----:B------:R-:W-:Y:S02]  /*9e00*/  IMAD.MOV.U32 R105, RZ, RZ, R64 ;  /* 0x000000ffff697224 */ /* 0x000fe400078e0040 */
[----:B------:R-:W-:-:S02]  /*9e10*/  IMAD.MOV.U32 R64, RZ, RZ, R65 ;  /* 0x000000ffff407224 */ /* 0x000fc400078e0041 */
        /* <DEDUP_REMOVED lines=10> */
[C---:B------:R-:W-:Y:S01]  /*9ec0*/  PRMT R193, R42.reuse, 0x7610, R193 ;  /* 0x000076102ac17816 */ /* 0x040fe200000000c1 */
[----:B------:R-:W-:Y:S01]  /*9ed0*/  IMAD.MOV.U32 R101, RZ, RZ, R47 ;  /* 0x000000ffff657224 */ /* 0x000fe200078e002f */
[----:B------:R-:W-:Y:S01]  /*9ee0*/  PRMT R192, R42, 0x7632, R192 ;  /* 0x000076322ac07816 */ /* 0x000fe200000000c0 */
[----:B------:R-:W-:Y:S02]  /*9ef0*/  IMAD.MOV.U32 R47, RZ, RZ, R65 ;  /* 0x000000ffff2f7224 */ /* 0x000fe400078e0041 */
[----:B------:R-:W-:Y:S02]  /*9f00*/  IMAD.MOV.U32 R65, RZ, RZ, R251 ;  /* 0x000000ffff417224 */ /* 0x000fe400078e00fb */
[----:B------:R-:W-:-:S02]  /*9f10*/  IMAD.MOV.U32 R251, RZ, RZ, R252 ;  /* 0x000000fffffb7224 */ /* 0x000fc400078e00fc */
[----:B------:R-:W-:Y:S01]  /*9f20*/  IMAD.MOV.U32 R252, RZ, RZ, R156 ;  /* 0x000000fffffc7224 */ /* 0x000fe200078e009c */
[----:B------:R-:W-:Y:S02]  /*9f30*/  PRMT R156, R193, 0x5410, R192 ;  /* 0x00005410c19c7816 */ /* 0x000fe400000000c0 */
[----:B------:R-:W-:Y:S01]  /*9f40*/  @!P1 PRMT R195, R19, 0x5410, RZ ;  /* 0x0000541013c39816 */ /* 0x000fe200000000ff */
[----:B--2---:R-:W-:-:S05]  /*9f50*/  @!P3 HFMA2.BF16_V2 R4, -RZ.H0_H0, RZ.H0_H0, -R193.H0_H0 ;  /* 0x200000ffff04b231 */ /* 0x004fca00003409c1 */
[----:B------:R-:W-:-:S04]  /*9f60*/  PRMT R5, R4, 0x7610, R5 ;  /* 0x0000761004057816 */ /* 0x000fc80000000005 */
[----:B------:R-:W-:Y:S02]  /*9f70*/  @!P3 PRMT R193, R5, 0x5410, RZ ;  /* 0x0000541005c1b816 */ /* 0x000fe400000000ff */
[----:B------:R1:W2:Y:S04]  /*9f80*/  LDL.LU.S16 R5, [R1+0xb0] ;  /* 0x0000b00001057983 */ /* 0x0002a80000300600 */
[----:B------:R1:W3:Y:S04]  /*9f90*/  LDL.LU.S16 R19, [R1+0xb8] ;  /* 0x0000b80001137983 */ /* 0x0002e80000300600 */
[----:B------:R1:W4:Y:S01]  /*9fa0*/  LDL.LU.S16 R18, [R1+0xb4] ;  /* 0x0000b40001127983 */ /* 0x0003220000300600 */
[----:B------:R-:W-:-:S03]  /*9fb0*/  PRMT R191, R23, 0x7610, R191 ;  /* 0x0000761017bf7816 */ /* 0x000fc600000000bf */
[----:B------:R1:W4:Y:S04]  /*9fc0*/  LDL.LU.S16 R45, [R1+0xc0] ;  /* 0x0000c000012d7983 */ /* 0x0003280000300600 */
[----:B------:R1:W4:Y:S04]  /*9fd0*/  LDL.LU.S16 R44, [R1+0xbc] ;  /* 0x0000bc00012c7983 */ /* 0x0003280000300600 */
[----:B------:R1:W4:Y:S01]  /*9fe0*/  LDL.LU.S16 R42, [R1+0xc8] ;  /* 0x0000c800012a7983 */ /* 0x0003220000300600 */
[----:B------:R-:W-:-:S04]  /*9ff0*/  LOP3.LUT R3, R3, 0xffff, RZ, 0xc0, !PT ;  /* 0x0000ffff03037812 */ /* 0x000fc800078ec0ff */
[----:B------:R-:W-:-:S04]  /*a000*/  SHF.R.U32.HI R3, RZ, 0x8, R3 ;  /* 0x00000008ff037819 */ /* 0x000fc80000011603 */
[----:B------:R-:W-:Y:S01]  /*a010*/  LOP3.LUT R3, R3, 0xffff, RZ, 0xc0, !PT ;  /* 0x0000ffff03037812 */ /* 0x000fe200078ec0ff */
[----:B---3--:R-:W-:-:S05]  /*a020*/  @!P6 HFMA2.BF16_V2 R19, -RZ.H0_H0, RZ.H0_H0, -R191.H0_H0 ;  /* 0x200000ffff13e231 */ /* 0x008fca00003409bf */
[----:B------:R-:W-:Y:S02]  /*a030*/  PRMT R9, R19, 0x7610, R9 ;  /* 0x0000761013097816 */ /* 0x000fe40000000009 */
[----:B------:R1:W3:Y:S01]  /*a040*/  LDL.LU.S16 R19, [R1+0xc4] ;  /* 0x0000c40001137983 */ /* 0x0002e20000300600 */
[----:B------:R-:W-:Y:S02]  /*a050*/  ISETP.LE.U32.AND P2, PT, R3, UR23, PT ;  /* 0x0000001703007c0c */ /* 0x000fe4000bf43070 */
[----:B------:R-:W-:Y:S01]  /*a060*/  SHF.R.U32.HI R3, RZ, 0x8, R8 ;  /* 0x00000008ff037819 */ /* 0x000fe20000011608 */
[----:B------:R-:W1:Y:S03]  /*a070*/  MUFU.EX2 R4, R69 ;  /* 0x0000004500047308 */ /* 0x000e660000000800 */
[----:B------:R-:W-:Y:S02]  /*a080*/  LOP3.LUT R3, R3, 0xffff, RZ, 0xc0, !PT ;  /* 0x0000ffff03037812 */ /* 0x000fe400078ec0ff */
[----:B------:R-:W-:-:S02]  /*a090*/  PRMT R190, R23, 0x7632, R190 ;  /* 0x0000763217be7816 */ /* 0x000fc400000000be */
[----:B------:R-:W-:Y:S02]  /*a0a0*/  ISETP.LE.U32.AND P3, PT, R3, UR23, PT ;  /* 0x0000001703007c0c */ /* 0x000fe4000bf63070 */
[----:B------:R-:W1:Y:S01]  /*a0b0*/  MUFU.EX2 R3, R70 ;  /* 0x0000004600037308 */ /* 0x000e620000000800 */
[----:B--2---:R-:W-:Y:S02]  /*a0c0*/  @!P2 HFMA2.BF16_V2 R5, -RZ.H0_H0, RZ.H0_H0, -R192.H0_H0 ;  /* 0x200000ffff05a231 */ /* 0x004fe400003409c0 */
[----:B----4-:R-:W-:Y:S02]  /*a0d0*/  @!P5 HFMA2.BF16_V2 R18, -RZ.H0_H0, RZ.H0_H0, -R190.H0_H0 ;  /* 0x200000ffff12d231 */ /* 0x010fe400003409be */
[----:B------:R-:W-:Y:S01]  /*a0e0*/  IMAD.MOV.U32 R26, RZ, RZ, R108 ;  /* 0x000000ffff1a7224 */ /* 0x000fe200078e006c */
[----:B------:R-:W-:Y:S01]  /*a0f0*/  ISETP.LE.U32.AND P1, PT, R7, UR23, PT ;  /* 0x0000001707007c0c */ /* 0x000fe2000bf23070 */
[----:B------:R-:W-:Y:S01]  /*a100*/  IMAD.MOV.U32 R108, RZ, RZ, R110 ;  /* 0x000000ffff6c7224 */ /* 0x000fe200078e006e */
[----:B------:R-:W-:Y:S01]  /*a110*/  PRMT R6, R5, 0x7610, R6 ;  /* 0x0000761005067816 */ /* 0x000fe20000000006 */
[----:B------:R-:W-:Y:S01]  /*a120*/  IMAD.MOV.U32 R110, RZ, RZ, R241 ;  /* 0x000000ffff6e7224 */ /* 0x000fe200078e00f1 */
[----:B------:R-:W-:-:S02]  /*a130*/  LOP3.LUT R5, R12, 0xff, RZ, 0xc0, !PT ;  /* 0x000000ff0c057812 */ /* 0x000fc400078ec0ff */
[----:B------:R-:W-:Y:S01]  /*a140*/  PRMT R8, R18, 0x7610, R8 ;  /* 0x0000761012087816 */ /* 0x000fe20000000008 */
[----:B------:R-:W-:Y:S01]  /*a150*/  IMAD.MOV.U32 R241, RZ, RZ, R155 ;  /* 0x000000fffff17224 */ /* 0x000fe200078e009b */
[----:B------:R-:W-:Y:S02]  /*a160*/  PRMT R155, R191, 0x5410, R190 ;  /* 0x00005410bf9b7816 */ /* 0x000fe400000000be */
[----:B------:R-:W-:Y:S02]  /*a170*/  @!P2 PRMT R192, R6, 0x5410, RZ ;  /* 0x0000541006c0a816 */ /* 0x000fe400000000ff */
[----:B------:R-:W-:Y:S01]  /*a180*/  @!P5 PRMT R190, R8, 0x5410, RZ ;  /* 0x0000541008bed816 */ /* 0x000fe200000000ff */
[----:B-1----:R-:W-:Y:S01]  /*a190*/  FADD.FTZ R8, R4, R16 ;  /* 0x0000001004087221 */ /* 0x002fe20000010000 */
[----:B------:R-:W-:Y:S02]  /*a1a0*/  ISETP.LE.U32.AND P2, PT, R5, UR23, PT ;  /* 0x0000001705007c0c */ /* 0x000fe4000bf43070 */
[----:B------:R-:W-:Y:S01]  /*a1b0*/  MUFU.EX2 R5, R71 ;  /* 0x0000004700057308 */ /* 0x000fe20000000800 */
[----:B------:R-:W-:Y:S01]  /*a1c0*/  @!P6 PRMT R191, R9, 0x5410, RZ ;  /* 0x0000541009bfe816 */ /* 0x000fe200000000ff */
[----:B------:R-:W-:Y:S01]  /*a1d0*/  FADD.FTZ R9, R3, R8 ;  /* 0x0000000803097221 */ /* 0x000fe20000010000 */
[----:B------:R-:W-:-:S02]  /*a1e0*/  PRMT R186, R21, 0x7632, R186 ;  /* 0x0000763215ba7816 */ /* 0x000fc400000000ba */
[----:B------:R-:W-:-:S03]  /*a1f0*/  F2FP.BF16.F32.PACK_AB R25, R3, R4 ;  /* 0x000000040319723e */ /* 0x000fc600000010ff */
[----:B------:R-:W1:Y:S01]  /*a200*/  MUFU.EX2 R3, R72 ;  /* 0x0000004800037308 */ /* 0x000e620000000800 */
[----:B------:R-:W-:Y:S01]  /*a210*/  PRMT R187, R21, 0x7610, R187 ;  /* 0x0000761015bb7816 */ /* 0x000fe200000000bb */
[----:B------:R-:W-:-:S06]  /*a220*/  IMAD.MOV.U32 R18, RZ, RZ, R46 ;  /* 0x000000ffff127224 */ /* 0x000fcc00078e002e */
[----:B------:R-:W2:Y:S01]  /*a230*/  MUFU.EX2 R7, R98 ;  /* 0x0000006200077308 */ /* 0x000ea20000000800 */
[----:B------:R-:W-:Y:S01]  /*a240*/  IMAD.MOV.U32 R46, RZ, RZ, R150 ;  /* 0x000000ffff2e7224 */ /* 0x000fe200078e0096 */
[----:B------:R-:W-:Y:S01]  /*a250*/  PRMT R150, R187, 0x5410, R186 ;  /* 0x00005410bb967816 */ /* 0x000fe200000000ba */
[----:B------:R-:W-:Y:S01]  /*a260*/  @!P2 HFMA2.BF16_V2 R42, -RZ.H0_H0, RZ.H0_H0, -R187.H0_H0 ;  /* 0x200000ffff2aa231 */ /* 0x000fe200003409bb */
[----:B------:R-:W-:-:S04]  /*a270*/  LOP3.LUT R13, R63, UR21, R90, 0x96, !PT ;  /* 0x000000153f0d7c12 */ /* 0x000fc8000f8e965a */
[----:B------:R-:W4:Y:S01]  /*a280*/  MUFU.EX2 R6, R103 ;  /* 0x0000006700067308 */ /* 0x000f220000000800 */
[C---:B------:R-:W-:Y:S01]  /*a290*/  PRMT R188, R22.reuse, 0x7632, R188 ;  /* 0x0000763216bc7816 */ /* 0x040fe200000000bc */
[----:B------:R-:W-:Y:S01]  /*a2a0*/  IMAD.MOV.U32 R61, RZ, RZ, R18 ;  /* 0x000000ffff3d7224 */ /* 0x000fe200078e0012 */
[----:B------:R-:W-:Y:S02]  /*a2b0*/  PRMT R189, R22, 0x7610, R189 ;  /* 0x0000761016bd7816 */ /* 0x000fe400000000bd */
[----:B------:R-:W-:Y:S01]  /*a2c0*/  PRMT R8, R42, 0x7610, R8 ;  /* 0x000076102a087816 */ /* 0x000fe20000000008 */
[----:B------:R-:W-:Y:S01]  /*a2d0*/  @!P3 HFMA2.BF16_V2 R44, -RZ.H0_H0, RZ.H0_H0, -R188.H0_H0 ;  /* 0x200000ffff2cb231 */ /* 0x000fe200003409bc */
[----:B-1----:R-:W-:Y:S02]  /*a2e0*/  F2FP.BF16.F32.PACK_AB R22, R3, R5 ;  /* 0x000000050316723e */ /* 0x002fe400000010ff */
[----:B------:R-:W-:Y:S01]  /*a2f0*/  @!P2 PRMT R187, R8, 0x5410, RZ ;  /* 0x0000541008bba816 */ /* 0x000fe200000000ff */
[----:B--2---:R-:W-:Y:S01]  /*a300*/  FADD.FTZ R8, R7, R10 ;  /* 0x0000000a07087221 */ /* 0x004fe20000010000 */
[----:B------:R-:W-:Y:S01]  /*a310*/  IMAD.MOV.U32 R102, RZ, RZ, R106 ;  /* 0x000000ffff667224 */ /* 0x000fe200078e006a */
[----:B------:R-:W-:Y:S01]  /*a320*/  PRMT R11, R44, 0x7610, R11 ;  /* 0x000076102c0b7816 */ /* 0x000fe2000000000b */
[----:B------:R-:W-:Y:S01]  /*a330*/  IMAD.MOV.U32 R106, RZ, RZ, R110 ;  /* 0x000000ffff6a7224 */ /* 0x000fe200078e006e */
[----:B------:R-:W1:Y:S01]  /*a340*/  S2R R66, SR_TID.X ;  /* 0x0000000000427919 */ /* 0x000e620000002100 */
[----:B------:R-:W-:Y:S01]  /*a350*/  IMAD.MOV.U32 R110, RZ, RZ, R149 ;  /* 0x000000ffff6e7224 */ /* 0x000fe200078e0095 */
[----:B------:R-:W-:-:S02]  /*a360*/  PRMT R149, R189, 0x5410, R188 ;  /* 0x00005410bd957816 */ /* 0x000fc400000000bc */
[----:B----4-:R-:W-:Y:S01]  /*a370*/  F2FP.BF16.F32.PACK_AB R21, R6, R7 ;  /* 0x000000070615723e */ /* 0x010fe200000010ff */
[----:B------:R-:W-:Y:S01]  /*a380*/  IMAD.MOV.U32 R63, RZ, RZ, R101 ;  /* 0x000000ffff3f7224 */ /* 0x000fe200078e0065 */
[----:B------:R-:W-:Y:S01]  /*a390*/  @!P3 PRMT R188, R11, 0x5410, RZ ;  /* 0x000054100bbcb816 */ /* 0x000fe200000000ff */
[----:B------:R-:W-:Y:S01]  /*a3a0*/  @!P4 HFMA2.BF16_V2 R45, -RZ.H0_H0, RZ.H0_H0, -R189.H0_H0 ;  /* 0x200000ffff2dc231 */ /* 0x000fe200003409bd */
[----:B------:R-:W2:Y:S04]  /*a3b0*/  S2R R101, SR_TID.X ;  /* 0x0000000000657919 */ /* 0x000ea80000002100 */
[----:B------:R-:W-:Y:S01]  /*a3c0*/  PRMT R12, R45, 0x7610, R12 ;  /* 0x000076102d0c7816 */ /* 0x000fe2000000000c */
[----:B------:R-:W-:Y:S01]  /*a3d0*/  IMAD.MOV.U32 R62, RZ, RZ, R100 ;  /* 0x000000ffff3e7224 */ /* 0x000fe200078e0064 */
[----:B------:R4:W4:Y:S02]  /*a3e0*/  LDL.LU.S16 R44, [R1+0xcc] ;  /* 0x0000cc00012c7983 */ /* 0x0009240000300600 */
[----:B------:R-:W-:-:S02]  /*a3f0*/  @!P4 PRMT R189, R12, 0x5410, RZ ;  /* 0x000054100cbdc816 */ /* 0x000fc400000000ff */
[----:B-1----:R-:W-:-:S04]  /*a400*/  SHF.R.S32.HI R100, RZ, 0x1f, R66 ;  /* 0x0000001fff647819 */ /* 0x002fc80000011442 */
[----:B------:R-:W-:-:S04]  /*a410*/  LEA.HI R100, R100, R66, RZ, 0x5 ;  /* 0x0000004264647211 */ /* 0x000fc800078f28ff */
[----:B------:R-:W-:Y:S01]  /*a420*/  LOP3.LUT R100, R100, 0xffffffe0, RZ, 0xc0, !PT ;  /* 0xffffffe064647812 */ /* 0x000fe200078ec0ff */
[----:B---3--:R-:W-:-:S05]  /*a430*/  @!P1 HFMA2.BF16_V2 R19, -RZ.H0_H0, RZ.H0_H0, -R186.H0_H0 ;  /* 0x200000ffff139231 */ /* 0x008fca00003409ba */
[----:B------:R-:W-:-:S04]  /*a440*/  PRMT R4, R19, 0x7610, R4 ;  /* 0x0000761013047816 */ /* 0x000fc80000000004 */
[----:B------:R-:W-:Y:S01]  /*a450*/  @!P1 PRMT R186, R4, 0x5410, RZ ;  /* 0x0000541004ba9816 */ /* 0x000fe200000000ff */
[----:B------:R-:W-:-:S04]  /*a460*/  FADD.FTZ R4, R5, R9 ;  /* 0x0000000905047221 */ /* 0x000fc80000010000 */
[----:B------:R-:W-:Y:S01]  /*a470*/  FADD.FTZ R18, R3, R4 ;  /* 0x0000000403127221 */ /* 0x000fe20000010000 */
[----:B------:R-:W-:-:S04]  /*a480*/  IMAD.WIDE.U32 R4, R13, -0x2daee0ad, RZ ;  /* 0xd2511f530d047825 */ /* 0x000fc800078e00ff */
[----:B------:R-:W-:Y:S01]  /*a490*/  FADD.FTZ R19, R6, R8 ;  /* 0x0000000806137221 */ /* 0x000fe20000010000 */
[----:B------:R-:W-:Y:S01]  /*a4a0*/  LOP3.LUT R10, R5, UR18, R20, 0x96, !PT ;  /* 0x00000012050a7c12 */ /* 0x000fe2000f8e9614 */
[----:B------:R-:W-:Y:S02]  /*a4b0*/  IMAD.WIDE.U32 R6, R17, -0x2daee0ad, RZ ;  /* 0xd2511f5311067825 */ /* 0x000fe400078e00ff */
[----:B------:R1:W3:Y:S02]  /*a4c0*/  LDL.LU.S16 R17, [R1+0xd0] ;  /* 0x0000d00001117983 */ /* 0x0002e40000300600 */
        /* <DEDUP_REMOVED lines=10> */
[----:B------:R-:W-:Y:S02]  /*a570*/  LOP3.LUT R13, R7, UR13, R8, 0x96, !PT ;  /* 0x0000000d070d7c12 */ /* 0x000fe4000f8e9608 */
[----:B------:R-:W1:Y:S08]  /*a580*/  MUFU.EX2 R8, R113 ;  /* 0x0000007100087308 */ /* 0x000e700000000800 */
[----:B------:R-:W1:Y:S01]  /*a590*/  MUFU.EX2 R7, R114 ;  /* 0x0000007200077308 */ /* 0x000e620000000800 */
[----:B------:R-:W-:Y:S01]  /*a5a0*/  LOP3.LUT R3, R61, 0x7ffffffc, RZ, 0xc0, !PT ;  /* 0x7ffffffc3d037812 */ /* 0x000fe200078ec0ff */
[----:B------:R-:W-:-:S03]  /*a5b0*/  IMAD.WIDE.U32 R4, R4, -0x326172a9, RZ ;  /* 0xcd9e8d5704047825 */ /* 0x000fc600078e00ff */
[----:B--2---:R-:W-:Y:S02]  /*a5c0*/  IADD3 R42, -R3, R101, -R100 ;  /* 0x00000065032a7210 */ /* 0x004fe40007ffe964 */
[----:B------:R-:W-:Y:S02]  /*a5d0*/  LOP3.LUT R3, R5, UR39, R6, 0x96, !PT ;  /* 0x0000002705037c12 */ /* 0x000fe4000f8e9606 */
[----:B------:R-:W-:Y:S01]  /*a5e0*/  LOP3.LUT R11, R4, 0xffff, RZ, 0xc0, !PT ;  /* 0x0000ffff040b7812 */ /* 0x000fe200078ec0ff */
[----:B-1----:R-:W-:Y:S01]  /*a5f0*/  FADD.FTZ R5, R8, R19 ;  /* 0x0000001308057221 */ /* 0x002fe20000010000 */
[----:B------:R-:W-:Y:S02]  /*a600*/  F2FP.BF16.F32.PACK_AB R24, R7, R8 ;  /* 0x000000080718723e */ /* 0x000fe400000010ff */
[----:B------:R1:W2:Y:S01]  /*a610*/  LDL.LU.S16 R8, [R1+0xd4] ;  /* 0x0000d40001087983 */ /* 0x0002a20000300600 */
        /* <DEDUP_REMOVED lines=8> */
[----:B------:R-:W1:Y:S01]  /*a6a0*/  MUFU.EX2 R6, R140 ;  /* 0x0000008c00067308 */ /* 0x000e620000000800 */
[----:B------:R-:W-:Y:S02]  /*a6b0*/  ISETP.LE.U32.AND P2, PT, R3, UR23, PT ;  /* 0x0000001703007c0c */ /* 0x000fe4000bf43070 */
[----:B------:R-:W-:-:S05]  /*a6c0*/  LOP3.LUT R9, R9, 0xff, RZ, 0xc0, !PT ;  /* 0x000000ff09097812 */ /* 0x000fca00078ec0ff */
[----:B------:R-:W1:Y:S01]  /*a6d0*/  MUFU.EX2 R3, R137 ;  /* 0x0000008900037308 */ /* 0x000e620000000800 */
[----:B------:R-:W-:Y:S02]  /*a6e0*/  ISETP.LE.U32.AND P4, PT, R9, UR23, PT ;  /* 0x0000001709007c0c */ /* 0x000fe4000bf83070 */
[----:B------:R-:W-:Y:S02]  /*a6f0*/  LOP3.LUT R9, R4, 0xff, RZ, 0xc0, !PT ;  /* 0x000000ff04097812 */ /* 0x000fe400078ec0ff */
[----:B------:R-:W-:Y:S02]  /*a700*/  PRMT R185, R37, 0x7610, R185 ;  /* 0x0000761025b97816 */ /* 0x000fe400000000b9 */
[----:B------:R-:W-:Y:S02]  /*a710*/  ISETP.LE.U32.AND P1, PT, R9, UR23, PT ;  /* 0x0000001709007c0c */ /* 0x000fe4000bf23070 */
[--C-:B------:R-:W-:Y:S01]  /*a720*/  SHF.R.U32.HI R9, RZ, 0x18, R4.reuse ;  /* 0x00000018ff097819 */ /* 0x100fe20000011604 */
[----:B----4-:R-:W-:Y:S01]  /*a730*/  @!P6 HFMA2.BF16_V2 R44, -RZ.H0_H0, RZ.H0_H0, -R185.H0_H0 ;  /* 0x200000ffff2ce231 */ /* 0x010fe200003409b9 */
[----:B------:R-:W-:Y:S01]  /*a740*/  SHF.R.U32.HI R10, RZ, 0x10, R4 ;  /* 0x00000010ff0a7819 */ /* 0x000fe20000011604 */
[----:B-1----:R-:W-:Y:S01]  /*a750*/  FADD.FTZ R4, R6, R18 ;  /* 0x0000001206047221 */ /* 0x002fe20000010000 */
[----:B------:R-:W-:Y:S01]  /*a760*/  PRMT R184, R37, 0x7632, R184 ;  /* 0x0000763225b87816 */ /* 0x000fe200000000b8 */
[----:B------:R-:W-:Y:S01]  /*a770*/  IMAD.MOV.U32 R100, RZ, RZ, R47 ;  /* 0x000000ffff647224 */ /* 0x000fe200078e002f */
[----:B------:R-:W-:Y:S01]  /*a780*/  ISETP.LE.U32.AND P5, PT, R9, UR23, PT ;  /* 0x0000001709007c0c */ /* 0x000fe2000bfa3070 */
[----:B------:R-:W-:-:S02]  /*a790*/  IMAD.MOV.U32 R101, RZ, RZ, R26 ;  /* 0x000000ffff657224 */ /* 0x000fc400078e001a */
[----:B------:R-:W-:Y:S01]  /*a7a0*/  FADD.FTZ R9, R7, R5 ;  /* 0x0000000507097221 */ /* 0x000fe20000010000 */
[----:B------:R-:W-:Y:S02]  /*a7b0*/  IMAD.MOV.U32 R47, RZ, RZ, R108 ;  /* 0x000000ffff2f7224 */ /* 0x000fe400078e006c */
[C---:B------:R-:W-:Y:S01]  /*a7c0*/  FADD.FTZ R26, R3.reuse, R4 ;  /* 0x00000004031a7221 */ /* 0x040fe20000010000 */
[----:B------:R-:W-:Y:S01]  /*a7d0*/  IMAD.MOV.U32 R108, RZ, RZ, R109 ;  /* 0x000000ffff6c7224 */ /* 0x000fe200078e006d */
[----:B------:R-:W-:Y:S01]  /*a7e0*/  F2FP.BF16.F32.PACK_AB R23, R3, R6 ;  /* 0x000000060317723e */ /* 0x000fe200000010ff */
[----:B------:R-:W-:Y:S01]  /*a7f0*/  IMAD.MOV.U32 R109, RZ, RZ, R247 ;  /* 0x000000ffff6d7224 */ /* 0x000fe200078e00f7 */
[----:B------:R-:W-:Y:S01]  /*a800*/  PRMT R5, R44, 0x7610, R5 ;  /* 0x000076102c057816 */ /* 0x000fe20000000005 */
[----:B------:R-:W-:Y:S01]  /*a810*/  IMAD.MOV.U32 R247, RZ, RZ, R225 ;  /* 0x000000fffff77224 */ /* 0x000fe200078e00e1 */
[----:B------:R-:W-:Y:S02]  /*a820*/  LOP3.LUT R3, R10, 0xff, RZ, 0xc0, !PT ;  /* 0x000000ff0a037812 */ /* 0x000fe400078ec0ff */
[----:B------:R-:W-:-:S02]  /*a830*/  PRMT R225, R185, 0x5410, R184 ;  /* 0x00005410b9e17816 */ /* 0x000fc400000000b8 */
[----:B------:R-:W-:Y:S02]  /*a840*/  @!P6 PRMT R185, R5, 0x5410, RZ ;  /* 0x0000541005b9e816 */ /* 0x000fe400000000ff */
[----:B------:R-:W-:Y:S02]  /*a850*/  ISETP.LE.U32.AND P6, PT, R3, UR23, PT ;  /* 0x0000001703007c0c */ /* 0x000fe4000bfc3070 */
[----:B------:R-:W-:Y:S02]  /*a860*/  SHF.R.U32.HI R3, RZ, 0x8, R11 ;  /* 0x00000008ff037819 */ /* 0x000fe4000001160b */
[----:B------:R-:W-:Y:S02]  /*a870*/  PRMT R183, R43, 0x7632, R183 ;  /* 0x000076322bb77816 */ /* 0x000fe400000000b7 */
[----:B------:R-:W-:Y:S01]  /*a880*/  LOP3.LUT R3, R3, 0xffff, RZ, 0xc0, !PT ;  /* 0x0000ffff03037812 */ /* 0x000fe200078ec0ff */
[----:B------:R-:W-:Y:S01]  /*a890*/  IMAD.MOV.U32 R61, RZ, RZ, R101 ;  /* 0x000000ffff3d7224 */ /* 0x000fe200078e0065 */
[----:B------:R-:W-:Y:S01]  /*a8a0*/  PRMT R182, R43, 0x7610, R182 ;  /* 0x000076102bb67816 */ /* 0x000fe200000000b6 */
[----:B------:R-:W-:-:S02]  /*a8b0*/  IMAD.MOV.U32 R101, RZ, RZ, R46 ;  /* 0x000000ffff657224 */ /* 0x000fc400078e002e */
[----:B------:R-:W-:Y:S02]  /*a8c0*/  IMAD.MOV.U32 R46, RZ, RZ, R110 ;  /* 0x000000ffff2e7224 */ /* 0x000fe400078e006e */
[----:B------:R-:W-:Y:S01]  /*a8d0*/  IMAD.MOV.U32 R110, RZ, RZ, R224 ;  /* 0x000000ffff6e7224 */ /* 0x000fe200078e00e0 */
[----:B------:R-:W-:Y:S01]  /*a8e0*/  PRMT R224, R182, 0x5410, R183 ;  /* 0x00005410b6e07816 */ /* 0x000fe200000000b7 */
[----:B---3--:R-:W-:-:S05]  /*a8f0*/  @!P3 HFMA2.BF16_V2 R17, -RZ.H0_H0, RZ.H0_H0, -R184.H0_H0 ;  /* 0x200000ffff11b231 */ /* 0x008fca00003409b8 */
[----:B------:R-:W-:-:S04]  /*a900*/  PRMT R4, R17, 0x7610, R4 ;  /* 0x0000761011047816 */ /* 0x000fc80000000004 */
[----:B------:R-:W-:Y:S01]  /*a910*/  @!P3 PRMT R184, R4, 0x5410, RZ ;  /* 0x0000541004b8b816 */ /* 0x000fe200000000ff */
[----:B------:R-:W-:Y:S01]  /*a920*/  IMAD.WIDE.U32 R4, R13, -0x2daee0ad, RZ ;  /* 0xd2511f530d047825 */ /* 0x000fe200078e00ff */
[----:B------:R-:W-:-:S04]  /*a930*/  ISETP.LE.U32.AND P3, PT, R3, UR23, PT ;  /* 0x0000001703007c0c */ /* 0x000fc8000bf63070 */
[----:B------:R-:W-:Y:S01]  /*a940*/  LOP3.LUT R3, R5, UR40, R12, 0x96, !PT ;  /* 0x0000002805037c12 */ /* 0x000fe2000f8e960c */
[----:B--2---:R-:W-:-:S05]  /*a950*/  @!P2 HFMA2.BF16_V2 R8, -RZ.H0_H0, RZ.H0_H0, -R183.H0_H0 ;  /* 0x200000ffff08a231 */ /* 0x004fca00003409b7 */
[----:B------:R-:W-:-:S04]  /*a960*/  PRMT R12, R8, 0x7610, R12 ;  /* 0x00007610080c7816 */ /* 0x000fc8000000000c */
[----:B------:R-:W-:Y:S02]  /*a970*/  @!P2 PRMT R183, R12, 0x5410, RZ ;  /* 0x000054100cb7a816 */ /* 0x000fe400000000ff */
[----:B------:R1:W2:Y:S01]  /*a980*/  LDL.LU.S16 R12, [R1+0xd8] ;  /* 0x0000d800010c7983 */ /* 0x0002a20000300600 */
[----:B------:R-:W3:Y:S01]  /*a990*/  MUFU.EX2 R7, R115 ;  /* 0x0000007300077308 */ /* 0x000ee20000000800 */
[----:B------:R-:W-:-:S07]  /*a9a0*/  SHF.R.U32.HI R8, RZ, 0x10, R3 ;  /* 0x00000010ff087819 */ /* 0x000fce0000011603 */
[----:B------:R-:W4:Y:S01]  /*a9b0*/  MUFU.EX2 R6, R116 ;  /* 0x0000007400067308 */ /* 0x000f220000000800 */
[----:B------:R-:W-:-:S04]  /*a9c0*/  LOP3.LUT R8, R8, 0xff, RZ, 0xc0, !PT ;  /* 0x000000ff08087812 */ /* 0x000fc800078ec0ff */
[----:B------:R-:W-:Y:S01]  /*a9d0*/  ISETP.LE.U32.AND P2, PT, R8, UR23, PT ;  /* 0x0000001708007c0c */ /* 0x000fe2000bf43070 */
[----:B---3--:R-:W-:-:S04]  /*a9e0*/  FADD.FTZ R8, R7, R9 ;  /* 0x0000000907087221 */ /* 0x008fc80000010000 */
[C---:B----4-:R-:W-:Y:S01]  /*a9f0*/  FADD.FTZ R18, R6.reuse, R8 ;  /* 0x0000000806127221 */ /* 0x050fe20000010000 */
[----:B------:R-:W-:Y:S02]  /*aa00*/  F2FP.BF16.F32.PACK_AB R19, R6, R7 ;  /* 0x000000070613723e */ /* 0x000fe400000010ff */
[----:B------:R1:W3:Y:S01]  /*aa10*/  LDL.LU.S16 R6, [R1+0xdc] ;  /* 0x0000dc0001067983 */ /* 0x0002e20000300600 */
[----:B--2---:R-:W-:-:S05]  /*aa20*/  @!P4 HFMA2.BF16_V2 R12, -RZ.H0_H0, RZ.H0_H0, -R182.H0_H0 ;  /* 0x200000ffff0cc231 */ /* 0x004fca00003409b6 */
[----:B------:R-:W-:-:S04]  /*aa30*/  PRMT R10, R12, 0x7610, R10 ;  /* 0x000076100c0a7816 */ /* 0x000fc8000000000a */
[----:B------:R-:W-:Y:S02]  /*aa40*/  @!P4 PRMT R182, R10, 0x5410, RZ ;  /* 0x000054100ab6c816 */ /* 0x000fe400000000ff */
[----:B------:R1:W2:Y:S01]  /*aa50*/  LDL.LU.S16 R10, [R1+0xe0] ;  /* 0x0000e000010a7983 */ /* 0x0002a20000300600 */
[C---:B------:R-:W-:Y:S02]  /*aa60*/  PRMT R181, R31.reuse, 0x7610, R181 ;  /* 0x000076101fb57816 */ /* 0x040fe400000000b5 */
[----:B------:R-:W-:Y:S01]  /*aa70*/  PRMT R180, R31, 0x7632, R180 ;  /* 0x000076321fb47816 */ /* 0x000fe200000000b4 */
[----:B------:R-:W-:Y:S02]  /*aa80*/  IMAD.MOV.U32 R66, RZ, RZ, R101 ;  /* 0x000000ffff427224 */ /* 0x000fe400078e0065 */
[----:B------:R-:W-:Y:S02]  /*aa90*/  IMAD.MOV.U32 R101, RZ, RZ, R46 ;  /* 0x000000ffff657224 */ /* 0x000fe400078e002e */
[----:B------:R-:W-:-:S02]  /*aaa0*/  IMAD.MOV.U32 R46, RZ, RZ, R64 ;  /* 0x000000ffff2e7224 */ /* 0x000fc400078e0040 */
[----:B------:R-:W-:Y:S02]  /*aab0*/  IMAD.MOV.U32 R64, RZ, RZ, R109 ;  /* 0x000000ffff407224 */ /* 0x000fe400078e006d */
[----:B------:R-:W-:Y:S02]  /*aac0*/  IMAD.MOV.U32 R109, RZ, RZ, R252 ;  /* 0x000000ffff6d7224 */ /* 0x000fe400078e00fc */
[----:B---3--:R-:W-:Y:S02]  /*aad0*/  @!P1 HFMA2.BF16_V2 R6, -RZ.H0_H0, RZ.H0_H0, -R181.H0_H0 ;  /* 0x200000ffff069231 */ /* 0x008fe400003409b5 */
[----:B------:R-:W-:-:S03]  /*aae0*/  IMAD.MOV.U32 R252, RZ, RZ, R204 ;  /* 0x000000fffffc7224 */ /* 0x000fc600078e00cc */
[----:B------:R-:W-:Y:S01]  /*aaf0*/  PRMT R9, R6, 0x7610, R9 ;  /* 0x0000761006097816 */ /* 0x000fe20000000009 */
[----:B------:R-:W-:Y:S01]  /*ab00*/  IMAD.MOV.U32 R204, RZ, RZ, R167 ;  /* 0x000000ffffcc7224 */ /* 0x000fe200078e00a7 */
[----:B------:R-:W-:Y:S02]  /*ab10*/  PRMT R167, R181, 0x5410, R180 ;  /* 0x00005410b5a77816 */ /* 0x000fe400000000b4 */
[----:B------:R-:W-:Y:S02]  /*ab20*/  @!P1 PRMT R181, R9, 0x5410, RZ ;  /* 0x0000541009b59816 */ /* 0x000fe400000000ff */
[----:B------:R1:W3:Y:S01]  /*ab30*/  LDL.LU.S16 R9, [R1+0xe8] ;  /* 0x0000e80001097983 */ /* 0x0002e20000300600 */
[----:B--2---:R-:W-:-:S05]  /*ab40*/  @!P3 HFMA2.BF16_V2 R10, -RZ.H0_H0, RZ.H0_H0, -R180.H0_H0 ;  /* 0x200000ffff0ab231 */ /* 0x004fca00003409b4 */
[----:B------:R-:W-:-:S04]  /*ab50*/  PRMT R8, R10, 0x7610, R8 ;  /* 0x000076100a087816 */ /* 0x000fc80000000008 */
[----:B------:R-:W-:Y:S02]  /*ab60*/  @!P3 PRMT R180, R8, 0x5410, RZ ;  /* 0x0000541008b4b816 */ /* 0x000fe400000000ff */
[----:B------:R1:W2:Y:S01]  /*ab70*/  LDL.LU.S16 R8, [R1+0xe4] ;  /* 0x0000e40001087983 */ /* 0x0002a20000300600 */
[----:B------:R-:W-:Y:S02]  /*ab80*/  LOP3.LUT R6, R3, 0xff, RZ, 0xc0, !PT ;  /* 0x000000ff03067812 */ /* 0x000fe400078ec0ff */
[C---:B------:R-:W-:Y:S02]  /*ab90*/  PRMT R178, R25.reuse, 0x7632, R178 ;  /* 0x0000763219b27816 */ /* 0x040fe400000000b2 */
[----:B------:R-:W-:Y:S02]  /*aba0*/  ISETP.LE.U32.AND P4, PT, R6, UR23, PT ;  /* 0x0000001706007c0c */ /* 0x000fe4000bf83070 */
[----:B------:R-:W-:Y:S02]  /*abb0*/  SHF.R.U32.HI R6, RZ, 0x18, R3 ;  /* 0x00000018ff067819 */ /* 0x000fe40000011603 */
[----:B------:R-:W-:-:S02]  /*abc0*/  PRMT R179, R25, 0x7610, R179 ;  /* 0x0000761019b37816 */ /* 0x000fc400000000b3 */
[----:B------:R-:W-:Y:S02]  /*abd0*/  ISETP.LE.U32.AND P1, PT, R6, UR23, PT ;  /* 0x0000001706007c0c */ /* 0x000fe4000bf23070 */
[----:B------:R-:W-:Y:S01]  /*abe0*/  PRMT R140, R179, 0x5410, R178 ;  /* 0x00005410b38c7816 */ /* 0x000fe200000000b2 */
[----:B--2---:R-:W-:-:S05]  /*abf0*/  @!P5 HFMA2.BF16_V2 R8, -RZ.H0_H0, RZ.H0_H0, -R178.H0_H0 ;  /* 0x200000ffff08d231 */ /* 0x004fca00003409b2 */
[----:B------:R-:W-:-:S04]  /*ac00*/  PRMT R6, R8, 0x7610, R6 ;  /* 0x0000761008067816 */ /* 0x000fc80000000006 */
[----:B------:R-:W-:Y:S02]  /*ac10*/  @!P5 PRMT R178, R6, 0x5410, RZ ;  /* 0x0000541006b2d816 */ /* 0x000fe400000000ff */
[----:B------:R1:W2:Y:S04]  /*ac20*/  LDL.LU.S16 R6, [R1+0xec] ;  /* 0x0000ec0001067983 */ /* 0x0002a80000300600 */
[----:B------:R1:W4:Y:S01]  /*ac30*/  LDL.LU.S16 R12, [R1+0xf0] ;  /* 0x0000f000010c7983 */ /* 0x0003220000300600 */
[----:B------:R-:W-:-:S04]  /*ac40*/  LOP3.LUT R3, R3, 0xffff, RZ, 0xc0, !PT ;  /* 0x0000ffff03037812 */ /* 0x000fc800078ec0ff */
[----:B------:R-:W-:-:S04]  /*ac50*/  SHF.R.U32.HI R3, RZ, 0x8, R3 ;  /* 0x00000008ff037819 */ /* 0x000fc80000011603 */
[----:B------:R-:W-:Y:S01]  /*ac60*/  LOP3.LUT R3, R3, 0xffff, RZ, 0xc0, !PT ;  /* 0x0000ffff03037812 */ /* 0x000fe200078ec0ff */
[----:B---3--:R-:W-:Y:S01]  /*ac70*/  @!P6 HFMA2.BF16_V2 R9, -RZ.H0_H0, RZ.H0_H0, -R179.H0_H0 ;  /* 0x200000ffff09e231 */ /* 0x008fe200003409b3 */
[----:B------:R-:W-:Y:S02]  /*ac80*/  PRMT R177, R21, 0x7610, R177 ;  /* 0x0000761015b17816 */ /* 0x000fe400000000b1 */
[----:B------:R-:W-:Y:S02]  /*ac90*/  ISETP.LE.U32.AND P3, PT, R3, UR23, PT ;  /* 0x0000001703007c0c */ /* 0x000fe4000bf63070 */
[----:B------:R-:W-:Y:S02]  /*aca0*/  LOP3.LUT R16, R41, UR21, R90, 0x96, !PT ;  /* 0x0000001529107c12 */ /* 0x000fe4000f8e965a */
[----:B------:R-:W-:Y:S02]  /*acb0*/  LOP3.LUT R15, R15, UR19, R40, 0x96, !PT ;  /* 0x000000130f0f7c12 */ /* 0x000fe4000f8e9628 */
[----:B------:R-:W-:-:S02]  /*acc0*/  PRMT R7, R9, 0x7610, R7 ;  /* 0x0000761009077816 */ /* 0x000fc40000000007 */
[----:B------:R-:W-:Y:S01]  /*acd0*/  PRMT R176, R21, 0x7632, R176 ;  /* 0x0000763215b07816 */ /* 0x000fe200000000b0 */
[----:B------:R-:W-:Y:S01]  /*ace0*/  IMAD.WIDE.U32 R8, R15, -0x2daee0ad, RZ ;  /* 0xd2511f530f087825 */ /* 0x000fe200078e00ff */
[----:B------:R-:W-:Y:S02]  /*acf0*/  @!P6 PRMT R179, R7, 0x5410, RZ ;  /* 0x0000541007b3e816 */ /* 0x000fe400000000ff */
[----:B------:R-:W-:Y:S02]  /*ad00*/  PRMT R72, R177, 0x5410, R176 ;  /* 0x00005410b1487816 */ /* 0x000fe400000000b0 */
[C---:B------:R-:W-:Y:S02]  /*ad10*/  PRMT R173, R24.reuse, 0x7610, R173 ;  /* 0x0000761018ad7816 */ /* 0x040fe400000000ad */
[----:B------:R-:W-:Y:S01]  /*ad20*/  PRMT R172, R24, 0x7632, R172 ;  /* 0x0000763218ac7816 */ /* 0x000fe200000000ac */
[----:B--2---:R-:W-:-:S05]  /*ad30*/  @!P4 HFMA2.BF16_V2 R6, -RZ.H0_H0, RZ.H0_H0, -R177.H0_H0 ;  /* 0x200000ffff06c231 */ /* 0x004fca00003409b1 */
[----:B------:R-:W-:Y:S01]  /*ad40*/  PRMT R11, R6, 0x7610, R11 ;  /* 0x00007610060b7816 */ /* 0x000fe2000000000b */
[----:B------:R-:W-:-:S04]  /*ad50*/  IMAD.WIDE.U32 R6, R16, -0x2daee0ad, RZ ;  /* 0xd2511f5310067825 */ /* 0x000fc800078e00ff */
[----:B----4-:R-:W-:Y:S01]  /*ad60*/  @!P3 HFMA2.BF16_V2 R12, -RZ.H0_H0, RZ.H0_H0, -R176.H0_H0 ;  /* 0x200000ffff0cb231 */ /* 0x010fe200003409b0 */
[----:B------:R-:W-:-:S04]  /*ad70*/  LOP3.LUT R10, R9, UR16, R6, 0x96, !PT ;  /* 0x00000010090a7c12 */ /* 0x000fc8000f8e9606 */
[----:B------:R-:W-:Y:S02]  /*ad80*/  PRMT R6, R12, 0x7610, R6 ;  /* 0x000076100c067816 */ /* 0x000fe40000000006 */
[----:B------:R-:W-:Y:S02]  /*ad90*/  @!P4 PRMT R177, R11, 0x5410, RZ ;  /* 0x000054100bb1c816 */ /* 0x000fe400000000ff */
[----:B------:R-:W-:Y:S01]  /*ada0*/  @!P3 PRMT R176, R6, 0x5410, RZ ;  /* 0x0000541006b0b816 */ /* 0x000fe200000000ff */
[----:B------:R1:W2:Y:S04]  /*adb0*/  LDL.LU.S16 R11, [R1+0xf8] ;  /* 0x0000f800010b7983 */ /* 0x0002a80000300600 */
[----:B------:R1:W3:Y:S04]  /*adc0*/  LDL.LU.S16 R6, [R1+0xf4] ;  /* 0x0000f40001067983 */ /* 0x0002e80000300600 */
[----:B------:R1:W4:Y:S04]  /*add0*/  LDL.LU.S16 R25, [R1+0xfc] ;  /* 0x0000fc0001197983 */ /* 0x0003280000300600 */
[----:B------:R1:W4:Y:S01]  /*ade0*/  LDL.LU.S16 R24, [R1+0x100] ;  /* 0x0001000001187983 */ /* 0x0003220000300600 */
[----:B------:R-:W-:-:S02]  /*adf0*/  PRMT R174, R22, 0x7632, R174 ;  /* 0x0000763216ae7816 */ /* 0x000fc400000000ae */
[----:B------:R-:W-:Y:S02]  /*ae00*/  PRMT R175, R22, 0x7610, R175 ;  /* 0x0000761016af7816 */ /* 0x000fe400000000af */
[----:B------:R-:W-:Y:S02]  /*ae10*/  LOP3.LUT R7, R7, UR18, R20, 0x96, !PT ;  /* 0x0000001207077c12 */ /* 0x000fe4000f8e9614 */
[----:B------:R-:W-:Y:S02]  /*ae20*/  PRMT R71, R175, 0x5410, R174 ;  /* 0x00005410af477816 */ /* 0x000fe400000000ae */
[----:B------:R-:W-:Y:S01]  /*ae30*/  LOP3.LUT R15, R4, 0xffff, RZ, 0xc0, !PT ;  /* 0x0000ffff040f7812 */ /* 0x000fe200078ec0ff */
[----:B------:R-:W-:Y:S02]  /*ae40*/  IMAD.MOV.U32 R96, RZ, RZ, R62 ;  /* 0x000000ffff607224 */ /* 0x000fe400078e003e */
[----:B------:R-:W-:Y:S02]  /*ae50*/  IMAD.MOV.U32 R62, RZ, RZ, R100 ;  /* 0x000000ffff3e7224 */ /* 0x000fe400078e0064 */
[----:B------:R-:W-:-:S02]  /*ae60*/  IMAD.MOV.U32 R100, RZ, RZ, R101 ;  /* 0x000000ffff647224 */ /* 0x000fc400078e0065 */
[----:B------:R-:W-:Y:S02]  /*ae70*/  IMAD.MOV.U32 R101, RZ, RZ, R217 ;  /* 0x000000ffff657224 */ /* 0x000fe400078e00d9 */
[----:B------:R-:W-:Y:S01]  /*ae80*/  IMAD.MOV.U32 R217, RZ, RZ, R216 ;  /* 0x000000ffffd97224 */ /* 0x000fe200078e00d8 */
[----:B------:R-:W-:Y:S01]  /*ae90*/  PRMT R216, R173, 0x5410, R172 ;  /* 0x00005410add87816 */ /* 0x000fe200000000ac */
[----:B--2---:R-:W-:Y:S02]  /*aea0*/  @!P2 HFMA2.BF16_V2 R11, -RZ.H0_H0, RZ.H0_H0, -R175.H0_H0 ;  /* 0x200000ffff0ba231 */ /* 0x004fe400003409af */
[----:B---3--:R-:W-:-:S03]  /*aeb0*/  @!P1 HFMA2.BF16_V2 R6, -RZ.H0_H0, RZ.H0_H0, -R174.H0_H0 ;  /* 0x200000ffff069231 */ /* 0x008fc600003409ae */
[----:B------:R-:W-:Y:S02]  /*aec0*/  PRMT R13, R11, 0x7610, R13 ;  /* 0x000076100b0d7816 */ /* 0x000fe4000000000d */
[----:B------:R-:W-:Y:S01]  /*aed0*/  PRMT R3, R6, 0x7610, R3 ;  /* 0x0000761006037816 */ /* 0x000fe20000000003 */
[----:B------:R-:W-:-:S04]  /*aee0*/  IMAD.WIDE.U32 R6, R7, -0x326172a9, RZ ;  /* 0xcd9e8d5707067825 */ /* 0x000fc800078e00ff */
[----:B------:R-:W-:Y:S01]  /*aef0*/  IMAD.WIDE.U32 R10, R10, -0x326172a9, RZ ;  /* 0xcd9e8d570a0a7825 */ /* 0x000fe200078e00ff */
[----:B------:R-:W-:-:S04]  /*af00*/  LOP3.LUT R7, R7, UR17, R14, 0x96, !PT ;  /* 0x0000001107077c12 */ /* 0x000fc8000f8e960e */
[----:B------:R-:W-:Y:S01]  /*af10*/  LOP3.LUT R12, R11, UR15, R6, 0x96, !PT ;  /* 0x0000000f0b0c7c12 */ /* 0x000fe2000f8e9606 */
[----:B------:R-:W-:Y:S01]  /*af20*/  IMAD.WIDE.U32 R6, R7, -0x2daee0ad, RZ ;  /* 0xd2511f5307067825 */ /* 0x000fe200078e00ff */
[----:B------:R-:W-:-:S03]  /*af30*/  @!P2 PRMT R175, R13, 0x5410, RZ ;  /* 0x000054100dafa816 */ /* 0x000fc600000000ff */
[----:B------:R-:W-:Y:S01]  /*af40*/  IMAD.WIDE.U32 R12, R12, -0x2daee0ad, RZ ;  /* 0xd2511f530c0c7825 */ /* 0x000fe200078e00ff */
[----:B------:R-:W-:-:S04]  /*af50*/  LOP3.LUT R7, R7, UR14, R8, 0x96, !PT ;  /* 0x0000000e07077c12 */ /* 0x000fc8000f8e9608 */
[----:B------:R-:W-:Y:S01]  /*af60*/  LOP3.LUT R8, R13, UR12, R6, 0x96, !PT ;  /* 0x0000000c0d087c12 */ /* 0x000fe2000f8e9606 */
[----:B------:R-:W-:Y:S01]  /*af70*/  IMAD.WIDE.U32 R6, R7, -0x326172a9, RZ ;  /* 0xcd9e8d5707067825 */ /* 0x000fe200078e00ff */
[----:B------:R-:W-:Y:S02]  /*af80*/  @!P1 PRMT R174, R3, 0x5410, RZ ;  /* 0x0000541003ae9816 */ /* 0x000fe400000000ff */
[----:B------:R-:W-:Y:S02]  /*af90*/  LOP3.LUT R3, R4, 0xff, RZ, 0xc0, !PT ;  /* 0x000000ff04037812 */ /* 0x000fe400078ec0ff */
[--C-:B------:R-:W-:Y:S02]  /*afa0*/  SHF.R.U32.HI R14, RZ, 0x10, R4.reuse ;  /* 0x00000010ff0e7819 */ /* 0x100fe40000011604 */
[----:B------:R-:W-:Y:S01]  /*afb0*/  SHF.R.U32.HI R11, RZ, 0x18, R4 ;  /* 0x00000018ff0b7819 */ /* 0x000fe20000011604 */
[----:B------:R-:W-:Y:S01]  /*afc0*/  IMAD.WIDE.U32 R4, R8, -0x326172a9, RZ ;  /* 0xcd9e8d5708047825 */ /* 0x000fe200078e00ff */
[----:B------:R-:W-:-:S02]  /*afd0*/  LOP3.LUT R10, R7, UR13, R10, 0x96, !PT ;  /* 0x0000000d070a7c12 */ /* 0x000fc4000f8e960a */
[----:B------:R-:W-:Y:S02]  /*afe0*/  ISETP.LE.U32.AND P1, PT, R3, UR23, PT ;  /* 0x0000001703007c0c */ /* 0x000fe4000bf23070 */
[----:B------:R-:W-:Y:S02]  /*aff0*/  LOP3.LUT R6, R5, UR39, R6, 0x96, !PT ;  /* 0x0000002705067c12 */ /* 0x000fe4000f8e9606 */
[C---:B------:R-:W-:Y:S02]  /*b000*/  LOP3.LUT R7, R4.reuse, 0xff, RZ, 0xc0, !PT ;  /* 0x000000ff04077812 */ /* 0x040fe400078ec0ff */
[--C-:B------:R-:W-:Y:S02]  /*b010*/  SHF.R.U32.HI R3, RZ, 0x18, R4.reuse ;  /* 0x00000018ff037819 */ /* 0x100fe40000011604 */
[----:B------:R-:W-:Y:S02]  /*b020*/  LOP3.LUT R16, R4, 0xffff, RZ, 0xc0, !PT ;  /* 0x0000ffff04107812 */ /* 0x000fe400078ec0ff */
[----:B------:R-:W-:Y:S01]  /*b030*/  SHF.R.U32.HI R13, RZ, 0x10, R4 ;  /* 0x00000010ff0d7819 */ /* 0x000fe20000011604 */
[----:B------:R-:W-:Y:S01]  /*b040*/  IMAD.WIDE.U32 R4, R10, -0x2daee0ad, RZ ;  /* 0xd2511f530a047825 */ /* 0x000fe200078e00ff */
[----:B------:R-:W-:-:S04]  /*b050*/  ISETP.LE.U32.AND P5, PT, R3, UR23, PT ;  /* 0x0000001703007c0c */ /* 0x000fc8000bfa3070 */
[----:B------:R-:W-:Y:S02]  /*b060*/  LOP3.LUT R3, R5, UR40, R12, 0x96, !PT ;  /* 0x0000002805037c12 */ /* 0x000fe4000f8e960c */
[C---:B------:R-:W-:Y:S02]  /*b070*/  LOP3.LUT R10, R4.reuse, 0xff, RZ, 0xc0, !PT ;  /* 0x000000ff040a7812 */ /* 0x040fe400078ec0ff */
[----:B------:R-:W-:Y:S02]  /*b080*/  LOP3.LUT R17, R4, 0xffff, RZ, 0xc0, !PT ;  /* 0x0000ffff04117812 */ /* 0x000fe400078ec0ff */
[--C-:B------:R-:W-:Y:S02]  /*b090*/  SHF.R.U32.HI R12, RZ, 0x10, R4.reuse ;  /* 0x00000010ff0c7819 */ /* 0x100fe40000011604 */
[----:B------:R-:W-:Y:S02]  /*b0a0*/  SHF.R.U32.HI R9, RZ, 0x18, R4 ;  /* 0x00000018ff097819 */ /* 0x000fe40000011604 */
[----:B------:R-:W-:-:S02]  /*b0b0*/  LOP3.LUT R4, R14, 0xff, RZ, 0xc0, !PT ;  /* 0x000000ff0e047812 */ /* 0x000fc400078ec0ff */
[----:B------:R-:W-:Y:S02]  /*b0c0*/  SHF.R.U32.HI R5, RZ, 0x8, R15 ;  /* 0x00000008ff057819 */ /* 0x000fe4000001160f */
[----:B------:R-:W-:Y:S02]  /*b0d0*/  ISETP.LE.U32.AND P3, PT, R4, UR23, PT ;  /* 0x0000001704007c0c */ /* 0x000fe4000bf63070 */
[----:B------:R-:W-:Y:S01]  /*b0e0*/  LOP3.LUT R4, R5, 0xffff, RZ, 0xc0, !PT ;  /* 0x0000ffff05047812 */ /* 0x000fe200078ec0ff */
[----:B----4-:R-:W-:-:S03]  /*b0f0*/  @!P1 HFMA2.BF16_V2 R25, -RZ.H0_H0, RZ.H0_H0, -R173.H0_H0 ;  /* 0x200000ffff199231 */ /* 0x010fc600003409ad */
[----:B------:R-:W-:Y:S02]  /*b100*/  ISETP.LE.U32.AND P6, PT, R4, UR23, PT ;  /* 0x0000001704007c0c */ /* 0x000fe4000bfc3070 */
[----:B------:R-:W-:Y:S02]  /*b110*/  PRMT R22, R25, 0x7610, R22 ;  /* 0x0000761019167816 */ /* 0x000fe40000000016 */
[----:B------:R-:W-:Y:S02]  /*b120*/  LOP3.LUT R4, R6, 0xff, RZ, 0xc0, !PT ;  /* 0x000000ff06047812 */ /* 0x000fe400078ec0ff */
[----:B------:R-:W-:Y:S02]  /*b130*/  @!P1 PRMT R173, R22, 0x5410, RZ ;  /* 0x0000541016ad9816 */ /* 0x000fe400000000ff */
[----:B------:R-:W-:Y:S01]  /*b140*/  ISETP.LE.U32.AND P1, PT, R4, UR23, PT ;  /* 0x0000001704007c0c */ /* 0x000fe2000bf23070 */
[----:B------:R1:W2:Y:S01]  /*b150*/  LDL.LU.S16 R22, [R1+0x104] ;  /* 0x0001040001167983 */ /* 0x0002a20000300600 */
[----:B------:R-:W-:-:S03]  /*b160*/  LOP3.LUT R4, R6, 0xffff, RZ, 0xc0, !PT ;  /* 0x0000ffff06047812 */ /* 0x000fc600078ec0ff */
[----:B------:R-:W-:Y:S01]  /*b170*/  @!P6 HFMA2.BF16_V2 R24, -RZ.H0_H0, RZ.H0_H0, -R172.H0_H0 ;  /* 0x200000ffff18e231 */ /* 0x000fe200003409ac */
[----:B------:R-:W-:-:S04]  /*b180*/  SHF.R.U32.HI R4, RZ, 0x8, R4 ;  /* 0x00000008ff047819 */ /* 0x000fc80000011604 */
[----:B------:R-:W-:Y:S02]  /*b190*/  PRMT R21, R24, 0x7610, R21 ;  /* 0x0000761018157816 */ /* 0x000fe40000000015 */
[----:B------:R-:W-:Y:S02]  /*b1a0*/  LOP3.LUT R4, R4, 0xffff, RZ, 0xc0, !PT ;  /* 0x0000ffff04047812 */ /* 0x000fe400078ec0ff */
[----:B------:R-:W-:Y:S02]  /*b1b0*/  @!P6 PRMT R172, R21, 0x5410, RZ ;  /* 0x0000541015ace816 */ /* 0x000fe400000000ff */
[----:B------:R-:W-:Y:S02]  /*b1c0*/  ISETP.LE.U32.AND P6, PT, R4, UR23, PT ;  /* 0x0000001704007c0c */ /* 0x000fe4000bfc3070 */
[----:B------:R1:W3:Y:S01]  /*b1d0*/  LDL.LU.S16 R4, [R1+0x10c] ;  /* 0x00010c0001047983 */ /* 0x0002e20000300600 */
[----:B------:R-:W-:Y:S02]  /*b1e0*/  ISETP.LE.U32.AND P4, PT, R11, UR23, PT ;  /* 0x000000170b007c0c */ /* 0x000fe4000bf83070 */
[----:B------:R-:W-:Y:S01]  /*b1f0*/  PRMT R132, R23, 0x7632, R132 ;  /* 0x0000763217847816 */ /* 0x000fe20000000084 */
[----:B------:R-:W-:-:S02]  /*b200*/  IMAD.MOV.U32 R97, RZ, RZ, R63 ;  /* 0x000000ffff617224 */ /* 0x000fc400078e003f */
[----:B------:R-:W-:Y:S02]  /*b210*/  IMAD.MOV.U32 R63, RZ, RZ, R61 ;  /* 0x000000ffff3f7224 */ /* 0x000fe400078e003d */
[----:B------:R-:W-:Y:S02]  /*b220*/  IMAD.MOV.U32 R61, RZ, RZ, R105 ;  /* 0x000000ffff3d7224 */ /* 0x000fe400078e0069 */
[----:B------:R-:W-:Y:S02]  /*b230*/  IMAD.MOV.U32 R45, RZ, RZ, R97 ;  /* 0x000000ffff2d7224 */ /* 0x000fe400078e0061 */
[----:B------:R-:W-:Y:S01]  /*b240*/  IMAD.MOV.U32 R97, RZ, RZ, R62 ;  /* 0x000000ffff617224 */ /* 0x000fe200078e003e */
[----:B------:R-:W-:Y:S01]  /*b250*/  PRMT R137, R23, 0x7610, R137 ;  /* 0x0000761017897816 */ /* 0x000fe20000000089 */
[----:B------:R-:W-:Y:S02]  /*b260*/  IMAD.MOV.U32 R62, RZ, RZ, R63 ;  /* 0x000000ffff3e7224 */ /* 0x000fe400078e003f */
[----:B------:R-:W-:-:S02]  /*b270*/  IMAD.MOV.U32 R63, RZ, RZ, R66 ;  /* 0x000000ffff3f7224 */ /* 0x000fc400078e0042 */
[----:B------:R-:W-:Y:S02]  /*b280*/  IMAD.MOV.U32 R66, RZ, RZ, R61 ;  /* 0x000000ffff427224 */ /* 0x000fe400078e003d */
[----:B------:R-:W-:Y:S02]  /*b290*/  IMAD.MOV.U32 R61, RZ, RZ, R217 ;  /* 0x000000ffff3d7224 */ /* 0x000fe400078e00d9 */
[----:B------:R-:W-:Y:S01]  /*b2a0*/  IMAD.MOV.U32 R217, RZ, RZ, R221 ;  /* 0x000000ffffd97224 */ /* 0x000fe200078e00dd */
[----:B------:R-:W-:Y:S02]  /*b2b0*/  PRMT R221, R137, 0x5410, R132 ;  /* 0x0000541089dd7816 */ /* 0x000fe40000000084 */
[C---:B------:R-:W-:Y:S02]  /*b2c0*/  PRMT R127, R19.reuse, 0x7610, R127 ;  /* 0x00007610137f7816 */ /* 0x040fe4000000007f */
[----:B------:R-:W-:Y:S01]  /*b2d0*/  PRMT R126, R19, 0x7632, R126 ;  /* 0x00007632137e7816 */ /* 0x000fe2000000007e */
[----:B---3--:R-:W-:-:S05]  /*b2e0*/  @!P4 HFMA2.BF16_V2 R4, -RZ.H0_H0, RZ.H0_H0, -R132.H0_H0 ;  /* 0x200000ffff04c231 */ /* 0x008fca0000340984 */
[----:B------:R-:W-:-:S04]  /*b2f0*/  PRMT R11, R4, 0x7610, R11 ;  /* 0x00007610040b7816 */ /* 0x000fc8000000000b */
[----:B------:R-:W-:Y:S02]  /*b300*/  @!P4 PRMT R132, R11, 0x5410, RZ ;  /* 0x000054100b84c816 */ /* 0x000fe400000000ff */
[----:B------:R1:W3:Y:S01]  /*b310*/  LDL.LU.S16 R11, [R1+0x110] ;  /* 0x00011000010b7983 */ /* 0x0002e20000300600 */
[----:B------:R-:W-:-:S03]  /*b320*/  ISETP.LE.U32.AND P4, PT, R10, UR23, PT ;  /* 0x000000170a007c0c */ /* 0x000fc6000bf83070 */
[----:B------:R1:W4:Y:S04]  /*b330*/  LDL.LU.S16 R10, [R1+0x114] ;  /* 0x00011400010a7983 */ /* 0x0003280000300600 */
[----:B------:R1:W2:Y:S01]  /*b340*/  LDL.LU.S16 R19, [R1+0x118] ;  /* 0x0001180001137983 */ /* 0x0002a20000300600 */
[----:B------:R-:W1:Y:S01]  /*b350*/  MUFU.EX2 R8, R117 ;  /* 0x0000007500087308 */ /* 0x000e620000000800 */
[----:B------:R-:W-:-:S07]  /*b360*/  ISETP.LE.U32.AND P2, PT, R7, UR23, PT ;  /* 0x0000001707007c0c */ /* 0x000fce000bf43070 */
[----:B------:R-:W1:Y:S01]  /*b370*/  MUFU.EX2 R7, R118 ;  /* 0x0000007600077308 */ /* 0x000e620000000800 */
[----:B------:R-:W-:Y:S02]  /*b380*/  IMAD.MOV.U32 R105, RZ, RZ, R226 ;  /* 0x000000ffff697224 */ /* 0x000fe400078e00e2 */
[----:B-1----:R-:W-:-:S04]  /*b390*/  FADD.FTZ R5, R8, R18 ;  /* 0x0000001208057221 */ /* 0x002fc80000010000 */
[C---:B------:R-:W-:Y:S01]  /*b3a0*/  FADD.FTZ R226, R7.reuse, R5 ;  /* 0x0000000507e27221 */ /* 0x040fe20000010000 */
[----:B------:R-:W-:-:S04]  /*b3b0*/  F2FP.BF16.F32.PACK_AB R7, R7, R8 ;  /* 0x000000080707723e */ /* 0x000fc800000010ff */
[C---:B------:R-:W-:Y:S01]  /*b3c0*/  PRMT R125, R7.reuse, 0x7610, R125 ;  /* 0x00007610077d7816 */ /* 0x040fe2000000007d */
[----:B------:R-:W-:Y:S02]  /*b3d0*/  IMAD.MOV.U32 R44, RZ, RZ, R96 ;  /* 0x000000ffff2c7224 */ /* 0x000fe400078e0060 */
[----:B------:R-:W-:Y:S01]  /*b3e0*/  IMAD.MOV.U32 R96, RZ, RZ, R62 ;  /* 0x000000ffff607224 */ /* 0x000fe200078e003e */
[----:B------:R-:W-:Y:S01]  /*b3f0*/  PRMT R124, R7, 0x7632, R124 ;  /* 0x00007632077c7816 */ /* 0x000fe2000000007c */
[----:B------:R-:W-:Y:S02]  /*b400*/  IMAD.MOV.U32 R40, RZ, RZ, R44 ;  /* 0x000000ffff287224 */ /* 0x000fe400078e002c */
[----:B------:R-:W-:Y:S02]  /*b410*/  IMAD.MOV.U32 R44, RZ, RZ, R96 ;  /* 0x000000ffff2c7224 */ /* 0x000fe400078e0060 */
[----:B------:R-:W-:Y:S02]  /*b420*/  IMAD.MOV.U32 R96, RZ, RZ, R97 ;  /* 0x000000ffff607224 */ /* 0x000fe400078e0061 */
[----:B------:R-:W-:Y:S01]  /*b430*/  IMAD.MOV.U32 R97, RZ, RZ, R102 ;  /* 0x000000ffff617224 */ /* 0x000fe200078e0066 */
[----:B------:R-:W-:Y:S01]  /*b440*/  PRMT R102, R125, 0x5410, R124 ;  /* 0x000054107d667816 */ /* 0x000fe2000000007c */
[----:B--2---:R-:W-:-:S05]  /*b450*/  @!P2 HFMA2.BF16_V2 R19, -RZ.H0_H0, RZ.H0_H0, -R125.H0_H0 ;  /* 0x200000ffff13a231 */ /* 0x004fca000034097d */
[----:B------:R-:W-:-:S04]  /*b460*/  PRMT R15, R19, 0x7610, R15 ;  /* 0x00007610130f7816 */ /* 0x000fc8000000000f */
[----:B------:R-:W-:Y:S02]  /*b470*/  @!P2 PRMT R125, R15, 0x5410, RZ ;  /* 0x000054100f7da816 */ /* 0x000fe400000000ff */
[----:B------:R1:W2:Y:S04]  /*b480*/  LDL.LU.S16 R15, [R1+0x11c] ;  /* 0x00011c00010f7983 */ /* 0x0002a80000300600 */
[----:B------:R1:W2:Y:S01]  /*b490*/  LDL.LU.S16 R19, [R1+0x120] ;  /* 0x0001200001137983 */ /* 0x0002a20000300600 */
[----:B------:R-:W-:Y:S01]  /*b4a0*/  @!P3 HFMA2.BF16_V2 R22, -RZ.H0_H0, RZ.H0_H0, -R137.H0_H0 ;  /* 0x200000ffff16b231 */ /* 0x000fe20000340989 */
[----:B------:R-:W-:Y:S01]  /*b4b0*/  LOP3.LUT R4, R13, 0xff, RZ, 0xc0, !PT ;  /* 0x000000ff0d047812 */ /* 0x000fe200078ec0ff */
[----:B---3--:R-:W-:-:S03]  /*b4c0*/  @!P1 HFMA2.BF16_V2 R11, -RZ.H0_H0, RZ.H0_H0, -R127.H0_H0 ;  /* 0x200000ffff0b9231 */ /* 0x008fc6000034097f */
[----:B------:R-:W-:Y:S01]  /*b4d0*/  PRMT R20, R22, 0x7610, R20 ;  /* 0x0000761016147816 */ /* 0x000fe20000000014 */
[----:B------:R-:W-:-:S03]  /*b4e0*/  IMAD.MOV.U32 R62, RZ, RZ, R63 ;  /* 0x000000ffff3e7224 */ /* 0x000fc600078e003f */
[----:B------:R-:W-:Y:S02]  /*b4f0*/  @!P3 PRMT R137, R20, 0x5410, RZ ;  /* 0x000054101489b816 */ /* 0x000fe400000000ff */
[----:B------:R-:W-:Y:S01]  /*b500*/  ISETP.LE.U32.AND P3, PT, R4, UR23, PT ;  /* 0x0000001704007c0c */ /* 0x000fe2000bf63070 */
[----:B------:R-:W-:Y:S01]  /*b510*/  IMAD.MOV.U32 R63, RZ, RZ, R66 ;  /* 0x000000ffff3f7224 */ /* 0x000fe200078e0042 */
[----:B------:R-:W-:Y:S01]  /*b520*/  PRMT R4, R11, 0x7610, R4 ;  /* 0x000076100b047816 */ /* 0x000fe20000000004 */
[----:B------:R-:W-:Y:S01]  /*b530*/  IMAD.MOV.U32 R66, RZ, RZ, R100 ;  /* 0x000000ffff427224 */ /* 0x000fe200078e0064 */
[----:B------:R-:W-:Y:S01]  /*b540*/  PRMT R100, R127, 0x5410, R126 ;  /* 0x000054107f647816 */ /* 0x000fe2000000007e */
[----:B----4-:R-:W-:Y:S01]  /*b550*/  @!P6 HFMA2.BF16_V2 R10, -RZ.H0_H0, RZ.H0_H0, -R126.H0_H0 ;  /* 0x200000ffff0ae231 */ /* 0x010fe2000034097e */
[----:B------:R-:W-:Y:S02]  /*b560*/  @!P1 PRMT R127, R4, 0x5410, RZ ;  /* 0x00005410047f9816 */ /* 0x000fe400000000ff */
[----:B------:R-:W-:-:S02]  /*b570*/  SHF.R.U32.HI R4, RZ, 0x8, R16 ;  /* 0x00000008ff047819 */ /* 0x000fc40000011610 */
[----:B------:R-:W-:Y:S02]  /*b580*/  PRMT R5, R10, 0x7610, R5 ;  /* 0x000076100a057816 */ /* 0x000fe40000000005 */
[----:B------:R-:W-:Y:S02]  /*b590*/  LOP3.LUT R4, R4, 0xffff, RZ, 0xc0, !PT ;  /* 0x0000ffff04047812 */ /* 0x000fe400078ec0ff */
[----:B------:R-:W-:Y:S02]  /*b5a0*/  @!P6 PRMT R126, R5, 0x5410, RZ ;  /* 0x00005410057ee816 */ /* 0x000fe400000000ff */
[----:B------:R-:W-:Y:S01]  /*b5b0*/  ISETP.LE.U32.AND P6, PT, R4, UR23, PT ;  /* 0x0000001704007c0c */ /* 0x000fe2000bfc3070 */
[----:B------:R-:W-:Y:S08]  /*b5c0*/  MUFU.EX2 R5, R95 ;  /* 0x0000005f00057308 */ /* 0x000ff00000000800 */
[----:B------:R-:W3:Y:S02]  /*b5d0*/  MUFU.EX2 R4, R99 ;  /* 0x0000006300047308 */ /* 0x000ee40000000800 */
[----:B---3--:R-:W-:-:S04]  /*b5e0*/  F2FP.BF16.F32.PACK_AB R8, R4, R5 ;  /* 0x000000050408723e */ /* 0x008fc800000010ff */
[----:B------:R-:W-:-:S05]  /*b5f0*/  PRMT R123, R8, 0x7610, R123 ;  /* 0x00007610087b7816 */ /* 0x000fca000000007b */
[----:B--2---:R-:W-:-:S05]  /*b600*/  @!P3 HFMA2.BF16_V2 R19, -RZ.H0_H0, RZ.H0_H0, -R123.H0_H0 ;  /* 0x200000ffff13b231 */ /* 0x004fca000034097b */
[----:B------:R-:W-:Y:S02]  /*b610*/  PRMT R18, R19, 0x7610, R18 ;  /* 0x0000761013127816 */ /* 0x000fe40000000012 */
[----:B------:R1:W2:Y:S01]  /*b620*/  LDL.LU.S16 R19, [R1+0x124] ;  /* 0x0001240001137983 */ /* 0x0002a20000300600 */
[----:B------:R-:W3:Y:S08]  /*b630*/  MUFU.EX2 R11, R94 ;  /* 0x0000005e000b7308 */ /* 0x000ef00000000800 */
[----:B------:R-:W4:Y:S01]  /*b640*/  MUFU.EX2 R10, R131 ;  /* 0x00000083000a7308 */ /* 0x000f220000000800 */
[----:B------:R-:W-:Y:S01]  /*b650*/  LOP3.LUT R7, R12, 0xff, RZ, 0xc0, !PT ;  /* 0x000000ff0c077812 */ /* 0x000fe200078ec0ff */
[----:B------:R-:W-:-:S03]  /*b660*/  @!P6 HFMA2.BF16_V2 R15, -RZ.H0_H0, RZ.H0_H0, -R124.H0_H0 ;  /* 0x200000ffff0fe231 */ /* 0x000fc6000034097c */
[----:B------:R-:W-:Y:S02]  /*b670*/  ISETP.LE.U32.AND P2, PT, R7, UR23, PT ;  /* 0x0000001707007c0c */ /* 0x000fe4000bf43070 */
[----:B------:R-:W-:Y:S01]  /*b680*/  ISETP.LE.U32.AND P1, PT, R9, UR23, PT ;  /* 0x0000001709007c0c */ /* 0x000fe2000bf23070 */
[----:B---3--:R-:W-:Y:S01]  /*b690*/  FADD.FTZ R7, R11, R26 ;  /* 0x0000001a0b077221 */ /* 0x008fe20000010000 */
[----:B------:R-:W-:Y:S02]  /*b6a0*/  PRMT R9, R15, 0x7610, R9 ;  /* 0x000076100f097816 */ /* 0x000fe40000000009 */
[----:B------:R-:W-:Y:S02]  /*b6b0*/  PRMT R122, R8, 0x7632, R122 ;  /* 0x00007632087a7816 */ /* 0x000fe4000000007a */
[----:B------:R-:W-:Y:S01]  /*b6c0*/  @!P6 PRMT R124, R9, 0x5410, RZ ;  /* 0x00005410097ce816 */ /* 0x000fe200000000ff */
[----:B----4-:R-:W-:-:S04]  /*b6d0*/  FADD.FTZ R7, R10, R7 ;  /* 0x000000070a077221 */ /* 0x010fc80000010000 */
[----:B------:R-:W-:Y:S01]  /*b6e0*/  FADD.FTZ R9, R5, R7 ;  /* 0x0000000705097221 */ /* 0x000fe20000010000 */
[----:B------:R-:W-:-:S04]  /*b6f0*/  LOP3.LUT R7, R3, 0xff, RZ, 0xc0, !PT ;  /* 0x000000ff03077812 */ /* 0x000fc800078ec0ff */
[----:B------:R-:W-:Y:S02]  /*b700*/  ISETP.LE.U32.AND P6, PT, R7, UR23, PT ;  /* 0x0000001707007c0c */ /* 0x000fe4000bfc3070 */
[----:B------:R-:W-:Y:S01]  /*b710*/  PRMT R103, R123, 0x5410, R122 ;  /* 0x000054107b677816 */ /* 0x000fe2000000007a */
[----:B--2---:R-:W-:-:S05]  /*b720*/  @!P5 HFMA2.BF16_V2 R19, -RZ.H0_H0, RZ.H0_H0, -R122.H0_H0 ;  /* 0x200000ffff13d231 */ /* 0x004fca000034097a */
[----:B------:R-:W-:-:S04]  /*b730*/  PRMT R7, R19, 0x7610, R7 ;  /* 0x0000761013077816 */ /* 0x000fc80000000007 */
[----:B------:R-:W-:Y:S02]  /*b740*/  @!P5 PRMT R122, R7, 0x5410, RZ ;  /* 0x00005410077ad816 */ /* 0x000fe400000000ff */
[----:B------:R1:W2:Y:S01]  /*b750*/  LDL.LU.S16 R7, [R1+0x128] ;  /* 0x0001280001077983 */ /* 0x0002a20000300600 */
[----:B------:R-:W-:Y:S01]  /*b760*/  MUFU.EX2 R15, R119 ;  /* 0x00000077000f7308 */ /* 0x000fe20000000800 */
[----:B------:R-:W-:-:S07]  /*b770*/  LOP3.LUT R5, R3, 0xffff, RZ, 0xc0, !PT ;  /* 0x0000ffff03057812 */ /* 0x000fce00078ec0ff */
[----:B------:R-:W3:Y:S01]  /*b780*/  MUFU.EX2 R94, R120 ;  /* 0x00000078005e7308 */ /* 0x000ee20000000800 */
[----:B------:R-:W-:-:S04]  /*b790*/  SHF.R.U32.HI R5, RZ, 0x8, R5 ;  /* 0x00000008ff057819 */ /* 0x000fc80000011605 */
[----:B------:R-:W-:Y:S02]  /*b7a0*/  LOP3.LUT R5, R5, 0xffff, RZ, 0xc0, !PT ;  /* 0x0000ffff05057812 */ /* 0x000fe400078ec0ff */
[----:B------:R-:W-:Y:S02]  /*b7b0*/  @!P3 PRMT R123, R18, 0x5410, RZ ;  /* 0x00005410127bb816 */ /* 0x000fe400000000ff */
[----:B------:R-:W-:Y:S01]  /*b7c0*/  ISETP.LE.U32.AND P3, PT, R5, UR23, PT ;  /* 0x0000001705007c0c */ /* 0x000fe2000bf63070 */
[----:B------:R-:W-:Y:S02]  /*b7d0*/  IMAD.MOV.U32 R41, RZ, RZ, R45 ;  /* 0x000000ffff297224 */ /* 0x000fe400078e002d */
[----:B------:R-:W-:Y:S02]  /*b7e0*/  IMAD.MOV.U32 R45, RZ, RZ, R252 ;  /* 0x000000ffff2d7224 */ /* 0x000fe400078e00fc */
[----:B------:R4:W-:Y:S01]  /*b7f0*/  MUFU.EX2 R252, R121 ;  /* 0x0000007900fc7308 */ /* 0x0009e20000000800 */
[----:B---3--:R-:W-:Y:S01]  /*b800*/  F2FP.BF16.F32.PACK_AB R5, R94, R15 ;  /* 0x0000000f5e05723e */ /* 0x008fe200000010ff */
[----:B------:R-:W-:-:S03]  /*b810*/  IMAD.MOV.U32 R98, RZ, RZ, R45 ;  /* 0x000000ffff627224 */ /* 0x000fc600078e002d */
[C---:B------:R-:W-:Y:S02]  /*b820*/  PRMT R120, R5.reuse, 0x7632, R120 ;  /* 0x0000763205787816 */ /* 0x040fe40000000078 */
[----:B----4-:R-:W-:Y:S01]  /*b830*/  PRMT R121, R5, 0x7610, R121 ;  /* 0x0000761005797816 */ /* 0x010fe20000000079 */
[----:B------:R-:W-:-:S03]  /*b840*/  IMAD.MOV.U32 R45, RZ, RZ, R96 ;  /* 0x000000ffff2d7224 */ /* 0x000fc600078e0060 */
[----:B------:R-:W-:Y:S01]  /*b850*/  PRMT R96, R121, 0x5410, R120 ;  /* 0x0000541079607816 */ /* 0x000fe20000000078 */
[----:B--2---:R-:W-:-:S05]  /*b860*/  @!P6 HFMA2.BF16_V2 R7, -RZ.H0_H0, RZ.H0_H0, -R121.H0_H0 ;  /* 0x200000ffff07e231 */ /* 0x004fca0000340979 */
[----:B------:R-:W-:-:S04]  /*b870*/  PRMT R16, R7, 0x7610, R16 ;  /* 0x0000761007107816 */ /* 0x000fc80000000010 */
[----:B------:R-:W-:Y:S02]  /*b880*/  @!P6 PRMT R121, R16, 0x5410, RZ ;  /* 0x000054101079e816 */ /* 0x000fe400000000ff */
[----:B------:R1:W2:Y:S01]  /*b890*/  LDL.LU.S16 R16, [R1+0x12c] ;  /* 0x00012c0001107983 */ /* 0x0002a20000300600 */
[----:B------:R-:W-:Y:S01]  /*b8a0*/  FADD.FTZ R18, R4, R9 ;  /* 0x0000000904127221 */ /* 0x000fe20000010000 */
[--C-:B------:R-:W-:Y:S01]  /*b8b0*/  SHF.R.U32.HI R4, RZ, 0x18, R6.reuse ;  /* 0x00000018ff047819 */ /* 0x100fe20000011606 */
[----:B------:R-:W3:Y:S03]  /*b8c0*/  MUFU.EX2 R7, R128 ;  /* 0x0000008000077308 */ /* 0x000ee60000000800 */
[----:B------:R-:W-:Y:S02]  /*b8d0*/  ISETP.LE.U32.AND P5, PT, R4, UR23, PT ;  /* 0x0000001704007c0c */ /* 0x000fe4000bfa3070 */
[----:B------:R-:W-:-:S04]  /*b8e0*/  SHF.R.U32.HI R4, RZ, 0x10, R6 ;  /* 0x00000010ff047819 */ /* 0x000fc80000011606 */
[----:B------:R-:W-:Y:S01]  /*b8f0*/  LOP3.LUT R4, R4, 0xff, RZ, 0xc0, !PT ;  /* 0x000000ff04047812 */ /* 0x000fe200078ec0ff */
[----:B--2---:R-:W-:-:S05]  /*b900*/  @!P3 HFMA2.BF16_V2 R16, -RZ.H0_H0, RZ.H0_H0, -R120.H0_H0 ;  /* 0x200000ffff10b231 */ /* 0x004fca0000340978 */
[----:B------:R-:W-:-:S04]  /*b910*/  PRMT R14, R16, 0x7610, R14 ;  /* 0x00007610100e7816 */ /* 0x000fc8000000000e */
[----:B------:R-:W-:Y:S02]  /*b920*/  @!P3 PRMT R120, R14, 0x5410, RZ ;  /* 0x000054100e78b816 */ /* 0x000fe400000000ff */
[----:B------:R1:W2:Y:S01]  /*b930*/  LDL.LU.S16 R14, [R1+0x130] ;  /* 0x00013000010e7983 */ /* 0x0002a20000300600 */
[----:B------:R-:W-:Y:S02]  /*b940*/  ISETP.LE.U32.AND P6, PT, R4, UR23, PT ;  /* 0x0000001704007c0c */ /* 0x000fe4000bfc3070 */
[----:B------:R-:W-:-:S04]  /*b950*/  SHF.R.U32.HI R4, RZ, 0x8, R17 ;  /* 0x00000008ff047819 */ /* 0x000fc80000011611 */
[----:B------:R-:W-:-:S04]  /*b960*/  LOP3.LUT R4, R4, 0xffff, RZ, 0xc0, !PT ;  /* 0x0000ffff04047812 */ /* 0x000fc800078ec0ff */
[----:B------:R-:W-:Y:S02]  /*b970*/  ISETP.LE.U32.AND P3, PT, R4, UR23, PT ;  /* 0x0000001704007c0c */ /* 0x000fe4000bf63070 */
[----:B---3--:R-:W-:-:S04]  /*b980*/  F2FP.BF16.F32.PACK_AB R4, R7, R252 ;  /* 0x000000fc0704723e */ /* 0x008fc800000010ff */
[C---:B------:R-:W-:Y:S02]  /*b990*/  PRMT R119, R4.reuse, 0x7610, R119 ;  /* 0x0000761004777816 */ /* 0x040fe40000000077 */
[----:B------:R-:W-:Y:S01]  /*b9a0*/  PRMT R118, R4, 0x7632, R118 ;  /* 0x0000763204767816 */ /* 0x000fe20000000076 */
[----:B------:R-:W-:-:S03]  /*b9b0*/  IMAD.MOV.U32 R70, RZ, RZ, R98 ;  /* 0x000000ffff467224 */ /* 0x000fc600078e0062 */
[----:B------:R-:W-:Y:S01]  /*b9c0*/  PRMT R98, R119, 0x5410, R118 ;  /* 0x0000541077627816 */ /* 0x000fe20000000076 */
[----:B--2---:R-:W-:-:S05]  /*b9d0*/  @!P4 HFMA2.BF16_V2 R14, -RZ.H0_H0, RZ.H0_H0, -R119.H0_H0 ;  /* 0x200000ffff0ec231 */ /* 0x004fca0000340977 */
[----:B------:R-:W-:-:S04]  /*b9e0*/  PRMT R13, R14, 0x7610, R13 ;  /* 0x000076100e0d7816 */ /* 0x000fc8000000000d */
[----:B------:R-:W-:Y:S02]  /*b9f0*/  @!P4 PRMT R119, R13, 0x5410, RZ ;  /* 0x000054100d77c816 */ /* 0x000fe400000000ff */
[----:B------:R1:W2:Y:S01]  /*ba00*/  LDL.LU.S16 R13, [R1+0x134] ;  /* 0x00013400010d7983 */ /* 0x0002a20000300600 */
[----:B------:R-:W-:-:S04]  /*ba10*/  SHF.R.U32.HI R4, RZ, 0x18, R3 ;  /* 0x00000018ff047819 */ /* 0x000fc80000011603 */
[----:B------:R-:W-:Y:S02]  /*ba20*/  ISETP.LE.U32.AND P4, PT, R4, UR23, PT ;  /* 0x0000001704007c0c */ /* 0x000fe4000bf83070 */
[----:B------:R-:W-:Y:S01]  /*ba30*/  F2FP.BF16.F32.PACK_AB R4, R10, R11 ;  /* 0x0000000b0a04723e */ /* 0x000fe200000010ff */
[----:B------:R-:W-:Y:S02]  /*ba40*/  IMAD.MOV.U32 R90, RZ, RZ, R45 ;  /* 0x000000ffff5a7224 */ /* 0x000fe400078e002d */
[----:B------:R-:W-:Y:S02]  /*ba50*/  IMAD.MOV.U32 R45, RZ, RZ, R247 ;  /* 0x000000ffff2d7224 */ /* 0x000fe400078e00f7 */
[----:B------:R-:W-:Y:S02]  /*ba60*/  IMAD.MOV.U32 R247, RZ, RZ, R249 ;  /* 0x000000fffff77224 */ /* 0x000fe400078e00f9 */
[----:B------:R-:W-:Y:S02]  /*ba70*/  IMAD.MOV.U32 R69, RZ, RZ, R251 ;  /* 0x000000ffff457224 */ /* 0x000fe400078e00fb */
[----:B--2---:R-:W-:-:S05]  /*ba80*/  @!P3 HFMA2.BF16_V2 R13, -RZ.H0_H0, RZ.H0_H0, -R118.H0_H0 ;  /* 0x200000ffff0db231 */ /* 0x004fca0000340976 */
[----:B------:R-:W-:-:S04]  /*ba90*/  PRMT R12, R13, 0x7610, R12 ;  /* 0x000076100d0c7816 */ /* 0x000fc8000000000c */
[----:B------:R-:W-:Y:S02]  /*baa0*/  @!P3 PRMT R118, R12, 0x5410, RZ ;  /* 0x000054100c76b816 */ /* 0x000fe400000000ff */
[----:B------:R1:W2:Y:S04]  /*bab0*/  LDL.LU.S16 R12, [R1+0x13c] ;  /* 0x00013c00010c7983 */ /* 0x0002a80000300600 */
[----:B------:R1:W3:Y:S01]  /*bac0*/  LDL.LU.S16 R10, [R1+0x138] ;  /* 0x00013800010a7983 */ /* 0x0002e20000300600 */
[----:B------:R-:W-:Y:S08]  /*bad0*/  MUFU.EX2 R249, R107 ;  /* 0x0000006b00f97308 */ /* 0x000ff00000000800 */
[----:B------:R-:W4:Y:S01]  /*bae0*/  MUFU.EX2 R251, R104 ;  /* 0x0000006800fb7308 */ /* 0x000f220000000800 */
[----:B------:R-:W-:-:S04]  /*baf0*/  SHF.R.U32.HI R3, RZ, 0x10, R3 ;  /* 0x00000010ff037819 */ /* 0x000fc80000011603 */
[----:B------:R-:W-:-:S04]  /*bb00*/  LOP3.LUT R3, R3, 0xff, RZ, 0xc0, !PT ;  /* 0x000000ff03037812 */ /* 0x000fc800078ec0ff */
[----:B------:R-:W-:Y:S02]  /*bb10*/  ISETP.LE.U32.AND P3, PT, R3, UR23, PT ;  /* 0x0000001703007c0c */ /* 0x000fe4000bf63070 */
[----:B----4-:R-:W-:-:S04]  /*bb20*/  F2FP.BF16.F32.PACK_AB R3, R251, R249 ;  /* 0x000000f9fb03723e */ /* 0x010fc800000010ff */
[----:B------:R-:W-:-:S05]  /*bb30*/  PRMT R116, R3, 0x7632, R116 ;  /* 0x0000763203747816 */ /* 0x000fca0000000074 */
[----:B---3--:R-:W-:-:S05]  /*bb40*/  @!P1 HFMA2.BF16_V2 R10, -RZ.H0_H0, RZ.H0_H0, -R116.H0_H0 ;  /* 0x200000ffff0a9231 */ /* 0x008fca0000340974 */
[----:B------:R-:W-:Y:S02]  /*bb50*/  PRMT R8, R10, 0x7610, R8 ;  /* 0x000076100a087816 */ /* 0x000fe40000000008 */
[----:B------:R1:W3:Y:S01]  /*bb60*/  LDL.LU.S16 R10, [R1+0x144] ;  /* 0x00014400010a7983 */ /* 0x0002e20000300600 */
[----:B------:R-:W-:Y:S02]  /*bb70*/  PRMT R115, R4, 0x7610, R115 ;  /* 0x0000761004737816 */ /* 0x000fe40000000073 */
[----:B------:R-:W-:-:S05]  /*bb80*/  PRMT R117, R3, 0x7610, R117 ;  /* 0x0000761003757816 */ /* 0x000fca0000000075 */
[----:B--2---:R-:W-:Y:S01]  /*bb90*/  @!P2 HFMA2.BF16_V2 R12, -RZ.H0_H0, RZ.H0_H0, -R117.H0_H0 ;  /* 0x200000ffff0ca231 */ /* 0x004fe20000340975 */
[----:B------:R-:W-:-:S04]  /*bba0*/  PRMT R99, R117, 0x5410, R116 ;  /* 0x0000541075637816 */ /* 0x000fc80000000074 */
[----:B------:R-:W-:-:S04]  /*bbb0*/  PRMT R9, R12, 0x7610, R9 ;  /* 0x000076100c097816 */ /* 0x000fc80000000009 */
[----:B------:R-:W-:Y:S02]  /*bbc0*/  @!P2 PRMT R117, R9, 0x5410, RZ ;  /* 0x000054100975a816 */ /* 0x000fe400000000ff */
[----:B------:R-:W-:Y:S01]  /*bbd0*/  @!P1 PRMT R116, R8, 0x5410, RZ ;  /* 0x0000541008749816 */ /* 0x000fe200000000ff */
[----:B---3--:R-:W-:-:S05]  /*bbe0*/  @!P6 HFMA2.BF16_V2 R10, -RZ.H0_H0, RZ.H0_H0, -R115.H0_H0 ;  /* 0x200000ffff0ae231 */ /* 0x008fca0000340973 */
[----:B------:R-:W-:Y:S02]  /*bbf0*/  PRMT R5, R10, 0x7610, R5 ;  /* 0x000076100a057816 */ /* 0x000fe40000000005 */
[----:B------:R1:W2:Y:S04]  /*bc00*/  LDL.LU.S16 R10, [R1+0x140] ;  /* 0x00014000010a7983 */ /* 0x0002a80000300600 */
[----:B------:R1:W3:Y:S04]  /*bc10*/  LDL.LU.S16 R9, [R1+0x14c] ;  /* 0x00014c0001097983 */ /* 0x0002e80000300600 */
[----:B------:R1:W4:Y:S01]  /*bc20*/  LDL.LU.S16 R8, [R1+0x148] ;  /* 0x0001480001087983 */ /* 0x0003220000300600 */
        /* <DEDUP_REMOVED lines=11> */
[----:B------:R-:W-:Y:S01]  /*bce0*/  MUFU.EX2 R246, R111 ;  /* 0x0000006f00f67308 */ /* 0x000fe20000000800 */
[----:B------:R-:W-:-:S07]  /*bcf0*/  IMAD.MOV.U32 R43, RZ, RZ, R40 ;  /* 0x000000ffff2b7224 */ /* 0x000fce00078e0028 */
[----:B------:R-:W1:Y:S01]  /*bd00*/  MUFU.EX2 R247, R112 ;  /* 0x0000007000f77308 */ /* 0x000e620000000800 */
[----:B------:R-:W-:Y:S02]  /*bd10*/  IMAD.MOV.U32 R40, RZ, RZ, R41 ;  /* 0x000000ffff287224 */ /* 0x000fe400078e0029 */
[----:B------:R-:W-:Y:S02]  /*bd20*/  IMAD.MOV.U32 R41, RZ, RZ, R70 ;  /* 0x000000ffff297224 */ /* 0x000fe400078e0046 */
[----:B------:R-:W-:Y:S02]  /*bd30*/  IMAD.MOV.U32 R70, RZ, RZ, R63 ;  /* 0x000000ffff467224 */ /* 0x000fe400078e003f */
[----:B------:R-:W-:Y:S01]  /*bd40*/  IMAD.MOV.U32 R63, RZ, RZ, R101 ;  /* 0x000000ffff3f7224 */ /* 0x000fe200078e0065 */
[----:B------:R-:W-:Y:S01]  /*bd50*/  PRMT R101, R115, 0x5410, R114 ;  /* 0x0000541073657816 */ /* 0x000fe20000000072 */
[----:B------:R-:W-:Y:S01]  /*bd60*/  ULEA UR6, UR31, UR38, 0x7 ;  /* 0x000000261f067291 */ /* 0x000fe2000f8e383f */
[----:B------:R-:W-:-:S03]  /*bd70*/  IMAD.MOV.U32 R31, RZ, RZ, R43 ;  /* 0x000000ffff1f7224 */ /* 0x000fc600078e002b */
[----:B------:R-:W-:Y:S01]  /*bd80*/  UIADD3 UR6, UR6, -0x80, URZ ;  /* 0xffffff8006067890 */ /* 0x000fe2000fffe03f */
[----:B-1----:R-:W-:Y:S01]  /*bd90*/  F2FP.BF16.F32.PACK_AB R4, R247, R246 ;  /* 0x000000f6f704723e */ /* 0x002fe200000010ff */
[----:B------:R-:W-:Y:S01]  /*bda0*/  IMAD.MOV.U32 R43, RZ, RZ, R40 ;  /* 0x000000ffff2b7224 */ /* 0x000fe200078e0028 */
[----:B------:R-:W-:-:S03]  /*bdb0*/  @!P6 PRMT R115, R5, 0x5410, RZ ;  /* 0x000054100573e816 */ /* 0x000fc600000000ff */
[----:B------:R-:W-:Y:S01]  /*bdc0*/  IMAD.U32 R5, RZ, RZ, UR6 ;  /* 0x00000006ff057e24 */ /* 0x000fe2000f8e00ff */
[C---:B------:R-:W-:Y:S02]  /*bdd0*/  PRMT R113, R4.reuse, 0x7610, R113 ;  /* 0x0000761004717816 */ /* 0x040fe40000000071 */
[----:B------:R-:W-:Y:S01]  /*bde0*/  PRMT R112, R4, 0x7632, R112 ;  /* 0x0000763204707816 */ /* 0x000fe20000000070 */
[----:B------:R-:W-:Y:S02]  /*bdf0*/  IMAD.MOV.U32 R40, RZ, RZ, R41 ;  /* 0x000000ffff287224 */ /* 0x000fe400078e0029 */
[----:B------:R-:W-:Y:S02]  /*be00*/  IMAD.MOV.U32 R41, RZ, RZ, R70 ;  /* 0x000000ffff297224 */ /* 0x000fe400078e0046 */
[----:B------:R-:W-:Y:S01]  /*be10*/  IMAD.MOV.U32 R70, RZ, RZ, R63 ;  /* 0x000000ffff467224 */ /* 0x000fe200078e003f */
[----:B------:R-:W-:Y:S01]  /*be20*/  USHF.L.U32 UR41, UR50, 0x3, URZ ;  /* 0x0000000332297899 */ /* 0x000fe2000800063f */
        /* <DEDUP_REMOVED lines=9> */
[----:B------:R-:W-:Y:S01]  /*bec0*/  IMAD.MOV.U32 R23, RZ, RZ, R69 ;  /* 0x000000ffff177224 */ /* 0x000fe200078e0045 */
[----:B------:R-:W-:Y:S01]  /*bed0*/  UIMAD UR46, UR50, 0x48, URZ ;  /* 0x00000048322e78a4 */ /* 0x000fe2000f8e023f */
[----:B------:R-:W-:Y:S02]  /*bee0*/  IMAD.MOV.U32 R69, RZ, RZ, R47 ;  /* 0x000000ffff457224 */ /* 0x000fe400078e002f */
[----:B------:R-:W-:Y:S02]  /*bef0*/  IMAD.MOV.U32 R70, RZ, RZ, R46 ;  /* 0x000000ffff467224 */ /* 0x000fe400078e002e */
[----:B------:R-:W-:-:S02]  /*bf00*/  IMAD.MOV.U32 R45, RZ, RZ, R97 ;  /* 0x000000ffff2d7224 */ /* 0x000fc400078e0061 */
[----:B------:R-:W-:Y:S02]  /*bf10*/  IMAD.MOV.U32 R22, RZ, RZ, R25 ;  /* 0x000000ffff167224 */ /* 0x000fe400078e0019 */
[----:B------:R-:W-:Y:S02]  /*bf20*/  IMAD.MOV.U32 R25, RZ, RZ, R44 ;  /* 0x000000ffff197224 */ /* 0x000fe400078e002c */
[----:B------:R-:W-:Y:S02]  /*bf30*/  IMAD.MOV.U32 R24, RZ, RZ, R43 ;  /* 0x000000ffff187224 */ /* 0x000fe400078e002b */
[----:B------:R-:W-:Y:S01]  /*bf40*/  IMAD.MOV.U32 R111, RZ, RZ, R129 ;  /* 0x000000ffff6f7224 */ /* 0x000fe200078e0081 */
[----:B------:R-:W-:Y:S01]  /*bf50*/  PRMT R97, R113, 0x5410, R112 ;  /* 0x0000541071617816 */ /* 0x000fe20000000070 */
[----:B------:R-:W-:Y:S02]  /*bf60*/  IMAD.MOV.U32 R107, RZ, RZ, R7 ;  /* 0x000000ffff6b7224 */ /* 0x000fe400078e0007 */
[----:B------:R-:W-:Y:S01]  /*bf70*/  FADD.FTZ R37, R68, R73 ;  /* 0x0000004944257221 */ /* 0x000fe20000010000 */
[----:B------:R-:W-:-:S02]  /*bf80*/  IMAD.MOV.U32 R104, RZ, RZ, R25 ;  /* 0x000000ffff687224 */ /* 0x000fc400078e0019 */
[----:B------:R-:W-:Y:S01]  /*bf90*/  FADD.FTZ R63, R67, R88 ;  /* 0x00000058433f7221 */ /* 0x000fe20000010000 */
[----:B------:R-:W-:Y:S02]  /*bfa0*/  IMAD.MOV.U32 R67, RZ, RZ, R241 ;  /* 0x000000ffff437224 */ /* 0x000fe400078e00f1 */
[----:B--2---:R-:W-:-:S05]  /*bfb0*/  @!P5 HFMA2.BF16_V2 R10, -RZ.H0_H0, RZ.H0_H0, -R114.H0_H0 ;  /* 0x200000ffff0ad231 */ /* 0x004fca0000340972 */
[----:B------:R-:W-:-:S04]  /*bfc0*/  PRMT R3, R10, 0x7610, R3 ;  /* 0x000076100a037816 */ /* 0x000fc80000000003 */
[----:B------:R-:W-:Y:S01]  /*bfd0*/  @!P5 PRMT R114, R3, 0x5410, RZ ;  /* 0x000054100372d816 */ /* 0x000fe200000000ff */
[----:B------:R-:W-:-:S04]  /*bfe0*/  IMAD.SHL.U32 R3, R42, 0x2, RZ ;  /* 0x000000022a037824 */ /* 0x000fc800078e00ff */
[----:B------:R-:W-:-:S05]  /*bff0*/  IMAD R3, R31, UR50, R3 ;  /* 0x000000321f037c24 */ /* 0x000fca000f8e0203 */
[----:B------:R-:W-:Y:S02]  /*c000*/  SHF.R.S32.HI R4, RZ, 0x1f, R3 ;  /* 0x0000001fff047819 */ /* 0x000fe40000011403 */
[----:B------:R-:W-:Y:S01]  /*c010*/  IADD3 R3, P1, R3, UR6, RZ ;  /* 0x0000000603037c10 */ /* 0x000fe2000ff3e0ff */
[----:B------:R-:W-:-:S03]  /*c020*/  ULDC.64 UR6, c[0x0][0x2a8] ;  /* 0x0000aa0000067ab9 */ /* 0x000fc60000000a00 */
[----:B------:R-:W-:Y:S02]  /*c030*/  LEA.HI.X.SX32 R4, R5, R4, 0x1, P1 ;  /* 0x0000000405047211 */ /* 0x000fe400008f0eff */
[C---:B------:R-:W-:Y:S01]  /*c040*/  LEA R40, P1, R3.reuse, UR6, 0x1 ;  /* 0x0000000603287c11 */ /* 0x040fe2000f8208ff */
[----:B------:R-:W-:Y:S01]  /*c050*/  IMAD.MOV.U32 R31, RZ, RZ, R41 ;  /* 0x000000ffff1f7224 */ /* 0x000fe200078e0029 */
[----:B------:R-:W-:Y:S02]  /*c060*/  USHF.L.U32 UR6, UR50, 0x6, URZ ;  /* 0x0000000632067899 */ /* 0x000fe4000800063f */
[----:B------:R-:W-:Y:S01]  /*c070*/  LEA.HI.X R41, R3, UR7, R4, 0x1, P1 ;  /* 0x0000000703297c11 */ /* 0x000fe200088f0c04 */
[----:B------:R-:W-:-:S04]  /*c080*/  IMAD.U32 R3, RZ, RZ, UR41 ;  /* 0x00000029ff037e24 */ /* 0x000fc8000f8e00ff */
[----:B------:R-:W-:-:S04]  /*c090*/  IMAD.WIDE R46, R3, 0x2, R40 ;  /* 0x00000002032e7825 */ /* 0x000fc800078e0228 */
[----:B------:R-:W-:Y:S02]  /*c0a0*/  IMAD.U32 R3, RZ, RZ, UR6 ;  /* 0x00000006ff037e24 */ /* 0x000fe4000f8e00ff */
[----:B------:R-:W-:Y:S02]  /*c0b0*/  IMAD.MOV.U32 R14, RZ, RZ, R31 ;  /* 0x000000ffff0e7224 */ /* 0x000fe400078e001f */
[----:B------:R-:W-:Y:S02]  /*c0c0*/  IMAD.MOV.U32 R31, RZ, RZ, R45 ;  /* 0x000000ffff1f7224 */ /* 0x000fe400078e002d */
[----:B------:R-:W-:-:S04]  /*c0d0*/  IMAD.WIDE R44, R3, 0x2, R40 ;  /* 0x00000002032c7825 */ /* 0x000fc800078e0228 */
[----:B------:R-:W-:Y:S01]  /*c0e0*/  IMAD.U32 R3, RZ, RZ, UR46 ;  /* 0x0000002eff037e24 */ /* 0x000fe2000f8e00ff */
[----:B------:R-:W-:Y:S03]  /*c0f0*/  STG.E.U16 desc[UR32][R40.64], R147 ;  /* 0x0000009328007986 */ /* 0x000fe6000c101520 */
[----:B------:R-:W-:Y:S01]  /*c100*/  IMAD.WIDE R42, R3, 0x2, R40 ;  /* 0x00000002032a7825 */ /* 0x000fe200078e0228 */
[----:B------:R-:W-:Y:S04]  /*c110*/  STG.E.U16 desc[UR32][R40.64+0x2], R146 ;  /* 0x0000029228007986 */ /* 0x000fe8000c101520 */
[----:B------:R-:W-:Y:S04]  /*c120*/  STG.E.U16 desc[UR32][R46.64], R144 ;  /* 0x000000902e007986 */ /* 0x000fe8000c101520 */
[----:B------:R-:W-:Y:S04]  /*c130*/  STG.E.U16 desc[UR32][R46.64+0x2], R145 ;  /* 0x000002912e007986 */ /* 0x000fe8000c101520 */
[----:B------:R-:W-:Y:S04]  /*c140*/  STG.E.U16 desc[UR32][R44.64], R35 ;  /* 0x000000232c007986 */ /* 0x000fe8000c101520 */
[----:B------:R-:W-:Y:S04]  /*c150*/  STG.E.U16 desc[UR32][R44.64+0x2], R34 ;  /* 0x000002222c007986 */ /* 0x000fe8000c101520 */
[----:B------:R-:W-:Y:S04]  /*c160*/  STG.E.U16 desc[UR32][R42.64], R32 ;  /* 0x000000202a007986 */ /* 0x000fe8000c101520 */
[----:B------:R-:W-:Y:S04]  /*c170*/  STG.E.U16 desc[UR32][R42.64+0x2], R33 ;  /* 0x000002212a007986 */ /* 0x000fe8000c101520 */
[----:B------:R1:W-:Y:S01]  /*c180*/  STG.E.U16 desc[UR32][R40.64+0x10], R143 ;  /* 0x0000108f28007986 */ /* 0x0003e2000c101520 */
[----:B------:R-:W-:Y:S01]  /*c190*/  LOP3.LUT R3, R139, UR47, RZ, 0x3c, !PT ;  /* 0x0000002f8b037c12 */ /* 0x000fe2000f8e3cff */
[----:B---3--:R-:W-:-:S04]  /*c1a0*/  @!P3 HFMA2.BF16_V2 R9, -RZ.H0_H0, RZ.H0_H0, -R113.H0_H0 ;  /* 0x200000ffff09b231 */ /* 0x008fc80000340971 */
[----:B------:R-:W-:Y:S01]  /*c1b0*/  IMAD.WIDE.U32 R16, R3, -0x326172a9, RZ ;  /* 0xcd9e8d5703107825 */ /* 0x000fe200078e00ff */
[----:B------:R2:W-:Y:S01]  /*c1c0*/  STG.E.U16 desc[UR32][R40.64+0x12], R142 ;  /* 0x0000128e28007986 */ /* 0x0005e2000c101520 */
[----:B------:R-:W-:Y:S02]  /*c1d0*/  PRMT R6, R9, 0x7610, R6 ;  /* 0x0000761009067816 */ /* 0x000fe40000000006 */
[----:B----4-:R-:W-:Y:S02]  /*c1e0*/  @!P4 HFMA2.BF16_V2 R8, -RZ.H0_H0, RZ.H0_H0, -R112.H0_H0 ;  /* 0x200000ffff08c231 */ /* 0x010fe40000340970 */
[----:B-1----:R-:W-:Y:S02]  /*c1f0*/  IMAD.MOV.U32 R143, RZ, RZ, R13 ;  /* 0x000000ffff8f7224 */ /* 0x002fe400078e000d */
[----:B------:R-:W-:Y:S02]  /*c200*/  IMAD.MOV.U32 R13, RZ, RZ, R23 ;  /* 0x000000ffff0d7224 */ /* 0x000fe400078e0017 */
[----:B------:R-:W-:-:S02]  /*c210*/  IMAD.MOV.U32 R23, RZ, RZ, R24 ;  /* 0x000000ffff177224 */ /* 0x000fc400078e0018 */
[----:B------:R-:W-:Y:S02]  /*c220*/  IMAD.MOV.U32 R24, RZ, RZ, R14 ;  /* 0x000000ffff187224 */ /* 0x000fe400078e000e */
[----:B------:R-:W-:Y:S02]  /*c230*/  IMAD.MOV.U32 R14, RZ, RZ, R22 ;  /* 0x000000ffff0e7224 */ /* 0x000fe400078e0016 */
[----:B------:R-:W-:Y:S02]  /*c240*/  IMAD.MOV.U32 R22, RZ, RZ, R20 ;  /* 0x000000ffff167224 */ /* 0x000fe400078e0014 */
[----:B------:R-:W-:Y:S02]  /*c250*/  IMAD.MOV.U32 R20, RZ, RZ, R205 ;  /* 0x000000ffff147224 */ /* 0x000fe400078e00cd */
[----:B------:R-:W-:-:S05]  /*c260*/  IMAD.WIDE.U32 R204, R204, -0x2daee0ad, RZ ;  /* 0xd2511f53cccc7825 */ /* 0x000fca00078e00ff */
[----:B------:R-:W-:Y:S01]  /*c270*/  LOP3.LUT R3, R205, UR20, R138, 0x96, !PT ;  /* 0x00000014cd037c12 */ /* 0x000fe2000f8e968a */
[----:B--2---:R-:W-:-:S04]  /*c280*/  IMAD.MOV.U32 R142, RZ, RZ, R12 ;  /* 0x000000ffff8e7224 */ /* 0x004fc800078e000c */
[----:B------:R-:W-:Y:S01]  /*c290*/  IMAD.WIDE.U32 R128, R3, -0x326172a9, RZ ;  /* 0xcd9e8d5703807825 */ /* 0x000fe200078e00ff */
[----:B------:R-:W-:Y:S02]  /*c2a0*/  @!P3 PRMT R113, R6, 0x5410, RZ ;  /* 0x000054100671b816 */ /* 0x000fe400000000ff */
        /* <DEDUP_REMOVED lines=20> */
[----:B------:R-:W-:-:S03]  /*c3f0*/  IMAD.MOV.U32 R131, RZ, RZ, R13 ;  /* 0x000000ffff837224 */ /* 0x000fc600078e000d */
[----:B------:R-:W-:Y:S01]  /*c400*/  LOP3.LUT R3, R6, 0xffff, RZ, 0xc0, !PT ;  /* 0x0000ffff06037812 */ /* 0x000fe200078ec0ff */
[----:B------:R-:W-:Y:S01]  /*c410*/  IMAD.MOV.U32 R95, RZ, RZ, R14 ;  /* 0x000000ffff5f7224 */ /* 0x000fe200078e000e */
[C---:B------:R-:W-:Y:S02]  /*c420*/  LOP3.LUT R11, R4.reuse, 0xffff, RZ, 0xc0, !PT ;  /* 0x0000ffff040b7812 */ /* 0x040fe400078ec0ff */
[----:B------:R-:W-:Y:S02]  /*c430*/  LOP3.LUT R12, R4, 0xff, RZ, 0xc0, !PT ;  /* 0x000000ff040c7812 */ /* 0x000fe400078ec0ff */
[--C-:B------:R-:W-:Y:S02]  /*c440*/  SHF.R.U32.HI R13, RZ, 0x10, R4.reuse ;  /* 0x00000010ff0d7819 */ /* 0x100fe40000011604 */
[----:B------:R-:W-:Y:S01]  /*c450*/  SHF.R.U32.HI R14, RZ, 0x18, R4 ;  /* 0x00000018ff0e7819 */ /* 0x000fe20000011604 */
[----:B------:R-:W-:Y:S01]  /*c460*/  IMAD.WIDE.U32 R4, R9, -0x2daee0ad, RZ ;  /* 0xd2511f5309047825 */ /* 0x000fe200078e00ff */
[----:B------:R-:W-:-:S02]  /*c470*/  SHF.R.U32.HI R8, RZ, 0x8, R3 ;  /* 0x00000008ff087819 */ /* 0x000fc40000011603 */
[----:B------:R-:W-:Y:S01]  /*c480*/  LOP3.LUT R7, R6, 0xff, RZ, 0xc0, !PT ;  /* 0x000000ff06077812 */ /* 0x000fe200078ec0ff */
[----:B------:R-:W-:Y:S01]  /*c490*/  IMAD.MOV.U32 R19, RZ, RZ, R22 ;  /* 0x000000ffff137224 */ /* 0x000fe200078e0016 */
[----:B------:R-:W-:Y:S02]  /*c4a0*/  LOP3.LUT R3, R5, UR40, R10, 0x96, !PT ;  /* 0x0000002805037c12 */ /* 0x000fe4000f8e960a */
[----:B------:R-:W-:Y:S02]  /*c4b0*/  PRMT R22, R7, 0x5410, R8 ;  /* 0x0000541007167816 */ /* 0x000fe40000000008 */
[----:B------:R-:W-:Y:S02]  /*c4c0*/  SHF.R.U32.HI R7, RZ, 0x8, R11 ;  /* 0x00000008ff077819 */ /* 0x000fe4000001160b */
[----:B------:R-:W-:Y:S02]  /*c4d0*/  LOP3.LUT R8, R4, 0xffff, RZ, 0xc0, !PT ;  /* 0x0000ffff04087812 */ /* 0x000fe400078ec0ff */
[----:B------:R-:W-:-:S02]  /*c4e0*/  SHF.R.U32.HI R5, RZ, 0x10, R6 ;  /* 0x00000010ff057819 */ /* 0x000fc40000011606 */
[----:B------:R-:W-:Y:S01]  /*c4f0*/  PRMT R34, R12, 0x5410, R7 ;  /* 0x000054100c227816 */ /* 0x000fe20000000007 */
[----:B------:R-:W-:Y:S01]  /*c500*/  IMAD.MOV.U32 R68, RZ, RZ, R23 ;  /* 0x000000ffff447224 */ /* 0x000fe200078e0017 */
[----:B------:R-:W-:Y:S02]  /*c510*/  SHF.R.U32.HI R7, RZ, 0x18, R6 ;  /* 0x00000018ff077819 */ /* 0x000fe40000011606 */
[----:B------:R-:W-:Y:S01]  /*c520*/  LOP3.LUT R5, R5, 0xff, RZ, 0xc0, !PT ;  /* 0x000000ff05057812 */ /* 0x000fe200078ec0ff */
[----:B------:R-:W-:Y:S01]  /*c530*/  IMAD.MOV.U32 R23, RZ, RZ, R20 ;  /* 0x000000ffff177224 */ /* 0x000fe200078e0014 */
[----:B------:R-:W-:Y:S01]  /*c540*/  LOP3.LUT R9, R4, 0xff, RZ, 0xc0, !PT ;  /* 0x000000ff04097812 */ /* 0x000fe200078ec0ff */
[----:B------:R-:W-:Y:S01]  /*c550*/  IMAD.MOV.U32 R20, RZ, RZ, R21 ;  /* 0x000000ffff147224 */ /* 0x000fe200078e0015 */
[--C-:B------:R-:W-:Y:S02]  /*c560*/  SHF.R.U32.HI R10, RZ, 0x10, R4.reuse ;  /* 0x00000010ff0a7819 */ /* 0x100fe40000011604 */
[----:B------:R-:W-:Y:S01]  /*c570*/  SHF.R.U32.HI R11, RZ, 0x18, R4 ;  /* 0x00000018ff0b7819 */ /* 0x000fe20000011604 */
[----:B------:R-:W-:Y:S01]  /*c580*/  STG.E.U16 desc[UR32][R46.64+0x10], R74 ;  /* 0x0000104a2e007986 */ /* 0x000fe2000c101520 */
[----:B------:R-:W-:-:S02]  /*c590*/  LOP3.LUT R6, R13, 0xff, RZ, 0xc0, !PT ;  /* 0x000000ff0d067812 */ /* 0x000fc400078ec0ff */
[----:B------:R-:W-:Y:S01]  /*c5a0*/  SHF.R.U32.HI R4, RZ, 0x8, R8 ;  /* 0x00000008ff047819 */ /* 0x000fe20000011608 */
[----:B------:R1:W-:Y:S01]  /*c5b0*/  STG.E.U16 desc[UR32][R46.64+0x12], R75 ;  /* 0x0000124b2e007986 */ /* 0x0003e2000c101520 */
[----:B------:R-:W-:Y:S02]  /*c5c0*/  PRMT R21, R5, 0x5410, R7 ;  /* 0x0000541005157816 */ /* 0x000fe40000000007 */
[----:B------:R-:W-:Y:S01]  /*c5d0*/  SHF.R.U32.HI R7, RZ, 0x10, R3 ;  /* 0x00000010ff077819 */ /* 0x000fe20000011603 */
[----:B------:R-:W-:Y:S01]  /*c5e0*/  STG.E.U16 desc[UR32][R44.64+0x10], R30 ;  /* 0x0000101e2c007986 */ /* 0x000fe2000c101520 */
[----:B------:R-:W-:-:S03]  /*c5f0*/  PRMT R32, R6, 0x5410, R14 ;  /* 0x0000541006207816 */ /* 0x000fc6000000000e */
[----:B------:R-:W-:Y:S01]  /*c600*/  STG.E.U16 desc[UR32][R44.64+0x12], R29 ;  /* 0x0000121d2c007986 */ /* 0x000fe2000c101520 */
[----:B------:R-:W-:-:S03]  /*c610*/  LOP3.LUT R8, R3, 0xff, RZ, 0xc0, !PT ;  /* 0x000000ff03087812 */ /* 0x000fc600078ec0ff */
[----:B------:R2:W-:Y:S01]  /*c620*/  STG.E.U16 desc[UR32][R42.64+0x12], R28 ;  /* 0x0000121c2a007986 */ /* 0x0005e2000c101520 */
[----:B------:R-:W-:Y:S01]  /*c630*/  SHF.R.U32.HI R6, RZ, 0x18, R3 ;  /* 0x00000018ff067819 */ /* 0x000fe20000011603 */
[----:B------:R-:W-:Y:S02]  /*c640*/  IMAD.MOV.U32 R73, RZ, RZ, R24 ;  /* 0x000000ffff497224 */ /* 0x000fe400078e0018 */
[----:B------:R-:W-:Y:S02]  /*c650*/  IMAD.MOV.U32 R145, RZ, RZ, R240 ;  /* 0x000000ffff917224 */ /* 0x000fe400078e00f0 */
[----:B-1----:R-:W-:Y:S01]  /*c660*/  IMAD.WIDE.U32 R74, R111, -0x326172a9, RZ ;  /* 0xcd9e8d576f4a7825 */ /* 0x002fe200078e00ff */
[----:B--2---:R-:W-:Y:S02]  /*c670*/  PRMT R28, R9, 0x5410, R4 ;  /* 0x00005410091c7816 */ /* 0x004fe40000000004 */
[----:B------:R-:W-:Y:S02]  /*c680*/  LOP3.LUT R4, R3, 0xffff, RZ, 0xc0, !PT ;  /* 0x0000ffff03047812 */ /* 0x000fe400078ec0ff */
[----:B------:R-:W-:-:S04]  /*c690*/  LOP3.LUT R3, R7, 0xff, RZ, 0xc0, !PT ;  /* 0x000000ff07037812 */ /* 0x000fc800078ec0ff */
[----:B------:R-:W-:Y:S02]  /*c6a0*/  PRMT R24, R3, 0x5410, R6 ;  /* 0x0000541003187816 */ /* 0x000fe40000000006 */
[----:B------:R-:W-:-:S05]  /*c6b0*/  LOP3.LUT R3, R75, R104, RZ, 0x3c, !PT ;  /* 0x000000684b037212 */ /* 0x000fca00078e3cff */
[----:B------:R-:W-:Y:S01]  /*c6c0*/  IMAD.WIDE.U32 R240, R3, -0x2daee0ad, RZ ;  /* 0xd2511f5303f07825 */ /* 0x000fe200078e00ff */
[----:B------:R-:W-:-:S04]  /*c6d0*/  SHF.R.U32.HI R4, RZ, 0x8, R4 ;  /* 0x00000008ff047819 */ /* 0x000fc80000011604 */
[----:B------:R-:W-:Y:S01]  /*c6e0*/  LOP3.LUT R3, R241, UR20, R138, 0x96, !PT ;  /* 0x00000014f1037c12 */ /* 0x000fe2000f8e968a */
[----:B------:R-:W-:Y:S01]  /*c6f0*/  IMAD.MOV.U32 R104, RZ, RZ, R131 ;  /* 0x000000ffff687224 */ /* 0x000fe200078e0083 */
[----:B------:R-:W-:Y:S01]  /*c700*/  PRMT R25, R8, 0x5410, R4 ;  /* 0x0000541008197816 */ /* 0x000fe20000000004 */
[----:B------:R-:W-:Y:S01]  /*c710*/  IMAD.MOV.U32 R35, RZ, RZ, R130 ;  /* 0x000000ffff237224 */ /* 0x000fe200078e0082 */
[----:B------:R-:W-:Y:S01]  /*c720*/  LOP3.LUT R4, R17, UR21, R74, 0x96, !PT ;  /* 0x0000001511047c12 */ /* 0x000fe2000f8e964a */
[----:B------:R-:W-:-:S04]  /*c730*/  IMAD.WIDE.U32 R130, R3, -0x326172a9, RZ ;  /* 0xcd9e8d5703827825 */ /* 0x000fc800078e00ff */
[----:B------:R-:W-:Y:S01]  /*c740*/  IMAD.WIDE.U32 R6, R4, -0x2daee0ad, RZ ;  /* 0xd2511f5304067825 */ /* 0x000fe200078e00ff */
[----:B------:R-:W-:-:S04]  /*c750*/  LOP3.LUT R3, R131, UR19, R16, 0x96, !PT ;  /* 0x0000001383037c12 */ /* 0x000fc8000f8e9610 */
[----:B------:R-:W-:Y:S01]  /*c760*/  LOP3.LUT R4, R7, UR18, R240, 0x96, !PT ;  /* 0x0000001207047c12 */ /* 0x000fe2000f8e96f0 */
[----:B------:R-:W-:Y:S01]  /*c770*/  IMAD.WIDE.U32 R8, R3, -0x2daee0ad, RZ ;  /* 0xd2511f5303087825 */ /* 0x000fe200078e00ff */
[----:B------:R-:W-:-:S04]  /*c780*/  LOP3.LUT R5, R10, 0xff, RZ, 0xc0, !PT ;  /* 0x000000ff0a057812 */ /* 0x000fc800078ec0ff */
[----:B------:R-:W-:Y:S01]  /*c790*/  LOP3.LUT R3, R9, UR16, R6, 0x96, !PT ;  /* 0x0000001009037c12 */ /* 0x000fe2000f8e9606 */
[----:B------:R-:W-:Y:S01]  /*c7a0*/  IMAD.WIDE.U32 R6, R4, -0x326172a9, RZ ;  /* 0xcd9e8d5704067825 */ /* 0x000fe200078e00ff */
[----:B------:R-:W-:-:S03]  /*c7b0*/  PRMT R26, R5, 0x5410, R11 ;  /* 0x00005410051a7816 */ /* 0x000fc6000000000b */
[----:B------:R-:W-:Y:S01]  /*c7c0*/  IMAD.WIDE.U32 R10, R3, -0x326172a9, RZ ;  /* 0xcd9e8d57030a7825 */ /* 0x000fe200078e00ff */
[----:B------:R-:W-:-:S04]  /*c7d0*/  LOP3.LUT R4, R7, UR17, R130, 0x96, !PT ;  /* 0x0000001107047c12 */ /* 0x000fc8000f8e9682 */
[----:B------:R-:W-:Y:S01]  /*c7e0*/  LOP3.LUT R3, R11, UR15, R6, 0x96, !PT ;  /* 0x0000000f0b037c12 */ /* 0x000fe2000f8e9606 */
[----:B------:R-:W-:-:S05]  /*c7f0*/  IMAD.WIDE.U32 R4, R4, -0x2daee0ad, RZ ;  /* 0xd2511f5304047825 */ /* 0x000fca00078e00ff */
[----:B------:R-:W-:Y:S01]  /*c800*/  LOP3.LUT R6, R5, UR14, R8, 0x96, !PT ;  /* 0x0000000e05067c12 */ /* 0x000fe2000f8e9608 */
[----:B------:R-:W-:-:S04]  /*c810*/  IMAD.WIDE.U32 R8, R3, -0x2daee0ad, RZ ;  /* 0xd2511f5303087825 */ /* 0x000fc800078e00ff */
[----:B------:R-:W-:Y:S01]  /*c820*/  IMAD.WIDE.U32 R6, R6, -0x326172a9, RZ ;  /* 0xcd9e8d5706067825 */ /* 0x000fe200078e00ff */
[----:B------:R-:W-:-:S04]  /*c830*/  LOP3.LUT R4, R9, UR12, R4, 0x96, !PT ;  /* 0x0000000c09047c12 */ /* 0x000fc8000f8e9604 */
[----:B------:R-:W-:Y:S01]  /*c840*/  LOP3.LUT R3, R7, UR13, R10, 0x96, !PT ;  /* 0x0000000d07037c12 */ /* 0x000fe2000f8e960a */
[----:B------:R-:W-:-:S05]  /*c850*/  IMAD.WIDE.U32 R4, R4, -0x326172a9, RZ ;  /* 0xcd9e8d5704047825 */ /* 0x000fca00078e00ff */
[----:B------:R-:W-:Y:S02]  /*c860*/  LOP3.LUT R6, R5, UR39, R6, 0x96, !PT ;  /* 0x0000002705067c12 */ /* 0x000fe4000f8e9606 */
[C---:B------:R-:W-:Y:S02]  /*c870*/  LOP3.LUT R11, R4.reuse, 0xffff, RZ, 0xc0, !PT ;  /* 0x0000ffff040b7812 */ /* 0x040fe400078ec0ff */
[----:B------:R-:W-:Y:S02]  /*c880*/  LOP3.LUT R14, R4, 0xff, RZ, 0xc0, !PT ;  /* 0x000000ff040e7812 */ /* 0x000fe400078ec0ff */
[--C-:B------:R-:W-:Y:S02]  /*c890*/  SHF.R.U32.HI R13, RZ, 0x10, R4.reuse ;  /* 0x00000010ff0d7819 */ /* 0x100fe40000011604 */
[----:B------:R-:W-:Y:S01]  /*c8a0*/  SHF.R.U32.HI R12, RZ, 0x18, R4 ;  /* 0x00000018ff0c7819 */ /* 0x000fe20000011604 */
[----:B------:R-:W-:-:S05]  /*c8b0*/  IMAD.WIDE.U32 R4, R3, -0x2daee0ad, RZ ;  /* 0xd2511f5303047825 */ /* 0x000fca00078e00ff */
[----:B------:R-:W-:Y:S02]  /*c8c0*/  LOP3.LUT R3, R5, UR40, R8, 0x96, !PT ;  /* 0x0000002805037c12 */ /* 0x000fe4000f8e9608 */
[C---:B------:R-:W-:Y:S02]  /*c8d0*/  LOP3.LUT R7, R4.reuse, 0xffff, RZ, 0xc0, !PT ;  /* 0x0000ffff04077812 */ /* 0x040fe400078ec0ff */
[----:B------:R-:W-:Y:S02]  /*c8e0*/  LOP3.LUT R10, R4, 0xff, RZ, 0xc0, !PT ;  /* 0x000000ff040a7812 */ /* 0x000fe400078ec0ff */
[--C-:B------:R-:W-:Y:S02]  /*c8f0*/  SHF.R.U32.HI R9, RZ, 0x10, R4.reuse ;  /* 0x00000010ff097819 */ /* 0x100fe40000011604 */
[----:B------:R-:W-:Y:S02]  /*c900*/  SHF.R.U32.HI R8, RZ, 0x18, R4 ;  /* 0x00000018ff087819 */ /* 0x000fe40000011604 */
[----:B------:R-:W-:-:S04]  /*c910*/  LOP3.LUT R4, R6, 0xffff, RZ, 0xc0, !PT ;  /* 0x0000ffff06047812 */ /* 0x000fc800078ec0ff */
[----:B------:R-:W-:Y:S02]  /*c920*/  SHF.R.U32.HI R5, RZ, 0x8, R4 ;  /* 0x00000008ff057819 */ /* 0x000fe40000011604 */
[----:B------:R-:W-:Y:S01]  /*c930*/  LOP3.LUT R4, R6, 0xff, RZ, 0xc0, !PT ;  /* 0x000000ff06047812 */ /* 0x000fe200078ec0ff */
[----:B------:R-:W-:-:S03]  /*c940*/  IMAD.MOV.U32 R146, RZ, RZ, R18 ;  /* 0x000000ffff927224 */ /* 0x000fc600078e0012 */
[----:B------:R-:W-:Y:S02]  /*c950*/  PRMT R18, R4, 0x5410, R5 ;  /* 0x0000541004127816 */ /* 0x000fe40000000005 */
[--C-:B------:R-:W-:Y:S02]  /*c960*/  SHF.R.U32.HI R4, RZ, 0x10, R6.reuse ;  /* 0x00000010ff047819 */ /* 0x100fe40000011606 */
[----:B------:R-:W-:Y:S02]  /*c970*/  SHF.R.U32.HI R6, RZ, 0x18, R6 ;  /* 0x00000018ff067819 */ /* 0x000fe40000011606 */
[----:B------:R-:W-:-:S04]  /*c980*/  LOP3.LUT R4, R4, 0xff, RZ, 0xc0, !PT ;  /* 0x000000ff04047812 */ /* 0x000fc800078ec0ff */
[----:B------:R-:W-:Y:S02]  /*c990*/  PRMT R17, R4, 0x5410, R6 ;  /* 0x0000541004117816 */ /* 0x000fe40000000006 */
[----:B------:R-:W-:Y:S01]  /*c9a0*/  SHF.R.U32.HI R4, RZ, 0x8, R11 ;  /* 0x00000008ff047819 */ /* 0x000fe2000001160b */
[----:B------:R1:W-:Y:S01]  /*c9b0*/  STG.E.U16 desc[UR32][R42.64+0x10], R27 ;  /* 0x0000101b2a007986 */ /* 0x0003e2000c101520 */
[----:B------:R-:W-:-:S03]  /*c9c0*/  IMAD.MOV.U32 R147, RZ, RZ, R37 ;  /* 0x000000ffff937224 */ /* 0x000fc600078e0025 */
[----:B------:R-:W-:Y:S01]  /*c9d0*/  STG.E.U16 desc[UR32][R40.64+0x20], R141 ;  /* 0x0000208d28007986 */ /* 0x000fe2000c101520 */
[----:B-1----:R-:W-:Y:S02]  /*c9e0*/  PRMT R27, R14, 0x5410, R4 ;  /* 0x000054100e1b7816 */ /* 0x002fe40000000004 */
[----:B------:R-:W-:-:S04]  /*c9f0*/  LOP3.LUT R4, R13, 0xff, RZ, 0xc0, !PT ;  /* 0x000000ff0d047812 */ /* 0x000fc800078ec0ff */
[----:B------:R-:W-:Y:S02]  /*ca00*/  PRMT R33, R4, 0x5410, R12 ;  /* 0x0000541004217816 */ /* 0x000fe4000000000c */
[----:B------:R-:W-:-:S04]  /*ca10*/  LOP3.LUT R4, R3, 0xffff, RZ, 0xc0, !PT ;  /* 0x0000ffff03047812 */ /* 0x000fc800078ec0ff */
[----:B------:R-:W-:Y:S02]  /*ca20*/  SHF.R.U32.HI R5, RZ, 0x8, R4 ;  /* 0x00000008ff057819 */ /* 0x000fe40000011604 */
[----:B------:R-:W-:-:S04]  /*ca30*/  LOP3.LUT R4, R3, 0xff, RZ, 0xc0, !PT ;  /* 0x000000ff03047812 */ /* 0x000fc800078ec0ff */
[----:B------:R-:W-:Y:S02]  /*ca40*/  PRMT R37, R4, 0x5410, R5 ;  /* 0x0000541004257816 */ /* 0x000fe40000000005 */
[--C-:B------:R-:W-:Y:S02]  /*ca50*/  SHF.R.U32.HI R5, RZ, 0x10, R3.reuse ;  /* 0x00000010ff057819 */ /* 0x100fe40000011603 */
[----:B------:R-:W-:Y:S01]  /*ca60*/  SHF.R.U32.HI R4, RZ, 0x18, R3 ;  /* 0x00000018ff047819 */ /* 0x000fe20000011603 */
[----:B------:R-:W-:Y:S01]  /*ca70*/  STG.E.U16 desc[UR32][R40.64+0x22], R78 ;  /* 0x0000224e28007986 */ /* 0x000fe2000c101520 */
[----:B------:R-:W-:-:S03]  /*ca80*/  LOP3.LUT R3, R5, 0xff, RZ, 0xc0, !PT ;  /* 0x000000ff05037812 */ /* 0x000fc600078ec0ff */
[----:B------:R-:W-:Y:S04]  /*ca90*/  STG.E.U16 desc[UR32][R46.64+0x20], R79 ;  /* 0x0000204f2e007986 */ /* 0x000fe8000c101520 */
[----:B------:R-:W-:Y:S04]  /*caa0*/  STG.E.U16 desc[UR32][R46.64+0x22], R82 ;  /* 0x000022522e007986 */ /* 0x000fe8000c101520 */
[----:B------:R1:W-:Y:S01]  /*cab0*/  STG.E.U16 desc[UR32][R44.64+0x20], R36 ;  /* 0x000020242c007986 */ /* 0x0003e2000c101520 */
[----:B------:R-:W-:Y:S01]  /*cac0*/  IMAD.MOV.U32 R88, RZ, RZ, R65 ;  /* 0x000000ffff587224 */ /* 0x000fe200078e0041 */
[----:B------:R-:W-:Y:S01]  /*cad0*/  USHF.L.U32 UR6, UR5, 0x2, URZ ;  /* 0x0000000205067899 */ /* 0x000fe2000800063f */
[----:B------:R-:W-:Y:S01]  /*cae0*/  IMAD.MOV.U32 R111, RZ, RZ, R66 ;  /* 0x000000ffff6f7224 */ /* 0x000fe200078e0042 */
[----:B-1----:R-:W-:-:S02]  /*caf0*/  PRMT R36, R3, 0x5410, R4 ;  /* 0x0000541003247816 */ /* 0x002fc40000000004 */
[----:B------:R-:W-:-:S04]  /*cb00*/  SHF.R.U32.HI R3, RZ, 0x8, R7 ;  /* 0x00000008ff037819 */ /* 0x000fc80000011607 */
[----:B------:R-:W-:Y:S02]  /*cb10*/  PRMT R65, R10, 0x5410, R3 ;  /* 0x000054100a417816 */ /* 0x000fe40000000003 */
[----:B------:R-:W-:-:S04]  /*cb20*/  LOP3.LUT R3, R9, 0xff, RZ, 0xc0, !PT ;  /* 0x000000ff09037812 */ /* 0x000fc800078ec0ff */
[----:B------:R-:W-:Y:S01]  /*cb30*/  PRMT R66, R3, 0x5410, R8 ;  /* 0x0000541003427816 */ /* 0x000fe20000000008 */
[----:B------:R-:W-:-:S05]  /*cb40*/  IMAD.U32 R3, RZ, RZ, UR35 ;  /* 0x00000023ff037e24 */ /* 0x000fca000f8e00ff */
[----:B------:R-:W-:-:S05]  /*cb50*/  LOP3.LUT R3, R139, UR6, R3, 0x96, !PT ;  /* 0x000000068b037c12 */ /* 0x000fca000f8e9603 */
[----:B------:R-:W-:-:S05]  /*cb60*/  IMAD.WIDE.U32 R6, R3, -0x326172a9, RZ ;  /* 0xcd9e8d5703067825 */ /* 0x000fca00078e00ff */
[C---:B------:R-:W-:Y:S01]  /*cb70*/  LOP3.LUT R4, R7.reuse, UR21, R74, 0x96, !PT ;  /* 0x0000001507047c12 */ /* 0x040fe2000f8e964a */
[----:B------:R-:W-:Y:S01]  /*cb80*/  IMAD.MOV.U32 R144, RZ, RZ, R15 ;  /* 0x000000ffff907224 */ /* 0x000fe200078e000f */
[----:B------:R-:W-:Y:S02]  /*cb90*/  LOP3.LUT R15, R7, UR21, R142, 0x96, !PT ;  /* 0x00000015070f7c12 */ /* 0x000fe4000f8e968e */
[--C-:B------:R-:W-:Y:S02]  /*cba0*/  LOP3.LUT R16, R129, UR19, R6.reuse, 0x96, !PT ;  /* 0x0000001381107c12 */ /* 0x100fe4000f8e9606 */
        /* <DEDUP_REMOVED lines=15> */
[----:B------:R-:W-:Y:S01]  /*cca0*/  IMAD.WIDE.U32 R4, R4, -0x326172a9, RZ ;  /* 0xcd9e8d5704047825 */ /* 0x000fe200078e00ff */
[----:B------:R-:W-:Y:S04]  /*ccb0*/  STG.E.U16 desc[UR32][R44.64+0x22], R49 ;  /* 0x000022312c007986 */ /* 0x000fe8000c101520 */
[----:B------:R-:W-:Y:S02]  /*ccc0*/  LOP3.LUT R6, R5, UR39, R6, 0x96, !PT ;  /* 0x0000002705067c12 */ /* 0x000fe4000f8e9606 */
[C---:B------:R-:W-:Y:S02]  /*ccd0*/  LOP3.LUT R11, R4.reuse, 0xffff, RZ, 0xc0, !PT ;  /* 0x0000ffff040b7812 */ /* 0x040fe400078ec0ff */
[----:B------:R-:W-:-:S02]  /*cce0*/  LOP3.LUT R14, R4, 0xff, RZ, 0xc0, !PT ;  /* 0x000000ff040e7812 */ /* 0x000fc400078ec0ff */
[--C-:B------:R-:W-:Y:S02]  /*ccf0*/  SHF.R.U32.HI R13, RZ, 0x10, R4.reuse ;  /* 0x00000010ff0d7819 */ /* 0x100fe40000011604 */
[----:B------:R-:W-:Y:S01]  /*cd00*/  SHF.R.U32.HI R12, RZ, 0x18, R4 ;  /* 0x00000018ff0c7819 */ /* 0x000fe20000011604 */
[----:B------:R-:W-:Y:S01]  /*cd10*/  IMAD.WIDE.U32 R4, R3, -0x2daee0ad, RZ ;  /* 0xd2511f5303047825 */ /* 0x000fe200078e00ff */
[----:B------:R-:W-:Y:S04]  /*cd20*/  STG.E.U16 desc[UR32][R42.64+0x20], R38 ;  /* 0x000020262a007986 */ /* 0x000fe8000c101520 */
[----:B------:R-:W-:Y:S01]  /*cd30*/  STG.E.U16 desc[UR32][R42.64+0x22], R39 ;  /* 0x000022272a007986 */ /* 0x000fe2000c101520 */
[----:B------:R-:W-:Y:S02]  /*cd40*/  LOP3.LUT R3, R5, UR40, R8, 0x96, !PT ;  /* 0x0000002805037c12 */ /* 0x000fe4000f8e9608 */
[C---:B------:R-:W-:Y:S01]  /*cd50*/  LOP3.LUT R7, R4.reuse, 0xffff, RZ, 0xc0, !PT ;  /* 0x0000ffff04077812 */ /* 0x040fe200078ec0ff */
[----:B------:R-:W-:Y:S01]  /*cd60*/  STG.E.U16 desc[UR32][R40.64+0x30], R92 ;  /* 0x0000305c28007986 */ /* 0x000fe2000c101520 */
[----:B------:R-:W-:-:S02]  /*cd70*/  LOP3.LUT R10, R4, 0xff, RZ, 0xc0, !PT ;  /* 0x000000ff040a7812 */ /* 0x000fc400078ec0ff */
[--C-:B------:R-:W-:Y:S01]  /*cd80*/  SHF.R.U32.HI R9, RZ, 0x10, R4.reuse ;  /* 0x00000010ff097819 */ /* 0x100fe20000011604 */
[----:B------:R-:W-:Y:S01]  /*cd90*/  STG.E.U16 desc[UR32][R40.64+0x32], R84 ;  /* 0x0000325428007986 */ /* 0x000fe2000c101520 */
[----:B------:R-:W-:Y:S02]  /*cda0*/  SHF.R.U32.HI R8, RZ, 0x18, R4 ;  /* 0x00000018ff087819 */ /* 0x000fe40000011604 */
[----:B------:R-:W-:Y:S01]  /*cdb0*/  LOP3.LUT R4, R6, 0xffff, RZ, 0xc0, !PT ;  /* 0x0000ffff06047812 */ /* 0x000fe200078ec0ff */
[----:B------:R-:W-:Y:S04]  /*cdc0*/  STG.E.U16 desc[UR32][R46.64+0x30], R77 ;  /* 0x0000304d2e007986 */ /* 0x000fe8000c101520 */
[----:B------:R-:W-:Y:S04]  /*cdd0*/  STG.E.U16 desc[UR32][R46.64+0x32], R85 ;  /* 0x000032552e007986 */ /* 0x000fe8000c101520 */
[----:B------:R-:W-:Y:S04]  /*cde0*/  STG.E.U16 desc[UR32][R44.64+0x30], R55 ;  /* 0x000030372c007986 */ /* 0x000fe8000c101520 */
[----:B------:R-:W-:Y:S01]  /*cdf0*/  STG.E.U16 desc[UR32][R44.64+0x32], R60 ;  /* 0x0000323c2c007986 */ /* 0x000fe2000c101520 */
[----:B------:R-:W-:-:S03]  /*ce00*/  SHF.R.U32.HI R5, RZ, 0x8, R4 ;  /* 0x00000008ff057819 */ /* 0x000fc60000011604 */
[----:B------:R-:W-:Y:S04]  /*ce10*/  STG.E.U16 desc[UR32][R42.64+0x30], R57 ;  /* 0x000030392a007986 */ /* 0x000fe8000c101520 */
[----:B------:R-:W-:Y:S01]  /*ce20*/  STG.E.U16 desc[UR32][R42.64+0x32], R58 ;  /* 0x0000323a2a007986 */ /* 0x000fe2000c101520 */
[----:B------:R-:W-:-:S03]  /*ce30*/  LOP3.LUT R4, R6, 0xff, RZ, 0xc0, !PT ;  /* 0x000000ff06047812 */ /* 0x000fc600078ec0ff */
[----:B------:R-:W-:Y:S04]  /*ce40*/  STG.E.U16 desc[UR32][R40.64+0x40], R81 ;  /* 0x0000405128007986 */ /* 0x000fe8000c101520 */
[----:B------:R-:W-:Y:S04]  /*ce50*/  STG.E.U16 desc[UR32][R40.64+0x42], R83 ;  /* 0x0000425328007986 */ /* 0x000fe8000c101520 */
[----:B------:R1:W-:Y:S02]  /*ce60*/  STG.E.U16 desc[UR32][R46.64+0x40], R76 ;  /* 0x0000404c2e007986 */ /* 0x0003e4000c101520 */
[----:B-1----:R-:W-:-:S02]  /*ce70*/  IMAD.MOV.U32 R76, RZ, RZ, R111 ;  /* 0x000000ffff4c7224 */ /* 0x002fc400078e006f */
[----:B------:R-:W-:Y:S02]  /*ce80*/  IMAD.MOV.U32 R111, RZ, RZ, R104 ;  /* 0x000000ffff6f7224 */ /* 0x000fe400078e0068 */
[----:B------:R-:W-:Y:S02]  /*ce90*/  IMAD.MOV.U32 R104, RZ, RZ, R68 ;  /* 0x000000ffff687224 */ /* 0x000fe400078e0044 */
[----:B------:R-:W-:Y:S02]  /*cea0*/  IMAD.MOV.U32 R68, RZ, RZ, R95 ;  /* 0x000000ffff447224 */ /* 0x000fe400078e005f */
[----:B------:R-:W-:Y:S01]  /*ceb0*/  IMAD.MOV.U32 R95, RZ, RZ, R20 ;  /* 0x000000ffff5f7224 */ /* 0x000fe200078e0014 */
[----:B------:R-:W-:Y:S02]  /*cec0*/  PRMT R20, R4, 0x5410, R5 ;  /* 0x0000541004147816 */ /* 0x000fe40000000005 */
[----:B------:R-:W-:Y:S01]  /*ced0*/  SHF.R.U32.HI R4, RZ, 0x10, R6 ;  /* 0x00000010ff047819 */ /* 0x000fe20000011606 */
[----:B------:R-:W-:Y:S01]  /*cee0*/  IMAD.MOV.U32 R83, RZ, RZ, R88 ;  /* 0x000000ffff537224 */ /* 0x000fe200078e0058 */
[----:B------:R-:W-:Y:S01]  /*cef0*/  SHF.R.U32.HI R6, RZ, 0x18, R6 ;  /* 0x00000018ff067819 */ /* 0x000fe20000011606 */
[----:B------:R-:W-:Y:S01]  /*cf00*/  IMAD.MOV.U32 R88, RZ, RZ, R107 ;  /* 0x000000ffff587224 */ /* 0x000fe200078e006b */
[----:B------:R-:W-:Y:S01]  /*cf10*/  LOP3.LUT R4, R4, 0xff, RZ, 0xc0, !PT ;  /* 0x000000ff04047812 */ /* 0x000fe200078ec0ff */
[----:B------:R-:W-:-:S02]  /*cf20*/  IMAD.MOV.U32 R107, RZ, RZ, R73 ;  /* 0x000000ffff6b7224 */ /* 0x000fc400078e0049 */
[----:B------:R-:W-:Y:S01]  /*cf30*/  IMAD.MOV.U32 R73, RZ, RZ, R19 ;  /* 0x000000ffff497224 */ /* 0x000fe200078e0013 */
[----:B------:R-:W-:Y:S02]  /*cf40*/  PRMT R19, R4, 0x5410, R6 ;  /* 0x0000541004137816 */ /* 0x000fe40000000006 */
[----:B------:R-:W-:-:S04]  /*cf50*/  SHF.R.U32.HI R4, RZ, 0x8, R11 ;  /* 0x00000008ff047819 */ /* 0x000fc8000001160b */
[----:B------:R-:W-:Y:S02]  /*cf60*/  PRMT R14, R14, 0x5410, R4 ;  /* 0x000054100e0e7816 */ /* 0x000fe40000000004 */
[----:B------:R-:W-:-:S04]  /*cf70*/  LOP3.LUT R4, R13, 0xff, RZ, 0xc0, !PT ;  /* 0x000000ff0d047812 */ /* 0x000fc800078ec0ff */
[----:B------:R-:W-:Y:S02]  /*cf80*/  PRMT R38, R4, 0x5410, R12 ;  /* 0x0000541004267816 */ /* 0x000fe4000000000c */
[----:B------:R-:W-:Y:S01]  /*cf90*/  LOP3.LUT R4, R3, 0xffff, RZ, 0xc0, !PT ;  /* 0x0000ffff03047812 */ /* 0x000fe200078ec0ff */
[----:B------:R-:W-:-:S03]  /*cfa0*/  IMAD.MOV.U32 R77, RZ, RZ, R67 ;  /* 0x000000ffff4d7224 */ /* 0x000fc600078e0043 */
[----:B------:R-:W-:Y:S02]  /*cfb0*/  SHF.R.U32.HI R5, RZ, 0x8, R4 ;  /* 0x00000008ff057819 */ /* 0x000fe40000011604 */
[----:B------:R-:W-:Y:S01]  /*cfc0*/  LOP3.LUT R4, R3, 0xff, RZ, 0xc0, !PT ;  /* 0x000000ff03047812 */ /* 0x000fe200078ec0ff */
[----:B------:R-:W-:-:S03]  /*cfd0*/  IMAD.MOV.U32 R67, RZ, RZ, R62 ;  /* 0x000000ffff437224 */ /* 0x000fc600078e003e */
[----:B------:R-:W-:Y:S02]  /*cfe0*/  PRMT R62, R4, 0x5410, R5 ;  /* 0x00005410043e7816 */ /* 0x000fe40000000005 */
[--C-:B------:R-:W-:Y:S02]  /*cff0*/  SHF.R.U32.HI R5, RZ, 0x10, R3.reuse ;  /* 0x00000010ff057819 */ /* 0x100fe40000011603 */
[----:B------:R-:W-:Y:S02]  /*d000*/  SHF.R.U32.HI R4, RZ, 0x18, R3 ;  /* 0x00000018ff047819 */ /* 0x000fe40000011603 */
[----:B------:R-:W-:Y:S01]  /*d010*/  LOP3.LUT R3, R5, 0xff, RZ, 0xc0, !PT ;  /* 0x000000ff05037812 */ /* 0x000fe200078ec0ff */
[----:B------:R-:W-:-:S03]  /*d020*/  IMAD.MOV.U32 R92, RZ, RZ, R147 ;  /* 0x000000ffff5c7224 */ /* 0x000fc600078e0093 */
[----:B------:R-:W-:Y:S02]  /*d030*/  PRMT R55, R3, 0x5410, R4 ;  /* 0x0000541003377816 */ /* 0x000fe40000000004 */
[----:B------:R-:W-:Y:S01]  /*d040*/  SHF.R.U32.HI R3, RZ, 0x8, R7 ;  /* 0x00000008ff037819 */ /* 0x000fe20000011607 */
[----:B------:R-:W-:Y:S02]  /*d050*/  IMAD.MOV.U32 R147, RZ, RZ, R61 ;  /* 0x000000ffff937224 */ /* 0x000fe400078e003d */
[----:B------:R-:W-:Y:S01]  /*d060*/  IMAD.WIDE.U32 R6, R15, -0x2daee0ad, RZ ;  /* 0xd2511f530f067825 */ /* 0x000fe200078e00ff */
[----:B------:R-:W-:Y:S02]  /*d070*/  PRMT R61, R10, 0x5410, R3 ;  /* 0x000054100a3d7816 */ /* 0x000fe40000000003 */
[----:B------:R-:W-:Y:S01]  /*d080*/  LOP3.LUT R3, R9, 0xff, RZ, 0xc0, !PT ;  /* 0x000000ff09037812 */ /* 0x000fe200078ec0ff */
[----:B------:R-:W-:Y:S01]  /*d090*/  IMAD.WIDE.U32 R12, R16, -0x2daee0ad, RZ ;  /* 0xd2511f53100c7825 */ /* 0x000fe200078e00ff */
[----:B------:R-:W-:-:S02]  /*d0a0*/  LOP3.LUT R4, R7, UR18, R204, 0x96, !PT ;  /* 0x0000001207047c12 */ /* 0x000fc4000f8e96cc */
[----:B------:R-:W-:Y:S02]  /*d0b0*/  PRMT R39, R3, 0x5410, R8 ;  /* 0x0000541003277816 */ /* 0x000fe40000000008 */
        /* <DEDUP_REMOVED lines=11> */
[----:B------:R-:W-:Y:S02]  /*d170*/  LOP3.LUT R10, R7, UR13, R10, 0x96, !PT ;  /* 0x0000000d070a7c12 */ /* 0x000fe4000f8e960a */
[C---:B------:R-:W-:Y:S02]  /*d180*/  LOP3.LUT R3, R4.reuse, 0xffff, RZ, 0xc0, !PT ;  /* 0x0000ffff04037812 */ /* 0x040fe400078ec0ff */
[----:B------:R-:W-:Y:S01]  /*d190*/  LOP3.LUT R7, R5, UR39, R6, 0x96, !PT ;  /* 0x0000002705077c12 */ /* 0x000fe2000f8e9606 */
[----:B------:R-:W-:Y:S01]  /*d1a0*/  STG.E.U16 desc[UR32][R46.64+0x42], R80 ;  /* 0x000042502e007986 */ /* 0x000fe2000c101520 */
[----:B------:R-:W-:Y:S02]  /*d1b0*/  LOP3.LUT R6, R4, 0xff, RZ, 0xc0, !PT ;  /* 0x000000ff04067812 */ /* 0x000fe400078ec0ff */
[----:B------:R-:W-:Y:S01]  /*d1c0*/  SHF.R.U32.HI R3, RZ, 0x8, R3 ;  /* 0x00000008ff037819 */ /* 0x000fe20000011603 */
[----:B------:R-:W-:Y:S01]  /*d1d0*/  STG.E.U16 desc[UR32][R44.64+0x40], R51 ;  /* 0x000040332c007986 */ /* 0x000fe2000c101520 */
[----:B------:R-:W-:-:S03]  /*d1e0*/  SHF.R.U32.HI R5, RZ, 0x10, R4 ;  /* 0x00000010ff057819 */ /* 0x000fc60000011604 */
[----:B------:R-:W-:Y:S01]  /*d1f0*/  STG.E.U16 desc[UR32][R44.64+0x42], R56 ;  /* 0x000042382c007986 */ /* 0x000fe2000c101520 */
[----:B------:R-:W-:-:S03]  /*d200*/  PRMT R60, R6, 0x5410, R3 ;  /* 0x00005410063c7816 */ /* 0x000fc60000000003 */
[----:B------:R-:W-:Y:S01]  /*d210*/  STG.E.U16 desc[UR32][R42.64+0x40], R54 ;  /* 0x000040362a007986 */ /* 0x000fe2000c101520 */
[----:B------:R-:W-:-:S03]  /*d220*/  SHF.R.U32.HI R4, RZ, 0x18, R4 ;  /* 0x00000018ff047819 */ /* 0x000fc60000011604 */
[----:B------:R-:W-:Y:S01]  /*d230*/  STG.E.U16 desc[UR32][R42.64+0x42], R59 ;  /* 0x0000423b2a007986 */ /* 0x000fe2000c101520 */
[----:B------:R-:W-:-:S03]  /*d240*/  LOP3.LUT R3, R5, 0xff, RZ, 0xc0, !PT ;  /* 0x000000ff05037812 */ /* 0x000fc600078ec0ff */
[----:B------:R1:W-:Y:S02]  /*d250*/  STG.E.U16 desc[UR32][R40.64+0x52], R87 ;  /* 0x0000525728007986 */ /* 0x0003e4000c101520 */
[----:B-1----:R-:W-:Y:S02]  /*d260*/  IMAD.MOV.U32 R87, RZ, RZ, R67 ;  /* 0x000000ffff577224 */ /* 0x002fe400078e0043 */
[----:B------:R-:W-:Y:S02]  /*d270*/  IMAD.MOV.U32 R67, RZ, RZ, R88 ;  /* 0x000000ffff437224 */ /* 0x000fe400078e0058 */
[----:B------:R-:W-:Y:S02]  /*d280*/  IMAD.MOV.U32 R88, RZ, RZ, R111 ;  /* 0x000000ffff587224 */ /* 0x000fe400078e006f */
[----:B------:R-:W-:Y:S01]  /*d290*/  IMAD.MOV.U32 R111, RZ, RZ, R31 ;  /* 0x000000ffff6f7224 */ /* 0x000fe200078e001f */
[----:B------:R-:W-:Y:S01]  /*d2a0*/  PRMT R31, R3, 0x5410, R4 ;  /* 0x00005410031f7816 */ /* 0x000fe20000000004 */
[----:B------:R-:W-:-:S03]  /*d2b0*/  IMAD.WIDE.U32 R4, R10, -0x2daee0ad, RZ ;  /* 0xd2511f530a047825 */ /* 0x000fc600078e00ff */
[C---:B------:R-:W-:Y:S02]  /*d2c0*/  LOP3.LUT R3, R4.reuse, 0xffff, RZ, 0xc0, !PT ;  /* 0x0000ffff04037812 */ /* 0x040fe400078ec0ff */
[----:B------:R-:W-:Y:S02]  /*d2d0*/  LOP3.LUT R6, R5, UR40, R8, 0x96, !PT ;  /* 0x0000002805067c12 */ /* 0x000fe4000f8e9608 */
[----:B------:R-:W-:Y:S02]  /*d2e0*/  SHF.R.U32.HI R3, RZ, 0x8, R3 ;  /* 0x00000008ff037819 */ /* 0x000fe40000011603 */
[----:B------:R-:W-:-:S04]  /*d2f0*/  LOP3.LUT R5, R4, 0xff, RZ, 0xc0, !PT ;  /* 0x000000ff04057812 */ /* 0x000fc800078ec0ff */
[----:B------:R-:W-:Y:S01]  /*d300*/  PRMT R29, R5, 0x5410, R3 ;  /* 0x00005410051d7816 */ /* 0x000fe20000000003 */
[----:B------:R-:W-:Y:S01]  /*d310*/  IMAD.U32 R3, RZ, RZ, UR23 ;  /* 0x00000017ff037e24 */ /* 0x000fe2000f8e00ff */
[----:B------:R-:W-:-:S04]  /*d320*/  SHF.R.U32.HI R5, RZ, 0x10, R4 ;  /* 0x00000010ff057819 */ /* 0x000fc80000011604 */
[----:B------:R-:W-:Y:S02]  /*d330*/  LEA R3, R3, UR23, 0x10 ;  /* 0x0000001703037c11 */ /* 0x000fe4000f8e80ff */
[----:B------:R-:W-:Y:S01]  /*d340*/  SHF.R.U32.HI R8, RZ, 0x18, R4 ;  /* 0x00000018ff087819 */ /* 0x000fe20000011604 */
[----:B------:R1:W-:Y:S02]  /*d350*/  STG.E.U16 desc[UR32][R40.64+0x50], R89 ;  /* 0x0000505928007986 */ /* 0x0003e4000c101520 */
[----:B------:R-:W-:Y:S02]  /*d360*/  HSET2.LE.AND R4, R22, R3, PT ;  /* 0x0000000316047233 */ /* 0x000fe40003803000 */
[----:B------:R-:W-:-:S04]  /*d370*/  LOP3.LUT R5, R5, 0xff, RZ, 0xc0, !PT ;  /* 0x000000ff05057812 */ /* 0x000fc800078ec0ff */
[----:B------:R-:W-:Y:S01]  /*d380*/  PRMT R30, R5, 0x5410, R8 ;  /* 0x00005410051e7816 */ /* 0x000fe20000000008 */
[----:B-1----:R-:W-:Y:S02]  /*d390*/  IMAD.MOV.U32 R89, RZ, RZ, R147 ;  /* 0x000000ffff597224 */ /* 0x002fe400078e0093 */
[----:B------:R-:W-:Y:S01]  /*d3a0*/  IMAD.MOV.U32 R147, RZ, RZ, R104 ;  /* 0x000000ffff937224 */ /* 0x000fe200078e0068 */
[----:B------:R-:W-:Y:S02]  /*d3b0*/  LOP3.LUT R104, R4, R171, RZ, 0xc0, !PT ;  /* 0x000000ab04687212 */ /* 0x000fe400078ec0ff */
[----:B------:R-:W-:-:S04]  /*d3c0*/  LOP3.LUT R4, R7, 0xffff, RZ, 0xc0, !PT ;  /* 0x0000ffff07047812 */ /* 0x000fc800078ec0ff */
[----:B------:R-:W-:Y:S02]  /*d3d0*/  SHF.R.U32.HI R5, RZ, 0x8, R4 ;  /* 0x00000008ff057819 */ /* 0x000fe40000011604 */
[----:B------:R-:W-:Y:S01]  /*d3e0*/  LOP3.LUT R4, R7, 0xff, RZ, 0xc0, !PT ;  /* 0x000000ff07047812 */ /* 0x000fe200078ec0ff */
[----:B------:R-:W-:-:S03]  /*d3f0*/  IMAD.MOV.U32 R171, RZ, RZ, R70 ;  /* 0x000000ffffab7224 */ /* 0x000fc600078e0046 */
[----:B------:R-:W-:Y:S02]  /*d400*/  PRMT R22, R4, 0x5410, R5 ;  /* 0x0000541004167816 */ /* 0x000fe40000000005 */
[----:B------:R-:W-:Y:S02]  /*d410*/  HSET2.LE.AND R4, R21, R3, PT ;  /* 0x0000000315047233 */ /* 0x000fe40003803000 */
[----:B------:R-:W-:Y:S01]  /*d420*/  SHF.R.U32.HI R5, RZ, 0x10, R7 ;  /* 0x00000010ff057819 */ /* 0x000fe20000011607 */
[----:B------:R-:W-:Y:S01]  /*d430*/  IMAD.MOV.U32 R70, RZ, RZ, R69 ;  /* 0x000000ffff467224 */ /* 0x000fe200078e0045 */
[----:B------:R-:W-:Y:S01]  /*d440*/  SHF.R.U32.HI R7, RZ, 0x18, R7 ;  /* 0x00000018ff077819 */ /* 0x000fe20000011607 */
[----:B------:R-:W-:Y:S01]  /*d450*/  IMAD.MOV.U32 R69, RZ, RZ, R105 ;  /* 0x000000ffff457224 */ /* 0x000fe200078e0069 */
[----:B------:R-:W-:Y:S02]  /*d460*/  LOP3.LUT R5, R5, 0xff, RZ, 0xc0, !PT ;  /* 0x000000ff05057812 */ /* 0x000fe400078ec0ff */
[----:B------:R-:W-:-:S02]  /*d470*/  LOP3.LUT R105, R4, R170, RZ, 0xc0, !PT ;  /* 0x000000aa04697212 */ /* 0x000fc400078ec0ff */
[C---:B------:R-:W-:Y:S02]  /*d480*/  LOP3.LUT R4, R6.reuse, 0xffff, RZ, 0xc0, !PT ;  /* 0x0000ffff06047812 */ /* 0x040fe400078ec0ff */
[----:B------:R-:W-:Y:S02]  /*d490*/  PRMT R15, R5, 0x5410, R7 ;  /* 0x00005410050f7816 */ /* 0x000fe40000000007 */
[----:B------:R-:W-:Y:S02]  /*d4a0*/  SHF.R.U32.HI R5, RZ, 0x8, R4 ;  /* 0x00000008ff057819 */ /* 0x000fe40000011604 */
[----:B------:R-:W-:Y:S01]  /*d4b0*/  LOP3.LUT R4, R6, 0xff, RZ, 0xc0, !PT ;  /* 0x000000ff06047812 */ /* 0x000fe200078ec0ff */
[----:B------:R-:W-:Y:S02]  /*d4c0*/  IMAD.MOV.U32 R170, RZ, RZ, R95 ;  /* 0x000000ffffaa7224 */ /* 0x000fe400078e005f */
[----:B------:R-:W-:Y:S01]  /*d4d0*/  IMAD.MOV.U32 R95, RZ, RZ, R23 ;  /* 0x000000ffff5f7224 */ /* 0x000fe200078e0017 */
[----:B------:R-:W-:-:S02]  /*d4e0*/  PRMT R23, R4, 0x5410, R5 ;  /* 0x0000541004177816 */ /* 0x000fc40000000005 */
[--C-:B------:R-:W-:Y:S02]  /*d4f0*/  SHF.R.U32.HI R4, RZ, 0x10, R6.reuse ;  /* 0x00000010ff047819 */ /* 0x100fe40000011606 */
[----:B------:R-:W-:Y:S02]  /*d500*/  SHF.R.U32.HI R7, RZ, 0x18, R6 ;  /* 0x00000018ff077819 */ /* 0x000fe40000011606 */
[----:B------:R-:W-:Y:S02]  /*d510*/  LOP3.LUT R6, R4, 0xff, RZ, 0xc0, !PT ;  /* 0x000000ff04067812 */ /* 0x000fe400078ec0ff */
[--C-:B------:R-:W-:Y:S01]  /*d520*/  HSET2.LE.AND R4, R32, R3.reuse, PT ;  /* 0x0000000320047233 */ /* 0x100fe20003803000 */
[----:B------:R1:W-:Y:S01]  /*d530*/  STG.E.U16 desc[UR32][R46.64+0x52], R93 ;  /* 0x0000525d2e007986 */ /* 0x0003e2000c101520 */
[----:B------:R-:W-:Y:S02]  /*d540*/  IMAD.MOV.U32 R81, RZ, RZ, R143 ;  /* 0x000000ffff517224 */ /* 0x000fe400078e008f */
[----:B------:R-:W-:Y:S01]  /*d550*/  IMAD.MOV.U32 R143, RZ, RZ, R110 ;  /* 0x000000ffff8f7224 */ /* 0x000fe200078e006e */
[----:B------:R-:W-:Y:S01]  /*d560*/  HSET2.LE.AND R5, R34, R3, PT ;  /* 0x0000000322057233 */ /* 0x000fe20003803000 */
[----:B------:R-:W-:-:S02]  /*d570*/  IMAD.MOV.U32 R79, RZ, RZ, R144 ;  /* 0x000000ffff4f7224 */ /* 0x000fc400078e0090 */
[----:B------:R-:W-:Y:S02]  /*d580*/  IMAD.MOV.U32 R144, RZ, RZ, R88 ;  /* 0x000000ffff907224 */ /* 0x000fe400078e0058 */
[----:B------:R-:W-:Y:S01]  /*d590*/  IMAD.MOV.U32 R88, RZ, RZ, R94 ;  /* 0x000000ffff587224 */ /* 0x000fe200078e005e */
[----:B------:R-:W-:Y:S01]  /*d5a0*/  PRMT R21, R6, 0x5410, R7 ;  /* 0x0000541006157816 */ /* 0x000fe20000000007 */
[----:B------:R-:W-:Y:S02]  /*d5b0*/  IMAD.MOV.U32 R94, RZ, RZ, R90 ;  /* 0x000000ffff5e7224 */ /* 0x000fe400078e005a */
[----:B-1----:R-:W-:Y:S02]  /*d5c0*/  IMAD.MOV.U32 R93, RZ, RZ, R67 ;  /* 0x000000ffff5d7224 */ /* 0x002fe400078e0043 */
[----:B------:R-:W-:Y:S01]  /*d5d0*/  IMAD.MOV.U32 R67, RZ, RZ, R107 ;  /* 0x000000ffff437224 */ /* 0x000fe200078e006b */
[----:B------:R-:W-:Y:S02]  /*d5e0*/  LOP3.LUT R107, R4, R168, RZ, 0xc0, !PT ;  /* 0x000000a8046b7212 */ /* 0x000fe400078ec0ff */
[----:B------:R-:W-:-:S05]  /*d5f0*/  HSET2.LE.AND R4, R28, R3, PT ;  /* 0x000000031c047233 */ /* 0x000fca0003803000 */
[----:B------:R-:W-:Y:S02]  /*d600*/  LOP3.LUT R110, R4, R161, RZ, 0xc0, !PT ;  /* 0x000000a1046e7212 */ /* 0x000fe400078ec0ff */
[----:B------:R-:W-:Y:S01]  /*d610*/  HSET2.LE.AND R4, R17, R3, PT ;  /* 0x0000000311047233 */ /* 0x000fe20003803000 */
[----:B------:R-:W-:Y:S01]  /*d620*/  IMAD.MOV.U32 R90, RZ, RZ, R106 ;  /* 0x000000ffff5a7224 */ /* 0x000fe200078e006a */
[----:B------:R-:W-:-:S03]  /*d630*/  LOP3.LUT R106, R5, R169, RZ, 0xc0, !PT ;  /* 0x000000a9056a7212 */ /* 0x000fc600078ec0ff */
[----:B------:R-:W-:Y:S02]  /*d640*/  LOP3.LUT R101, R4, R101, RZ, 0xc0, !PT ;  /* 0x0000006504657212 */ /* 0x000fe400078ec0ff */
[----:B------:R-:W-:Y:S02]  /*d650*/  LOP3.LUT R4, R139, UR45, RZ, 0x3c, !PT ;  /* 0x0000002d8b047c12 */ /* 0x000fe4000f8e3cff */
[--C-:B------:R-:W-:Y:S02]  /*d660*/  HSET2.LE.AND R6, R25, R3.reuse, PT ;  /* 0x0000000319067233 */ /* 0x100fe40003803000 */
[----:B------:R-:W-:Y:S01]  /*d670*/  HSET2.LE.AND R5, R24, R3, PT ;  /* 0x0000000318057233 */ /* 0x000fe20003803000 */
[----:B------:R-:W-:Y:S02]  /*d680*/  IMAD.MOV.U32 R80, RZ, RZ, R142 ;  /* 0x000000ffff507224 */ /* 0x000fe400078e008e */
[----:B------:R-:W-:-:S04]  /*d690*/  IMAD.WIDE.U32 R12, R4, -0x326172a9, RZ ;  /* 0xcd9e8d57040c7825 */ /* 0x000fc800078e00ff */
[----:B------:R-:W-:Y:S01]  /*d6a0*/  IMAD.MOV.U32 R169, RZ, RZ, R108 ;  /* 0x000000ffffa97224 */ /* 0x000fe200078e006c */
[----:B------:R-:W-:Y:S01]  /*d6b0*/  LOP3.LUT R108, R6, R166, RZ, 0xc0, !PT ;  /* 0x000000a6066c7212 */ /* 0x000fe200078ec0ff */
[----:B------:R-:W-:Y:S01]  /*d6c0*/  IMAD.MOV.U32 R142, RZ, RZ, R109 ;  /* 0x000000ffff8e7224 */ /* 0x000fe200078e006d */
[----:B------:R-:W-:Y:S02]  /*d6d0*/  LOP3.LUT R109, R5, R165, RZ, 0xc0, !PT ;  /* 0x000000a5056d7212 */ /* 0x000fe400078ec0ff */
[--C-:B------:R-:W-:Y:S02]  /*d6e0*/  HSET2.LE.AND R6, R26, R3.reuse, PT ;  /* 0x000000031a067233 */ /* 0x100fe40003803000 */
[----:B------:R-:W-:Y:S01]  /*d6f0*/  HSET2.LE.AND R5, R18, R3, PT ;  /* 0x0000000312057233 */ /* 0x000fe20003803000 */
[----:B------:R-:W-:Y:S01]  /*d700*/  IMAD.MOV.U32 R82, RZ, RZ, R146 ;  /* 0x000000ffff527224 */ /* 0x000fe200078e0092 */
[----:B------:R-:W-:Y:S01]  /*d710*/  LOP3.LUT R4, R13, UR21, R80, 0x96, !PT ;  /* 0x000000150d047c12 */ /* 0x000fe2000f8e9650 */
[----:B------:R-:W-:Y:S01]  /*d720*/  IMAD.MOV.U32 R146, RZ, RZ, R111 ;  /* 0x000000ffff927224 */ /* 0x000fe200078e006f */
[----:B------:R-:W-:-:S02]  /*d730*/  LOP3.LUT R111, R6, R163, RZ, 0xc0, !PT ;  /* 0x000000a3066f7212 */ /* 0x000fc400078ec0ff */
[----:B------:R-:W-:Y:S01]  /*d740*/  LOP3.LUT R100, R5, R100, RZ, 0xc0, !PT ;  /* 0x0000006405647212 */ /* 0x000fe200078ec0ff */
        /* <DEDUP_REMOVED lines=10> */
[----:B------:R-:W-:-:S05]  /*d7f0*/  LOP3.LUT R6, R5, UR14, R6, 0x96, !PT ;  /* 0x0000000e05067c12 */ /* 0x000fca000f8e9606 */
[----:B------:R-:W-:-:S05]  /*d800*/  IMAD.WIDE.U32 R6, R6, -0x326172a9, RZ ;  /* 0xcd9e8d5706067825 */ /* 0x000fca00078e00ff */
[----:B------:R-:W-:Y:S01]  /*d810*/  LOP3.LUT R11, R7, UR13, R8, 0x96, !PT ;  /* 0x0000000d070b7c12 */ /* 0x000fe2000f8e9608 */
[----:B------:R-:W-:-:S05]  /*d820*/  IMAD.WIDE.U32 R8, R9, -0x2daee0ad, RZ ;  /* 0xd2511f5309087825 */ /* 0x000fca00078e00ff */
[----:B------:R-:W-:-:S05]  /*d830*/  LOP3.LUT R4, R9, UR12, R4, 0x96, !PT ;  /* 0x0000000c09047c12 */ /* 0x000fca000f8e9604 */
[----:B------:R-:W-:-:S05]  /*d840*/  IMAD.WIDE.U32 R4, R4, -0x326172a9, RZ ;  /* 0xcd9e8d5704047825 */ /* 0x000fca00078e00ff */
[----:B------:R-:W-:Y:S02]  /*d850*/  LOP3.LUT R7, R5, UR39, R6, 0x96, !PT ;  /* 0x0000002705077c12 */ /* 0x000fe4000f8e9606 */
[C---:B------:R-:W-:Y:S02]  /*d860*/  LOP3.LUT R5, R4.reuse, 0xffff, RZ, 0xc0, !PT ;  /* 0x0000ffff04057812 */ /* 0x040fe400078ec0ff */
[----:B------:R-:W-:Y:S02]  /*d870*/  LOP3.LUT R10, R4, 0xff, RZ, 0xc0, !PT ;  /* 0x000000ff040a7812 */ /* 0x000fe400078ec0ff */
[--C-:B------:R-:W-:Y:S02]  /*d880*/  SHF.R.U32.HI R9, RZ, 0x10, R4.reuse ;  /* 0x00000010ff097819 */ /* 0x100fe40000011604 */
[----:B------:R-:W-:Y:S02]  /*d890*/  SHF.R.U32.HI R6, RZ, 0x18, R4 ;  /* 0x00000018ff067819 */ /* 0x000fe40000011604 */
[----:B------:R-:W-:-:S04]  /*d8a0*/  SHF.R.U32.HI R4, RZ, 0x8, R5 ;  /* 0x00000008ff047819 */ /* 0x000fc80000011605 */
[----:B------:R-:W-:Y:S02]  /*d8b0*/  PRMT R28, R10, 0x5410, R4 ;  /* 0x000054100a1c7816 */ /* 0x000fe40000000004 */
[----:B------:R-:W-:-:S04]  /*d8c0*/  LOP3.LUT R4, R9, 0xff, RZ, 0xc0, !PT ;  /* 0x000000ff09047812 */ /* 0x000fc800078ec0ff */
[----:B------:R-:W-:Y:S01]  /*d8d0*/  PRMT R18, R4, 0x5410, R6 ;  /* 0x0000541004127816 */ /* 0x000fe20000000006 */
[----:B------:R-:W-:-:S05]  /*d8e0*/  IMAD.WIDE.U32 R4, R11, -0x2daee0ad, RZ ;  /* 0xd2511f530b047825 */ /* 0x000fca00078e00ff */
[----:B------:R-:W-:Y:S02]  /*d8f0*/  LOP3.LUT R6, R5, UR40, R8, 0x96, !PT ;  /* 0x0000002805067c12 */ /* 0x000fe4000f8e9608 */
[----:B------:R-:W-:-:S04]  /*d900*/  LOP3.LUT R5, R4, 0xffff, RZ, 0xc0, !PT ;  /* 0x0000ffff04057812 */ /* 0x000fc800078ec0ff */
[----:B------:R-:W-:Y:S02]  /*d910*/  SHF.R.U32.HI R8, RZ, 0x8, R5 ;  /* 0x00000008ff087819 */ /* 0x000fe40000011605 */
[----:B------:R-:W-:Y:S01]  /*d920*/  LOP3.LUT R5, R4, 0xff, RZ, 0xc0, !PT ;  /* 0x000000ff04057812 */ /* 0x000fe200078ec0ff */
[----:B------:R-:W-:-:S03]  /*d930*/  IMAD.MOV.U32 R141, RZ, RZ, R35 ;  /* 0x000000ffff8d7224 */ /* 0x000fc600078e0023 */
[----:B------:R-:W-:Y:S02]  /*d940*/  PRMT R35, R5, 0x5410, R8 ;  /* 0x0000541005237816 */ /* 0x000fe40000000008 */
[--C-:B------:R-:W-:Y:S02]  /*d950*/  SHF.R.U32.HI R5, RZ, 0x10, R4.reuse ;  /* 0x00000010ff057819 */ /* 0x100fe40000011604 */
[----:B------:R-:W-:Y:S02]  /*d960*/  SHF.R.U32.HI R8, RZ, 0x18, R4 ;  /* 0x00000018ff087819 */ /* 0x000fe40000011604 */
[----:B------:R-:W-:Y:S02]  /*d970*/  HSET2.LE.AND R4, R27, R3, PT ;  /* 0x000000031b047233 */ /* 0x000fe40003803000 */
[----:B------:R-:W-:-:S03]  /*d980*/  LOP3.LUT R5, R5, 0xff, RZ, 0xc0, !PT ;  /* 0x000000ff05057812 */ /* 0x000fc600078ec0ff */
[----:B------:R-:W-:Y:S02]  /*d990*/  LOP3.LUT R102, R4, R102, RZ, 0xc0, !PT ;  /* 0x0000006604667212 */ /* 0x000fe400078ec0ff */
[----:B------:R-:W-:Y:S02]  /*d9a0*/  LOP3.LUT R4, R7, 0xffff, RZ, 0xc0, !PT ;  /* 0x0000ffff07047812 */ /* 0x000fe400078ec0ff */
[----:B------:R-:W-:Y:S02]  /*d9b0*/  PRMT R34, R5, 0x5410, R8 ;  /* 0x0000541005227816 */ /* 0x000fe40000000008 */
[----:B------:R-:W-:Y:S02]  /*d9c0*/  SHF.R.U32.HI R5, RZ, 0x8, R4 ;  /* 0x00000008ff057819 */ /* 0x000fe40000011604 */
[----:B------:R-:W-:-:S04]  /*d9d0*/  LOP3.LUT R4, R7, 0xff, RZ, 0xc0, !PT ;  /* 0x000000ff07047812 */ /* 0x000fc800078ec0ff */
[----:B------:R-:W-:Y:S02]  /*d9e0*/  PRMT R32, R4, 0x5410, R5 ;  /* 0x0000541004207816 */ /* 0x000fe40000000005 */
[----:B------:R-:W-:Y:S02]  /*d9f0*/  HSET2.LE.AND R4, R33, R3, PT ;  /* 0x0000000321047233 */ /* 0x000fe40003803000 */
[--C-:B------:R-:W-:Y:S02]  /*da00*/  SHF.R.U32.HI R5, RZ, 0x10, R7.reuse ;  /* 0x00000010ff057819 */ /* 0x100fe40000011607 */
[----:B------:R-:W-:Y:S02]  /*da10*/  SHF.R.U32.HI R7, RZ, 0x18, R7 ;  /* 0x00000018ff077819 */ /* 0x000fe40000011607 */
[----:B------:R-:W-:Y:S02]  /*da20*/  LOP3.LUT R5, R5, 0xff, RZ, 0xc0, !PT ;  /* 0x000000ff05057812 */ /* 0x000fe400078ec0ff */
[----:B------:R-:W-:-:S02]  /*da30*/  LOP3.LUT R103, R4, R103, RZ, 0xc0, !PT ;  /* 0x0000006704677212 */ /* 0x000fc400078ec0ff */
[C---:B------:R-:W-:Y:S02]  /*da40*/  LOP3.LUT R4, R6.reuse, 0xffff, RZ, 0xc0, !PT ;  /* 0x0000ffff06047812 */ /* 0x040fe400078ec0ff */
[----:B------:R-:W-:Y:S02]  /*da50*/  PRMT R17, R5, 0x5410, R7 ;  /* 0x0000541005117816 */ /* 0x000fe40000000007 */
[----:B------:R-:W-:Y:S02]  /*da60*/  SHF.R.U32.HI R5, RZ, 0x8, R4 ;  /* 0x00000008ff057819 */ /* 0x000fe40000011604 */
[----:B------:R-:W-:-:S04]  /*da70*/  LOP3.LUT R4, R6, 0xff, RZ, 0xc0, !PT ;  /* 0x000000ff06047812 */ /* 0x000fc800078ec0ff */
[----:B------:R-:W-:Y:S02]  /*da80*/  PRMT R16, R4, 0x5410, R5 ;  /* 0x0000541004107816 */ /* 0x000fe40000000005 */
[--C-:B------:R-:W-:Y:S02]  /*da90*/  SHF.R.U32.HI R4, RZ, 0x10, R6.reuse ;  /* 0x00000010ff047819 */ /* 0x100fe40000011606 */
[----:B------:R-:W-:Y:S02]  /*daa0*/  SHF.R.U32.HI R6, RZ, 0x18, R6 ;  /* 0x00000018ff067819 */ /* 0x000fe40000011606 */
[----:B------:R-:W-:Y:S01]  /*dab0*/  LOP3.LUT R4, R4, 0xff, RZ, 0xc0, !PT ;  /* 0x000000ff04047812 */ /* 0x000fe200078ec0ff */
[----:B------:R-:W-:Y:S01]  /*dac0*/  IMAD.MOV.U32 R168, RZ, RZ, R64 ;  /* 0x000000ffffa87224 */ /* 0x000fe200078e0040 */
[----:B------:R-:W-:Y:S02]  /*dad0*/  HSET2.LE.AND R5, R37, R3, PT ;  /* 0x0000000325057233 */ /* 0x000fe40003803000 */
[----:B------:R-:W-:-:S02]  /*dae0*/  PRMT R64, R4, 0x5410, R6 ;  /* 0x0000541004407816 */ /* 0x000fc40000000006 */
[--C-:B------:R-:W-:Y:S02]  /*daf0*/  HSET2.LE.AND R4, R36, R3.reuse, PT ;  /* 0x0000000324047233 */ /* 0x100fe40003803000 */
[----:B------:R-:W-:Y:S02]  /*db00*/  LOP3.LUT R96, R5, R96, RZ, 0xc0, !PT ;  /* 0x0000006005607212 */ /* 0x000fe400078ec0ff */
[--C-:B------:R-:W-:Y:S02]  /*db10*/  HSET2.LE.AND R5, R19, R3.reuse, PT ;  /* 0x0000000313057233 */ /* 0x100fe40003803000 */
[----:B------:R-:W-:Y:S02]  /*db20*/  LOP3.LUT R97, R4, R97, RZ, 0xc0, !PT ;  /* 0x0000006104617212 */ /* 0x000fe400078ec0ff */
[----:B------:R-:W-:Y:S02]  /*db30*/  HSET2.LE.AND R4, R14, R3, PT ;  /* 0x000000030e047233 */ /* 0x000fe40003803000 */
[----:B------:R-:W-:-:S02]  /*db40*/  LOP3.LUT R8, R13, UR21, R74, 0x96, !PT ;  /* 0x000000150d087c12 */ /* 0x000fc4000f8e964a */
[----:B------:R-:W-:Y:S02]  /*db50*/  LOP3.LUT R7, R131, UR19, R12, 0x96, !PT ;  /* 0x0000001383077c12 */ /* 0x000fe4000f8e960c */
[----:B------:R-:W-:Y:S02]  /*db60*/  LOP3.LUT R57, R5, R148, RZ, 0xc0, !PT ;  /* 0x0000009405397212 */ /* 0x000fe400078ec0ff */
[----:B------:R-:W-:Y:S01]  /*db70*/  LOP3.LUT R58, R4, R91, RZ, 0xc0, !PT ;  /* 0x0000005b043a7212 */ /* 0x000fe200078ec0ff */
[----:B------:R-:W-:Y:S01]  /*db80*/  IMAD.WIDE.U32 R4, R8, -0x2daee0ad, RZ ;  /* 0xd2511f5308047825 */ /* 0x000fe200078e00ff */
[----:B------:R-:W-:-:S03]  /*db90*/  HSET2.LE.AND R6, R20, R3, PT ;  /* 0x0000000314067233 */ /* 0x000fc60003803000 */
[----:B------:R-:W-:Y:S01]  /*dba0*/  IMAD.WIDE.U32 R10, R7, -0x2daee0ad, RZ ;  /* 0xd2511f53070a7825 */ /* 0x000fe200078e00ff */
[----:B------:R-:W-:Y:S02]  /*dbb0*/  LOP3.LUT R5, R5, UR18, R240, 0x96, !PT ;  /* 0x0000001205057c12 */ /* 0x000fe4000f8e96f0 */
[----:B------:R-:W-:Y:S02]  /*dbc0*/  LOP3.LUT R56, R6, R158, RZ, 0xc0, !PT ;  /* 0x0000009e06387212 */ /* 0x000fe400078ec0ff */
[----:B------:R-:W-:Y:S01]  /*dbd0*/  LOP3.LUT R4, R11, UR16, R4, 0x96, !PT ;  /* 0x000000100b047c12 */ /* 0x000fe2000f8e9604 */
[----:B------:R-:W-:-:S04]  /*dbe0*/  IMAD.WIDE.U32 R6, R5, -0x326172a9, RZ ;  /* 0xcd9e8d5705067825 */ /* 0x000fc800078e00ff */
[----:B------:R-:W-:Y:S01]  /*dbf0*/  IMAD.WIDE.U32 R8, R4, -0x326172a9, RZ ;  /* 0xcd9e8d5704087825 */ /* 0x000fe200078e00ff */
[----:B------:R-:W-:-:S04]  /*dc00*/  LOP3.LUT R4, R7, UR17, R130, 0x96, !PT ;  /* 0x0000001107047c12 */ /* 0x000fc8000f8e9682 */
[----:B------:R-:W-:Y:S01]  /*dc10*/  LOP3.LUT R7, R9, UR15, R6, 0x96, !PT ;  /* 0x0000000f09077c12 */ /* 0x000fe2000f8e9606 */
[----:B------:R-:W-:-:S05]  /*dc20*/  IMAD.WIDE.U32 R4, R4, -0x2daee0ad, RZ ;  /* 0xd2511f5304047825 */ /* 0x000fca00078e00ff */
[----:B------:R-:W-:Y:S01]  /*dc30*/  LOP3.LUT R6, R5, UR14, R10, 0x96, !PT ;  /* 0x0000000e05067c12 */ /* 0x000fe2000f8e960a */
[----:B------:R-:W-:-:S05]  /*dc40*/  IMAD.WIDE.U32 R10, R7, -0x2daee0ad, RZ ;  /* 0xd2511f53070a7825 */ /* 0x000fca00078e00ff */
[----:B------:R-:W-:Y:S01]  /*dc50*/  LOP3.LUT R4, R11, UR12, R4, 0x96, !PT ;  /* 0x0000000c0b047c12 */ /* 0x000fe2000f8e9604 */
[----:B------:R-:W-:-:S04]  /*dc60*/  IMAD.WIDE.U32 R6, R6, -0x326172a9, RZ ;  /* 0xcd9e8d5706067825 */ /* 0x000fc800078e00ff */
[----:B------:R-:W-:Y:S01]  /*dc70*/  IMAD.WIDE.U32 R4, R4, -0x326172a9, RZ ;  /* 0xcd9e8d5704047825 */ /* 0x000fe200078e00ff */
[----:B------:R-:W-:-:S04]  /*dc80*/  LOP3.LUT R8, R7, UR13, R8, 0x96, !PT ;  /* 0x0000000d07087c12 */ /* 0x000fc8000f8e9608 */
[----:B------:R-:W-:Y:S02]  /*dc90*/  LOP3.LUT R7, R5, UR39, R6, 0x96, !PT ;  /* 0x0000002705077c12 */ /* 0x000fe4000f8e9606 */
[C---:B------:R-:W-:Y:S02]  /*dca0*/  LOP3.LUT R6, R4.reuse, 0xffff, RZ, 0xc0, !PT ;  /* 0x0000ffff04067812 */ /* 0x040fe400078ec0ff */
[----:B------:R-:W-:Y:S02]  /*dcb0*/  LOP3.LUT R12, R4, 0xff, RZ, 0xc0, !PT ;  /* 0x000000ff040c7812 */ /* 0x000fe400078ec0ff */
[--C-:B------:R-:W-:Y:S02]  /*dcc0*/  SHF.R.U32.HI R11, RZ, 0x10, R4.reuse ;  /* 0x00000010ff0b7819 */ /* 0x100fe40000011604 */
[----:B------:R-:W-:Y:S02]  /*dcd0*/  SHF.R.U32.HI R9, RZ, 0x18, R4 ;  /* 0x00000018ff097819 */ /* 0x000fe40000011604 */
[----:B------:R-:W-:Y:S01]  /*dce0*/  LOP3.LUT R4, R7, 0xffff, RZ, 0xc0, !PT ;  /* 0x0000ffff07047812 */ /* 0x000fe200078ec0ff */
[----:B------:R-:W-:Y:S01]  /*dcf0*/  IMAD.MOV.U32 R166, RZ, RZ, R217 ;  /* 0x000000ffffa67224 */ /* 0x000fe200078e00d9 */
[----:B------:R-:W-:-:S02]  /*dd00*/  LEA R217, R2, UR4, 0x1 ;  /* 0x0000000402d97c11 */ /* 0x000fc4000f8e08ff */
[----:B------:R-:W-:Y:S02]  /*dd10*/  SHF.R.U32.HI R5, RZ, 0x8, R4 ;  /* 0x00000008ff057819 */ /* 0x000fe40000011604 */
[----:B------:R-:W-:Y:S02]  /*dd20*/  LOP3.LUT R4, R7, 0xff, RZ, 0xc0, !PT ;  /* 0x000000ff07047812 */ /* 0x000fe400078ec0ff */
[----:B------:R-:W-:Y:S02]  /*dd30*/  HSET2.LE.AND R2, R39, R3, PT ;  /* 0x0000000327027233 */ /* 0x000fe40003803000 */
[----:B------:R-:W-:Y:S02]  /*dd40*/  PRMT R54, R4, 0x5410, R5 ;  /* 0x0000541004367816 */ /* 0x000fe40000000005 */
[----:B------:R-:W-:Y:S02]  /*dd50*/  SHF.R.U32.HI R4, RZ, 0x8, R6 ;  /* 0x00000008ff047819 */ /* 0x000fe40000011606 */
[----:B------:R-:W-:-:S02]  /*dd60*/  LOP3.LUT R27, R2, R154, RZ, 0xc0, !PT ;  /* 0x0000009a021b7212 */ /* 0x000fc400078ec0ff */
[----:B------:R-:W-:Y:S02]  /*dd70*/  HSET2.LE.AND R2, R31, R3, PT ;  /* 0x000000031f027233 */ /* 0x000fe40003803000 */
[----:B------:R-:W-:Y:S01]  /*dd80*/  PRMT R33, R12, 0x5410, R4 ;  /* 0x000054100c217816 */ /* 0x000fe20000000004 */
[----:B------:R-:W-:Y:S01]  /*dd90*/  STL.64 [R1+0xe0], R74 ;  /* 0x0000e04a01007387 */ /* 0x000fe20000100a00 */
[----:B------:R-:W-:Y:S02]  /*dda0*/  LOP3.LUT R4, R11, 0xff, RZ, 0xc0, !PT ;  /* 0x000000ff0b047812 */ /* 0x000fe400078ec0ff */
[----:B------:R-:W-:Y:S02]  /*ddb0*/  LOP3.LUT R11, R2, R50, RZ, 0xc0, !PT ;  /* 0x00000032020b7212 */ /* 0x000fe400078ec0ff */
[----:B------:R-:W2:Y:S01]  /*ddc0*/  LDL.LU R50, [R1+0x388] ;  /* 0x0003880001327983 */ /* 0x000ea20000300800 */
[----:B------:R-:W-:Y:S01]  /*ddd0*/  PRMT R51, R4, 0x5410, R9 ;  /* 0x0000541004337816 */ /* 0x000fe20000000009 */
[----:B------:R-:W-:-:S05]  /*dde0*/  IMAD.WIDE.U32 R4, R8, -0x2daee0ad, RZ ;  /* 0xd2511f5308047825 */ /* 0x000fca00078e00ff */
[----:B------:R-:W-:Y:S02]  /*ddf0*/  LOP3.LUT R6, R5, UR40, R10, 0x96, !PT ;  /* 0x0000002805067c12 */ /* 0x000fe4000f8e960a */
[C---:B------:R-:W-:Y:S02]  /*de00*/  LOP3.LUT R5, R4.reuse, 0xffff, RZ, 0xc0, !PT ;  /* 0x0000ffff04057812 */ /* 0x040fe400078ec0ff */
[----:B------:R-:W-:Y:S02]  /*de10*/  LOP3.LUT R8, R4, 0xff, RZ, 0xc0, !PT ;  /* 0x000000ff04087812 */ /* 0x000fe400078ec0ff */
[----:B------:R-:W-:-:S04]  /*de20*/  SHF.R.U32.HI R5, RZ, 0x8, R5 ;  /* 0x00000008ff057819 */ /* 0x000fc80000011605 */
[----:B------:R-:W-:Y:S02]  /*de30*/  PRMT R49, R8, 0x5410, R5 ;  /* 0x0000541008317816 */ /* 0x000fe40000000005 */
[--C-:B------:R-:W-:Y:S02]  /*de40*/  SHF.R.U32.HI R8, RZ, 0x10, R4.reuse ;  /* 0x00000010ff087819 */ /* 0x100fe40000011604 */
[----:B------:R-:W-:Y:S02]  /*de50*/  SHF.R.U32.HI R5, RZ, 0x18, R4 ;  /* 0x00000018ff057819 */ /* 0x000fe40000011604 */
[----:B------:R-:W-:Y:S01]  /*de60*/  LOP3.LUT R4, R8, 0xff, RZ, 0xc0, !PT ;  /* 0x000000ff08047812 */ /* 0x000fe200078ec0ff */
[----:B------:R-:W-:Y:S01]  /*de70*/  IMAD.MOV.U32 R78, RZ, RZ, R145 ;  /* 0x000000ffff4e7224 */ /* 0x000fe200078e0091 */
[----:B------:R1:W-:Y:S01]  /*de80*/  STG.E.U16 desc[UR32][R46.64+0x50], R86 ;  /* 0x000050562e007986 */ /* 0x0003e2000c101520 */
[----:B------:R-:W-:Y:S02]  /*de90*/  IMAD.MOV.U32 R145, RZ, RZ, R218 ;  /* 0x000000ffff917224 */ /* 0x000fe400078e00da */
[----:B------:R-:W-:Y:S01]  /*dea0*/  IMAD R218, R0, 0x2, R217 ;  /* 0x0000000200da7824 */ /* 0x000fe200078e02d9 */
[----:B------:R-:W-:-:S05]  /*deb0*/  HSET2.LE.AND R0, R60, R3, PT ;  /* 0x000000033c007233 */ /* 0x000fca0003803000 */
[----:B------:R-:W-:Y:S01]  /*dec0*/  LOP3.LUT R10, R0, R166, RZ, 0xc0, !PT ;  /* 0x000000a6000a7212 */ /* 0x000fe200078ec0ff */
[----:B------:R-:W-:Y:S02]  /*ded0*/  IMAD.MOV.U32 R166, RZ, RZ, R168 ;  /* 0x000000ffffa67224 */ /* 0x000fe400078e00a8 */
[----:B------:R-:W-:Y:S02]  /*dee0*/  IMAD.MOV.U32 R168, RZ, RZ, R169 ;  /* 0x000000ffffa87224 */ /* 0x000fe400078e00a9 */
[----:B------:R-:W-:Y:S02]  /*def0*/  IMAD.MOV.U32 R169, RZ, RZ, R170 ;  /* 0x000000ffffa97224 */ /* 0x000fe400078e00aa */
[----:B------:R-:W-:Y:S01]  /*df00*/  IMAD.MOV.U32 R170, RZ, RZ, R171 ;  /* 0x000000ffffaa7224 */ /* 0x000fe200078e00ab */
[----:B-1----:R-:W-:Y:S02]  /*df10*/  PRMT R86, R4, 0x5410, R5 ;  /* 0x0000541004567816 */ /* 0x002fe40000000005 */
[----:B------:R-:W-:-:S02]  /*df20*/  HSET2.LE.AND R4, R38, R3, PT ;  /* 0x0000000326047233 */ /* 0x000fc40003803000 */
[--C-:B------:R-:W-:Y:S01]  /*df30*/  SHF.R.U32.HI R5, RZ, 0x10, R7.reuse ;  /* 0x00000010ff057819 */ /* 0x100fe20000011607 */
[----:B------:R-:W1:Y:S01]  /*df40*/  LDSM.16.MT88.4 R36, [R218+0x4000] ;  /* 0x00400000da24783b */ /* 0x000e620000004200 */
[----:B------:R-:W-:Y:S02]  /*df50*/  SHF.R.U32.HI R7, RZ, 0x18, R7 ;  /* 0x00000018ff077819 */ /* 0x000fe40000011607 */
[----:B------:R-:W-:Y:S02]  /*df60*/  LOP3.LUT R5, R5, 0xff, RZ, 0xc0, !PT ;  /* 0x000000ff05057812 */ /* 0x000fe400078ec0ff */
[----:B------:R-:W-:Y:S02]  /*df70*/  LOP3.LUT R59, R4, R162, RZ, 0xc0, !PT ;  /* 0x000000a2043b7212 */ /* 0x000fe400078ec0ff */
[C---:B------:R-:W-:Y:S02]  /*df80*/  LOP3.LUT R4, R6.reuse, 0xffff, RZ, 0xc0, !PT ;  /* 0x0000ffff06047812 */ /* 0x040fe400078ec0ff */
[----:B------:R-:W-:Y:S01]  /*df90*/  PRMT R85, R5, 0x5410, R7 ;  /* 0x0000541005557816 */ /* 0x000fe20000000007 */
[----:B------:R-:W-:Y:S01]  /*dfa0*/  IMAD.MOV.U32 R171, RZ, RZ, R93 ;  /* 0x000000ffffab7224 */ /* 0x000fe200078e005d */
[----:B------:R-:W-:Y:S01]  /*dfb0*/  SHF.R.U32.HI R5, RZ, 0x8, R4 ;  /* 0x00000008ff057819 */ /* 0x000fe20000011604 */
[----:B------:R-:W-:Y:S01]  /*dfc0*/  IMAD.MOV.U32 R93, RZ, RZ, R87 ;  /* 0x000000ffff5d7224 */ /* 0x000fe200078e0057 */
[----:B------:R-:W-:Y:S01]  /*dfd0*/  LOP3.LUT R4, R6, 0xff, RZ, 0xc0, !PT ;  /* 0x000000ff06047812 */ /* 0x000fe200078ec0ff */
[----:B------:R-:W-:Y:S01]  /*dfe0*/  IMAD.MOV.U32 R87, RZ, RZ, R89 ;  /* 0x000000ffff577224 */ /* 0x000fe200078e0059 */
[--C-:B------:R-:W-:Y:S01]  /*dff0*/  HSET2.LE.AND R0, R29, R3.reuse, PT ;  /* 0x000000031d007233 */ /* 0x100fe20003803000 */
[----:B------:R-:W-:Y:S01]  /*e000*/  IMAD.MOV.U32 R89, RZ, RZ, R76 ;  /* 0x000000ffff597224 */ /* 0x000fe200078e004c */
[----:B------:R-:W-:Y:S01]  /*e010*/  PRMT R84, R4, 0x5410, R5 ;  /* 0x0000541004547816 */ /* 0x000fe20000000005 */
[----:B------:R-:W-:Y:S01]  /*e020*/  IMAD.MOV.U32 R76, RZ, RZ, R83 ;  /* 0x000000ffff4c7224 */ /* 0x000fe200078e0053 */
[----:B------:R-:W-:Y:S01]  /*e030*/  SHF.R.U32.HI R4, RZ, 0x10, R6 ;  /* 0x00000010ff047819 */ /* 0x000fe20000011606 */
[----:B------:R-:W-:Y:S01]  /*e040*/  IMAD.MOV.U32 R83, RZ, RZ, R77 ;  /* 0x000000ffff537224 */ /* 0x000fe200078e004d */
[--C-:B------:R-:W-:Y:S01]  /*e050*/  HSET2.LE.AND R2, R22, R3.reuse, PT ;  /* 0x0000000316027233 */ /* 0x100fe20003803000 */
[----:B------:R-:W-:Y:S01]  /*e060*/  IMAD.MOV.U32 R77, RZ, RZ, R92 ;  /* 0x000000ffff4d7224 */ /* 0x000fe200078e005c */
[----:B------:R-:W-:Y:S01]  /*e070*/  SHF.R.U32.HI R7, RZ, 0x18, R6 ;  /* 0x00000018ff077819 */ /* 0x000fe20000011606 */
[----:B------:R-:W-:Y:S01]  /*e080*/  IMAD.MOV.U32 R92, RZ, RZ, R82 ;  /* 0x000000ffff5c7224 */ /* 0x000fe200078e0052 */
[----:B------:R-:W-:Y:S01]  /*e090*/  LOP3.LUT R22, R0, R166, RZ, 0xc0, !PT ;  /* 0x000000a600167212 */ /* 0x000fe200078ec0ff */
[----:B------:R-:W-:Y:S01]  /*e0a0*/  IMAD.MOV.U32 R82, RZ, RZ, R79 ;  /* 0x000000ffff527224 */ /* 0x000fe200078e004f */
[----:B------:R-:W-:Y:S01]  /*e0b0*/  LOP3.LUT R6, R4, 0xff, RZ, 0xc0, !PT ;  /* 0x000000ff04067812 */ /* 0x000fe200078ec0ff */
[----:B------:R-:W-:Y:S01]  /*e0c0*/  IMAD.MOV.U32 R79, RZ, RZ, R78 ;  /* 0x000000ffff4f7224 */ /* 0x000fe200078e004e */
[----:B------:R-:W-:Y:S01]  /*e0d0*/  HSET2.LE.AND R4, R55, R3, PT ;  /* 0x0000000337047233 */ /* 0x000fe20003803000 */
[----:B------:R-:W-:-:S02]  /*e0e0*/  IMAD.MOV.U32 R166, RZ, RZ, R169 ;  /* 0x000000ffffa67224 */ /* 0x000fc400078e00a9 */
[----:B------:R-:W-:Y:S02]  /*e0f0*/  IMAD.MOV.U32 R78, RZ, RZ, R141 ;  /* 0x000000ffff4e7224 */ /* 0x000fe400078e008d */
[----:B------:R-:W-:Y:S02]  /*e100*/  IMAD.MOV.U32 R169, RZ, RZ, R171 ;  /* 0x000000ffffa97224 */ /* 0x000fe400078e00ab */
[----:B------:R-:W-:Y:S02]  /*e110*/  IMAD.MOV.U32 R141, RZ, RZ, R135 ;  /* 0x000000ffff8d7224 */ /* 0x000fe400078e0087 */
[----:B------:R-:W-:Y:S01]  /*e120*/  IMAD.MOV.U32 R171, RZ, RZ, R87 ;  /* 0x000000ffffab7224 */ /* 0x000fe200078e0057 */
[----:B------:R-:W-:Y:S01]  /*e130*/  LOP3.LUT R25, R4, R159, RZ, 0xc0, !PT ;  /* 0x0000009f04197212 */ /* 0x000fe200078ec0ff */
[----:B------:R-:W-:Y:S01]  /*e140*/  IMAD.MOV.U32 R87, RZ, RZ, R76 ;  /* 0x000000ffff577224 */ /* 0x000fe200078e004c */
[--C-:B------:R-:W-:Y:S01]  /*e150*/  HSET2.LE.AND R5, R62, R3.reuse, PT ;  /* 0x000000033e057233 */ /* 0x100fe20003803000 */
[----:B------:R-:W-:Y:S01]  /*e160*/  IMAD.MOV.U32 R76, RZ, RZ, R92 ;  /* 0x000000ffff4c7224 */ /* 0x000fe200078e005c */
[----:B------:R-:W-:Y:S01]  /*e170*/  PRMT R55, R6, 0x5410, R7 ;  /* 0x0000541006377816 */ /* 0x000fe20000000007 */
[----:B------:R-:W-:Y:S01]  /*e180*/  IMAD.MOV.U32 R92, RZ, RZ, R79 ;  /* 0x000000ffff5c7224 */ /* 0x000fe200078e004f */
[--C-:B------:R-:W-:Y:S01]  /*e190*/  HSET2.LE.AND R4, R61, R3.reuse, PT ;  /* 0x000000033d047233 */ /* 0x100fe20003803000 */
[----:B------:R-:W-:Y:S01]  /*e1a0*/  IMAD.MOV.U32 R79, RZ, RZ, R141 ;  /* 0x000000ffff4f7224 */ /* 0x000fe200078e008d */
[----:B------:R-:W-:Y:S01]  /*e1b0*/  HSET2.LE.AND R0, R30, R3, PT ;  /* 0x000000031e007233 */ /* 0x000fe20003803000 */
[----:B------:R-:W-:-:S02]  /*e1c0*/  IMAD.MOV.U32 R141, RZ, RZ, R143 ;  /* 0x000000ffff8d7224 */ /* 0x000fc400078e008f */
[----:B------:R-:W-:Y:S01]  /*e1d0*/  IMAD.MOV.U32 R154, RZ, RZ, R144 ;  /* 0x000000ffff9a7224 */ /* 0x000fe200078e0090 */
[----:B------:R-:W-:Y:S01]  /*e1e0*/  STG.E.U16 desc[UR32][R44.64+0x50], R197 ;  /* 0x000050c52c007986 */ /* 0x000fe2000c101520 */
[----:B------:R-:W-:-:S03]  /*e1f0*/  IMAD.MOV.U32 R143, RZ, RZ, R63 ;  /* 0x000000ffff8f7224 */ /* 0x000fc600078e003f */
[----:B------:R-:W3:Y:S01]  /*e200*/  LDSM.16.MT88.4 R60, [R218+0x4400] ;  /* 0x00440000da3c783b */ /* 0x000ee20000004200 */
[----:B------:R-:W-:Y:S02]  /*e210*/  LOP3.LUT R26, R4, R153, RZ, 0xc0, !PT ;  /* 0x00000099041a7212 */ /* 0x000fe400078ec0ff */
[--C-:B------:R-:W-:Y:S01]  /*e220*/  HSET2.LE.AND R4, R15, R3.reuse, PT ;  /* 0x000000030f047233 */ /* 0x100fe20003803000 */
[----:B------:R-:W-:Y:S04]  /*e230*/  STG.E.U16 desc[UR32][R44.64+0x52], R196 ;  /* 0x000052c42c007986 */ /* 0x000fe8000c101520 */
[----:B------:R-:W-:Y:S01]  /*e240*/  LOP3.LUT R9, R4, R168, RZ, 0xc0, !PT ;  /* 0x000000a804097212 */ /* 0x000fe200078ec0ff */
[----:B------:R4:W5:Y:S01]  /*e250*/  LDL.LU R135, [R1+0x384] ;  /* 0x0003840001877983 */ /* 0x0009620000300800 */
[----:B------:R-:W-:-:S02]  /*e260*/  HSET2.LE.AND R4, R21, R3, PT ;  /* 0x0000000315047233 */ /* 0x000fc40003803000 */
[----:B------:R-:W-:-:S03]  /*e270*/  LOP3.LUT R24, R5, R160, RZ, 0xc0, !PT ;  /* 0x000000a005187212 */ /* 0x000fc600078ec0ff */
[----:B------:R-:W-:Y:S02]  /*e280*/  LOP3.LUT R21, R4, R239, RZ, 0xc0, !PT ;  /* 0x000000ef04157212 */ /* 0x000fe400078ec0ff */
[----:B-1----:R-:W-:Y:S01]  /*e290*/  HMMA.16816.F32.BF16 R4, R56, R36, RZ ;  /* 0x000000243804723c */ /* 0x002fe200000418ff */
        /* <DEDUP_REMOVED lines=27> */
[----:B--2---:R-:W-:Y:S02]  /*e450*/  LOP3.LUT R8, R2, R50, RZ, 0xc0, !PT ;  /* 0x0000003202087212 */ /* 0x004fe400078ec0ff */
[--C-:B------:R-:W-:Y:S01]  /*e460*/  HSET2.LE.AND R2, R23, R3.reuse, PT ;  /* 0x0000000317027233 */ /* 0x100fe20003803000 */
[----:B------:R-:W-:Y:S04]  /*e470*/  STG.E.U16 desc[UR32][R42.64+0x50], R195 ;  /* 0x000050c32a007986 */ /* 0x000fe8000c101520 */
[----:B------:R-:W-:Y:S01]  /*e480*/  LOP3.LUT R20, R2, R48, RZ, 0xc0, !PT ;  /* 0x0000003002147212 */ /* 0x000fe200078ec0ff */
[----:B------:R-:W-:Y:S01]  /*e490*/  STG.E.U16 desc[UR32][R42.64+0x52], R194 ;  /* 0x000052c22a007986 */ /* 0x000fe2000c101520 */
[----:B------:R-:W-:-:S03]  /*e4a0*/  HSET2.LE.AND R2, R28, R3, PT ;  /* 0x000000031c027233 */ /* 0x000fc60003803000 */
[----:B------:R-:W1:Y:S01]  /*e4b0*/  LDSM.16.MT88.4 R28, [R217+0x4000] ;  /* 0x00400000d91c783b */ /* 0x000e620000004200 */
[----:B------:R-:W-:Y:S01]  /*e4c0*/  LOP3.LUT R23, R0, R166, RZ, 0xc0, !PT ;  /* 0x000000a600177212 */ /* 0x000fe200078ec0ff */
[----:B------:R-:W-:Y:S01]  /*e4d0*/  IMAD.MOV.U32 R166, RZ, RZ, R169 ;  /* 0x000000ffffa67224 */ /* 0x000fe200078e00a9 */
[--C-:B------:R-:W-:Y:S01]  /*e4e0*/  HSET2.LE.AND R0, R65, R3.reuse, PT ;  /* 0x0000000341007233 */ /* 0x100fe20003803000 */
[----:B------:R-:W-:Y:S01]  /*e4f0*/  IMAD.MOV.U32 R169, RZ, RZ, R171 ;  /* 0x000000ffffa97224 */ /* 0x000fe200078e00ab */
[----:B------:R4:W5:Y:S01]  /*e500*/  LDL.LU R50, [R1+0x380] ;  /* 0x0003800001327983 */ /* 0x0009620000300800 */
[----:B------:R-:W-:Y:S02]  /*e510*/  IMAD.MOV.U32 R171, RZ, RZ, R87 ;  /* 0x000000ffffab7224 */ /* 0x000fe400078e0057 */
[----:B------:R-:W-:Y:S01]  /*e520*/  IMAD.MOV.U32 R87, RZ, RZ, R77 ;  /* 0x000000ffff577224 */ /* 0x000fe200078e004d */
[----:B------:R-:W-:Y:S01]  /*e530*/  HMMA.16816.F32.BF16 R12, R8, R36, RZ ;  /* 0x00000024080c723c */ /* 0x000fe200000418ff */
[----:B------:R-:W-:Y:S01]  /*e540*/  IMAD.MOV.U32 R77, RZ, RZ, R141 ;  /* 0x000000ffff4d7224 */ /* 0x000fe200078e008d */
[----:B------:R-:W-:Y:S01]  /*e550*/  LOP3.LUT R98, R0, R98, RZ, 0xc0, !PT ;  /* 0x0000006200627212 */ /* 0x000fe200078ec0ff */
[----:B------:R-:W-:Y:S01]  /*e560*/  IMAD.MOV.U32 R141, RZ, RZ, R88 ;  /* 0x000000ffff8d7224 */ /* 0x000fe200078e0058 */
[--C-:B------:R-:W-:Y:S01]  /*e570*/  HSET2.LE.AND R0, R66, R3.reuse, PT ;  /* 0x0000000342007233 */ /* 0x100fe20003803000 */
[----:B------:R4:W5:Y:S01]  /*e580*/  LDL.LU R136, [R1+0x37c] ;  /* 0x00037c0001887983 */ /* 0x0009620000300800 */
[----:B---3--:R-:W-:Y:S03]  /*e590*/  HMMA.16816.F32.BF16 R88, R24, R60, R4 ;  /* 0x0000003c1858723c */ /* 0x008fe60000041804 */
[----:B------:R-:W-:Y:S01]  /*e5a0*/  LOP3.LUT R99, R0, R99, RZ, 0xc0, !PT ;  /* 0x0000006300637212 */ /* 0x000fe200078ec0ff */
[----:B------:R-:W-:Y:S01]  /*e5b0*/  IMAD.MOV.U32 R36, RZ, RZ, R74 ;  /* 0x000000ffff247224 */ /* 0x000fe200078e004a */
[----:B------:R4:W5:Y:S02]  /*e5c0*/  LDL.LU R48, [R1+0x378] ;  /* 0x0003780001307983 */ /* 0x0009640000300800 */
[----:B------:R-:W-:-:S02]  /*e5d0*/  HSET2.LE.AND R4, R18, R3, PT ;  /* 0x0000000312047233 */ /* 0x000fc40003803000 */
[----:B------:R-:W-:Y:S01]  /*e5e0*/  LOP3.LUT R18, R2, R162, RZ, 0xc0, !PT ;  /* 0x000000a202127212 */ /* 0x000fe200078ec0ff */
[----:B------:R-:W-:Y:S01]  /*e5f0*/  IMAD.MOV.U32 R162, RZ, RZ, R148 ;  /* 0x000000ffffa27224 */ /* 0x000fe200078e0094 */
[--C-:B------:R-:W-:Y:S01]  /*e600*/  HSET2.LE.AND R0, R34, R3.reuse, PT ;  /* 0x0000000322007233 */ /* 0x100fe20003803000 */
[----:B------:R-:W-:Y:S01]  /*e610*/  IMAD.MOV.U32 R148, RZ, RZ, R158 ;  /* 0x000000ffff947224 */ /* 0x000fe200078e009e */
[--C-:B------:R-:W-:Y:S01]  /*e620*/  HSET2.LE.AND R2, R35, R3.reuse, PT ;  /* 0x0000000323027233 */ /* 0x100fe20003803000 */
[----:B------:R-:W-:Y:S01]  /*e630*/  IMAD.MOV.U32 R158, RZ, RZ, R19 ;  /* 0x000000ffff9e7224 */ /* 0x000fe200078e0013 */
[----:B------:R4:W5:Y:S01]  /*e640*/  LDL.LU R239, [R1+0x374] ;  /* 0x0003740001ef7983 */ /* 0x0009620000300800 */
        /* <DEDUP_REMOVED lines=8> */
[--C-:B------:R-:W-:Y:S01]  /*e6d0*/  HSET2.LE.AND R0, R32, R3.reuse, PT ;  /* 0x0000000320007233 */ /* 0x100fe20003803000 */
[----:B------:R-:W-:Y:S01]  /*e6e0*/  IMAD.MOV.U32 R163, RZ, RZ, R161 ;  /* 0x000000ffffa37224 */ /* 0x000fe200078e00a1 */
[--C-:B------:R-:W-:Y:S01]  /*e6f0*/  HSET2.LE.AND R2, R17, R3.reuse, PT ;  /* 0x0000000311027233 */ /* 0x100fe20003803000 */
[----:B------:R-:W-:Y:S01]  /*e700*/  IMAD.MOV.U32 R162, RZ, RZ, R148 ;  /* 0x000000ffffa27224 */ /* 0x000fe200078e0094 */
[----:B------:R-:W-:Y:S01]  /*e710*/  HSET2.LE.AND R4, R16, R3, PT ;  /* 0x0000000310047233 */ /* 0x000fe20003803000 */
[----:B------:R-:W-:Y:S01]  /*e720*/  IMAD.MOV.U32 R161, RZ, RZ, R165 ;  /* 0x000000ffffa17224 */ /* 0x000fe200078e00a5 */
[----:B------:R-:W-:Y:S01]  /*e730*/  HMMA.16816.F32.BF16 R92, R20, R60, R12 ;  /* 0x0000003c145c723c */ /* 0x000fe2000004180c */
[----:B------:R-:W-:Y:S01]  /*e740*/  IMAD.MOV.U32 R148, RZ, RZ, R158 ;  /* 0x000000ffff947224 */ /* 0x000fe200078e009e */
[----:B------:R4:W5:Y:S01]  /*e750*/  LDL.LU R238, [R1+0x370] ;  /* 0x0003700001ee7983 */ /* 0x0009620000300800 */
[----:B------:R-:W-:-:S02]  /*e760*/  IMAD.MOV.U32 R165, RZ, RZ, R166 ;  /* 0x000000ffffa57224 */ /* 0x000fc400078e00a6 */
        /* <DEDUP_REMOVED lines=21> */
[----:B------:R-:W-:Y:S01]  /*e8c0*/  HSET2.LE.AND R2, R49, R3, PT ;  /* 0x0000000331027233 */ /* 0x000fe20003803000 */
[----:B------:R-:W-:Y:S01]  /*e8d0*/  IMAD.MOV.U32 R37, RZ, RZ, R75 ;  /* 0x000000ffff257224 */ /* 0x000fe200078e004b */
[----:B-1----:R-:W-:Y:S01]  /*e8e0*/  HMMA.16816.F32.BF16 R76, R8, R28, RZ ;  /* 0x0000001c084c723c */ /* 0x002fe200000418ff */
[----:B------:R-:W-:Y:S01]  /*e8f0*/  IMAD.MOV.U32 R166, RZ, RZ, R67 ;  /* 0x000000ffffa67224 */ /* 0x000fe200078e0043 */
[----:B------:R4:W5:Y:S01]  /*e900*/  LDL.LU R230, [R1+0x36c] ;  /* 0x00036c0001e67983 */ /* 0x0009620000300800 */
[----:B------:R-:W-:-:S02]  /*e910*/  IMAD.MOV.U32 R60, RZ, RZ, R83 ;  /* 0x000000ffff3c7224 */ /* 0x000fc400078e0053 */
[----:B------:R-:W-:Y:S01]  /*e920*/  IMAD.MOV.U32 R4, RZ, RZ, R80 ;  /* 0x000000ffff047224 */ /* 0x000fe200078e0050 */
[----:B------:R-:W-:Y:S01]  /*e930*/  HMMA.16816.F32.BF16 R64, R56, R28, RZ ;  /* 0x0000001c3840723c */ /* 0x000fe200000418ff */
[----:B------:R-:W-:Y:S02]  /*e940*/  IMAD.MOV.U32 R5, RZ, RZ, R81 ;  /* 0x000000ffff057224 */ /* 0x000fe400078e0051 */
[----:B------:R-:W-:-:S03]  /*e950*/  IMAD.MOV.U32 R49, RZ, RZ, R82 ;  /* 0x000000ffff317224 */ /* 0x000fc600078e0052 */
[-C--:B------:R-:W-:Y:S06]  /*e960*/  HMMA.16816.F32.BF16 R72, R56, R30.reuse, RZ ;  /* 0x0000001e3848723c */ /* 0x080fec00000418ff */
[C---:B------:R-:W-:Y:S06]  /*e970*/  HMMA.16816.F32.BF16 R28, R8.reuse, R30, RZ ;  /* 0x0000001e081c723c */ /* 0x040fec00000418ff */
[----:B------:R-:W-:Y:S01]  /*e980*/  HMMA.16816.F32.BF16 R80, R8, R38, RZ ;  /* 0x000000260850723c */ /* 0x000fe200000418ff */
[----:B------:R-:W1:Y:S01]  /*e990*/  LDSM.16.MT88.4 R8, [R217+0x4400] ;  /* 0x00440000d908783b */ /* 0x000e620000004200 */
[----:B------:R-:W-:-:S02]  /*e9a0*/  IMAD.MOV.U32 R70, RZ, RZ, R69 ;  /* 0x000000ffff467224 */ /* 0x000fc400078e0045 */
[----:B------:R-:W-:Y:S02]  /*e9b0*/  IMAD.MOV.U32 R69, RZ, RZ, R228 ;  /* 0x000000ffff457224 */ /* 0x000fe400078e00e4 */
[----:B------:R-:W-:Y:S02]  /*e9c0*/  IMAD.MOV.U32 R158, RZ, RZ, R165 ;  /* 0x000000ffff9e7224 */ /* 0x000fe400078e00a5 */
[----:B------:R-:W-:Y:S02]  /*e9d0*/  IMAD.MOV.U32 R157, RZ, RZ, R145 ;  /* 0x000000ffff9d7224 */ /* 0x000fe400078e0091 */
[----:B------:R-:W-:Y:S01]  /*e9e0*/  IMAD.MOV.U32 R54, RZ, RZ, R71 ;  /* 0x000000ffff367224 */ /* 0x000fe200078e0047 */
[----:B------:R-:W-:Y:S01]  /*e9f0*/  LOP3.LUT R15, R0, R152, RZ, 0xc0, !PT ;  /* 0x00000098000f7212 */ /* 0x000fe200078ec0ff */
[----:B------:R-:W-:Y:S01]  /*ea00*/  IMAD.MOV.U32 R165, RZ, RZ, R147 ;  /* 0x000000ffffa57224 */ /* 0x000fe200078e0093 */
[----:B------:R-:W-:Y:S01]  /*ea10*/  LOP3.LUT R6, R2, R149, RZ, 0xc0, !PT ;  /* 0x0000009502067212 */ /* 0x000fe200078ec0ff */
[----:B------:R-:W-:Y:S01]  /*ea20*/  IMAD.MOV.U32 R145, RZ, RZ, R68 ;  /* 0x000000ffff917224 */ /* 0x000fe200078e0044 */
[----:B------:R4:W5:Y:S01]  /*ea30*/  LDL.LU R228, [R1+0x368] ;  /* 0x0003680001e47983 */ /* 0x0009620000300800 */
[----:B------:R-:W-:-:S02]  /*ea40*/  IMAD.MOV.U32 R147, RZ, RZ, R70 ;  /* 0x000000ffff937224 */ /* 0x000fc400078e0046 */
[----:B------:R-:W-:Y:S01]  /*ea50*/  IMAD.MOV.U32 R146, RZ, RZ, R69 ;  /* 0x000000ffff927224 */ /* 0x000fe200078e0045 */
[----:B-1----:R-:W-:Y:S01]  /*ea60*/  HMMA.16816.F32.BF16 R64, R24, R8, R64 ;  /* 0x000000081840723c */ /* 0x002fe20000041840 */
[--C-:B------:R-:W-:Y:S01]  /*ea70*/  HSET2.LE.AND R0, R86, R3.reuse, PT ;  /* 0x0000000356007233 */ /* 0x100fe20003803000 */
[----:B------:R-:W-:Y:S01]  /*ea80*/  IMAD.MOV.U32 R148, RZ, RZ, R87 ;  /* 0x000000ffff947224 */ /* 0x000fe200078e0057 */
[----:B------:R-:W-:Y:S01]  /*ea90*/  HSET2.LE.AND R2, R85, R3, PT ;  /* 0x0000000355027233 */ /* 0x000fe20003803000 */
[----:B------:R-:W-:Y:S01]  /*eaa0*/  IMAD.MOV.U32 R168, RZ, RZ, R226 ;  /* 0x000000ffffa87224 */ /* 0x000fe200078e00e2 */
[----:B------:R4:W5:Y:S01]  /*eab0*/  LDL.LU R227, [R1+0x364] ;  /* 0x0003640001e37983 */ /* 0x0009620000300800 */
[----:B------:R-:W-:Y:S01]  /*eac0*/  HMMA.16816.F32.BF16 R68, R56, R38, RZ ;  /* 0x000000263844723c */ /* 0x000fe200000418ff */
[----:B------:R-:W-:Y:S02]  /*ead0*/  LOP3.LUT R7, R0, R150, RZ, 0xc0, !PT ;  /* 0x0000009600077212 */ /* 0x000fe400078ec0ff */
[----:B------:R-:W-:Y:S01]  /*eae0*/  LOP3.LUT R13, R2, R164, RZ, 0xc0, !PT ;  /* 0x000000a4020d7212 */ /* 0x000fe200078ec0ff */
[----:B------:R-:W-:Y:S01]  /*eaf0*/  IMAD.MOV.U32 R149, RZ, RZ, R168 ;  /* 0x000000ffff957224 */ /* 0x000fe200078e00a8 */
[----:B------:R4:W5:Y:S02]  /*eb00*/  LDL.LU R226, [R1+0x360] ;  /* 0x0003600001e27983 */ /* 0x0009640000300800 */
[----:B------:R-:W-:-:S02]  /*eb10*/  IMAD.MOV.U32 R38, RZ, RZ, R4 ;  /* 0x000000ffff267224 */ /* 0x000fc400078e0004 */
[----:B------:R-:W-:Y:S01]  /*eb20*/  IMAD.MOV.U32 R39, RZ, RZ, R5 ;  /* 0x000000ffff277224 */ /* 0x000fe200078e0005 */
[----:B------:R-:W-:Y:S07]  /*eb30*/  HMMA.16816.F32.BF16 R56, R24, R10, R72 ;  /* 0x0000000a1838723c */ /* 0x000fee0000041848 */
[----:B------:R-:W-:Y:S02]  /*eb40*/  IMAD.MOV.U32 R72, RZ, RZ, R38 ;  /* 0x000000ffff487224 */ /* 0x000fe400078e0026 */
[----:B------:R-:W-:-:S02]  /*eb50*/  IMAD.MOV.U32 R73, RZ, RZ, R39 ;  /* 0x000000ffff497224 */ /* 0x000fc400078e0027 */
[----:B------:R-:W-:Y:S02]  /*eb60*/  IMAD.MOV.U32 R74, RZ, RZ, R36 ;  /* 0x000000ffff4a7224 */ /* 0x000fe400078e0024 */
[----:B------:R-:W-:Y:S02]  /*eb70*/  IMAD.MOV.U32 R75, RZ, RZ, R37 ;  /* 0x000000ffff4b7224 */ /* 0x000fe400078e0025 */
[----:B------:R-:W-:Y:S01]  /*eb80*/  HMMA.16816.F32.BF16 R36, R24, R62, R68 ;  /* 0x0000003e1824723c */ /* 0x000fe20000041844 */
[----:B------:R-:W1:Y:S05]  /*eb90*/  LDSM.16.MT88.4 R24, [R218+0x4800] ;  /* 0x00480000da18783b */ /* 0x000e6a0000004200 */
[----:B------:R-:W-:Y:S01]  /*eba0*/  HMMA.16816.F32.BF16 R68, R20, R10, R28 ;  /* 0x0000000a1444723c */ /* 0x000fe2000004181c */
[----:B------:R-:W2:Y:S01]  /*ebb0*/  LDSM.16.MT88.4 R28, [R217+0x4800] ;  /* 0x00480000d91c783b */ /* 0x000ea20000004200 */
[----:B------:R-:W-:-:S04]  /*ebc0*/  HSET2.LE.AND R0, R84, R3, PT ;  /* 0x0000000354007233 */ /* 0x000fc80003803000 */
[----:B------:R-:W-:Y:S01]  /*ebd0*/  HMMA.16816.F32.BF16 R84, R20, R8, R76 ;  /* 0x000000081454723c */ /* 0x000fe2000004184c */
[----:B------:R-:W-:Y:S01]  /*ebe0*/  HSET2.LE.AND R2, R55, R3, PT ;  /* 0x0000000337027233 */ /* 0x000fe20003803000 */
[----:B------:R-:W-:Y:S01]  /*ebf0*/  IMAD.MOV.U32 R164, RZ, RZ, R60 ;  /* 0x000000ffffa47224 */ /* 0x000fe200078e003c */
[----:B------:R-:W3:Y:S04]  /*ec00*/  LDSM.16.MT88.4 R8, [R217+0x4c00] ;  /* 0x004c0000d908783b */ /* 0x000ee80000004200 */
[----:B------:R-:W-:Y:S02]  /*ec10*/  IMAD.MOV.U32 R76, RZ, RZ, R72 ;  /* 0x000000ffff4c7224 */ /* 0x000fe400078e0048 */
[----:B------:R-:W-:Y:S02]  /*ec20*/  IMAD.MOV.U32 R77, RZ, RZ, R73 ;  /* 0x000000ffff4d7224 */ /* 0x000fe400078e0049 */
[----:B------:R-:W-:-:S02]  /*ec30*/  IMAD.MOV.U32 R78, RZ, RZ, R74 ;  /* 0x000000ffff4e7224 */ /* 0x000fc400078e004a */
[----:B------:R-:W-:Y:S02]  /*ec40*/  IMAD.MOV.U32 R79, RZ, RZ, R75 ;  /* 0x000000ffff4f7224 */ /* 0x000fe400078e004b */
[----:B------:R-:W-:Y:S01]  /*ec50*/  HMMA.16816.F32.BF16 R72, R20, R62, R80 ;  /* 0x0000003e1448723c */ /* 0x000fe20000041850 */
[----:B------:R-:W-:-:S06]  /*ec60*/  IMAD.MOV.U32 R55, RZ, RZ, R61 ;  /* 0x000000ffff377224 */ /* 0x000fcc00078e003d */
[----:B------:R-:W-:Y:S02]  /*ec70*/  IMAD.MOV.U32 R82, RZ, RZ, R76 ;  /* 0x000000ffff527224 */ /* 0x000fe400078e004c */
[----:B------:R-:W-:Y:S02]  /*ec80*/  IMAD.MOV.U32 R83, RZ, RZ, R77 ;  /* 0x000000ffff537224 */ /* 0x000fe400078e004d */
[----:B------:R-:W-:Y:S02]  /*ec90*/  IMAD.MOV.U32 R80, RZ, RZ, R78 ;  /* 0x000000ffff507224 */ /* 0x000fe400078e004e */
[----:B------:R-:W-:Y:S01]  /*eca0*/  IMAD.MOV.U32 R81, RZ, RZ, R79 ;  /* 0x000000ffff517224 */ /* 0x000fe200078e004f */
[C---:B-1----:R-:W-:Y:S06]  /*ecb0*/  HMMA.16816.F32.BF16 R36, R12.reuse, R26, R36 ;  /* 0x0000001a0c24723c */ /* 0x042fec0000041824 */
[C---:B------:R-:W-:Y:S06]  /*ecc0*/  HMMA.16816.F32.BF16 R76, R12.reuse, R24, R88 ;  /* 0x000000180c4c723c */ /* 0x040fec0000041858 */
[C---:B--2---:R-:W-:Y:S06]  /*ecd0*/  HMMA.16816.F32.BF16 R64, R12.reuse, R28, R64 ;  /* 0x0000001c0c40723c */ /* 0x044fec0000041840 */
[----:B------:R-:W-:Y:S01]  /*ece0*/  HMMA.16816.F32.BF16 R60, R12, R30, R56 ;  /* 0x0000001e0c3c723c */ /* 0x000fe20000041838 */
[----:B------:R-:W1:Y:S05]  /*ecf0*/  LDSM.16.MT88.4 R12, [R218+0x4c00] ;  /* 0x004c0000da0c783b */ /* 0x000e6a0000004200 */
[----:B------:R-:W-:Y:S01]  /*ed00*/  HMMA.16816.F32.BF16 R20, R16, R28, R84 ;  /* 0x0000001c1014723c */ /* 0x000fe20000041854 */
[----:B------:R-:W-:-:S02]  /*ed10*/  LOP3.LUT R4, R0, R156, RZ, 0xc0, !PT ;  /* 0x0000009c00047212 */ /* 0x000fc400078ec0ff */
[----:B------:R-:W-:-:S03]  /*ed20*/  LOP3.LUT R0, R139, UR44, RZ, 0x3c, !PT ;  /* 0x0000002c8b007c12 */ /* 0x000fc6000f8e3cff */
[----:B------:R-:W-:Y:S01]  /*ed30*/  HMMA.16816.F32.BF16 R56, R16, R24, R92 ;  /* 0x000000181038723c */ /* 0x000fe2000004185c */
[----:B------:R-:W-:-:S06]  /*ed40*/  LOP3.LUT R5, R2, R155, RZ, 0xc0, !PT ;  /* 0x0000009b02057212 */ /* 0x000fcc00078ec0ff */
[----:B------:R-:W-:Y:S01]  /*ed50*/  IMAD.WIDE.U32 R24, R0, -0x326172a9, RZ ;  /* 0xcd9e8d5700187825 */ /* 0x000fe200078e00ff */
[C---:B------:R-:W-:Y:S04]  /*ed60*/  HMMA.16816.F32.BF16 R28, R16.reuse, R30, R68 ;  /* 0x0000001e101c723c */ /* 0x040fe80000041844 */
[----:B------:R-:W-:Y:S02]  /*ed70*/  LOP3.LUT R0, R25, UR21, R80, 0x96, !PT ;  /* 0x0000001519007c12 */ /* 0x000fe4000f8e9650 */
[----:B------:R-:W-:Y:S01]  /*ed80*/  HMMA.16816.F32.BF16 R16, R16, R26, R72 ;  /* 0x0000001a1010723c */ /* 0x000fe20000041848 */
[----:B------:R-:W-:Y:S01]  /*ed90*/  LOP3.LUT R2, R131, UR19, R24, 0x96, !PT ;  /* 0x0000001383027c12 */ /* 0x000fe2000f8e9618 */
[----:B------:R-:W-:Y:S02]  /*eda0*/  IMAD.MOV.U32 R150, RZ, RZ, R51 ;  /* 0x000000ffff967224 */ /* 0x000fe400078e0033 */
[----:B------:R-:W-:-:S02]  /*edb0*/  IMAD.MOV.U32 R156, RZ, RZ, R148 ;  /* 0x000000ffff9c7224 */ /* 0x000fc400078e0094 */
[----:B------:R-:W-:Y:S01]  /*edc0*/  IMAD.MOV.U32 R152, RZ, RZ, R169 ;  /* 0x000000ffff987224 */ /* 0x000fe200078e00a9 */
[----:B---3--:R-:W-:Y:S01]  /*edd0*/  HMMA.16816.F32.BF16 R64, R4, R8, R64 ;  /* 0x000000080440723c */ /* 0x008fe20000041840 */
[----:B------:R-:W-:Y:S02]  /*ede0*/  IMAD.MOV.U32 R51, RZ, RZ, R170 ;  /* 0x000000ffff337224 */ /* 0x000fe400078e00aa */
[----:B------:R-:W-:-:S03]  /*edf0*/  IMAD.MOV.U32 R148, RZ, RZ, R171 ;  /* 0x000000ffff947224 */ /* 0x000fc600078e00ab */
[C---:B------:R-:W-:Y:S06]  /*ee00*/  HMMA.16816.F32.BF16 R60, R4.reuse, R10, R60 ;  /* 0x0000000a043c723c */ /* 0x040fec000004183c */
[C---:B-1----:R-:W-:Y:S06]  /*ee10*/  HMMA.16816.F32.BF16 R76, R4.reuse, R12, R76 ;  /* 0x0000000c044c723c */ /* 0x042fec000004184c */
[----:B------:R-:W-:Y:S06]  /*ee20*/  HMMA.16816.F32.BF16 R36, R4, R14, R36 ;  /* 0x0000000e0424723c */ /* 0x000fec0000041824 */
[----:B------:R-:W-:Y:S01]  /*ee30*/  HMMA.16816.F32.BF16 R168, R32, R8, R20 ;  /* 0x0000000820a8723c */ /* 0x000fe20000041814 */
[----:B------:R-:W-:Y:S01]  /*ee40*/  IMAD.WIDE.U32 R4, R0, -0x2daee0ad, RZ ;  /* 0xd2511f5300047825 */ /* 0x000fe200078e00ff */
[----:B------:R-:W1:Y:S05]  /*ee50*/  LDSM.16.MT88.4 R20, [R217+0x5000] ;  /* 0x00500000d914783b */ /* 0x000e6a0000004200 */
[----:B------:R-:W-:Y:S01]  /*ee60*/  IMAD.WIDE.U32 R8, R2, -0x2daee0ad, RZ ;  /* 0xd2511f5302087825 */ /* 0x000fe200078e00ff */
[----:B------:R-:W-:-:S04]  /*ee70*/  LOP3.LUT R2, R5, UR18, R240, 0x96, !PT ;  /* 0x0000001205027c12 */ /* 0x000fc8000f8e96f0 */
[----:B------:R-:W-:Y:S01]  /*ee80*/  LOP3.LUT R0, R9, UR16, R4, 0x96, !PT ;  /* 0x0000001009007c12 */ /* 0x000fe2000f8e9604 */
[----:B------:R-:W-:Y:S01]  /*ee90*/  HMMA.16816.F32.BF16 R56, R32, R12, R56 ;  /* 0x0000000c2038723c */ /* 0x000fe20000041838 */
[----:B------:R-:W-:-:S06]  /*eea0*/  IMAD.WIDE.U32 R4, R2, -0x326172a9, RZ ;  /* 0xcd9e8d5702047825 */ /* 0x000fcc00078e00ff */
[----:B------:R-:W-:Y:S01]  /*eeb0*/  IMAD.WIDE.U32 R12, R0, -0x326172a9, RZ ;  /* 0xcd9e8d57000c7825 */ /* 0x000fe200078e00ff */
[----:B------:R-:W-:-:S04]  /*eec0*/  LOP3.LUT R2, R5, UR17, R130, 0x96, !PT ;  /* 0x0000001105027c12 */ /* 0x000fc8000f8e9682 */
[----:B------:R-:W-:Y:S01]  /*eed0*/  LOP3.LUT R0, R13, UR15, R4, 0x96, !PT ;  /* 0x0000000f0d007c12 */ /* 0x000fe2000f8e9604 */
[----:B------:R-:W-:Y:S01]  /*eee0*/  HMMA.16816.F32.BF16 R72, R32, R14, R16 ;  /* 0x0000000e2048723c */ /* 0x000fe20000041810 */
[----:B------:R-:W-:-:S06]  /*eef0*/  IMAD.WIDE.U32 R6, R2, -0x2daee0ad, RZ ;  /* 0xd2511f5302067825 */ /* 0x000fcc00078e00ff */
[----:B------:R-:W-:Y:S01]  /*ef00*/  IMAD.WIDE.U32 R18, R0, -0x2daee0ad, RZ ;  /* 0xd2511f5300127825 */ /* 0x000fe200078e00ff */
[----:B------:R-:W-:Y:S01]  /*ef10*/  HMMA.16816.F32.BF16 R68, R32, R10, R28 ;  /* 0x0000000a2044723c */ /* 0x000fe2000004181c */
[----:B------:R-:W-:Y:S01]  /*ef20*/  LOP3.LUT R2, R7, UR14, R8, 0x96, !PT ;  /* 0x0000000e07027c12 */ /* 0x000fe2000f8e9608 */
[----:B------:R-:W2:Y:S02]  /*ef30*/  LDSM.16.MT88.4 R28, [R218+0x5000] ;  /* 0x00500000da1c783b */ /* 0x000ea40000004200 */
[----:B------:R-:W-:-:S05]  /*ef40*/  LOP3.LUT R0, R19, UR12, R6, 0x96, !PT ;  /* 0x0000000c13007c12 */ /* 0x000fca000f8e9606 */
[----:B------:R-:W-:-:S04]  /*ef50*/  IMAD.WIDE.U32 R4, R0, -0x326172a9, RZ ;  /* 0xcd9e8d5700047825 */ /* 0x000fc800078e00ff */
[----:B------:R-:W-:Y:S01]  /*ef60*/  IMAD.WIDE.U32 R10, R2, -0x326172a9, RZ ;  /* 0xcd9e8d57020a7825 */ /* 0x000fe200078e00ff */
[C---:B------:R-:W-:Y:S02]  /*ef70*/  LOP3.LUT R0, R4.reuse, 0xffff, RZ, 0xc0, !PT ;  /* 0x0000ffff04007812 */ /* 0x040fe400078ec0ff */
[----:B------:R-:W-:Y:S02]  /*ef80*/  SHF.R.U32.HI R2, RZ, 0x10, R4 ;  /* 0x00000010ff027819 */ /* 0x000fe40000011604 */
[----:B------:R-:W-:Y:S02]  /*ef90*/  LOP3.LUT R7, R4, 0xff, RZ, 0xc0, !PT ;  /* 0x000000ff04077812 */ /* 0x000fe400078ec0ff */
[----:B------:R-:W-:Y:S02]  /*efa0*/  SHF.R.U32.HI R6, RZ, 0x8, R0 ;  /* 0x00000008ff067819 */ /* 0x000fe40000011600 */
[----:B------:R-:W-:Y:S02]  /*efb0*/  SHF.R.U32.HI R4, RZ, 0x18, R4 ;  /* 0x00000018ff047819 */ /* 0x000fe40000011604 */
[----:B------:R-:W-:-:S02]  /*efc0*/  LOP3.LUT R2, R2, 0xff, RZ, 0xc0, !PT ;  /* 0x000000ff02027812 */ /* 0x000fc400078ec0ff */
[----:B------:R-:W-:Y:S02]  /*efd0*/  LOP3.LUT R0, R5, UR39, R10, 0x96, !PT ;  /* 0x0000002705007c12 */ /* 0x000fe4000f8e960a */
[----:B------:R-:W-:Y:S02]  /*efe0*/  PRMT R9, R2, 0x5410, R4 ;  /* 0x0000541002097816 */ /* 0x000fe40000000004 */
[C---:B------:R-:W-:Y:S02]  /*eff0*/  LOP3.LUT R2, R0.reuse, 0xffff, RZ, 0xc0, !PT ;  /* 0x0000ffff00027812 */ /* 0x040fe400078ec0ff */
[----:B------:R-:W-:Y:S02]  /*f000*/  SHF.R.U32.HI R4, RZ, 0x10, R0 ;  /* 0x00000010ff047819 */ /* 0x000fe40000011600 */
[----:B------:R-:W-:Y:S02]  /*f010*/  PRMT R8, R7, 0x5410, R6 ;  /* 0x0000541007087816 */ /* 0x000fe40000000006 */
[----:B------:R-:W-:-:S02]  /*f020*/  LOP3.LUT R7, R0, 0xff, RZ, 0xc0, !PT ;  /* 0x000000ff00077812 */ /* 0x000fc400078ec0ff */
[----:B------:R-:W-:Y:S02]  /*f030*/  SHF.R.U32.HI R5, RZ, 0x8, R2 ;  /* 0x00000008ff057819 */ /* 0x000fe40000011602 */
[----:B------:R-:W-:Y:S02]  /*f040*/  SHF.R.U32.HI R6, RZ, 0x18, R0 ;  /* 0x00000018ff067819 */ /* 0x000fe40000011600 */
[----:B------:R-:W-:Y:S02]  /*f050*/  LOP3.LUT R2, R4, 0xff, RZ, 0xc0, !PT ;  /* 0x000000ff04027812 */ /* 0x000fe400078ec0ff */
[--C-:B------:R-:W-:Y:S02]  /*f060*/  HSET2.LE.AND R0, R8, R3.reuse, PT ;  /* 0x0000000308007233 */ /* 0x100fe40003803000 */
[----:B------:R-:W-:Y:S02]  /*f070*/  PRMT R4, R7, 0x5410, R5 ;  /* 0x0000541007047816 */ /* 0x000fe40000000005 */
[----:B------:R-:W-:Y:S01]  /*f080*/  PRMT R5, R2, 0x5410, R6 ;  /* 0x0000541002057816 */ /* 0x000fe20000000006 */
[----:B------:R-:W-:Y:S01]  /*f090*/  IMAD.MOV.U32 R155, RZ, RZ, R225 ;  /* 0x000000ffff9b7224 */ /* 0x000fe200078e00e1 */
[----:B------:R-:W-:Y:S01]  /*f0a0*/  LOP3.LUT R6, R0, R167, RZ, 0xc0, !PT ;  /* 0x000000a700067212 */ /* 0x000fe200078ec0ff */
[----:B------:R-:W-:Y:S01]  /*f0b0*/  IMAD.MOV.U32 R90, RZ, RZ, R82 ;  /* 0x000000ffff5a7224 */ /* 0x000fe200078e0052 */
[----:B------:R-:W-:-:S02]  /*f0c0*/  HSET2.LE.AND R0, R9, R3, PT ;  /* 0x0000000309007233 */ /* 0x000fc40003803000 */
[--C-:B------:R-:W-:Y:S01]  /*f0d0*/  HSET2.LE.AND R2, R4, R3.reuse, PT ;  /* 0x0000000304027233 */ /* 0x100fe20003803000 */
[----:B------:R-:W-:Y:S01]  /*f0e0*/  IMAD.MOV.U32 R91, RZ, RZ, R83 ;  /* 0x000000ffff5b7224 */ /* 0x000fe200078e0053 */
[----:B------:R-:W-:Y:S01]  /*f0f0*/  HSET2.LE.AND R5, R5, R3, PT ;  /* 0x0000000305057233 */ /* 0x000fe20003803000 */
[----:B------:R-:W-:Y:S01]  /*f100*/  IMAD.MOV.U32 R81, RZ, RZ, R143 ;  /* 0x000000ffff517224 */ /* 0x000fe200078e008f */
[----:B------:R-:W-:Y:S01]  /*f110*/  LOP3.LUT R7, R0, R140, RZ, 0xc0, !PT ;  /* 0x0000008c00077212 */ /* 0x000fe200078ec0ff */
[----:B------:R-:W-:Y:S01]  /*f120*/  IMAD.MOV.U32 R80, RZ, RZ, R222 ;  /* 0x000000ffff507224 */ /* 0x000fe200078e00de */
[----:B------:R-:W-:Y:S01]  /*f130*/  LOP3.LUT R4, R2, R155, RZ, 0xc0, !PT ;  /* 0x0000009b02047212 */ /* 0x000fe200078ec0ff */
[----:B------:R-:W-:Y:S01]  /*f140*/  IMAD.MOV.U32 R88, RZ, RZ, R216 ;  /* 0x000000ffff587224 */ /* 0x000fe200078e00d8 */
[----:B------:R-:W-:Y:S01]  /*f150*/  LOP3.LUT R5, R5, R224, RZ, 0xc0, !PT ;  /* 0x000000e005057212 */ /* 0x000fe200078ec0ff */
[----:B------:R-:W-:Y:S01]  /*f160*/  IMAD.MOV.U32 R82, RZ, RZ, R156 ;  /* 0x000000ffff527224 */ /* 0x000fe200078e009c */
[----:B------:R-:W-:Y:S01]  /*f170*/  LOP3.LUT R2, R25, UR21, R90, 0x96, !PT ;  /* 0x0000001519027c12 */ /* 0x000fe2000f8e965a */
[----:B------:R-:W-:Y:S01]  /*f180*/  IMAD.MOV.U32 R83, RZ, RZ, R55 ;  /* 0x000000ffff537224 */ /* 0x000fe200078e0037 */
[----:B------:R-:W-:Y:S01]  /*f190*/  LOP3.LUT R0, R129, UR19, R24, 0x96, !PT ;  /* 0x0000001381007c12 */ /* 0x000fe2000f8e9618 */
[----:B------:R-:W-:Y:S01]  /*f1a0*/  IMAD.MOV.U32 R156, RZ, RZ, R150 ;  /* 0x000000ffff9c7224 */ /* 0x000fe200078e0096 */
[----:B------:R-:W-:Y:S01]  /*f1b0*/  LOP3.LUT R11, R11, UR13, R12, 0x96, !PT ;  /* 0x0000000d0b0b7c12 */ /* 0x000fe2000f8e960c */
[----:B------:R-:W-:Y:S01]  /*f1c0*/  IMAD.MOV.U32 R55, RZ, RZ, R49 ;  /* 0x000000ffff377224 */ /* 0x000fe200078e0031 */
[----:B-1----:R-:W-:Y:S01]  /*f1d0*/  HMMA.16816.F32.BF16 R64, R4, R20, R64 ;  /* 0x000000140440723c */ /* 0x002fe20000041840 */
[----:B------:R-:W-:Y:S01]  /*f1e0*/  IMAD.MOV.U32 R150, RZ, RZ, R141 ;  /* 0x000000ffff967224 */ /* 0x000fe200078e008d */
[----:B------:R-:W-:Y:S01]  /*f1f0*/  LDSM.16.MT88.4 R24, [R217+0x5400] ;  /* 0x00540000d918783b */ /* 0x000fe20000004200 */
[----:B------:R-:W-:-:S03]  /*f200*/  IMAD.MOV.U32 R49, RZ, RZ, R142 ;  /* 0x000000ffff317224 */ /* 0x000fc600078e008e */
[C---:B------:R-:W-:Y:S01]  /*f210*/  HMMA.16816.F32.BF16 R60, R4.reuse, R22, R60 ;  /* 0x00000016043c723c */ /* 0x040fe2000004183c */
[----:B------:R-:W-:Y:S01]  /*f220*/  IMAD.MOV.U32 R92, RZ, RZ, R145 ;  /* 0x000000ffff5c7224 */ /* 0x000fe200078e0091 */
[----:B------:R4:W5:Y:S04]  /*f230*/  LDL.LU R225, [R1+0x35c] ;  /* 0x00035c0001e17983 */ /* 0x0009680000300800 */
[C---:B--2---:R-:W-:Y:S01]  /*f240*/  HMMA.16816.F32.BF16 R76, R4.reuse, R28, R76 ;  /* 0x0000001c044c723c */ /* 0x044fe2000004184c */
[----:B------:R-:W-:Y:S01]  /*f250*/  IMAD.MOV.U32 R155, RZ, RZ, R164 ;  /* 0x000000ffff9b7224 */ /* 0x000fe200078e00a4 */
[----:B------:R4:W5:Y:S04]  /*f260*/  LDL.LU R224, [R1+0x358] ;  /* 0x0003580001e07983 */ /* 0x0009680000300800 */
[----:B------:R-:W-:Y:S07]  /*f270*/  HMMA.16816.F32.BF16 R140, R4, R30, R36 ;  /* 0x0000001e048c723c */ /* 0x000fee0000041824 */
        /* <DEDUP_REMOVED lines=16> */
[C---:B------:R-:W-:Y:S02]  /*f380*/  LOP3.LUT R2, R4.reuse, 0xffff, RZ, 0xc0, !PT ;  /* 0x0000ffff04027812 */ /* 0x040fe400078ec0ff */
[--C-:B------:R-:W-:Y:S02]  /*f390*/  SHF.R.U32.HI R6, RZ, 0x10, R4.reuse ;  /* 0x00000010ff067819 */ /* 0x100fe40000011604 */
[----:B------:R-:W-:Y:S02]  /*f3a0*/  LOP3.LUT R7, R4, 0xff, RZ, 0xc0, !PT ;  /* 0x000000ff04077812 */ /* 0x000fe400078ec0ff */
[----:B------:R-:W-:Y:S02]  /*f3b0*/  SHF.R.U32.HI R5, RZ, 0x18, R4 ;  /* 0x00000018ff057819 */ /* 0x000fe40000011604 */
[----:B------:R-:W-:-:S02]  /*f3c0*/  SHF.R.U32.HI R2, RZ, 0x8, R2 ;  /* 0x00000008ff027819 */ /* 0x000fc40000011602 */
[----:B------:R-:W-:Y:S02]  /*f3d0*/  LOP3.LUT R4, R6, 0xff, RZ, 0xc0, !PT ;  /* 0x000000ff06047812 */ /* 0x000fe400078ec0ff */
[----:B------:R-:W-:Y:S02]  /*f3e0*/  PRMT R6, R7, 0x5410, R2 ;  /* 0x0000541007067816 */ /* 0x000fe40000000002 */
[----:B------:R-:W-:Y:S02]  /*f3f0*/  PRMT R9, R4, 0x5410, R5 ;  /* 0x0000541004097816 */ /* 0x000fe40000000005 */
[----:B------:R-:W-:Y:S02]  /*f400*/  LOP3.LUT R2, R0, 0xffff, RZ, 0xc0, !PT ;  /* 0x0000ffff00027812 */ /* 0x000fe400078ec0ff */
[----:B------:R-:W-:Y:S02]  /*f410*/  SHF.R.U32.HI R4, RZ, 0x10, R0 ;  /* 0x00000010ff047819 */ /* 0x000fe40000011600 */
[----:B------:R-:W-:-:S02]  /*f420*/  SHF.R.U32.HI R5, RZ, 0x8, R2 ;  /* 0x00000008ff057819 */ /* 0x000fc40000011602 */
[----:B------:R-:W-:Y:S02]  /*f430*/  LOP3.LUT R8, R0, 0xff, RZ, 0xc0, !PT ;  /* 0x000000ff00087812 */ /* 0x000fe400078ec0ff */
[----:B------:R-:W-:Y:S02]  /*f440*/  SHF.R.U32.HI R7, RZ, 0x18, R0 ;  /* 0x00000018ff077819 */ /* 0x000fe40000011600 */
[----:B------:R-:W-:Y:S02]  /*f450*/  LOP3.LUT R2, R4, 0xff, RZ, 0xc0, !PT ;  /* 0x000000ff04027812 */ /* 0x000fe400078ec0ff */
[----:B------:R-:W-:Y:S02]  /*f460*/  PRMT R4, R8, 0x5410, R5 ;  /* 0x0000541008047816 */ /* 0x000fe40000000005 */
[----:B------:R-:W-:Y:S02]  /*f470*/  PRMT R2, R2, 0x5410, R7 ;  /* 0x0000541002027816 */ /* 0x000fe40000000007 */
[--C-:B------:R-:W-:Y:S01]  /*f480*/  HSET2.LE.AND R0, R6, R3.reuse, PT ;  /* 0x0000000306007233 */ /* 0x100fe20003803000 */
[----:B------:R-:W-:Y:S01]  /*f490*/  IMAD.WIDE.U32 R6, R10, -0x2daee0ad, RZ ;  /* 0xd2511f530a067825 */ /* 0x000fe200078e00ff */
[----:B------:R-:W-:-:S02]  /*f4a0*/  HSET2.LE.AND R4, R4, R3, PT ;  /* 0x0000000304047233 */ /* 0x000fc40003803000 */
[--C-:B------:R-:W-:Y:S02]  /*f4b0*/  HSET2.LE.AND R5, R2, R3.reuse, PT ;  /* 0x0000000302057233 */ /* 0x100fe40003803000 */
[----:B------:R-:W-:Y:S01]  /*f4c0*/  LOP3.LUT R14, R0, R80, RZ, 0xc0, !PT ;  /* 0x00000050000e7212 */ /* 0x000fe200078ec0ff */
[----:B------:R-:W-:Y:S01]  /*f4d0*/  IMAD.MOV.U32 R80, RZ, RZ, R81 ;  /* 0x000000ffff507224 */ /* 0x000fe200078e0051 */
[----:B------:R-:W-:Y:S02]  /*f4e0*/  LOP3.LUT R2, R7, UR40, R12, 0x96, !PT ;  /* 0x0000002807027c12 */ /* 0x000fe4000f8e960c */
[----:B------:R-:W-:Y:S02]  /*f4f0*/  HSET2.LE.AND R0, R9, R3, PT ;  /* 0x0000000309007233 */ /* 0x000fe40003803000 */
[----:B------:R-:W-:Y:S02]  /*f500*/  LOP3.LUT R12, R4, R220, RZ, 0xc0, !PT ;  /* 0x000000dc040c7212 */ /* 0x000fe400078ec0ff */
[----:B------:R-:W-:Y:S01]  /*f510*/  LOP3.LUT R13, R5, R219, RZ, 0xc0, !PT ;  /* 0x000000db050d7212 */ /* 0x000fe200078ec0ff */
[----:B------:R-:W-:Y:S01]  /*f520*/  IMAD.WIDE.U32 R4, R11, -0x2daee0ad, RZ ;  /* 0xd2511f530b047825 */ /* 0x000fe200078e00ff */
[----:B------:R-:W-:-:S02]  /*f530*/  LOP3.LUT R15, R0, R80, RZ, 0xc0, !PT ;  /* 0x00000050000f7212 */ /* 0x000fc400078ec0ff */
[----:B------:R-:W-:Y:S02]  /*f540*/  LOP3.LUT R7, R6, 0xffff, RZ, 0xc0, !PT ;  /* 0x0000ffff06077812 */ /* 0x000fe400078ec0ff */
[----:B------:R-:W-:Y:S02]  /*f550*/  SHF.R.U32.HI R9, RZ, 0x10, R6 ;  /* 0x00000010ff097819 */ /* 0x000fe40000011606 */
[----:B------:R-:W-:Y:S02]  /*f560*/  LOP3.LUT R0, R5, UR40, R18, 0x96, !PT ;  /* 0x0000002805007c12 */ /* 0x000fe4000f8e9612 */
[----:B------:R-:W-:Y:S02]  /*f570*/  LOP3.LUT R5, R4, 0xffff, RZ, 0xc0, !PT ;  /* 0x0000ffff04057812 */ /* 0x000fe400078ec0ff */
[----:B------:R-:W-:Y:S02]  /*f580*/  LOP3.LUT R16, R6, 0xff, RZ, 0xc0, !PT ;  /* 0x000000ff06107812 */ /* 0x000fe400078ec0ff */
[----:B------:R-:W-:-:S02]  /*f590*/  SHF.R.U32.HI R11, RZ, 0x18, R6 ;  /* 0x00000018ff0b7819 */ /* 0x000fc40000011606 */
[----:B------:R-:W-:Y:S02]  /*f5a0*/  SHF.R.U32.HI R6, RZ, 0x8, R7 ;  /* 0x00000008ff067819 */ /* 0x000fe40000011607 */
[----:B------:R-:W-:Y:S02]  /*f5b0*/  LOP3.LUT R8, R4, 0xff, RZ, 0xc0, !PT ;  /* 0x000000ff04087812 */ /* 0x000fe400078ec0ff */
[----:B------:R-:W-:Y:S02]  /*f5c0*/  LOP3.LUT R9, R9, 0xff, RZ, 0xc0, !PT ;  /* 0x000000ff09097812 */ /* 0x000fe400078ec0ff */
[--C-:B------:R-:W-:Y:S02]  /*f5d0*/  SHF.R.U32.HI R7, RZ, 0x10, R4.reuse ;  /* 0x00000010ff077819 */ /* 0x100fe40000011604 */
[----:B------:R-:W-:Y:S02]  /*f5e0*/  SHF.R.U32.HI R10, RZ, 0x18, R4 ;  /* 0x00000018ff0a7819 */ /* 0x000fe40000011604 */
[----:B------:R-:W-:-:S02]  /*f5f0*/  SHF.R.U32.HI R4, RZ, 0x8, R5 ;  /* 0x00000008ff047819 */ /* 0x000fc40000011605 */
[----:B------:R-:W-:Y:S02]  /*f600*/  LOP3.LUT R5, R0, 0xffff, RZ, 0xc0, !PT ;  /* 0x0000ffff00057812 */ /* 0x000fe400078ec0ff */
[----:B------:R-:W-:Y:S02]  /*f610*/  PRMT R32, R9, 0x5410, R11 ;  /* 0x0000541009207816 */ /* 0x000fe4000000000b */
[----:B------:R-:W-:Y:S02]  /*f620*/  PRMT R9, R8, 0x5410, R4 ;  /* 0x0000541008097816 */ /* 0x000fe40000000004 */
[----:B------:R-:W-:Y:S02]  /*f630*/  PRMT R33, R16, 0x5410, R6 ;  /* 0x0000541010217816 */ /* 0x000fe40000000006 */
[----:B------:R-:W-:Y:S01]  /*f640*/  LOP3.LUT R4, R7, 0xff, RZ, 0xc0, !PT ;  /* 0x000000ff07047812 */ /* 0x000fe200078ec0ff */
[----:B------:R-:W-:Y:S01]  /*f650*/  IMAD.MOV.U32 R81, RZ, RZ, R149 ;  /* 0x000000ffff517224 */ /* 0x000fe200078e0095 */
[----:B------:R-:W-:Y:S01]  /*f660*/  SHF.R.U32.HI R6, RZ, 0x8, R5 ;  /* 0x00000008ff067819 */ /* 0x000fe20000011605 */
[C---:B------:R-:W-:Y:S01]  /*f670*/  HMMA.16816.F32.BF16 R168, R12.reuse, R20, R168 ;  /* 0x000000140ca8723c */ /* 0x040fe200000418a8 */
[----:B------:R-:W-:Y:S01]  /*f680*/  SHF.R.U32.HI R5, RZ, 0x10, R0 ;  /* 0x00000010ff057819 */ /* 0x000fe20000011600 */
[----:B------:R-:W-:Y:S01]  /*f690*/  IMAD.MOV.U32 R164, RZ, RZ, R160 ;  /* 0x000000ffffa47224 */ /* 0x000fe200078e00a0 */
[----:B------:R-:W-:Y:S01]  /*f6a0*/  PRMT R11, R4, 0x5410, R10 ;  /* 0x00005410040b7816 */ /* 0x000fe2000000000a */
[----:B------:R-:W-:Y:S01]  /*f6b0*/  IMAD.MOV.U32 R34, RZ, RZ, R146 ;  /* 0x000000ffff227224 */ /* 0x000fe200078e0092 */
[----:B------:R-:W-:Y:S01]  /*f6c0*/  LOP3.LUT R7, R0, 0xff, RZ, 0xc0, !PT ;  /* 0x000000ff00077812 */ /* 0x000fe200078ec0ff */
[----:B------:R-:W-:Y:S01]  /*f6d0*/  HMMA.16816.F32.BF16 R36, R12, R22, R68 ;  /* 0x000000160c24723c */ /* 0x000fe20000041844 */
[----:B------:R-:W-:Y:S01]  /*f6e0*/  SHF.R.U32.HI R4, RZ, 0x18, R0 ;  /* 0x00000018ff047819 */ /* 0x000fe20000011600 */
[----:B------:R-:W-:Y:S01]  /*f6f0*/  IMAD.MOV.U32 R149, RZ, RZ, R152 ;  /* 0x000000ffff957224 */ /* 0x000fe200078e0098 */
[----:B------:R-:W-:Y:S01]  /*f700*/  LOP3.LUT R0, R5, 0xff, RZ, 0xc0, !PT ;  /* 0x000000ff05007812 */ /* 0x000fe200078ec0ff */
[----:B------:R-:W-:Y:S01]  /*f710*/  IMAD.MOV.U32 R152, RZ, RZ, R51 ;  /* 0x000000ffff987224 */ /* 0x000fe200078e0033 */
[----:B------:R-:W1:Y:S01]  /*f720*/  LDSM.16.MT88.4 R20, [R218+0x5400] ;  /* 0x00540000da14783b */ /* 0x000e620000004200 */
[----:B------:R-:W-:Y:S01]  /*f730*/  IMAD.MOV.U32 R51, RZ, RZ, R157 ;  /* 0x000000ffff337224 */ /* 0x000fe200078e009d */
[----:B------:R-:W-:Y:S01]  /*f740*/  PRMT R5, R0, 0x5410, R4 ;  /* 0x0000541000057816 */ /* 0x000fe20000000004 */
[----:B------:R-:W-:Y:S01]  /*f750*/  IMAD.MOV.U32 R157, RZ, RZ, R54 ;  /* 0x000000ffff9d7224 */ /* 0x000fe200078e0036 */
[----:B------:R-:W-:Y:S01]  /*f760*/  HSET2.LE.AND R0, R9, R3, PT ;  /* 0x0000000309007233 */ /* 0x000fe20003803000 */
[----:B------:R-:W-:Y:S01]  /*f770*/  IMAD.MOV.U32 R54, RZ, RZ, R159 ;  /* 0x000000ffff367224 */ /* 0x000fe200078e009f */
[----:B------:R-:W-:Y:S01]  /*f780*/  LDSM.16.MT88.4 R16, [R217+0x5800] ;  /* 0x00580000d910783b */ /* 0x000fe20000004200 */
[----:B------:R-:W-:-:S02]  /*f790*/  IMAD.MOV.U32 R159, RZ, RZ, R221 ;  /* 0x000000ffff9f7224 */ /* 0x000fc400078e00dd */
[----:B------:R-:W-:Y:S02]  /*f7a0*/  LOP3.LUT R10, R0, R88, RZ, 0xc0, !PT ;  /* 0x00000058000a7212 */ /* 0x000fe400078ec0ff */
[----:B------:R-:W-:Y:S01]  /*f7b0*/  IMAD.MOV.U32 R89, RZ, RZ, R159 ;  /* 0x000000ffff597224 */ /* 0x000fe200078e009f */
[--C-:B------:R-:W-:Y:S02]  /*f7c0*/  HSET2.LE.AND R0, R11, R3.reuse, PT ;  /* 0x000000030b007233 */ /* 0x100fe40003803000 */
[C---:B------:R-:W-:Y:S01]  /*f7d0*/  LOP3.LUT R4, R2.reuse, 0xffff, RZ, 0xc0, !PT ;  /* 0x0000ffff02047812 */ /* 0x040fe200078ec0ff */
[----:B------:R-:W-:Y:S01]  /*f7e0*/  IMAD.MOV.U32 R160, RZ, RZ, R223 ;  /* 0x000000ffffa07224 */ /* 0x000fe200078e00df */
[----:B------:R-:W-:Y:S01]  /*f7f0*/  PRMT R8, R7, 0x5410, R6 ;  /* 0x0000541007087816 */ /* 0x000fe20000000006 */
[----:B------:R-:W-:Y:S01]  /*f800*/  IMAD.MOV.U32 R91, RZ, RZ, R157 ;  /* 0x000000ffff5b7224 */ /* 0x000fe200078e009d */
[----:B------:R-:W-:Y:S01]  /*f810*/  HSET2.LE.AND R5, R5, R3, PT ;  /* 0x0000000305057233 */ /* 0x000fe20003803000 */
[----:B------:R-:W-:Y:S01]  /*f820*/  IMAD.MOV.U32 R80, RZ, RZ, R149 ;  /* 0x000000ffff507224 */ /* 0x000fe200078e0095 */
[----:B------:R-:W-:Y:S01]  /*f830*/  SHF.R.U32.HI R7, RZ, 0x8, R4 ;  /* 0x00000008ff077819 */ /* 0x000fe20000011604 */
[----:B------:R-:W-:Y:S01]  /*f840*/  IMAD.MOV.U32 R90, RZ, RZ, R54 ;  /* 0x000000ffff5a7224 */ /* 0x000fe200078e0036 */
[----:B------:R-:W-:Y:S01]  /*f850*/  LOP3.LUT R6, R2, 0xff, RZ, 0xc0, !PT ;  /* 0x000000ff02067812 */ /* 0x000fe200078ec0ff */
[----:B------:R-:W-:Y:S01]  /*f860*/  IMAD.MOV.U32 R149, RZ, RZ, R51 ;  /* 0x000000ffff957224 */ /* 0x000fe200078e0033 */
[----:B------:R-:W-:Y:S01]  /*f870*/  LOP3.LUT R11, R0, R89, RZ, 0xc0, !PT ;  /* 0x00000059000b7212 */ /* 0x000fe200078ec0ff */
[----:B------:R-:W-:Y:S01]  /*f880*/  IMAD.MOV.U32 R54, RZ, RZ, R158 ;  /* 0x000000ffff367224 */ /* 0x000fe200078e009e */
[----:B------:R-:W-:Y:S01]  /*f890*/  SHF.R.U32.HI R0, RZ, 0x10, R2 ;  /* 0x00000010ff007819 */ /* 0x000fe20000011602 */
[----:B------:R-:W-:-:S02]  /*f8a0*/  IMAD.MOV.U32 R51, RZ, RZ, R160 ;  /* 0x000000ffff337224 */ /* 0x000fc400078e00a0 */
[----:B------:R-:W-:Y:S02]  /*f8b0*/  IMAD.MOV.U32 R35, RZ, RZ, R147 ;  /* 0x000000ffff237224 */ /* 0x000fe400078e0093 */
[----:B------:R-:W-:Y:S02]  /*f8c0*/  IMAD.MOV.U32 R84, RZ, RZ, R154 ;  /* 0x000000ffff547224 */ /* 0x000fe400078e009a */
[----:B------:R-:W-:Y:S01]  /*f8d0*/  IMAD.MOV.U32 R95, RZ, RZ, R153 ;  /* 0x000000ffff5f7224 */ /* 0x000fe200078e0099 */
[----:B------:R-:W-:Y:S01]  /*f8e0*/  STG.E.U16 desc[UR32][R40.64+0x62], R34 ;  /* 0x0000622228007986 */ /* 0x000fe2000c101520 */
[----:B------:R-:W-:Y:S02]  /*f8f0*/  IMAD.MOV.U32 R157, RZ, RZ, R162 ;  /* 0x000000ffff9d7224 */ /* 0x000fe400078e00a2 */
[----:B------:R-:W-:Y:S01]  /*f900*/  IMAD.MOV.U32 R159, RZ, RZ, R163 ;  /* 0x000000ffff9f7224 */ /* 0x000fe200078e00a3 */
[----:B------:R4:W5:Y:S01]  /*f910*/  LDL.LU R223, [R1+0x354] ;  /* 0x0003540001df7983 */ /* 0x0009620000300800 */
[----:B------:R-:W-:Y:S01]  /*f920*/  IMAD.MOV.U32 R158, RZ, RZ, R161 ;  /* 0x000000ffff9e7224 */ /* 0x000fe200078e00a1 */
[----:B------:R-:W-:Y:S01]  /*f930*/  PRMT R7, R6, 0x5410, R7 ;  /* 0x0000541006077816 */ /* 0x000fe20000000007 */
[----:B------:R-:W-:Y:S01]  /*f940*/  HMMA.16816.F32.BF16 R160, R12, R28, R56 ;  /* 0x0000001c0ca0723c */ /* 0x000fe20000041838 */
[----:B------:R-:W-:-:S02]  /*f950*/  LOP3.LUT R9, R5, R91, RZ, 0xc0, !PT ;  /* 0x0000005b05097212 */ /* 0x000fc400078ec0ff */
[--C-:B------:R-:W-:Y:S01]  /*f960*/  HSET2.LE.AND R4, R8, R3.reuse, PT ;  /* 0x0000000308047233 */ /* 0x100fe20003803000 */
[----:B------:R-:W-:Y:S01]  /*f970*/  IMAD.MOV.U32 R87, RZ, RZ, R80 ;  /* 0x000000ffff577224 */ /* 0x000fe200078e0050 */
[----:B------:R-:W-:Y:S01]  /*f980*/  SHF.R.U32.HI R6, RZ, 0x18, R2 ;  /* 0x00000018ff067819 */ /* 0x000fe20000011602 */
[----:B------:R-:W-:Y:S01]  /*f990*/  HMMA.16816.F32.BF16 R28, R12, R30, R72 ;  /* 0x0000001e0c1c723c */ /* 0x000fe20000041848 */
[----:B------:R-:W-:Y:S01]  /*f9a0*/  LOP3.LUT R5, R0, 0xff, RZ, 0xc0, !PT ;  /* 0x000000ff00057812 */ /* 0x000fe200078ec0ff */
[----:B------:R-:W2:Y:S03]  /*f9b0*/  LDSM.16.MT88.4 R12, [R218+0x5800] ;  /* 0x00580000da0c783b */ /* 0x000ea60000004200 */
[----:B------:R-:W-:Y:S01]  /*f9c0*/  PRMT R5, R5, 0x5410, R6 ;  /* 0x0000541005057816 */ /* 0x000fe20000000006 */
        /* <DEDUP_REMOVED lines=9> */
[----:B------:R-:W-:Y:S01]  /*fa60*/  HSET2.LE.AND R3, R5, R3, PT ;  /* 0x0000000305037233 */ /* 0x000fe20003803000 */
[----:B------:R-:W-:Y:S01]  /*fa70*/  IMAD.MOV.U32 R93, RZ, RZ, R166 ;  /* 0x000000ffff5d7224 */ /* 0x000fe200078e00a6 */
[----:B------:R-:W-:Y:S01]  /*fa80*/  LOP3.LUT R6, R0, R149, RZ, 0xc0, !PT ;  /* 0x0000009500067212 */ /* 0x000fe200078ec0ff */
[----:B------:R4:W5:Y:S01]  /*fa90*/  LDL.LU R222, [R1+0x350] ;  /* 0x0003500001de7983 */ /* 0x0009620000300800 */
[----:B------:R-:W-:-:S02]  /*faa0*/  LOP3.LUT R7, R2, R151, RZ, 0xc0, !PT ;  /* 0x0000009702077212 */ /* 0x000fc400078ec0ff */
[----:B------:R-:W-:Y:S01]  /*fab0*/  LOP3.LUT R4, R4, R148, RZ, 0xc0, !PT ;  /* 0x0000009404047212 */ /* 0x000fe200078ec0ff */
[----:B------:R-:W-:Y:S01]  /*fac0*/  IMAD.MOV.U32 R81, RZ, RZ, R55 ;  /* 0x000000ffff517224 */ /* 0x000fe200078e0037 */
[----:B------:R-:W-:Y:S01]  /*fad0*/  LOP3.LUT R5, R3, R87, RZ, 0xc0, !PT ;  /* 0x0000005703057212 */ /* 0x000fe200078ec0ff */
[----:B------:R-:W-:Y:S02]  /*fae0*/  IMAD.MOV.U32 R91, RZ, RZ, R155 ;  /* 0x000000ffff5b7224 */ /* 0x000fe400078e009b */
[----:B------:R-:W-:Y:S02]  /*faf0*/  IMAD.MOV.U32 R90, RZ, RZ, R83 ;  /* 0x000000ffff5a7224 */ /* 0x000fe400078e0053 */
[----:B------:R-:W-:Y:S02]  /*fb00*/  IMAD.MOV.U32 R82, RZ, RZ, R164 ;  /* 0x000000ffff527224 */ /* 0x000fe400078e00a4 */
[----:B------:R-:W-:Y:S01]  /*fb10*/  IMAD.MOV.U32 R80, RZ, RZ, R156 ;  /* 0x000000ffff507224 */ /* 0x000fe200078e009c */
[----:B-1----:R-:W-:Y:S01]  /*fb20*/  HMMA.16816.F32.BF16 R144, R8, R20, R76 ;  /* 0x000000140890723c */ /* 0x002fe2000004184c */
[----:B------:R-:W-:-:S05]  /*fb30*/  IMAD.MOV.U32 R55, RZ, RZ, R51 ;  /* 0x000000ffff377224 */ /* 0x000fca00078e0033 */
[----:B------:R-:W-:Y:S01]  /*fb40*/  HMMA.16816.F32.BF16 R140, R8, R22, R140 ;  /* 0x00000016088c723c */ /* 0x000fe2000004188c */
[----:B------:R-:W-:Y:S01]  /*fb50*/  IMAD.MOV.U32 R155, RZ, RZ, R49 ;  /* 0x000000ffff9b7224 */ /* 0x000fe200078e0031 */
[----:B------:R-:W-:Y:S01]  /*fb60*/  STG.E.U16 desc[UR32][R40.64+0x60], R71 ;  /* 0x0000604728007986 */ /* 0x000fe2000c101520 */
[----:B------:R-:W-:Y:S02]  /*fb70*/  IMAD.MOV.U32 R51, RZ, RZ, R54 ;  /* 0x000000ffff337224 */ /* 0x000fe400078e0036 */
[----:B------:R-:W-:Y:S01]  /*fb80*/  IMAD.MOV.U32 R83, RZ, RZ, R150 ;  /* 0x000000ffff537224 */ /* 0x000fe200078e0096 */
[----:B------:R-:W-:Y:S01]  /*fb90*/  HMMA.16816.F32.BF16 R168, R4, R24, R168 ;  /* 0x0000001804a8723c */ /* 0x000fe200000418a8 */
[----:B------:R-:W-:Y:S01]  /*fba0*/  IMAD.MOV.U32 R49, RZ, RZ, R157 ;  /* 0x000000ffff317224 */ /* 0x000fe200078e009d */
[----:B------:R4:W5:Y:S01]  /*fbb0*/  LDL.LU R221, [R1+0x34c] ;  /* 0x00034c0001dd7983 */ /* 0x0009620000300800 */
[----:B------:R-:W-:Y:S02]  /*fbc0*/  IMAD.MOV.U32 R54, RZ, RZ, R159 ;  /* 0x000000ffff367224 */ /* 0x000fe400078e009f */
[----:B------:R-:W-:Y:S01]  /*fbd0*/  IMAD.MOV.U32 R164, RZ, RZ, R158 ;  /* 0x000000ffffa47224 */ /* 0x000fe200078e009e */
[----:B------:R-:W-:Y:S01]  /*fbe0*/  HMMA.16816.F32.BF16 R148, R8, R26, R60 ;  /* 0x0000001a0894723c */ /* 0x000fe2000004183c */
[----:B------:R-:W-:-:S05]  /*fbf0*/  IMAD.MOV.U32 R87, RZ, RZ, R88 ;  /* 0x000000ffff577224 */ /* 0x000fca00078e0058 */
[----:B------:R-:W-:Y:S01]  /*fc00*/  HMMA.16816.F32.BF16 R160, R4, R20, R160 ;  /* 0x0000001404a0723c */ /* 0x000fe200000418a0 */
[----:B------:R-:W-:Y:S01]  /*fc10*/  IMAD.MOV.U32 R88, RZ, RZ, R89 ;  /* 0x000000ffff587224 */ /* 0x000fe200078e0059 */
[----:B------:R-:W-:Y:S01]  /*fc20*/  STG.E.U16 desc[UR32][R46.64+0x60], R35 ;  /* 0x000060232e007986 */ /* 0x000fe2000c101520 */
[----:B------:R-:W-:-:S03]  /*fc30*/  IMAD.MOV.U32 R89, RZ, RZ, R90 ;  /* 0x000000ffff597224 */ /* 0x000fc600078e005a */
[----:B------:R-:W-:Y:S01]  /*fc40*/  HMMA.16816.F32.BF16 R156, R8, R24, R64 ;  /* 0x00000018089c723c */ /* 0x000fe20000041840 */
[----:B------:R-:W-:Y:S01]  /*fc50*/  IMAD.MOV.U32 R90, RZ, RZ, R91 ;  /* 0x000000ffff5a7224 */ /* 0x000fe200078e005b */
[----:B------:R-:W-:Y:S01]  /*fc60*/  STG.E.U16 desc[UR32][R46.64+0x62], R92 ;  /* 0x0000625c2e007986 */ /* 0x000fe2000c101520 */
[----:B------:R-:W-:-:S03]  /*fc70*/  IMAD.MOV.U32 R91, RZ, RZ, R80 ;  /* 0x000000ffff5b7224 */ /* 0x000fc600078e0050 */
[C---:B------:R-:W-:Y:S01]  /*fc80*/  HMMA.16816.F32.BF16 R24, R4.reuse, R26, R36 ;  /* 0x0000001a0418723c */ /* 0x040fe20000041824 */
[----:B------:R-:W-:Y:S01]  /*fc90*/  IMAD.MOV.U32 R80, RZ, RZ, R81 ;  /* 0x000000ffff507224 */ /* 0x000fe200078e0051 */
[----:B------:R4:W5:Y:S04]  /*fca0*/  LDL.LU R220, [R1+0x348] ;  /* 0x0003480001dc7983 */ /* 0x0009680000300800 */
[----:B------:R-:W-:Y:S01]  /*fcb0*/  HMMA.16816.F32.BF16 R4, R4, R22, R28 ;  /* 0x000000160404723c */ /* 0x000fe2000004181c */
[----:B------:R-:W-:Y:S01]  /*fcc0*/  IMAD.MOV.U32 R81, RZ, RZ, R82 ;  /* 0x000000ffff517224 */ /* 0x000fe200078e0052 */
[----:B------:R-:W-:Y:S01]  /*fcd0*/  STG.E.U16 desc[UR32][R44.64+0x60], R193 ;  /* 0x000060c12c007986 */ /* 0x000fe2000c101520 */
[----:B------:R-:W-:Y:S02]  /*fce0*/  IMAD.MOV.U32 R82, RZ, RZ, R83 ;  /* 0x000000ffff527224 */ /* 0x000fe400078e0053 */
[----:B------:R-:W-:Y:S01]  /*fcf0*/  IMAD.MOV.U32 R83, RZ, RZ, R155 ;  /* 0x000000ffff537224 */ /* 0x000fe200078e009b */
[C---:B--2---:R-:W-:Y:S01]  /*fd00*/  HMMA.16816.F32.BF16 R144, R100.reuse, R12, R144 ;  /* 0x0000000c6490723c */ /* 0x044fe20000041890 */
[----:B------:R-:W1:Y:S05]  /*fd10*/  LDSM.16.MT88.4 R152, [R218+0x5c00] ;  /* 0x005c0000da98783b */ /* 0x000e6a0000004200 */
[----:B------:R-:W-:Y:S01]  /*fd20*/  HMMA.16816.F32.BF16 R140, R100, R14, R140 ;  /* 0x0000000e648c723c */ /* 0x000fe2000004188c */
[----:B------:R-:W-:Y:S05]  /*fd30*/  STG.E.U16 desc[UR32][R44.64+0x62], R192 ;  /* 0x000062c02c007986 */ /* 0x000fea000c101520 */
[C---:B------:R-:W-:Y:S01]  /*fd40*/  HMMA.16816.F32.BF16 R160, R104.reuse, R12, R160 ;  /* 0x0000000c68a0723c */ /* 0x040fe200000418a0 */
[----:B------:R-:W-:Y:S01]  /*fd50*/  IMAD.MOV.U32 R86, RZ, RZ, R164 ;  /* 0x000000ffff567224 */ /* 0x000fe200078e00a4 */
[----:B------:R-:W-:Y:S04]  /*fd60*/  STG.E.U16 desc[UR32][R42.64+0x60], R191 ;  /* 0x000060bf2a007986 */ /* 0x000fe8000c101520 */
[----:B------:R-:W-:Y:S01]  /*fd70*/  HMMA.16816.F32.BF16 R4, R104, R14, R4 ;  /* 0x0000000e6804723c */ /* 0x000fe20000041804 */
[----:B------:R-:W-:Y:S04]  /*fd80*/  STG.E.U16 desc[UR32][R42.64+0x62], R190 ;  /* 0x000062be2a007986 */ /* 0x000fe8000c101520 */
        /* <DEDUP_REMOVED lines=16> */
[----:B------:R2:W-:Y:S04]  /*fe90*/  STG.E.U16 desc[UR32][R40.64+0x90], R245 ;  /* 0x000090f528007986 */ /* 0x0005e8000c101520 */
[----:B------:R-:W-:Y:S04]  /*fea0*/  STG.E.U16 desc[UR32][R40.64+0x92], R244 ;  /* 0x000092f428007986 */ /* 0x000fe8000c101520 */
[----:B------:R-:W-:Y:S04]  /*feb0*/  STG.E.U16 desc[UR32][R46.64+0x90], R242 ;  /* 0x000090f22e007986 */ /* 0x000fe8000c101520 */
[----:B------:R-:W-:Y:S04]  /*fec0*/  STG.E.U16 desc[UR32][R46.64+0x92], R243 ;  /* 0x000092f32e007986 */ /* 0x000fe8000c101520 */
[----:B------:R-:W-:Y:S04]  /*fed0*/  STG.E.U16 desc[UR32][R44.64+0x90], R181 ;  /* 0x000090b52c007986 */ /* 0x000fe8000c101520 */
[----:B------:R-:W-:Y:S04]  /*fee0*/  STG.E.U16 desc[UR32][R44.64+0x92], R180 ;  /* 0x000092b42c007986 */ /* 0x000fe8000c101520 */
[----:B------:R-:W3:Y:S04]  /*fef0*/  LDSM.16.MT88.4 R164, [R217+0x5c00] ;  /* 0x005c0000d9a4783b */ /* 0x000ee80000004200 */
[----:B------:R4:W-:Y:S04]  /*ff00*/  STG.E.U16 desc[UR32][R42.64+0x90], R179 ;  /* 0x000090b32a007986 */ /* 0x0009e8000c101520 */
[----:B------:R4:W-:Y:S04]  /*ff10*/  STG.E.U16 desc[UR32][R42.64+0x92], R178 ;  /* 0x000092b22a007986 */ /* 0x0009e8000c101520 */
[----:B------:R4:W-:Y:S04]  /*ff20*/  STG.E.U16 desc[UR32][R40.64+0xa0], R237 ;  /* 0x0000a0ed28007986 */ /* 0x0009e8000c101520 */
[----:B------:R4:W-:Y:S04]  /*ff30*/  STG.E.U16 desc[UR32][R40.64+0xa2], R236 ;  /* 0x0000a2ec28007986 */ /* 0x0009e8000c101520 */
[----:B------:R4:W-:Y:S04]  /*ff40*/  STG.E.U16 desc[UR32][R46.64+0xa0], R235 ;  /* 0x0000a0eb2e007986 */ /* 0x0009e8000c101520 */
[----:B------:R4:W-:Y:S01]  /*ff50*/  STG.E.U16 desc[UR32][R46.64+0xa2], R234 ;  /* 0x0000a2ea2e007986 */ /* 0x0009e2000c101520 */
[----:B------:R-:W-:-:S03]  /*ff60*/  FADD.FTZ R0, R246, R89 ;  /* 0x00000059f6007221 */ /* 0x000fc60000010000 */
[----:B------:R4:W-:Y:S04]  /*ff70*/  STG.E.U16 desc[UR32][R44.64+0xa0], R177 ;  /* 0x0000a0b12c007986 */ /* 0x0009e8000c101520 */
[----:B------:R4:W-:Y:S01]  /*ff80*/  STG.E.U16 desc[UR32][R44.64+0xa2], R176 ;  /* 0x0000a2b02c007986 */ /* 0x0009e2000c101520 */
[C---:B-1----:R-:W-:Y:S03]  /*ff90*/  HMMA.16816.F32.BF16 R144, R96.reuse, R152, R144 ;  /* 0x000000986090723c */ /* 0x042fe60000041890 */
[----:B------:R4:W-:Y:S04]  /*ffa0*/  STG.E.U16 desc[UR32][R42.64+0xa0], R175 ;  /* 0x0000a0af2a007986 */ /* 0x0009e8000c101520 */
[----:B------:R4:W-:Y:S01]  /*ffb0*/  STG.E.U16 desc[UR32][R42.64+0xa2], R174 ;  /* 0x0000a2ae2a007986 */ /* 0x0009e2000c101520 */
[----:B------:R-:W-:Y:S03]  /*ffc0*/  HMMA.16816.F32.BF16 R140, R96, R154, R140 ;  /* 0x0000009a608c723c */ /* 0x000fe6000004188c */
[----:B------:R4:W-:Y:S04]  /*ffd0*/  STG.E.U16 desc[UR32][R40.64+0xb0], R233 ;  /* 0x0000b0e928007986 */ /* 0x0009e8000c101520 */
[----:B------:R4:W-:Y:S01]  /*ffe0*/  STG.E.U16 desc[UR32][R40.64+0xb2], R232 ;  /* 0x0000b2e828007986 */ /* 0x0009e2000c101520 */
[C---:B------:R-:W-:Y:S03]  /*fff0*/  HMMA.16816.F32.BF16 R160, R108.reuse, R152, R160 ;  /* 0x000000986ca0723c */ /* 0x040fe600000418a0 */
[----:B------:R4:W-:Y:S04]  /*10000*/  STG.E.U16 desc[UR32][R46.64+0xb0], R231 ;  /* 0x0000b0e72e007986 */ /* 0x0009e8000c101520 */
[----:B------:R4:W-:Y:S01]  /*10010*/  STG.E.U16 desc[UR32][R46.64+0xb2], R229 ;  /* 0x0000b2e52e007986 */ /* 0x0009e2000c101520 */
[----:B------:R-:W-:Y:S03]  /*10020*/  HMMA.16816.F32.BF16 R152, R108, R154, R4 ;  /* 0x0000009a6c98723c */ /* 0x000fe60000041804 */
[----:B------:R4:W-:Y:S01]  /*10030*/  STG.E.U16 desc[UR32][R44.64+0xb0], R173 ;  /* 0x0000b0ad2c007986 */ /* 0x0009e2000c101520 */
[----:B------:R-:W-:-:S03]  /*10040*/  FADD.FTZ R3, R81, R80 ;  /* 0x0000005051037221 */ /* 0x000fc60000010000 */
[----:B------:R4:W-:Y:S01]  /*10050*/  STG.E.U16 desc[UR32][R44.64+0xb2], R172 ;  /* 0x0000b2ac2c007986 */ /* 0x0009e2000c101520 */
[----:B------:R-:W-:Y:S01]  /*10060*/  FADD.FTZ R4, R91, R90 ;  /* 0x0000005a5b047221 */ /* 0x000fe20000010000 */
[----:B------:R-:W-:Y:S02]  /*10070*/  FADD.FTZ R0, R247, R0 ;  /* 0x00000000f7007221 */ /* 0x000fe40000010000 */
[----:B------:R4:W-:Y:S04]  /*10080*/  STG.E.U16 desc[UR32][R42.64+0xb0], R137 ;  /* 0x0000b0892a007986 */ /* 0x0009e8000c101520 */
[----:B------:R4:W-:Y:S04]  /*10090*/  STG.E.U16 desc[UR32][R42.64+0xb2], R132 ;  /* 0x0000b2842a007986 */ /* 0x0009e8000c101520 */
[----:B------:R4:W-:Y:S04]  /*100a0*/  STG.E.U16 desc[UR32][R40.64+0xc0], R215 ;  /* 0x0000c0d728007986 */ /* 0x0009e8000c101520 */
[----:B------:R4:W-:Y:S01]  /*100b0*/  STG.E.U16 desc[UR32][R40.64+0xc2], R214 ;  /* 0x0000c2d628007986 */ /* 0x0009e2000c101520 */
[----:B------:R-:W-:-:S03]  /*100c0*/  FADD.FTZ R4, R83, R4 ;  /* 0x0000000453047221 */ /* 0x000fc60000010000 */
[----:B------:R4:W-:Y:S04]  /*100d0*/  STG.E.U16 desc[UR32][R46.64+0xc0], R212 ;  /* 0x0000c0d42e007986 */ /* 0x0009e8000c101520 */
[----:B------:R4:W-:Y:S01]  /*100e0*/  STG.E.U16 desc[UR32][R46.64+0xc2], R213 ;  /* 0x0000c2d52e007986 */ /* 0x0009e2000c101520 */
[----:B------:R-:W-:-:S03]  /*100f0*/  FADD.FTZ R3, R55, R3 ;  /* 0x0000000337037221 */ /* 0x000fc60000010000 */
[----:B------:R4:W-:Y:S01]  /*10100*/  STG.E.U16 desc[UR32][R44.64+0xc0], R127 ;  /* 0x0000c07f2c007986 */ /* 0x0009e2000c101520 */
[----:B------:R-:W-:-:S03]  /*10110*/  FADD.FTZ R0, R249, R0 ;  /* 0x00000000f9007221 */ /* 0x000fc60000010000 */
[----:B------:R4:W-:Y:S01]  /*10120*/  STG.E.U16 desc[UR32][R44.64+0xc2], R126 ;  /* 0x0000c27e2c007986 */ /* 0x0009e2000c101520 */
[----:B------:R-:W-:-:S03]  /*10130*/  IADD3 R5, P1, R40, -0x100, RZ ;  /* 0xffffff0028057810 */ /* 0x000fc60007f3e0ff */
        /* <DEDUP_REMOVED lines=9> */
[----:B------:R-:W-:Y:S03]  /*101d0*/  HMMA.16816.F32.BF16 R168, R104, R16, R168 ;  /* 0x0000001068a8723c */ /* 0x000fe600000418a8 */
[----:B------:R4:W-:Y:S01]  /*101e0*/  STG.E.U16 desc[UR32][R44.64+0xd0], R125 ;  /* 0x0000d07d2c007986 */ /* 0x0009e2000c101520 */
[----:B------:R-:W-:-:S03]  /*101f0*/  FADD.FTZ R3, R51, R3 ;  /* 0x0000000333037221 */ /* 0x000fc60000010000 */
[----:B------:R4:W-:Y:S01]  /*10200*/  STG.E.U16 desc[UR32][R44.64+0xd2], R124 ;  /* 0x0000d27c2c007986 */ /* 0x0009e2000c101520 */
[----:B------:R-:W-:Y:S01]  /*10210*/  HMMA.16816.F32.BF16 R16, R104, R18, R24 ;  /* 0x000000126810723c */ /* 0x000fe20000041818 */
[----:B--2---:R-:W-:Y:S02]  /*10220*/  FADD.FTZ R245, R251, R0 ;  /* 0x00000000fbf57221 */ /* 0x004fe40000010000 */
[----:B------:R4:W-:Y:S01]  /*10230*/  STG.E.U16 desc[UR32][R42.64+0xd0], R123 ;  /* 0x0000d07b2a007986 */ /* 0x0009e2000c101520 */
[----:B------:R-:W-:-:S03]  /*10240*/  IADD3.X R0, R41, -0x1, RZ, P1, !PT ;  /* 0xffffffff29007810 */ /* 0x000fc60000ffe4ff */
[----:B------:R4:W-:Y:S04]  /*10250*/  STG.E.U16 desc[UR32][R42.64+0xd2], R122 ;  /* 0x0000d27a2a007986 */ /* 0x0009e8000c101520 */
[----:B------:R4:W-:Y:S04]  /*10260*/  STG.E.U16 desc[UR32][R40.64+0xe0], R207 ;  /* 0x0000e0cf28007986 */ /* 0x0009e8000c101520 */
[----:B------:R4:W-:Y:S04]  /*10270*/  STG.E.U16 desc[UR32][R40.64+0xe2], R206 ;  /* 0x0000e2ce28007986 */ /* 0x0009e8000c101520 */
[----:B------:R4:W-:Y:S04]  /*10280*/  STG.E.U16 desc[UR32][R46.64+0xe0], R203 ;  /* 0x0000e0cb2e007986 */ /* 0x0009e8000c101520 */
[----:B------:R4:W-:Y:S04]  /*10290*/  STG.E.U16 desc[UR32][R46.64+0xe2], R202 ;  /* 0x0000e2ca2e007986 */ /* 0x0009e8000c101520 */
[----:B------:R4:W5:Y:S04]  /*102a0*/  LDL.LU R219, [R1+0x344] ;  /* 0x0003440001db7983 */ /* 0x0009680000300800 */
[----:B------:R4:W-:Y:S04]  /*102b0*/  STG.E.U16 desc[UR32][R44.64+0xe0], R121 ;  /* 0x0000e0792c007986 */ /* 0x0009e8000c101520 */
[----:B------:R4:W-:Y:S04]  /*102c0*/  STG.E.U16 desc[UR32][R44.64+0xe2], R120 ;  /* 0x0000e2782c007986 */ /* 0x0009e8000c101520 */
[----:B------:R4:W5:Y:S04]  /*102d0*/  LDL.LU R216, [R1+0x340] ;  /* 0x0003400001d87983 */ /* 0x0009680000300800 */
[----:B------:R4:W-:Y:S04]  /*102e0*/  STG.E.U16 desc[UR32][R42.64+0xe0], R113 ;  /* 0x0000e0712a007986 */ /* 0x0009e8000c101520 */
[----:B------:R4:W-:Y:S04]  /*102f0*/  STG.E.U16 desc[UR32][R42.64+0xe2], R112 ;  /* 0x0000e2702a007986 */ /* 0x0009e8000c101520 */
[----:B------:R4:W-:Y:S04]  /*10300*/  STG.E.U16 desc[UR32][R40.64+0xf0], R201 ;  /* 0x0000f0c928007986 */ /* 0x0009e8000c101520 */
[----:B------:R4:W-:Y:S04]  /*10310*/  STG.E.U16 desc[UR32][R40.64+0xf2], R200 ;  /* 0x0000f2c828007986 */ /* 0x0009e8000c101520 */
[----:B------:R4:W-:Y:S04]  /*10320*/  STL [R1+0x2c], R5 ;  /* 0x00002c0501007387 */ /* 0x0009e80000100800 */
        /* <DEDUP_REMOVED lines=8> */
[----:B------:R4:W-:Y:S01]  /*103b0*/  STL [R1+0x28], R0 ;  /* 0x0000280001007387 */ /* 0x0009e20000100800 */
[----:B------:R-:W-:-:S04]  /*103c0*/  FADD.FTZ R2, R88, R87 ;  /* 0x0000005758027221 */ /* 0x000fc80000010000 */
[----:B------:R-:W-:Y:S01]  /*103d0*/  FADD.FTZ R2, R82, R2 ;  /* 0x0000000252027221 */ /* 0x000fe20000010000 */
[----:B---3--:R-:W-:Y:S03]  /*103e0*/  HMMA.16816.F32.BF16 R156, R96, R164, R156 ;  /* 0x000000a4609c723c */ /* 0x008fe6000004189c */
[----:B------:R-:W-:-:S03]  /*103f0*/  FADD.FTZ R2, R252, R2 ;  /* 0x00000002fc027221 */ /* 0x000fc60000010000 */
[----:B------:R-:W-:Y:S01]  /*10400*/  HMMA.16816.F32.BF16 R148, R96, R166, R148 ;  /* 0x000000a66094723c */ /* 0x000fe20000041894 */
[----:B------:R-:W-:-:S05]  /*10410*/  FADD.FTZ R244, R54, R2 ;  /* 0x0000000236f47221 */ /* 0x000fca0000010000 */
[C---:B------:R-:W-:Y:S06]  /*10420*/  HMMA.16816.F32.BF16 R168, R108.reuse, R164, R168 ;  /* 0x000000a46ca8723c */ /* 0x040fec00000418a8 */
[----:B------:R-:W-:Y:S01]  /*10430*/  HMMA.16816.F32.BF16 R164, R108, R166, R16 ;  /* 0x000000a66ca4723c */ /* 0x000fe20000041810 */
[----:B------:R-:W-:-:S08]  /*10440*/  NOP ;  /* 0x0000000000007918 */ /* 0x000fd00000000000 */
[----:B----4-:R-:W-:-:S15]  /*10450*/  @!P0 BRA `(.L_x_458) ;  /* 0x000000e800d08947 */ /* 0x010fde0003800000 */
[----:B------:R-:W2:Y:S01]  /*10460*/  LDL.64 R54, [R1+0x328] ;  /* 0x0003280001367983 */ /* 0x000ea20000100a00 */
[----:B------:R-:W-:Y:S01]  /*10470*/  ULDC UR4, c[0x0][0x2d0] ;  /* 0x0000b40000047ab9 */ /* 0x000fe20000000800 */
[----:B------:R-:W-:Y:S01]  /*10480*/  UIADD3 UR6, UR31, -0x2, URZ ;  /* 0xfffffffe1f067890 */ /* 0x000fe2000fffe03f */
[----:B-----5:R-:W-:Y:S01]  /*10490*/  ISETP.GE.AND P1, PT, R238, UR4, PT ;  /* 0x00000004ee007c0c */ /* 0x020fe2000bf26270 */
[----:B------:R-:W-:-:S04]  /*104a0*/  DEPBAR.LE SB0, 0x0 ;  /* 0x000080000000791a */ /* 0x000fc80000000000 */
[----:B------:R-:W-:Y:S01]  /*104b0*/  USHF.R.S32.HI UR5, URZ, 0x1f, UR6 ;  /* 0x0000001f3f057899 */ /* 0x000fe20008011406 */
[----:B------:R-:W-:Y:S01]  /*104c0*/  IMAD.U32 R2, RZ, RZ, UR6 ;  /* 0x00000006ff027e24 */ /* 0x000fe2000f8e00ff */
[----:B------:R-:W-:Y:S01]  /*104d0*/  UIMAD UR4, UR24, UR6, URZ ;  /* 0x00000006180472a4 */ /* 0x000fe2000f8e023f */
[----:B------:R-:W-:Y:S01]  /*104e0*/  BAR.SYNC.DEFER_BLOCKING 0x0 ;  /* 0x0000000000007b1d */ /* 0x000fe20000010000 */
[----:B------:R-:W-:Y:S02]  /*104f0*/  IMAD.U32 R7, RZ, RZ, UR8 ;  /* 0x00000008ff077e24 */ /* 0x000fe4000f8e00ff */
[----:B------:R-:W-:Y:S01]  /*10500*/  UIMAD UR4, UR5, UR25, UR4 ;  /* 0x00000019050472a4 */ /* 0x000fe2000f8e0204 */
[----:B------:R-:W-:-:S04]  /*10510*/  IMAD.U32 R4, RZ, RZ, UR8 ;  /* 0x00000008ff047e24 */ /* 0x000fc8000f8e00ff */
[----:B------:R-:W1:Y:S01]  /*10520*/  @!P1 LDC.64 R10, c[0x0][0x220] ;  /* 0x00008800ff0a9b82 */ /* 0x000e620000000a00 */
[----:B------:R-:W-:Y:S01]  /*10530*/  IMAD.U32 R0, RZ, RZ, UR9 ;  /* 0x00000009ff007e24 */ /* 0x000fe2000f8e00ff */
[----:B------:R-:W-:-:S06]  /*10540*/  VOTEU.ALL UP0, P1 ;  /* 0x00000000003f7886 */ /* 0x000fcc0000800000 */
[----:B------:R-:W3:Y:S08]  /*10550*/  @!P1 LDC.64 R14, c[0x0][0x220] ;  /* 0x00008800ff0e9b82 */ /* 0x000ef00000000a00 */
[----:B------:R-:W4:Y:S01]  /*10560*/  @!P1 LDC.64 R16, c[0x0][0x220] ;  /* 0x00008800ff109b82 */ /* 0x000f220000000a00 */
[----:B------:R-:W-:Y:S04]  /*10570*/  @P1 STS [R230+0x4000], RZ ;  /* 0x004000ffe6001388 */ /* 0x000fe80000000800 */
[----:B------:R-:W-:Y:S03]  /*10580*/  @P1 STS [R230+0x4004], RZ ;  /* 0x004004ffe6001388 */ /* 0x000fe60000000800 */
[----:B------:R-:W4:Y:S01]  /*10590*/  @!P1 LDC.64 R18, c[0x0][0x220] ;  /* 0x00008800ff129b82 */ /* 0x000f220000000a00 */
[----:B------:R-:W-:Y:S01]  /*105a0*/  @P1 STS.64 [R230+0x4008], RZ ;  /* 0x004008ffe6001388 */ /* 0x000fe20000000a00 */
[----:B--2---:R-:W-:-:S04]  /*105b0*/  IMAD.WIDE.U32 R2, R2, UR25, R54 ;  /* 0x0000001902027c25 */ /* 0x004fc8000f8e0036 */
[----:B------:R-:W-:Y:S01]  /*105c0*/  VIADD R3, R3, UR4 ;  /* 0x0000000403037c36 */ /* 0x000fe20008000000 */
[----:B------:R-:W-:Y:S01]  /*105d0*/  @!P1 LEA R7, P0, R7, R2, 0x6 ;  /* 0x0000000207079211 */ /* 0x000fe200078030ff */
[----:B------:R-:W-:Y:S01]  /*105e0*/  @!UP0 UIMAD UR4, UR9, 0x60, URZ ;  /* 0x00000060090488a4 */ /* 0x000fe2000f8e023f */
[----:B-1----:R-:W-:Y:S01]  /*105f0*/  @!P1 LEA R10, P3, R2, R10, 0x1 ;  /* 0x0000000a020a9211 */ /* 0x002fe200078608ff */
[----:B------:R-:W-:Y:S01]  /*10600*/  UISETP.GE.AND UP0, UPT, UR31, 0x3, UPT ;  /* 0x000000031f00788c */ /* 0x000fe2000bf06270 */
[C---:B------:R-:W-:Y:S01]  /*10610*/  @!P1 LEA.HI.X R12, R4.reuse, R3, R0, 0x6, P0 ;  /* 0x00000003040c9211 */ /* 0x040fe200000f3400 */
[----:B------:R-:W-:Y:S01]  /*10620*/  @!P1 IMAD.WIDE.U32 R4, R4, 0x60, R2 ;  /* 0x0000006004049825 */ /* 0x000fe200078e0002 */
[C---:B------:R-:W-:Y:S02]  /*10630*/  @!P1 IADD3 R0, P0, R2.reuse, UR27, RZ ;  /* 0x0000001b02009c10 */ /* 0x040fe4000ff1e0ff */
[----:B------:R-:W-:Y:S02]  /*10640*/  @!P1 LEA.HI.X R11, R2, R11, R3, 0x1, P3 ;  /* 0x0000000b020b9211 */ /* 0x000fe400018f0c03 */
[----:B------:R-:W-:-:S02]  /*10650*/  @!P1 IADD3.X R9, R3, UR26, RZ, P0, !PT ;  /* 0x0000001a03099c10 */ /* 0x000fc400087fe4ff */
[C---:B---3--:R-:W-:Y:S01]  /*10660*/  @!P1 LEA R8, P2, R0.reuse, R14, 0x1 ;  /* 0x0000000e00089211 */ /* 0x048fe200078408ff */
[----:B------:R-:W-:Y:S01]  /*10670*/  @!PT LDS RZ, [RZ] ;  /* 0x00000000fffff984 */ /* 0x000fe20000000800 */
[----:B------:R-:W-:Y:S01]  /*10680*/  @!PT LDS RZ, [RZ] ;  /* 0x00000000fffff984 */ /* 0x000fe20000000800 */
[----:B------:R-:W-:Y:S01]  /*10690*/  @!PT LDS RZ, [RZ] ;  /* 0x00000000fffff984 */ /* 0x000fe20000000800 */
[----:B------:R-:W-:Y:S01]  /*106a0*/  @!P1 LDGSTS.E.BYPASS.LTC128B.128 [R230+0x4000], desc[UR32][R10.64] ;  /* 0x040000000ae69fae */ /* 0x000fe2000b901d60 */
[----:B----4-:R-:W-:Y:S02]  /*106b0*/  @!P1 LEA R6, P0, R7, R16, 0x1 ;  /* 0x0000001007069211 */ /* 0x010fe400078008ff */
[----:B------:R-:W-:Y:S01]  /*106c0*/  @!P1 LEA.HI.X R9, R0, R15, R9, 0x1, P2 ;  /* 0x0000000f00099211 */ /* 0x000fe200010f0c09 */
[----:B------:R-:W-:Y:S01]  /*106d0*/  @!P1 VIADD R0, R5, UR4 ;  /* 0x0000000405009c36 */ /* 0x000fe20008000000 */
[----:B------:R-:W-:Y:S01]  /*106e0*/  @!P1 LEA.HI.X R7, R7, R17, R12, 0x1, P0 ;  /* 0x0000001107079211 */ /* 0x000fe200000f0c0c */
[----:B------:R-:W-:Y:S01]  /*106f0*/  @P1 STS.128 [R230+0x4800], RZ ;  /* 0x004800ffe6001388 */ /* 0x000fe20000000c00 */
[----:B------:R-:W-:-:S03]  /*10700*/  @!P1 LEA R2, P0, R4, R18, 0x1 ;  /* 0x0000001204029211 */ /* 0x000fc600078008ff */
[----:B------:R-:W-:Y:S01]  /*10710*/  @!PT LDS RZ, [RZ] ;  /* 0x00000000fffff984 */ /* 0x000fe20000000800 */
[----:B------:R-:W-:Y:S01]  /*10720*/  @!PT LDS RZ, [RZ] ;  /* 0x00000000fffff984 */ /* 0x000fe20000000800 */
[----:B------:R-:W-:Y:S01]  /*10730*/  @!PT LDS RZ, [RZ] ;  /* 0x00000000fffff984 */ /* 0x000fe20000000800 */
[----:B------:R-:W-:Y:S01]  /*10740*/  @!P1 LDGSTS.E.BYPASS.LTC128B.128 [R230+0x4800], desc[UR32][R8.64] ;  /* 0x0480000008e69fae */ /* 0x000fe2000b901d60 */
[----:B------:R-:W-:Y:S02]  /*10750*/  @!P1 LEA.HI.X R3, R4, R19, R0, 0x1, P0 ;  /* 0x0000001304039211 */ /* 0x000fe400000f0c00 */
[----:B------:R-:W-:Y:S01]  /*10760*/  PLOP3.LUT P0, PT, PT, PT, UP0, 0x80, 0x0 ;  /* 0x000000000000781c */ /* 0x000fe20003f0f008 */
        /* <DEDUP_REMOVED lines=10> */
[----:B------:R-:W-:Y:S04]  /*10810*/  LDSM.16.M88.4 R24, [R216+0x2000] ;  /* 0x00200000d818783b */ /* 0x000fe80000000200 */
[----:B------:R-:W3:Y:S04]  /*10820*/  LDSM.16.M88.4 R12, [R219+0x1000] ;  /* 0x00100000db0c783b */ /* 0x000ee80000000200 */
[----:B------:R-:W4:Y:S04]  /*10830*/  LDSM.16.M88.4 R16, [R219] ;  /* 0x00000000db10783b */ /* 0x000f280000000200 */
[----:B------:R-:W2:Y:S04]  /*10840*/  LDSM.16.M88.4 R68, [R216+0x2400] ;  /* 0x00240000d844783b */ /* 0x000ea80000000200 */
[----:B------:R-:W-:Y:S04]  /*10850*/  LDSM.16.M88.4 R96, [R221] ;  /* 0x00000000dd60783b */ /* 0x000fe80000000200 */
[----:B-1----:R-:W1:Y:S04]  /*10860*/  LDSM.16.M88.4 R4, [R220+0x1000] ;  /* 0x00100000dc04783b */ /* 0x002e680000000200 */
[----:B------:R-:W1:Y:S04]  /*10870*/  LDSM.16.M88.4 R64, [R216+0x2800] ;  /* 0x00280000d840783b */ /* 0x000e680000000200 */
[----:B------:R-:W1:Y:S04]  /*10880*/  LDSM.16.M88.4 R60, [R216+0x2c00] ;  /* 0x002c0000d83c783b */ /* 0x000e680000000200 */
[----:B------:R-:W1:Y:S04]  /*10890*/  LDSM.16.M88.4 R8, [R220] ;  /* 0x00000000dc08783b */ /* 0x000e680000000200 */
[----:B------:R-:W1:Y:S04]  /*108a0*/  LDSM.16.M88.4 R92, [R228] ;  /* 0x00000000e45c783b */ /* 0x000e680000000200 */
[----:B------:R-:W1:Y:S01]  /*108b0*/  LDSM.16.M88.4 R56, [R216+0x3000] ;  /* 0x00300000d838783b */ /* 0x000e620000000200 */
[-C--:B---3--:R-:W-:Y:S03]  /*108c0*/  HMMA.16816.F32.BF16 R120, R12, R24.reuse, RZ ;  /* 0x000000180c78723c */ /* 0x088fe600000418ff */
[----:B------:R-:W3:Y:S04]  /*108d0*/  LDSM.16.M88.4 R36, [R216+0x3400] ;  /* 0x00340000d824783b */ /* 0x000ee80000000200 */
[----:B------:R-:W3:Y:S01]  /*108e0*/  LDSM.16.M88.4 R32, [R216+0x3800] ;  /* 0x00380000d820783b */ /* 0x000ee20000000200 */
[----:B----4-:R-:W-:Y:S03]  /*108f0*/  HMMA.16816.F32.BF16 R124, R16, R24, RZ ;  /* 0x00000018107c723c */ /* 0x010fe600000418ff */
[----:B------:R-:W4:Y:S03]  /*10900*/  LDSM.16.M88.4 R28, [R216+0x3c00] ;  /* 0x003c0000d81c783b */ /* 0x000f260000000200 */
[C---:B--2---:R-:W-:Y:S01]  /*10910*/  HMMA.16816.F32.BF16 R116, R12.reuse, R68, RZ ;  /* 0x000000440c74723c */ /* 0x044fe200000418ff */
[----:B------:R-:W2:Y:S04]  /*10920*/  LDSM.16.M88.4 R88, [R227] ;  /* 0x00000000e358783b */ /* 0x000ea80000000200 */
[----:B------:R-:W2:Y:S01]  /*10930*/  LDSM.16.M88.4 R84, [R226] ;  /* 0x00000000e254783b */ /* 0x000ea20000000200 */
[----:B------:R-:W-:Y:S03]  /*10940*/  HMMA.16816.F32.BF16 R200, R12, R26, RZ ;  /* 0x0000001a0cc8723c */ /* 0x000fe600000418ff */
[----:B------:R-:W2:Y:S03]  /*10950*/  LDSM.16.M88.4 R80, [R225] ;  /* 0x00000000e150783b */ /* 0x000ea60000000200 */
[----:B-1----:R-:W-:Y:S01]  /*10960*/  HMMA.16816.F32.BF16 R120, R4, R96, R120 ;  /* 0x000000600478723c */ /* 0x002fe20000041878 */
[----:B------:R-:W-:Y:S04]  /*10970*/  LDSM.16.M88.4 R76, [R224] ;  /* 0x00000000e04c783b */ /* 0x000fe80000000200 */
[----:B------:R-:W1:Y:S01]  /*10980*/  LDSM.16.M88.4 R20, [R223] ;  /* 0x00000000df14783b */ /* 0x000e620000000200 */
[C---:B------:R-:W-:Y:S03]  /*10990*/  HMMA.16816.F32.BF16 R112, R12.reuse, R64, RZ ;  /* 0x000000400c70723c */ /* 0x040fe600000418ff */
[----:B------:R-:W1:Y:S03]  /*109a0*/  LDSM.16.M88.4 R72, [R222] ;  /* 0x00000000de48783b */ /* 0x000e660000000200 */
[----:B------:R-:W-:Y:S01]  /*109b0*/  HMMA.16816.F32.BF16 R108, R12, R60, RZ ;  /* 0x0000003c0c6c723c */ /* 0x000fe200000418ff */
[----:B------:R-:W0:Y:S05]  /*109c0*/  LDGDEPBAR ;  /* 0x00000000000079af */ /* 0x000e2a0000000000 */
[----:B------:R-:W-:Y:S05]  /*109d0*/  HMMA.16816.F32.BF16 R208, R8, R96, R124 ;  /* 0x0000006008d0723c */ /* 0x000fea000004187c */
[----:B------:R-:W-:Y:S01]  /*109e0*/  STL.64 [R1+0x10], R120 ;  /* 0x0000107801007387 */ /* 0x000fe20000100a00 */
[----:B------:R-:W-:Y:S03]  /*109f0*/  HMMA.16816.F32.BF16 R116, R4, R92, R116 ;  /* 0x0000005c0474723c */ /* 0x000fe60000041874 */
[----:B------:R2:W-:Y:S03]  /*10a00*/  STL.64 [R1+0x18], R122 ;  /* 0x0000187a01007387 */ /* 0x0005e60000100a00 */
[C---:B------:R-:W-:Y:S06]  /*10a10*/  HMMA.16816.F32.BF16 R104, R12.reuse, R56, RZ ;  /* 0x000000380c68723c */ /* 0x040fec00000418ff */
[----:B---3--:R-:W-:Y:S01]  /*10a20*/  HMMA.16816.F32.BF16 R100, R12, R36, RZ ;  /* 0x000000240c64723c */ /* 0x008fe200000418ff */
[----:B------:R-:W-:-:S05]  /*10a30*/  DEPBAR.LE SB0, 0x0 ;  /* 0x000080000000791a */ /* 0x000fca0000000000 */
[C---:B------:R-:W-:Y:S05]  /*10a40*/  HMMA.16816.F32.BF16 R176, R12.reuse, R32, RZ ;  /* 0x000000200cb0723c */ /* 0x040fea00000418ff */
[----:B------:R-:W-:Y:S01]  /*10a50*/  STL.64 [R1], R116 ;  /* 0x0000007401007387 */ /* 0x000fe20000100a00 */
[C---:B----4-:R-:W-:Y:S03]  /*10a60*/  HMMA.16816.F32.BF16 R124, R12.reuse, R28, RZ ;  /* 0x0000001c0c7c723c */ /* 0x050fe600000418ff */
[----:B------:R-:W-:Y:S03]  /*10a70*/  STL.64 [R1+0x8], R118 ;  /* 0x0000087601007387 */ /* 0x000fe60000100a00 */
[C---:B------:R-:W-:Y:S06]  /*10a80*/  HMMA.16816.F32.BF16 R196, R12.reuse, R70, RZ ;  /* 0x000000460cc4723c */ /* 0x040fec00000418ff */
[C---:B------:R-:W-:Y:S06]  /*10a90*/  HMMA.16816.F32.BF16 R192, R12.reuse, R66, RZ ;  /* 0x000000420cc0723c */ /* 0x040fec00000418ff */
[C---:B------:R-:W-:Y:S06]  /*10aa0*/  HMMA.16816.F32.BF16 R188, R12.reuse, R62, RZ ;  /* 0x0000003e0cbc723c */ /* 0x040fec00000418ff */
[C---:B------:R-:W-:Y:S06]  /*10ab0*/  HMMA.16816.F32.BF16 R184, R12.reuse, R58, RZ ;  /* 0x0000003a0cb8723c */ /* 0x040fec00000418ff */
[C---:B------:R-:W-:Y:S06]  /*10ac0*/  HMMA.16816.F32.BF16 R180, R12.reuse, R38, RZ ;  /* 0x000000260cb4723c */ /* 0x040fec00000418ff */
[C---:B------:R-:W-:Y:S06]  /*10ad0*/  HMMA.16816.F32.BF16 R172, R12.reuse, R34, RZ ;  /* 0x000000220cac723c */ /* 0x040fec00000418ff */
[----:B--2---:R-:W-:Y:S06]  /*10ae0*/  HMMA.16816.F32.BF16 R120, R12, R30, RZ ;  /* 0x0000001e0c78723c */ /* 0x004fec00000418ff */
        /* <DEDUP_REMOVED lines=10> */
[C---:B------:R-:W-:Y:S03]  /*10b90*/  HMMA.16816.F32.BF16 R172, R4.reuse, R22, R172 ;  /* 0x0000001604ac723c */ /* 0x040fe600000418ac */
[----:B------:R-:W-:Y:S03]  /*10ba0*/  STL.64 [R1+0x40], R104 ;  /* 0x0000406801007387 */ /* 0x000fe60000100a00 */
[C---:B------:R-:W-:Y:S01]  /*10bb0*/  HMMA.16816.F32.BF16 R176, R4.reuse, R98, R200 ;  /* 0x0000006204b0723c */ /* 0x040fe200000418c8 */
[----:B------:R3:W-:Y:S05]  /*10bc0*/  STL.64 [R1+0x48], R106 ;  /* 0x0000486a01007387 */ /* 0x0007ea0000100a00 */
[C---:B------:R-:W-:Y:S06]  /*10bd0*/  HMMA.16816.F32.BF16 R232, R4.reuse, R90, R192 ;  /* 0x0000005a04e8723c */ /* 0x040fec00000418c0 */
[C---:B-1----:R-:W-:Y:S06]  /*10be0*/  HMMA.16816.F32.BF16 R12, R4.reuse, R76, R100 ;  /* 0x0000004c040c723c */ /* 0x042fec0000041864 */
[----:B------:R-:W-:Y:S06]  /*10bf0*/  HMMA.16816.F32.BF16 R248, R4, R86, R188 ;  /* 0x0000005604f8723c */ /* 0x000fec00000418bc */
[C---:B------:R-:W-:Y:S06]  /*10c00*/  HMMA.16816.F32.BF16 R116, R16.reuse, R68, RZ ;  /* 0x000000441074723c */ /* 0x040fec00000418ff */
[C---:B------:R-:W-:Y:S05]  /*10c10*/  HMMA.16816.F32.BF16 R112, R16.reuse, R64, RZ ;  /* 0x000000401070723c */ /* 0x040fea00000418ff */
[----:B------:R-:W-:Y:S01]  /*10c20*/  STL.64 [R1+0xa0], R12 ;  /* 0x0000a00c01007387 */ /* 0x000fe20000100a00 */
[C---:B--2---:R-:W-:Y:S03]  /*10c30*/  HMMA.16816.F32.BF16 R108, R16.reuse, R60, RZ ;  /* 0x0000003c106c723c */ /* 0x044fe600000418ff */
[----:B------:R1:W-:Y:S03]  /*10c40*/  STL.64 [R1+0xa8], R14 ;  /* 0x0000a80e01007387 */ /* 0x0003e60000100a00 */
[C---:B---3--:R-:W-:Y:S01]  /*10c50*/  HMMA.16816.F32.BF16 R104, R16.reuse, R56, RZ ;  /* 0x000000381068723c */ /* 0x048fe200000418ff */
[----:B------:R-:W-:Y:S04]  /*10c60*/  STL.64 [R1+0xb0], R212 ;  /* 0x0000b0d401007387 */ /* 0x000fe80000100a00 */
[----:B------:R2:W-:Y:S01]  /*10c70*/  STL.64 [R1+0xb8], R214 ;  /* 0x0000b8d601007387 */ /* 0x0005e20000100a00 */
[C---:B------:R-:W-:Y:S03]  /*10c80*/  HMMA.16816.F32.BF16 R100, R16.reuse, R36, RZ ;  /* 0x000000241064723c */ /* 0x040fe600000418ff */
[----:B------:R-:W-:Y:S03]  /*10c90*/  STL.64 [R1+0xd0], R124 ;  /* 0x0000d07c01007387 */ /* 0x000fe60000100a00 */
[C---:B------:R-:W-:Y:S01]  /*10ca0*/  HMMA.16816.F32.BF16 R24, R16.reuse, R26, RZ ;  /* 0x0000001a1018723c */ /* 0x040fe200000418ff */
[----:B------:R3:W-:Y:S04]  /*10cb0*/  STL.64 [R1+0xd8], R126 ;  /* 0x0000d87e01007387 */ /* 0x0007e80000100a00 */
[----:B------:R-:W-:Y:S01]  /*10cc0*/  STL.64 [R1+0x70], R184 ;  /* 0x000070b801007387 */ /* 0x000fe20000100a00 */
[C---:B------:R-:W-:Y:S03]  /*10cd0*/  HMMA.16816.F32.BF16 R68, R16.reuse, R70, RZ ;  /* 0x000000461044723c */ /* 0x040fe600000418ff */
[----:B------:R-:W-:Y:S03]  /*10ce0*/  STL.64 [R1+0x78], R186 ;  /* 0x000078ba01007387 */ /* 0x000fe60000100a00 */
[C---:B-1----:R-:W-:Y:S06]  /*10cf0*/  HMMA.16816.F32.BF16 R12, R16.reuse, R32, RZ ;  /* 0x00000020100c723c */ /* 0x042fec00000418ff */
[----:B------:R-:W-:Y:S06]  /*10d00*/  HMMA.16816.F32.BF16 R64, R16, R66, RZ ;  /* 0x000000421040723c */ /* 0x000fec00000418ff */
[C---:B--2---:R-:W-:Y:S06]  /*10d10*/  HMMA.16816.F32.BF16 R212, R4.reuse, R94, R196 ;  /* 0x0000005e04d4723c */ /* 0x044fec00000418c4 */
[C---:B---3--:R-:W-:Y:S06]  /*10d20*/  HMMA.16816.F32.BF16 R124, R4.reuse, R78, R180 ;  /* 0x0000004e047c723c */ /* 0x048fec00000418b4 */
[----:B------:R-:W-:Y:S06]  /*10d30*/  HMMA.16816.F32.BF16 R4, R4, R74, R120 ;  /* 0x0000004a0404723c */ /* 0x000fec0000041878 */
[C---:B------:R-:W-:Y:S06]  /*10d40*/  HMMA.16816.F32.BF16 R60, R16.reuse, R62, RZ ;  /* 0x0000003e103c723c */ /* 0x040fec00000418ff */
[C---:B------:R-:W-:Y:S05]  /*10d50*/  HMMA.16816.F32.BF16 R56, R16.reuse, R58, RZ ;  /* 0x0000003a1038723c */ /* 0x040fea00000418ff */
[----:B------:R-:W-:Y:S01]  /*10d60*/  STL.64 [R1+0x80], R124 ;  /* 0x0000807c01007387 */ /* 0x000fe20000100a00 */
[C---:B------:R-:W-:Y:S03]  /*10d70*/  HMMA.16816.F32.BF16 R36, R16.reuse, R38, RZ ;  /* 0x000000261024723c */ /* 0x040fe600000418ff */
[----:B------:R1:W-:Y:S03]  /*10d80*/  STL.64 [R1+0x88], R126 ;  /* 0x0000887e01007387 */ /* 0x0003e60000100a00 */
[----:B------:R-:W-:Y:S01]  /*10d90*/  HMMA.16816.F32.BF16 R32, R16, R34, RZ ;  /* 0x000000221020723c */ /* 0x000fe200000418ff */
[----:B------:R-:W-:Y:S04]  /*10da0*/  STL.64 [R1+0x90], R172 ;  /* 0x000090ac01007387 */ /* 0x000fe80000100a00 */
[----:B------:R-:W-:Y:S01]  /*10db0*/  STL.64 [R1+0x98], R174 ;  /* 0x000098ae01007387 */ /* 0x000fe20000100a00 */
[C---:B------:R-:W-:Y:S03]  /*10dc0*/  HMMA.16816.F32.BF16 R120, R8.reuse, R88, R112 ;  /* 0x000000580878723c */ /* 0x040fe60000041870 */
[----:B------:R-:W-:Y:S03]  /*10dd0*/  STL.64 [R1+0xc0], R4 ;  /* 0x0000c00401007387 */ /* 0x000fe60000100a00 */
[C---:B------:R-:W-:Y:S01]  /*10de0*/  HMMA.16816.F32.BF16 R112, R8.reuse, R80, R104 ;  /* 0x000000500870723c */ /* 0x040fe20000041868 */
[----:B------:R2:W-:Y:S05]  /*10df0*/  STL.64 [R1+0xc8], R6 ;  /* 0x0000c80601007387 */ /* 0x0005ea0000100a00 */
[C---:B------:R-:W-:Y:S06]  /*10e00*/  HMMA.16816.F32.BF16 R80, R8.reuse, R82, R56 ;  /* 0x000000520850723c */ /* 0x040fec0000041838 */
[C---:B-1----:R-:W-:Y:S06]  /*10e10*/  HMMA.16816.F32.BF16 R124, R8.reuse, R92, R116 ;  /* 0x0000005c087c723c */ /* 0x042fec0000041874 */
[C---:B------:R-:W-:Y:S06]  /*10e20*/  HMMA.16816.F32.BF16 R116, R8.reuse, R84, R108 ;  /* 0x000000540874723c */ /* 0x040fec000004186c */
[----:B------:R-:W-:Y:S06]  /*10e30*/  HMMA.16816.F32.BF16 R108, R8, R76, R100 ;  /* 0x0000004c086c723c */ /* 0x000fec0000041864 */
[C---:B--2---:R-:W-:Y:S06]  /*10e40*/  HMMA.16816.F32.BF16 R4, R16.reuse, R28, RZ ;  /* 0x0000001c1004723c */ /* 0x044fec00000418ff */
[----:B------:R-:W-:Y:S06]  /*10e50*/  HMMA.16816.F32.BF16 R16, R16, R30, RZ ;  /* 0x0000001e1010723c */ /* 0x000fec00000418ff */
        /* <DEDUP_REMOVED lines=9> */
[----:B------:R-:W-:Y:S06]  /*10ef0*/  BAR.SYNC.DEFER_BLOCKING 0x0 ;  /* 0x0000000000007b1d */ /* 0x000fec0000010000 */
[----:B------:R-:W-:-:S02]  /*10f00*/  NOP ;  /* 0x0000000000007918 */ /* 0x000fc40000000000 */
[----:B------:R-:W-:-:S15]  /*10f10*/  @!P0 BRA `(.L_x_459) ;  /* 0x0000000000f48947 */ /* 0x000fde0003800000 */
[----:B------:R-:W2:Y:S01]  /*10f20*/  LDL.64 R54, [R1+0x318] ;  /* 0x0003180001367983 */ /* 0x000ea20000100a00 */
[----:B------:R-:W1:Y:S01]  /*10f30*/  @!P1 LDC.64 R8, c[0x0][0x218] ;  /* 0x00008600ff089b82 */ /* 0x000e620000000a00 */
[----:B------:R-:W-:Y:S01]  /*10f40*/  UIADD3 UR5, UR31, -0x3, URZ ;  /* 0xfffffffd1f057890 */ /* 0x000fe2000fffe03f */
[----:B------:R-:W-:Y:S01]  /*10f50*/  IMAD.U32 R0, RZ, RZ, UR10 ;  /* 0x0000000aff007e24 */ /* 0x000fe2000f8e00ff */
[----:B------:R3:W-:Y:S01]  /*10f60*/  @P1 STS [R230+0x2000], RZ ;  /* 0x002000ffe6001388 */ /* 0x0007e20000000800 */
[----:B------:R-:W-:Y:S01]  /*10f70*/  IMAD.U32 R6, RZ, RZ, UR10 ;  /* 0x0000000aff067e24 */ /* 0x000fe2000f8e00ff */
[----:B------:R-:W-:Y:S01]  /*10f80*/  USHF.R.S32.HI UR4, URZ, 0x1f, UR5 ;  /* 0x0000001f3f047899 */ /* 0x000fe20008011405 */
[----:B------:R-:W-:Y:S01]  /*10f90*/  IMAD.U32 R4, RZ, RZ, UR11 ;  /* 0x0000000bff047e24 */ /* 0x000fe2000f8e00ff */
[----:B------:R3:W-:Y:S01]  /*10fa0*/  @P1 STS [R230+0x2004], RZ ;  /* 0x002004ffe6001388 */ /* 0x0007e20000000800 */
[----:B------:R-:W-:Y:S01]  /*10fb0*/  IMAD.U32 R2, RZ, RZ, UR5 ;  /* 0x00000005ff027e24 */ /* 0x000fe2000f8e00ff */
[----:B------:R-:W-:Y:S01]  /*10fc0*/  UIMAD UR5, UR36, UR5, URZ ;  /* 0x00000005240572a4 */ /* 0x000fe2000f8e023f */
[----:B------:R-:W4:Y:S01]  /*10fd0*/  @!P1 LDC.64 R10, c[0x0][0x218] ;  /* 0x00008600ff0a9b82 */ /* 0x000f220000000a00 */
[----:B------:R-:W-:Y:S01]  /*10fe0*/  IMAD.U32 R7, RZ, RZ, UR10 ;  /* 0x0000000aff077e24 */ /* 0x000fe2000f8e00ff */
[----:B------:R3:W-:Y:S01]  /*10ff0*/  @P1 STS.64 [R230+0x2008], RZ ;  /* 0x002008ffe6001388 */ /* 0x0007e20000000a00 */
[----:B------:R-:W-:Y:S01]  /*11000*/  UIMAD UR4, UR4, UR37, UR5 ;  /* 0x00000025040472a4 */ /* 0x000fe2000f8e0205 */
[----:B------:R-:W-:Y:S04]  /*11010*/  BSSY B0, `(.L_x_460) ;  /* 0x000002c000007945 */ /* 0x000fe80003800000 */
[----:B------:R-:W5:Y:S01]  /*11020*/  @!P1 LDC.64 R12, c[0x0][0x218] ;  /* 0x00008600ff0c9b82 */ /* 0x000f620000000a00 */
[----:B--2---:R-:W-:-:S04]  /*11030*/  IMAD.WIDE.U32 R2, R2, UR37, R54 ;  /* 0x0000002502027c25 */ /* 0x004fc8000f8e0036 */
[----:B------:R-:W-:Y:S01]  /*11040*/  VIADD R5, R3, UR4 ;  /* 0x0000000403057c36 */ /* 0x000fe20008000000 */
[----:B------:R-:W-:-:S04]  /*11050*/  @!P1 LEA R0, P2, R0, R2, 0x5 ;  /* 0x0000000200009211 */ /* 0x000fc800078428ff */
[----:B------:R-:W-:Y:S02]  /*11060*/  @!P1 LEA.HI.X R6, R6, R5, R4, 0x5, P2 ;  /* 0x0000000506069211 */ /* 0x000fe400010f2c04 */
[----:B-1----:R-:W-:-:S04]  /*11070*/  @!P1 LEA R8, P2, R0, R8, 0x1 ;  /* 0x0000000800089211 */ /* 0x002fc800078408ff */
[----:B------:R-:W-:Y:S01]  /*11080*/  @!P1 LEA.HI.X R9, R0, R9, R6, 0x1, P2 ;  /* 0x0000000900099211 */ /* 0x000fe200010f0c06 */
[----:B------:R-:W-:Y:S02]  /*11090*/  IMAD.U32 R0, RZ, RZ, UR10 ;  /* 0x0000000aff007e24 */ /* 0x000fe4000f8e00ff */
[----:B------:R-:W-:-:S03]  /*110a0*/  IMAD.U32 R6, RZ, RZ, UR11 ;  /* 0x0000000bff067e24 */ /* 0x000fc6000f8e00ff */
[----:B------:R-:W-:-:S04]  /*110b0*/  @!P1 LEA R0, P2, R0, R2, 0x6 ;  /* 0x0000000200009211 */ /* 0x000fc800078430ff */
[----:B------:R-:W-:Y:S02]  /*110c0*/  @!P1 LEA.HI.X R7, R7, R5, R6, 0x6, P2 ;  /* 0x0000000507079211 */ /* 0x000fe400010f3406 */
[----:B----4-:R-:W-:Y:S02]  /*110d0*/  @!P1 LEA R6, P2, R0, R10, 0x1 ;  /* 0x0000000a00069211 */ /* 0x010fe400078408ff */
[----:B-----5:R-:W-:Y:S02]  /*110e0*/  @!P1 LEA R10, P3, R2, R12, 0x1 ;  /* 0x0000000c020a9211 */ /* 0x020fe400078608ff */
[----:B------:R-:W-:Y:S02]  /*110f0*/  @!P1 LEA.HI.X R7, R0, R11, R7, 0x1, P2 ;  /* 0x0000000b00079211 */ /* 0x000fe400010f0c07 */
[----:B------:R-:W-:-:S05]  /*11100*/  @!P1 LEA.HI.X R11, R2, R13, R5, 0x1, P3 ;  /* 0x0000000d020b9211 */ /* 0x000fca00018f0c05 */
        /* <DEDUP_REMOVED lines=28> */
.L_x_461:
[----:B------:R-:W-:Y:S05]  /*112d0*/  BSYNC B0 ;  /* 0x0000000000007941 */ /* 0x000fea0003800000 */
.L_x_460:
[----:B------:R-:W0:Y:S02]  /*112e0*/  LDGDEPBAR ;  /* 0x00000000000079af */ /* 0x000e240000000000 */
.L_x_459:
[----:B------:R-:W2:Y:S04]  /*112f0*/  LDL R2, [R1+0x14] ;  /* 0x0000140001027983 */ /* 0x000ea80000100800 */
[----:B------:R-:W4:Y:S04]  /*11300*/  LDL R3, [R1+0x18] ;  /* 0x0000180001037983 */ /* 0x000f280000100800 */
[----:B---3--:R-:W3:Y:S04]  /*11310*/  LDL R6, [R1+0x88] ;  /* 0x0000880001067983 */ /* 0x008ee80000100800 */
[----:B-1----:R-:W4:Y:S04]  /*11320*/  LDL R5, [R1+0x84] ;  /* 0x0000840001057983 */ /* 0x002f280000100800 */
[----:B------:R-:W4:Y:S04]  /*11330*/  LDL R4, [R1+0x8c] ;  /* 0x00008c0001047983 */ /* 0x000f280000100800 */
[----:B------:R-:W4:Y:S04]  /*11340*/  LDL R7, [R1+0x80] ;  /* 0x0000800001077983 */ /* 0x000f280000100800 */
[----:B------:R-:W4:Y:S04]  /*11350*/  LDL R8, [R1+0xd8] ;  /* 0x0000d80001087983 */ /* 0x000f280000100800 */
[----:B------:R-:W4:Y:S04]  /*11360*/  LDL R9, [R1+0xc0] ;  /* 0x0000c00001097983 */ /* 0x000f280000100800 */
[----:B------:R-:W4:Y:S04]  /*11370*/  LDL.LU R10, [R1+0xa0] ;  /* 0x0000a000010a7983 */ /* 0x000f280000300800 */
[----:B------:R-:W4:Y:S04]  /*11380*/  LDL R13, [R1+0x4] ;  /* 0x00000400010d7983 */ /* 0x000f280000100800 */
[----:B------:R-:W4:Y:S04]  /*11390*/  LDL R12, [R1+0xc] ;  /* 0x00000c00010c7983 */ /* 0x000f280000100800 */
[----:B------:R-:W4:Y:S04]  /*113a0*/  LDL R11, [R1] ;  /* 0x00000000010b7983 */ /* 0x000f280000100800 */
[----:B------:R-:W4:Y:S04]  /*113b0*/  LDL R14, [R1+0x8] ;  /* 0x00000800010e7983 */ /* 0x000f280000100800 */
[----:B------:R-:W4:Y:S04]  /*113c0*/  LDL.LU R15, [R1+0x90] ;  /* 0x00009000010f7983 */ /* 0x000f280000300800 */
[----:B------:R-:W4:Y:S04]  /*113d0*/  LDL R18, [R1+0x24] ;  /* 0x0000240001127983 */ /* 0x000f280000100800 */
[----:B------:R-:W4:Y:S04]  /*113e0*/  LDL R17, [R1+0x2c] ;  /* 0x00002c0001117983 */ /* 0x000f280000100800 */
[----:B------:R-:W4:Y:S04]  /*113f0*/  LDL.LU R16, [R1+0x20] ;  /* 0x0000200001107983 */ /* 0x000f280000300800 */
[----:B------:R-:W4:Y:S04]  /*11400*/  LDL R19, [R1+0x28] ;  /* 0x0000280001137983 */ /* 0x000f280000100800 */
[----:B------:R-:W4:Y:S04]  /*11410*/  LDL R22, [R1+0x70] ;  /* 0x0000700001167983 */ /* 0x000f280000100800 */
[----:B------:R-:W4:Y:S04]  /*11420*/  LDL R21, [R1+0x78] ;  /* 0x0000780001157983 */ /* 0x000f280000100800 */
[----:B------:R-:W4:Y:S04]  /*11430*/  LDL R20, [R1+0x74] ;  /* 0x0000740001147983 */ /* 0x000f280000100800 */
[----:B------:R-:W4:Y:S04]  /*11440*/  LDL R23, [R1+0x7c] ;  /* 0x00007c0001177983 */ /* 0x000f280000100800 */
[----:B------:R-:W4:Y:S04]  /*11450*/  LDL.LU R26, [R1+0x3c] ;  /* 0x00003c00011a7983 */ /* 0x000f280000300800 */
[----:B------:R-:W4:Y:S04]  /*11460*/  LDL R25, [R1+0x30] ;  /* 0x0000300001197983 */ /* 0x000f280000100800 */
[----:B------:R-:W4:Y:S04]  /*11470*/  LDL.LU R24, [R1+0x38] ;  /* 0x0000380001187983 */ /* 0x000f280000300800 */
[----:B------:R-:W4:Y:S04]  /*11480*/  LDL.LU R27, [R1+0x34] ;  /* 0x00003400011b7983 */ /* 0x000f280000300800 */
[----:B------:R-:W4:Y:S04]  /*11490*/  LDL.LU R31, [R1+0x40] ;  /* 0x00004000011f7983 */ /* 0x000f280000300800 */
[----:B------:R-:W4:Y:S04]  /*114a0*/  LDL.LU R30, [R1+0x48] ;  /* 0x00004800011e7983 */ /* 0x000f280000300800 */
[----:B------:R-:W4:Y:S04]  /*114b0*/  LDL.LU R29, [R1+0x44] ;  /* 0x00004400011d7983 */ /* 0x000f280000300800 */
[----:B------:R-:W4:Y:S04]  /*114c0*/  LDL.LU R28, [R1+0x4c] ;  /* 0x00004c00011c7983 */ /* 0x000f280000300800 */
[----:B------:R-:W-:Y:S04]  /*114d0*/  STL.64 [R1+0x410], R130 ;  /* 0x0004108201007387 */ /* 0x000fe80000100a00 */
[----:B------:R-:W-:Y:S04]  /*114e0*/  STL [R1+0x3f0], R40 ;  /* 0x0003f02801007387 */ /* 0x000fe80000100800 */
[----:B------:R-:W-:Y:S04]  /*114f0*/  STL [R1+0x3ec], R41 ;  /* 0x0003ec2901007387 */ /* 0x000fe80000100800 */
[----:B------:R-:W-:Y:S04]  /*11500*/  STL [R1+0x3e8], R46 ;  /* 0x0003e82e01007387 */ /* 0x000fe80000100800 */
[----:B------:R-:W-:Y:S04]  /*11510*/  STL [R1+0x3e4], R47 ;  /* 0x0003e42f01007387 */ /* 0x000fe80000100800 */
[----:B------:R-:W-:Y:S04]  /*11520*/  STL [R1+0x3e0], R44 ;  /* 0x0003e02c01007387 */ /* 0x000fe80000100800 */
[----:B------:R-:W-:Y:S04]  /*11530*/  STL [R1+0x3dc], R45 ;  /* 0x0003dc2d01007387 */ /* 0x000fe80000100800 */
[----:B------:R-:W-:Y:S04]  /*11540*/  STL [R1+0x3d8], R42 ;  /* 0x0003d82a01007387 */ /* 0x000fe80000100800 */
[----:B------:R1:W-:Y:S04]  /*11550*/  STL [R1+0x3d4], R43 ;  /* 0x0003d42b01007387 */ /* 0x0003e80000100800 */
[----:B------:R-:W-:Y:S04]  /*11560*/  STL [R1+0x3cc], R217 ;  /* 0x0003ccd901007387 */ /* 0x000fe80000100800 */
[----:B------:R-:W-:Y:S04]  /*11570*/  STL [R1+0x3b4], R218 ;  /* 0x0003b4da01007387 */ /* 0x000fe80000100800 */
[----:B------:R-:W-:Y:S04]  /*11580*/  STL [R1+0x374], R239 ;  /* 0x000374ef01007387 */ /* 0x000fe80000100800 */
[----:B------:R4:W-:Y:S04]  /*11590*/  STL [R1+0x370], R238 ;  /* 0x000370ee01007387 */ /* 0x0009e80000100800 */
[----:B------:R-:W-:Y:S04]  /*115a0*/  STL [R1+0x36c], R230 ;  /* 0x00036ce601007387 */ /* 0x000fe80000100800 */
[----:B------:R-:W-:Y:S04]  /*115b0*/  STL [R1+0x368], R228 ;  /* 0x000368e401007387 */ /* 0x000fe80000100800 */
[----:B------:R4:W-:Y:S04]  /*115c0*/  STL [R1+0x364], R227 ;  /* 0x000364e301007387 */ /* 0x0009e80000100800 */
[----:B------:R-:W-:Y:S04]  /*115d0*/  STL [R1+0x360], R226 ;  /* 0x000360e201007387 */ /* 0x000fe80000100800 */
        /* <DEDUP_REMOVED lines=8> */
[----:B------:R-:W4:Y:S04]  /*11660*/  LDL.LU R132, [R1+0x1c] ;  /* 0x00001c0001847983 */ /* 0x000f280000300800 */
[----:B-1----:R-:W4:Y:S01]  /*11670*/  LDL R43, [R1+0x10] ;  /* 0x00001000012b7983 */ /* 0x002f220000100800 */
[----:B------:R-:W1:Y:S02]  /*11680*/  S2R R0, SR_TID.X ;  /* 0x0000000000007919 */ /* 0x000e640000002100 */
[----:B-1----:R-:W-:-:S02]  /*11690*/  IMAD.SHL.U32 R32, R0, 0x2, RZ ;  /* 0x0000000200207824 */ /* 0x002fc400078e00ff */
[----:B------:R-:W-:-:S03]  /*116a0*/  IMAD.U32 R0, RZ, RZ, UR6 ;  /* 0x00000006ff007e24 */ /* 0x000fc6000f8e00ff */
[----:B------:R-:W-:-:S05]  /*116b0*/  LOP3.LUT R32, R32, 0x6, RZ, 0xc0, !PT ;  /* 0x0000000620207812 */ /* 0x000fca00078ec0ff */
[----:B------:R-:W-:-:S05]  /*116c0*/  IMAD R0, R0, 0x80, R32 ;  /* 0x0000008000007824 */ /* 0x000fca00078e0220 */
[----:B------:R-:W-:-:S04]  /*116d0*/  ISETP.GE.AND P1, PT, R0, R48, PT ;  /* 0x000000300000720c */ /* 0x000fc80003f26270 */
[----:B------:R-:W-:Y:S01]  /*116e0*/  FSEL R33, R208, -INF , !P1 ;  /* 0xff800000d0217808 */ /* 0x000fe20004800000 */
[----:B------:R-:W-:-:S05]  /*116f0*/  VIADD R32, R0, 0x1 ;  /* 0x0000000100207836 */ /* 0x000fca0000000000 */
[----:B------:R-:W-:-:S04]  /*11700*/  ISETP.GE.AND P6, PT, R32, R48, PT ;  /* 0x000000302000720c */ /* 0x000fc80003fc6270 */
[----:B------:R-:W-:Y:S01]  /*11710*/  FSEL R34, R209, -INF , !P6 ;  /* 0xff800000d1227808 */ /* 0x000fe20007000000 */
[----:B--2---:R-:W-:Y:S02]  /*11720*/  IMAD.MOV.U32 R45, RZ, RZ, R2 ;  /* 0x000000ffff2d7224 */ /* 0x004fe400078e0002 */
[----:B---3--:R-:W-:Y:S02]  /*11730*/  IMAD.MOV.U32 R173, RZ, RZ, R6 ;  /* 0x000000ffffad7224 */ /* 0x008fe400078e0006 */
[----:B----4-:R-:W-:Y:S02]  /*11740*/  IMAD.MOV.U32 R42, RZ, RZ, R3 ;  /* 0x000000ffff2a7224 */ /* 0x010fe400078e0003 */
[----:B------:R-:W-:Y:S02]  /*11750*/  IMAD.MOV.U32 R201, RZ, RZ, R5 ;  /* 0x000000ffffc97224 */ /* 0x000fe400078e0005 */
[----:B------:R-:W-:Y:S02]  /*11760*/  IMAD.MOV.U32 R180, RZ, RZ, R4 ;  /* 0x000000ffffb47224 */ /* 0x000fe400078e0004 */
[----:B------:R-:W-:-:S02]  /*11770*/  IMAD.MOV.U32 R174, RZ, RZ, R7 ;  /* 0x000000ffffae7224 */ /* 0x000fc400078e0007 */
[C---:B------:R-:W-:Y:S02]  /*11780*/  VIADD R7, R0.reuse, 0x68 ;  /* 0x0000006800077836 */ /* 0x040fe40000000000 */
[----:B------:R-:W-:Y:S02]  /*11790*/  IMAD.MOV.U32 R229, RZ, RZ, R8 ;  /* 0x000000ffffe57224 */ /* 0x000fe400078e0008 */
[----:B------:R-:W-:Y:S02]  /*117a0*/  IMAD.MOV.U32 R93, RZ, RZ, R13 ;  /* 0x000000ffff5d7224 */ /* 0x000fe400078e000d */
[----:B------:R-:W-:Y:S02]  /*117b0*/  VIADD R13, R0, 0x50 ;  /* 0x00000050000d7836 */ /* 0x000fe40000000000 */
        /* <DEDUP_REMOVED lines=10> */
[----:B------:R-:W-:Y:S02]  /*11860*/  VIADD R19, R0, 0x38 ;  /* 0x0000003800137836 */ /* 0x000fe40000000000 */
[----:B------:R-:W-:Y:S02]  /*11870*/  IMAD.MOV.U32 R181, RZ, RZ, R22 ;  /* 0x000000ffffb57224 */ /* 0x000fe400078e0016 */
[----:B------:R-:W-:Y:S02]  /*11880*/  IMAD.MOV.U32 R189, RZ, RZ, R21 ;  /* 0x000000ffffbd7224 */ /* 0x000fe400078e0015 */
[----:B------:R-:W-:-:S02]  /*11890*/  IMAD.MOV.U32 R185, RZ, RZ, R20 ;  /* 0x000000ffffb97224 */ /* 0x000fc400078e0014 */
[----:B------:R-:W-:Y:S02]  /*118a0*/  IMAD.MOV.U32 R184, RZ, RZ, R23 ;  /* 0x000000ffffb87224 */ /* 0x000fe400078e0017 */
[----:B------:R-:W-:Y:S02]  /*118b0*/  IMAD.MOV.U32 R186, RZ, RZ, R26 ;  /* 0x000000ffffba7224 */ /* 0x000fe400078e001a */
[----:B------:R-:W-:Y:S02]  /*118c0*/  IMAD.MOV.U32 R90, RZ, RZ, R25 ;  /* 0x000000ffff5a7224 */ /* 0x000fe400078e0019 */
[----:B------:R-:W-:Y:S02]  /*118d0*/  VIADD R25, R0, 0x20 ;  /* 0x0000002000197836 */ /* 0x000fe40000000000 */
[----:B------:R-:W-:Y:S02]  /*118e0*/  IMAD.MOV.U32 R187, RZ, RZ, R24 ;  /* 0x000000ffffbb7224 */ /* 0x000fe400078e0018 */
[----:B------:R-:W-:-:S02]  /*118f0*/  IMAD.MOV.U32 R92, RZ, RZ, R31 ;  /* 0x000000ffff5c7224 */ /* 0x000fc400078e001f */
[----:B------:R-:W-:Y:S02]  /*11900*/  VIADD R31, R0, 0x8 ;  /* 0x00000008001f7836 */ /* 0x000fe40000000000 */
[----:B------:R-:W-:Y:S02]  /*11910*/  IMAD.MOV.U32 R84, RZ, RZ, R30 ;  /* 0x000000ffff547224 */ /* 0x000fe400078e001e */
[----:B------:R-:W-:Y:S01]  /*11920*/  IMAD.MOV.U32 R46, RZ, RZ, R27 ;  /* 0x000000ffff2e7224 */ /* 0x000fe200078e001b */
[----:B------:R-:W-:Y:S01]  /*11930*/  ISETP.GE.AND P1, PT, R31, R48, PT ;  /* 0x000000301f00720c */ /* 0x000fe20003f26270 */
[----:B------:R-:W-:-:S03]  /*11940*/  IMAD.MOV.U32 R41, RZ, RZ, R29 ;  /* 0x000000ffff297224 */ /* 0x000fc600078e001d */
[----:B------:R-:W-:Y:S01]  /*11950*/  FSEL R37, R96, -INF , !P1 ;  /* 0xff80000060257808 */ /* 0x000fe20004800000 */
[----:B------:R-:W-:Y:S01]  /*11960*/  IMAD.MOV.U32 R130, RZ, RZ, R28 ;  /* 0x000000ffff827224 */ /* 0x000fe200078e001c */
[----:B------:R-:W-:-:S04]  /*11970*/  ISETP.GE.AND P1, PT, R25, R48, PT ;  /* 0x000000301900720c */ /* 0x000fc80003f26270 */
[----:B------:R-:W-:Y:S02]  /*11980*/  FSEL R200, R120, -INF , !P1 ;  /* 0xff80000078c87808 */ /* 0x000fe40004800000 */
[----:B------:R-:W-:Y:S01]  /*11990*/  ISETP.GE.AND P1, PT, R19, R48, PT ;  /* 0x000000301300720c */ /* 0x000fe20003f26270 */
[----:B------:R-:W-:-:S03]  /*119a0*/  VIADD R29, R0, 0x10 ;  /* 0x00000010001d7836 */ /* 0x000fc60000000000 */
[----:B------:R-:W-:Y:S02]  /*119b0*/  FSEL R206, R60, -INF , !P1 ;  /* 0xff8000003cce7808 */ /* 0x000fe40004800000 */
[-C--:B------:R-:W-:Y:S01]  /*119c0*/  ISETP.GE.AND P1, PT, R13, R48.reuse, PT ;  /* 0x000000300d00720c */ /* 0x080fe20003f26270 */
[C---:B------:R-:W-:Y:S02]  /*119d0*/  VIADD R28, R0.reuse, 0x11 ;  /* 0x00000011001c7836 */ /* 0x040fe40000000000 */
[----:B------:R-:W-:Y:S01]  /*119e0*/  VIADD R30, R0, 0x9 ;  /* 0x00000009001e7836 */ /* 0x000fe20000000000 */
[----:B------:R-:W-:Y:S01]  /*119f0*/  FSEL R193, R108, -INF , !P1 ;  /* 0xff8000006cc17808 */ /* 0x000fe20004800000 */
[C---:B------:R-:W-:Y:S02]  /*11a00*/  VIADD R27, R0.reuse, 0x18 ;  /* 0x00000018001b7836 */ /* 0x040fe40000000000 */
[C---:B------:R-:W-:Y:S01]  /*11a10*/  VIADD R26, R0.reuse, 0x19 ;  /* 0x00000019001a7836 */ /* 0x040fe20000000000 */
[-C--:B------:R-:W-:Y:S01]  /*11a20*/  ISETP.GE.AND P1, PT, R7, R48.reuse, PT ;  /* 0x000000300700720c */ /* 0x080fe20003f26270 */
[C---:B------:R-:W-:Y:S01]  /*11a30*/  VIADD R24, R0.reuse, 0x21 ;  /* 0x0000002100187836 */ /* 0x040fe20000000000 */
[-C--:B------:R-:W-:Y:S01]  /*11a40*/  ISETP.GE.AND P4, PT, R29, R48.reuse, PT ;  /* 0x000000301d00720c */ /* 0x080fe20003f86270 */
[----:B------:R-:W-:Y:S01]  /*11a50*/  VIADD R23, R0, 0x28 ;  /* 0x0000002800177836 */ /* 0x000fe20000000000 */
[-C--:B------:R-:W-:Y:S01]  /*11a60*/  ISETP.GE.AND P3, PT, R28, R48.reuse, PT ;  /* 0x000000301c00720c */ /* 0x080fe20003f66270 */
[----:B------:R-:W-:Y:S01]  /*11a70*/  VIADD R22, R0, 0x29 ;  /* 0x0000002900167836 */ /* 0x000fe20000000000 */
[-C--:B------:R-:W-:Y:S01]  /*11a80*/  ISETP.GE.AND P5, PT, R30, R48.reuse, PT ;  /* 0x000000301e00720c */ /* 0x080fe20003fa6270 */
[C---:B------:R-:W-:Y:S01]  /*11a90*/  VIADD R21, R0.reuse, 0x30 ;  /* 0x0000003000157836 */ /* 0x040fe20000000000 */
[-C--:B------:R-:W-:Y:S01]  /*11aa0*/  ISETP.GE.AND P2, PT, R27, R48.reuse, PT ;  /* 0x000000301b00720c */ /* 0x080fe20003f46270 */
[----:B------:R-:W-:Y:S01]  /*11ab0*/  VIADD R20, R0, 0x31 ;  /* 0x0000003100147836 */ /* 0x000fe20000000000 */
[----:B------:R-:W-:-:S02]  /*11ac0*/  ISETP.GE.AND P6, PT, R26, R48, PT ;  /* 0x000000301a00720c */ /* 0x000fc40003fc6270 */
[----:B------:R-:W-:Y:S02]  /*11ad0*/  FSEL R137, R56, -INF , !P1 ;  /* 0xff80000038897808 */ /* 0x000fe40004800000 */
[----:B------:R-:W-:Y:S02]  /*11ae0*/  ISETP.GE.AND P1, PT, R0, R50, PT ;  /* 0x000000320000720c */ /* 0x000fe40003f26270 */
[----:B------:R-:W-:Y:S02]  /*11af0*/  FSEL R49, R124, -INF , !P4 ;  /* 0xff8000007c317808 */ /* 0x000fe40006000000 */
        /* <DEDUP_REMOVED lines=9> */
[----:B------:R-:W-:Y:S01]  /*11b90*/  VIADD R14, R0, 0x49 ;  /* 0x00000049000e7836 */ /* 0x000fe20000000000 */
[----:B------:R-:W-:-:S02]  /*11ba0*/  ISETP.GE.AND P4, PT, R23, R48, PT ;  /* 0x000000301700720c */ /* 0x000fc40003f86270 */
[-C--:B------:R-:W-:Y:S02]  /*11bb0*/  ISETP.GE.AND P3, PT, R22, R48.reuse, PT ;  /* 0x000000301600720c */ /* 0x080fe40003f66270 */
[-C--:B------:R-:W-:Y:S02]  /*11bc0*/  ISETP.GE.AND P2, PT, R21, R48.reuse, PT ;  /* 0x000000301500720c */ /* 0x080fe40003f46270 */
[----:B------:R-:W-:Y:S02]  /*11bd0*/  ISETP.GE.AND P6, PT, R20, R48, PT ;  /* 0x000000301400720c */ /* 0x000fe40003fc6270 */
[----:B------:R-:W-:Y:S02]  /*11be0*/  FSEL R35, R210, -INF , !P1 ;  /* 0xff800000d2237808 */ /* 0x000fe40004800000 */
[----:B------:R-:W-:Y:S01]  /*11bf0*/  ISETP.GE.AND P1, PT, R32, R50, PT ;  /* 0x000000322000720c */ /* 0x000fe20003f26270 */
[C---:B------:R-:W-:Y:S01]  /*11c00*/  VIADD R12, R0.reuse, 0x51 ;  /* 0x00000051000c7836 */ /* 0x040fe20000000000 */
[----:B------:R-:W-:Y:S01]  /*11c10*/  FSEL R199, R121, -INF , !P5 ;  /* 0xff80000079c77808 */ /* 0x000fe20006800000 */
[----:B------:R-:W-:Y:S01]  /*11c20*/  VIADD R11, R0, 0x58 ;  /* 0x00000058000b7836 */ /* 0x000fe20000000000 */
[----:B------:R-:W-:Y:S01]  /*11c30*/  FSEL R198, R64, -INF , !P4 ;  /* 0xff80000040c67808 */ /* 0x000fe20006000000 */
[C---:B------:R-:W-:Y:S01]  /*11c40*/  VIADD R10, R0.reuse, 0x59 ;  /* 0x00000059000a7836 */ /* 0x040fe20000000000 */
[----:B------:R-:W-:Y:S01]  /*11c50*/  FSEL R197, R65, -INF , !P3 ;  /* 0xff80000041c57808 */ /* 0x000fe20005800000 */
[----:B------:R-:W-:Y:S01]  /*11c60*/  VIADD R9, R0, 0x60 ;  /* 0x0000006000097836 */ /* 0x000fe20000000000 */
[----:B------:R-:W-:Y:S01]  /*11c70*/  FSEL R208, R116, -INF , !P2 ;  /* 0xff80000074d07808 */ /* 0x000fe20005000000 */
[----:B------:R-:W-:Y:S01]  /*11c80*/  VIADD R8, R0, 0x61 ;  /* 0x0000006100087836 */ /* 0x000fe20000000000 */
[----:B------:R-:W-:-:S02]  /*11c90*/  FSEL R207, R117, -INF , !P6 ;  /* 0xff80000075cf7808 */ /* 0x000fc40007000000 */
[-C--:B------:R-:W-:Y:S02]  /*11ca0*/  ISETP.GE.AND P5, PT, R18, R48.reuse, PT ;  /* 0x000000301200720c */ /* 0x080fe40003fa6270 */
[-C--:B------:R-:W-:Y:S02]  /*11cb0*/  ISETP.GE.AND P4, PT, R17, R48.reuse, PT ;  /* 0x000000301100720c */ /* 0x080fe40003f86270 */
[-C--:B------:R-:W-:Y:S02]  /*11cc0*/  ISETP.GE.AND P3, PT, R16, R48.reuse, PT ;  /* 0x000000301000720c */ /* 0x080fe40003f66270 */
[-C--:B------:R-:W-:Y:S02]  /*11cd0*/  ISETP.GE.AND P2, PT, R15, R48.reuse, PT ;  /* 0x000000300f00720c */ /* 0x080fe40003f46270 */
[----:B------:R-:W-:Y:S02]  /*11ce0*/  ISETP.GE.AND P6, PT, R14, R48, PT ;  /* 0x000000300e00720c */ /* 0x000fe40003fc6270 */
[----:B------:R-:W-:-:S02]  /*11cf0*/  FSEL R36, R211, -INF , !P1 ;  /* 0xff800000d3247808 */ /* 0x000fc40004800000 */
        /* <DEDUP_REMOVED lines=17> */
[----:B------:R-:W-:Y:S02]  /*11e10*/  ISETP.GE.AND P1, PT, R30, R50, PT ;  /* 0x000000321e00720c */ /* 0x000fe40003f26270 */
[----:B------:R-:W-:Y:S02]  /*11e20*/  FSEL R192, R109, -INF , !P5 ;  /* 0xff8000006dc07808 */ /* 0x000fe40006800000 */
[----:B------:R-:W-:Y:S02]  /*11e30*/  FSEL R191, R76, -INF , !P4 ;  /* 0xff8000004cbf7808 */ /* 0x000fe40006000000 */
[----:B------:R-:W-:Y:S02]  /*11e40*/  FSEL R190, R77, -INF , !P3 ;  /* 0xff8000004dbe7808 */ /* 0x000fe40005800000 */
[----:B------:R-:W-:Y:S02]  /*11e50*/  FSEL R188, R104, -INF , !P2 ;  /* 0xff80000068bc7808 */ /* 0x000fe40005000000 */
[----:B------:R-:W-:-:S02]  /*11e60*/  FSEL R183, R105, -INF , !P6 ;  /* 0xff80000069b77808 */ /* 0x000fc40007000000 */
[-C--:B------:R-:W-:Y:S02]  /*11e70*/  ISETP.GE.AND P5, PT, R6, R48.reuse, PT ;  /* 0x000000300600720c */ /* 0x080fe40003fa6270 */
[-C--:B------:R-:W-:Y:S02]  /*11e80*/  ISETP.GE.AND P4, PT, R5, R48.reuse, PT ;  /* 0x000000300500720c */ /* 0x080fe40003f86270 */
[-C--:B------:R-:W-:Y:S02]  /*11e90*/  ISETP.GE.AND P3, PT, R4, R48.reuse, PT ;  /* 0x000000300400720c */ /* 0x080fe40003f66270 */
[-C--:B------:R-:W-:Y:S02]  /*11ea0*/  ISETP.GE.AND P2, PT, R3, R48.reuse, PT ;  /* 0x000000300300720c */ /* 0x080fe40003f46270 */
[----:B------:R-:W-:Y:S02]  /*11eb0*/  ISETP.GE.AND P6, PT, R2, R48, PT ;  /* 0x000000300200720c */ /* 0x000fe40003fc6270 */
[----:B------:R-:W-:-:S02]  /*11ec0*/  FSEL R48, R99, -INF , !P1 ;  /* 0xff80000063307808 */ /* 0x000fc40004800000 */
[----:B------:R-:W-:-:S04]  /*11ed0*/  ISETP.GE.AND P1, PT, R29, R50, PT ;  /* 0x000000321d00720c */ /* 0x000fc80003f26270 */
[----:B------:R-:W-:Y:S02]  /*11ee0*/  FSEL R54, R126, -INF , !P1 ;  /* 0xff8000007e367808 */ /* 0x000fe40004800000 */
        /* <DEDUP_REMOVED lines=40> */
[-C--:B------:R-:W-:Y:S02]  /*12170*/  ISETP.GE.AND P1, PT, R8, R50.reuse, PT ;  /* 0x000000320800720c */ /* 0x080fe40003f26270 */
[----:B------:R-:W-:Y:S02]  /*12180*/  FSEL R85, R72, -INF , !P2 ;  /* 0xff80000048557808 */ /* 0x000fe40005000000 */
[----:B------:R-:W-:Y:S02]  /*12190*/  FSEL R107, R107, -INF , !P1 ;  /* 0xff8000006b6b7808 */ /* 0x000fe40004800000 */
[-C--:B------:R-:W-:Y:S02]  /*121a0*/  ISETP.GE.AND P1, PT, R7, R50.reuse, PT ;  /* 0x000000320700720c */ /* 0x080fe40003f26270 */
[----:B------:R-:W-:-:S02]  /*121b0*/  ISETP.GE.AND P2, PT, R4, R50, PT ;  /* 0x000000320400720c */ /* 0x000fc40003f46270 */
[----:B------:R-:W-:Y:S02]  /*121c0*/  FSEL R91, R57, -INF , !P5 ;  /* 0xff800000395b7808 */ /* 0x000fe40006800000 */
[----:B------:R-:W-:Y:S02]  /*121d0*/  FSEL R87, R101, -INF , !P3 ;  /* 0xff80000065577808 */ /* 0x000fe40005800000 */
[----:B------:R-:W-:Y:S02]  /*121e0*/  FSEL R89, R100, -INF , !P4 ;  /* 0xff80000064597808 */ /* 0x000fe40006000000 */
[-C--:B------:R-:W-:Y:S02]  /*121f0*/  ISETP.GE.AND P5, PT, R6, R50.reuse, PT ;  /* 0x000000320600720c */ /* 0x080fe40003fa6270 */
[----:B------:R-:W-:Y:S02]  /*12200*/  FSEL R101, R58, -INF , !P1 ;  /* 0xff8000003a657808 */ /* 0x000fe40004800000 */
[----:B------:R-:W-:-:S02]  /*12210*/  ISETP.GE.AND P4, PT, R3, R50, PT ;  /* 0x000000320300720c */ /* 0x000fc40003f86270 */
[----:B------:R-:W-:Y:S02]  /*12220*/  ISETP.GE.AND P1, PT, R2, R50, PT ;  /* 0x000000320200720c */ /* 0x000fe40003f26270 */
[----:B------:R-:W-:Y:S02]  /*12230*/  FSEL R77, R73, -INF , !P6 ;  /* 0xff800000494d7808 */ /* 0x000fe40007000000 */
[----:B------:R-:W-:Y:S02]  /*12240*/  FSEL R103, R103, -INF , !P2 ;  /* 0xff80000067677808 */ /* 0x000fe40005000000 */
[C---:B------:R-:W-:Y:S02]  /*12250*/  ISETP.GE.AND P6, PT, R32.reuse, R52, PT ;  /* 0x000000342000720c */ /* 0x040fe40003fc6270 */
[----:B------:R-:W-:Y:S02]  /*12260*/  ISETP.GE.AND P2, PT, R32, R53, PT ;  /* 0x000000352000720c */ /* 0x000fe40003f46270 */
[----:B------:R-:W-:-:S02]  /*12270*/  FSEL R100, R59, -INF , !P5 ;  /* 0xff8000003b647808 */ /* 0x000fc40006800000 */
[----:B------:R-:W-:Y:S02]  /*12280*/  ISETP.GE.AND P5, PT, R0, R52, PT ;  /* 0x000000340000720c */ /* 0x000fe40003fa6270 */
[----:B------:R-:W-:Y:S02]  /*12290*/  FSEL R96, R74, -INF , !P4 ;  /* 0xff8000004a607808 */ /* 0x000fe40006000000 */
[----:B------:R-:W-:Y:S02]  /*122a0*/  FSEL R94, R75, -INF , !P1 ;  /* 0xff8000004b5e7808 */ /* 0x000fe40004800000 */
[----:B------:R-:W-:Y:S02]  /*122b0*/  ISETP.GE.AND P3, PT, R5, R50, PT ;  /* 0x000000320500720c */ /* 0x000fe40003f66270 */
[C---:B------:R-:W-:Y:S02]  /*122c0*/  ISETP.GE.AND P4, PT, R31.reuse, R52, PT ;  /* 0x000000341f00720c */ /* 0x040fe40003f86270 */
[----:B------:R-:W-:-:S02]  /*122d0*/  ISETP.GE.AND P1, PT, R31, R53, PT ;  /* 0x000000351f00720c */ /* 0x000fc40003f26270 */
[----:B------:R-:W-:Y:S02]  /*122e0*/  FSEL R99, R45, -INF , !P6 ;  /* 0xff8000002d637808 */ /* 0x000fe40007000000 */
[----:B------:R-:W-:Y:S02]  /*122f0*/  FSEL R132, R132, -INF , !P2 ;  /* 0xff80000084847808 */ /* 0x000fe40005000000 */
[C---:B------:R-:W-:Y:S02]  /*12300*/  ISETP.GE.AND P6, PT, R29.reuse, R52, PT ;  /* 0x000000341d00720c */ /* 0x040fe40003fc6270 */
[----:B------:R-:W-:Y:S02]  /*12310*/  ISETP.GE.AND P2, PT, R29, R53, PT ;  /* 0x000000351d00720c */ /* 0x000fe40003f46270 */
[----:B------:R-:W-:Y:S02]  /*12320*/  FSEL R83, R43, -INF , !P5 ;  /* 0xff8000002b537808 */ /* 0x000fe40006800000 */
[----:B------:R-:W-:-:S02]  /*12330*/  FSEL R102, R102, -INF , !P3 ;  /* 0xff80000066667808 */ /* 0x000fc40005800000 */
[-C--:B------:R-:W-:Y:S02]  /*12340*/  ISETP.GE.AND P5, PT, R30, R52.reuse, PT ;  /* 0x000000341e00720c */ /* 0x080fe40003fa6270 */
[----:B------:R-:W-:Y:S02]  /*12350*/  FSEL R98, R176, -INF , !P4 ;  /* 0xff800000b0627808 */ /* 0x000fe40006000000 */
[----:B------:R-:W-:Y:S02]  /*12360*/  FSEL R178, R178, -INF , !P1 ;  /* 0xff800000b2b27808 */ /* 0x000fe40004800000 */
[-C--:B------:R-:W-:Y:S02]  /*12370*/  ISETP.GE.AND P3, PT, R0, R53.reuse, PT ;  /* 0x000000350000720c */ /* 0x080fe40003f66270 */
[C---:B------:R-:W-:Y:S02]  /*12380*/  ISETP.GE.AND P4, PT, R28.reuse, R52, PT ;  /* 0x000000341c00720c */ /* 0x040fe40003f86270 */
[----:B------:R-:W-:-:S02]  /*12390*/  ISETP.GE.AND P1, PT, R28, R53, PT ;  /* 0x000000351c00720c */ /* 0x000fc40003f26270 */
[----:B------:R-:W-:Y:S02]  /*123a0*/  FSEL R95, R95, -INF , !P6 ;  /* 0xff8000005f5f7808 */ /* 0x000fe40007000000 */
[-C--:B------:R-:W-:Y:S02]  /*123b0*/  ISETP.GE.AND P6, PT, R26, R52.reuse, PT ;  /* 0x000000341a00720c */ /* 0x080fe40003fc6270 */
[----:B------:R-:W-:Y:S01]  /*123c0*/  FSEL R176, R44, -INF , !P2 ;  /* 0xff8000002cb07808 */ /* 0x000fe20005000000 */
[----:B------:R-:W-:Y:S01]  /*123d0*/  IMAD.MOV.U32 R44, RZ, RZ, R41 ;  /* 0x000000ffff2c7224 */ /* 0x000fe200078e0029 */
[----:B------:R-:W-:Y:S01]  /*123e0*/  FSEL R97, R177, -INF , !P5 ;  /* 0xff800000b1617808 */ /* 0x000fe20006800000 */
[----:B------:R-:W-:Y:S01]  /*123f0*/  IMAD.MOV.U32 R41, RZ, RZ, R229 ;  /* 0x000000ffff297224 */ /* 0x000fe200078e00e5 */
[----:B------:R-:W-:Y:S01]  /*12400*/  FSEL R105, R42, -INF , !P3 ;  /* 0xff8000002a697808 */ /* 0x000fe20005800000 */
[----:B------:R-:W-:Y:S01]  /*12410*/  IMAD.MOV.U32 R238, RZ, RZ, R90 ;  /* 0x000000ffffee7224 */ /* 0x000fe200078e005a */
[-C--:B------:R-:W-:Y:S01]  /*12420*/  ISETP.GE.AND P5, PT, R27, R52.reuse, PT ;  /* 0x000000341b00720c */ /* 0x080fe20003fa6270 */
[----:B------:R-:W-:Y:S01]  /*12430*/  IMAD.MOV.U32 R45, RZ, RZ, R47 ;  /* 0x000000ffff2d7224 */ /* 0x000fe200078e002f */
[----:B------:R-:W-:Y:S01]  /*12440*/  FSEL R93, R93, -INF , !P4 ;  /* 0xff8000005d5d7808 */ /* 0x000fe20006000000 */
[----:B------:R-:W-:Y:S01]  /*12450*/  IMAD.MOV.U32 R42, RZ, RZ, R46 ;  /* 0x000000ffff2a7224 */ /* 0x000fe200078e002e */
[----:B------:R-:W-:Y:S01]  /*12460*/  FSEL R175, R175, -INF , !P1 ;  /* 0xff800000afaf7808 */ /* 0x000fe20004800000 */
[----:B------:R-:W-:Y:S01]  /*12470*/  IMAD.MOV.U32 R229, RZ, RZ, R201 ;  /* 0x000000ffffe57224 */ /* 0x000fe200078e00c9 */
[CC--:B------:R-:W-:Y:S01]  /*12480*/  ISETP.GE.AND P4, PT, R25.reuse, R52.reuse, PT ;  /* 0x000000341900720c */ /* 0x0c0fe20003f86270 */
        /* <DEDUP_REMOVED lines=17> */
[----:B------:R-:W-:Y:S01]  /*125a0*/  ISETP.GE.AND P1, PT, R22, R53, PT ;  /* 0x000000351600720c */ /* 0x000fe20003f26270 */
[----:B------:R-:W-:Y:S01]  /*125b0*/  IMAD.MOV.U32 R47, RZ, RZ, R41 ;  /* 0x000000ffff2f7224 */ /* 0x000fe200078e0029 */
[----:B------:R-:W-:Y:S01]  /*125c0*/  FSEL R84, R232, -INF , !P6 ;  /* 0xff800000e8547808 */ /* 0x000fe20007000000 */
[----:B------:R-:W-:Y:S01]  /*125d0*/  IMAD.MOV.U32 R41, RZ, RZ, R40 ;  /* 0x000000ffff297224 */ /* 0x000fe200078e0028 */
[-C--:B------:R-:W-:Y:S01]  /*125e0*/  ISETP.GE.AND P6, PT, R20, R52.reuse, PT ;  /* 0x000000341400720c */ /* 0x080fe20003fc6270 */
[----:B------:R-:W-:Y:S01]  /*125f0*/  IMAD.MOV.U32 R40, RZ, RZ, R185 ;  /* 0x000000ffff287224 */ /* 0x000fe200078e00b9 */
[----:B------:R-:W-:Y:S01]  /*12600*/  FSEL R86, R86, -INF , !P5 ;  /* 0xff80000056567808 */ /* 0x000fe20006800000 */
[----:B------:R-:W-:Y:S01]  /*12610*/  IMAD.MOV.U32 R227, RZ, RZ, R180 ;  /* 0x000000ffffe37224 */ /* 0x000fe200078e00b4 */
[----:B------:R-:W-:Y:S01]  /*12620*/  ISETP.GE.AND P5, PT, R21, R52, PT ;  /* 0x000000341500720c */ /* 0x000fe20003fa6270 */
[----:B------:R-:W-:Y:S01]  /*12630*/  IMAD.MOV.U32 R185, RZ, RZ, R181 ;  /* 0x000000ffffb97224 */ /* 0x000fe200078e00b5 */
[----:B------:R-:W-:-:S02]  /*12640*/  FSEL R82, R233, -INF , !P4 ;  /* 0xff800000e9527808 */ /* 0x000fc40006000000 */
[----:B------:R-:W-:Y:S02]  /*12650*/  FSEL R180, R235, -INF , !P1 ;  /* 0xff800000ebb47808 */ /* 0x000fe40004800000 */
[CC--:B------:R-:W-:Y:S02]  /*12660*/  ISETP.GE.AND P4, PT, R19.reuse, R52.reuse, PT ;  /* 0x000000341300720c */ /* 0x0c0fe40003f86270 */
[-C--:B------:R-:W-:Y:S02]  /*12670*/  ISETP.GE.AND P1, PT, R19, R53.reuse, PT ;  /* 0x000000351300720c */ /* 0x080fe40003f26270 */
        /* <DEDUP_REMOVED lines=10> */
[C---:B------:R-:W-:Y:S01]  /*12720*/  ISETP.GE.AND P4, PT, R16.reuse, R52, PT ;  /* 0x000000341000720c */ /* 0x040fe20003f86270 */
[----:B------:R-:W-:Y:S01]  /*12730*/  IMAD.MOV.U32 R45, RZ, RZ, R40 ;  /* 0x000000ffff2d7224 */ /* 0x000fe200078e0028 */
[----:B------:R-:W-:-:S02]  /*12740*/  ISETP.GE.AND P1, PT, R16, R53, PT ;  /* 0x000000351000720c */ /* 0x000fc40003f26270 */
[----:B------:R-:W-:Y:S02]  /*12750*/  FSEL R177, R179, -INF , !P3 ;  /* 0xff800000b3b17808 */ /* 0x000fe40005800000 */
[----:B------:R-:W-:Y:S01]  /*12760*/  FSEL R75, R238, -INF , !P4 ;  /* 0xff800000ee4b7808 */ /* 0x000fe20006000000 */
[----:B------:R-:W-:Y:S01]  /*12770*/  IMAD.MOV.U32 R238, RZ, RZ, R43 ;  /* 0x000000ffffee7224 */ /* 0x000fe200078e002b */
[----:B------:R-:W-:Y:S01]  /*12780*/  FSEL R179, R217, -INF , !P1 ;  /* 0xff800000d9b37808 */ /* 0x000fe20004800000 */
[----:B------:R-:W-:Y:S01]  /*12790*/  IMAD.MOV.U32 R217, RZ, RZ, R42 ;  /* 0x000000ffffd97224 */ /* 0x000fe200078e002a */
[----:B------:R-:W-:Y:S01]  /*127a0*/  ISETP.GE.AND P6, PT, R17, R52, PT ;  /* 0x000000341100720c */ /* 0x000fe20003fc6270 */
[----:B------:R-:W-:Y:S01]  /*127b0*/  IMAD.MOV.U32 R43, RZ, RZ, R45 ;  /* 0x000000ffff2b7224 */ /* 0x000fe200078e002d */
[----:B------:R-:W2:Y:S02]  /*127c0*/  LDL.LU R42, [R1+0xa8] ;  /* 0x0000a800012a7983 */ /* 0x000ea40000300800 */
[----:B------:R-:W-:-:S02]  /*127d0*/  FSEL R76, R227, -INF , !P6 ;  /* 0xff800000e34c7808 */ /* 0x000fc40007000000 */
[----:B------:R-:W3:Y:S01]  /*127e0*/  LDL.LU R45, [R1+0xa4] ;  /* 0x0000a400012d7983 */ /* 0x000ee20000300800 */
[----:B------:R-:W-:-:S03]  /*127f0*/  IMAD.MOV.U32 R227, RZ, RZ, R44 ;  /* 0x000000ffffe37224 */ /* 0x000fc600078e002c */
[----:B------:R-:W4:Y:S01]  /*12800*/  LDL.LU R44, [R1+0xac] ;  /* 0x0000ac00012c7983 */ /* 0x000f220000300800 */
[-C--:B------:R-:W-:Y:S02]  /*12810*/  ISETP.GE.AND P3, PT, R27, R53.reuse, PT ;  /* 0x000000351b00720c */ /* 0x080fe40003f66270 */
[-C--:B------:R-:W-:Y:S01]  /*12820*/  ISETP.GE.AND P2, PT, R26, R53.reuse, PT ;  /* 0x000000351a00720c */ /* 0x080fe20003f46270 */
[----:B------:R-:W-:Y:S02]  /*12830*/  IMAD.MOV.U32 R46, RZ, RZ, R131 ;  /* 0x000000ffff2e7224 */ /* 0x000fe400078e0083 */
[----:B------:R-:W-:Y:S01]  /*12840*/  IMAD.MOV.U32 R131, RZ, RZ, R174 ;  /* 0x000000ffff837224 */ /* 0x000fe200078e00ae */
[----:B------:R-:W-:Y:S01]  /*12850*/  FSEL R174, R214, -INF , !P3 ;  /* 0xff800000d6ae7808 */ /* 0x000fe20005800000 */
[----:B------:R-:W-:Y:S01]  /*12860*/  IMAD.MOV.U32 R130, RZ, RZ, R173 ;  /* 0x000000ffff827224 */ /* 0x000fe200078e00ad */
[----:B------:R-:W-:Y:S02]  /*12870*/  FSEL R173, R215, -INF , !P2 ;  /* 0xff800000d7ad7808 */ /* 0x000fe40005000000 */
[----:B------:R-:W-:-:S02]  /*12880*/  ISETP.GE.AND P3, PT, R24, R53, PT ;  /* 0x000000351800720c */ /* 0x000fc40003f66270 */
[-C--:B------:R-:W-:Y:S02]  /*12890*/  ISETP.GE.AND P2, PT, R23, R53.reuse, PT ;  /* 0x000000351700720c */ /* 0x080fe40003f46270 */
[----:B------:R-:W-:Y:S02]  /*128a0*/  FSEL R182, R182, -INF , !P3 ;  /* 0xff800000b6b67808 */ /* 0x000fe40005800000 */
[----:B------:R-:W-:Y:S02]  /*128b0*/  FSEL R181, R234, -INF , !P2 ;  /* 0xff800000eab57808 */ /* 0x000fe40005000000 */
[-C--:B------:R-:W-:Y:S02]  /*128c0*/  ISETP.GE.AND P3, PT, R21, R53.reuse, PT ;  /* 0x000000351500720c */ /* 0x080fe40003f66270 */
[----:B------:R-:W-:Y:S02]  /*128d0*/  ISETP.GE.AND P2, PT, R20, R53, PT ;  /* 0x000000351400720c */ /* 0x000fe40003f46270 */
[----:B------:R-:W-:-:S02]  /*128e0*/  ISETP.GE.AND P5, PT, R18, R52, PT ;  /* 0x000000341200720c */ /* 0x000fc40003fa6270 */
[----:B------:R-:W-:Y:S02]  /*128f0*/  FSEL R187, R187, -INF , !P3 ;  /* 0xff800000bbbb7808 */ /* 0x000fe40005800000 */
[----:B------:R-:W-:Y:S02]  /*12900*/  FSEL R186, R186, -INF , !P2 ;  /* 0xff800000baba7808 */ /* 0x000fe40005000000 */
[-C--:B------:R-:W-:Y:S02]  /*12910*/  ISETP.GE.AND P3, PT, R18, R53.reuse, PT ;  /* 0x000000351200720c */ /* 0x080fe40003f66270 */
[----:B------:R-:W-:Y:S02]  /*12920*/  ISETP.GE.AND P2, PT, R17, R53, PT ;  /* 0x000000351100720c */ /* 0x000fe40003f46270 */
[----:B------:R-:W-:Y:S01]  /*12930*/  FSEL R78, R249, -INF , !P5 ;  /* 0xff800000f94e7808 */ /* 0x000fe20006800000 */
[----:B------:R-:W-:Y:S01]  /*12940*/  IMAD.MOV.U32 R40, RZ, RZ, R189 ;  /* 0x000000ffff287224 */ /* 0x000fe200078e00bd */
[----:B------:R-:W-:-:S02]  /*12950*/  ISETP.GE.AND P5, PT, R15, R52, PT ;  /* 0x000000340f00720c */ /* 0x000fc40003fa6270 */
[----:B------:R-:W-:Y:S02]  /*12960*/  FSEL R189, R251, -INF , !P3 ;  /* 0xff800000fbbd7808 */ /* 0x000fe40005800000 */
[----:B------:R-:W-:Y:S02]  /*12970*/  FSEL R184, R184, -INF , !P2 ;  /* 0xff800000b8b87808 */ /* 0x000fe40005000000 */
[-C--:B------:R-:W-:Y:S02]  /*12980*/  ISETP.GE.AND P3, PT, R15, R53.reuse, PT ;  /* 0x000000350f00720c */ /* 0x080fe40003f66270 */
[C---:B------:R-:W-:Y:S02]  /*12990*/  ISETP.GE.AND P6, PT, R14.reuse, R52, PT ;  /* 0x000000340e00720c */ /* 0x040fe40003fc6270 */
[----:B------:R-:W-:Y:S02]  /*129a0*/  ISETP.GE.AND P2, PT, R14, R53, PT ;  /* 0x000000350e00720c */ /* 0x000fe40003f46270 */
[----:B------:R-:W-:-:S02]  /*129b0*/  FSEL R63, R227, -INF , !P5 ;  /* 0xff800000e33f7808 */ /* 0x000fc40006800000 */
[----:B------:R-:W-:Y:S02]  /*129c0*/  ISETP.GE.AND P5, PT, R12, R52, PT ;  /* 0x000000340c00720c */ /* 0x000fe40003fa6270 */
[----:B------:R-:W-:Y:S01]  /*129d0*/  FSEL R74, R217, -INF , !P3 ;  /* 0xff800000d94a7808 */ /* 0x000fe20005800000 */
[----:B------:R-:W-:Y:S01]  /*129e0*/  IMAD.MOV.U32 R217, RZ, RZ, R131 ;  /* 0x000000ffffd97224 */ /* 0x000fe200078e0083 */
[----:B------:R-:W-:Y:S02]  /*129f0*/  FSEL R61, R43, -INF , !P6 ;  /* 0xff8000002b3d7808 */ /* 0x000fe40007000000 */
[----:B------:R-:W-:Y:S01]  /*12a00*/  FSEL R71, R40, -INF , !P2 ;  /* 0xff80000028477808 */ /* 0x000fe20005000000 */
[----:B------:R-:W-:Y:S01]  /*12a10*/  IMAD.MOV.U32 R40, RZ, RZ, R130 ;  /* 0x000000ffff287224 */ /* 0x000fe200078e0082 */
[----:B------:R-:W2:Y:S01]  /*12a20*/  LDL R43, [R1+0xb0] ;  /* 0x0000b000012b7983 */ /* 0x000ea20000100800 */
[----:B------:R-:W-:-:S03]  /*12a30*/  ISETP.GE.AND P3, PT, R12, R53, PT ;  /* 0x000000350c00720c */ /* 0x000fc60003f66270 */
[----:B------:R-:W2:Y:S01]  /*12a40*/  LDL.LU.64 R130, [R1+0x310] ;  /* 0x0003100001827983 */ /* 0x000ea20000300a00 */
[-C--:B------:R-:W-:Y:S02]  /*12a50*/  ISETP.GE.AND P1, PT, R13, R53.reuse, PT ;  /* 0x000000350d00720c */ /* 0x080fe40003f26270 */
[----:B------:R-:W-:Y:S02]  /*12a60*/  ISETP.GE.AND P2, PT, R11, R53, PT ;  /* 0x000000350b00720c */ /* 0x000fe40003f46270 */
[-C--:B------:R-:W-:Y:S02]  /*12a70*/  ISETP.GE.AND P4, PT, R13, R52.reuse, PT ;  /* 0x000000340d00720c */ /* 0x080fe40003f86270 */
[----:B------:R-:W-:Y:S02]  /*12a80*/  FSEL R68, R40, -INF , !P2 ;  /* 0xff80000028447808 */ /* 0x000fe40005000000 */
[----:B------:R-:W-:Y:S02]  /*12a90*/  FSEL R60, R238, -INF , !P4 ;  /* 0xff800000ee3c7808 */ /* 0x000fe40006000000 */
[----:B------:R-:W-:-:S04]  /*12aa0*/  ISETP.GE.AND P4, PT, R10, R52, PT ;  /* 0x000000340a00720c */ /* 0x000fc80003f86270 */
[----:B------:R-:W-:Y:S02]  /*12ab0*/  FSEL R27, R229, -INF , !P4 ;  /* 0xff800000e51b7808 */ /* 0x000fe40006000000 */
[----:B---3--:R-:W-:Y:S02]  /*12ac0*/  FSEL R57, R45, -INF , !P5 ;  /* 0xff8000002d397808 */ /* 0x008fe40006800000 */
[----:B------:R-:W3:Y:S01]  /*12ad0*/  LDL R45, [R1+0xb4] ;  /* 0x0000b400012d7983 */ /* 0x000ee20000100800 */
[----:B----4-:R-:W-:-:S03]  /*12ae0*/  FSEL R69, R44, -INF , !P3 ;  /* 0xff8000002c457808 */ /* 0x010fc60005800000 */
[----:B------:R-:W4:Y:S01]  /*12af0*/  LDL R44, [R1+0xbc] ;  /* 0x0000bc00012c7983 */ /* 0x000f220000100800 */
[----:B--2---:R-:W-:-:S03]  /*12b00*/  FSEL R70, R42, -INF , !P1 ;  /* 0xff8000002a467808 */ /* 0x004fc60004800000 */
[----:B------:R-:W2:Y:S04]  /*12b10*/  LDL R42, [R1+0xb8] ;  /* 0x0000b800012a7983 */ /* 0x000ea80000100800 */
[----:B------:R-:W2:Y:S01]  /*12b20*/  LDL.LU R40, [R1+0x98] ;  /* 0x0000980001287983 */ /* 0x000ea20000300800 */
[----:B------:R-:W-:-:S03]  /*12b30*/  ISETP.GE.AND P1, PT, R10, R53, PT ;  /* 0x000000350a00720c */ /* 0x000fc60003f26270 */
[----:B------:R-:W2:Y:S01]  /*12b40*/  LDL.LU R229, [R1+0x94] ;  /* 0x0000940001e57983 */ /* 0x000ea20000300800 */
[----:B------:R-:W-:-:S03]  /*12b50*/  FSEL R67, R201, -INF , !P1 ;  /* 0xff800000c9437808 */ /* 0x000fc60004800000 */
[----:B------:R-:W2:Y:S01]  /*12b60*/  LDL.LU R201, [R1+0x9c] ;  /* 0x00009c0001c97983 */ /* 0x000ea20000300800 */
[----:B------:R-:W-:Y:S01]  /*12b70*/  FMNMX.FTZ R0, R136, R33, !PT ;  /* 0x0000002188007209 */ /* 0x000fe20007810000 */
[----:B------:R-:W-:Y:S01]  /*12b80*/  USHF.L.U32 UR4, UR6, 0x2, URZ ;  /* 0x0000000206047899 */ /* 0x000fe2000800063f */
[----:B------:R-:W-:Y:S02]  /*12b90*/  ISETP.GE.AND P6, PT, R11, R52, PT ;  /* 0x000000340b00720c */ /* 0x000fe40003fc6270 */
[----:B------:R-:W-:Y:S01]  /*12ba0*/  FMNMX.FTZ R0, R34, R0, !PT ;  /* 0x0000000022007209 */ /* 0x000fe20007810000 */
[----:B------:R-:W-:Y:S01]  /*12bb0*/  ULOP3.LUT UR4, UR4, UR35, URZ, 0x3c, !UPT ;  /* 0x0000002304047292 */ /* 0x000fe2000f8e3c3f */
[----:B------:R-:W-:Y:S02]  /*12bc0*/  FSEL R29, R217, -INF , !P6 ;  /* 0xff800000d91d7808 */ /* 0x000fe40007000000 */
[----:B------:R-:W-:Y:S02]  /*12bd0*/  FMNMX.FTZ R0, R37, R0, !PT ;  /* 0x0000000025007209 */ /* 0x000fe40007810000 */
[----:B------:R-:W-:-:S02]  /*12be0*/  ISETP.GE.AND P6, PT, R8, R52, PT ;  /* 0x000000340800720c */ /* 0x000fc40003fc6270 */
[----:B------:R-:W-:Y:S02]  /*12bf0*/  ISETP.GE.AND P2, PT, R8, R53, PT ;  /* 0x000000350800720c */ /* 0x000fe40003f46270 */
[----:B------:R-:W-:Y:S02]  /*12c00*/  FMNMX.FTZ R14, R38, R0, !PT ;  /* 0x00000000260e7209 */ /* 0x000fe40007810000 */
[----:B------:R-:W-:Y:S02]  /*12c10*/  LOP3.LUT R8, R139, UR4, RZ, 0x3c, !PT ;  /* 0x000000048b087c12 */ /* 0x000fe4000f8e3cff */
[----:B------:R-:W-:-:S03]  /*12c20*/  FMNMX.FTZ R13, R49, R14, !PT ;  /* 0x0000000e310d7209 */ /* 0x000fc60007810000 */
[----:B------:R-:W-:-:S05]  /*12c30*/  IMAD.WIDE.U32 R14, R8, -0x326172a9, RZ ;  /* 0xcd9e8d57080e7825 */ /* 0x000fca00078e00ff */
[----:B------:R-:W-:Y:S01]  /*12c40*/  STL.64 [R1+0x148], R14 ;  /* 0x0001480e01007387 */ /* 0x000fe20000100a00 */
[----:B------:R-:W-:-:S04]  /*12c50*/  ISETP.GE.AND P4, PT, R7, R52, PT ;  /* 0x000000340700720c */ /* 0x000fc80003f86270 */
[----:B------:R-:W-:Y:S02]  /*12c60*/  FSEL R24, R41, -INF , !P4 ;  /* 0xff80000029187808 */ /* 0x000fe40006000000 */
[----:B------:R-:W2:Y:S01]  /*12c70*/  LDL R41, [R1+0xc4] ;  /* 0x0000c40001297983 */ /* 0x000ea20000100800 */
[-C--:B------:R-:W-:Y:S02]  /*12c80*/  ISETP.GE.AND P1, PT, R7, R53.reuse, PT ;  /* 0x000000350700720c */ /* 0x080fe40003f26270 */
[C---:B------:R-:W-:Y:S02]  /*12c90*/  ISETP.GE.AND P3, PT, R9.reuse, R53, PT ;  /* 0x000000350900720c */ /* 0x040fe40003f66270 */
[----:B------:R-:W-:-:S04]  /*12ca0*/  ISETP.GE.AND P5, PT, R9, R52, PT ;  /* 0x000000340900720c */ /* 0x000fc80003fa6270 */
[----:B------:R-:W-:Y:S02]  /*12cb0*/  FSEL R26, R43, -INF , !P5 ;  /* 0xff8000002b1a7808 */ /* 0x000fe40006800000 */
[----:B------:R-:W-:Y:S02]  /*12cc0*/  ISETP.GE.AND P5, PT, R6, R52, PT ;  /* 0x000000340600720c */ /* 0x000fe40003fa6270 */
        /* <DEDUP_REMOVED lines=26> */
[----:B---3--:R-:W-:Y:S02]  /*12e70*/  FSEL R25, R45, -INF , !P6 ;  /* 0xff8000002d197808 */ /* 0x008fe40007000000 */
[----:B------:R-:W3:Y:S01]  /*12e80*/  LDL R45, [R1+0xd0] ;  /* 0x0000d000012d7983 */ /* 0x000ee20000100800 */
[----:B----4-:R-:W-:Y:S01]  /*12e90*/  FSEL R65, R44, -INF , !P2 ;  /* 0xff8000002c417808 */ /* 0x010fe20005000000 */
[----:B------:R-:W-:Y:S02]  /*12ea0*/  IMAD.MOV.U32 R44, RZ, RZ, R47 ;  /* 0x000000ffff2c7224 */ /* 0x000fe400078e002f */
[----:B------:R-:W4:Y:S01]  /*12eb0*/  LDL R47, [R1+0xd4] ;  /* 0x0000d400012f7983 */ /* 0x000f220000100800 */
[----:B--2---:R-:W-:-:S03]  /*12ec0*/  FSEL R64, R40, -INF , !P1 ;  /* 0xff80000028407808 */ /* 0x004fc60004800000 */
[----:B------:R-:W2:Y:S01]  /*12ed0*/  LDL R40, [R1+0xdc] ;  /* 0x0000dc0001287983 */ /* 0x000ea20000100800 */
[----:B------:R-:W-:Y:S02]  /*12ee0*/  FSEL R66, R42, -INF , !P3 ;  /* 0xff8000002a427808 */ /* 0x000fe40005800000 */
[----:B------:R-:W-:-:S04]  /*12ef0*/  ISETP.GE.AND P3, PT, R6, R53, PT ;  /* 0x000000350600720c */ /* 0x000fc80003f66270 */
[----:B------:R-:W-:Y:S02]  /*12f00*/  FSEL R62, R201, -INF , !P3 ;  /* 0xff800000c93e7808 */ /* 0x000fe40005800000 */
[----:B------:R-:W2:Y:S01]  /*12f10*/  LDL R201, [R1+0xcc] ;  /* 0x0000cc0001c97983 */ /* 0x000ea20000100800 */
[----:B------:R-:W-:-:S03]  /*12f20*/  FSEL R23, R229, -INF , !P5 ;  /* 0xff800000e5177808 */ /* 0x000fc60006800000 */
[----:B------:R-:W2:Y:S01]  /*12f30*/  LDL R229, [R1+0xc8] ;  /* 0x0000c80001e57983 */ /* 0x000ea20000100800 */
        /* <DEDUP_REMOVED lines=29> */
[----:B------:R-:W-:-:S03]  /*13110*/  FMNMX.FTZ R10, R102, R10, !PT ;  /* 0x0000000a660a7209 */ /* 0x000fc60007810000 */
[----:B------:R-:W1:Y:S01]  /*13120*/  SHFL.BFLY PT, R11, R0, 0x2, 0x1f ;  /* 0x0c401f00000b7f89 */ /* 0x000e6200000e0000 */
[----:B------:R-:W-:-:S04]  /*13130*/  FMNMX.FTZ R10, R103, R10, !PT ;  /* 0x0000000a670a7209 */ /* 0x000fc80007810000 */
[----:B------:R-:W-:-:S04]  /*13140*/  FMNMX.FTZ R10, R96, R10, !PT ;  /* 0x0000000a600a7209 */ /* 0x000fc80007810000 */
[----:B------:R-:W-:-:S05]  /*13150*/  FMNMX.FTZ R10, R94, R10, !PT ;  /* 0x0000000a5e0a7209 */ /* 0x000fca0007810000 */
[----:B------:R-:W1:Y:S01]  /*13160*/  SHFL.BFLY PT, R12, R10, 0x2, 0x1f ;  /* 0x0c401f000a0c7f89 */ /* 0x000e6200000e0000 */
[----:B------:R-:W-:Y:S02]  /*13170*/  LOP3.LUT R6, R15, UR21, R130, 0x96, !PT ;  /* 0x000000150f067c12 */ /* 0x000fe4000f8e9682 */
[----:B------:R-:W-:-:S03]  /*13180*/  LOP3.LUT R8, R129, UR19, R14, 0x96, !PT ;  /* 0x0000001381087c12 */ /* 0x000fc6000f8e960e */
[----:B------:R-:W-:Y:S01]  /*13190*/  IMAD.WIDE.U32 R6, R6, -0x2daee0ad, RZ ;  /* 0xd2511f5306067825 */ /* 0x000fe200078e00ff */
[----:B-1----:R-:W-:-:S03]  /*131a0*/  FMNMX.FTZ R0, R0, R11, !PT ;  /* 0x0000000b00007209 */ /* 0x002fc60007810000 */
[----:B------:R-:W-:Y:S01]  /*131b0*/  IMAD.WIDE.U32 R8, R8, -0x2daee0ad, RZ ;  /* 0xd2511f5308087825 */ /* 0x000fe200078e00ff */
[CC--:B------:R-:W-:Y:S01]  /*131c0*/  ISETP.GE.AND P6, PT, R5.reuse, R52.reuse, PT ;  /* 0x000000340500720c */ /* 0x0c0fe20003fc6270 */
[----:B------:R-:W1:Y:S01]  /*131d0*/  SHFL.BFLY PT, R13, R0, 0x1, 0x1f ;  /* 0x0c201f00000d7f89 */ /* 0x000e6200000e0000 */
[-C--:B------:R-:W-:Y:S02]  /*131e0*/  ISETP.GE.AND P2, PT, R5, R53.reuse, PT ;  /* 0x000000350500720c */ /* 0x080fe40003f46270 */
[----:B------:R-:W-:Y:S02]  /*131f0*/  LOP3.LUT R5, R7, UR18, R204, 0x96, !PT ;  /* 0x0000001207057c12 */ /* 0x000fe4000f8e96cc */
[----:B------:R-:W-:Y:S02]  /*13200*/  LOP3.LUT R6, R9, UR16, R6, 0x96, !PT ;  /* 0x0000001009067c12 */ /* 0x000fe4000f8e9606 */
[C---:B------:R-:W-:Y:S02]  /*13210*/  ISETP.GE.AND P4, PT, R4.reuse, R52, PT ;  /* 0x000000340400720c */ /* 0x040fe40003f86270 */
[----:B------:R-:W-:Y:S01]  /*13220*/  ISETP.GE.AND P1, PT, R4, R53, PT ;  /* 0x000000350400720c */ /* 0x000fe20003f26270 */
[----:B------:R-:W-:Y:S01]  /*13230*/  IMAD.WIDE.U32 R4, R5, -0x326172a9, RZ ;  /* 0xcd9e8d5705047825 */ /* 0x000fe200078e00ff */
[----:B------:R-:W-:-:S03]  /*13240*/  FMNMX.FTZ R9, R10, R12, !PT ;  /* 0x0000000c0a097209 */ /* 0x000fc60007810000 */
[----:B------:R-:W-:-:S05]  /*13250*/  IMAD.WIDE.U32 R10, R6, -0x326172a9, RZ ;  /* 0xcd9e8d57060a7825 */ /* 0x000fca00078e00ff */
[----:B------:R-:W-:Y:S02]  /*13260*/  LOP3.LUT R6, R11, UR15, R4, 0x96, !PT ;  /* 0x0000000f0b067c12 */ /* 0x000fe4000f8e9604 */
[----:B------:R-:W1:Y:S01]  /*13270*/  SHFL.BFLY PT, R11, R9, 0x1, 0x1f ;  /* 0x0c201f00090b7f89 */ /* 0x000e6200000e0000 */
[----:B------:R-:W-:Y:S02]  /*13280*/  LOP3.LUT R5, R5, UR17, R128, 0x96, !PT ;  /* 0x0000001105057c12 */ /* 0x000fe4000f8e9680 */
[----:B-1----:R-:W-:Y:S01]  /*13290*/  FMNMX.FTZ R43, R0, R13, !PT ;  /* 0x0000000d002b7209 */ /* 0x002fe20007810000 */
[----:B------:R-:W-:Y:S01]  /*132a0*/  IMAD.WIDE.U32 R12, R6, -0x2daee0ad, RZ ;  /* 0xd2511f53060c7825 */ /* 0x000fe200078e00ff */
[----:B------:R-:W-:Y:S02]  /*132b0*/  ISETP.GE.AND P3, PT, R3, R52, PT ;  /* 0x000000340300720c */ /* 0x000fe40003f66270 */
[----:B------:R-:W-:Y:S01]  /*132c0*/  FSEL R58, R44, -INF , !P2 ;  /* 0xff8000002c3a7808 */ /* 0x000fe20005000000 */
[----:B------:R-:W-:Y:S01]  /*132d0*/  IMAD.WIDE.U32 R4, R5, -0x2daee0ad, RZ ;  /* 0xd2511f5305047825 */ /* 0x000fe200078e00ff */
[----:B------:R-:W-:-:S02]  /*132e0*/  FSETP.NEU.FTZ.AND P2, PT, R43, -INF , PT ;  /* 0xff8000002b00780b */ /* 0x000fc40003f5d000 */
[----:B------:R-:W-:Y:S02]  /*132f0*/  ISETP.GE.AND P5, PT, R2, R52, PT ;  /* 0x000000340200720c */ /* 0x000fe40003fa6270 */
[----:B------:R-:W-:Y:S02]  /*13300*/  LOP3.LUT R0, R5, UR14, R8, 0x96, !PT ;  /* 0x0000000e05007c12 */ /* 0x000fe4000f8e9608 */
[----:B------:R-:W-:-:S03]  /*13310*/  LOP3.LUT R4, R13, UR12, R4, 0x96, !PT ;  /* 0x0000000c0d047c12 */ /* 0x000fc6000f8e9604 */
[----:B------:R-:W-:-:S04]  /*13320*/  IMAD.WIDE.U32 R6, R0, -0x326172a9, RZ ;  /* 0xcd9e8d5700067825 */ /* 0x000fc800078e00ff */
[----:B------:R-:W-:Y:S01]  /*13330*/  IMAD.WIDE.U32 R4, R4, -0x326172a9, RZ ;  /* 0xcd9e8d5704047825 */ /* 0x000fe200078e00ff */
[----:B------:R-:W-:Y:S02]  /*13340*/  FMNMX.FTZ R42, R9, R11, !PT ;  /* 0x0000000b092a7209 */ /* 0x000fe40007810000 */
[----:B------:R-:W-:Y:S02]  /*13350*/  FSEL R14, R46, -INF , !P3 ;  /* 0xff8000002e0e7808 */ /* 0x000fe40005800000 */
[----:B------:R-:W-:Y:S02]  /*13360*/  LOP3.LUT R9, R4, 0xffff, RZ, 0xc0, !PT ;  /* 0x0000ffff04097812 */ /* 0x000fe400078ec0ff */
[----:B------:R-:W-:Y:S02]  /*13370*/  FSETP.NEU.FTZ.AND P3, PT, R42, -INF , PT ;  /* 0xff8000002a00780b */ /* 0x000fe40003f7d000 */
[----:B------:R-:W-:Y:S02]  /*13380*/  LOP3.LUT R10, R7, UR13, R10, 0x96, !PT ;  /* 0x0000000d070a7c12 */ /* 0x000fe4000f8e960a */
[----:B------:R-:W-:-:S02]  /*13390*/  FSEL R13, R41, -INF , !P5 ;  /* 0xff800000290d7808 */ /* 0x000fc40006800000 */
[----:B------:R-:W-:Y:S02]  /*133a0*/  LOP3.LUT R7, R4, 0xff, RZ, 0xc0, !PT ;  /* 0x000000ff04077812 */ /* 0x000fe400078ec0ff */
[----:B------:R-:W-:Y:S01]  /*133b0*/  SHF.R.U32.HI R8, RZ, 0x10, R4 ;  /* 0x00000010ff087819 */ /* 0x000fe20000011604 */
[----:B------:R-:W-:Y:S04]  /*133c0*/  STL [R1+0x40], R43 ;  /* 0x0000402b01007387 */ /* 0x000fe80000100800 */
[----:B------:R-:W-:Y:S01]  /*133d0*/  STL [R1+0x3c], R42 ;  /* 0x00003c2a01007387 */ /* 0x000fe20000100800 */
[----:B---3--:R-:W-:Y:S02]  /*133e0*/  FSEL R22, R45, -INF , !P6 ;  /* 0xff8000002d167808 */ /* 0x008fe40007000000 */
[----:B------:R-:W-:Y:S01]  /*133f0*/  ISETP.GE.AND P6, PT, R3, R53, PT ;  /* 0x000000350300720c */ /* 0x000fe20003fc6270 */
[----:B------:R-:W-:Y:S01]  /*13400*/  FMUL.FTZ R3, R43, UR43 ;  /* 0x0000002b2b037c20 */ /* 0x000fe20008410000 */
[----:B----4-:R-:W-:-:S02]  /*13410*/  FSEL R15, R47, -INF , !P4 ;  /* 0xff8000002f0f7808 */ /* 0x010fc40006000000 */
[----:B------:R-:W-:Y:S02]  /*13420*/  ISETP.GE.AND P4, PT, R2, R53, PT ;  /* 0x000000350200720c */ /* 0x000fe40003f86270 */
[----:B------:R-:W-:-:S05]  /*13430*/  FSEL R2, R3, RZ, P2 ;  /* 0x000000ff03027208 */ /* 0x000fca0001000000 */
[----:B------:R-:W-:Y:S01]  /*13440*/  FFMA.FTZ R0, R33, UR43, -R2 ;  /* 0x0000002b21007c23 */ /* 0x000fe20008010802 */
[----:B------:R-:W-:Y:S01]  /*13450*/  LOP3.LUT R3, R5, UR39, R6, 0x96, !PT ;  /* 0x0000002705037c12 */ /* 0x000fe2000f8e9606 */
[----:B------:R-:W-:Y:S02]  /*13460*/  FFMA.FTZ R5, R34, UR43, -R2 ;  /* 0x0000002b22057c23 */ /* 0x000fe40008010802 */
[----:B------:R1:W-:Y:S01]  /*13470*/  MUFU.EX2 R56, R0 ;  /* 0x0000000000387308 */ /* 0x0003e20000000800 */
[----:B------:R-:W-:-:S07]  /*13480*/  SHF.R.U32.HI R6, RZ, 0x18, R4 ;  /* 0x00000018ff067819 */ /* 0x000fce0000011604 */
[----:B------:R3:W4:Y:S01]  /*13490*/  MUFU.EX2 R104, R5 ;  /* 0x0000000500687308 */ /* 0x0007220000000800 */
[----:B-1----:R-:W-:-:S05]  /*134a0*/  FMUL.FTZ R0, R42, UR43 ;  /* 0x0000002b2a007c20 */ /* 0x002fca0008410000 */
[----:B------:R-:W-:Y:S02]  /*134b0*/  FSEL R0, R0, RZ, P3 ;  /* 0x000000ff00007208 */ /* 0x000fe40001800000 */
[C---:B---3--:R-:W-:Y:S02]  /*134c0*/  LOP3.LUT R5, R3.reuse, 0xff, RZ, 0xc0, !PT ;  /* 0x000000ff03057812 */ /* 0x048fe400078ec0ff */
[----:B------:R-:W-:Y:S02]  /*134d0*/  LOP3.LUT R4, R3, 0xffff, RZ, 0xc0, !PT ;  /* 0x0000ffff03047812 */ /* 0x000fe400078ec0ff */
[----:B------:R-:W-:Y:S01]  /*134e0*/  ISETP.LE.U32.AND P5, PT, R5, UR23, PT ;  /* 0x0000001705007c0c */ /* 0x000fe2000bfa3070 */
[----:B------:R-:W-:Y:S01]  /*134f0*/  FFMA.FTZ R5, R35, UR43, -R0 ;  /* 0x0000002b23057c23 */ /* 0x000fe20008010800 */
[----:B------:R-:W-:-:S03]  /*13500*/  SHF.R.U32.HI R4, RZ, 0x8, R4 ;  /* 0x00000008ff047819 */ /* 0x000fc60000011604 */
[----:B------:R1:W-:Y:S01]  /*13510*/  MUFU.EX2 R59, R5 ;  /* 0x00000005003b7308 */ /* 0x0003e20000000800 */
[----:B------:R-:W-:Y:S02]  /*13520*/  LOP3.LUT R4, R4, 0xffff, RZ, 0xc0, !PT ;  /* 0x0000ffff04047812 */ /* 0x000fe400078ec0ff */
[----:B--2---:R-:W-:Y:S02]  /*13530*/  FSEL R53, R40, -INF , !P1 ;  /* 0xff80000028357808 */ /* 0x004fe40004800000 */
[----:B------:R-:W-:Y:S02]  /*13540*/  ISETP.LE.U32.AND P1, PT, R4, UR23, PT ;  /* 0x0000001704007c0c */ /* 0x000fe4000bf23070 */
[----:B----4-:R-:W-:Y:S01]  /*13550*/  F2FP.BF16.F32.PACK_AB R4, R104, R56 ;  /* 0x000000386804723e */ /* 0x010fe200000010ff */
[----:B-1----:R-:W-:-:S04]  /*13560*/  FFMA.FTZ R5, R36, UR43, -R0 ;  /* 0x0000002b24057c23 */ /* 0x002fc80008010800 */
[----:B------:R-:W1:Y:S01]  /*13570*/  MUFU.EX2 R211, R5 ;  /* 0x0000000500d37308 */ /* 0x000e620000000800 */
[C---:B------:R-:W-:Y:S02]  /*13580*/  PRMT R246, R4.reuse, 0x7610, R246 ;  /* 0x0000761004f67816 */ /* 0x040fe400000000f6 */
[----:B------:R-:W-:Y:S02]  /*13590*/  PRMT R243, R4, 0x7632, R243 ;  /* 0x0000763204f37816 */ /* 0x000fe400000000f3 */
[----:B------:R-:W-:Y:S02]  /*135a0*/  SHF.R.U32.HI R4, RZ, 0x18, R3 ;  /* 0x00000018ff047819 */ /* 0x000fe40000011603 */
[----:B------:R-:W-:Y:S02]  /*135b0*/  FSEL R50, R201, -INF , !P4 ;  /* 0xff800000c9327808 */ /* 0x000fe40006000000 */
[----:B------:R-:W-:Y:S01]  /*135c0*/  ISETP.LE.U32.AND P4, PT, R4, UR23, PT ;  /* 0x0000001704007c0c */ /* 0x000fe2000bf83070 */
[----:B------:R-:W-:Y:S01]  /*135d0*/  @!P5 HFMA2.BF16_V2 R72, -RZ.H0_H0, RZ.H0_H0, -R246.H0_H0 ;  /* 0x200000ffff48d231 */ /* 0x000fe200003409f6 */
[----:B-1----:R-:W-:-:S04]  /*135e0*/  F2FP.BF16.F32.PACK_AB R4, R211, R59 ;  /* 0x0000003bd304723e */ /* 0x002fc800000010ff */
[C---:B------:R-:W-:Y:S02]  /*135f0*/  PRMT R241, R4.reuse, 0x7632, R241 ;  /* 0x0000763204f17816 */ /* 0x040fe400000000f1 */
[----:B------:R-:W-:Y:S01]  /*13600*/  PRMT R237, R4, 0x7610, R237 ;  /* 0x0000761004ed7816 */ /* 0x000fe200000000ed */
[----:B------:R-:W-:Y:S01]  /*13610*/  FFMA.FTZ R4, R37, UR43, -R2 ;  /* 0x0000002b25047c23 */ /* 0x000fe20008010802 */
[----:B------:R-:W-:-:S03]  /*13620*/  SHF.R.U32.HI R3, RZ, 0x10, R3 ;  /* 0x00000010ff037819 */ /* 0x000fc60000011603 */
[----:B------:R-:W-:Y:S01]  /*13630*/  @!P4 HFMA2.BF16_V2 R209, -RZ.H0_H0, RZ.H0_H0, -R241.H0_H0 ;  /* 0x200000ffffd1c231 */ /* 0x000fe200003409f1 */
[----:B------:R-:W-:Y:S01]  /*13640*/  PRMT R5, R246, 0x5410, R243 ;  /* 0x00005410f6057816 */ /* 0x000fe200000000f3 */
[----:B------:R-:W-:Y:S01]  /*13650*/  @!P1 HFMA2.BF16_V2 R73, -RZ.H0_H0, RZ.H0_H0, -R243.H0_H0 ;  /* 0x200000ffff499231 */ /* 0x000fe200003409f3 */
[----:B------:R-:W-:Y:S01]  /*13660*/  LOP3.LUT R3, R3, 0xff, RZ, 0xc0, !PT ;  /* 0x000000ff03037812 */ /* 0x000fe200078ec0ff */
[----:B------:R1:W-:Y:S01]  /*13670*/  MUFU.EX2 R201, R4 ;  /* 0x0000000400c97308 */ /* 0x0003e20000000800 */
[----:B------:R-:W-:Y:S02]  /*13680*/  @!P5 PRMT R246, R72, 0x5410, RZ ;  /* 0x0000541048f6d816 */ /* 0x000fe400000000ff */
[----:B------:R-:W-:-:S03]  /*13690*/  @!P1 PRMT R243, R73, 0x5410, RZ ;  /* 0x0000541049f39816 */ /* 0x000fc600000000ff */
[----:B------:R-:W-:Y:S04]  /*136a0*/  STL [R1+0x3f4], R246 ;  /* 0x0003f4f601007387 */ /* 0x000fe80000100800 */
[----:B------:R2:W-:Y:S01]  /*136b0*/  STL [R1+0x2d8], R5 ;  /* 0x0002d80501007387 */ /* 0x0005e20000100800 */
[----:B-1----:R-:W-:Y:S02]  /*136c0*/  PRMT R4, R237, 0x5410, R241 ;  /* 0x00005410ed047816 */ /* 0x002fe400000000f1 */
[----:B------:R-:W-:Y:S02]  /*136d0*/  @!P4 PRMT R241, R209, 0x5410, RZ ;  /* 0x00005410d1f1c816 */ /* 0x000fe400000000ff */
[----:B------:R-:W-:Y:S01]  /*136e0*/  ISETP.LE.U32.AND P4, PT, R3, UR23, PT ;  /* 0x0000001703007c0c */ /* 0x000fe2000bf83070 */
[----:B------:R-:W-:Y:S01]  /*136f0*/  FFMA.FTZ R3, R38, UR43, -R2 ;  /* 0x0000002b26037c23 */ /* 0x000fe20008010802 */
[----:B------:R-:W-:Y:S03]  /*13700*/  STL [R1+0x3f8], R243 ;  /* 0x0003f8f301007387 */ /* 0x000fe60000100800 */
[----:B------:R1:W3:Y:S01]  /*13710*/  MUFU.EX2 R214, R3 ;  /* 0x0000000300d67308 */ /* 0x0002e20000000800 */
[----:B------:R4:W-:Y:S01]  /*13720*/  STL [R1+0x2d0], R4 ;  /* 0x0002d00401007387 */ /* 0x0009e20000100800 */
[----:B--2---:R-:W-:-:S04]  /*13730*/  LOP3.LUT R5, R8, 0xff, RZ, 0xc0, !PT ;  /* 0x000000ff08057812 */ /* 0x004fc800078ec0ff */
[----:B------:R-:W-:Y:S02]  /*13740*/  ISETP.LE.U32.AND P1, PT, R5, UR23, PT ;  /* 0x0000001705007c0c */ /* 0x000fe4000bf23070 */
[----:B------:R-:W-:Y:S02]  /*13750*/  FSEL R52, R229, -INF , !P6 ;  /* 0xff800000e5347808 */ /* 0x000fe40007000000 */
[----:B------:R-:W-:Y:S02]  /*13760*/  ISETP.LE.U32.AND P6, PT, R7, UR23, PT ;  /* 0x0000001707007c0c */ /* 0x000fe4000bfc3070 */
[----:B------:R-:W-:Y:S01]  /*13770*/  ISETP.LE.U32.AND P5, PT, R6, UR23, PT ;  /* 0x0000001706007c0c */ /* 0x000fe2000bfa3070 */
[----:B----4-:R-:W-:-:S04]  /*13780*/  IMAD.WIDE.U32 R4, R10, -0x2daee0ad, RZ ;  /* 0xd2511f530a047825 */ /* 0x010fc800078e00ff */
[----:B------:R-:W-:Y:S01]  /*13790*/  @!P4 HFMA2.BF16_V2 R210, -RZ.H0_H0, RZ.H0_H0, -R237.H0_H0 ;  /* 0x200000ffffd2c231 */ /* 0x000fe200003409ed */
[C---:B------:R-:W-:Y:S02]  /*137a0*/  LOP3.LUT R7, R4.reuse, 0xff, RZ, 0xc0, !PT ;  /* 0x000000ff04077812 */ /* 0x040fe400078ec0ff */
[----:B------:R-:W-:Y:S02]  /*137b0*/  LOP3.LUT R11, R4, 0xffff, RZ, 0xc0, !PT ;  /* 0x0000ffff040b7812 */ /* 0x000fe400078ec0ff */
[--C-:B------:R-:W-:Y:S02]  /*137c0*/  SHF.R.U32.HI R8, RZ, 0x10, R4.reuse ;  /* 0x00000010ff087819 */ /* 0x100fe40000011604 */
[----:B------:R-:W-:Y:S02]  /*137d0*/  SHF.R.U32.HI R6, RZ, 0x18, R4 ;  /* 0x00000018ff067819 */ /* 0x000fe40000011604 */
[----:B------:R-:W-:Y:S02]  /*137e0*/  SHF.R.U32.HI R4, RZ, 0x8, R9 ;  /* 0x00000008ff047819 */ /* 0x000fe40000011609 */
[----:B-1----:R-:W-:-:S02]  /*137f0*/  LOP3.LUT R3, R5, UR40, R12, 0x96, !PT ;  /* 0x0000002805037c12 */ /* 0x002fc4000f8e960c */
[----:B------:R-:W-:Y:S02]  /*13800*/  LOP3.LUT R4, R4, 0xffff, RZ, 0xc0, !PT ;  /* 0x0000ffff04047812 */ /* 0x000fe400078ec0ff */
[----:B------:R-:W-:Y:S02]  /*13810*/  @!P4 PRMT R237, R210, 0x5410, RZ ;  /* 0x00005410d2edc816 */ /* 0x000fe400000000ff */
[----:B---3--:R-:W-:Y:S02]  /*13820*/  F2FP.BF16.F32.PACK_AB R5, R214, R201 ;  /* 0x000000c9d605723e */ /* 0x008fe400000010ff */
[----:B------:R-:W-:Y:S01]  /*13830*/  ISETP.LE.U32.AND P4, PT, R4, UR23, PT ;  /* 0x0000001704007c0c */ /* 0x000fe2000bf83070 */
[----:B------:R-:W-:Y:S01]  /*13840*/  FFMA.FTZ R4, R39, UR43, -R0 ;  /* 0x0000002b27047c23 */ /* 0x000fe20008010800 */
[----:B------:R-:W-:-:S03]  /*13850*/  PRMT R242, R5, 0x7610, R242 ;  /* 0x0000761005f27816 */ /* 0x000fc600000000f2 */
[----:B------:R1:W-:Y:S01]  /*13860*/  MUFU.EX2 R209, R4 ;  /* 0x0000000400d17308 */ /* 0x0003e20000000800 */
[----:B------:R-:W-:Y:S01]  /*13870*/  PRMT R247, R5, 0x7632, R247 ;  /* 0x0000763205f77816 */ /* 0x000fe200000000f7 */
[----:B------:R-:W-:Y:S01]  /*13880*/  @!P6 HFMA2.BF16_V2 R213, -RZ.H0_H0, RZ.H0_H0, -R242.H0_H0 ;  /* 0x200000ffffd5e231 */ /* 0x000fe200003409f2 */
[----:B------:R-:W-:Y:S01]  /*13890*/  STL [R1+0x3fc], R237 ;  /* 0x0003fced01007387 */ /* 0x000fe20000100800 */
[----:B-1----:R-:W-:-:S04]  /*138a0*/  FFMA.FTZ R4, R48, UR43, -R0 ;  /* 0x0000002b30047c23 */ /* 0x002fc80008010800 */
[----:B------:R1:W2:Y:S02]  /*138b0*/  MUFU.EX2 R210, R4 ;  /* 0x0000000400d27308 */ /* 0x0002a40000000800 */
[----:B-1----:R-:W-:Y:S02]  /*138c0*/  PRMT R4, R242, 0x5410, R247 ;  /* 0x00005410f2047816 */ /* 0x002fe400000000f7 */
[----:B------:R-:W-:-:S05]  /*138d0*/  @!P6 PRMT R242, R213, 0x5410, RZ ;  /* 0x00005410d5f2e816 */ /* 0x000fca00000000ff */
[----:B------:R-:W-:Y:S04]  /*138e0*/  STL [R1+0x400], R242 ;  /* 0x000400f201007387 */ /* 0x000fe80000100800 */
[----:B------:R1:W-:Y:S01]  /*138f0*/  STL [R1+0x2bc], R4 ;  /* 0x0002bc0401007387 */ /* 0x0003e20000100800 */
[----:B--2---:R-:W-:-:S04]  /*13900*/  F2FP.BF16.F32.PACK_AB R5, R210, R209 ;  /* 0x000000d1d205723e */ /* 0x004fc800000010ff */
[C---:B------:R-:W-:Y:S02]  /*13910*/  PRMT R9, R5.reuse, 0x7610, R9 ;  /* 0x0000761005097816 */ /* 0x040fe40000000009 */
[----:B------:R-:W-:Y:S01]  /*13920*/  PRMT R10, R5, 0x7632, R10 ;  /* 0x00007632050a7816 */ /* 0x000fe2000000000a */
[----:B-1----:R-:W-:-:S04]  /*13930*/  FFMA.FTZ R4, R49, UR43, -R2 ;  /* 0x0000002b31047c23 */ /* 0x002fc80008010802 */
[----:B------:R1:W-:Y:S01]  /*13940*/  MUFU.EX2 R215, R4 ;  /* 0x0000000400d77308 */ /* 0x0003e20000000800 */
[----:B------:R-:W-:Y:S01]  /*13950*/  @!P1 HFMA2.BF16_V2 R232, -RZ.H0_H0, RZ.H0_H0, -R9.H0_H0 ;  /* 0x200000ffffe89231 */ /* 0x000fe20000340909 */
[----:B------:R-:W-:Y:S01]  /*13960*/  PRMT R16, R9, 0x5410, R10 ;  /* 0x0000541009107816 */ /* 0x000fe2000000000a */
[----:B-1----:R-:W-:-:S05]  /*13970*/  FFMA.FTZ R4, R51, UR43, -R2 ;  /* 0x0000002b33047c23 */ /* 0x002fca0008010802 */
[----:B------:R1:W2:Y:S01]  /*13980*/  MUFU.EX2 R229, R4 ;  /* 0x0000000400e57308 */ /* 0x0002a20000000800 */
[----:B------:R-:W-:Y:S01]  /*13990*/  @!P5 HFMA2.BF16_V2 R231, -RZ.H0_H0, RZ.H0_H0, -R10.H0_H0 ;  /* 0x200000ffffe7d231 */ /* 0x000fe2000034090a */
[----:B------:R-:W-:Y:S02]  /*139a0*/  @!P1 PRMT R9, R232, 0x5410, RZ ;  /* 0x00005410e8099816 */ /* 0x000fe400000000ff */
[C---:B------:R-:W-:Y:S02]  /*139b0*/  LOP3.LUT R5, R3.reuse, 0xff, RZ, 0xc0, !PT ;  /* 0x000000ff03057812 */ /* 0x040fe400078ec0ff */
[----:B-1----:R-:W-:-:S04]  /*139c0*/  LOP3.LUT R4, R3, 0xffff, RZ, 0xc0, !PT ;  /* 0x0000ffff03047812 */ /* 0x002fc800078ec0ff */
[----:B------:R-:W-:-:S04]  /*139d0*/  SHF.R.U32.HI R4, RZ, 0x8, R4 ;  /* 0x00000008ff047819 */ /* 0x000fc80000011604 */
[----:B------:R-:W-:-:S04]  /*139e0*/  LOP3.LUT R4, R4, 0xffff, RZ, 0xc0, !PT ;  /* 0x0000ffff04047812 */ /* 0x000fc800078ec0ff */
[----:B------:R-:W-:Y:S01]  /*139f0*/  ISETP.LE.U32.AND P1, PT, R4, UR23, PT ;  /* 0x0000001704007c0c */ /* 0x000fe2000bf23070 */
[----:B------:R-:W-:Y:S01]  /*13a00*/  FFMA.FTZ R4, R54, UR43, -R0 ;  /* 0x0000002b36047c23 */ /* 0x000fe20008010800 */
[----:B------:R-:W-:Y:S01]  /*13a10*/  @!P5 PRMT R10, R231, 0x5410, RZ ;  /* 0x00005410e70ad816 */ /* 0x000fe200000000ff */
[----:B------:R-:W-:Y:S01]  /*13a20*/  @!P4 HFMA2.BF16_V2 R212, -RZ.H0_H0, RZ.H0_H0, -R247.H0_H0 ;  /* 0x200000ffffd4c231 */ /* 0x000fe200003409f7 */
[----:B------:R-:W-:Y:S01]  /*13a30*/  ISETP.LE.U32.AND P5, PT, R5, UR23, PT ;  /* 0x0000001705007c0c */ /* 0x000fe2000bfa3070 */
[----:B------:R1:W-:Y:S01]  /*13a40*/  MUFU.EX2 R213, R4 ;  /* 0x0000000400d57308 */ /* 0x0003e20000000800 */
[----:B--2---:R-:W-:Y:S02]  /*13a50*/  F2FP.BF16.F32.PACK_AB R5, R229, R215 ;  /* 0x000000d7e505723e */ /* 0x004fe400000010ff */
[----:B------:R-:W-:Y:S02]  /*13a60*/  @!P4 PRMT R247, R212, 0x5410, RZ ;  /* 0x00005410d4f7c816 */ /* 0x000fe400000000ff */
[----:B------:R-:W-:-:S02]  /*13a70*/  ISETP.LE.U32.AND P6, PT, R7, UR23, PT ;  /* 0x0000001707007c0c */ /* 0x000fc4000bfc3070 */
[C---:B------:R-:W-:Y:S02]  /*13a80*/  PRMT R7, R5.reuse, 0x7632, R7 ;  /* 0x0000763205077816 */ /* 0x040fe40000000007 */
[----:B------:R-:W-:Y:S01]  /*13a90*/  PRMT R220, R5, 0x7610, R220 ;  /* 0x0000761005dc7816 */ /* 0x000fe200000000dc */
[----:B-1----:R-:W-:-:S04]  /*13aa0*/  FFMA.FTZ R4, R55, UR43, -R0 ;  /* 0x0000002b37047c23 */ /* 0x002fc80008010800 */
[----:B------:R1:W2:Y:S01]  /*13ab0*/  MUFU.EX2 R212, R4 ;  /* 0x0000000400d47308 */ /* 0x0002a20000000800 */
[----:B------:R-:W-:Y:S01]  /*13ac0*/  STL [R1+0x404], R247 ;  /* 0x000404f701007387 */ /* 0x000fe20000100800 */
[----:B------:R-:W-:Y:S02]  /*13ad0*/  @!P1 HFMA2.BF16_V2 R233, -RZ.H0_H0, RZ.H0_H0, -R7.H0_H0 ;  /* 0x200000ffffe99231 */ /* 0x000fe40000340907 */
[----:B------:R-:W-:Y:S01]  /*13ae0*/  @!P5 HFMA2.BF16_V2 R234, -RZ.H0_H0, RZ.H0_H0, -R220.H0_H0 ;  /* 0x200000ffffead231 */ /* 0x000fe200003409dc */
[----:B------:R-:W-:Y:S04]  /*13af0*/  STL [R1+0x2b4], R16 ;  /* 0x0002b41001007387 */ /* 0x000fe80000100800 */
[----:B------:R-:W-:Y:S04]  /*13b00*/  STL [R1+0x20], R10 ;  /* 0x0000200a01007387 */ /* 0x000fe80000100800 */
[----:B------:R3:W-:Y:S01]  /*13b10*/  STL [R1+0x1c], R9 ;  /* 0x00001c0901007387 */ /* 0x0007e20000100800 */
[----:B-1----:R-:W-:-:S02]  /*13b20*/  SHF.R.U32.HI R4, RZ, 0x10, R3 ;  /* 0x00000010ff047819 */ /* 0x002fc40000011603 */
[----:B------:R-:W-:Y:S02]  /*13b30*/  SHF.R.U32.HI R3, RZ, 0x18, R3 ;  /* 0x00000018ff037819 */ /* 0x000fe40000011603 */
[----:B------:R-:W-:Y:S02]  /*13b40*/  LOP3.LUT R4, R4, 0xff, RZ, 0xc0, !PT ;  /* 0x000000ff04047812 */ /* 0x000fe400078ec0ff */
[----:B------:R-:W-:Y:S02]  /*13b50*/  ISETP.LE.U32.AND P4, PT, R6, UR23, PT ;  /* 0x0000001706007c0c */ /* 0x000fe4000bf83070 */
[----:B---3--:R-:W-:Y:S02]  /*13b60*/  PRMT R9, R220, 0x5410, R7 ;  /* 0x00005410dc097816 */ /* 0x008fe40000000007 */
[----:B------:R-:W-:Y:S02]  /*13b70*/  @!P1 PRMT R7, R233, 0x5410, RZ ;  /* 0x00005410e9079816 */ /* 0x000fe400000000ff */
[----:B------:R-:W-:-:S02]  /*13b80*/  @!P5 PRMT R220, R234, 0x5410, RZ ;  /* 0x00005410eadcd816 */ /* 0x000fc400000000ff */
[----:B------:R-:W-:Y:S02]  /*13b90*/  ISETP.LE.U32.AND P1, PT, R3, UR23, PT ;  /* 0x0000001703007c0c */ /* 0x000fe4000bf23070 */
[----:B------:R-:W-:Y:S02]  /*13ba0*/  ISETP.LE.U32.AND P5, PT, R4, UR23, PT ;  /* 0x0000001704007c0c */ /* 0x000fe4000bfa3070 */
[----:B------:R-:W-:Y:S02]  /*13bb0*/  FMNMX.FTZ R3, R134, R83, !PT ;  /* 0x0000005386037209 */ /* 0x000fe40007810000 */
[----:B--2---:R-:W-:Y:S02]  /*13bc0*/  F2FP.BF16.F32.PACK_AB R4, R212, R213 ;  /* 0x000000d5d404723e */ /* 0x004fe400000010ff */
[----:B------:R-:W-:Y:S02]  /*13bd0*/  FMNMX.FTZ R3, R99, R3, !PT ;  /* 0x0000000363037209 */ /* 0x000fe40007810000 */
[----:B------:R-:W-:-:S02]  /*13be0*/  PRMT R6, R4, 0x7610, R6 ;  /* 0x0000761004067816 */ /* 0x000fc40000000006 */
[----:B------:R-:W-:Y:S02]  /*13bf0*/  FMNMX.FTZ R3, R98, R3, !PT ;  /* 0x0000000362037209 */ /* 0x000fe40007810000 */
[----:B------:R-:W-:Y:S01]  /*13c00*/  PRMT R5, R4, 0x7632, R5 ;  /* 0x0000763204057816 */ /* 0x000fe20000000005 */
[----:B------:R-:W-:Y:S01]  /*13c10*/  @!P5 HFMA2.BF16_V2 R236, -RZ.H0_H0, RZ.H0_H0, -R6.H0_H0 ;  /* 0x200000ffffecd231 */ /* 0x000fe20000340906 */
[----:B------:R-:W-:Y:S01]  /*13c20*/  FMNMX.FTZ R3, R97, R3, !PT ;  /* 0x0000000361037209 */ /* 0x000fe20007810000 */
[----:B------:R-:W-:Y:S01]  /*13c30*/  STL [R1+0x30c], R9 ;  /* 0x00030c0901007387 */ /* 0x000fe20000100800 */
[----:B------:R-:W-:Y:S02]  /*13c40*/  LOP3.LUT R4, R8, 0xff, RZ, 0xc0, !PT ;  /* 0x000000ff08047812 */ /* 0x000fe400078ec0ff */
[----:B------:R-:W-:Y:S01]  /*13c50*/  FMNMX.FTZ R3, R95, R3, !PT ;  /* 0x000000035f037209 */ /* 0x000fe20007810000 */
[----:B------:R1:W-:Y:S01]  /*13c60*/  STL [R1+0xa8], R7 ;  /* 0x0000a80701007387 */ /* 0x0003e20000100800 */
[----:B------:R-:W-:Y:S01]  /*13c70*/  @!P1 HFMA2.BF16_V2 R235, -RZ.H0_H0, RZ.H0_H0, -R5.H0_H0 ;  /* 0x200000ffffeb9231 */ /* 0x000fe20000340905 */
[----:B------:R-:W-:-:S04]  /*13c80*/  UIADD3 UR4, UR42, -0x3, URZ ;  /* 0xfffffffd2a047890 */ /* 0x000fc8000fffe03f */
[----:B------:R-:W-:Y:S01]  /*13c90*/  ULOP3.LUT UR4, UR4, UR35, URZ, 0x3c, !UPT ;  /* 0x0000002304047292 */ /* 0x000fe2000f8e3c3f */
[----:B-1----:R-:W-:Y:S02]  /*13ca0*/  PRMT R7, R6, 0x5410, R5 ;  /* 0x0000541006077816 */ /* 0x002fe40000000005 */
[----:B------:R-:W-:Y:S02]  /*13cb0*/  @!P5 PRMT R6, R236, 0x5410, RZ ;  /* 0x00005410ec06d816 */ /* 0x000fe400000000ff */
[----:B------:R-:W-:Y:S02]  /*13cc0*/  ISETP.LE.U32.AND P5, PT, R4, UR23, PT ;  /* 0x0000001704007c0c */ /* 0x000fe4000bfa3070 */
        /* <DEDUP_REMOVED lines=8> */
[----:B------:R-:W-:Y:S01]  /*13d50*/  @!P1 PRMT R5, R235, 0x5410, RZ ;  /* 0x00005410eb059816 */ /* 0x000fe200000000ff */
[----:B------:R-:W-:Y:S01]  /*13d60*/  STL [R1+0x308], R7 ;  /* 0x0003080701007387 */ /* 0x000fe20000100800 */
[----:B------:R-:W-:-:S02]  /*13d70*/  FMNMX.FTZ R3, R176, R3, !PT ;  /* 0x00000003b0037209 */ /* 0x000fc40007810000 */
[----:B------:R-:W-:Y:S01]  /*13d80*/  FMNMX.FTZ R4, R86, R4, !PT ;  /* 0x0000000456047209 */ /* 0x000fe20007810000 */
[----:B------:R-:W-:Y:S01]  /*13d90*/  STL [R1+0xa4], R6 ;  /* 0x0000a40601007387 */ /* 0x000fe20000100800 */
[----:B------:R-:W-:-:S03]  /*13da0*/  FMNMX.FTZ R3, R175, R3, !PT ;  /* 0x00000003af037209 */ /* 0x000fc60007810000 */
[----:B------:R1:W-:Y:S01]  /*13db0*/  STL [R1+0xa0], R5 ;  /* 0x0000a00501007387 */ /* 0x0003e20000100800 */
[----:B------:R-:W-:Y:S02]  /*13dc0*/  FMNMX.FTZ R4, R84, R4, !PT ;  /* 0x0000000454047209 */ /* 0x000fe40007810000 */
[----:B------:R-:W-:Y:S02]  /*13dd0*/  FMNMX.FTZ R3, R174, R3, !PT ;  /* 0x00000003ae037209 */ /* 0x000fe40007810000 */
[----:B------:R-:W-:Y:S02]  /*13de0*/  FMNMX.FTZ R4, R82, R4, !PT ;  /* 0x0000000452047209 */ /* 0x000fe40007810000 */
[----:B------:R-:W-:Y:S02]  /*13df0*/  FMNMX.FTZ R10, R173, R3, !PT ;  /* 0x00000003ad0a7209 */ /* 0x000fe40007810000 */
[----:B------:R-:W-:Y:S02]  /*13e00*/  FMNMX.FTZ R3, R81, R4, !PT ;  /* 0x0000000451037209 */ /* 0x000fe40007810000 */
[----:B-1----:R-:W-:-:S05]  /*13e10*/  LOP3.LUT R5, R139, UR4, RZ, 0x3c, !PT ;  /* 0x000000048b057c12 */ /* 0x002fca000f8e3cff */
[----:B------:R-:W-:-:S05]  /*13e20*/  IMAD.WIDE.U32 R54, R5, -0x326172a9, RZ ;  /* 0xcd9e8d5705367825 */ /* 0x000fca00078e00ff */
[----:B------:R-:W-:Y:S02]  /*13e30*/  LOP3.LUT R4, R55, UR21, R130, 0x96, !PT ;  /* 0x0000001537047c12 */ /* 0x000fe4000f8e9682 */
[----:B------:R-:W-:-:S03]  /*13e40*/  LOP3.LUT R6, R129, UR19, R54, 0x96, !PT ;  /* 0x0000001381067c12 */ /* 0x000fc6000f8e9636 */
[----:B------:R-:W-:Y:S01]  /*13e50*/  IMAD.WIDE.U32 R4, R4, -0x2daee0ad, RZ ;  /* 0xd2511f5304047825 */ /* 0x000fe200078e00ff */
[----:B------:R-:W-:-:S03]  /*13e60*/  FMNMX.FTZ R3, R80, R3, !PT ;  /* 0x0000000350037209 */ /* 0x000fc60007810000 */
[----:B------:R-:W-:Y:S01]  /*13e70*/  IMAD.WIDE.U32 R6, R6, -0x2daee0ad, RZ ;  /* 0xd2511f5306067825 */ /* 0x000fe200078e00ff */
[----:B------:R-:W-:Y:S02]  /*13e80*/  LOP3.LUT R5, R5, UR18, R204, 0x96, !PT ;  /* 0x0000001205057c12 */ /* 0x000fe4000f8e96cc */
[----:B------:R-:W-:Y:S02]  /*13e90*/  FMNMX.FTZ R3, R79, R3, !PT ;  /* 0x000000034f037209 */ /* 0x000fe40007810000 */
[----:B------:R-:W-:Y:S01]  /*13ea0*/  LOP3.LUT R8, R7, UR16, R4, 0x96, !PT ;  /* 0x0000001007087c12 */ /* 0x000fe2000f8e9604 */
[----:B------:R-:W-:Y:S01]  /*13eb0*/  IMAD.WIDE.U32 R4, R5, -0x326172a9, RZ ;  /* 0xcd9e8d5705047825 */ /* 0x000fe200078e00ff */
[----:B------:R-:W-:Y:S02]  /*13ec0*/  FMNMX.FTZ R3, R78, R3, !PT ;  /* 0x000000034e037209 */ /* 0x000fe40007810000 */
[----:B------:R-:W-:Y:S01]  /*13ed0*/  FMNMX.FTZ R10, R172, R10, !PT ;  /* 0x0000000aac0a7209 */ /* 0x000fe20007810000 */
[----:B------:R-:W-:Y:S01]  /*13ee0*/  IMAD.WIDE.U32 R8, R8, -0x326172a9, RZ ;  /* 0xcd9e8d5708087825 */ /* 0x000fe200078e00ff */
[----:B------:R-:W-:-:S02]  /*13ef0*/  FMNMX.FTZ R7, R76, R3, !PT ;  /* 0x000000034c077209 */ /* 0x000fc40007810000 */
[----:B------:R-:W-:Y:S02]  /*13f00*/  LOP3.LUT R5, R5, UR17, R128, 0x96, !PT ;  /* 0x0000001105057c12 */ /* 0x000fe4000f8e9680 */
[----:B------:R-:W-:Y:S02]  /*13f10*/  FMNMX.FTZ R3, R182, R10, !PT ;  /* 0x0000000ab6037209 */ /* 0x000fe40007810000 */
[----:B------:R-:W-:Y:S02]  /*13f20*/  FMNMX.FTZ R7, R75, R7, !PT ;  /* 0x000000074b077209 */ /* 0x000fe40007810000 */
[----:B------:R-:W-:Y:S01]  /*13f30*/  LOP3.LUT R9, R9, UR15, R4, 0x96, !PT ;  /* 0x0000000f09097c12 */ /* 0x000fe2000f8e9604 */
[----:B------:R-:W-:Y:S01]  /*13f40*/  IMAD.WIDE.U32 R4, R5, -0x2daee0ad, RZ ;  /* 0xd2511f5305047825 */ /* 0x000fe200078e00ff */
[----:B------:R-:W-:Y:S02]  /*13f50*/  FMNMX.FTZ R3, R181, R3, !PT ;  /* 0x00000003b5037209 */ /* 0x000fe40007810000 */
[----:B------:R-:W-:-:S02]  /*13f60*/  FMNMX.FTZ R7, R63, R7, !PT ;  /* 0x000000073f077209 */ /* 0x000fc40007810000 */
[----:B------:R-:W-:Y:S02]  /*13f70*/  LOP3.LUT R6, R5, UR14, R6, 0x96, !PT ;  /* 0x0000000e05067c12 */ /* 0x000fe4000f8e9606 */
[----:B------:R-:W-:Y:S02]  /*13f80*/  FMNMX.FTZ R3, R180, R3, !PT ;  /* 0x00000003b4037209 */ /* 0x000fe40007810000 */
[----:B------:R-:W-:Y:S01]  /*13f90*/  FMNMX.FTZ R5, R61, R7, !PT ;  /* 0x000000073d057209 */ /* 0x000fe20007810000 */
[----:B------:R-:W-:Y:S01]  /*13fa0*/  IMAD.WIDE.U32 R20, R9, -0x2daee0ad, RZ ;  /* 0xd2511f5309147825 */ /* 0x000fe200078e00ff */
[----:B------:R-:W-:Y:S02]  /*13fb0*/  FMNMX.FTZ R3, R187, R3, !PT ;  /* 0x00000003bb037209 */ /* 0x000fe40007810000 */
[----:B------:R-:W-:Y:S02]  /*13fc0*/  FMNMX.FTZ R5, R60, R5, !PT ;  /* 0x000000053c057209 */ /* 0x000fe40007810000 */
[----:B------:R-:W-:-:S02]  /*13fd0*/  LOP3.LUT R9, R21, UR12, R4, 0x96, !PT ;  /* 0x0000000c15097c12 */ /* 0x000fc4000f8e9604 */
[----:B------:R-:W-:Y:S02]  /*13fe0*/  FMNMX.FTZ R3, R186, R3, !PT ;  /* 0x00000003ba037209 */ /* 0x000fe40007810000 */
[----:B------:R-:W-:Y:S01]  /*13ff0*/  FMNMX.FTZ R4, R57, R5, !PT ;  /* 0x0000000539047209 */ /* 0x000fe20007810000 */
[----:B------:R-:W-:Y:S01]  /*14000*/  IMAD.WIDE.U32 R6, R6, -0x326172a9, RZ ;  /* 0xcd9e8d5706067825 */ /* 0x000fe200078e00ff */
[----:B------:R-:W-:Y:S02]  /*14010*/  FMNMX.FTZ R3, R185, R3, !PT ;  /* 0x00000003b9037209 */ /* 0x000fe40007810000 */
[----:B------:R-:W-:Y:S02]  /*14020*/  FMNMX.FTZ R4, R29, R4, !PT ;  /* 0x000000041d047209 */ /* 0x000fe40007810000 */
[----:B------:R-:W-:Y:S02]  /*14030*/  LOP3.LUT R38, R7, UR13, R8, 0x96, !PT ;  /* 0x0000000d07267c12 */ /* 0x000fe4000f8e9608 */
[----:B------:R-:W-:-:S02]  /*14040*/  FMNMX.FTZ R3, R189, R3, !PT ;  /* 0x00000003bd037209 */ /* 0x000fc40007810000 */
[----:B------:R-:W-:Y:S01]  /*14050*/  FMNMX.FTZ R8, R27, R4, !PT ;  /* 0x000000041b087209 */ /* 0x000fe20007810000 */
[----:B------:R-:W-:Y:S01]  /*14060*/  IMAD.WIDE.U32 R4, R9, -0x326172a9, RZ ;  /* 0xcd9e8d5709047825 */ /* 0x000fe200078e00ff */
[----:B------:R-:W-:Y:S02]  /*14070*/  FMNMX.FTZ R7, R184, R3, !PT ;  /* 0x00000003b8077209 */ /* 0x000fe40007810000 */
[----:B------:R-:W-:Y:S02]  /*14080*/  FMNMX.FTZ R8, R26, R8, !PT ;  /* 0x000000081a087209 */ /* 0x000fe40007810000 */
[----:B------:R-:W-:Y:S02]  /*14090*/  LOP3.LUT R3, R5, UR39, R6, 0x96, !PT ;  /* 0x0000002705037c12 */ /* 0x000fe4000f8e9606 */
[----:B------:R-:W-:Y:S02]  /*140a0*/  FMNMX.FTZ R6, R179, R7, !PT ;  /* 0x00000007b3067209 */ /* 0x000fe40007810000 */
[----:B------:R-:W-:Y:S01]  /*140b0*/  FMNMX.FTZ R7, R25, R8, !PT ;  /* 0x0000000819077209 */ /* 0x000fe20007810000 */
[----:B------:R-:W-:Y:S01]  /*140c0*/  FFMA.FTZ R8, R124, UR43, -R2 ;  /* 0x0000002b7c087c23 */ /* 0x000fe20008010802 */
[----:B------:R-:W-:-:S02]  /*140d0*/  FMNMX.FTZ R6, R74, R6, !PT ;  /* 0x000000064a067209 */ /* 0x000fc40007810000 */
[----:B------:R-:W-:Y:S01]  /*140e0*/  FMNMX.FTZ R7, R24, R7, !PT ;  /* 0x0000000718077209 */ /* 0x000fe20007810000 */
[----:B------:R1:W-:Y:S03]  /*140f0*/  MUFU.EX2 R72, R8 ;  /* 0x0000000800487308 */ /* 0x0003e60000000800 */
[----:B------:R-:W-:-:S04]  /*14100*/  FMNMX.FTZ R7, R23, R7, !PT ;  /* 0x0000000717077209 */ /* 0x000fc80007810000 */
[----:B------:R-:W-:Y:S02]  /*14110*/  FMNMX.FTZ R7, R22, R7, !PT ;  /* 0x0000000716077209 */ /* 0x000fe40007810000 */
[----:B-1----:R-:W-:Y:S01]  /*14120*/  FMNMX.FTZ R8, R71, R6, !PT ;  /* 0x0000000647087209 */ /* 0x002fe20007810000 */
[----:B------:R-:W-:-:S03]  /*14130*/  FFMA.FTZ R6, R125, UR43, -R2 ;  /* 0x0000002b7d067c23 */ /* 0x000fc60008010802 */
[----:B------:R-:W-:Y:S01]  /*14140*/  FMNMX.FTZ R9, R70, R8, !PT ;  /* 0x0000000846097209 */ /* 0x000fe20007810000 */
[----:B------:R1:W2:Y:S01]  /*14150*/  MUFU.EX2 R73, R6 ;  /* 0x0000000600497308 */ /* 0x0002a20000000800 */
[----:B------:R-:W-:Y:S02]  /*14160*/  FMNMX.FTZ R8, R15, R7, !PT ;  /* 0x000000070f087209 */ /* 0x000fe40007810000 */
[----:B------:R-:W-:Y:S02]  /*14170*/  FMNMX.FTZ R7, R69, R9, !PT ;  /* 0x0000000945077209 */ /* 0x000fe40007810000 */
[----:B------:R-:W-:Y:S02]  /*14180*/  FMNMX.FTZ R9, R14, R8, !PT ;  /* 0x000000080e097209 */ /* 0x000fe40007810000 */
[----:B-1----:R-:W-:-:S04]  /*14190*/  LOP3.LUT R6, R3, 0xffff, RZ, 0xc0, !PT ;  /* 0x0000ffff03067812 */ /* 0x002fc800078ec0ff */
[----:B------:R-:W-:-:S04]  /*141a0*/  SHF.R.U32.HI R6, RZ, 0x8, R6 ;  /* 0x00000008ff067819 */ /* 0x000fc80000011606 */
[----:B------:R-:W-:Y:S02]  /*141b0*/  LOP3.LUT R8, R6, 0xffff, RZ, 0xc0, !PT ;  /* 0x0000ffff06087812 */ /* 0x000fe400078ec0ff */
[----:B------:R-:W-:Y:S02]  /*141c0*/  FMNMX.FTZ R6, R13, R9, !PT ;  /* 0x000000090d067209 */ /* 0x000fe40007810000 */
[----:B------:R-:W-:-:S03]  /*141d0*/  FMNMX.FTZ R7, R68, R7, !PT ;  /* 0x0000000744077209 */ /* 0x000fc60007810000 */
[----:B------:R-:W1:Y:S01]  /*141e0*/  SHFL.BFLY PT, R10, R6, 0x2, 0x1f ;  /* 0x0c401f00060a7f89 */ /* 0x000e6200000e0000 */
[----:B------:R-:W-:Y:S02]  /*141f0*/  FMNMX.FTZ R7, R67, R7, !PT ;  /* 0x0000000743077209 */ /* 0x000fe40007810000 */
[----:B--2---:R-:W-:Y:S02]  /*14200*/  F2FP.BF16.F32.PACK_AB R9, R73, R72 ;  /* 0x000000484909723e */ /* 0x004fe400000010ff */
[----:B------:R-:W-:Y:S02]  /*14210*/  FMNMX.FTZ R7, R66, R7, !PT ;  /* 0x0000000742077209 */ /* 0x000fe40007810000 */
[----:B------:R-:W-:Y:S02]  /*14220*/  ISETP.LE.U32.AND P1, PT, R8, UR23, PT ;  /* 0x0000001708007c0c */ /* 0x000fe4000bf23070 */
[----:B------:R-:W-:Y:S02]  /*14230*/  FMNMX.FTZ R8, R65, R7, !PT ;  /* 0x0000000741087209 */ /* 0x000fe40007810000 */
[----:B------:R-:W-:-:S02]  /*14240*/  PRMT R12, R9, 0x7610, R12 ;  /* 0x00007610090c7816 */ /* 0x000fc4000000000c */
[----:B------:R-:W-:Y:S02]  /*14250*/  SHF.R.U32.HI R7, RZ, 0x8, R11 ;  /* 0x00000008ff077819 */ /* 0x000fe4000001160b */
[----:B------:R-:W-:Y:S01]  /*14260*/  FMNMX.FTZ R8, R64, R8, !PT ;  /* 0x0000000840087209 */ /* 0x000fe20007810000 */
[----:B------:R-:W-:Y:S01]  /*14270*/  @!P6 HFMA2.BF16_V2 R248, -RZ.H0_H0, RZ.H0_H0, -R12.H0_H0 ;  /* 0x200000fffff8e231 */ /* 0x000fe2000034090c */
[----:B------:R-:W-:Y:S02]  /*14280*/  PRMT R35, R9, 0x7632, R35 ;  /* 0x0000763209237816 */ /* 0x000fe40000000023 */
[----:B------:R-:W-:Y:S02]  /*14290*/  LOP3.LUT R7, R7, 0xffff, RZ, 0xc0, !PT ;  /* 0x0000ffff07077812 */ /* 0x000fe400078ec0ff */
[----:B------:R-:W-:Y:S02]  /*142a0*/  FMNMX.FTZ R8, R62, R8, !PT ;  /* 0x000000083e087209 */ /* 0x000fe40007810000 */
[----:B------:R-:W-:-:S02]  /*142b0*/  PRMT R9, R12, 0x5410, R35 ;  /* 0x000054100c097816 */ /* 0x000fc40000000023 */
[----:B-1----:R-:W-:Y:S02]  /*142c0*/  FMNMX.FTZ R6, R6, R10, !PT ;  /* 0x0000000a06067209 */ /* 0x002fe40007810000 */
[----:B------:R-:W-:Y:S02]  /*142d0*/  @!P6 PRMT R12, R248, 0x5410, RZ ;  /* 0x00005410f80ce816 */ /* 0x000fe400000000ff */
[----:B------:R-:W-:Y:S02]  /*142e0*/  ISETP.LE.U32.AND P6, PT, R7, UR23, PT ;  /* 0x0000001707007c0c */ /* 0x000fe4000bfc3070 */
[----:B------:R-:W-:Y:S02]  /*142f0*/  FMNMX.FTZ R7, R58, R8, !PT ;  /* 0x000000083a077209 */ /* 0x000fe40007810000 */
[----:B------:R-:W1:Y:S02]  /*14300*/  SHFL.BFLY PT, R8, R6, 0x1, 0x1f ;  /* 0x0c201f0006087f89 */ /* 0x000e6400000e0000 */
[----:B------:R-:W-:-:S02]  /*14310*/  FMNMX.FTZ R7, R53, R7, !PT ;  /* 0x0000000735077209 */ /* 0x000fc40007810000 */
[----:B------:R2:W-:Y:S01]  /*14320*/  STL [R1+0x2dc], R9 ;  /* 0x0002dc0901007387 */ /* 0x0005e20000100800 */
[--C-:B------:R-:W-:Y:S01]  /*14330*/  FFMA.FTZ R11, R198, UR43, -R2.reuse ;  /* 0x0000002bc60b7c23 */ /* 0x100fe20008010802 */
[--C-:B------:R-:W-:Y:S02]  /*14340*/  FFMA.FTZ R125, R196, UR43, -R2.reuse ;  /* 0x0000002bc47d7c23 */ /* 0x100fe40008010802 */
[----:B------:R3:W-:Y:S01]  /*14350*/  STL [R1+0x9c], R12 ;  /* 0x00009c0c01007387 */ /* 0x0007e20000100800 */
        /* <DEDUP_REMOVED lines=19> */
[--C-:B--2---:R-:W-:Y:S01]  /*14490*/  FFMA.FTZ R9, R200, UR43, -R2.reuse ;  /* 0x0000002bc8097c23 */ /* 0x104fe20008010802 */
[--C-:B---3--:R-:W-:Y:S01]  /*144a0*/  FFMA.FTZ R12, R197, UR43, -R2.reuse ;  /* 0x0000002bc50c7c23 */ /* 0x108fe20008010802 */
[----:B------:R-:W-:Y:S01]  /*144b0*/  FFMA.FTZ R197, R89, UR43, -R2 ;  /* 0x0000002b59c57c23 */ /* 0x000fe20008010802 */
[----:B------:R-:W-:Y:S01]  /*144c0*/  FMNMX.FTZ R2, R52, R7, !PT ;  /* 0x0000000734027209 */ /* 0x000fe20007810000 */
[--C-:B------:R-:W-:Y:S01]  /*144d0*/  FFMA.FTZ R7, R121, UR43, -R0.reuse ;  /* 0x0000002b79077c23 */ /* 0x100fe20008010800 */
[----:B-1----:R-:W-:Y:S01]  /*144e0*/  FMNMX.FTZ R231, R6, R8, !PT ;  /* 0x0000000806e77209 */ /* 0x002fe20007810000 */
[----:B------:R-:W-:Y:S01]  /*144f0*/  FFMA.FTZ R6, R120, UR43, -R0 ;  /* 0x0000002b78067c23 */ /* 0x000fe20008010800 */
[----:B------:R-:W-:Y:S01]  /*14500*/  FMNMX.FTZ R2, R50, R2, !PT ;  /* 0x0000000232027209 */ /* 0x000fe20007810000 */
[----:B------:R1:W-:Y:S08]  /*14510*/  MUFU.EX2 R49, R7 ;  /* 0x0000000700317308 */ /* 0x0003f00000000800 */
[----:B------:R2:W3:Y:S01]  /*14520*/  MUFU.EX2 R77, R6 ;  /* 0x00000006004d7308 */ /* 0x0004e20000000800 */
[----:B-1----:R-:W1:Y:S01]  /*14530*/  SHFL.BFLY PT, R7, R2, 0x2, 0x1f ;  /* 0x0c401f0002077f89 */ /* 0x002e6200000e0000 */
[----:B------:R-:W-:-:S02]  /*14540*/  @!P6 HFMA2.BF16_V2 R249, -RZ.H0_H0, RZ.H0_H0, -R35.H0_H0 ;  /* 0x200000fffff9e231 */ /* 0x000fc40000340923 */
        /* <DEDUP_REMOVED lines=24> */
[----:B------:R-:W-:Y:S01]  /*146d0*/  @!P6 PRMT R35, R249, 0x5410, RZ ;  /* 0x00005410f923e816 */ /* 0x000fe200000000ff */
[----:B--2---:R-:W-:Y:S01]  /*146e0*/  FMUL.FTZ R6, R231, UR43 ;  /* 0x0000002be7067c20 */ /* 0x004fe20008410000 */
[----:B---3--:R-:W-:-:S02]  /*146f0*/  F2FP.BF16.F32.PACK_AB R0, R77, R49 ;  /* 0x000000314d00723e */ /* 0x008fc400000010ff */
[----:B------:R-:W-:Y:S02]  /*14700*/  FSETP.NEU.FTZ.AND P6, PT, R231, -INF , PT ;  /* 0xff800000e700780b */ /* 0x000fe40003fdd000 */
[C---:B------:R-:W-:Y:S02]  /*14710*/  PRMT R33, R0.reuse, 0x7610, R33 ;  /* 0x0000761000217816 */ /* 0x040fe40000000021 */
[----:B------:R-:W-:Y:S02]  /*14720*/  PRMT R8, R0, 0x7632, R8 ;  /* 0x0000763200087816 */ /* 0x000fe40000000008 */
[----:B------:R-:W-:Y:S01]  /*14730*/  FSEL R0, R6, RZ, P6 ;  /* 0x000000ff06007208 */ /* 0x000fe20003000000 */
[----:B------:R-:W-:Y:S01]  /*14740*/  @!P5 HFMA2.BF16_V2 R251, -RZ.H0_H0, RZ.H0_H0, -R33.H0_H0 ;  /* 0x200000fffffbd231 */ /* 0x000fe20000340921 */
[----:B-1----:R-:W-:Y:S01]  /*14750*/  FMNMX.FTZ R2, R2, R7, !PT ;  /* 0x0000000702027209 */ /* 0x002fe20007810000 */
[----:B------:R-:W-:Y:S02]  /*14760*/  @!P4 HFMA2.BF16_V2 R250, -RZ.H0_H0, RZ.H0_H0, -R8.H0_H0 ;  /* 0x200000fffffac231 */ /* 0x000fe40000340908 */
        /* <DEDUP_REMOVED lines=32> */
[----:B------:R-:W-:Y:S01]  /*14970*/  PRMT R0, R33, 0x5410, R8 ;  /* 0x0000541021007816 */ /* 0x000fe20000000008 */
[----:B------:R-:W-:Y:S01]  /*14980*/  STL [R1+0x98], R35 ;  /* 0x0000982301007387 */ /* 0x000fe20000100800 */
[----:B------:R-:W-:-:S02]  /*14990*/  @!P5 PRMT R33, R251, 0x5410, RZ ;  /* 0x00005410fb21d816 */ /* 0x000fc400000000ff */
[----:B------:R-:W-:Y:S01]  /*149a0*/  @!P4 PRMT R8, R250, 0x5410, RZ ;  /* 0x00005410fa08c816 */ /* 0x000fe200000000ff */
[----:B------:R-:W-:Y:S04]  /*149b0*/  STL [R1+0x11c], R7 ;  /* 0x00011c0701007387 */ /* 0x000fe80000100800 */
[----:B------:R-:W-:Y:S04]  /*149c0*/  STL [R1+0x408], R247 ;  /* 0x000408f701007387 */ /* 0x000fe80000100800 */
[----:B------:R1:W-:Y:S04]  /*149d0*/  STL [R1+0x140], R6 ;  /* 0x0001400601007387 */ /* 0x0003e80000100800 */
[----:B------:R2:W-:Y:S04]  /*149e0*/  STL [R1+0x2a8], R0 ;  /* 0x0002a80001007387 */ /* 0x0005e80000100800 */
[----:B------:R-:W-:Y:S04]  /*149f0*/  STL [R1+0x94], R33 ;  /* 0x0000942101007387 */ /* 0x000fe80000100800 */
[----:B------:R-:W-:Y:S04]  /*14a00*/  STL [R1+0x90], R8 ;  /* 0x0000900801007387 */ /* 0x000fe80000100800 */
[----:B------:R-:W3:Y:S04]  /*14a10*/  LDL.LU R217, [R1+0x5c] ;  /* 0x00005c0001d97983 */ /* 0x000ee80000300800 */
[----:B------:R-:W4:Y:S01]  /*14a20*/  SHFL.BFLY PT, R7, R2, 0x1, 0x1f ;  /* 0x0c201f0002077f89 */ /* 0x000f2200000e0000 */
[----:B-1----:R-:W-:-:S05]  /*14a30*/  FSEL R6, R43, RZ, P2 ;  /* 0x000000ff2b067208 */ /* 0x002fca0001000000 */
[----:B------:R-:W-:Y:S01]  /*14a40*/  FADD.FTZ R6, R136, -R6 ;  /* 0x8000000688067221 */ /* 0x000fe20000010000 */
[----:B--2---:R-:W-:-:S03]  /*14a50*/  LOP3.LUT R0, R3, 0xff, RZ, 0xc0, !PT ;  /* 0x000000ff03007812 */ /* 0x004fc600078ec0ff */
[----:B------:R-:W-:Y:S01]  /*14a60*/  FMUL.FTZ R6, R6, UR43 ;  /* 0x0000002b06067c20 */ /* 0x000fe20008410000 */
[----:B------:R-:W-:Y:S01]  /*14a70*/  ISETP.LE.U32.AND P5, PT, R0, UR23, PT ;  /* 0x0000001700007c0c */ /* 0x000fe2000bfa3070 */
[----:B------:R-:W-:Y:S01]  /*14a80*/  MUFU.EX2 R75, R12 ;  /* 0x0000000c004b7308 */ /* 0x000fe20000000800 */
[----:B------:R-:W-:Y:S02]  /*14a90*/  SHF.R.U32.HI R0, RZ, 0x18, R3 ;  /* 0x00000018ff007819 */ /* 0x000fe40000011603 */
[----:B----4-:R-:W-:-:S05]  /*14aa0*/  FMNMX.FTZ R207, R2, R7, !PT ;  /* 0x0000000702cf7209 */ /* 0x010fca0007810000 */
[----:B------:R-:W3:Y:S01]  /*14ab0*/  MUFU.EX2 R12, R6 ;  /* 0x00000006000c7308 */ /* 0x000ee20000000800 */
[----:B------:R-:W-:Y:S02]  /*14ac0*/  ISETP.LE.U32.AND P2, PT, R0, UR23, PT ;  /* 0x0000001700007c0c */ /* 0x000fe4000bf43070 */
[----:B------:R-:W-:Y:S01]  /*14ad0*/  FSEL R7, R42, RZ, P3 ;  /* 0x000000ff2a077208 */ /* 0x000fe20001800000 */
[C---:B------:R-:W-:Y:S01]  /*14ae0*/  FMUL.FTZ R0, R207.reuse, UR43 ;  /* 0x0000002bcf007c20 */ /* 0x040fe20008410000 */
[----:B------:R-:W-:-:S04]  /*14af0*/  FSETP.NEU.FTZ.AND P3, PT, R207, -INF , PT ;  /* 0xff800000cf00780b */ /* 0x000fc80003f7d000 */
[----:B------:R-:W-:Y:S01]  /*14b00*/  FSEL R0, R0, RZ, P3 ;  /* 0x000000ff00007208 */ /* 0x000fe20001800000 */
[----:B------:R1:W-:Y:S04]  /*14b10*/  STL [R1+0x3a0], R207 ;  /* 0x0003a0cf01007387 */ /* 0x0003e80000100800 */
[----:B------:R-:W-:Y:S02]  /*14b20*/  FFMA.FTZ R247, R69, UR43, -R0 ;  /* 0x0000002b45f77c23 */ /* 0x000fe40008010800 */
[----:B------:R3:W-:Y:S01]  /*14b30*/  MUFU.EX2 R69, R21 ;  /* 0x0000001500457308 */ /* 0x0007e20000000800 */
[----:B------:R-:W-:-:S07]  /*14b40*/  SHF.R.U32.HI R3, RZ, 0x10, R3 ;  /* 0x00000010ff037819 */ /* 0x000fce0000011603 */
[----:B------:R2:W-:Y:S01]  /*14b50*/  MUFU.EX2 R60, R9 ;  /* 0x00000009003c7308 */ /* 0x0005e20000000800 */
[----:B---3--:R-:W-:Y:S02]  /*14b60*/  FFMA.FTZ R21, R217, R12, R56 ;  /* 0x0000000cd9157223 */ /* 0x008fe40000010038 */
[----:B------:R-:W3:Y:S05]  /*14b70*/  LDL R217, [R1+0x68] ;  /* 0x0000680001d97983 */ /* 0x000eea0000100800 */
[----:B------:R4:W1:Y:S01]  /*14b80*/  MUFU.EX2 R61, R10 ;  /* 0x0000000a003d7308 */ /* 0x0008620000000800 */
[----:B------:R-:W-:Y:S01]  /*14b90*/  LOP3.LUT R3, R3, 0xff, RZ, 0xc0, !PT ;  /* 0x000000ff03037812 */ /* 0x000fe200078ec0ff */
[--C-:B--2---:R-:W-:Y:S01]  /*14ba0*/  FFMA.FTZ R9, R105, UR43, -R0.reuse ;  /* 0x0000002b69097c23 */ /* 0x104fe20008010800 */
[--C-:B------:R-:W-:Y:S01]  /*14bb0*/  FFMA.FTZ R216, R50, UR43, -R0.reuse ;  /* 0x0000002b32d87c23 */ /* 0x100fe20008010800 */
[--C-:B------:R-:W-:Y:S01]  /*14bc0*/  FFMA.FTZ R8, R132, UR43, -R0.reuse ;  /* 0x0000002b84087c23 */ /* 0x100fe20008010800 */
[--C-:B------:R-:W-:Y:S01]  /*14bd0*/  FFMA.FTZ R13, R177, UR43, -R0.reuse ;  /* 0x0000002bb10d7c23 */ /* 0x100fe20008010800 */
[--C-:B------:R-:W-:Y:S01]  /*14be0*/  FFMA.FTZ R14, R176, UR43, -R0.reuse ;  /* 0x0000002bb00e7c23 */ /* 0x100fe20008010800 */
[--C-:B------:R-:W-:Y:S01]  /*14bf0*/  FFMA.FTZ R15, R175, UR43, -R0.reuse ;  /* 0x0000002baf0f7c23 */ /* 0x100fe20008010800 */
        /* <DEDUP_REMOVED lines=8> */
[----:B----4-:R-:W-:Y:S01]  /*14c80*/  FSEL R10, R207, RZ, P3 ;  /* 0x000000ffcf0a7208 */ /* 0x010fe20001800000 */
[--C-:B------:R-:W-:Y:S01]  /*14c90*/  FFMA.FTZ R33, R185, UR43, -R0.reuse ;  /* 0x0000002bb9217c23 */ /* 0x100fe20008010800 */
[----:B------:R-:W-:Y:S01]  /*14ca0*/  ISETP.LE.U32.AND P3, PT, R3, UR23, PT ;  /* 0x0000001703007c0c */ /* 0x000fe2000bf63070 */
[--C-:B------:R-:W-:Y:S01]  /*14cb0*/  FFMA.FTZ R3, R178, UR43, -R0.reuse ;  /* 0x0000002bb2037c23 */ /* 0x100fe20008010800 */
[--C-:B------:R-:W-:Y:S01]  /*14cc0*/  FFMA.FTZ R35, R189, UR43, -R0.reuse ;  /* 0x0000002bbd237c23 */ /* 0x100fe20008010800 */
[--C-:B------:R-:W-:Y:S01]  /*14cd0*/  FFMA.FTZ R36, R184, UR43, -R0.reuse ;  /* 0x0000002bb8247c23 */ /* 0x100fe20008010800 */
[--C-:B------:R-:W-:Y:S01]  /*14ce0*/  FFMA.FTZ R37, R179, UR43, -R0.reuse ;  /* 0x0000002bb3257c23 */ /* 0x100fe20008010800 */
[--C-:B------:R-:W-:Y:S01]  /*14cf0*/  FFMA.FTZ R105, R74, UR43, -R0.reuse ;  /* 0x0000002b4a697c23 */ /* 0x100fe20008010800 */
[--C-:B--2---:R-:W-:Y:S01]  /*14d00*/  FFMA.FTZ R19, R182, UR43, -R0.reuse ;  /* 0x0000002bb6137c23 */ /* 0x104fe20008010800 */
        /* <DEDUP_REMOVED lines=11> */
[----:B------:R-:W-:Y:S01]  /*14dc0*/  FFMA.FTZ R222, R52, UR43, -R0 ;  /* 0x0000002b34de7c23 */ /* 0x000fe20008010800 */
[----:B-1----:R-:W-:-:S05]  /*14dd0*/  F2FP.BF16.F32.PACK_AB R0, R61, R60 ;  /* 0x0000003c3d00723e */ /* 0x002fca00000010ff */
[----:B------:R-:W1:Y:S01]  /*14de0*/  MUFU.EX2 R50, R18 ;  /* 0x0000001200327308 */ /* 0x000e620000000800 */
[----:B------:R-:W-:Y:S02]  /*14df0*/  PRMT R207, R0, 0x7610, R207 ;  /* 0x0000761000cf7816 */ /* 0x000fe400000000cf */
[----:B------:R-:W-:Y:S02]  /*14e00*/  LOP3.LUT R2, R4, 0xff, RZ, 0xc0, !PT ;  /* 0x000000ff04027812 */ /* 0x000fe400078ec0ff */
[----:B------:R-:W-:Y:S01]  /*14e10*/  PRMT R230, R0, 0x7632, R230 ;  /* 0x0000763200e67816 */ /* 0x000fe200000000e6 */
[----:B------:R-:W-:Y:S01]  /*14e20*/  @!P5 HFMA2.BF16_V2 R136, -RZ.H0_H0, RZ.H0_H0, -R207.H0_H0 ;  /* 0x200000ffff88d231 */ /* 0x000fe200003409cf */
[----:B------:R-:W-:Y:S01]  /*14e30*/  ISETP.LE.U32.AND P4, PT, R2, UR23, PT ;  /* 0x0000001702007c0c */ /* 0x000fe2000bf83070 */
[----:B------:R2:W-:Y:S01]  /*14e40*/  MUFU.EX2 R63, R11 ;  /* 0x0000000b003f7308 */ /* 0x0005e20000000800 */
[----:B------:R-:W-:Y:S01]  /*14e50*/  LOP3.LUT R2, R4, 0xffff, RZ, 0xc0, !PT ;  /* 0x0000ffff04027812 */ /* 0x000fe200078ec0ff */
[----:B------:R-:W-:Y:S01]  /*14e60*/  FADD.FTZ R5, R135, -R7 ;  /* 0x8000000787057221 */ /* 0x000fe20000010000 */
[----:B------:R-:W-:-:S02]  /*14e70*/  PRMT R0, R207, 0x5410, R230 ;  /* 0x00005410cf007816 */ /* 0x000fc400000000e6 */
[----:B------:R-:W-:Y:S01]  /*14e80*/  @!P5 PRMT R207, R136, 0x5410, RZ ;  /* 0x0000541088cfd816 */ /* 0x000fe200000000ff */
[----:B------:R-:W-:Y:S01]  /*14e90*/  FMUL.FTZ R5, R5, UR43 ;  /* 0x0000002b05057c20 */ /* 0x000fe20008410000 */
[--C-:B--2---:R-:W-:Y:S02]  /*14ea0*/  SHF.R.U32.HI R11, RZ, 0x10, R4.reuse ;  /* 0x00000010ff0b7819 */ /* 0x104fe40000011604 */
[----:B------:R-:W-:-:S04]  /*14eb0*/  SHF.R.U32.HI R4, RZ, 0x18, R4 ;  /* 0x00000018ff047819 */ /* 0x000fc80000011604 */
[----:B------:R-:W-:Y:S02]  /*14ec0*/  ISETP.LE.U32.AND P5, PT, R4, UR23, PT ;  /* 0x0000001704007c0c */ /* 0x000fe4000bfa3070 */
[----:B-1----:R-:W-:-:S04]  /*14ed0*/  F2FP.BF16.F32.PACK_AB R4, R50, R57 ;  /* 0x000000393204723e */ /* 0x002fc800000010ff */
[C---:B------:R-:W-:Y:S02]  /*14ee0*/  PRMT R228, R4.reuse, 0x7632, R228 ;  /* 0x0000763204e47816 */ /* 0x040fe400000000e4 */
[----:B------:R-:W-:Y:S02]  /*14ef0*/  PRMT R224, R4, 0x7610, R224 ;  /* 0x0000761004e07816 */ /* 0x000fe400000000e0 */
[----:B------:R-:W-:Y:S02]  /*14f00*/  LOP3.LUT R4, R11, 0xff, RZ, 0xc0, !PT ;  /* 0x000000ff0b047812 */ /* 0x000fe400078ec0ff */
[----:B------:R-:W3:Y:S01]  /*14f10*/  MUFU.EX2 R11, R5 ;  /* 0x00000005000b7308 */ /* 0x000ee20000000800 */
[----:B------:R-:W-:Y:S01]  /*14f20*/  PRMT R6, R224, 0x5410, R228 ;  /* 0x00005410e0067816 */ /* 0x000fe200000000e4 */
[----:B------:R1:W-:Y:S01]  /*14f30*/  STL [R1+0x2cc], R0 ;  /* 0x0002cc0001007387 */ /* 0x0003e20000100800 */
[----:B------:R-:W-:-:S03]  /*14f40*/  IMAD.MOV.U32 R58, RZ, RZ, R130 ;  /* 0x000000ffff3a7224 */ /* 0x000fc600078e0082 */
[----:B------:R2:W-:Y:S02]  /*14f50*/  STL [R1+0x2b8], R6 ;  /* 0x0002b80601007387 */ /* 0x0005e40000100800 */
[----:B------:R3:W-:Y:S02]  /*14f60*/  MUFU.EX2 R52, R17 ;  /* 0x0000001100347308 */ /* 0x0007e40000000800 */
[----:B---3--:R-:W-:Y:S01]  /*14f70*/  FFMA.FTZ R17, R217, R11, R59 ;  /* 0x0000000bd9117223 */ /* 0x008fe2000001003b */
[----:B------:R-:W-:Y:S02]  /*14f80*/  IMAD.MOV.U32 R59, RZ, RZ, R131 ;  /* 0x000000ffff3b7224 */ /* 0x000fe400078e0083 */
[----:B------:R-:W3:Y:S04]  /*14f90*/  LDL.LU.64 R130, [R1+0x410] ;  /* 0x0004100001827983 */ /* 0x000ee80000300a00 */
[----:B------:R4:W4:Y:S01]  /*14fa0*/  LDL.LU.S16 R136, [R1] ;  /* 0x0000000001887983 */ /* 0x0009220000300600 */
[----:B-1----:R-:W-:Y:S01]  /*14fb0*/  SHF.R.U32.HI R0, RZ, 0x8, R2 ;  /* 0x00000008ff007819 */ /* 0x002fe20000011602 */
[----:B------:R-:W-:-:S03]  /*14fc0*/  @!P1 HFMA2.BF16_V2 R135, -RZ.H0_H0, RZ.H0_H0, -R230.H0_H0 ;  /* 0x200000ffff879231 */ /* 0x000fc600003409e6 */
[----:B------:R-:W-:Y:S02]  /*14fd0*/  LOP3.LUT R0, R0, 0xffff, RZ, 0xc0, !PT ;  /* 0x0000ffff00007812 */ /* 0x000fe400078ec0ff */
[----:B------:R-:W-:Y:S02]  /*14fe0*/  @!P1 PRMT R230, R135, 0x5410, RZ ;  /* 0x0000541087e69816 */ /* 0x000fe400000000ff */
[----:B------:R-:W-:Y:S01]  /*14ff0*/  ISETP.LE.U32.AND P1, PT, R0, UR23, PT ;  /* 0x0000001700007c0c */ /* 0x000fe2000bf23070 */
[----:B------:R-:W-:Y:S01]  /*15000*/  FADD.FTZ R0, R133, -R10 ;  /* 0x8000000a85007221 */ /* 0x000fe20000010000 */
[----:B------:R1:W-:Y:S03]  /*15010*/  MUFU.EX2 R7, R3 ;  /* 0x0000000300077308 */ /* 0x0003e60000000800 */
[----:B------:R-:W-:Y:S01]  /*15020*/  FMUL.FTZ R0, R0, UR43 ;  /* 0x0000002b00007c20 */ /* 0x000fe20008410000 */
[----:B------:R-:W-:-:S04]  /*15030*/  @!P2 HFMA2.BF16_V2 R133, -RZ.H0_H0, RZ.H0_H0, -R228.H0_H0 ;  /* 0x200000ffff85a231 */ /* 0x000fc800003409e4 */
[----:B------:R-:W-:Y:S01]  /*15040*/  MUFU.EX2 R9, R9 ;  /* 0x0000000900097308 */ /* 0x000fe20000000800 */
[----:B------:R-:W-:Y:S01]  /*15050*/  @!P2 PRMT R228, R133, 0x5410, RZ ;  /* 0x0000541085e4a816 */ /* 0x000fe200000000ff */
[----:B-1----:R-:W-:-:S06]  /*15060*/  IMAD.WIDE.U32 R2, R38, -0x2daee0ad, RZ ;  /* 0xd2511f5326027825 */ /* 0x002fcc00078e00ff */
[----:B------:R1:W2:Y:S01]  /*15070*/  MUFU.EX2 R16, R0 ;  /* 0x0000000000107308 */ /* 0x0002a20000000800 */
[----:B------:R-:W-:-:S07]  /*15080*/  ISETP.LE.U32.AND P2, PT, R4, UR23, PT ;  /* 0x0000001704007c0c */ /* 0x000fce000bf43070 */
[----:B------:R-:W2:Y:S01]  /*15090*/  MUFU.EX2 R8, R8 ;  /* 0x0000000800087308 */ /* 0x000ea20000000800 */
[----:B------:R-:W-:Y:S01]  /*150a0*/  @!P3 HFMA2.BF16_V2 R252, -RZ.H0_H0, RZ.H0_H0, -R224.H0_H0 ;  /* 0x200000fffffcb231 */ /* 0x000fe200003409e0 */
[----:B------:R3:W3:Y:S01]  /*150b0*/  LDL.LU.S16 R133, [R1+0x4] ;  /* 0x0000040001857983 */ /* 0x0006e20000300600 */
[----:B-1----:R-:W-:-:S05]  /*150c0*/  LOP3.LUT R0, R3, UR40, R20, 0x96, !PT ;  /* 0x0000002803007c12 */ /* 0x002fca000f8e9614 */
[----:B--2---:R-:W1:Y:S01]  /*150d0*/  MUFU.EX2 R6, R13 ;  /* 0x0000000d00067308 */ /* 0x004e620000000800 */
[----:B------:R-:W-:Y:S01]  /*150e0*/  FFMA.FTZ R10, R245, R16, R9 ;  /* 0x00000010f50a7223 */ /* 0x000fe20000010009 */
[----:B------:R-:W-:Y:S01]  /*150f0*/  @!P3 PRMT R224, R252, 0x5410, RZ ;  /* 0x00005410fce0b816 */ /* 0x000fe200000000ff */
[----:B------:R2:W2:Y:S01]  /*15100*/  LDL.LU.S16 R64, [R1+0x8] ;  /* 0x0000080001407983 */ /* 0x0004a20000300600 */
[----:B------:R-:W-:-:S04]  /*15110*/  LOP3.LUT R4, R0, 0xffff, RZ, 0xc0, !PT ;  /* 0x0000ffff00047812 */ /* 0x000fc800078ec0ff */
[----:B------:R-:W-:Y:S01]  /*15120*/  SHF.R.U32.HI R4, RZ, 0x8, R4 ;  /* 0x00000008ff047819 */ /* 0x000fe20000011604 */
[----:B------:R-:W1:Y:S03]  /*15130*/  MUFU.EX2 R5, R14 ;  /* 0x0000000e00057308 */ /* 0x000e660000000800 */
[----:B------:R-:W-:Y:S01]  /*15140*/  LOP3.LUT R4, R4, 0xffff, RZ, 0xc0, !PT ;  /* 0x0000ffff04047812 */ /* 0x000fe200078ec0ff */
[----:B------:R-:W-:-:S03]  /*15150*/  FADD.FTZ R10, R8, R10 ;  /* 0x0000000a080a7221 */ /* 0x000fc60000010000 */
[----:B------:R-:W-:Y:S02]  /*15160*/  ISETP.LE.U32.AND P3, PT, R4, UR23, PT ;  /* 0x0000001704007c0c */ /* 0x000fe4000bf63070 */
[----:B------:R-:W1:Y:S01]  /*15170*/  MUFU.EX2 R4, R15 ;  /* 0x0000000f00047308 */ /* 0x000e620000000800 */
[----:B------:R-:W-:Y:S01]  /*15180*/  FADD.FTZ R10, R7, R10 ;  /* 0x0000000a070a7221 */ /* 0x000fe20000010000 */
[----:B-1----:R-:W-:Y:S02]  /*15190*/  F2FP.BF16.F32.PACK_AB R68, R6, R7 ;  /* 0x000000070644723e */ /* 0x002fe400000010ff */
[----:B------:R-:W-:Y:S02]  /*151a0*/  F2FP.BF16.F32.PACK_AB R7, R75, R63 ;  /* 0x0000003f4b07723e */ /* 0x000fe400000010ff */
[----:B------:R-:W-:Y:S01]  /*151b0*/  F2FP.BF16.F32.PACK_AB R66, R8, R9 ;  /* 0x000000090842723e */ /* 0x000fe200000010ff */
[----:B------:R-:W-:Y:S01]  /*151c0*/  FADD.FTZ R8, R6, R10 ;  /* 0x0000000a06087221 */ /* 0x000fe20000010000 */
[----:B------:R-:W-:-:S02]  /*151d0*/  PRMT R218, R7, 0x7610, R218 ;  /* 0x0000761007da7816 */ /* 0x000fc400000000da */
[----:B------:R-:W-:Y:S01]  /*151e0*/  PRMT R135, R7, 0x7632, R135 ;  /* 0x0000763207877816 */ /* 0x000fe20000000087 */
[----:B------:R-:W-:Y:S02]  /*151f0*/  FADD.FTZ R6, R5, R8 ;  /* 0x0000000805067221 */ /* 0x000fe40000010000 */
[----:B------:R-:W-:Y:S02]  /*15200*/  @!P4 HFMA2.BF16_V2 R245, -RZ.H0_H0, RZ.H0_H0, -R218.H0_H0 ;  /* 0x200000fffff5c231 */ /* 0x000fe400003409da */
[C---:B------:R-:W-:Y:S01]  /*15210*/  FADD.FTZ R8, R4.reuse, R6 ;  /* 0x0000000604087221 */ /* 0x040fe20000010000 */
[----:B------:R-:W-:Y:S02]  /*15220*/  F2FP.BF16.F32.PACK_AB R67, R4, R5 ;  /* 0x000000050443723e */ /* 0x000fe400000010ff */
[----:B------:R-:W-:Y:S02]  /*15230*/  PRMT R4, R218, 0x5410, R135 ;  /* 0x00005410da047816 */ /* 0x000fe40000000087 */
[----:B------:R-:W-:-:S05]  /*15240*/  @!P4 PRMT R218, R245, 0x5410, RZ ;  /* 0x00005410f5dac816 */ /* 0x000fca00000000ff */
[----:B------:R-:W-:Y:S04]  /*15250*/  STL [R1+0x3c0], R218 ;  /* 0x0003c0da01007387 */ /* 0x000fe80000100800 */
[----:B------:R1:W-:Y:S01]  /*15260*/  STL [R1+0x2b0], R4 ;  /* 0x0002b00401007387 */ /* 0x0003e20000100800 */
[----:B----4-:R-:W-:-:S05]  /*15270*/  @!P1 HFMA2.BF16_V2 R136, -RZ.H0_H0, RZ.H0_H0, -R135.H0_H0 ;  /* 0x200000ffff889231 */ /* 0x010fca0000340987 */
[----:B------:R-:W-:-:S04]  /*15280*/  PRMT R9, R136, 0x7610, R9 ;  /* 0x0000761088097816 */ /* 0x000fc80000000009 */
[----:B------:R-:W-:Y:S02]  /*15290*/  @!P1 PRMT R135, R9, 0x5410, RZ ;  /* 0x0000541009879816 */ /* 0x000fe400000000ff */
[----:B------:R4:W4:Y:S01]  /*152a0*/  LDL.LU.S16 R9, [R1+0xc] ;  /* 0x00000c0001097983 */ /* 0x0009220000300600 */
[----:B------:R-:W3:Y:S01]  /*152b0*/  MUFU.EX2 R15, R28 ;  /* 0x0000001c000f7308 */ /* 0x000ee20000000800 */
[----:B-1----:R-:W-:-:S07]  /*152c0*/  LOP3.LUT R4, R2, 0xff, RZ, 0xc0, !PT ;  /* 0x000000ff02047812 */ /* 0x002fce00078ec0ff */
[----:B------:R1:W-:Y:S01]  /*152d0*/  MUFU.EX2 R56, R32 ;  /* 0x0000002000387308 */ /* 0x0003e20000000800 */
[----:B---3--:R-:W-:-:S04]  /*152e0*/  F2FP.BF16.F32.PACK_AB R5, R15, R52 ;  /* 0x000000340f05723e */ /* 0x008fc800000010ff */
[C---:B------:R-:W-:Y:S02]  /*152f0*/  PRMT R7, R5.reuse, 0x7632, R7 ;  /* 0x0000763205077816 */ /* 0x040fe40000000007 */
[----:B-1----:R-:W-:-:S03]  /*15300*/  PRMT R32, R5, 0x7610, R32 ;  /* 0x0000761005207816 */ /* 0x002fc60000000020 */
[----:B------:R-:W-:Y:S01]  /*15310*/  @!P5 HFMA2.BF16_V2 R133, -RZ.H0_H0, RZ.H0_H0, -R7.H0_H0 ;  /* 0x200000ffff85d231 */ /* 0x000fe20000340907 */
[----:B------:R-:W-:Y:S02]  /*15320*/  ISETP.LE.U32.AND P4, PT, R4, UR23, PT ;  /* 0x0000001704007c0c */ /* 0x000fe4000bf83070 */
[----:B------:R-:W-:Y:S02]  /*15330*/  LOP3.LUT R4, R0, 0xff, RZ, 0xc0, !PT ;  /* 0x000000ff00047812 */ /* 0x000fe400078ec0ff */
[----:B------:R-:W-:Y:S02]  /*15340*/  PRMT R98, R133, 0x7610, R98 ;  /* 0x0000761085627816 */ /* 0x000fe40000000062 */
[----:B------:R-:W-:Y:S01]  /*15350*/  ISETP.LE.U32.AND P1, PT, R4, UR23, PT ;  /* 0x0000001704007c0c */ /* 0x000fe2000bf23070 */
[----:B--2---:R-:W-:Y:S01]  /*15360*/  @!P2 HFMA2.BF16_V2 R64, -RZ.H0_H0, RZ.H0_H0, -R32.H0_H0 ;  /* 0x200000ffff40a231 */ /* 0x004fe20000340920 */
[----:B------:R-:W-:Y:S02]  /*15370*/  PRMT R4, R32, 0x5410, R7 ;  /* 0x0000541020047816 */ /* 0x000fe40000000007 */
[----:B------:R-:W-:-:S02]  /*15380*/  @!P5 PRMT R7, R98, 0x5410, RZ ;  /* 0x000054106207d816 */ /* 0x000fc400000000ff */
[----:B------:R-:W-:Y:S01]  /*15390*/  PRMT R62, R64, 0x7610, R62 ;  /* 0x00007610403e7816 */ /* 0x000fe2000000003e */
[----:B------:R-:W-:Y:S03]  /*153a0*/  STL [R1+0x54], R135 ;  /* 0x0000548701007387 */ /* 0x000fe60000100800 */
[----:B------:R-:W-:Y:S01]  /*153b0*/  @!P2 PRMT R32, R62, 0x5410, RZ ;  /* 0x000054103e20a816 */ /* 0x000fe200000000ff */
[----:B------:R-:W-:Y:S04]  /*153c0*/  STL [R1+0x2ac], R4 ;  /* 0x0002ac0401007387 */ /* 0x000fe80000100800 */
[----:B------:R-:W-:Y:S04]  /*153d0*/  STL [R1+0x4c], R7 ;  /* 0x00004c0701007387 */ /* 0x000fe80000100800 */
[----:B------:R1:W2:Y:S01]  /*153e0*/  LDL.LU.S16 R62, [R1+0x10] ;  /* 0x00001000013e7983 */ /* 0x0002a20000300600 */
[----:B------:R-:W-:-:S04]  /*153f0*/  F2FP.BF16.F32.PACK_AB R5, R69, R76 ;  /* 0x0000004c4505723e */ /* 0x000fc800000010ff */
[C---:B------:R-:W-:Y:S01]  /*15400*/  PRMT R6, R5.reuse, 0x7610, R6 ;  /* 0x0000761005067816 */ /* 0x040fe20000000006 */
[----:B------:R-:W-:Y:S01]  /*15410*/  MUFU.EX2 R53, R34 ;  /* 0x0000002200357308 */ /* 0x000fe20000000800 */
[----:B------:R-:W-:Y:S01]  /*15420*/  PRMT R38, R5, 0x7632, R38 ;  /* 0x0000763205267816 */ /* 0x000fe20000000026 */
[----:B------:R3:W-:Y:S06]  /*15430*/  STL [R1+0x44], R32 ;  /* 0x0000442001007387 */ /* 0x0007ec0000100800 */
[----:B------:R1:W-:Y:S01]  /*15440*/  MUFU.EX2 R34, R30 ;  /* 0x0000001e00227308 */ /* 0x0003e20000000800 */
[----:B------:R-:W-:Y:S01]  /*15450*/  PRMT R133, R6, 0x5410, R38 ;  /* 0x0000541006857816 */ /* 0x000fe20000000026 */
[----:B---3--:R3:W3:Y:S01]  /*15460*/  LDL.LU.S16 R32, [R1+0x18] ;  /* 0x0000180001207983 */ /* 0x0086e20000300600 */
[----:B----4-:R-:W-:-:S05]  /*15470*/  @!P1 HFMA2.BF16_V2 R9, -RZ.H0_H0, RZ.H0_H0, -R6.H0_H0 ;  /* 0x200000ffff099231 */ /* 0x010fca0000340906 */
[----:B-1----:R-:W-:-:S04]  /*15480*/  PRMT R30, R9, 0x7610, R30 ;  /* 0x00007610091e7816 */ /* 0x002fc8000000001e */
[----:B------:R-:W-:Y:S02]  /*15490*/  @!P1 PRMT R6, R30, 0x5410, RZ ;  /* 0x000054101e069816 */ /* 0x000fe400000000ff */
[----:B------:R1:W4:Y:S01]  /*154a0*/  LDL.LU.S16 R30, [R1+0x14] ;  /* 0x00001400011e7983 */ /* 0x0003220000300600 */
[--C-:B------:R-:W-:Y:S02]  /*154b0*/  SHF.R.U32.HI R4, RZ, 0x18, R0.reuse ;  /* 0x00000018ff047819 */ /* 0x100fe40000011600 */
[----:B------:R-:W-:Y:S01]  /*154c0*/  SHF.R.U32.HI R0, RZ, 0x10, R0 ;  /* 0x00000010ff007819 */ /* 0x000fe20000011600 */
[----:B------:R-:W-:Y:S01]  /*154d0*/  MUFU.EX2 R7, R22 ;  /* 0x0000001600077308 */ /* 0x000fe20000000800 */
[----:B------:R-:W-:Y:S02]  /*154e0*/  ISETP.LE.U32.AND P5, PT, R4, UR23, PT ;  /* 0x0000001704007c0c */ /* 0x000fe4000bfa3070 */
[----:B------:R-:W-:Y:S02]  /*154f0*/  LOP3.LUT R3, R2, 0xffff, RZ, 0xc0, !PT ;  /* 0x0000ffff02037812 */ /* 0x000fe400078ec0ff */
[----:B------:R-:W-:-:S02]  /*15500*/  SHF.R.U32.HI R9, RZ, 0x10, R2 ;  /* 0x00000010ff097819 */ /* 0x000fc40000011602 */
[----:B------:R-:W-:Y:S02]  /*15510*/  LOP3.LUT R4, R0, 0xff, RZ, 0xc0, !PT ;  /* 0x000000ff00047812 */ /* 0x000fe400078ec0ff */
[----:B------:R-:W-:Y:S01]  /*15520*/  SHF.R.U32.HI R2, RZ, 0x18, R2 ;  /* 0x00000018ff027819 */ /* 0x000fe20000011602 */
[----:B------:R-:W1:Y:S03]  /*15530*/  MUFU.EX2 R0, R23 ;  /* 0x0000001700007308 */ /* 0x000e660000000800 */
[----:B------:R-:W-:Y:S02]  /*15540*/  ISETP.LE.U32.AND P1, PT, R2, UR23, PT ;  /* 0x0000001702007c0c */ /* 0x000fe4000bf23070 */
[----:B------:R-:W-:-:S03]  /*15550*/  SHF.R.U32.HI R2, RZ, 0x8, R3 ;  /* 0x00000008ff027819 */ /* 0x000fc60000011603 */
[----:B------:R-:W2:Y:S01]  /*15560*/  MUFU.EX2 R31, R31 ;  /* 0x0000001f001f7308 */ /* 0x000ea20000000800 */
[----:B------:R-:W-:Y:S02]  /*15570*/  LOP3.LUT R2, R2, 0xffff, RZ, 0xc0, !PT ;  /* 0x0000ffff02027812 */ /* 0x000fe400078ec0ff */
[----:B------:R-:W-:Y:S02]  /*15580*/  ISETP.LE.U32.AND P2, PT, R4, UR23, PT ;  /* 0x0000001704007c0c */ /* 0x000fe4000bf43070 */
[----:B-1----:R-:W-:Y:S01]  /*15590*/  F2FP.BF16.F32.PACK_AB R65, R0, R7 ;  /* 0x000000070041723e */ /* 0x002fe200000010ff */
[----:B--2---:R-:W-:-:S05]  /*155a0*/  @!P3 HFMA2.BF16_V2 R62, -RZ.H0_H0, RZ.H0_H0, -R38.H0_H0 ;  /* 0x200000ffff3eb231 */ /* 0x004fca0000340926 */
[----:B------:R-:W-:-:S04]  /*155b0*/  PRMT R3, R62, 0x7610, R3 ;  /* 0x000076103e037816 */ /* 0x000fc80000000003 */
[----:B------:R-:W-:Y:S02]  /*155c0*/  @!P3 PRMT R38, R3, 0x5410, RZ ;  /* 0x000054100326b816 */ /* 0x000fe400000000ff */
[----:B------:R-:W-:Y:S01]  /*155d0*/  ISETP.LE.U32.AND P3, PT, R2, UR23, PT ;  /* 0x0000001702007c0c */ /* 0x000fe2000bf63070 */
[----:B------:R-:W-:-:S04]  /*155e0*/  FADD.FTZ R2, R7, R8 ;  /* 0x0000000807027221 */ /* 0x000fc80000010000 */
[----:B------:R-:W-:Y:S01]  /*155f0*/  FADD.FTZ R8, R0, R2 ;  /* 0x0000000200087221 */ /* 0x000fe20000010000 */
[----:B------:R-:W-:Y:S01]  /*15600*/  F2FP.BF16.F32.PACK_AB R0, R34, R31 ;  /* 0x0000001f2200723e */ /* 0x000fe200000010ff */
[----:B------:R1:W-:Y:S03]  /*15610*/  MUFU.EX2 R5, R19 ;  /* 0x0000001300057308 */ /* 0x0003e60000000800 */
[C---:B------:R-:W-:Y:S02]  /*15620*/  PRMT R10, R0.reuse, 0x7632, R10 ;  /* 0x00007632000a7816 */ /* 0x040fe4000000000a */
[----:B-1----:R-:W-:-:S05]  /*15630*/  PRMT R19, R0, 0x7610, R19 ;  /* 0x0000761000137816 */ /* 0x002fca0000000013 */
[----:B---3--:R-:W-:Y:S01]  /*15640*/  @!P2 HFMA2.BF16_V2 R32, -RZ.H0_H0, RZ.H0_H0, -R19.H0_H0 ;  /* 0x200000ffff20a231 */ /* 0x008fe20000340913 */
[----:B------:R-:W-:-:S04]  /*15650*/  PRMT R135, R19, 0x5410, R10 ;  /* 0x0000541013877816 */ /* 0x000fc8000000000a */
[----:B------:R-:W-:Y:S01]  /*15660*/  PRMT R7, R32, 0x7610, R7 ;  /* 0x0000761020077816 */ /* 0x000fe20000000007 */
[----:B------:R-:W-:Y:S01]  /*15670*/  STL [R1+0x50], R6 ;  /* 0x0000500601007387 */ /* 0x000fe20000100800 */
[----:B------:R-:W-:Y:S02]  /*15680*/  LOP3.LUT R0, R9, 0xff, RZ, 0xc0, !PT ;  /* 0x000000ff09007812 */ /* 0x000fe400078ec0ff */
[----:B------:R-:W-:Y:S01]  /*15690*/  @!P2 PRMT R19, R7, 0x5410, RZ ;  /* 0x000054100713a816 */ /* 0x000fe200000000ff */
[----:B------:R-:W-:Y:S01]  /*156a0*/  STL [R1+0x48], R38 ;  /* 0x0000482601007387 */ /* 0x000fe20000100800 */
[----:B------:R-:W-:-:S03]  /*156b0*/  ISETP.LE.U32.AND P2, PT, R0, UR23, PT ;  /* 0x0000001700007c0c */ /* 0x000fc6000bf43070 */
[----:B------:R-:W-:Y:S01]  /*156c0*/  STL [R1+0x10], R19 ;  /* 0x0000101301007387 */ /* 0x000fe20000100800 */
[----:B------:R1:W-:Y:S01]  /*156d0*/  MUFU.EX2 R0, R29 ;  /* 0x0000001d00007308 */ /* 0x0003e20000000800 */
[----:B----4-:R-:W-:-:S05]  /*156e0*/  @!P5 HFMA2.BF16_V2 R30, -RZ.H0_H0, RZ.H0_H0, -R10.H0_H0 ;  /* 0x200000ffff1ed231 */ /* 0x010fca000034090a */
[----:B------:R-:W-:-:S04]  /*156f0*/  PRMT R13, R30, 0x7610, R13 ;  /* 0x000076101e0d7816 */ /* 0x000fc8000000000d */
[----:B------:R-:W-:Y:S02]  /*15700*/  @!P5 PRMT R10, R13, 0x5410, RZ ;  /* 0x000054100d0ad816 */ /* 0x000fe400000000ff */
[----:B------:R2:W3:Y:S04]  /*15710*/  LDL.LU.S16 R13, [R1+0x30] ;  /* 0x00003000010d7983 */ /* 0x0004e80000300600 */
[----:B------:R4:W-:Y:S04]  /*15720*/  STL [R1+0xc], R10 ;  /* 0x00000c0a01007387 */ /* 0x0009e80000100800 */
[----:B----4-:R2:W4:Y:S04]  /*15730*/  LDL.LU.S16 R10, [R1+0x2c] ;  /* 0x00002c00010a7983 */ /* 0x0105280000300600 */
[----:B-1----:R2:W2:Y:S04]  /*15740*/  LDL.LU.S16 R29, [R1+0x28] ;  /* 0x00002800011d7983 */ /* 0x0024a80000300600 */
[----:B------:R1:W4:Y:S01]  /*15750*/  LDL.LU.S16 R19, [R1+0x24] ;  /* 0x0000240001137983 */ /* 0x0003220000300600 */
[----:B------:R-:W1:Y:S08]  /*15760*/  MUFU.EX2 R6, R24 ;  /* 0x0000001800067308 */ /* 0x000e700000000800 */
[----:B------:R-:W1:Y:S08]  /*15770*/  MUFU.EX2 R4, R25 ;  /* 0x0000001900047308 */ /* 0x000e700000000800 */
[----:B------:R-:W1:Y:S02]  /*15780*/  MUFU.EX2 R3, R27 ;  /* 0x0000001b00037308 */ /* 0x000e640000000800 */
[----:B-1----:R-:W-:-:S06]  /*15790*/  FADD.FTZ R7, R6, R8 ;  /* 0x0000000806077221 */ /* 0x002fcc0000010000 */
[----:B------:R-:W1:Y:S01]  /*157a0*/  MUFU.EX2 R2, R26 ;  /* 0x0000001a00027308 */ /* 0x000e620000000800 */
[C---:B------:R-:W-:Y:S01]  /*157b0*/  FADD.FTZ R7, R5.reuse, R7 ;  /* 0x0000000705077221 */ /* 0x040fe20000010000 */
[----:B------:R-:W-:-:S03]  /*157c0*/  F2FP.BF16.F32.PACK_AB R70, R5, R6 ;  /* 0x000000060546723e */ /* 0x000fc600000010ff */
[----:B------:R-:W-:-:S03]  /*157d0*/  FADD.FTZ R7, R4, R7 ;  /* 0x0000000704077221 */ /* 0x000fc60000010000 */
[----:B------:R-:W-:Y:S01]  /*157e0*/  MUFU.EX2 R39, R39 ;  /* 0x0000002700277308 */ /* 0x000fe20000000800 */
[----:B------:R-:W-:-:S07]  /*157f0*/  FADD.FTZ R5, R3, R7 ;  /* 0x0000000703057221 */ /* 0x000fce0000010000 */
[----:B------:R-:W1:Y:S02]  /*15800*/  MUFU.EX2 R38, R48 ;  /* 0x0000003000267308 */ /* 0x000e640000000800 */
[----:B-1----:R-:W-:Y:S01]  /*15810*/  FADD.FTZ R5, R2, R5 ;  /* 0x0000000502057221 */ /* 0x002fe20000010000 */
[----:B------:R-:W-:-:S03]  /*15820*/  F2FP.BF16.F32.PACK_AB R79, R0, R2 ;  /* 0x00000002004f723e */ /* 0x000fc600000010ff */
[----:B------:R-:W-:Y:S01]  /*15830*/  FADD.FTZ R5, R0, R5 ;  /* 0x0000000500057221 */ /* 0x000fe20000010000 */
[----:B------:R-:W-:Y:S02]  /*15840*/  F2FP.BF16.F32.PACK_AB R0, R53, R56 ;  /* 0x000000383500723e */ /* 0x000fe400000010ff */
[----:B------:R-:W-:Y:S02]  /*15850*/  F2FP.BF16.F32.PACK_AB R71, R3, R4 ;  /* 0x000000040347723e */ /* 0x000fe400000010ff */
[----:B------:R-:W1:Y:S01]  /*15860*/  MUFU.EX2 R4, R33 ;  /* 0x0000002100047308 */ /* 0x000e620000000800 */
[C---:B------:R-:W-:Y:S02]  /*15870*/  PRMT R14, R0.reuse, 0x7610, R14 ;  /* 0x00007610000e7816 */ /* 0x040fe4000000000e */
[----:B------:R-:W-:-:S05]  /*15880*/  PRMT R8, R0, 0x7632, R8 ;  /* 0x0000763200087816 */ /* 0x000fca0000000008 */
[----:B------:R-:W1:Y:S01]  /*15890*/  MUFU.EX2 R3, R35 ;  /* 0x0000002300037308 */ /* 0x000e620000000800 */
[----:B------:R-:W-:-:S04]  /*158a0*/  F2FP.BF16.F32.PACK_AB R0, R38, R39 ;  /* 0x000000272600723e */ /* 0x000fc800000010ff */
[C---:B------:R-:W-:Y:S02]  /*158b0*/  PRMT R239, R0.reuse, 0x7610, R239 ;  /* 0x0000761000ef7816 */ /* 0x040fe400000000ef */
[----:B------:R-:W-:Y:S02]  /*158c0*/  PRMT R252, R0, 0x7632, R252 ;  /* 0x0000763200fc7816 */ /* 0x000fe400000000fc */
[----:B------:R-:W-:Y:S01]  /*158d0*/  PRMT R0, R14, 0x5410, R8 ;  /* 0x000054100e007816 */ /* 0x000fe20000000008 */
[----:B------:R-:W1:Y:S04]  /*158e0*/  MUFU.EX2 R2, R36 ;  /* 0x0000002400027308 */ /* 0x000e680000000800 */
[----:B------:R1:W-:Y:S02]  /*158f0*/  STL [R1+0x2c4], R0 ;  /* 0x0002c40001007387 */ /* 0x0003e40000100800 */
[----:B-1----:R-:W-:Y:S01]  /*15900*/  FADD.FTZ R5, R4, R5 ;  /* 0x0000000504057221 */ /* 0x002fe20000010000 */
[----:B------:R-:W-:-:S02]  /*15910*/  F2FP.BF16.F32.PACK_AB R78, R3, R4 ;  /* 0x00000004034e723e */ /* 0x000fc400000010ff */
[----:B------:R-:W-:Y:S01]  /*15920*/  FSEL R4, R231, RZ, P6 ;  /* 0x000000ffe7047208 */ /* 0x000fe20003000000 */
[----:B------:R-:W-:-:S04]  /*15930*/  FADD.FTZ R5, R3, R5 ;  /* 0x0000000503057221 */ /* 0x000fc80000010000 */
[----:B------:R-:W-:Y:S01]  /*15940*/  FADD.FTZ R4, R134, -R4 ;  /* 0x8000000486047221 */ /* 0x000fe20000010000 */
[----:B------:R-:W1:Y:S01]  /*15950*/  MUFU.EX2 R0, R37 ;  /* 0x0000002500007308 */ /* 0x000e620000000800 */
[----:B------:R-:W-:Y:S02]  /*15960*/  FADD.FTZ R3, R2, R5 ;  /* 0x0000000502037221 */ /* 0x000fe40000010000 */
[----:B------:R-:W-:Y:S02]  /*15970*/  FMUL.FTZ R4, R4, UR43 ;  /* 0x0000002b04047c20 */ /* 0x000fe40008410000 */
[C---:B-1----:R-:W-:Y:S01]  /*15980*/  FADD.FTZ R98, R0.reuse, R3 ;  /* 0x0000000300627221 */ /* 0x042fe20000010000 */
[----:B------:R-:W-:Y:S02]  /*15990*/  F2FP.BF16.F32.PACK_AB R97, R0, R2 ;  /* 0x000000020061723e */ /* 0x000fe400000010ff */
[----:B------:R1:W4:Y:S01]  /*159a0*/  MUFU.EX2 R0, R4 ;  /* 0x0000000400007308 */ /* 0x0003220000000800 */
[-C--:B------:R-:W-:Y:S01]  /*159b0*/  FMUL.FTZ R3, R169, R12.reuse ;  /* 0x0000000ca9037220 */ /* 0x080fe20000410000 */
[-C--:B------:R-:W-:Y:S01]  /*159c0*/  FMUL.FTZ R2, R164, R12.reuse ;  /* 0x0000000ca4027220 */ /* 0x080fe20000410000 */
[-C--:B------:R-:W-:Y:S01]  /*159d0*/  FMUL.FTZ R217, R171, R11.reuse ;  /* 0x0000000babd97220 */ /* 0x080fe20000410000 */
[----:B-1----:R-:W-:Y:S01]  /*159e0*/  FMUL.FTZ R4, R168, R12 ;  /* 0x0000000ca8047220 */ /* 0x002fe20000410000 */
[----:B------:R-:W-:Y:S01]  /*159f0*/  FMUL.FTZ R218, R155, R11 ;  /* 0x0000000b9bda7220 */ /* 0x000fe20000410000 */
[----:B------:R-:W-:-:S04]  /*15a00*/  UIADD3 UR5, UR42, -0x2, URZ ;  /* 0xfffffffe2a057890 */ /* 0x000fc8000fffe03f */
[----:B------:R-:W-:Y:S01]  /*15a10*/  ULOP3.LUT UR5, UR5, UR35, URZ, 0x3c, !UPT ;  /* 0x0000002305057292 */ /* 0x000fe2000f8e3c3f */
[----:B---3--:R-:W-:-:S05]  /*15a20*/  @!P2 HFMA2.BF16_V2 R13, -RZ.H0_H0, RZ.H0_H0, -R239.H0_H0 ;  /* 0x200000ffff0da231 */ /* 0x008fca00003409ef */
[----:B------:R-:W-:Y:S01]  /*15a30*/  PRMT R7, R13, 0x7610, R7 ;  /* 0x000076100d077816 */ /* 0x000fe20000000007 */
[----:B--2---:R-:W-:Y:S02]  /*15a40*/  @!P4 HFMA2.BF16_V2 R29, -RZ.H0_H0, RZ.H0_H0, -R14.H0_H0 ;  /* 0x200000ffff1dc231 */ /* 0x004fe4000034090e */
[----:B----4-:R-:W-:-:S03]  /*15a50*/  @!P3 HFMA2.BF16_V2 R19, -RZ.H0_H0, RZ.H0_H0, -R8.H0_H0 ;  /* 0x200000ffff13b231 */ /* 0x010fc60000340908 */
[----:B------:R-:W-:Y:S02]  /*15a60*/  PRMT R18, R29, 0x7610, R18 ;  /* 0x000076101d127816 */ /* 0x000fe40000000012 */
[----:B------:R-:W-:Y:S01]  /*15a70*/  PRMT R9, R19, 0x7610, R9 ;  /* 0x0000761013097816 */ /* 0x000fe20000000009 */
[----:B------:R-:W-:Y:S01]  /*15a80*/  @!P1 HFMA2.BF16_V2 R10, -RZ.H0_H0, RZ.H0_H0, -R252.H0_H0 ;  /* 0x200000ffff0a9231 */ /* 0x000fe200003409fc */
[----:B------:R-:W-:Y:S02]  /*15a90*/  @!P4 PRMT R14, R18, 0x5410, RZ ;  /* 0x00005410120ec816 */ /* 0x000fe400000000ff */
[----:B------:R-:W-:Y:S02]  /*15aa0*/  @!P3 PRMT R8, R9, 0x5410, RZ ;  /* 0x000054100908b816 */ /* 0x000fe400000000ff */
[----:B------:R-:W-:Y:S01]  /*15ab0*/  PRMT R6, R10, 0x7610, R6 ;  /* 0x000076100a067816 */ /* 0x000fe20000000006 */
[----:B------:R-:W-:Y:S04]  /*15ac0*/  STL [R1+0x8], R14 ;  /* 0x0000080e01007387 */ /* 0x000fe80000100800 */
[----:B------:R1:W-:Y:S02]  /*15ad0*/  STL [R1+0x4], R8 ;  /* 0x0000040801007387 */ /* 0x0003e40000100800 */
[----:B-1----:R-:W-:-:S02]  /*15ae0*/  PRMT R8, R239, 0x5410, R252 ;  /* 0x00005410ef087816 */ /* 0x002fc400000000fc */
[----:B------:R-:W-:Y:S02]  /*15af0*/  @!P2 PRMT R239, R7, 0x5410, RZ ;  /* 0x0000541007efa816 */ /* 0x000fe400000000ff */
[----:B------:R-:W-:-:S03]  /*15b00*/  @!P1 PRMT R252, R6, 0x5410, RZ ;  /* 0x0000541006fc9816 */ /* 0x000fc600000000ff */
[----:B------:R-:W-:Y:S04]  /*15b10*/  STL [R1+0x37c], R239 ;  /* 0x00037cef01007387 */ /* 0x000fe80000100800 */
[----:B------:R-:W-:Y:S04]  /*15b20*/  STL [R1+0x2c0], R8 ;  /* 0x0002c00801007387 */ /* 0x000fe80000100800 */
[----:B------:R-:W-:Y:S04]  /*15b30*/  STL [R1+0x378], R252 ;  /* 0x000378fc01007387 */ /* 0x000fe80000100800 */
[----:B------:R-:W-:Y:S04]  /*15b40*/  STL [R1+0x3a4], R231 ;  /* 0x0003a4e701007387 */ /* 0x000fe80000100800 */
[----:B------:R1:W-:Y:S04]  /*15b50*/  STL [R1+0x1b0], R4 ;  /* 0x0001b00401007387 */ /* 0x0003e80000100800 */
[----:B------:R2:W-:Y:S04]  /*15b60*/  STL [R1+0x1b4], R3 ;  /* 0x0001b40301007387 */ /* 0x0005e80000100800 */
[----:B------:R3:W-:Y:S01]  /*15b70*/  STL [R1+0x1e0], R2 ;  /* 0x0001e00201007387 */ /* 0x0007e20000100800 */
[-C--:B-1----:R-:W-:Y:S01]  /*15b80*/  FMUL.FTZ R4, R165, R12.reuse ;  /* 0x0000000ca5047220 */ /* 0x082fe20000410000 */
[----:B--2---:R-:W-:-:S04]  /*15b90*/  FMUL.FTZ R3, R160, R12 ;  /* 0x0000000ca0037220 */ /* 0x004fc80000410000 */
[----:B------:R1:W-:Y:S01]  /*15ba0*/  STL [R1+0x1e4], R4 ;  /* 0x0001e40401007387 */ /* 0x0003e20000100800 */
[----:B---3--:R-:W-:-:S03]  /*15bb0*/  FMUL.FTZ R2, R161, R12 ;  /* 0x0000000ca1027220 */ /* 0x008fc60000410000 */
[----:B------:R2:W-:Y:S04]  /*15bc0*/  STL [R1+0x200], R3 ;  /* 0x0002000301007387 */ /* 0x0005e80000100800 */
[----:B------:R3:W-:Y:S01]  /*15bd0*/  STL [R1+0x204], R2 ;  /* 0x0002040201007387 */ /* 0x0007e20000100800 */
[----:B------:R-:W4:Y:S01]  /*15be0*/  MUFU.EX2 R13, R51 ;  /* 0x00000033000d7308 */ /* 0x000f220000000800 */
[-C--:B-1----:R-:W-:Y:S01]  /*15bf0*/  FMUL.FTZ R4, R152, R12.reuse ;  /* 0x0000000c98047220 */ /* 0x082fe20000410000 */
[----:B--2---:R-:W-:-:S04]  /*15c00*/  FMUL.FTZ R3, R153, R12 ;  /* 0x0000000c99037220 */ /* 0x004fc80000410000 */
[----:B------:R-:W-:Y:S01]  /*15c10*/  STL [R1+0x230], R4 ;  /* 0x0002300401007387 */ /* 0x000fe20000100800 */
[----:B---3--:R-:W-:-:S03]  /*15c20*/  FMUL.FTZ R2, R170, R11 ;  /* 0x0000000baa027220 */ /* 0x008fc60000410000 */
[----:B------:R1:W-:Y:S04]  /*15c30*/  STL [R1+0x234], R3 ;  /* 0x0002340301007387 */ /* 0x0003e80000100800 */
[----:B------:R-:W-:Y:S04]  /*15c40*/  STL [R1+0x3d0], R217 ;  /* 0x0003d0d901007387 */ /* 0x000fe80000100800 */
[----:B------:R2:W-:Y:S01]  /*15c50*/  STL [R1+0x1b8], R2 ;  /* 0x0001b80201007387 */ /* 0x0005e20000100800 */
[-C--:B-1----:R-:W-:Y:S01]  /*15c60*/  FMUL.FTZ R3, R166, R11.reuse ;  /* 0x0000000ba6037220 */ /* 0x082fe20000410000 */
[----:B------:R-:W-:-:S04]  /*15c70*/  FMUL.FTZ R4, R162, R11 ;  /* 0x0000000ba2047220 */ /* 0x000fc80000410000 */
[----:B------:R1:W-:Y:S01]  /*15c80*/  STL [R1+0x1e8], R3 ;  /* 0x0001e80301007387 */ /* 0x0003e20000100800 */
[----:B--2---:R-:W-:-:S05]  /*15c90*/  FMUL.FTZ R2, R167, R11 ;  /* 0x0000000ba7027220 */ /* 0x004fca0000410000 */
[----:B------:R2:W-:Y:S04]  /*15ca0*/  STL [R1+0x1ec], R2 ;  /* 0x0001ec0201007387 */ /* 0x0005e80000100800 */
[----:B------:R3:W-:Y:S01]  /*15cb0*/  STL [R1+0x208], R4 ;  /* 0x0002080401007387 */ /* 0x0007e20000100800 */
[----:B-1----:R-:W-:-:S05]  /*15cc0*/  FMUL.FTZ R3, R163, R11 ;  /* 0x0000000ba3037220 */ /* 0x002fca0000410000 */
[----:B------:R1:W-:Y:S01]  /*15cd0*/  STL [R1+0x20c], R3 ;  /* 0x00020c0301007387 */ /* 0x0003e20000100800 */
[----:B--2---:R-:W-:-:S03]  /*15ce0*/  FMUL.FTZ R2, R154, R11 ;  /* 0x0000000b9a027220 */ /* 0x004fc60000410000 */
[----:B------:R-:W-:Y:S04]  /*15cf0*/  STL [R1+0x3c4], R218 ;  /* 0x0003c4da01007387 */ /* 0x000fe80000100800 */
[----:B------:R2:W-:Y:S01]  /*15d00*/  STL [R1+0x238], R2 ;  /* 0x0002380201007387 */ /* 0x0005e20000100800 */
[-C--:B---3--:R-:W-:Y:S01]  /*15d10*/  FMUL.FTZ R4, R157, R0.reuse ;  /* 0x000000009d047220 */ /* 0x088fe20000410000 */
[-C--:B----4-:R-:W-:Y:S01]  /*15d20*/  FFMA.FTZ R14, R244, R0.reuse, R13 ;  /* 0x00000000f40e7223 */ /* 0x090fe2000001000d */
[-C--:B-1----:R-:W-:Y:S01]  /*15d30*/  FMUL.FTZ R3, R148, R0.reuse ;  /* 0x0000000094037220 */ /* 0x082fe20000410000 */
[----:B--2---:R-:W-:-:S05]  /*15d40*/  FMUL.FTZ R2, R156, R0 ;  /* 0x000000009c027220 */ /* 0x004fca0000410000 */
[----:B------:R1:W-:Y:S01]  /*15d50*/  STL [R1+0x120], R2 ;  /* 0x0001200201007387 */ /* 0x0003e20000100800 */
[----:B------:R-:W-:-:S03]  /*15d60*/  FMUL.FTZ R218, R141, R0 ;  /* 0x000000008dda7220 */ /* 0x000fc60000410000 */
[----:B------:R2:W-:Y:S04]  /*15d70*/  STL [R1+0x124], R4 ;  /* 0x0001240401007387 */ /* 0x0005e80000100800 */
[----:B------:R3:W-:Y:S01]  /*15d80*/  STL [R1+0x130], R3 ;  /* 0x0001300301007387 */ /* 0x0007e20000100800 */
[-C--:B-1----:R-:W-:Y:S01]  /*15d90*/  FMUL.FTZ R2, R149, R0.reuse ;  /* 0x0000000095027220 */ /* 0x082fe20000410000 */
[----:B--2---:R-:W-:-:S04]  /*15da0*/  FMUL.FTZ R4, R144, R0 ;  /* 0x0000000090047220 */ /* 0x004fc80000410000 */
[----:B------:R1:W-:Y:S01]  /*15db0*/  STL [R1+0x134], R2 ;  /* 0x0001340201007387 */ /* 0x0003e20000100800 */
[----:B---3--:R-:W-:-:S03]  /*15dc0*/  FMUL.FTZ R3, R145, R0 ;  /* 0x0000000091037220 */ /* 0x008fc60000410000 */
[----:B------:R-:W-:Y:S04]  /*15dd0*/  STL [R1+0x150], R4 ;  /* 0x0001500401007387 */ /* 0x000fe80000100800 */
[----:B------:R-:W-:Y:S04]  /*15de0*/  STL [R1+0x154], R3 ;  /* 0x0001540301007387 */ /* 0x000fe80000100800 */
[----:B------:R-:W-:Y:S01]  /*15df0*/  STL [R1+0x3c8], R218 ;  /* 0x0003c8da01007387 */ /* 0x000fe20000100800 */
[----:B-1----:R-:W-:Y:S01]  /*15e00*/  FMUL.FTZ R2, R140, R0 ;  /* 0x000000008c027220 */ /* 0x002fe20000410000 */
[----:B------:R-:W-:-:S05]  /*15e10*/  LOP3.LUT R0, R139, UR5, RZ, 0x3c, !PT ;  /* 0x000000058b007c12 */ /* 0x000fca000f8e3cff */
[----:B------:R-:W-:Y:S01]  /*15e20*/  IMAD.WIDE.U32 R18, R0, -0x326172a9, RZ ;  /* 0xcd9e8d5700127825 */ /* 0x000fe200078e00ff */
[----:B------:R1:W-:Y:S04]  /*15e30*/  STL [R1+0x170], R2 ;  /* 0x0001700201007387 */ /* 0x0003e80000100800 */
[----:B-1----:R-:W-:-:S05]  /*15e40*/  LOP3.LUT R2, R19, UR21, R58, 0x96, !PT ;  /* 0x0000001513027c12 */ /* 0x002fca000f8e963a */
[----:B------:R-:W-:-:S05]  /*15e50*/  IMAD.WIDE.U32 R2, R2, -0x2daee0ad, RZ ;  /* 0xd2511f5302027825 */ /* 0x000fca00078e00ff */
[----:B------:R-:W-:Y:S02]  /*15e60*/  LOP3.LUT R0, R3, UR18, R204, 0x96, !PT ;  /* 0x0000001203007c12 */ /* 0x000fe4000f8e96cc */
[----:B------:R-:W-:-:S05]  /*15e70*/  LOP3.LUT R3, R129, UR19, R18, 0x96, !PT ;  /* 0x0000001381037c12 */ /* 0x000fca000f8e9612 */
[----:B------:R-:W-:-:S04]  /*15e80*/  IMAD.WIDE.U32 R4, R3, -0x2daee0ad, RZ ;  /* 0xd2511f5303047825 */ /* 0x000fc800078e00ff */
[----:B------:R-:W-:Y:S01]  /*15e90*/  IMAD.WIDE.U32 R8, R0, -0x326172a9, RZ ;  /* 0xcd9e8d5700087825 */ /* 0x000fe200078e00ff */
[----:B------:R-:W-:-:S05]  /*15ea0*/  LOP3.LUT R0, R5, UR16, R2, 0x96, !PT ;  /* 0x0000001005007c12 */ /* 0x000fca000f8e9602 */
        /* <DEDUP_REMOVED lines=14> */
[----:B------:R-:W-:Y:S01]  /*15f90*/  LOP3.LUT R4, R4, 0xffff, RZ, 0xc0, !PT ;  /* 0x0000ffff04047812 */ /* 0x000fe200078ec0ff */
[----:B------:R-:W-:Y:S03]  /*15fa0*/  MUFU.EX2 R32, R124 ;  /* 0x0000007c00207308 */ /* 0x000fe60000000800 */
[----:B------:R-:W-:Y:S02]  /*15fb0*/  ISETP.LE.U32.AND P5, PT, R4, UR23, PT ;  /* 0x0000001704007c0c */ /* 0x000fe4000bfa3070 */
[----:B------:R-:W-:-:S03]  /*15fc0*/  SHF.R.U32.HI R4, RZ, 0x10, R0 ;  /* 0x00000010ff047819 */ /* 0x000fc60000011600 */
[----:B------:R-:W1:Y:S01]  /*15fd0*/  MUFU.EX2 R33, R125 ;  /* 0x0000007d00217308 */ /* 0x000e620000000800 */
[----:B------:R-:W-:-:S04]  /*15fe0*/  SHF.R.U32.HI R0, RZ, 0x18, R0 ;  /* 0x00000018ff007819 */ /* 0x000fc80000011600 */
[----:B------:R-:W-:Y:S02]  /*15ff0*/  ISETP.LE.U32.AND P4, PT, R0, UR23, PT ;  /* 0x0000001700007c0c */ /* 0x000fe4000bf83070 */
[----:B------:R-:W-:-:S04]  /*16000*/  LOP3.LUT R0, R2, 0xff, RZ, 0xc0, !PT ;  /* 0x000000ff02007812 */ /* 0x000fc800078ec0ff */
[----:B------:R-:W-:Y:S02]  /*16010*/  ISETP.LE.U32.AND P1, PT, R0, UR23, PT ;  /* 0x0000001700007c0c */ /* 0x000fe4000bf23070 */
[----:B------:R-:W-:Y:S02]  /*16020*/  SHF.R.U32.HI R0, RZ, 0x18, R2 ;  /* 0x00000018ff007819 */ /* 0x000fe40000011602 */
[----:B------:R-:W-:Y:S02]  /*16030*/  LOP3.LUT R9, R2, 0xffff, RZ, 0xc0, !PT ;  /* 0x0000ffff02097812 */ /* 0x000fe400078ec0ff */
[----:B------:R-:W-:Y:S01]  /*16040*/  ISETP.LE.U32.AND P6, PT, R0, UR23, PT ;  /* 0x0000001700007c0c */ /* 0x000fe2000bfc3070 */
[----:B------:R-:W-:Y:S01]  /*16050*/  FMUL.FTZ R3, R158, R16 ;  /* 0x000000109e037220 */ /* 0x000fe20000410000 */
[----:B-1----:R-:W-:Y:S02]  /*16060*/  F2FP.BF16.F32.PACK_AB R0, R33, R32 ;  /* 0x000000202100723e */ /* 0x002fe400000010ff */
[----:B------:R-:W-:-:S02]  /*16070*/  LOP3.LUT R4, R4, 0xff, RZ, 0xc0, !PT ;  /* 0x000000ff04047812 */ /* 0x000fc400078ec0ff */
[----:B------:R-:W-:Y:S01]  /*16080*/  LOP3.LUT R6, R5, UR13, R6, 0x96, !PT ;  /* 0x0000000d05067c12 */ /* 0x000fe2000f8e9606 */
[-C--:B------:R-:W-:Y:S01]  /*16090*/  FMUL.FTZ R5, R150, R16.reuse ;  /* 0x0000001096057220 */ /* 0x080fe20000410000 */
[----:B------:R-:W-:Y:S01]  /*160a0*/  PRMT R251, R0, 0x7610, R251 ;  /* 0x0000761000fb7816 */ /* 0x000fe200000000fb */
[----:B------:R1:W-:Y:S01]  /*160b0*/  STL [R1+0x128], R3 ;  /* 0x0001280301007387 */ /* 0x0003e20000100800 */
[----:B------:R-:W-:Y:S01]  /*160c0*/  ISETP.LE.U32.AND P2, PT, R4, UR23, PT ;  /* 0x0000001704007c0c */ /* 0x000fe2000bf43070 */
[----:B------:R-:W-:Y:S01]  /*160d0*/  FMUL.FTZ R4, R151, R16 ;  /* 0x0000001097047220 */ /* 0x000fe20000410000 */
[----:B------:R-:W-:Y:S01]  /*160e0*/  SHF.R.U32.HI R2, RZ, 0x10, R2 ;  /* 0x00000010ff027819 */ /* 0x000fe20000011602 */
[----:B------:R-:W-:Y:S01]  /*160f0*/  @!P3 HFMA2.BF16_V2 R134, -RZ.H0_H0, RZ.H0_H0, -R251.H0_H0 ;  /* 0x200000ffff86b231 */ /* 0x000fe200003409fb */
[----:B------:R-:W-:Y:S01]  /*16100*/  PRMT R250, R0, 0x7632, R250 ;  /* 0x0000763200fa7816 */ /* 0x000fe200000000fa */
[----:B------:R2:W-:Y:S01]  /*16110*/  STL [R1+0x138], R5 ;  /* 0x0001380501007387 */ /* 0x0005e20000100800 */
[----:B------:R-:W-:Y:S01]  /*16120*/  MUFU.EX2 R30, R89 ;  /* 0x00000059001e7308 */ /* 0x000fe20000000800 */
[----:B------:R-:W-:-:S02]  /*16130*/  LOP3.LUT R0, R2, 0xff, RZ, 0xc0, !PT ;  /* 0x000000ff02007812 */ /* 0x000fc400078ec0ff */
[----:B------:R-:W-:Y:S01]  /*16140*/  STL [R1+0x13c], R4 ;  /* 0x00013c0401007387 */ /* 0x000fe20000100800 */
[----:B------:R-:W-:-:S04]  /*16150*/  PRMT R2, R251, 0x5410, R250 ;  /* 0x00005410fb027816 */ /* 0x000fc800000000fa */
[----:B------:R-:W3:Y:S01]  /*16160*/  MUFU.EX2 R29, R91 ;  /* 0x0000005b001d7308 */ /* 0x000ee20000000800 */
[----:B------:R-:W-:Y:S01]  /*16170*/  @!P3 PRMT R251, R134, 0x5410, RZ ;  /* 0x0000541086fbb816 */ /* 0x000fe200000000ff */
[----:B-1----:R-:W-:-:S05]  /*16180*/  FMUL.FTZ R3, R146, R16 ;  /* 0x0000001092037220 */ /* 0x002fca0000410000 */
[----:B------:R1:W-:Y:S01]  /*16190*/  STL [R1+0x158], R3 ;  /* 0x0001580301007387 */ /* 0x0003e20000100800 */
[----:B--2---:R-:W-:Y:S01]  /*161a0*/  FMUL.FTZ R5, R142, R16 ;  /* 0x000000108e057220 */ /* 0x004fe20000410000 */
[----:B------:R-:W-:-:S04]  /*161b0*/  FADD.FTZ R10, R104, R21 ;  /* 0x00000015680a7221 */ /* 0x000fc80000010000 */
[----:B------:R-:W-:Y:S01]  /*161c0*/  STL [R1+0x178], R5 ;  /* 0x0001780501007387 */ /* 0x000fe20000100800 */
[----:B------:R-:W-:Y:S01]  /*161d0*/  FADD.FTZ R7, R201, R10 ;  /* 0x0000000ac9077221 */ /* 0x000fe20000010000 */
[----:B------:R-:W-:Y:S01]  /*161e0*/  ISETP.LE.U32.AND P3, PT, R0, UR23, PT ;  /* 0x0000001700007c0c */ /* 0x000fe2000bf63070 */
[----:B------:R-:W-:Y:S02]  /*161f0*/  @!P5 HFMA2.BF16_V2 R140, -RZ.H0_H0, RZ.H0_H0, -R250.H0_H0 ;  /* 0x200000ffff8cd231 */ /* 0x000fe400003409fa */
[----:B-1----:R-:W-:-:S05]  /*16200*/  FMUL.FTZ R3, R143, R16 ;  /* 0x000000108f037220 */ /* 0x002fca0000410000 */
[----:B------:R-:W-:Y:S04]  /*16210*/  STL [R1+0x17c], R3 ;  /* 0x00017c0301007387 */ /* 0x000fe80000100800 */
[----:B------:R-:W-:Y:S04]  /*16220*/  STL [R1+0x380], R251 ;  /* 0x000380fb01007387 */ /* 0x000fe80000100800 */
[----:B------:R1:W-:Y:S01]  /*16230*/  STL [R1+0x2f4], R2 ;  /* 0x0002f40201007387 */ /* 0x0003e20000100800 */
[----:B------:R-:W-:Y:S01]  /*16240*/  @!P5 PRMT R250, R140, 0x5410, RZ ;  /* 0x000054108cfad816 */ /* 0x000fe200000000ff */
[----:B------:R-:W-:Y:S01]  /*16250*/  FADD.FTZ R4, R211, R17 ;  /* 0x00000011d3047221 */ /* 0x000fe20000010000 */
[----:B------:R-:W-:Y:S03]  /*16260*/  MUFU.EX2 R36, R195 ;  /* 0x000000c300247308 */ /* 0x000fe60000000800 */
[----:B------:R-:W-:Y:S01]  /*16270*/  STL [R1+0x384], R250 ;  /* 0x000384fa01007387 */ /* 0x000fe20000100800 */
[----:B-1----:R-:W-:-:S03]  /*16280*/  IMAD.WIDE.U32 R2, R6, -0x2daee0ad, RZ ;  /* 0xd2511f5306027825 */ /* 0x002fc600078e00ff */
[C---:B------:R-:W-:Y:S02]  /*16290*/  LOP3.LUT R5, R2.reuse, 0xff, RZ, 0xc0, !PT ;  /* 0x000000ff02057812 */ /* 0x040fe400078ec0ff */
[----:B------:R-:W-:Y:S02]  /*162a0*/  LOP3.LUT R11, R2, 0xffff, RZ, 0xc0, !PT ;  /* 0x0000ffff020b7812 */ /* 0x000fe400078ec0ff */
[--C-:B------:R-:W-:Y:S02]  /*162b0*/  SHF.R.U32.HI R12, RZ, 0x10, R2.reuse ;  /* 0x00000010ff0c7819 */ /* 0x100fe40000011602 */
[----:B------:R-:W-:Y:S02]  /*162c0*/  SHF.R.U32.HI R10, RZ, 0x18, R2 ;  /* 0x00000018ff0a7819 */ /* 0x000fe40000011602 */
[----:B------:R-:W-:Y:S02]  /*162d0*/  LOP3.LUT R0, R3, UR40, R8, 0x96, !PT ;  /* 0x0000002803007c12 */ /* 0x000fe4000f8e9608 */
[----:B------:R-:W-:-:S02]  /*162e0*/  SHF.R.U32.HI R2, RZ, 0x8, R9 ;  /* 0x00000008ff027819 */ /* 0x000fc40000011609 */
[----:B---3--:R-:W-:Y:S02]  /*162f0*/  F2FP.BF16.F32.PACK_AB R3, R29, R30 ;  /* 0x0000001e1d03723e */ /* 0x008fe400000010ff */
[----:B------:R-:W-:Y:S02]  /*16300*/  LOP3.LUT R2, R2, 0xffff, RZ, 0xc0, !PT ;  /* 0x0000ffff02027812 */ /* 0x000fe400078ec0ff */
[C---:B------:R-:W-:Y:S02]  /*16310*/  PRMT R249, R3.reuse, 0x7632, R249 ;  /* 0x0000763203f97816 */ /* 0x040fe400000000f9 */
[----:B------:R-:W-:Y:S02]  /*16320*/  PRMT R248, R3, 0x7610, R248 ;  /* 0x0000761003f87816 */ /* 0x000fe400000000f8 */
[----:B------:R-:W-:Y:S02]  /*16330*/  ISETP.LE.U32.AND P5, PT, R2, UR23, PT ;  /* 0x0000001702007c0c */ /* 0x000fe4000bfa3070 */
[----:B------:R-:W-:Y:S01]  /*16340*/  PRMT R2, R248, 0x5410, R249 ;  /* 0x00005410f8027816 */ /* 0x000fe200000000f9 */
[----:B------:R-:W1:Y:S01]  /*16350*/  MUFU.EX2 R48, R194 ;  /* 0x000000c200307308 */ /* 0x000e620000000800 */
[----:B------:R-:W-:-:S03]  /*16360*/  FADD.FTZ R6, R209, R4 ;  /* 0x00000004d1067221 */ /* 0x000fc60000010000 */
[----:B------:R2:W-:Y:S01]  /*16370*/  STL [R1+0x2e0], R2 ;  /* 0x0002e00201007387 */ /* 0x0005e20000100800 */
[----:B------:R-:W-:-:S03]  /*16380*/  @!P4 HFMA2.BF16_V2 R141, -RZ.H0_H0, RZ.H0_H0, -R249.H0_H0 ;  /* 0x200000ffff8dc231 */ /* 0x000fc600003409f9 */
[----:B------:R-:W3:Y:S01]  /*16390*/  MUFU.EX2 R4, R83 ;  /* 0x0000005300047308 */ /* 0x000ee20000000800 */
[----:B------:R-:W-:Y:S01]  /*163a0*/  @!P2 HFMA2.BF16_V2 R142, -RZ.H0_H0, RZ.H0_H0, -R248.H0_H0 ;  /* 0x200000ffff8ea231 */ /* 0x000fe200003409f8 */
[----:B------:R-:W-:Y:S02]  /*163b0*/  @!P4 PRMT R249, R141, 0x5410, RZ ;  /* 0x000054108df9c816 */ /* 0x000fe400000000ff */
[----:B------:R-:W-:-:S04]  /*163c0*/  ISETP.LE.U32.AND P4, PT, R5, UR23, PT ;  /* 0x0000001705007c0c */ /* 0x000fc8000bf83070 */
[----:B------:R-:W4:Y:S01]  /*163d0*/  MUFU.EX2 R3, R85 ;  /* 0x0000005500037308 */ /* 0x000f220000000800 */
[----:B--2---:R-:W-:-:S04]  /*163e0*/  LOP3.LUT R2, R0, 0xffff, RZ, 0xc0, !PT ;  /* 0x0000ffff00027812 */ /* 0x004fc800078ec0ff */
[----:B------:R-:W-:-:S04]  /*163f0*/  SHF.R.U32.HI R2, RZ, 0x8, R2 ;  /* 0x00000008ff027819 */ /* 0x000fc80000011602 */
[----:B------:R-:W-:Y:S02]  /*16400*/  LOP3.LUT R5, R2, 0xffff, RZ, 0xc0, !PT ;  /* 0x0000ffff02057812 */ /* 0x000fe400078ec0ff */
[----:B------:R-:W2:Y:S01]  /*16410*/  MUFU.EX2 R2, R87 ;  /* 0x0000005700027308 */ /* 0x000ea20000000800 */
[----:B------:R-:W-:Y:S02]  /*16420*/  @!P2 PRMT R248, R142, 0x5410, RZ ;  /* 0x000054108ef8a816 */ /* 0x000fe400000000ff */
[----:B------:R-:W-:Y:S02]  /*16430*/  ISETP.LE.U32.AND P2, PT, R5, UR23, PT ;  /* 0x0000001705007c0c */ /* 0x000fe4000bf43070 */
[----:B-1----:R-:W-:Y:S02]  /*16440*/  F2FP.BF16.F32.PACK_AB R5, R48, R36 ;  /* 0x000000243005723e */ /* 0x002fe400000010ff */
[C---:B---3--:R-:W-:Y:S01]  /*16450*/  F2FP.BF16.F32.PACK_AB R23, R4.reuse, R13 ;  /* 0x0000000d0417723e */ /* 0x048fe200000010ff */
[----:B------:R-:W-:Y:S01]  /*16460*/  FADD.FTZ R4, R4, R14 ;  /* 0x0000000e04047221 */ /* 0x000fe20000010000 */
[----:B------:R-:W-:-:S02]  /*16470*/  PRMT R245, R5, 0x7610, R245 ;  /* 0x0000761005f57816 */ /* 0x000fc400000000f5 */
[----:B------:R-:W-:Y:S01]  /*16480*/  PRMT R244, R5, 0x7632, R244 ;  /* 0x0000763205f47816 */ /* 0x000fe200000000f4 */
[----:B----4-:R-:W-:Y:S02]  /*16490*/  FADD.FTZ R4, R3, R4 ;  /* 0x0000000403047221 */ /* 0x010fe40000010000 */
[----:B------:R-:W-:Y:S01]  /*164a0*/  @!P1 HFMA2.BF16_V2 R143, -RZ.H0_H0, RZ.H0_H0, -R245.H0_H0 ;  /* 0x200000ffff8f9231 */ /* 0x000fe200003409f5 */
[----:B------:R-:W-:Y:S01]  /*164b0*/  MUFU.EX2 R35, R113 ;  /* 0x0000007100237308 */ /* 0x000fe20000000800 */
[----:B------:R-:W-:Y:S01]  /*164c0*/  IMAD.MOV.U32 R17, RZ, RZ, R59 ;  /* 0x000000ffff117224 */ /* 0x000fe200078e003b */
[C---:B--2---:R-:W-:Y:S01]  /*164d0*/  F2FP.BF16.F32.PACK_AB R28, R2.reuse, R3 ;  /* 0x00000003021c723e */ /* 0x044fe200000010ff */
[----:B------:R-:W-:Y:S01]  /*164e0*/  FADD.FTZ R8, R2, R4 ;  /* 0x0000000402087221 */ /* 0x000fe20000010000 */
[----:B------:R-:W-:Y:S02]  /*164f0*/  PRMT R2, R245, 0x5410, R244 ;  /* 0x00005410f5027816 */ /* 0x000fe400000000f4 */
[----:B------:R-:W-:-:S02]  /*16500*/  @!P1 PRMT R245, R143, 0x5410, RZ ;  /* 0x000054108ff59816 */ /* 0x000fc400000000ff */
[----:B------:R-:W1:Y:S01]  /*16510*/  MUFU.EX2 R37, R112 ;  /* 0x0000007000257308 */ /* 0x000e620000000800 */
[----:B------:R-:W-:Y:S07]  /*16520*/  STL [R1+0x388], R249 ;  /* 0x000388f901007387 */ /* 0x000fee0000100800 */
[----:B------:R-:W-:Y:S01]  /*16530*/  MUFU.EX2 R51, R193 ;  /* 0x000000c100337308 */ /* 0x000fe20000000800 */
[----:B------:R-:W-:Y:S07]  /*16540*/  STL [R1+0x38c], R248 ;  /* 0x00038cf801007387 */ /* 0x000fee0000100800 */
[----:B------:R-:W2:Y:S01]  /*16550*/  MUFU.EX2 R59, R192 ;  /* 0x000000c0003b7308 */ /* 0x000ea20000000800 */
[----:B------:R-:W-:Y:S04]  /*16560*/  STL [R1+0x390], R245 ;  /* 0x000390f501007387 */ /* 0x000fe80000100800 */
[----:B------:R3:W-:Y:S01]  /*16570*/  STL [R1+0x2c8], R2 ;  /* 0x0002c80201007387 */ /* 0x0007e20000100800 */
[----:B------:R-:W-:-:S02]  /*16580*/  @!P5 HFMA2.BF16_V2 R144, -RZ.H0_H0, RZ.H0_H0, -R244.H0_H0 ;  /* 0x200000ffff90d231 */ /* 0x000fc400003409f4 */
[-C--:B------:R-:W-:Y:S01]  /*16590*/  FMUL.FTZ R217, R159, R16.reuse ;  /* 0x000000109fd97220 */ /* 0x080fe20000410000 */
[----:B------:R-:W-:Y:S01]  /*165a0*/  FMUL.FTZ R218, R147, R16 ;  /* 0x0000001093da7220 */ /* 0x000fe20000410000 */
[----:B-1----:R-:W-:Y:S01]  /*165b0*/  F2FP.BF16.F32.PACK_AB R3, R37, R35 ;  /* 0x000000232503723e */ /* 0x002fe200000010ff */
[----:B------:R-:W-:Y:S01]  /*165c0*/  IMAD.MOV.U32 R16, RZ, RZ, R58 ;  /* 0x000000ffff107224 */ /* 0x000fe200078e003a */
[----:B------:R-:W-:Y:S01]  /*165d0*/  @!P5 PRMT R244, R144, 0x5410, RZ ;  /* 0x0000541090f4d816 */ /* 0x000fe200000000ff */
[----:B------:R-:W-:Y:S01]  /*165e0*/  MUFU.EX2 R58, R110 ;  /* 0x0000006e003a7308 */ /* 0x000fe20000000800 */
[C---:B------:R-:W-:Y:S02]  /*165f0*/  PRMT R236, R3.reuse, 0x7632, R236 ;  /* 0x0000763203ec7816 */ /* 0x040fe400000000ec */
[----:B------:R-:W-:-:S05]  /*16600*/  PRMT R235, R3, 0x7610, R235 ;  /* 0x0000761003eb7816 */ /* 0x000fca00000000eb */
[----:B------:R-:W1:Y:S01]  /*16610*/  MUFU.EX2 R62, R111 ;  /* 0x0000006f003e7308 */ /* 0x000e620000000800 */
[----:B---3--:R-:W-:-:S04]  /*16620*/  LOP3.LUT R2, R0, 0xff, RZ, 0xc0, !PT ;  /* 0x000000ff00027812 */ /* 0x008fc800078ec0ff */
[----:B------:R-:W-:Y:S02]  /*16630*/  ISETP.LE.U32.AND P1, PT, R2, UR23, PT ;  /* 0x0000001702007c0c */ /* 0x000fe4000bf23070 */
[----:B------:R-:W-:-:S04]  /*16640*/  SHF.R.U32.HI R2, RZ, 0x18, R0 ;  /* 0x00000018ff027819 */ /* 0x000fc80000011600 */
[----:B------:R-:W-:Y:S02]  /*16650*/  ISETP.LE.U32.AND P5, PT, R2, UR23, PT ;  /* 0x0000001702007c0c */ /* 0x000fe4000bfa3070 */
[----:B--2---:R-:W-:Y:S01]  /*16660*/  F2FP.BF16.F32.PACK_AB R2, R59, R51 ;  /* 0x000000333b02723e */ /* 0x004fe200000010ff */
[----:B------:R-:W-:-:S03]  /*16670*/  @!P6 HFMA2.BF16_V2 R145, -RZ.H0_H0, RZ.H0_H0, -R236.H0_H0 ;  /* 0x200000ffff91e231 */ /* 0x000fc600003409ec */
[C---:B------:R-:W-:Y:S01]  /*16680*/  PRMT R234, R2.reuse, 0x7610, R234 ;  /* 0x0000761002ea7816 */ /* 0x040fe200000000ea */
[----:B------:R-:W-:Y:S01]  /*16690*/  @!P3 HFMA2.BF16_V2 R147, -RZ.H0_H0, RZ.H0_H0, -R235.H0_H0 ;  /* 0x200000ffff93b231 */ /* 0x000fe200003409eb */
[----:B------:R-:W-:Y:S02]  /*166a0*/  SHF.R.U32.HI R0, RZ, 0x10, R0 ;  /* 0x00000010ff007819 */ /* 0x000fe40000011600 */
[----:B------:R-:W-:Y:S01]  /*166b0*/  PRMT R233, R2, 0x7632, R233 ;  /* 0x0000763202e97816 */ /* 0x000fe200000000e9 */
[----:B------:R-:W-:Y:S01]  /*166c0*/  @!P1 HFMA2.BF16_V2 R146, -RZ.H0_H0, RZ.H0_H0, -R234.H0_H0 ;  /* 0x200000ffff929231 */ /* 0x000fe200003409ea */
[----:B------:R-:W-:Y:S01]  /*166d0*/  PRMT R3, R235, 0x5410, R236 ;  /* 0x00005410eb037816 */ /* 0x000fe200000000ec */
[----:B------:R-:W2:Y:S01]  /*166e0*/  MUFU.EX2 R5, R190 ;  /* 0x000000be00057308 */ /* 0x000ea20000000800 */
[----:B------:R-:W-:Y:S02]  /*166f0*/  @!P6 PRMT R236, R145, 0x5410, RZ ;  /* 0x0000541091ece816 */ /* 0x000fe400000000ff */
[----:B------:R-:W-:-:S02]  /*16700*/  LOP3.LUT R0, R0, 0xff, RZ, 0xc0, !PT ;  /* 0x000000ff00007812 */ /* 0x000fc400078ec0ff */
[----:B------:R-:W-:Y:S02]  /*16710*/  @!P3 PRMT R235, R147, 0x5410, RZ ;  /* 0x0000541093ebb816 */ /* 0x000fe400000000ff */
[----:B------:R-:W-:Y:S01]  /*16720*/  PRMT R2, R234, 0x5410, R233 ;  /* 0x00005410ea027816 */ /* 0x000fe200000000e9 */
[----:B------:R-:W-:Y:S01]  /*16730*/  MUFU.EX2 R4, R109 ;  /* 0x0000006d00047308 */ /* 0x000fe20000000800 */
[----:B------:R-:W-:Y:S01]  /*16740*/  @!P1 PRMT R234, R146, 0x5410, RZ ;  /* 0x0000541092ea9816 */ /* 0x000fe200000000ff */
[----:B------:R-:W-:Y:S01]  /*16750*/  STL [R1+0x394], R244 ;  /* 0x000394f401007387 */ /* 0x000fe20000100800 */
[----:B------:R-:W-:Y:S01]  /*16760*/  FADD.FTZ R7, R214, R7 ;  /* 0x00000007d6077221 */ /* 0x000fe20000010000 */
[----:B------:R-:W-:Y:S02]  /*16770*/  ISETP.LE.U32.AND P6, PT, R0, UR23, PT ;  /* 0x0000001700007c0c */ /* 0x000fe4000bfc3070 */
[----:B------:R3:W-:Y:S02]  /*16780*/  STL [R1+0x2d4], R3 ;  /* 0x0002d40301007387 */ /* 0x0007e40000100800 */
[----:B------:R-:W4:Y:S01]  /*16790*/  MUFU.EX2 R64, R191 ;  /* 0x000000bf00407308 */ /* 0x000f220000000800 */
[----:B-1----:R-:W-:Y:S01]  /*167a0*/  F2FP.BF16.F32.PACK_AB R0, R62, R58 ;  /* 0x0000003a3e00723e */ /* 0x002fe200000010ff */
[----:B------:R-:W-:Y:S01]  /*167b0*/  STL [R1+0x398], R236 ;  /* 0x000398ec01007387 */ /* 0x000fe20000100800 */
[----:B------:R-:W-:-:S03]  /*167c0*/  @!P2 HFMA2.BF16_V2 R148, -RZ.H0_H0, RZ.H0_H0, -R233.H0_H0 ;  /* 0x200000ffff94a231 */ /* 0x000fc600003409e9 */
[----:B------:R1:W-:Y:S01]  /*167d0*/  STL [R1+0x39c], R235 ;  /* 0x00039ceb01007387 */ /* 0x0003e20000100800 */
[----:B------:R-:W-:-:S03]  /*167e0*/  PRMT R232, R0, 0x7610, R232 ;  /* 0x0000761000e87816 */ /* 0x000fc600000000e8 */
[----:B------:R-:W-:Y:S01]  /*167f0*/  STL [R1+0x3a8], R234 ;  /* 0x0003a8ea01007387 */ /* 0x000fe20000100800 */
[----:B------:R-:W-:-:S03]  /*16800*/  @!P2 PRMT R233, R148, 0x5410, RZ ;  /* 0x0000541094e9a816 */ /* 0x000fc600000000ff */
[----:B------:R2:W-:Y:S01]  /*16810*/  STL [R1+0x304], R2 ;  /* 0x0003040201007387 */ /* 0x0005e20000100800 */
[----:B------:R-:W-:Y:S01]  /*16820*/  FADD.FTZ R6, R210, R6 ;  /* 0x00000006d2067221 */ /* 0x000fe20000010000 */
[----:B---3--:R-:W-:Y:S01]  /*16830*/  FADD.FTZ R3, R215, R7 ;  /* 0x00000007d7037221 */ /* 0x008fe20000010000 */
[----:B------:R-:W-:Y:S02]  /*16840*/  PRMT R215, R0, 0x7632, R215 ;  /* 0x0000763200d77816 */ /* 0x000fe400000000d7 */
[----:B------:R-:W-:Y:S01]  /*16850*/  SHF.R.U32.HI R0, RZ, 0x8, R11 ;  /* 0x00000008ff007819 */ /* 0x000fe2000001160b */
[----:B-1----:R-:W1:Y:S03]  /*16860*/  MUFU.EX2 R235, R108 ;  /* 0x0000006c00eb7308 */ /* 0x002e660000000800 */
[----:B------:R-:W-:Y:S02]  /*16870*/  LOP3.LUT R0, R0, 0xffff, RZ, 0xc0, !PT ;  /* 0x0000ffff00007812 */ /* 0x000fe400078ec0ff */
[----:B--2---:R-:W-:Y:S01]  /*16880*/  LOP3.LUT R2, R12, 0xff, RZ, 0xc0, !PT ;  /* 0x000000ff0c027812 */ /* 0x004fe200078ec0ff */
[----:B------:R-:W-:Y:S03]  /*16890*/  STL [R1+0x3ac], R233 ;  /* 0x0003ace901007387 */ /* 0x000fe60000100800 */
[----:B------:R-:W-:-:S02]  /*168a0*/  ISETP.LE.U32.AND P2, PT, R2, UR23, PT ;  /* 0x0000001702007c0c */ /* 0x000fc4000bf43070 */
[----:B------:R-:W-:Y:S01]  /*168b0*/  PRMT R2, R232, 0x5410, R215 ;  /* 0x00005410e8027816 */ /* 0x000fe200000000d7 */
[----:B------:R-:W-:Y:S01]  /*168c0*/  STL [R1+0x264], R5 ;  /* 0x0002640501007387 */ /* 0x000fe20000100800 */
[----:B------:R-:W-:Y:S02]  /*168d0*/  ISETP.LE.U32.AND P3, PT, R0, UR23, PT ;  /* 0x0000001700007c0c */ /* 0x000fe4000bf63070 */
[----:B----4-:R-:W-:Y:S01]  /*168e0*/  F2FP.BF16.F32.PACK_AB R0, R5, R64 ;  /* 0x000000400500723e */ /* 0x010fe200000010ff */
[----:B------:R-:W-:Y:S04]  /*168f0*/  STL [R1+0x25c], R4 ;  /* 0x00025c0401007387 */ /* 0x000fe80000100800 */
[----:B------:R2:W-:Y:S01]  /*16900*/  STL [R1+0x300], R2 ;  /* 0x0003000201007387 */ /* 0x0005e20000100800 */
[C---:B------:R-:W-:Y:S01]  /*16910*/  PRMT R214, R0.reuse, 0x7610, R214 ;  /* 0x0000761000d67816 */ /* 0x040fe200000000d6 */
[----:B------:R-:W-:Y:S01]  /*16920*/  FADD.FTZ R3, R229, R3 ;  /* 0x00000003e5037221 */ /* 0x000fe20000010000 */
[----:B------:R-:W-:Y:S01]  /*16930*/  UIADD3 UR36, UR42, -0x1, URZ ;  /* 0xffffffff2a247890 */ /* 0x000fe2000fffe03f */
[----:B--2---:R-:W-:Y:S01]  /*16940*/  FADD.FTZ R2, R213, R6 ;  /* 0x00000006d5027221 */ /* 0x004fe20000010000 */
[----:B------:R-:W-:-:S02]  /*16950*/  PRMT R213, R0, 0x7632, R213 ;  /* 0x0000763200d57816 */ /* 0x000fc400000000d5 */
[----:B-1----:R-:W-:Y:S01]  /*16960*/  F2FP.BF16.F32.PACK_AB R0, R235, R4 ;  /* 0x00000004eb00723e */ /* 0x002fe200000010ff */
[----:B------:R-:W-:Y:S02]  /*16970*/  FADD.FTZ R5, R212, R2 ;  /* 0x00000002d4057221 */ /* 0x000fe40000010000 */
[----:B------:R-:W1:Y:S01]  /*16980*/  MUFU.EX2 R2, R95 ;  /* 0x0000005f00027308 */ /* 0x000e620000000800 */
[C---:B------:R-:W-:Y:S02]  /*16990*/  PRMT R211, R0.reuse, 0x7610, R211 ;  /* 0x0000761000d37816 */ /* 0x040fe400000000d3 */
[----:B------:R-:W-:-:S05]  /*169a0*/  PRMT R210, R0, 0x7632, R210 ;  /* 0x0000763200d27816 */ /* 0x000fca00000000d2 */
[----:B------:R-:W2:Y:S01]  /*169b0*/  MUFU.EX2 R0, R93 ;  /* 0x0000005d00007308 */ /* 0x000ea20000000800 */
[----:B------:R-:W-:Y:S01]  /*169c0*/  FADD.FTZ R4, R72, R3 ;  /* 0x0000000348047221 */ /* 0x000fe20000010000 */
[----:B------:R-:W-:Y:S01]  /*169d0*/  ULOP3.LUT UR36, UR36, UR35, URZ, 0x3c, !UPT ;  /* 0x0000002324247292 */ /* 0x000fe2000f8e3c3f */
[----:B-1----:R-:W-:Y:S01]  /*169e0*/  FADD.FTZ R3, R2, R8 ;  /* 0x0000000802037221 */ /* 0x002fe20000010000 */
[----:B------:R-:W-:Y:S02]  /*169f0*/  IMAD.MOV.U32 R146, RZ, RZ, R16 ;  /* 0x000000ffff927224 */ /* 0x000fe400078e0010 */
[----:B------:R-:W-:Y:S01]  /*16a00*/  IMAD.MOV.U32 R147, RZ, RZ, R17 ;  /* 0x000000ffff937224 */ /* 0x000fe200078e0011 */
[C---:B--2---:R-:W-:Y:S01]  /*16a10*/  F2FP.BF16.F32.PACK_AB R22, R0.reuse, R2 ;  /* 0x000000020016723e */ /* 0x044fe200000010ff */
[----:B------:R-:W-:Y:S01]  /*16a20*/  FADD.FTZ R12, R0, R3 ;  /* 0x00000003000c7221 */ /* 0x000fe20000010000 */
[----:B------:R-:W-:-:S05]  /*16a30*/  LOP3.LUT R0, R139, UR36, RZ, 0x3c, !PT ;  /* 0x000000248b007c12 */ /* 0x000fca000f8e3cff */
[----:B------:R-:W-:-:S05]  /*16a40*/  IMAD.WIDE.U32 R16, R0, -0x326172a9, RZ ;  /* 0xcd9e8d5700107825 */ /* 0x000fca00078e00ff */
[----:B------:R-:W-:-:S05]  /*16a50*/  LOP3.LUT R2, R17, UR21, R146, 0x96, !PT ;  /* 0x0000001511027c12 */ /* 0x000fca000f8e9692 */
[----:B------:R-:W-:-:S04]  /*16a60*/  IMAD.WIDE.U32 R2, R2, -0x2daee0ad, RZ ;  /* 0xd2511f5302027825 */ /* 0x000fc800078e00ff */
[----:B------:R-:W-:Y:S01]  /*16a70*/  FADD.FTZ R9, R49, R5 ;  /* 0x0000000531097221 */ /* 0x000fe20000010000 */
[----:B------:R-:W-:Y:S01]  /*16a80*/  LOP3.LUT R0, R3, UR18, R204, 0x96, !PT ;  /* 0x0000001203007c12 */ /* 0x000fe2000f8e96cc */
[----:B------:R-:W-:-:S04]  /*16a90*/  FADD.FTZ R13, R73, R4 ;  /* 0x00000004490d7221 */ /* 0x000fc80000010000 */
[----:B------:R-:W-:Y:S01]  /*16aa0*/  IMAD.WIDE.U32 R4, R0, -0x326172a9, RZ ;  /* 0xcd9e8d5700047825 */ /* 0x000fe200078e00ff */
[----:B------:R-:W-:-:S04]  /*16ab0*/  LOP3.LUT R0, R129, UR19, R16, 0x96, !PT ;  /* 0x0000001381007c12 */ /* 0x000fc8000f8e9610 */
[----:B------:R-:W-:Y:S01]  /*16ac0*/  LOP3.LUT R3, R5, UR17, R128, 0x96, !PT ;  /* 0x0000001105037c12 */ /* 0x000fe2000f8e9680 */
[----:B------:R-:W-:-:S05]  /*16ad0*/  IMAD.WIDE.U32 R6, R0, -0x2daee0ad, RZ ;  /* 0xd2511f5300067825 */ /* 0x000fca00078e00ff */
[----:B------:R-:W-:Y:S01]  /*16ae0*/  LOP3.LUT R0, R7, UR16, R2, 0x96, !PT ;  /* 0x0000001007007c12 */ /* 0x000fe2000f8e9602 */
[----:B------:R-:W-:-:S05]  /*16af0*/  IMAD.WIDE.U32 R2, R3, -0x2daee0ad, RZ ;  /* 0xd2511f5303027825 */ /* 0x000fca00078e00ff */
[----:B------:R-:W-:Y:S01]  /*16b00*/  LOP3.LUT R3, R3, UR14, R6, 0x96, !PT ;  /* 0x0000000e03037c12 */ /* 0x000fe2000f8e9606 */
[----:B------:R-:W-:Y:S01]  /*16b10*/  IMAD.WIDE.U32 R6, R0, -0x326172a9, RZ ;  /* 0xcd9e8d5700067825 */ /* 0x000fe200078e00ff */
[----:B------:R-:W-:-:S04]  /*16b20*/  ISETP.LE.U32.AND P1, PT, R10, UR23, PT ;  /* 0x000000170a007c0c */ /* 0x000fc8000bf23070 */
[----:B------:R-:W-:-:S05]  /*16b30*/  LOP3.LUT R0, R7, UR15, R4, 0x96, !PT ;  /* 0x0000000f07007c12 */ /* 0x000fca000f8e9604 */
[----:B------:R-:W-:-:S04]  /*16b40*/  IMAD.WIDE.U32 R10, R0, -0x2daee0ad, RZ ;  /* 0xd2511f53000a7825 */ /* 0x000fc800078e00ff */
[----:B------:R-:W-:Y:S02]  /*16b50*/  @!P6 HFMA2.BF16_V2 R150, -RZ.H0_H0, RZ.H0_H0, -R232.H0_H0 ;  /* 0x200000ffff96e231 */ /* 0x000fe400003409e8 */
[----:B------:R-:W-:Y:S01]  /*16b60*/  @!P5 HFMA2.BF16_V2 R149, -RZ.H0_H0, RZ.H0_H0, -R215.H0_H0 ;  /* 0x200000ffff95d231 */ /* 0x000fe200003409d7 */
[----:B------:R-:W-:Y:S01]  /*16b70*/  LOP3.LUT R2, R11, UR12, R2, 0x96, !PT ;  /* 0x0000000c0b027c12 */ /* 0x000fe2000f8e9602 */
[----:B------:R-:W-:Y:S01]  /*16b80*/  IMAD.WIDE.U32 R4, R3, -0x326172a9, RZ ;  /* 0xcd9e8d5703047825 */ /* 0x000fe200078e00ff */
[----:B------:R-:W-:Y:S02]  /*16b90*/  @!P6 PRMT R232, R150, 0x5410, RZ ;  /* 0x0000541096e8e816 */ /* 0x000fe400000000ff */
[----:B------:R-:W-:Y:S01]  /*16ba0*/  @!P5 PRMT R215, R149, 0x5410, RZ ;  /* 0x0000541095d7d816 */ /* 0x000fe200000000ff */
[----:B------:R-:W-:Y:S02]  /*16bb0*/  IMAD.WIDE.U32 R2, R2, -0x326172a9, RZ ;  /* 0xcd9e8d5702027825 */ /* 0x000fe400078e00ff */
[----:B------:R1:W-:Y:S03]  /*16bc0*/  STL [R1+0x3b0], R232 ;  /* 0x0003b0e801007387 */ /* 0x0003e60000100800 */
[----:B------:R-:W-:Y:S01]  /*16bd0*/  LOP3.LUT R0, R3, UR39, R4, 0x96, !PT ;  /* 0x0000002703007c12 */ /* 0x000fe2000f8e9604 */
[----:B------:R-:W-:Y:S04]  /*16be0*/  STL [R1+0x3b8], R215 ;  /* 0x0003b8d701007387 */ /* 0x000fe80000100800 */
[----:B------:R-:W2:Y:S01]  /*16bf0*/  LDL.LU.64 R250, [R1+0x148] ;  /* 0x0001480001fa7983 */ /* 0x000ea20000300a00 */
[----:B------:R-:W-:-:S03]  /*16c00*/  LOP3.LUT R4, R0, 0xff, RZ, 0xc0, !PT ;  /* 0x000000ff00047812 */ /* 0x000fc600078ec0ff */
[----:B------:R-:W2:Y:S01]  /*16c10*/  LDL.64 R140, [R1+0xe0] ;  /* 0x0000e000018c7983 */ /* 0x000ea20000100a00 */
[----:B------:R-:W-:Y:S02]  /*16c20*/  ISETP.LE.U32.AND P5, PT, R4, UR23, PT ;  /* 0x0000001704007c0c */ /* 0x000fe4000bfa3070 */
[----:B------:R-:W-:-:S04]  /*16c30*/  LOP3.LUT R4, R0, 0xffff, RZ, 0xc0, !PT ;  /* 0x0000ffff00047812 */ /* 0x000fc800078ec0ff */
[----:B------:R-:W-:Y:S01]  /*16c40*/  SHF.R.U32.HI R4, RZ, 0x8, R4 ;  /* 0x00000008ff047819 */ /* 0x000fe20000011604 */
[----:B------:R-:W-:Y:S01]  /*16c50*/  @!P4 HFMA2.BF16_V2 R152, -RZ.H0_H0, RZ.H0_H0, -R214.H0_H0 ;  /* 0x200000ffff98c231 */ /* 0x000fe200003409d6 */
[----:B------:R-:W-:Y:S02]  /*16c60*/  LOP3.LUT R8, R5, UR13, R6, 0x96, !PT ;  /* 0x0000000d05087c12 */ /* 0x000fe4000f8e9606 */
[----:B------:R-:W-:Y:S01]  /*16c70*/  LOP3.LUT R4, R4, 0xffff, RZ, 0xc0, !PT ;  /* 0x0000ffff04047812 */ /* 0x000fe200078ec0ff */
[----:B------:R-:W3:Y:S01]  /*16c80*/  MUFU.EX2 R5, R92 ;  /* 0x0000005c00057308 */ /* 0x000ee20000000800 */
[--C-:B------:R-:W-:Y:S02]  /*16c90*/  SHF.R.U32.HI R6, RZ, 0x10, R0.reuse ;  /* 0x00000010ff067819 */ /* 0x100fe40000011600 */
[----:B------:R-:W-:Y:S01]  /*16ca0*/  SHF.R.U32.HI R0, RZ, 0x18, R0 ;  /* 0x00000018ff007819 */ /* 0x000fe20000011600 */
[----:B------:R-:W-:Y:S01]  /*16cb0*/  IMAD.MOV.U32 R136, RZ, RZ, R207 ;  /* 0x000000ffff887224 */ /* 0x000fe200078e00cf */
[----:B------:R-:W-:Y:S01]  /*16cc0*/  ISETP.LE.U32.AND P6, PT, R4, UR23, PT ;  /* 0x0000001704007c0c */ /* 0x000fe2000bfc3070 */
[----:B------:R-:W-:Y:S01]  /*16cd0*/  @!P3 HFMA2.BF16_V2 R151, -RZ.H0_H0, RZ.H0_H0, -R213.H0_H0 ;  /* 0x200000ffff97b231 */ /* 0x000fe200003409d5 */
[----:B------:R-:W-:Y:S01]  /*16ce0*/  PRMT R148, R214, 0x5410, R213 ;  /* 0x00005410d6947816 */ /* 0x000fe200000000d5 */
[----:B------:R-:W4:Y:S01]  /*16cf0*/  MUFU.EX2 R4, R90 ;  /* 0x0000005a00047308 */ /* 0x000f220000000800 */
[----:B------:R-:W-:-:S02]  /*16d00*/  @!P4 PRMT R214, R152, 0x5410, RZ ;  /* 0x0000541098d6c816 */ /* 0x000fc400000000ff */
[----:B------:R-:W-:Y:S02]  /*16d10*/  ISETP.LE.U32.AND P4, PT, R0, UR23, PT ;  /* 0x0000001700007c0c */ /* 0x000fe4000bf83070 */
[----:B------:R-:W-:-:S03]  /*16d20*/  LOP3.LUT R0, R2, 0xff, RZ, 0xc0, !PT ;  /* 0x000000ff02007812 */ /* 0x000fc600078ec0ff */
[----:B-1----:R-:W-:Y:S01]  /*16d30*/  MUFU.EX2 R232, R188 ;  /* 0x000000bc00e87308 */ /* 0x002fe20000000800 */
[----:B------:R-:W-:Y:S01]  /*16d40*/  @!P2 HFMA2.BF16_V2 R154, -RZ.H0_H0, RZ.H0_H0, -R211.H0_H0 ;  /* 0x200000ffff9aa231 */ /* 0x000fe200003409d3 */
[----:B------:R-:W-:-:S06]  /*16d50*/  @!P3 PRMT R213, R151, 0x5410, RZ ;  /* 0x0000541097d5b816 */ /* 0x000fcc00000000ff */
[----:B------:R-:W1:Y:S01]  /*16d60*/  MUFU.EX2 R207, R183 ;  /* 0x000000b700cf7308 */ /* 0x000e620000000800 */
[----:B------:R-:W-:Y:S01]  /*16d70*/  ISETP.LE.U32.AND P3, PT, R0, UR23, PT ;  /* 0x0000001700007c0c */ /* 0x000fe2000bf63070 */
[----:B------:R-:W-:Y:S01]  /*16d80*/  @!P1 HFMA2.BF16_V2 R153, -RZ.H0_H0, RZ.H0_H0, -R210.H0_H0 ;  /* 0x200000ffff999231 */ /* 0x000fe200003409d2 */
[----:B------:R-:W-:Y:S02]  /*16d90*/  SHF.R.U32.HI R0, RZ, 0x18, R2 ;  /* 0x00000018ff007819 */ /* 0x000fe40000011602 */
[----:B------:R-:W-:Y:S02]  /*16da0*/  PRMT R152, R211, 0x5410, R210 ;  /* 0x00005410d3987816 */ /* 0x000fe400000000d2 */
[----:B------:R-:W-:Y:S02]  /*16db0*/  @!P2 PRMT R211, R154, 0x5410, RZ ;  /* 0x000054109ad3a816 */ /* 0x000fe400000000ff */
[----:B------:R-:W-:Y:S02]  /*16dc0*/  LOP3.LUT R6, R6, 0xff, RZ, 0xc0, !PT ;  /* 0x000000ff06067812 */ /* 0x000fe400078ec0ff */
[----:B------:R-:W-:Y:S01]  /*16dd0*/  ISETP.LE.U32.AND P2, PT, R0, UR23, PT ;  /* 0x0000001700007c0c */ /* 0x000fe2000bf43070 */
[----:B---3--:R-:W-:Y:S01]  /*16de0*/  FADD.FTZ R0, R5, R12 ;  /* 0x0000000c05007221 */ /* 0x008fe20000010000 */
[----:B------:R-:W-:-:S02]  /*16df0*/  @!P1 PRMT R210, R153, 0x5410, RZ ;  /* 0x0000541099d29816 */ /* 0x000fc400000000ff */
[----:B------:R-:W-:Y:S01]  /*16e00*/  ISETP.LE.U32.AND P1, PT, R6, UR23, PT ;  /* 0x0000001706007c0c */ /* 0x000fe2000bf23070 */
[----:B------:R-:W-:Y:S01]  /*16e10*/  FADD.FTZ R6, R77, R9 ;  /* 0x000000094d067221 */ /* 0x000fe20000010000 */
[----:B----4-:R-:W-:Y:S01]  /*16e20*/  FADD.FTZ R9, R4, R0 ;  /* 0x0000000004097221 */ /* 0x010fe20000010000 */
[----:B-1----:R-:W-:Y:S01]  /*16e30*/  F2FP.BF16.F32.PACK_AB R0, R207, R232 ;  /* 0x000000e8cf00723e */ /* 0x002fe200000010ff */
[----:B------:R1:W-:Y:S01]  /*16e40*/  STL [R1+0x3bc], R235 ;  /* 0x0003bceb01007387 */ /* 0x0003e20000100800 */
[----:B------:R-:W-:Y:S01]  /*16e50*/  MUFU.EX2 R72, R107 ;  /* 0x0000006b00487308 */ /* 0x000fe20000000800 */
[----:B------:R-:W-:Y:S02]  /*16e60*/  LOP3.LUT R11, R2, 0xffff, RZ, 0xc0, !PT ;  /* 0x0000ffff020b7812 */ /* 0x000fe400078ec0ff */
[----:B------:R-:W-:-:S05]  /*16e70*/  PRMT R209, R0, 0x7610, R209 ;  /* 0x0000761000d17816 */ /* 0x000fca00000000d1 */
[----:B------:R-:W-:Y:S01]  /*16e80*/  MUFU.EX2 R248, R196 ;  /* 0x000000c400f87308 */ /* 0x000fe20000000800 */
[----:B------:R-:W-:Y:S01]  /*16e90*/  SHF.R.U32.HI R2, RZ, 0x10, R2 ;  /* 0x00000010ff027819 */ /* 0x000fe20000011602 */
[----:B------:R-:W-:Y:S01]  /*16ea0*/  @!P5 HFMA2.BF16_V2 R128, -RZ.H0_H0, RZ.H0_H0, -R209.H0_H0 ;  /* 0x200000ffff80d231 */ /* 0x000fe200003409d1 */
[----:B------:R-:W-:Y:S01]  /*16eb0*/  PRMT R208, R0, 0x7632, R208 ;  /* 0x0000763200d07816 */ /* 0x000fe200000000d0 */
[----:B------:R-:W-:Y:S01]  /*16ec0*/  FADD.FTZ R7, R60, R13 ;  /* 0x0000000d3c077221 */ /* 0x000fe20000010000 */
[----:B------:R-:W-:Y:S01]  /*16ed0*/  LOP3.LUT R0, R2, 0xff, RZ, 0xc0, !PT ;  /* 0x000000ff02007812 */ /* 0x000fe200078ec0ff */
[----:B------:R-:W-:Y:S02]  /*16ee0*/  IMAD.WIDE.U32 R2, R8, -0x2daee0ad, RZ ;  /* 0xd2511f5308027825 */ /* 0x000fe400078e00ff */
[----:B-1----:R-:W1:Y:S01]  /*16ef0*/  MUFU.EX2 R235, R106 ;  /* 0x0000006a00eb7308 */ /* 0x002e620000000800 */
[----:B------:R-:W-:Y:S01]  /*16f00*/  PRMT R89, R209, 0x5410, R208 ;  /* 0x00005410d1597816 */ /* 0x000fe200000000d0 */
[----:B------:R3:W4:Y:S01]  /*16f10*/  LDL.LU.S16 R73, [R1+0x68] ;  /* 0x0000680001497983 */ /* 0x0007220000300600 */
[----:B------:R-:W-:-:S02]  /*16f20*/  @!P5 PRMT R209, R128, 0x5410, RZ ;  /* 0x0000541080d1d816 */ /* 0x000fc400000000ff */
[----:B------:R-:W-:Y:S02]  /*16f30*/  ISETP.LE.U32.AND P5, PT, R0, UR23, PT ;  /* 0x0000001700007c0c */ /* 0x000fe4000bfa3070 */
[----:B------:R-:W-:Y:S02]  /*16f40*/  LOP3.LUT R0, R3, UR40, R10, 0x96, !PT ;  /* 0x0000002803007c12 */ /* 0x000fe4000f8e960a */
[----:B------:R-:W-:Y:S02]  /*16f50*/  F2FP.BF16.F32.PACK_AB R20, R4, R5 ;  /* 0x000000050414723e */ /* 0x000fe400000010ff */
[C---:B------:R-:W-:Y:S01]  /*16f60*/  LOP3.LUT R10, R2.reuse, 0xffff, RZ, 0xc0, !PT ;  /* 0x0000ffff020a7812 */ /* 0x040fe200078ec0ff */
[----:B------:R-:W3:Y:S01]  /*16f70*/  MUFU.EX2 R215, R137 ;  /* 0x0000008900d77308 */ /* 0x000ee20000000800 */
[----:B------:R-:W-:Y:S02]  /*16f80*/  LOP3.LUT R5, R2, 0xff, RZ, 0xc0, !PT ;  /* 0x000000ff02057812 */ /* 0x000fe400078ec0ff */
[----:B------:R-:W-:-:S02]  /*16f90*/  SHF.R.U32.HI R8, RZ, 0x10, R2 ;  /* 0x00000010ff087819 */ /* 0x000fc40000011602 */
[----:B------:R-:W-:Y:S02]  /*16fa0*/  SHF.R.U32.HI R3, RZ, 0x18, R2 ;  /* 0x00000018ff037819 */ /* 0x000fe40000011602 */
[----:B-1----:R-:W-:Y:S01]  /*16fb0*/  F2FP.BF16.F32.PACK_AB R2, R72, R235 ;  /* 0x000000eb4802723e */ /* 0x002fe200000010ff */
[----:B------:R-:W-:Y:S01]  /*16fc0*/  FADD.FTZ R4, R57, R6 ;  /* 0x0000000639047221 */ /* 0x000fe20000010000 */
[----:B------:R-:W-:Y:S02]  /*16fd0*/  SHF.R.U32.HI R6, RZ, 0x8, R11 ;  /* 0x00000008ff067819 */ /* 0x000fe4000001160b */
[C---:B------:R-:W-:Y:S02]  /*16fe0*/  PRMT R203, R2.reuse, 0x7610, R203 ;  /* 0x0000761002cb7816 */ /* 0x040fe400000000cb */
[----:B------:R-:W-:Y:S01]  /*16ff0*/  PRMT R206, R2, 0x7632, R206 ;  /* 0x0000763202ce7816 */ /* 0x000fe200000000ce */
[----:B------:R-:W-:Y:S01]  /*17000*/  @!P6 HFMA2.BF16_V2 R129, -RZ.H0_H0, RZ.H0_H0, -R208.H0_H0 ;  /* 0x200000ffff81e231 */ /* 0x000fe200003409d0 */
[----:B------:R-:W-:Y:S01]  /*17010*/  LOP3.LUT R2, R6, 0xffff, RZ, 0xc0, !PT ;  /* 0x0000ffff06027812 */ /* 0x000fe200078ec0ff */
[----:B------:R-:W-:-:S02]  /*17020*/  @!P1 HFMA2.BF16_V2 R155, -RZ.H0_H0, RZ.H0_H0, -R203.H0_H0 ;  /* 0x200000ffff9b9231 */ /* 0x000fc400003409cb */
[----:B------:R-:W-:Y:S01]  /*17030*/  @!P4 HFMA2.BF16_V2 R156, -RZ.H0_H0, RZ.H0_H0, -R206.H0_H0 ;  /* 0x200000ffff9cc231 */ /* 0x000fe200003409ce */
[----:B------:R-:W-:Y:S02]  /*17040*/  PRMT R234, R203, 0x5410, R206 ;  /* 0x00005410cbea7816 */ /* 0x000fe400000000ce */
[----:B------:R-:W-:Y:S02]  /*17050*/  @!P6 PRMT R208, R129, 0x5410, RZ ;  /* 0x0000541081d0e816 */ /* 0x000fe400000000ff */
[----:B------:R-:W-:Y:S02]  /*17060*/  @!P1 PRMT R203, R155, 0x5410, RZ ;  /* 0x000054109bcb9816 */ /* 0x000fe400000000ff */
[----:B------:R-:W-:Y:S02]  /*17070*/  ISETP.LE.U32.AND P6, PT, R2, UR23, PT ;  /* 0x0000001702007c0c */ /* 0x000fe4000bfc3070 */
[----:B------:R-:W-:Y:S01]  /*17080*/  @!P4 PRMT R206, R156, 0x5410, RZ ;  /* 0x000054109ccec816 */ /* 0x000fe200000000ff */
[----:B------:R-:W-:Y:S01]  /*17090*/  MUFU.EX2 R2, R86 ;  /* 0x0000005600027308 */ /* 0x000fe20000000800 */
[----:B------:R-:W-:-:S02]  /*170a0*/  ISETP.LE.U32.AND P1, PT, R3, UR23, PT ;  /* 0x0000001703007c0c */ /* 0x000fc4000bf23070 */
[----:B------:R-:W-:Y:S01]  /*170b0*/  ISETP.LE.U32.AND P4, PT, R5, UR23, PT ;  /* 0x0000001705007c0c */ /* 0x000fe2000bf83070 */
[----:B------:R-:W-:Y:S01]  /*170c0*/  FADD.FTZ R6, R61, R7 ;  /* 0x000000073d067221 */ /* 0x000fe20000010000 */
[----:B---3--:R-:W-:-:S03]  /*170d0*/  F2FP.BF16.F32.PACK_AB R5, R248, R215 ;  /* 0x000000d7f805723e */ /* 0x008fc600000010ff */
[----:B------:R-:W1:Y:S01]  /*170e0*/  MUFU.EX2 R3, R88 ;  /* 0x0000005800037308 */ /* 0x000e620000000800 */
[----:B------:R-:W-:Y:S01]  /*170f0*/  FADD.FTZ R7, R50, R4 ;  /* 0x0000000432077221 */ /* 0x000fe20000010000 */
[----:B------:R-:W-:Y:S02]  /*17100*/  LOP3.LUT R4, R0, 0xffff, RZ, 0xc0, !PT ;  /* 0x0000ffff00047812 */ /* 0x000fe400078ec0ff */
[C---:B------:R-:W-:Y:S02]  /*17110*/  PRMT R202, R5.reuse, 0x7610, R202 ;  /* 0x0000761005ca7816 */ /* 0x040fe400000000ca */
[----:B------:R-:W-:Y:S02]  /*17120*/  SHF.R.U32.HI R4, RZ, 0x8, R4 ;  /* 0x00000008ff047819 */ /* 0x000fe40000011604 */
[----:B------:R-:W-:Y:S01]  /*17130*/  PRMT R201, R5, 0x7632, R201 ;  /* 0x0000763205c97816 */ /* 0x000fe200000000c9 */
[----:B------:R-:W-:Y:S01]  /*17140*/  @!P3 HFMA2.BF16_V2 R157, -RZ.H0_H0, RZ.H0_H0, -R202.H0_H0 ;  /* 0x200000ffff9db231 */ /* 0x000fe200003409ca */
[----:B------:R-:W-:-:S02]  /*17150*/  LOP3.LUT R4, R4, 0xffff, RZ, 0xc0, !PT ;  /* 0x0000ffff04047812 */ /* 0x000fc400078ec0ff */
[----:B------:R-:W-:Y:S02]  /*17160*/  PRMT R153, R202, 0x5410, R201 ;  /* 0x00005410ca997816 */ /* 0x000fe400000000c9 */
[----:B------:R-:W-:Y:S02]  /*17170*/  @!P3 PRMT R202, R157, 0x5410, RZ ;  /* 0x000054109dcab816 */ /* 0x000fe400000000ff */
[----:B------:R-:W-:Y:S01]  /*17180*/  ISETP.LE.U32.AND P3, PT, R4, UR23, PT ;  /* 0x0000001704007c0c */ /* 0x000fe2000bf63070 */
[----:B-1----:R-:W-:Y:S01]  /*17190*/  FADD.FTZ R4, R3, R9 ;  /* 0x0000000903047221 */ /* 0x002fe20000010000 */
[C---:B------:R-:W-:Y:S01]  /*171a0*/  F2FP.BF16.F32.PACK_AB R21, R2.reuse, R3 ;  /* 0x000000030215723e */ /* 0x040fe200000010ff */
[----:B------:R-:W-:Y:S02]  /*171b0*/  FADD.FTZ R3, R63, R6 ;  /* 0x000000063f037221 */ /* 0x000fe40000010000 */
[----:B------:R1:W3:Y:S01]  /*171c0*/  LDL.LU.S16 R63, [R1+0x70] ;  /* 0x00007000013f7983 */ /* 0x0002e20000300600 */
[----:B------:R-:W-:Y:S08]  /*171d0*/  MUFU.EX2 R236, R101 ;  /* 0x0000006500ec7308 */ /* 0x000ff00000000800 */
[----:B------:R-:W1:Y:S01]  /*171e0*/  MUFU.EX2 R249, R100 ;  /* 0x0000006400f97308 */ /* 0x000e620000000800 */
[----:B------:R-:W-:Y:S01]  /*171f0*/  FADD.FTZ R4, R2, R4 ;  /* 0x0000000402047221 */ /* 0x000fe20000010000 */
[----:B------:R-:W-:-:S06]  /*17200*/  IMAD.MOV.U32 R231, RZ, RZ, R230 ;  /* 0x000000ffffe77224 */ /* 0x000fcc00078e00e6 */
[----:B------:R-:W-:Y:S01]  /*17210*/  MUFU.EX2 R239, R197 ;  /* 0x000000c500ef7308 */ /* 0x000fe20000000800 */
[----:B------:R-:W-:Y:S02]  /*17220*/  IMAD.MOV.U32 R91, RZ, RZ, R228 ;  /* 0x000000ffff5b7224 */ /* 0x000fe400078e00e4 */
[----:B------:R-:W-:-:S05]  /*17230*/  @!P6 HFMA2.BF16_V2 R160, -RZ.H0_H0, RZ.H0_H0, -R201.H0_H0 ;  /* 0x200000ffffa0e231 */ /* 0x000fca00003409c9 */
[----:B------:R-:W-:Y:S01]  /*17240*/  MUFU.EX2 R252, R102 ;  /* 0x0000006600fc7308 */ /* 0x000fe20000000800 */
[----:B-1----:R-:W-:Y:S01]  /*17250*/  F2FP.BF16.F32.PACK_AB R2, R249, R236 ;  /* 0x000000ecf902723e */ /* 0x002fe200000010ff */
[----:B------:R-:W-:-:S06]  /*17260*/  FADD.FTZ R6, R75, R3 ;  /* 0x000000034b067221 */ /* 0x000fcc0000010000 */
[----:B------:R-:W-:Y:S01]  /*17270*/  MUFU.EX2 R221, R221 ;  /* 0x000000dd00dd7308 */ /* 0x000fe20000000800 */
[----:B------:R-:W-:Y:S01]  /*17280*/  PRMT R199, R2, 0x7632, R199 ;  /* 0x0000763202c77816 */ /* 0x000fe200000000c7 */
[----:B------:R-:W-:Y:S01]  /*17290*/  FADD.FTZ R5, R52, R7 ;  /* 0x0000000734057221 */ /* 0x000fe20000010000 */
[----:B------:R-:W-:Y:S01]  /*172a0*/  PRMT R200, R2, 0x7610, R200 ;  /* 0x0000761002c87816 */ /* 0x000fe200000000c8 */
[----:B------:R1:W4:Y:S04]  /*172b0*/  LDL.LU.S16 R57, [R1+0x74] ;  /* 0x0000740001397983 */ /* 0x0003280000300600 */
[----:B------:R-:W1:Y:S01]  /*172c0*/  MUFU.EX2 R230, R225 ;  /* 0x000000e100e67308 */ /* 0x000e620000000800 */
[----:B------:R-:W-:Y:S01]  /*172d0*/  @!P2 HFMA2.BF16_V2 R158, -RZ.H0_H0, RZ.H0_H0, -R199.H0_H0 ;  /* 0x200000ffff9ea231 */ /* 0x000fe200003409c7 */
[----:B------:R-:W-:Y:S01]  /*172e0*/  LOP3.LUT R2, R0, 0xff, RZ, 0xc0, !PT ;  /* 0x000000ff00027812 */ /* 0x000fe200078ec0ff */
[----:B------:R-:W-:Y:S01]  /*172f0*/  @!P5 HFMA2.BF16_V2 R159, -RZ.H0_H0, RZ.H0_H0, -R200.H0_H0 ;  /* 0x200000ffff9fd231 */ /* 0x000fe200003409c8 */
[----:B------:R-:W-:-:S04]  /*17300*/  PRMT R151, R200, 0x5410, R199 ;  /* 0x00005410c8977816 */ /* 0x000fc800000000c7 */
[----:B------:R-:W1:Y:S01]  /*17310*/  MUFU.EX2 R228, R103 ;  /* 0x0000006700e47308 */ /* 0x000e620000000800 */
[----:B------:R-:W-:Y:S02]  /*17320*/  @!P2 PRMT R199, R158, 0x5410, RZ ;  /* 0x000054109ec7a816 */ /* 0x000fe400000000ff */
[----:B------:R-:W-:Y:S01]  /*17330*/  @!P6 PRMT R201, R160, 0x5410, RZ ;  /* 0x00005410a0c9e816 */ /* 0x000fe200000000ff */
[----:B------:R-:W-:Y:S01]  /*17340*/  IMAD.MOV.U32 R134, RZ, RZ, R91 ;  /* 0x000000ffff867224 */ /* 0x000fe200078e005b */
[----:B------:R-:W-:Y:S01]  /*17350*/  ISETP.LE.U32.AND P2, PT, R2, UR23, PT ;  /* 0x0000001702007c0c */ /* 0x000fe2000bf43070 */
[----:B------:R-:W-:Y:S01]  /*17360*/  FADD.FTZ R11, R76, R6 ;  /* 0x000000064c0b7221 */ /* 0x000fe20000010000 */
[----:B------:R-:W-:Y:S01]  /*17370*/  SHF.R.U32.HI R2, RZ, 0x18, R0 ;  /* 0x00000018ff027819 */ /* 0x000fe20000011600 */
[----:B------:R-:W-:Y:S01]  /*17380*/  FADD.FTZ R5, R15, R5 ;  /* 0x000000050f057221 */ /* 0x000fe20000010000 */
[----:B------:R-:W-:Y:S01]  /*17390*/  @!P5 PRMT R200, R159, 0x5410, RZ ;  /* 0x000054109fc8d816 */ /* 0x000fe200000000ff */
[----:B------:R2:W4:Y:S01]  /*173a0*/  LDL.LU.S16 R61, [R1+0x78] ;  /* 0x00007800013d7983 */ /* 0x0005220000300600 */
[----:B------:R-:W-:-:S02]  /*173b0*/  ISETP.LE.U32.AND P5, PT, R2, UR23, PT ;  /* 0x0000001702007c0c */ /* 0x000fc4000bfa3070 */
[----:B-1----:R-:W-:Y:S01]  /*173c0*/  F2FP.BF16.F32.PACK_AB R2, R230, R239 ;  /* 0x000000efe602723e */ /* 0x002fe200000010ff */
[----:B------:R1:W-:Y:S01]  /*173d0*/  MUFU.EX2 R225, R198 ;  /* 0x000000c600e17308 */ /* 0x0003e20000000800 */
[----:B------:R-:W-:Y:S01]  /*173e0*/  SHF.R.U32.HI R0, RZ, 0x10, R0 ;  /* 0x00000010ff007819 */ /* 0x000fe20000011600 */
[----:B------:R-:W-:Y:S01]  /*173f0*/  IMAD.MOV.U32 R91, RZ, RZ, R224 ;  /* 0x000000ffff5b7224 */ /* 0x000fe200078e00e0 */
[----:B------:R2:W4:Y:S02]  /*17400*/  LDL.LU.S16 R60, [R1+0x7c] ;  /* 0x00007c00013c7983 */ /* 0x0005240000300600 */
[----:B------:R-:W-:Y:S02]  /*17410*/  LOP3.LUT R0, R0, 0xff, RZ, 0xc0, !PT ;  /* 0x000000ff00007812 */ /* 0x000fe400078ec0ff */
[----:B------:R-:W-:Y:S02]  /*17420*/  PRMT R197, R2, 0x7632, R197 ;  /* 0x0000763202c57816 */ /* 0x000fe400000000c5 */
[----:B------:R-:W-:-:S02]  /*17430*/  ISETP.LE.U32.AND P6, PT, R0, UR23, PT ;  /* 0x0000001700007c0c */ /* 0x000fc4000bfc3070 */
[----:B-1----:R-:W-:Y:S02]  /*17440*/  PRMT R198, R2, 0x7610, R198 ;  /* 0x0000761002c67816 */ /* 0x002fe400000000c6 */
[----:B------:R-:W-:-:S03]  /*17450*/  LOP3.LUT R0, R8, 0xff, RZ, 0xc0, !PT ;  /* 0x000000ff08007812 */ /* 0x000fc600078ec0ff */
[----:B------:R-:W-:Y:S01]  /*17460*/  @!P2 HFMA2.BF16_V2 R162, -RZ.H0_H0, RZ.H0_H0, -R198.H0_H0 ;  /* 0x200000ffffa2a231 */ /* 0x000fe200003409c6 */
[----:B------:R-:W-:-:S04]  /*17470*/  PRMT R156, R198, 0x5410, R197 ;  /* 0x00005410c69c7816 */ /* 0x000fc800000000c5 */
[----:B------:R-:W-:Y:S02]  /*17480*/  @!P2 PRMT R198, R162, 0x5410, RZ ;  /* 0x00005410a2c6a816 */ /* 0x000fe400000000ff */
[----:B------:R-:W-:Y:S02]  /*17490*/  ISETP.LE.U32.AND P2, PT, R0, UR23, PT ;  /* 0x0000001700007c0c */ /* 0x000fe4000bf43070 */
[----:B------:R-:W-:-:S04]  /*174a0*/  F2FP.BF16.F32.PACK_AB R0, R228, R252 ;  /* 0x000000fce400723e */ /* 0x000fc800000010ff */
[C---:B------:R-:W-:Y:S02]  /*174b0*/  PRMT R196, R0.reuse, 0x7610, R196 ;  /* 0x0000761000c47816 */ /* 0x040fe400000000c4 */
[----:B------:R-:W-:Y:S02]  /*174c0*/  PRMT R195, R0, 0x7632, R195 ;  /* 0x0000763200c37816 */ /* 0x000fe400000000c3 */
[----:B------:R-:W-:Y:S01]  /*174d0*/  SHF.R.U32.HI R0, RZ, 0x8, R10 ;  /* 0x00000008ff007819 */ /* 0x000fe2000001160a */
[----:B------:R-:W-:Y:S01]  /*174e0*/  @!P3 HFMA2.BF16_V2 R161, -RZ.H0_H0, RZ.H0_H0, -R197.H0_H0 ;  /* 0x200000ffffa1b231 */ /* 0x000fe200003409c5 */
[----:B------:R-:W1:Y:S02]  /*174f0*/  MUFU.EX2 R2, R84 ;  /* 0x0000005400027308 */ /* 0x000e640000000800 */
[----:B------:R-:W-:Y:S02]  /*17500*/  LOP3.LUT R0, R0, 0xffff, RZ, 0xc0, !PT ;  /* 0x0000ffff00007812 */ /* 0x000fe400078ec0ff */
[----:B------:R-:W-:-:S02]  /*17510*/  @!P3 PRMT R197, R161, 0x5410, RZ ;  /* 0x00005410a1c5b816 */ /* 0x000fc400000000ff */
[----:B------:R-:W-:Y:S02]  /*17520*/  ISETP.LE.U32.AND P3, PT, R0, UR23, PT ;  /* 0x0000001700007c0c */ /* 0x000fe4000bf63070 */
[----:B------:R-:W1:Y:S08]  /*17530*/  MUFU.EX2 R0, R82 ;  /* 0x0000005200007308 */ /* 0x000e700000000800 */
[----:B------:R-:W-:Y:S01]  /*17540*/  MUFU.EX2 R224, R96 ;  /* 0x0000006000e07308 */ /* 0x000fe20000000800 */
[----:B-1----:R-:W-:Y:S01]  /*17550*/  FADD.FTZ R4, R2, R4 ;  /* 0x0000000402047221 */ /* 0x002fe20000010000 */
[----:B------:R-:W-:Y:S01]  /*17560*/  FADD.FTZ R10, R31, R5 ;  /* 0x000000051f0a7221 */ /* 0x000fe20000010000 */
[----:B------:R-:W-:-:S02]  /*17570*/  F2FP.BF16.F32.PACK_AB R3, R221, R225 ;  /* 0x000000e1dd03723e */ /* 0x000fc400000010ff */
[C---:B------:R-:W-:Y:S01]  /*17580*/  F2FP.BF16.F32.PACK_AB R15, R0.reuse, R2 ;  /* 0x00000002000f723e */ /* 0x040fe200000010ff */
[----:B------:R-:W-:Y:S01]  /*17590*/  FADD.FTZ R14, R0, R4 ;  /* 0x00000004000e7221 */ /* 0x000fe20000010000 */
[----:B------:R-:W-:Y:S02]  /*175a0*/  PRMT R194, R3, 0x7610, R194 ;  /* 0x0000761003c27816 */ /* 0x000fe400000000c2 */
[----:B--2---:R-:W-:Y:S01]  /*175b0*/  LOP3.LUT R12, R251, UR21, R140, 0x96, !PT ;  /* 0x00000015fb0c7c12 */ /* 0x004fe2000f8e968c */
[----:B------:R-:W-:Y:S02]  /*175c0*/  IMAD.MOV.U32 R251, RZ, RZ, R135 ;  /* 0x000000fffffb7224 */ /* 0x000fe400078e0087 */
[----:B------:R-:W-:Y:S02]  /*175d0*/  IMAD.MOV.U32 R135, RZ, RZ, R136 ;  /* 0x000000ffff877224 */ /* 0x000fe400078e0088 */
[----:B------:R-:W-:Y:S02]  /*175e0*/  IMAD.MOV.U32 R136, RZ, RZ, R220 ;  /* 0x000000ffff887224 */ /* 0x000fe400078e00dc */
[----:B------:R-:W1:Y:S01]  /*175f0*/  MUFU.EX2 R220, R94 ;  /* 0x0000005e00dc7308 */ /* 0x000e620000000800 */
[----:B------:R-:W-:Y:S01]  /*17600*/  IMAD.WIDE.U32 R6, R12, -0x2daee0ad, RZ ;  /* 0xd2511f530c067825 */ /* 0x000fe200078e00ff */
[----:B------:R-:W-:-:S04]  /*17610*/  LOP3.LUT R13, R131, UR19, R250, 0x96, !PT ;  /* 0x00000013830d7c12 */ /* 0x000fc8000f8e96fa */
[----:B------:R-:W-:Y:S01]  /*17620*/  LOP3.LUT R0, R7, UR18, R240, 0x96, !PT ;  /* 0x0000001207007c12 */ /* 0x000fe2000f8e96f0 */
[----:B------:R-:W-:-:S04]  /*17630*/  IMAD.WIDE.U32 R8, R13, -0x2daee0ad, RZ ;  /* 0xd2511f530d087825 */ /* 0x000fc800078e00ff */
[----:B------:R-:W-:Y:S01]  /*17640*/  IMAD.WIDE.U32 R4, R0, -0x326172a9, RZ ;  /* 0xcd9e8d5700047825 */ /* 0x000fe200078e00ff */
[----:B------:R-:W-:Y:S02]  /*17650*/  LOP3.LUT R0, R9, UR16, R6, 0x96, !PT ;  /* 0x0000001009007c12 */ /* 0x000fe4000f8e9606 */
[----:B------:R-:W-:Y:S02]  /*17660*/  PRMT R193, R3, 0x7632, R193 ;  /* 0x0000763203c17816 */ /* 0x000fe400000000c1 */
[----:B------:R-:W-:Y:S01]  /*17670*/  LOP3.LUT R2, R5, UR17, R130, 0x96, !PT ;  /* 0x0000001105027c12 */ /* 0x000fe2000f8e9682 */
[----:B------:R-:W-:Y:S01]  /*17680*/  IMAD.WIDE.U32 R6, R0, -0x326172a9, RZ ;  /* 0xcd9e8d5700067825 */ /* 0x000fe200078e00ff */
[----:B-1----:R-:W-:-:S04]  /*17690*/  F2FP.BF16.F32.PACK_AB R3, R220, R224 ;  /* 0x000000e0dc03723e */ /* 0x002fc800000010ff */
[C---:B------:R-:W-:Y:S02]  /*176a0*/  PRMT R192, R3.reuse, 0x7610, R192 ;  /* 0x0000761003c07816 */ /* 0x040fe400000000c0 */
[----:B------:R-:W-:Y:S01]  /*176b0*/  PRMT R191, R3, 0x7632, R191 ;  /* 0x0000763203bf7816 */ /* 0x000fe200000000bf */
[----:B------:R-:W-:Y:S01]  /*176c0*/  IMAD.WIDE.U32 R2, R2, -0x2daee0ad, RZ ;  /* 0xd2511f5302027825 */ /* 0x000fe200078e00ff */
[----:B------:R-:W-:-:S04]  /*176d0*/  LOP3.LUT R0, R7, UR15, R4, 0x96, !PT ;  /* 0x0000000f07007c12 */ /* 0x000fc8000f8e9604 */
[----:B------:R-:W-:Y:S01]  /*176e0*/  LOP3.LUT R3, R3, UR14, R8, 0x96, !PT ;  /* 0x0000000e03037c12 */ /* 0x000fe2000f8e9608 */
[----:B------:R-:W-:Y:S01]  /*176f0*/  IMAD.WIDE.U32 R8, R0, -0x2daee0ad, RZ ;  /* 0xd2511f5300087825 */ /* 0x000fe200078e00ff */
[C---:B------:R-:W-:Y:S02]  /*17700*/  PRMT R27, R23.reuse, 0x7610, R27 ;  /* 0x00007610171b7816 */ /* 0x040fe4000000001b */
[----:B------:R-:W-:Y:S02]  /*17710*/  PRMT R26, R23, 0x7632, R26 ;  /* 0x00007632171a7816 */ /* 0x000fe4000000001a */
[----:B------:R-:W-:Y:S01]  /*17720*/  LOP3.LUT R2, R9, UR12, R2, 0x96, !PT ;  /* 0x0000000c09027c12 */ /* 0x000fe2000f8e9602 */
[----:B------:R1:W2:Y:S01]  /*17730*/  LDL.LU.S16 R23, [R1+0x84] ;  /* 0x0000840001177983 */ /* 0x0002a20000300600 */
[----:B------:R-:W-:-:S04]  /*17740*/  IMAD.WIDE.U32 R4, R3, -0x326172a9, RZ ;  /* 0xcd9e8d5703047825 */ /* 0x000fc800078e00ff */
[----:B------:R-:W-:-:S04]  /*17750*/  IMAD.WIDE.U32 R2, R2, -0x326172a9, RZ ;  /* 0xcd9e8d5702027825 */ /* 0x000fc800078e00ff */
[----:B------:R-:W-:Y:S01]  /*17760*/  @!P5 HFMA2.BF16_V2 R163, -RZ.H0_H0, RZ.H0_H0, -R195.H0_H0 ;  /* 0x200000ffffa3d231 */ /* 0x000fe200003409c3 */
[----:B------:R-:W-:Y:S02]  /*17770*/  LOP3.LUT R0, R3, UR39, R4, 0x96, !PT ;  /* 0x0000002703007c12 */ /* 0x000fe4000f8e9604 */
[----:B------:R-:W-:Y:S02]  /*17780*/  PRMT R157, R196, 0x5410, R195 ;  /* 0x00005410c49d7816 */ /* 0x000fe400000000c3 */
[----:B------:R-:W-:Y:S02]  /*17790*/  LOP3.LUT R4, R0, 0xff, RZ, 0xc0, !PT ;  /* 0x000000ff00047812 */ /* 0x000fe400078ec0ff */
[----:B------:R-:W-:Y:S02]  /*177a0*/  @!P5 PRMT R195, R163, 0x5410, RZ ;  /* 0x00005410a3c3d816 */ /* 0x000fe400000000ff */
[----:B------:R-:W-:Y:S02]  /*177b0*/  ISETP.LE.U32.AND P5, PT, R4, UR23, PT ;  /* 0x0000001704007c0c */ /* 0x000fe4000bfa3070 */
[----:B------:R-:W-:Y:S01]  /*177c0*/  LOP3.LUT R4, R0, 0xffff, RZ, 0xc0, !PT ;  /* 0x0000ffff00047812 */ /* 0x000fe200078ec0ff */
[----:B------:R-:W-:-:S03]  /*177d0*/  @!P4 HFMA2.BF16_V2 R166, -RZ.H0_H0, RZ.H0_H0, -R194.H0_H0 ;  /* 0x200000ffffa6c231 */ /* 0x000fc600003409c2 */
[----:B------:R-:W-:Y:S02]  /*177e0*/  SHF.R.U32.HI R4, RZ, 0x8, R4 ;  /* 0x00000008ff047819 */ /* 0x000fe40000011604 */
[----:B------:R-:W-:Y:S02]  /*177f0*/  PRMT R154, R194, 0x5410, R193 ;  /* 0x00005410c29a7816 */ /* 0x000fe400000000c1 */
[----:B------:R-:W-:Y:S01]  /*17800*/  LOP3.LUT R4, R4, 0xffff, RZ, 0xc0, !PT ;  /* 0x0000ffff04047812 */ /* 0x000fe200078ec0ff */
[----:B------:R-:W-:Y:S01]  /*17810*/  @!P6 HFMA2.BF16_V2 R164, -RZ.H0_H0, RZ.H0_H0, -R196.H0_H0 ;  /* 0x200000ffffa4e231 */ /* 0x000fe200003409c4 */
[----:B------:R-:W-:Y:S02]  /*17820*/  @!P4 PRMT R194, R166, 0x5410, RZ ;  /* 0x00005410a6c2c816 */ /* 0x000fe400000000ff */
[----:B------:R-:W-:Y:S02]  /*17830*/  ISETP.LE.U32.AND P4, PT, R4, UR23, PT ;  /* 0x0000001704007c0c */ /* 0x000fe4000bf83070 */
[----:B------:R-:W-:-:S02]  /*17840*/  SHF.R.U32.HI R4, RZ, 0x10, R0 ;  /* 0x00000010ff047819 */ /* 0x000fc40000011600 */
[----:B------:R-:W-:Y:S01]  /*17850*/  SHF.R.U32.HI R0, RZ, 0x18, R0 ;  /* 0x00000018ff007819 */ /* 0x000fe20000011600 */
[----:B------:R-:W-:Y:S01]  /*17860*/  @!P3 HFMA2.BF16_V2 R165, -RZ.H0_H0, RZ.H0_H0, -R193.H0_H0 ;  /* 0x200000ffffa5b231 */ /* 0x000fe200003409c1 */
[----:B------:R-:W-:Y:S02]  /*17870*/  @!P6 PRMT R196, R164, 0x5410, RZ ;  /* 0x00005410a4c4e816 */ /* 0x000fe400000000ff */
[----:B------:R-:W-:Y:S02]  /*17880*/  ISETP.LE.U32.AND P6, PT, R0, UR23, PT ;  /* 0x0000001700007c0c */ /* 0x000fe4000bfc3070 */
[----:B------:R-:W-:Y:S02]  /*17890*/  LOP3.LUT R0, R2, 0xff, RZ, 0xc0, !PT ;  /* 0x000000ff02007812 */ /* 0x000fe400078ec0ff */
[----:B------:R-:W-:Y:S02]  /*178a0*/  @!P3 PRMT R193, R165, 0x5410, RZ ;  /* 0x00005410a5c1b816 */ /* 0x000fe400000000ff */
[----:B------:R-:W-:-:S02]  /*178b0*/  ISETP.LE.U32.AND P3, PT, R0, UR23, PT ;  /* 0x0000001700007c0c */ /* 0x000fc4000bf63070 */
[C---:B------:R-:W-:Y:S01]  /*178c0*/  PRMT R75, R28.reuse, 0x7610, R75 ;  /* 0x000076101c4b7816 */ /* 0x040fe2000000004b */
[----:B------:R-:W-:Y:S01]  /*178d0*/  FADD.FTZ R7, R69, R11 ;  /* 0x0000000b45077221 */ /* 0x000fe20000010000 */
[----:B------:R-:W-:-:S04]  /*178e0*/  PRMT R74, R28, 0x7632, R74 ;  /* 0x000076321c4a7816 */ /* 0x000fc8000000004a */
[----:B------:R-:W-:-:S05]  /*178f0*/  PRMT R31, R75, 0x5410, R74 ;  /* 0x000054104b1f7816 */ /* 0x000fca000000004a */
[----:B---3--:R-:W-:-:S05]  /*17900*/  @!P3 HFMA2.BF16_V2 R63, -RZ.H0_H0, RZ.H0_H0, -R75.H0_H0 ;  /* 0x200000ffff3fb231 */ /* 0x008fca000034094b */
[----:B------:R-:W-:-:S04]  /*17910*/  PRMT R11, R63, 0x7610, R11 ;  /* 0x000076103f0b7816 */ /* 0x000fc8000000000b */
[----:B------:R-:W-:Y:S02]  /*17920*/  @!P3 PRMT R75, R11, 0x5410, RZ ;  /* 0x000054100b4bb816 */ /* 0x000fe400000000ff */
[----:B------:R1:W3:Y:S01]  /*17930*/  LDL.LU.S16 R11, [R1+0x80] ;  /* 0x00008000010b7983 */ /* 0x0002e20000300600 */
[----:B------:R-:W-:Y:S01]  /*17940*/  SHF.R.U32.HI R0, RZ, 0x10, R2 ;  /* 0x00000010ff007819 */ /* 0x000fe20000011602 */
[----:B------:R-:W-:Y:S01]  /*17950*/  @!P5 HFMA2.BF16_V2 R169, -RZ.H0_H0, RZ.H0_H0, -R27.H0_H0 ;  /* 0x200000ffffa9d231 */ /* 0x000fe2000034091b */
[----:B------:R-:W-:Y:S01]  /*17960*/  LOP3.LUT R3, R2, 0xffff, RZ, 0xc0, !PT ;  /* 0x0000ffff02037812 */ /* 0x000fe200078ec0ff */
[----:B------:R-:W-:Y:S01]  /*17970*/  @!P2 HFMA2.BF16_V2 R168, -RZ.H0_H0, RZ.H0_H0, -R192.H0_H0 ;  /* 0x200000ffffa8a231 */ /* 0x000fe200003409c0 */
[----:B------:R-:W-:Y:S02]  /*17980*/  LOP3.LUT R0, R0, 0xff, RZ, 0xc0, !PT ;  /* 0x000000ff00007812 */ /* 0x000fe400078ec0ff */
[----:B------:R-:W-:Y:S02]  /*17990*/  PRMT R50, R27, 0x5410, R26 ;  /* 0x000054101b327816 */ /* 0x000fe4000000001a */
[----:B------:R-:W-:-:S02]  /*179a0*/  LOP3.LUT R4, R4, 0xff, RZ, 0xc0, !PT ;  /* 0x000000ff04047812 */ /* 0x000fc400078ec0ff */
[----:B------:R-:W-:Y:S02]  /*179b0*/  @!P5 PRMT R27, R169, 0x5410, RZ ;  /* 0x00005410a91bd816 */ /* 0x000fe400000000ff */
[----:B------:R-:W-:Y:S02]  /*179c0*/  LOP3.LUT R6, R5, UR13, R6, 0x96, !PT ;  /* 0x0000000d05067c12 */ /* 0x000fe4000f8e9606 */
[----:B------:R-:W-:Y:S02]  /*179d0*/  ISETP.LE.U32.AND P5, PT, R0, UR23, PT ;  /* 0x0000001700007c0c */ /* 0x000fe4000bfa3070 */
[----:B------:R-:W-:Y:S02]  /*179e0*/  PRMT R155, R192, 0x5410, R191 ;  /* 0x00005410c09b7816 */ /* 0x000fe400000000bf */
[----:B------:R-:W-:Y:S01]  /*179f0*/  SHF.R.U32.HI R0, RZ, 0x8, R3 ;  /* 0x00000008ff007819 */ /* 0x000fe20000011603 */
[----:B------:R-:W-:Y:S01]  /*17a00*/  @!P4 HFMA2.BF16_V2 R170, -RZ.H0_H0, RZ.H0_H0, -R26.H0_H0 ;  /* 0x200000ffffaac231 */ /* 0x000fe2000034091a */
[----:B------:R-:W-:-:S02]  /*17a10*/  @!P2 PRMT R192, R168, 0x5410, RZ ;  /* 0x00005410a8c0a816 */ /* 0x000fc400000000ff */
[----:B------:R-:W-:Y:S02]  /*17a20*/  ISETP.LE.U32.AND P2, PT, R4, UR23, PT ;  /* 0x0000001704007c0c */ /* 0x000fe4000bf43070 */
[----:B------:R-:W-:Y:S01]  /*17a30*/  SHF.R.U32.HI R4, RZ, 0x18, R2 ;  /* 0x00000018ff047819 */ /* 0x000fe20000011602 */
[----:B------:R-:W-:Y:S01]  /*17a40*/  IMAD.WIDE.U32 R2, R6, -0x2daee0ad, RZ ;  /* 0xd2511f5306027825 */ /* 0x000fe200078e00ff */
[----:B------:R-:W-:-:S03]  /*17a50*/  LOP3.LUT R0, R0, 0xffff, RZ, 0xc0, !PT ;  /* 0x0000ffff00007812 */ /* 0x000fc600078ec0ff */
[----:B------:R-:W-:Y:S01]  /*17a60*/  @!P1 HFMA2.BF16_V2 R167, -RZ.H0_H0, RZ.H0_H0, -R191.H0_H0 ;  /* 0x200000ffffa79231 */ /* 0x000fe200003409bf */
[----:B------:R-:W-:Y:S02]  /*17a70*/  @!P4 PRMT R26, R170, 0x5410, RZ ;  /* 0x00005410aa1ac816 */ /* 0x000fe400000000ff */
[----:B------:R-:W-:Y:S02]  /*17a80*/  ISETP.LE.U32.AND P4, PT, R0, UR23, PT ;  /* 0x0000001700007c0c */ /* 0x000fe4000bf83070 */
[----:B------:R-:W-:Y:S02]  /*17a90*/  LOP3.LUT R0, R3, UR40, R8, 0x96, !PT ;  /* 0x0000002803007c12 */ /* 0x000fe4000f8e9608 */
[----:B------:R-:W-:Y:S02]  /*17aa0*/  PRMT R24, R66, 0x7632, R24 ;  /* 0x0000763242187816 */ /* 0x000fe40000000018 */
[----:B------:R-:W-:Y:S02]  /*17ab0*/  @!P1 PRMT R191, R167, 0x5410, RZ ;  /* 0x00005410a7bf9816 */ /* 0x000fe400000000ff */
[----:B------:R-:W-:-:S02]  /*17ac0*/  ISETP.LE.U32.AND P1, PT, R4, UR23, PT ;  /* 0x0000001704007c0c */ /* 0x000fc4000bf23070 */
[----:B------:R-:W-:Y:S01]  /*17ad0*/  SHF.R.U32.HI R4, RZ, 0x10, R0 ;  /* 0x00000010ff047819 */ /* 0x000fe20000011600 */
[----:B------:R-:W-:Y:S01]  /*17ae0*/  @!P6 HFMA2.BF16_V2 R171, -RZ.H0_H0, RZ.H0_H0, -R24.H0_H0 ;  /* 0x200000ffffabe231 */ /* 0x000fe20000340918 */
[----:B------:R-:W-:Y:S02]  /*17af0*/  PRMT R25, R66, 0x7610, R25 ;  /* 0x0000761042197816 */ /* 0x000fe40000000019 */
[----:B------:R-:W-:Y:S02]  /*17b00*/  LOP3.LUT R4, R4, 0xff, RZ, 0xc0, !PT ;  /* 0x000000ff04047812 */ /* 0x000fe400078ec0ff */
[----:B------:R-:W-:Y:S02]  /*17b10*/  PRMT R49, R25, 0x5410, R24 ;  /* 0x0000541019317816 */ /* 0x000fe40000000018 */
[----:B------:R-:W-:Y:S02]  /*17b20*/  @!P6 PRMT R24, R171, 0x5410, RZ ;  /* 0x00005410ab18e816 */ /* 0x000fe400000000ff */
[----:B------:R-:W-:-:S02]  /*17b30*/  ISETP.LE.U32.AND P6, PT, R4, UR23, PT ;  /* 0x0000001704007c0c */ /* 0x000fc4000bfc3070 */
[----:B------:R-:W-:Y:S01]  /*17b40*/  LOP3.LUT R4, R0, 0xffff, RZ, 0xc0, !PT ;  /* 0x0000ffff00047812 */ /* 0x000fe200078ec0ff */
[----:B------:R-:W1:Y:S03]  /*17b50*/  MUFU.EX2 R5, R81 ;  /* 0x0000005100057308 */ /* 0x000e660000000800 */
[----:B------:R-:W-:Y:S01]  /*17b60*/  SHF.R.U32.HI R6, RZ, 0x8, R4 ;  /* 0x00000008ff067819 */ /* 0x000fe20000011604 */
[----:B----4-:R-:W-:-:S04]  /*17b70*/  @!P2 HFMA2.BF16_V2 R73, -RZ.H0_H0, RZ.H0_H0, -R25.H0_H0 ;  /* 0x200000ffff49a231 */ /* 0x010fc80000340919 */
[----:B------:R-:W4:Y:S01]  /*17b80*/  MUFU.EX2 R4, R80 ;  /* 0x0000005000047308 */ /* 0x000f220000000800 */
[----:B------:R-:W-:Y:S02]  /*17b90*/  PRMT R12, R73, 0x7610, R12 ;  /* 0x00007610490c7816 */ /* 0x000fe4000000000c */
[----:B------:R-:W-:Y:S02]  /*17ba0*/  LOP3.LUT R6, R6, 0xffff, RZ, 0xc0, !PT ;  /* 0x0000ffff06067812 */ /* 0x000fe400078ec0ff */
[----:B------:R-:W-:Y:S02]  /*17bb0*/  @!P2 PRMT R25, R12, 0x5410, RZ ;  /* 0x000054100c19a816 */ /* 0x000fe400000000ff */
[----:B------:R-:W-:Y:S01]  /*17bc0*/  ISETP.LE.U32.AND P2, PT, R6, UR23, PT ;  /* 0x0000001706007c0c */ /* 0x000fe2000bf43070 */
[----:B-1----:R-:W-:Y:S01]  /*17bd0*/  FADD.FTZ R6, R5, R14 ;  /* 0x0000000e05067221 */ /* 0x002fe20000010000 */
[----:B------:R-:W-:Y:S02]  /*17be0*/  PRMT R190, R68, 0x7610, R190 ;  /* 0x0000761044be7816 */ /* 0x000fe400000000be */
[C---:B----4-:R-:W-:Y:S01]  /*17bf0*/  F2FP.BF16.F32.PACK_AB R13, R4.reuse, R5 ;  /* 0x00000005040d723e */ /* 0x050fe200000010ff */
[----:B------:R-:W-:Y:S01]  /*17c00*/  FADD.FTZ R12, R4, R6 ;  /* 0x00000006040c7221 */ /* 0x000fe20000010000 */
[----:B------:R-:W-:-:S02]  /*17c10*/  LOP3.LUT R4, R0, 0xff, RZ, 0xc0, !PT ;  /* 0x000000ff00047812 */ /* 0x000fc400078ec0ff */
[----:B------:R-:W-:Y:S02]  /*17c20*/  PRMT R189, R68, 0x7632, R189 ;  /* 0x0000763244bd7816 */ /* 0x000fe400000000bd */
[----:B------:R-:W-:Y:S01]  /*17c30*/  ISETP.LE.U32.AND P3, PT, R4, UR23, PT ;  /* 0x0000001704007c0c */ /* 0x000fe2000bf63070 */
[----:B------:R-:W-:Y:S02]  /*17c40*/  @!P4 HFMA2.BF16_V2 R57, -RZ.H0_H0, RZ.H0_H0, -R74.H0_H0 ;  /* 0x200000ffff39c231 */ /* 0x000fe4000034094a */
[----:B------:R-:W-:Y:S01]  /*17c50*/  @!P5 HFMA2.BF16_V2 R61, -RZ.H0_H0, RZ.H0_H0, -R190.H0_H0 ;  /* 0x200000ffff3dd231 */ /* 0x000fe200003409be */
[----:B------:R-:W-:Y:S01]  /*17c60*/  PRMT R188, R22, 0x7610, R188 ;  /* 0x0000761016bc7816 */ /* 0x000fe200000000bc */
[----:B------:R-:W-:Y:S02]  /*17c70*/  @!P1 HFMA2.BF16_V2 R60, -RZ.H0_H0, RZ.H0_H0, -R189.H0_H0 ;  /* 0x200000ffff3c9231 */ /* 0x000fe400003409bd */
[----:B------:R-:W-:Y:S01]  /*17c80*/  FADD.FTZ R9, R34, R10 ;  /* 0x0000000a22097221 */ /* 0x000fe20000010000 */
[----:B------:R-:W-:-:S02]  /*17c90*/  PRMT R34, R57, 0x7610, R34 ;  /* 0x0000761039227816 */ /* 0x000fc40000000022 */
[----:B------:R-:W-:Y:S01]  /*17ca0*/  PRMT R52, R61, 0x7610, R52 ;  /* 0x000076103d347816 */ /* 0x000fe20000000034 */
[----:B------:R1:W4:Y:S01]  /*17cb0*/  LDL.LU.S16 R57, [R1+0x88] ;  /* 0x0000880001397983 */ /* 0x0003220000300600 */
[----:B------:R-:W-:Y:S02]  /*17cc0*/  PRMT R28, R60, 0x7610, R28 ;  /* 0x000076103c1c7816 */ /* 0x000fe4000000001c */
[----:B------:R-:W-:Y:S02]  /*17cd0*/  @!P4 PRMT R74, R34, 0x5410, RZ ;  /* 0x00005410224ac816 */ /* 0x000fe400000000ff */
[----:B------:R-:W-:Y:S02]  /*17ce0*/  PRMT R34, R190, 0x5410, R189 ;  /* 0x00005410be227816 */ /* 0x000fe400000000bd */
[----:B------:R-:W-:Y:S02]  /*17cf0*/  @!P5 PRMT R190, R52, 0x5410, RZ ;  /* 0x0000541034bed816 */ /* 0x000fe400000000ff */
[----:B------:R1:W4:Y:S01]  /*17d00*/  LDL.LU.S16 R52, [R1+0x8c] ;  /* 0x00008c0001347983 */ /* 0x0003220000300600 */
[----:B------:R-:W-:-:S03]  /*17d10*/  @!P1 PRMT R189, R28, 0x5410, RZ ;  /* 0x000054101cbd9816 */ /* 0x000fc600000000ff */
[----:B------:R1:W4:Y:S01]  /*17d20*/  LDL.LU.S16 R28, [R1+0xbc] ;  /* 0x0000bc00011c7983 */ /* 0x0003220000300600 */
[----:B------:R-:W-:Y:S02]  /*17d30*/  PRMT R187, R22, 0x7632, R187 ;  /* 0x0000763216bb7816 */ /* 0x000fe400000000bb */
[----:B------:R-:W-:Y:S02]  /*17d40*/  SHF.R.U32.HI R0, RZ, 0x18, R0 ;  /* 0x00000018ff007819 */ /* 0x000fe40000011600 */
[----:B------:R-:W-:Y:S02]  /*17d50*/  PRMT R80, R188, 0x5410, R187 ;  /* 0x00005410bc507816 */ /* 0x000fe400000000bb */
[----:B------:R-:W-:Y:S01]  /*17d60*/  ISETP.LE.U32.AND P5, PT, R0, UR23, PT ;  /* 0x0000001700007c0c */ /* 0x000fe2000bfa3070 */
[----:B--2---:R-:W-:-:S05]  /*17d70*/  @!P3 HFMA2.BF16_V2 R23, -RZ.H0_H0, RZ.H0_H0, -R188.H0_H0 ;  /* 0x200000ffff17b231 */ /* 0x004fca00003409bc */
[----:B------:R-:W-:Y:S02]  /*17d80*/  PRMT R10, R23, 0x7610, R10 ;  /* 0x00007610170a7816 */ /* 0x000fe4000000000a */
[----:B------:R1:W2:Y:S02]  /*17d90*/  LDL.LU.S16 R23, [R1+0xb8] ;  /* 0x0000b80001177983 */ /* 0x0002a40000300600 */
[----:B------:R-:W-:Y:S01]  /*17da0*/  @!P3 PRMT R188, R10, 0x5410, RZ ;  /* 0x000054100abcb816 */ /* 0x000fe200000000ff */
[----:B---3--:R-:W-:-:S05]  /*17db0*/  @!P2 HFMA2.BF16_V2 R11, -RZ.H0_H0, RZ.H0_H0, -R187.H0_H0 ;  /* 0x200000ffff0ba231 */ /* 0x008fca00003409bb */
[----:B------:R-:W-:Y:S02]  /*17dc0*/  PRMT R0, R11, 0x7610, R0 ;  /* 0x000076100b007816 */ /* 0x000fe40000000000 */
[----:B------:R1:W3:Y:S04]  /*17dd0*/  LDL.LU.S16 R11, [R1+0xb4] ;  /* 0x0000b400010b7983 */ /* 0x0002e80000300600 */
[----:B------:R1:W3:Y:S01]  /*17de0*/  LDL.LU.S16 R10, [R1+0xb0] ;  /* 0x0000b000010a7983 */ /* 0x0002e20000300600 */
[----:B------:R-:W-:Y:S02]  /*17df0*/  LOP3.LUT R3, R2, 0xffff, RZ, 0xc0, !PT ;  /* 0x0000ffff02037812 */ /* 0x000fe400078ec0ff */
[----:B------:R-:W-:Y:S02]  /*17e00*/  @!P2 PRMT R187, R0, 0x5410, RZ ;  /* 0x0000541000bba816 */ /* 0x000fe400000000ff */
[----:B------:R-:W-:-:S04]  /*17e10*/  SHF.R.U32.HI R0, RZ, 0x8, R3 ;  /* 0x00000008ff007819 */ /* 0x000fc80000011603 */
[----:B------:R-:W-:Y:S02]  /*17e20*/  LOP3.LUT R0, R0, 0xffff, RZ, 0xc0, !PT ;  /* 0x0000ffff00007812 */ /* 0x000fe400078ec0ff */
[----:B------:R-:W-:Y:S02]  /*17e30*/  LOP3.LUT R4, R2, 0xff, RZ, 0xc0, !PT ;  /* 0x000000ff02047812 */ /* 0x000fe400078ec0ff */
[----:B------:R-:W-:Y:S02]  /*17e40*/  ISETP.LE.U32.AND P3, PT, R0, UR23, PT ;  /* 0x0000001700007c0c */ /* 0x000fe4000bf63070 */
[----:B------:R-:W-:Y:S02]  /*17e50*/  ISETP.LE.U32.AND P4, PT, R4, UR23, PT ;  /* 0x0000001704007c0c */ /* 0x000fe4000bf83070 */
[--C-:B------:R-:W-:Y:S02]  /*17e60*/  SHF.R.U32.HI R4, RZ, 0x10, R2.reuse ;  /* 0x00000010ff047819 */ /* 0x100fe40000011602 */
[----:B------:R-:W-:-:S02]  /*17e70*/  SHF.R.U32.HI R2, RZ, 0x18, R2 ;  /* 0x00000018ff027819 */ /* 0x000fc40000011602 */
[----:B------:R-:W-:Y:S02]  /*17e80*/  PRMT R183, R20, 0x7632, R183 ;  /* 0x0000763214b77816 */ /* 0x000fe400000000b7 */
[----:B------:R-:W-:Y:S02]  /*17e90*/  ISETP.LE.U32.AND P1, PT, R2, UR23, PT ;  /* 0x0000001702007c0c */ /* 0x000fe4000bf23070 */
[----:B------:R-:W-:-:S04]  /*17ea0*/  LOP3.LUT R2, R4, 0xff, RZ, 0xc0, !PT ;  /* 0x000000ff04027812 */ /* 0x000fc800078ec0ff */
[----:B------:R-:W-:Y:S02]  /*17eb0*/  ISETP.LE.U32.AND P2, PT, R2, UR23, PT ;  /* 0x0000001702007c0c */ /* 0x000fe4000bf43070 */
[----:B------:R-:W-:Y:S02]  /*17ec0*/  LOP3.LUT R2, R55, UR21, R140, 0x96, !PT ;  /* 0x0000001537027c12 */ /* 0x000fe4000f8e968c */
[----:B------:R1:W3:Y:S01]  /*17ed0*/  LDL.LU.S16 R55, [R1+0xc0] ;  /* 0x0000c00001377983 */ /* 0x0002e20000300600 */
[----:B------:R-:W-:Y:S02]  /*17ee0*/  PRMT R185, R67, 0x7632, R185 ;  /* 0x0000763243b97816 */ /* 0x000fe400000000b9 */
[C---:B------:R-:W-:Y:S02]  /*17ef0*/  PRMT R181, R65.reuse, 0x7632, R181 ;  /* 0x0000763241b57816 */ /* 0x040fe400000000b5 */
[----:B------:R-:W-:Y:S02]  /*17f00*/  PRMT R182, R65, 0x7610, R182 ;  /* 0x0000761041b67816 */ /* 0x000fe400000000b6 */
[----:B------:R-:W-:-:S02]  /*17f10*/  PRMT R186, R67, 0x7610, R186 ;  /* 0x0000761043ba7816 */ /* 0x000fc400000000ba */
[----:B------:R-:W-:Y:S02]  /*17f20*/  PRMT R77, R182, 0x5410, R181 ;  /* 0x00005410b64d7816 */ /* 0x000fe400000000b5 */
[----:B------:R-:W-:Y:S02]  /*17f30*/  PRMT R81, R186, 0x5410, R185 ;  /* 0x00005410ba517816 */ /* 0x000fe400000000b9 */
[----:B------:R-:W-:-:S04]  /*17f40*/  PRMT R184, R20, 0x7610, R184 ;  /* 0x0000761014b87816 */ /* 0x000fc800000000b8 */
[----:B------:R-:W-:Y:S01]  /*17f50*/  PRMT R76, R184, 0x5410, R183 ;  /* 0x00005410b84c7816 */ /* 0x000fe200000000b7 */
[----:B----4-:R-:W-:Y:S02]  /*17f60*/  @!P6 HFMA2.BF16_V2 R57, -RZ.H0_H0, RZ.H0_H0, -R186.H0_H0 ;  /* 0x200000ffff39e231 */ /* 0x010fe400003409ba */
[----:B------:R-:W-:-:S05]  /*17f70*/  @!P5 HFMA2.BF16_V2 R52, -RZ.H0_H0, RZ.H0_H0, -R185.H0_H0 ;  /* 0x200000ffff34d231 */ /* 0x000fca00003409b9 */
[----:B------:R-:W-:-:S04]  /*17f80*/  PRMT R0, R52, 0x7610, R0 ;  /* 0x0000761034007816 */ /* 0x000fc80000000000 */
[----:B------:R-:W-:Y:S01]  /*17f90*/  @!P5 PRMT R185, R0, 0x5410, RZ ;  /* 0x0000541000b9d816 */ /* 0x000fe200000000ff */
[----:B------:R-:W-:Y:S01]  /*17fa0*/  FADD.FTZ R0, R56, R7 ;  /* 0x0000000738007221 */ /* 0x000fe20000010000 */
[----:B--2---:R-:W-:-:S05]  /*17fb0*/  @!P3 HFMA2.BF16_V2 R23, -RZ.H0_H0, RZ.H0_H0, -R183.H0_H0 ;  /* 0x200000ffff17b231 */ /* 0x004fca00003409b7 */
[----:B------:R-:W-:Y:S02]  /*17fc0*/  PRMT R5, R23, 0x7610, R5 ;  /* 0x0000761017057816 */ /* 0x000fe40000000005 */
[----:B------:R1:W2:Y:S01]  /*17fd0*/  LDL.LU.S16 R23, [R1+0xc4] ;  /* 0x0000c40001177983 */ /* 0x0002a20000300600 */
[----:B------:R-:W-:Y:S02]  /*17fe0*/  PRMT R6, R57, 0x7610, R6 ;  /* 0x0000761039067816 */ /* 0x000fe40000000006 */
[----:B------:R-:W-:Y:S02]  /*17ff0*/  @!P3 PRMT R183, R5, 0x5410, RZ ;  /* 0x0000541005b7b816 */ /* 0x000fe400000000ff */
[----:B------:R-:W-:Y:S02]  /*18000*/  @!P6 PRMT R186, R6, 0x5410, RZ ;  /* 0x0000541006bae816 */ /* 0x000fe400000000ff */
[----:B------:R-:W-:Y:S01]  /*18010*/  LOP3.LUT R6, R131, UR19, R54, 0x96, !PT ;  /* 0x0000001383067c12 */ /* 0x000fe2000f8e9636 */
[----:B------:R-:W-:Y:S01]  /*18020*/  @!P4 HFMA2.BF16_V2 R28, -RZ.H0_H0, RZ.H0_H0, -R184.H0_H0 ;  /* 0x200000ffff1cc231 */ /* 0x000fe200003409b8 */
[----:B------:R1:W4:Y:S03]  /*18030*/  LDL.LU.S16 R54, [R1+0xc8] ;  /* 0x0000c80001367983 */ /* 0x0003260000300600 */
[----:B------:R-:W-:Y:S01]  /*18040*/  IMAD.WIDE.U32 R6, R6, -0x2daee0ad, RZ ;  /* 0xd2511f5306067825 */ /* 0x000fe200078e00ff */
[----:B------:R-:W-:Y:S01]  /*18050*/  PRMT R8, R28, 0x7610, R8 ;  /* 0x000076101c087816 */ /* 0x000fe20000000008 */
[----:B------:R1:W4:Y:S03]  /*18060*/  LDL.LU.S16 R52, [R1+0xcc] ;  /* 0x0000cc0001347983 */ /* 0x0003260000300600 */
[----:B------:R-:W-:Y:S01]  /*18070*/  @!P4 PRMT R184, R8, 0x5410, RZ ;  /* 0x0000541008b8c816 */ /* 0x000fe200000000ff */
[----:B---3--:R-:W-:-:S02]  /*18080*/  @!P1 HFMA2.BF16_V2 R10, -RZ.H0_H0, RZ.H0_H0, -R181.H0_H0 ;  /* 0x200000ffff0a9231 */ /* 0x008fc400003409b5 */
[----:B------:R-:W-:-:S03]  /*18090*/  @!P2 HFMA2.BF16_V2 R11, -RZ.H0_H0, RZ.H0_H0, -R182.H0_H0 ;  /* 0x200000ffff0ba231 */ /* 0x000fc600003409b6 */
[----:B------:R-:W-:-:S04]  /*180a0*/  PRMT R3, R10, 0x7610, R3 ;  /* 0x000076100a037816 */ /* 0x000fc80000000003 */
[----:B------:R-:W-:Y:S01]  /*180b0*/  @!P1 PRMT R181, R3, 0x5410, RZ ;  /* 0x0000541003b59816 */ /* 0x000fe200000000ff */
[----:B------:R-:W-:Y:S01]  /*180c0*/  IMAD.WIDE.U32 R2, R2, -0x2daee0ad, RZ ;  /* 0xd2511f5302027825 */ /* 0x000fe200078e00ff */
[----:B------:R-:W-:-:S03]  /*180d0*/  PRMT R4, R11, 0x7610, R4 ;  /* 0x000076100b047816 */ /* 0x000fc60000000004 */
[----:B------:R-:W-:Y:S01]  /*180e0*/  FADD.FTZ R11, R53, R0 ;  /* 0x00000000350b7221 */ /* 0x000fe20000010000 */
[----:B------:R-:W-:Y:S02]  /*180f0*/  LOP3.LUT R0, R3, UR18, R240, 0x96, !PT ;  /* 0x0000001203007c12 */ /* 0x000fe4000f8e96f0 */
[----:B------:R-:W-:-:S03]  /*18100*/  @!P2 PRMT R182, R4, 0x5410, RZ ;  /* 0x0000541004b6a816 */ /* 0x000fc600000000ff */
[----:B------:R-:W-:Y:S01]  /*18110*/  IMAD.WIDE.U32 R4, R0, -0x326172a9, RZ ;  /* 0xcd9e8d5700047825 */ /* 0x000fe200078e00ff */
[----:B------:R-:W-:-:S04]  /*18120*/  LOP3.LUT R0, R7, UR16, R2, 0x96, !PT ;  /* 0x0000001007007c12 */ /* 0x000fc8000f8e9602 */
[----:B------:R-:W-:-:S05]  /*18130*/  LOP3.LUT R3, R5, UR17, R130, 0x96, !PT ;  /* 0x0000001105037c12 */ /* 0x000fca000f8e9682 */
[----:B------:R-:W-:-:S05]  /*18140*/  IMAD.WIDE.U32 R2, R3, -0x2daee0ad, RZ ;  /* 0xd2511f5303027825 */ /* 0x000fca00078e00ff */
[----:B------:R-:W-:Y:S01]  /*18150*/  LOP3.LUT R3, R3, UR14, R6, 0x96, !PT ;  /* 0x0000000e03037c12 */ /* 0x000fe2000f8e9606 */
[----:B------:R-:W-:-:S04]  /*18160*/  IMAD.WIDE.U32 R6, R0, -0x326172a9, RZ ;  /* 0xcd9e8d5700067825 */ /* 0x000fc800078e00ff */
[----:B------:R-:W-:Y:S01]  /*18170*/  FADD.FTZ R10, R39, R9 ;  /* 0x00000009270a7221 */ /* 0x000fe20000010000 */
[----:B------:R-:W-:-:S05]  /*18180*/  LOP3.LUT R0, R7, UR15, R4, 0x96, !PT ;  /* 0x0000000f07007c12 */ /* 0x000fca000f8e9604 */
[----:B------:R-:W-:-:S05]  /*18190*/  IMAD.WIDE.U32 R8, R0, -0x2daee0ad, RZ ;  /* 0xd2511f5300087825 */ /* 0x000fca00078e00ff */
[----:B------:R-:W-:Y:S01]  /*181a0*/  LOP3.LUT R2, R9, UR12, R2, 0x96, !PT ;  /* 0x0000000c09027c12 */ /* 0x000fe2000f8e9602 */
[----:B------:R-:W-:-:S04]  /*181b0*/  IMAD.WIDE.U32 R4, R3, -0x326172a9, RZ ;  /* 0xcd9e8d5703047825 */ /* 0x000fc800078e00ff */
[----:B------:R-:W-:Y:S01]  /*181c0*/  IMAD.WIDE.U32 R2, R2, -0x326172a9, RZ ;  /* 0xcd9e8d5702027825 */ /* 0x000fe200078e00ff */
[----:B------:R-:W-:-:S04]  /*181d0*/  LOP3.LUT R7, R5, UR13, R6, 0x96, !PT ;  /* 0x0000000d05077c12 */ /* 0x000fc8000f8e9606 */
[----:B------:R-:W-:-:S04]  /*181e0*/  LOP3.LUT R0, R3, UR39, R4, 0x96, !PT ;  /* 0x0000002703007c12 */ /* 0x000fc8000f8e9604 */
[----:B------:R-:W-:-:S04]  /*181f0*/  SHF.R.U32.HI R5, RZ, 0x10, R0 ;  /* 0x00000010ff057819 */ /* 0x000fc80000011600 */
[----:B------:R-:W-:-:S04]  /*18200*/  LOP3.LUT R5, R5, 0xff, RZ, 0xc0, !PT ;  /* 0x000000ff05057812 */ /* 0x000fc800078ec0ff */
[----:B------:R-:W-:Y:S02]  /*18210*/  ISETP.LE.U32.AND P2, PT, R5, UR23, PT ;  /* 0x0000001705007c0c */ /* 0x000fe4000bf43070 */
[----:B------:R-:W-:-:S04]  /*18220*/  LOP3.LUT R5, R2, 0xff, RZ, 0xc0, !PT ;  /* 0x000000ff02057812 */ /* 0x000fc800078ec0ff */
[----:B------:R-:W-:Y:S02]  /*18230*/  ISETP.LE.U32.AND P3, PT, R5, UR23, PT ;  /* 0x0000001705007c0c */ /* 0x000fe4000bf63070 */
[----:B------:R-:W-:-:S04]  /*18240*/  SHF.R.U32.HI R5, RZ, 0x18, R2 ;  /* 0x00000018ff057819 */ /* 0x000fc80000011602 */
[----:B------:R-:W-:Y:S02]  /*18250*/  ISETP.LE.U32.AND P1, PT, R5, UR23, PT ;  /* 0x0000001705007c0c */ /* 0x000fe4000bf23070 */
[----:B------:R1:W3:Y:S01]  /*18260*/  LDL.LU.S16 R5, [R1+0xd0] ;  /* 0x0000d00001057983 */ /* 0x0002e20000300600 */
[----:B------:R-:W-:-:S04]  /*18270*/  LOP3.LUT R4, R0, 0xff, RZ, 0xc0, !PT ;  /* 0x000000ff00047812 */ /* 0x000fc800078ec0ff */
[----:B------:R-:W-:Y:S02]  /*18280*/  ISETP.LE.U32.AND P5, PT, R4, UR23, PT ;  /* 0x0000001704007c0c */ /* 0x000fe4000bfa3070 */
[----:B------:R-:W-:-:S04]  /*18290*/  LOP3.LUT R4, R0, 0xffff, RZ, 0xc0, !PT ;  /* 0x0000ffff00047812 */ /* 0x000fc800078ec0ff */
[----:B------:R-:W-:-:S04]  /*182a0*/  SHF.R.U32.HI R4, RZ, 0x8, R4 ;  /* 0x00000008ff047819 */ /* 0x000fc80000011604 */
[----:B------:R-:W-:Y:S02]  /*182b0*/  LOP3.LUT R4, R4, 0xffff, RZ, 0xc0, !PT ;  /* 0x0000ffff04047812 */ /* 0x000fe400078ec0ff */
[----:B------:R-:W-:Y:S02]  /*182c0*/  SHF.R.U32.HI R0, RZ, 0x18, R0 ;  /* 0x00000018ff007819 */ /* 0x000fe40000011600 */
[----:B------:R-:W-:Y:S02]  /*182d0*/  ISETP.LE.U32.AND P4, PT, R4, UR23, PT ;  /* 0x0000001704007c0c */ /* 0x000fe4000bf83070 */
[----:B------:R-:W1:Y:S01]  /*182e0*/  MUFU.EX2 R4, R99 ;  /* 0x0000006300047308 */ /* 0x000e620000000800 */
[----:B------:R-:W-:-:S07]  /*182f0*/  ISETP.LE.U32.AND P6, PT, R0, UR23, PT ;  /* 0x0000001700007c0c */ /* 0x000fce000bfc3070 */
[----:B------:R-:W1:Y:S01]  /*18300*/  MUFU.EX2 R0, R114 ;  /* 0x0000007200007308 */ /* 0x000e620000000800 */
[----:B------:R-:W-:Y:S02]  /*18310*/  PRMT R173, R21, 0x7632, R173 ;  /* 0x0000763215ad7816 */ /* 0x000fe400000000ad */
[----:B------:R-:W-:Y:S02]  /*18320*/  LOP3.LUT R6, R2, 0xffff, RZ, 0xc0, !PT ;  /* 0x0000ffff02067812 */ /* 0x000fe400078ec0ff */
[----:B------:R-:W-:Y:S01]  /*18330*/  SHF.R.U32.HI R3, RZ, 0x10, R2 ;  /* 0x00000010ff037819 */ /* 0x000fe20000011602 */
[----:B-1----:R-:W-:Y:S01]  /*18340*/  FADD.FTZ R2, R4, R12 ;  /* 0x0000000c04027221 */ /* 0x002fe20000010000 */
[----:B------:R-:W-:Y:S02]  /*18350*/  FADD.FTZ R10, R38, R10 ;  /* 0x0000000a260a7221 */ /* 0x000fe40000010000 */
[----:B------:R1:W3:Y:S01]  /*18360*/  LDL.LU.S16 R38, [R1+0xd4] ;  /* 0x0000d40001267983 */ /* 0x0002e20000300600 */
[----:B------:R-:W-:Y:S01]  /*18370*/  FADD.FTZ R28, R0, R2 ;  /* 0x00000002001c7221 */ /* 0x000fe20000010000 */
[----:B--2---:R-:W-:-:S05]  /*18380*/  @!P4 HFMA2.BF16_V2 R23, -RZ.H0_H0, RZ.H0_H0, -R173.H0_H0 ;  /* 0x200000ffff17c231 */ /* 0x004fca00003409ad */
[----:B------:R-:W-:Y:S02]  /*18390*/  PRMT R2, R23, 0x7610, R2 ;  /* 0x0000761017027816 */ /* 0x000fe40000000002 */
[----:B------:R1:W2:Y:S01]  /*183a0*/  LDL.LU.S16 R23, [R1+0xd8] ;  /* 0x0000d80001177983 */ /* 0x0002a20000300600 */
[C---:B------:R-:W-:Y:S02]  /*183b0*/  PRMT R129, R70.reuse, 0x7632, R129 ;  /* 0x0000763246817816 */ /* 0x040fe40000000081 */
[----:B------:R-:W-:-:S03]  /*183c0*/  PRMT R132, R70, 0x7610, R132 ;  /* 0x0000761046847816 */ /* 0x000fc60000000084 */
[----:B----4-:R-:W-:Y:S01]  /*183d0*/  @!P6 HFMA2.BF16_V2 R54, -RZ.H0_H0, RZ.H0_H0, -R129.H0_H0 ;  /* 0x200000ffff36e231 */ /* 0x010fe20000340981 */
[----:B------:R-:W-:Y:S01]  /*183e0*/  PRMT R179, R15, 0x7610, R179 ;  /* 0x000076100fb37816 */ /* 0x000fe200000000b3 */
[----:B------:R-:W-:Y:S01]  /*183f0*/  @!P2 HFMA2.BF16_V2 R52, -RZ.H0_H0, RZ.H0_H0, -R132.H0_H0 ;  /* 0x200000ffff34a231 */ /* 0x000fe20000340984 */
[----:B------:R-:W-:Y:S02]  /*18400*/  PRMT R176, R21, 0x7610, R176 ;  /* 0x0000761015b07816 */ /* 0x000fe400000000b0 */
[----:B------:R-:W-:Y:S02]  /*18410*/  PRMT R22, R54, 0x7610, R22 ;  /* 0x0000761036167816 */ /* 0x000fe40000000016 */
[----:B------:R-:W-:Y:S02]  /*18420*/  PRMT R21, R52, 0x7610, R21 ;  /* 0x0000761034157816 */ /* 0x000fe40000000015 */
[----:B------:R-:W-:Y:S02]  /*18430*/  PRMT R82, R132, 0x5410, R129 ;  /* 0x0000541084527816 */ /* 0x000fe40000000081 */
[----:B------:R-:W-:-:S02]  /*18440*/  @!P6 PRMT R129, R22, 0x5410, RZ ;  /* 0x000054101681e816 */ /* 0x000fc400000000ff */
[----:B------:R1:W4:Y:S01]  /*18450*/  LDL.LU.S16 R22, [R1+0xdc] ;  /* 0x0000dc0001167983 */ /* 0x0003220000300600 */
[----:B------:R-:W-:Y:S02]  /*18460*/  PRMT R174, R15, 0x7632, R174 ;  /* 0x000076320fae7816 */ /* 0x000fe400000000ae */
[----:B------:R-:W-:Y:S02]  /*18470*/  @!P2 PRMT R132, R21, 0x5410, RZ ;  /* 0x000054101584a816 */ /* 0x000fe400000000ff */
[----:B------:R1:W4:Y:S01]  /*18480*/  LDL.LU.S16 R21, [R1+0xe8] ;  /* 0x0000e80001157983 */ /* 0x0003220000300600 */
[----:B------:R-:W-:Y:S01]  /*18490*/  PRMT R39, R179, 0x5410, R174 ;  /* 0x00005410b3277816 */ /* 0x000fe200000000ae */
[----:B------:R-:W-:Y:S01]  /*184a0*/  @!P5 HFMA2.BF16_V2 R55, -RZ.H0_H0, RZ.H0_H0, -R176.H0_H0 ;  /* 0x200000ffff37d231 */ /* 0x000fe200003409b0 */
[----:B------:R-:W-:Y:S02]  /*184b0*/  F2FP.BF16.F32.PACK_AB R9, R0, R4 ;  /* 0x000000040009723e */ /* 0x000fe400000010ff */
[----:B------:R-:W-:-:S02]  /*184c0*/  LOP3.LUT R0, R3, 0xff, RZ, 0xc0, !PT ;  /* 0x000000ff03007812 */ /* 0x000fc400078ec0ff */
[----:B------:R-:W-:Y:S02]  /*184d0*/  PRMT R4, R55, 0x7610, R4 ;  /* 0x0000761037047816 */ /* 0x000fe40000000004 */
[----:B------:R-:W-:Y:S02]  /*184e0*/  PRMT R83, R176, 0x5410, R173 ;  /* 0x00005410b0537816 */ /* 0x000fe400000000ad */
[----:B------:R-:W-:Y:S02]  /*184f0*/  @!P5 PRMT R176, R4, 0x5410, RZ ;  /* 0x0000541004b0d816 */ /* 0x000fe400000000ff */
[----:B------:R-:W-:Y:S02]  /*18500*/  ISETP.LE.U32.AND P5, PT, R0, UR23, PT ;  /* 0x0000001700007c0c */ /* 0x000fe4000bfa3070 */
[----:B------:R-:W-:-:S04]  /*18510*/  SHF.R.U32.HI R0, RZ, 0x8, R6 ;  /* 0x00000008ff007819 */ /* 0x000fc80000011606 */
[----:B------:R-:W-:Y:S02]  /*18520*/  LOP3.LUT R0, R0, 0xffff, RZ, 0xc0, !PT ;  /* 0x0000ffff00007812 */ /* 0x000fe400078ec0ff */
[----:B------:R-:W-:Y:S01]  /*18530*/  @!P4 PRMT R173, R2, 0x5410, RZ ;  /* 0x0000541002adc816 */ /* 0x000fe200000000ff */
[----:B---3--:R-:W-:-:S05]  /*18540*/  @!P3 HFMA2.BF16_V2 R5, -RZ.H0_H0, RZ.H0_H0, -R179.H0_H0 ;  /* 0x200000ffff05b231 */ /* 0x008fca00003409b3 */
[----:B------:R-:W-:-:S04]  /*18550*/  PRMT R12, R5, 0x7610, R12 ;  /* 0x00007610050c7816 */ /* 0x000fc8000000000c */
[----:B------:R-:W-:Y:S02]  /*18560*/  @!P3 PRMT R179, R12, 0x5410, RZ ;  /* 0x000054100cb3b816 */ /* 0x000fe400000000ff */
[----:B------:R1:W3:Y:S01]  /*18570*/  LDL.LU.S16 R12, [R1+0xe4] ;  /* 0x0000e400010c7983 */ /* 0x0002e20000300600 */
[----:B------:R-:W-:Y:S02]  /*18580*/  ISETP.LE.U32.AND P4, PT, R0, UR23, PT ;  /* 0x0000001700007c0c */ /* 0x000fe4000bf83070 */
[C---:B------:R-:W-:Y:S02]  /*18590*/  PRMT R178, R71.reuse, 0x7610, R178 ;  /* 0x0000761047b27816 */ /* 0x040fe400000000b2 */
[----:B------:R-:W-:-:S09]  /*185a0*/  PRMT R175, R71, 0x7632, R175 ;  /* 0x0000763247af7816 */ /* 0x000fd200000000af */
[----:B------:R-:W-:-:S05]  /*185b0*/  @!P4 HFMA2.BF16_V2 R38, -RZ.H0_H0, RZ.H0_H0, -R174.H0_H0 ;  /* 0x200000ffff26c231 */ /* 0x000fca00003409ae */
[----:B------:R-:W-:Y:S02]  /*185c0*/  PRMT R20, R38, 0x7610, R20 ;  /* 0x0000761026147816 */ /* 0x000fe40000000014 */
[----:B------:R-:W-:Y:S02]  /*185d0*/  PRMT R38, R178, 0x5410, R175 ;  /* 0x00005410b2267816 */ /* 0x000fe400000000af */
[----:B------:R-:W-:Y:S02]  /*185e0*/  @!P4 PRMT R174, R20, 0x5410, RZ ;  /* 0x0000541014aec816 */ /* 0x000fe400000000ff */
[----:B------:R1:W3:Y:S01]  /*185f0*/  LDL.LU.S16 R20, [R1+0xec] ;  /* 0x0000ec0001147983 */ /* 0x0002e20000300600 */
[----:B--2---:R-:W-:-:S05]  /*18600*/  @!P5 HFMA2.BF16_V2 R23, -RZ.H0_H0, RZ.H0_H0, -R178.H0_H0 ;  /* 0x200000ffff17d231 */ /* 0x004fca00003409b2 */
[----:B------:R-:W-:-:S04]  /*18610*/  PRMT R15, R23, 0x7610, R15 ;  /* 0x00007610170f7816 */ /* 0x000fc8000000000f */
[----:B------:R-:W-:Y:S02]  /*18620*/  @!P5 PRMT R178, R15, 0x5410, RZ ;  /* 0x000054100fb2d816 */ /* 0x000fe400000000ff */
[----:B------:R1:W2:Y:S01]  /*18630*/  LDL.LU.S16 R15, [R1+0xf0] ;  /* 0x0000f000010f7983 */ /* 0x0002a20000300600 */
[----:B------:R-:W-:-:S05]  /*18640*/  IMAD.WIDE.U32 R2, R7, -0x2daee0ad, RZ ;  /* 0xd2511f5307027825 */ /* 0x000fca00078e00ff */
[----:B------:R-:W-:-:S04]  /*18650*/  LOP3.LUT R0, R3, UR40, R8, 0x96, !PT ;  /* 0x0000002803007c12 */ /* 0x000fc8000f8e9608 */
[----:B------:R-:W-:-:S04]  /*18660*/  SHF.R.U32.HI R4, RZ, 0x10, R0 ;  /* 0x00000010ff047819 */ /* 0x000fc80000011600 */
[----:B------:R-:W-:-:S04]  /*18670*/  LOP3.LUT R4, R4, 0xff, RZ, 0xc0, !PT ;  /* 0x000000ff04047812 */ /* 0x000fc800078ec0ff */
[----:B------:R-:W-:Y:S02]  /*18680*/  ISETP.LE.U32.AND P6, PT, R4, UR23, PT ;  /* 0x0000001704007c0c */ /* 0x000fe4000bfc3070 */
[----:B------:R-:W-:-:S04]  /*18690*/  LOP3.LUT R4, R0, 0xffff, RZ, 0xc0, !PT ;  /* 0x0000ffff00047812 */ /* 0x000fc800078ec0ff */
[----:B------:R-:W-:-:S04]  /*186a0*/  SHF.R.U32.HI R4, RZ, 0x8, R4 ;  /* 0x00000008ff047819 */ /* 0x000fc80000011604 */
[----:B------:R-:W-:-:S04]  /*186b0*/  LOP3.LUT R4, R4, 0xffff, RZ, 0xc0, !PT ;  /* 0x0000ffff04047812 */ /* 0x000fc800078ec0ff */
[----:B------:R-:W-:Y:S02]  /*186c0*/  ISETP.LE.U32.AND P2, PT, R4, UR23, PT ;  /* 0x0000001704007c0c */ /* 0x000fe4000bf43070 */
[----:B------:R-:W-:-:S04]  /*186d0*/  LOP3.LUT R4, R0, 0xff, RZ, 0xc0, !PT ;  /* 0x000000ff00047812 */ /* 0x000fc800078ec0ff */
[----:B------:R-:W-:Y:S02]  /*186e0*/  ISETP.LE.U32.AND P3, PT, R4, UR23, PT ;  /* 0x0000001704007c0c */ /* 0x000fe4000bf63070 */
[C---:B------:R-:W-:Y:S01]  /*186f0*/  PRMT R180, R13.reuse, 0x7610, R180 ;  /* 0x000076100db47816 */ /* 0x040fe200000000b4 */
[----:B----4-:R-:W-:Y:S01]  /*18700*/  @!P1 HFMA2.BF16_V2 R22, -RZ.H0_H0, RZ.H0_H0, -R175.H0_H0 ;  /* 0x200000ffff169231 */ /* 0x010fe200003409af */
[----:B------:R-:W-:Y:S01]  /*18710*/  PRMT R177, R13, 0x7632, R177 ;  /* 0x000076320db17816 */ /* 0x000fe200000000b1 */
[----:B------:R-:W-:Y:S01]  /*18720*/  FADD.FTZ R5, R32, R11 ;  /* 0x0000000b20057221 */ /* 0x000fe20000010000 */
[----:B------:R-:W-:Y:S02]  /*18730*/  SHF.R.U32.HI R0, RZ, 0x18, R0 ;  /* 0x00000018ff007819 */ /* 0x000fe40000011600 */
[----:B------:R-:W-:-:S05]  /*18740*/  PRMT R14, R22, 0x7610, R14 ;  /* 0x00007610160e7816 */ /* 0x000fca000000000e */
[----:B------:R-:W-:Y:S01]  /*18750*/  @!P3 HFMA2.BF16_V2 R21, -RZ.H0_H0, RZ.H0_H0, -R180.H0_H0 ;  /* 0x200000ffff15b231 */ /* 0x000fe200003409b4 */
[----:B------:R-:W-:Y:S02]  /*18760*/  @!P1 PRMT R175, R14, 0x5410, RZ ;  /* 0x000054100eaf9816 */ /* 0x000fe400000000ff */
[----:B------:R1:W4:Y:S02]  /*18770*/  LDL.LU.S16 R14, [R1+0x100] ;  /* 0x00010000010e7983 */ /* 0x0003240000300600 */
[----:B------:R-:W-:Y:S02]  /*18780*/  PRMT R11, R21, 0x7610, R11 ;  /* 0x00007610150b7816 */ /* 0x000fe4000000000b */
[----:B------:R-:W-:Y:S01]  /*18790*/  ISETP.LE.U32.AND P5, PT, R0, UR23, PT ;  /* 0x0000001700007c0c */ /* 0x000fe2000bfa3070 */
[----:B------:R1:W4:Y:S01]  /*187a0*/  LDL.LU.S16 R13, [R1+0xfc] ;  /* 0x0000fc00010d7983 */ /* 0x0003220000300600 */
[----:B------:R-:W-:Y:S02]  /*187b0*/  PRMT R87, R180, 0x5410, R177 ;  /* 0x00005410b4577816 */ /* 0x000fe400000000b1 */
[----:B------:R-:W-:Y:S01]  /*187c0*/  @!P3 PRMT R180, R11, 0x5410, RZ ;  /* 0x000054100bb4b816 */ /* 0x000fe200000000ff */
[----:B---3--:R-:W-:-:S05]  /*187d0*/  @!P2 HFMA2.BF16_V2 R12, -RZ.H0_H0, RZ.H0_H0, -R177.H0_H0 ;  /* 0x200000ffff0ca231 */ /* 0x008fca00003409b1 */
[----:B------:R-:W-:Y:S02]  /*187e0*/  PRMT R0, R12, 0x7610, R0 ;  /* 0x000076100c007816 */ /* 0x000fe40000000000 */
[----:B------:R1:W3:Y:S04]  /*187f0*/  LDL.LU.S16 R12, [R1+0xf8] ;  /* 0x0000f800010c7983 */ /* 0x0002e80000300600 */
[----:B------:R1:W3:Y:S01]  /*18800*/  LDL.LU.S16 R11, [R1+0xf4] ;  /* 0x0000f400010b7983 */ /* 0x0002e20000300600 */
[----:B------:R-:W-:-:S03]  /*18810*/  LOP3.LUT R3, R2, 0xffff, RZ, 0xc0, !PT ;  /* 0x0000ffff02037812 */ /* 0x000fc600078ec0ff */
[----:B------:R1:W3:Y:S01]  /*18820*/  LDL.LU.S16 R32, [R1+0xe0] ;  /* 0x0000e00001207983 */ /* 0x0002e20000300600 */
[----:B------:R-:W-:Y:S02]  /*18830*/  @!P2 PRMT R177, R0, 0x5410, RZ ;  /* 0x0000541000b1a816 */ /* 0x000fe400000000ff */
[----:B------:R-:W-:Y:S02]  /*18840*/  PRMT R137, R79, 0x7632, R137 ;  /* 0x000076324f897816 */ /* 0x000fe40000000089 */
[----:B------:R-:W-:-:S04]  /*18850*/  SHF.R.U32.HI R0, RZ, 0x8, R3 ;  /* 0x00000008ff007819 */ /* 0x000fc80000011603 */
[----:B------:R-:W-:Y:S02]  /*18860*/  LOP3.LUT R0, R0, 0xffff, RZ, 0xc0, !PT ;  /* 0x0000ffff00007812 */ /* 0x000fe400078ec0ff */
[----:B------:R-:W-:Y:S02]  /*18870*/  PRMT R172, R79, 0x7610, R172 ;  /* 0x000076104fac7816 */ /* 0x000fe400000000ac */
[----:B------:R-:W-:Y:S02]  /*18880*/  ISETP.LE.U32.AND P3, PT, R0, UR23, PT ;  /* 0x0000001700007c0c */ /* 0x000fe4000bf63070 */
[----:B------:R-:W-:Y:S01]  /*18890*/  PRMT R86, R172, 0x5410, R137 ;  /* 0x00005410ac567816 */ /* 0x000fe20000000089 */
[----:B--2---:R-:W-:-:S05]  /*188a0*/  @!P5 HFMA2.BF16_V2 R15, -RZ.H0_H0, RZ.H0_H0, -R137.H0_H0 ;  /* 0x200000ffff0fd231 */ /* 0x004fca0000340989 */
[----:B------:R-:W-:-:S04]  /*188b0*/  PRMT R0, R15, 0x7610, R0 ;  /* 0x000076100f007816 */ /* 0x000fc80000000000 */
[----:B------:R-:W-:Y:S01]  /*188c0*/  @!P5 PRMT R137, R0, 0x5410, RZ ;  /* 0x000054100089d816 */ /* 0x000fe200000000ff */
[----:B------:R-:W-:Y:S02]  /*188d0*/  FADD.FTZ R0, R30, R10 ;  /* 0x0000000a1e007221 */ /* 0x000fe40000010000 */
[----:B------:R1:W2:Y:S01]  /*188e0*/  LDL.LU.S16 R30, [R1+0x118] ;  /* 0x00011800011e7983 */ /* 0x0002a20000300600 */
[----:B------:R-:W-:-:S04]  /*188f0*/  LOP3.LUT R4, R2, 0xff, RZ, 0xc0, !PT ;  /* 0x000000ff02047812 */ /* 0x000fc800078ec0ff */
[----:B------:R-:W-:Y:S02]  /*18900*/  ISETP.LE.U32.AND P4, PT, R4, UR23, PT ;  /* 0x0000001704007c0c */ /* 0x000fe4000bf83070 */
[--C-:B------:R-:W-:Y:S02]  /*18910*/  SHF.R.U32.HI R4, RZ, 0x10, R2.reuse ;  /* 0x00000010ff047819 */ /* 0x100fe40000011602 */
[----:B------:R-:W-:-:S04]  /*18920*/  SHF.R.U32.HI R2, RZ, 0x18, R2 ;  /* 0x00000018ff027819 */ /* 0x000fc80000011602 */
[----:B------:R-:W-:Y:S02]  /*18930*/  ISETP.LE.U32.AND P1, PT, R2, UR23, PT ;  /* 0x0000001702007c0c */ /* 0x000fe4000bf23070 */
[----:B------:R-:W-:Y:S02]  /*18940*/  LOP3.LUT R2, R4, 0xff, RZ, 0xc0, !PT ;  /* 0x000000ff04027812 */ /* 0x000fe400078ec0ff */
[----:B------:R-:W-:Y:S02]  /*18950*/  PRMT R126, R78, 0x7632, R126 ;  /* 0x000076324e7e7816 */ /* 0x000fe4000000007e */
[----:B------:R-:W-:Y:S01]  /*18960*/  ISETP.LE.U32.AND P2, PT, R2, UR23, PT ;  /* 0x0000001702007c0c */ /* 0x000fe2000bf43070 */
[----:B------:R-:W-:Y:S01]  /*18970*/  @!P6 HFMA2.BF16_V2 R20, -RZ.H0_H0, RZ.H0_H0, -R172.H0_H0 ;  /* 0x200000ffff14e231 */ /* 0x000fe200003409ac */
[----:B------:R-:W-:Y:S02]  /*18980*/  PRMT R127, R78, 0x7610, R127 ;  /* 0x000076104e7f7816 */ /* 0x000fe4000000007f */
[----:B------:R-:W-:-:S02]  /*18990*/  LOP3.LUT R2, R19, UR21, R140, 0x96, !PT ;  /* 0x0000001513027c12 */ /* 0x000fc4000f8e968c */
[----:B------:R-:W-:Y:S01]  /*189a0*/  PRMT R6, R20, 0x7610, R6 ;  /* 0x0000761014067816 */ /* 0x000fe20000000006 */
[----:B------:R1:W2:Y:S01]  /*189b0*/  LDL.LU.S16 R19, [R1+0x114] ;  /* 0x0001140001137983 */ /* 0x0002a20000300600 */
[----:B------:R-:W-:Y:S02]  /*189c0*/  PRMT R125, R9, 0x7632, R125 ;  /* 0x00007632097d7816 */ /* 0x000fe4000000007d */
[----:B------:R-:W-:Y:S01]  /*189d0*/  PRMT R85, R127, 0x5410, R126 ;  /* 0x000054107f557816 */ /* 0x000fe2000000007e */
[----:B------:R-:W-:Y:S01]  /*189e0*/  IMAD.MOV.U32 R250, RZ, RZ, R133 ;  /* 0x000000fffffa7224 */ /* 0x000fe200078e0085 */
[----:B------:R-:W-:Y:S01]  /*189f0*/  @!P6 PRMT R172, R6, 0x5410, RZ ;  /* 0x0000541006ace816 */ /* 0x000fe200000000ff */
[----:B------:R-:W2:Y:S01]  /*18a00*/  LDL.LU R143, [R1+0x11c] ;  /* 0x00011c00018f7983 */ /* 0x000ea20000300800 */
[----:B------:R-:W-:Y:S01]  /*18a10*/  LOP3.LUT R6, R131, UR19, R18, 0x96, !PT ;  /* 0x0000001383067c12 */ /* 0x000fe2000f8e9612 */
[----:B------:R-:W-:Y:S01]  /*18a20*/  FADD.FTZ R18, R29, R0 ;  /* 0x000000001d127221 */ /* 0x000fe20000010000 */
[----:B------:R-:W-:Y:S01]  /*18a30*/  PRMT R128, R9, 0x7610, R128 ;  /* 0x0000761009807816 */ /* 0x000fe20000000080 */
[----:B----4-:R-:W-:-:S03]  /*18a40*/  @!P3 HFMA2.BF16_V2 R13, -RZ.H0_H0, RZ.H0_H0, -R125.H0_H0 ;  /* 0x200000ffff0db231 */ /* 0x010fc6000034097d */
[----:B------:R-:W-:Y:S01]  /*18a50*/  PRMT R84, R128, 0x5410, R125 ;  /* 0x0000541080547816 */ /* 0x000fe2000000007d */
[----:B---3--:R-:W-:Y:S02]  /*18a60*/  @!P1 HFMA2.BF16_V2 R11, -RZ.H0_H0, RZ.H0_H0, -R126.H0_H0 ;  /* 0x200000ffff0b9231 */ /* 0x008fe4000034097e */
[----:B------:R-:W-:Y:S02]  /*18a70*/  @!P2 HFMA2.BF16_V2 R12, -RZ.H0_H0, RZ.H0_H0, -R127.H0_H0 ;  /* 0x200000ffff0ca231 */ /* 0x000fe4000034097f */
[----:B------:R-:W-:Y:S01]  /*18a80*/  IMAD.MOV.U32 R133, RZ, RZ, R136 ;  /* 0x000000ffff857224 */ /* 0x000fe200078e0088 */
[----:B------:R-:W3:Y:S01]  /*18a90*/  LDL.LU R142, [R1+0x140] ;  /* 0x00014000018e7983 */ /* 0x000ee20000300800 */
[----:B------:R-:W-:-:S04]  /*18aa0*/  PRMT R3, R11, 0x7610, R3 ;  /* 0x000076100b037816 */ /* 0x000fc80000000003 */
[----:B------:R-:W-:Y:S01]  /*18ab0*/  @!P1 PRMT R126, R3, 0x5410, RZ ;  /* 0x00005410037e9816 */ /* 0x000fe200000000ff */
[----:B------:R-:W-:Y:S01]  /*18ac0*/  IMAD.WIDE.U32 R2, R2, -0x2daee0ad, RZ ;  /* 0xd2511f5302027825 */ /* 0x000fe200078e00ff */
[----:B------:R-:W-:-:S04]  /*18ad0*/  PRMT R4, R12, 0x7610, R4 ;  /* 0x000076100c047816 */ /* 0x000fc80000000004 */
[----:B------:R-:W-:Y:S02]  /*18ae0*/  LOP3.LUT R0, R3, UR18, R240, 0x96, !PT ;  /* 0x0000001203007c12 */ /* 0x000fe4000f8e96f0 */
[----:B------:R-:W-:Y:S01]  /*18af0*/  PRMT R7, R13, 0x7610, R7 ;  /* 0x000076100d077816 */ /* 0x000fe20000000007 */
[----:B------:R-:W-:Y:S01]  /*18b00*/  FADD.FTZ R13, R33, R5 ;  /* 0x00000005210d7221 */ /* 0x000fe20000010000 */
[----:B------:R-:W-:Y:S01]  /*18b10*/  @!P2 PRMT R127, R4, 0x5410, RZ ;  /* 0x00005410047fa816 */ /* 0x000fe200000000ff */
[----:B------:R-:W-:Y:S01]  /*18b20*/  IMAD.WIDE.U32 R4, R0, -0x326172a9, RZ ;  /* 0xcd9e8d5700047825 */ /* 0x000fe200078e00ff */
[----:B------:R-:W-:-:S03]  /*18b30*/  @!P3 PRMT R125, R7, 0x5410, RZ ;  /* 0x00005410077db816 */ /* 0x000fc600000000ff */
[----:B------:R-:W-:Y:S01]  /*18b40*/  IMAD.WIDE.U32 R6, R6, -0x2daee0ad, RZ ;  /* 0xd2511f5306067825 */ /* 0x000fe200078e00ff */
[----:B------:R-:W-:-:S04]  /*18b50*/  LOP3.LUT R3, R5, UR17, R130, 0x96, !PT ;  /* 0x0000001105037c12 */ /* 0x000fc8000f8e9682 */
[----:B------:R-:W-:Y:S01]  /*18b60*/  LOP3.LUT R0, R7, UR16, R2, 0x96, !PT ;  /* 0x0000001007007c12 */ /* 0x000fe2000f8e9602 */
[----:B------:R-:W-:-:S05]  /*18b70*/  IMAD.WIDE.U32 R2, R3, -0x2daee0ad, RZ ;  /* 0xd2511f5303027825 */ /* 0x000fca00078e00ff */
[----:B------:R-:W-:Y:S01]  /*18b80*/  LOP3.LUT R3, R3, UR14, R6, 0x96, !PT ;  /* 0x0000000e03037c12 */ /* 0x000fe2000f8e9606 */
[----:B------:R-:W-:-:S04]  /*18b90*/  IMAD.WIDE.U32 R6, R0, -0x326172a9, RZ ;  /* 0xcd9e8d5700067825 */ /* 0x000fc800078e00ff */
[----:B------:R-:W-:Y:S01]  /*18ba0*/  @!P4 HFMA2.BF16_V2 R14, -RZ.H0_H0, RZ.H0_H0, -R128.H0_H0 ;  /* 0x200000ffff0ec231 */ /* 0x000fe20000340980 */
[----:B------:R-:W-:-:S04]  /*18bb0*/  LOP3.LUT R0, R7, UR15, R4, 0x96, !PT ;  /* 0x0000000f07007c12 */ /* 0x000fc8000f8e9604 */
[----:B------:R-:W-:Y:S01]  /*18bc0*/  PRMT R8, R14, 0x7610, R8 ;  /* 0x000076100e087816 */ /* 0x000fe20000000008 */
[----:B------:R-:W-:-:S05]  /*18bd0*/  IMAD.WIDE.U32 R14, R0, -0x2daee0ad, RZ ;  /* 0xd2511f53000e7825 */ /* 0x000fca00078e00ff */
        /* <DEDUP_REMOVED lines=8> */
[----:B------:R-:W-:-:S04]  /*18c60*/  LOP3.LUT R2, R2, 0xffff, RZ, 0xc0, !PT ;  /* 0x0000ffff02027812 */ /* 0x000fc800078ec0ff */
[----:B------:R-:W-:Y:S02]  /*18c70*/  ISETP.LE.U32.AND P1, PT, R2, UR23, PT ;  /* 0x0000001702007c0c */ /* 0x000fe4000bf23070 */
[----:B------:R-:W-:Y:S02]  /*18c80*/  SHF.R.U32.HI R2, RZ, 0x10, R0 ;  /* 0x00000010ff027819 */ /* 0x000fe40000011600 */
[----:B------:R-:W-:Y:S02]  /*18c90*/  LOP3.LUT R15, R3, UR13, R6, 0x96, !PT ;  /* 0x0000000d030f7c12 */ /* 0x000fe4000f8e9606 */
[----:B------:R-:W-:Y:S02]  /*18ca0*/  LOP3.LUT R3, R17, UR21, R140, 0x96, !PT ;  /* 0x0000001511037c12 */ /* 0x000fe4000f8e968c */
[----:B------:R-:W-:Y:S02]  /*18cb0*/  LOP3.LUT R6, R131, UR19, R16, 0x96, !PT ;  /* 0x0000001383067c12 */ /* 0x000fe4000f8e9610 */
[----:B------:R-:W-:-:S02]  /*18cc0*/  LOP3.LUT R2, R2, 0xff, RZ, 0xc0, !PT ;  /* 0x000000ff02027812 */ /* 0x000fc400078ec0ff */
[----:B------:R-:W-:Y:S01]  /*18cd0*/  SHF.R.U32.HI R0, RZ, 0x18, R0 ;  /* 0x00000018ff007819 */ /* 0x000fe20000011600 */
[----:B------:R-:W-:Y:S01]  /*18ce0*/  IMAD.WIDE.U32 R6, R6, -0x2daee0ad, RZ ;  /* 0xd2511f5306067825 */ /* 0x000fe200078e00ff */
[----:B------:R-:W-:-:S03]  /*18cf0*/  ISETP.LE.U32.AND P2, PT, R2, UR23, PT ;  /* 0x0000001702007c0c */ /* 0x000fc6000bf43070 */
[----:B------:R-:W-:Y:S01]  /*18d00*/  IMAD.WIDE.U32 R2, R3, -0x2daee0ad, RZ ;  /* 0xd2511f5303027825 */ /* 0x000fe200078e00ff */
[----:B------:R-:W-:Y:S02]  /*18d10*/  @!P4 PRMT R128, R8, 0x5410, RZ ;  /* 0x000054100880c816 */ /* 0x000fe400000000ff */
[----:B------:R-:W-:Y:S02]  /*18d20*/  ISETP.LE.U32.AND P4, PT, R0, UR23, PT ;  /* 0x0000001700007c0c */ /* 0x000fe4000bf83070 */
[----:B------:R-:W-:Y:S02]  /*18d30*/  LOP3.LUT R3, R3, UR18, R240, 0x96, !PT ;  /* 0x0000001203037c12 */ /* 0x000fe4000f8e96f0 */
[----:B------:R-:W-:-:S03]  /*18d40*/  LOP3.LUT R0, R7, UR16, R2, 0x96, !PT ;  /* 0x0000001007007c12 */ /* 0x000fc6000f8e9602 */
[----:B------:R-:W-:-:S04]  /*18d50*/  IMAD.WIDE.U32 R2, R3, -0x326172a9, RZ ;  /* 0xcd9e8d5703027825 */ /* 0x000fc800078e00ff */
[----:B------:R-:W-:Y:S01]  /*18d60*/  IMAD.WIDE.U32 R8, R0, -0x326172a9, RZ ;  /* 0xcd9e8d5700087825 */ /* 0x000fe200078e00ff */
[----:B------:R-:W-:-:S04]  /*18d70*/  LOP3.LUT R3, R3, UR17, R130, 0x96, !PT ;  /* 0x0000001103037c12 */ /* 0x000fc8000f8e9682 */
[----:B------:R-:W-:Y:S01]  /*18d80*/  LOP3.LUT R0, R9, UR15, R2, 0x96, !PT ;  /* 0x0000000f09007c12 */ /* 0x000fe2000f8e9602 */
[----:B------:R-:W-:-:S04]  /*18d90*/  IMAD.WIDE.U32 R2, R3, -0x2daee0ad, RZ ;  /* 0xd2511f5303027825 */ /* 0x000fc800078e00ff */
[----:B------:R-:W-:Y:S01]  /*18da0*/  IMAD.WIDE.U32 R22, R0, -0x2daee0ad, RZ ;  /* 0xd2511f5300167825 */ /* 0x000fe200078e00ff */
[----:B------:R-:W-:Y:S02]  /*18db0*/  LOP3.LUT R0, R4, 0xff, RZ, 0xc0, !PT ;  /* 0x000000ff04007812 */ /* 0x000fe400078ec0ff */
[----:B------:R-:W-:Y:S02]  /*18dc0*/  LOP3.LUT R3, R3, UR14, R6, 0x96, !PT ;  /* 0x0000000e03037c12 */ /* 0x000fe4000f8e9606 */
[----:B------:R-:W-:Y:S01]  /*18dd0*/  ISETP.LE.U32.AND P6, PT, R0, UR23, PT ;  /* 0x0000001700007c0c */ /* 0x000fe2000bfc3070 */
[----:B------:R-:W-:Y:S01]  /*18de0*/  MUFU.EX2 R6, R117 ;  /* 0x0000007500067308 */ /* 0x000fe20000000800 */
[----:B------:R-:W-:-:S07]  /*18df0*/  LOP3.LUT R2, R23, UR12, R2, 0x96, !PT ;  /* 0x0000000c17027c12 */ /* 0x000fce000f8e9602 */
[----:B------:R-:W4:Y:S01]  /*18e00*/  MUFU.EX2 R0, R118 ;  /* 0x0000007600007308 */ /* 0x000f220000000800 */
[----:B------:R-:W-:Y:S02]  /*18e10*/  LOP3.LUT R11, R4, 0xffff, RZ, 0xc0, !PT ;  /* 0x0000ffff040b7812 */ /* 0x000fe400078ec0ff */
[--C-:B------:R-:W-:Y:S02]  /*18e20*/  SHF.R.U32.HI R12, RZ, 0x10, R4.reuse ;  /* 0x00000010ff0c7819 */ /* 0x100fe40000011604 */
[----:B------:R-:W-:Y:S01]  /*18e30*/  SHF.R.U32.HI R10, RZ, 0x18, R4 ;  /* 0x00000018ff0a7819 */ /* 0x000fe20000011604 */
[----:B------:R-:W-:-:S04]  /*18e40*/  IMAD.WIDE.U32 R4, R3, -0x326172a9, RZ ;  /* 0xcd9e8d5703047825 */ /* 0x000fc800078e00ff */
[----:B------:R-:W-:-:S05]  /*18e50*/  IMAD.WIDE.U32 R2, R2, -0x326172a9, RZ ;  /* 0xcd9e8d5702027825 */ /* 0x000fca00078e00ff */
[----:B------:R-:W-:Y:S02]  /*18e60*/  LOP3.LUT R7, R3, UR39, R4, 0x96, !PT ;  /* 0x0000002703077c12 */ /* 0x000fe4000f8e9604 */
[C---:B------:R-:W-:Y:S02]  /*18e70*/  LOP3.LUT R4, R2.reuse, 0xff, RZ, 0xc0, !PT ;  /* 0x000000ff02047812 */ /* 0x040fe400078ec0ff */
[----:B------:R-:W-:Y:S02]  /*18e80*/  LOP3.LUT R29, R2, 0xffff, RZ, 0xc0, !PT ;  /* 0x0000ffff021d7812 */ /* 0x000fe400078ec0ff */
[--C-:B------:R-:W-:Y:S02]  /*18e90*/  SHF.R.U32.HI R23, RZ, 0x10, R2.reuse ;  /* 0x00000010ff177819 */ /* 0x100fe40000011602 */
[----:B------:R-:W-:Y:S02]  /*18ea0*/  SHF.R.U32.HI R21, RZ, 0x18, R2 ;  /* 0x00000018ff157819 */ /* 0x000fe40000011602 */
[----:B----4-:R-:W-:Y:S01]  /*18eb0*/  F2FP.BF16.F32.PACK_AB R2, R0, R6 ;  /* 0x000000060002723e */ /* 0x010fe200000010ff */
[----:B------:R-:W-:Y:S01]  /*18ec0*/  FADD.FTZ R3, R6, R28 ;  /* 0x0000001c06037221 */ /* 0x000fe20000010000 */
[----:B------:R-:W-:-:S02]  /*18ed0*/  LOP3.LUT R20, R5, UR13, R8, 0x96, !PT ;  /* 0x0000000d05147c12 */ /* 0x000fc4000f8e9608 */
[----:B------:R-:W-:Y:S01]  /*18ee0*/  ISETP.LE.U32.AND P3, PT, R10, UR23, PT ;  /* 0x000000170a007c0c */ /* 0x000fe2000bf63070 */
[----:B------:R-:W-:Y:S01]  /*18ef0*/  MUFU.EX2 R5, R119 ;  /* 0x0000007700057308 */ /* 0x000fe20000000800 */
[----:B------:R-:W-:Y:S01]  /*18f00*/  PRMT R122, R2, 0x7632, R122 ;  /* 0x00007632027a7816 */ /* 0x000fe2000000007a */
[----:B------:R-:W-:Y:S01]  /*18f10*/  FADD.FTZ R9, R0, R3 ;  /* 0x0000000300097221 */ /* 0x000fe20000010000 */
[----:B------:R-:W-:-:S05]  /*18f20*/  SHF.R.U32.HI R0, RZ, 0x8, R11 ;  /* 0x00000008ff007819 */ /* 0x000fca000001160b */
[----:B------:R4:W1:Y:S01]  /*18f30*/  MUFU.EX2 R10, R120 ;  /* 0x00000078000a7308 */ /* 0x0008620000000800 */
[----:B------:R-:W-:Y:S01]  /*18f40*/  PRMT R123, R2, 0x7610, R123 ;  /* 0x00007610027b7816 */ /* 0x000fe2000000007b */
[----:B------:R-:W-:Y:S01]  /*18f50*/  @!P1 HFMA2.BF16_V2 R130, -RZ.H0_H0, RZ.H0_H0, -R122.H0_H0 ;  /* 0x200000ffff829231 */ /* 0x000fe2000034097a */
[----:B------:R-:W-:Y:S01]  /*18f60*/  LOP3.LUT R0, R0, 0xffff, RZ, 0xc0, !PT ;  /* 0x0000ffff00007812 */ /* 0x000fe200078ec0ff */
[----:B------:R-:W-:Y:S01]  /*18f70*/  FADD.FTZ R13, R36, R13 ;  /* 0x0000000d240d7221 */ /* 0x000fe20000010000 */
[----:B------:R-:W-:Y:S01]  /*18f80*/  PRMT R136, R123, 0x5410, R122 ;  /* 0x000054107b887816 */ /* 0x000fe2000000007a */
[----:B------:R1:W3:Y:S01]  /*18f90*/  LDL.LU.S16 R36, [R1+0x144] ;  /* 0x0001440001247983 */ /* 0x0002e20000300600 */
[----:B------:R-:W-:Y:S02]  /*18fa0*/  @!P1 PRMT R122, R130, 0x5410, RZ ;  /* 0x00005410827a9816 */ /* 0x000fe400000000ff */
[C---:B----4-:R-:W-:Y:S02]  /*18fb0*/  PRMT R120, R97.reuse, 0x7632, R120 ;  /* 0x0000763261787816 */ /* 0x050fe40000000078 */
[----:B------:R-:W-:Y:S01]  /*18fc0*/  PRMT R121, R97, 0x7610, R121 ;  /* 0x0000761061797816 */ /* 0x000fe20000000079 */
[----:B------:R-:W-:Y:S01]  /*18fd0*/  IMAD.MOV.U32 R140, RZ, RZ, R231 ;  /* 0x000000ffff8c7224 */ /* 0x000fe200078e00e7 */
[----:B------:R4:W4:Y:S01]  /*18fe0*/  LDL.LU.S16 R16, [R1+0x160] ;  /* 0x0001600001107983 */ /* 0x0009220000300600 */
[----:B------:R-:W-:Y:S01]  /*18ff0*/  @!P4 HFMA2.BF16_V2 R32, -RZ.H0_H0, RZ.H0_H0, -R120.H0_H0 ;  /* 0x200000ffff20c231 */ /* 0x000fe20000340978 */
[----:B------:R-:W-:Y:S01]  /*19000*/  ISETP.LE.U32.AND P1, PT, R0, UR23, PT ;  /* 0x0000001700007c0c */ /* 0x000fe2000bf23070 */
[----:B------:R-:W-:Y:S01]  /*19010*/  IMAD.MOV.U32 R231, RZ, RZ, R135 ;  /* 0x000000ffffe77224 */ /* 0x000fe200078e0087 */
[----:B------:R-:W-:-:S02]  /*19020*/  LOP3.LUT R0, R12, 0xff, RZ, 0xc0, !PT ;  /* 0x000000ff0c007812 */ /* 0x000fc400078ec0ff */
[----:B------:R-:W-:Y:S02]  /*19030*/  PRMT R2, R32, 0x7610, R2 ;  /* 0x0000761020027816 */ /* 0x000fe40000000002 */
[----:B------:R-:W-:Y:S01]  /*19040*/  PRMT R135, R121, 0x5410, R120 ;  /* 0x0000541079877816 */ /* 0x000fe20000000078 */
[----:B------:R-:W-:Y:S01]  /*19050*/  IMAD.MOV.U32 R141, RZ, RZ, R250 ;  /* 0x000000ffff8d7224 */ /* 0x000fe200078e00fa */
[----:B------:R-:W-:Y:S01]  /*19060*/  @!P4 PRMT R120, R2, 0x5410, RZ ;  /* 0x000054100278c816 */ /* 0x000fe200000000ff */
[----:B------:R3:W4:Y:S01]  /*19070*/  LDL.LU.S16 R32, [R1+0x180] ;  /* 0x0001800001207983 */ /* 0x0007220000300600 */
[----:B------:R-:W-:Y:S02]  /*19080*/  ISETP.LE.U32.AND P4, PT, R0, UR23, PT ;  /* 0x0000001700007c0c */ /* 0x000fe4000bf83070 */
[----:B-1----:R-:W-:-:S04]  /*19090*/  F2FP.BF16.F32.PACK_AB R0, R10, R5 ;  /* 0x000000050a00723e */ /* 0x002fc800000010ff */
[C---:B------:R-:W-:Y:S01]  /*190a0*/  PRMT R119, R0.reuse, 0x7610, R119 ;  /* 0x0000761000777816 */ /* 0x040fe20000000077 */
[----:B------:R-:W-:Y:S01]  /*190b0*/  IMAD.WIDE.U32 R2, R15, -0x2daee0ad, RZ ;  /* 0xd2511f530f027825 */ /* 0x000fe200078e00ff */
[----:B------:R-:W-:-:S03]  /*190c0*/  PRMT R118, R0, 0x7632, R118 ;  /* 0x0000763200767816 */ /* 0x000fc60000000076 */
[----:B--2---:R-:W-:Y:S01]  /*190d0*/  @!P6 HFMA2.BF16_V2 R30, -RZ.H0_H0, RZ.H0_H0, -R119.H0_H0 ;  /* 0x200000ffff1ee231 */ /* 0x004fe20000340977 */
[----:B------:R-:W-:Y:S01]  /*190e0*/  LOP3.LUT R0, R3, UR40, R14, 0x96, !PT ;  /* 0x0000002803007c12 */ /* 0x000fe2000f8e960e */
[----:B------:R-:W-:-:S03]  /*190f0*/  IMAD.MOV.U32 R250, RZ, RZ, R251 ;  /* 0x000000fffffa7224 */ /* 0x000fc600078e00fb */
[----:B------:R-:W-:Y:S01]  /*19100*/  PRMT R14, R30, 0x7610, R14 ;  /* 0x000076101e0e7816 */ /* 0x000fe2000000000e */
[----:B------:R-:W-:Y:S01]  /*19110*/  IMAD.MOV.U32 R251, RZ, RZ, R134 ;  /* 0x000000fffffb7224 */ /* 0x000fe200078e0086 */
[----:B------:R1:W2:Y:S01]  /*19120*/  LDL.LU.S16 R30, [R1+0x190] ;  /* 0x00019000011e7983 */ /* 0x0002a20000300600 */
[----:B------:R-:W-:Y:S01]  /*19130*/  PRMT R134, R119, 0x5410, R118 ;  /* 0x0000541077867816 */ /* 0x000fe20000000076 */
[----:B------:R-:W-:Y:S01]  /*19140*/  FADD.FTZ R11, R35, R18 ;  /* 0x00000012230b7221 */ /* 0x000fe20000010000 */
[----:B------:R-:W-:Y:S01]  /*19150*/  @!P6 PRMT R119, R14, 0x5410, RZ ;  /* 0x000054100e77e816 */ /* 0x000fe200000000ff */
[----:B------:R1:W4:Y:S01]  /*19160*/  LDL.LU.S16 R28, [R1+0x188] ;  /* 0x00018800011c7983 */ /* 0x0003220000300600 */
[----:B------:R1:W-:Y:S03]  /*19170*/  MUFU.EX2 R18, R247 ;  /* 0x000000f700127308 */ /* 0x0003e60000000800 */
[----:B------:R2:W4:Y:S04]  /*19180*/  LDL.LU.S16 R14, [R1+0x184] ;  /* 0x00018400010e7983 */ /* 0x0005280000300600 */
[----:B-1----:R-:W4:Y:S01]  /*19190*/  LDL.LU R247, [R1+0x408] ;  /* 0x0004080001f77983 */ /* 0x002f220000300800 */
[----:B------:R-:W-:Y:S01]  /*191a0*/  @!P5 HFMA2.BF16_V2 R131, -RZ.H0_H0, RZ.H0_H0, -R123.H0_H0 ;  /* 0x200000ffff83d231 */ /* 0x000fe2000034097b */
[----:B------:R-:W-:Y:S04]  /*191b0*/  MUFU.EX2 R8, R115 ;  /* 0x0000007300087308 */ /* 0x000fe80000000800 */
[----:B------:R-:W-:-:S02]  /*191c0*/  @!P5 PRMT R123, R131, 0x5410, RZ ;  /* 0x00005410837bd816 */ /* 0x000fc400000000ff */
[----:B------:R-:W-:Y:S02]  /*191d0*/  ISETP.LE.U32.AND P5, PT, R4, UR23, PT ;  /* 0x0000001704007c0c */ /* 0x000fe4000bfa3070 */
[----:B------:R-:W1:Y:S01]  /*191e0*/  MUFU.EX2 R4, R105 ;  /* 0x0000006900047308 */ /* 0x000e620000000800 */
[----:B------:R-:W-:Y:S02]  /*191f0*/  @!P1 HFMA2.BF16_V2 R19, -RZ.H0_H0, RZ.H0_H0, -R118.H0_H0 ;  /* 0x200000ffff139231 */ /* 0x000fe40000340976 */
[----:B------:R-:W-:Y:S01]  /*19200*/  FADD.FTZ R15, R5, R9 ;  /* 0x00000009050f7221 */ /* 0x000fe20000010000 */
[----:B------:R-:W-:Y:S02]  /*19210*/  LOP3.LUT R5, R0, 0xff, RZ, 0xc0, !PT ;  /* 0x000000ff00057812 */ /* 0x000fe400078ec0ff */
[----:B------:R-:W-:Y:S02]  /*19220*/  SHF.R.U32.HI R6, RZ, 0x10, R0 ;  /* 0x00000010ff067819 */ /* 0x000fe40000011600 */
[----:B------:R-:W-:Y:S01]  /*19230*/  PRMT R12, R19, 0x7610, R12 ;  /* 0x00007610130c7816 */ /* 0x000fe2000000000c */
[----:B------:R-:W-:Y:S01]  /*19240*/  MUFU.EX2 R9, R143 ;  /* 0x0000008f00097308 */ /* 0x000fe20000000800 */
[----:B------:R-:W-:Y:S01]  /*19250*/  ISETP.LE.U32.AND P6, PT, R5, UR23, PT ;  /* 0x0000001705007c0c */ /* 0x000fe2000bfc3070 */
[----:B-1----:R-:W-:Y:S01]  /*19260*/  FADD.FTZ R17, R4, R98 ;  /* 0x0000006204117221 */ /* 0x002fe20000010000 */
[----:B------:R-:W-:-:S02]  /*19270*/  F2FP.BF16.F32.PACK_AB R4, R8, R4 ;  /* 0x000000040804723e */ /* 0x000fc400000010ff */
[----:B------:R-:W-:Y:S02]  /*19280*/  SHF.R.U32.HI R5, RZ, 0x18, R0 ;  /* 0x00000018ff057819 */ /* 0x000fe40000011600 */
[----:B------:R-:W-:Y:S02]  /*19290*/  PRMT R117, R4, 0x7610, R117 ;  /* 0x0000761004757816 */ /* 0x000fe40000000075 */
[----:B------:R-:W-:Y:S02]  /*192a0*/  LOP3.LUT R0, R0, 0xffff, RZ, 0xc0, !PT ;  /* 0x0000ffff00007812 */ /* 0x000fe400078ec0ff */
[----:B------:R-:W-:Y:S02]  /*192b0*/  @!P1 PRMT R118, R12, 0x5410, RZ ;  /* 0x000054100c769816 */ /* 0x000fe400000000ff */
[----:B------:R-:W-:Y:S01]  /*192c0*/  SHF.R.U32.HI R0, RZ, 0x8, R0 ;  /* 0x00000008ff007819 */ /* 0x000fe20000011600 */
[----:B------:R1:W-:Y:S03]  /*192d0*/  MUFU.EX2 R12, R116 ;  /* 0x00000074000c7308 */ /* 0x0003e60000000800 */
[----:B------:R-:W-:-:S05]  /*192e0*/  LOP3.LUT R0, R0, 0xffff, RZ, 0xc0, !PT ;  /* 0x0000ffff00007812 */ /* 0x000fca00078ec0ff */
[----:B---3--:R3:W3:Y:S01]  /*192f0*/  MUFU.EX2 R19, R142 ;  /* 0x0000008e00137308 */ /* 0x0086e20000000800 */
[----:B-1----:R-:W-:Y:S01]  /*19300*/  PRMT R116, R4, 0x7632, R116 ;  /* 0x0000763204747816 */ /* 0x002fe20000000074 */
[----:B---3--:R-:W-:-:S03]  /*19310*/  IMAD.MOV.U32 R142, RZ, RZ, R133 ;  /* 0x000000ffff8e7224 */ /* 0x008fc600078e0085 */
[----:B------:R-:W-:Y:S02]  /*19320*/  PRMT R133, R117, 0x5410, R116 ;  /* 0x0000541075857816 */ /* 0x000fe40000000074 */
[----:B------:R-:W-:-:S04]  /*19330*/  F2FP.BF16.F32.PACK_AB R4, R19, R9 ;  /* 0x000000091304723e */ /* 0x000fc800000010ff */
[----:B------:R-:W-:Y:S01]  /*19340*/  PRMT R114, R4, 0x7632, R114 ;  /* 0x0000763204727816 */ /* 0x000fe20000000072 */
[----:B------:R-:W-:Y:S01]  /*19350*/  @!P2 HFMA2.BF16_V2 R240, -RZ.H0_H0, RZ.H0_H0, -R121.H0_H0 ;  /* 0x200000fffff0a231 */ /* 0x000fe20000340979 */
[----:B------:R-:W-:Y:S02]  /*19360*/  LOP3.LUT R6, R6, 0xff, RZ, 0xc0, !PT ;  /* 0x000000ff06067812 */ /* 0x000fe400078ec0ff */
[----:B------:R-:W-:Y:S02]  /*19370*/  ISETP.LE.U32.AND P1, PT, R5, UR23, PT ;  /* 0x0000001705007c0c */ /* 0x000fe4000bf23070 */
[----:B------:R-:W-:Y:S02]  /*19380*/  @!P2 PRMT R121, R240, 0x5410, RZ ;  /* 0x00005410f079a816 */ /* 0x000fe400000000ff */
[----:B------:R-:W-:Y:S02]  /*19390*/  ISETP.LE.U32.AND P2, PT, R6, UR23, PT ;  /* 0x0000001706007c0c */ /* 0x000fe4000bf43070 */
[----:B------:R-:W-:Y:S01]  /*193a0*/  PRMT R115, R4, 0x7610, R115 ;  /* 0x0000761004737816 */ /* 0x000fe20000000073 */
[----:B------:R-:W-:-:S05]  /*193b0*/  @!P4 HFMA2.BF16_V2 R36, -RZ.H0_H0, RZ.H0_H0, -R117.H0_H0 ;  /* 0x200000ffff24c231 */ /* 0x000fca0000340975 */
[----:B------:R-:W-:-:S04]  /*193c0*/  PRMT R35, R36, 0x7610, R35 ;  /* 0x0000761024237816 */ /* 0x000fc80000000023 */
[----:B------:R-:W-:Y:S02]  /*193d0*/  @!P4 PRMT R117, R35, 0x5410, RZ ;  /* 0x000054102375c816 */ /* 0x000fe400000000ff */
[----:B------:R-:W-:Y:S02]  /*193e0*/  ISETP.LE.U32.AND P4, PT, R0, UR23, PT ;  /* 0x0000001700007c0c */ /* 0x000fe4000bf83070 */
[----:B------:R-:W-:-:S04]  /*193f0*/  F2FP.BF16.F32.PACK_AB R0, R18, R12 ;  /* 0x0000000c1200723e */ /* 0x000fc800000010ff */
[----:B------:R-:W-:-:S07]  /*19400*/  PRMT R113, R0, 0x7610, R113 ;  /* 0x0000761000717816 */ /* 0x000fce0000000071 */
[----:B--2---:R-:W-:-:S05]  /*19410*/  @!P4 HFMA2.BF16_V2 R30, -RZ.H0_H0, RZ.H0_H0, -R114.H0_H0 ;  /* 0x200000ffff1ec231 */ /* 0x004fca0000340972 */
[----:B------:R-:W-:Y:S01]  /*19420*/  PRMT R5, R30, 0x7610, R5 ;  /* 0x000076101e057816 */ /* 0x000fe20000000005 */
[----:B----4-:R-:W-:Y:S01]  /*19430*/  @!P2 HFMA2.BF16_V2 R28, -RZ.H0_H0, RZ.H0_H0, -R113.H0_H0 ;  /* 0x200000ffff1ca231 */ /* 0x010fe20000340971 */
[----:B------:R1:W-:Y:S02]  /*19440*/  MUFU.EX2 R78, R247 ;  /* 0x000000f7004e7308 */ /* 0x0003e40000000800 */
[----:B-1----:R-:W2:Y:S04]  /*19450*/  LDL.LU R247, [R1+0x404] ;  /* 0x0004040001f77983 */ /* 0x002ea80000300800 */
[----:B------:R1:W3:Y:S01]  /*19460*/  LDL.LU.S16 R30, [R1+0x1d8] ;  /* 0x0001d800011e7983 */ /* 0x0002e20000300600 */
[----:B------:R-:W-:-:S03]  /*19470*/  PRMT R4, R28, 0x7610, R4 ;  /* 0x000076101c047816 */ /* 0x000fc60000000004 */
[----:B------:R1:W4:Y:S01]  /*19480*/  LDL.LU.S16 R28, [R1+0x1d4] ;  /* 0x0001d400011c7983 */ /* 0x0003220000300600 */
[----:B------:R-:W-:-:S05]  /*19490*/  PRMT R112, R0, 0x7632, R112 ;  /* 0x0000763200707816 */ /* 0x000fca0000000070 */
[----:B------:R-:W-:Y:S01]  /*194a0*/  @!P1 HFMA2.BF16_V2 R14, -RZ.H0_H0, RZ.H0_H0, -R112.H0_H0 ;  /* 0x200000ffff0e9231 */ /* 0x000fe20000340970 */
[----:B------:R-:W-:-:S04]  /*194b0*/  PRMT R143, R113, 0x5410, R112 ;  /* 0x00005410718f7816 */ /* 0x000fc80000000070 */
[----:B------:R-:W-:Y:S01]  /*194c0*/  PRMT R0, R14, 0x7610, R0 ;  /* 0x000076100e007816 */ /* 0x000fe20000000000 */
[----:B------:R1:W1:Y:S03]  /*194d0*/  MUFU.EX2 R88, R242 ;  /* 0x000000f200587308 */ /* 0x0002660000000800 */
[----:B------:R-:W-:Y:S02]  /*194e0*/  @!P1 PRMT R112, R0, 0x5410, RZ ;  /* 0x0000541000709816 */ /* 0x000fe400000000ff */
[----:B------:R-:W-:-:S04]  /*194f0*/  LOP3.LUT R0, R2, 0xff, RZ, 0xc0, !PT ;  /* 0x000000ff02007812 */ /* 0x000fc800078ec0ff */
[----:B------:R-:W-:Y:S02]  /*19500*/  ISETP.LE.U32.AND P1, PT, R0, UR23, PT ;  /* 0x0000001700007c0c */ /* 0x000fe4000bf23070 */
[----:B------:R-:W-:-:S04]  /*19510*/  LOP3.LUT R0, R2, 0xffff, RZ, 0xc0, !PT ;  /* 0x0000ffff02007812 */ /* 0x000fc800078ec0ff */
[----:B------:R-:W-:Y:S01]  /*19520*/  SHF.R.U32.HI R0, RZ, 0x8, R0 ;  /* 0x00000008ff007819 */ /* 0x000fe20000011600 */
[----:B------:R-:W-:Y:S02]  /*19530*/  @!P6 HFMA2.BF16_V2 R32, -RZ.H0_H0, RZ.H0_H0, -R115.H0_H0 ;  /* 0x200000ffff20e231 */ /* 0x000fe40000340973 */
[----:B------:R-:W-:Y:S02]  /*19540*/  IMAD.MOV.U32 R245, RZ, RZ, R142 ;  /* 0x000000fffff57224 */ /* 0x000fe400078e008e */
[----:B------:R-:W-:Y:S01]  /*19550*/  @!P3 HFMA2.BF16_V2 R16, -RZ.H0_H0, RZ.H0_H0, -R116.H0_H0 ;  /* 0x200000ffff10b231 */ /* 0x000fe20000340974 */
[----:B------:R-:W-:Y:S01]  /*19560*/  LOP3.LUT R0, R0, 0xffff, RZ, 0xc0, !PT ;  /* 0x0000ffff00007812 */ /* 0x000fe200078ec0ff */
[----:B-1----:R-:W2:Y:S01]  /*19570*/  LDL.LU R242, [R1+0x400] ;  /* 0x0004000001f27983 */ /* 0x002ea20000300800 */
[----:B------:R-:W-:Y:S02]  /*19580*/  PRMT R142, R115, 0x5410, R114 ;  /* 0x00005410738e7816 */ /* 0x000fe40000000072 */
[----:B------:R-:W-:-:S02]  /*19590*/  @!P4 PRMT R114, R5, 0x5410, RZ ;  /* 0x000054100572c816 */ /* 0x000fc400000000ff */
[----:B------:R-:W-:Y:S02]  /*195a0*/  ISETP.LE.U32.AND P4, PT, R0, UR23, PT ;  /* 0x0000001700007c0c */ /* 0x000fe4000bf83070 */
[----:B------:R-:W-:Y:S02]  /*195b0*/  PRMT R6, R32, 0x7610, R6 ;  /* 0x0000761020067816 */ /* 0x000fe40000000006 */
[----:B------:R-:W-:Y:S02]  /*195c0*/  F2FP.BF16.F32.PACK_AB R0, R88, R78 ;  /* 0x0000004e5800723e */ /* 0x000fe400000010ff */
[----:B------:R-:W-:Y:S02]  /*195d0*/  @!P6 PRMT R115, R6, 0x5410, RZ ;  /* 0x000054100673e816 */ /* 0x000fe400000000ff */
[----:B------:R-:W-:Y:S02]  /*195e0*/  @!P2 PRMT R113, R4, 0x5410, RZ ;  /* 0x000054100471a816 */ /* 0x000fe400000000ff */
[----:B------:R-:W-:Y:S01]  /*195f0*/  PRMT R111, R0, 0x7610, R111 ;  /* 0x00007610006f7816 */ /* 0x000fe2000000006f */
[----:B------:R-:W-:Y:S01]  /*19600*/  IMAD.MOV.U32 R244, RZ, RZ, R245 ;  /* 0x000000fffff47224 */ /* 0x000fe200078e00f5 */
[----:B------:R-:W-:-:S02]  /*19610*/  PRMT R33, R16, 0x7610, R33 ;  /* 0x0000761010217816 */ /* 0x000fc40000000021 */
[--C-:B------:R-:W-:Y:S02]  /*19620*/  SHF.R.U32.HI R6, RZ, 0x10, R2.reuse ;  /* 0x00000010ff067819 */ /* 0x100fe40000011602 */
[----:B------:R-:W-:Y:S01]  /*19630*/  SHF.R.U32.HI R4, RZ, 0x18, R2 ;  /* 0x00000018ff047819 */ /* 0x000fe20000011602 */
[----:B------:R-:W-:Y:S01]  /*19640*/  IMAD.WIDE.U32 R2, R20, -0x2daee0ad, RZ ;  /* 0xd2511f5314027825 */ /* 0x000fe200078e00ff */
[----:B------:R-:W-:-:S03]  /*19650*/  @!P3 PRMT R116, R33, 0x5410, RZ ;  /* 0x000054102174b816 */ /* 0x000fc600000000ff */
[----:B------:R-:W-:Y:S02]  /*19660*/  IMAD.MOV.U32 R245, RZ, RZ, R250 ;  /* 0x000000fffff57224 */ /* 0x000fe400078e00fa */
[----:B------:R-:W-:Y:S02]  /*19670*/  IMAD.MOV.U32 R250, RZ, RZ, R140 ;  /* 0x000000fffffa7224 */ /* 0x000fe400078e008c */
[----:B------:R-:W-:Y:S01]  /*19680*/  FADD.FTZ R16, R37, R11 ;  /* 0x0000000b25107221 */ /* 0x000fe20000010000 */
[----:B------:R-:W-:Y:S01]  /*19690*/  IMAD.MOV.U32 R140, RZ, RZ, R231 ;  /* 0x000000ffff8c7224 */ /* 0x000fe200078e00e7 */
[----:B------:R-:W-:Y:S01]  /*196a0*/  ISETP.LE.U32.AND P3, PT, R21, UR23, PT ;  /* 0x0000001715007c0c */ /* 0x000fe2000bf63070 */
[----:B------:R1:W-:Y:S01]  /*196b0*/  MUFU.EX2 R231, R237 ;  /* 0x000000ed00e77308 */ /* 0x0003e20000000800 */
[C---:B------:R-:W-:Y:S02]  /*196c0*/  LOP3.LUT R14, R2.reuse, 0xff, RZ, 0xc0, !PT ;  /* 0x000000ff020e7812 */ /* 0x040fe400078ec0ff */
[----:B------:R-:W-:-:S02]  /*196d0*/  LOP3.LUT R21, R2, 0xffff, RZ, 0xc0, !PT ;  /* 0x0000ffff02157812 */ /* 0x000fc400078ec0ff */
[--C-:B------:R-:W-:Y:S02]  /*196e0*/  SHF.R.U32.HI R20, RZ, 0x10, R2.reuse ;  /* 0x00000010ff147819 */ /* 0x100fe40000011602 */
[----:B------:R-:W-:Y:S01]  /*196f0*/  SHF.R.U32.HI R11, RZ, 0x18, R2 ;  /* 0x00000018ff0b7819 */ /* 0x000fe20000011602 */
[----:B------:R1:W4:Y:S01]  /*19700*/  MUFU.EX2 R233, R243 ;  /* 0x000000f300e97308 */ /* 0x0003220000000800 */
[----:B------:R-:W-:Y:S01]  /*19710*/  ISETP.LE.U32.AND P6, PT, R4, UR23, PT ;  /* 0x0000001704007c0c */ /* 0x000fe2000bfc3070 */
[----:B------:R-:W-:Y:S01]  /*19720*/  FADD.FTZ R4, R10, R15 ;  /* 0x0000000f0a047221 */ /* 0x000fe20000010000 */
[----:B-1----:R-:W2:Y:S04]  /*19730*/  LDL.LU R237, [R1+0x3fc] ;  /* 0x0003fc0001ed7983 */ /* 0x002ea80000300800 */
[----:B------:R1:W2:Y:S04]  /*19740*/  LDL.LU.S16 R2, [R1+0x210] ;  /* 0x0002100001027983 */ /* 0x0002a80000300600 */
[----:B------:R-:W2:Y:S01]  /*19750*/  LDL.LU R243, [R1+0x3f8] ;  /* 0x0003f80001f37983 */ /* 0x000ea20000300800 */
[----:B------:R-:W-:Y:S01]  /*19760*/  PRMT R110, R0, 0x7632, R110 ;  /* 0x00007632006e7816 */ /* 0x000fe2000000006e */
[----:B------:R1:W-:Y:S01]  /*19770*/  MUFU.EX2 R159, R246 ;  /* 0x000000f6009f7308 */ /* 0x0003e20000000800 */
[----:B------:R-:W-:-:S07]  /*19780*/  LOP3.LUT R5, R23, 0xff, RZ, 0xc0, !PT ;  /* 0x000000ff17057812 */ /* 0x000fce00078ec0ff */
[----:B------:R1:W2:Y:S01]  /*19790*/  MUFU.EX2 R79, R40 ;  /* 0x00000028004f7308 */ /* 0x0002a20000000800 */
[----:B---3--:R-:W-:-:S05]  /*197a0*/  @!P1 HFMA2.BF16_V2 R30, -RZ.H0_H0, RZ.H0_H0, -R111.H0_H0 ;  /* 0x200000ffff1e9231 */ /* 0x008fca000034096f */
[----:B------:R-:W-:Y:S02]  /*197b0*/  PRMT R15, R30, 0x7610, R15 ;  /* 0x000076101e0f7816 */ /* 0x000fe4000000000f */
[----:B------:R3:W3:Y:S01]  /*197c0*/  LDL.LU.S16 R30, [R1+0x21c] ;  /* 0x00021c00011e7983 */ /* 0x0006e20000300600 */
[----:B----4-:R-:W-:-:S03]  /*197d0*/  @!P4 HFMA2.BF16_V2 R28, -RZ.H0_H0, RZ.H0_H0, -R110.H0_H0 ;  /* 0x200000ffff1cc231 */ /* 0x010fc6000034096e */
[----:B-1----:R-:W4:Y:S02]  /*197e0*/  LDL.LU R246, [R1+0x3f4] ;  /* 0x0003f40001f67983 */ /* 0x002f240000300800 */
[----:B------:R-:W-:Y:S02]  /*197f0*/  PRMT R10, R28, 0x7610, R10 ;  /* 0x000076101c0a7816 */ /* 0x000fe4000000000a */
[----:B------:R-:W4:Y:S04]  /*19800*/  LDL.LU R40, [R1+0x3f0] ;  /* 0x0003f00001287983 */ /* 0x000f280000300800 */
[----:B------:R1:W4:Y:S04]  /*19810*/  LDL.LU.S16 R28, [R1+0x22c] ;  /* 0x00022c00011c7983 */ /* 0x0003280000300600 */
[----:B------:R1:W4:Y:S01]  /*19820*/  LDL.LU.S16 R23, [R1+0x228] ;  /* 0x0002280001177983 */ /* 0x0003220000300600 */
[----:B------:R-:W-:Y:S01]  /*19830*/  LOP3.LUT R0, R6, 0xff, RZ, 0xc0, !PT ;  /* 0x000000ff06007812 */ /* 0x000fe200078ec0ff */
[----:B------:R-:W-:Y:S01]  /*19840*/  IMAD.MOV.U32 R144, RZ, RZ, R141 ;  /* 0x000000ffff907224 */ /* 0x000fe200078e008d */
[----:B------:R-:W-:-:S02]  /*19850*/  PRMT R141, R111, 0x5410, R110 ;  /* 0x000054106f8d7816 */ /* 0x000fc4000000006e */
[----:B------:R-:W-:Y:S02]  /*19860*/  @!P1 PRMT R111, R15, 0x5410, RZ ;  /* 0x000054100f6f9816 */ /* 0x000fe400000000ff */
[----:B------:R-:W-:Y:S02]  /*19870*/  ISETP.LE.U32.AND P1, PT, R0, UR23, PT ;  /* 0x0000001700007c0c */ /* 0x000fe4000bf23070 */
[----:B------:R-:W-:Y:S02]  /*19880*/  ISETP.LE.U32.AND P2, PT, R5, UR23, PT ;  /* 0x0000001705007c0c */ /* 0x000fe4000bf43070 */
[----:B------:R-:W-:Y:S02]  /*19890*/  LOP3.LUT R5, R3, UR40, R22, 0x96, !PT ;  /* 0x0000002803057c12 */ /* 0x000fe4000f8e9616 */
[----:B------:R-:W-:-:S04]  /*198a0*/  F2FP.BF16.F32.PACK_AB R3, R233, R231 ;  /* 0x000000e7e903723e */ /* 0x000fc800000010ff */
[----:B------:R-:W-:Y:S02]  /*198b0*/  PRMT R109, R3, 0x7610, R109 ;  /* 0x00007610036d7816 */ /* 0x000fe4000000006d */
[----:B------:R-:W-:Y:S02]  /*198c0*/  LOP3.LUT R0, R7, 0xffff, RZ, 0xc0, !PT ;  /* 0x0000ffff07007812 */ /* 0x000fe400078ec0ff */
[----:B------:R-:W-:Y:S01]  /*198d0*/  PRMT R108, R3, 0x7632, R108 ;  /* 0x00007632036c7816 */ /* 0x000fe2000000006c */
[----:B------:R-:W-:Y:S01]  /*198e0*/  IMAD.MOV.U32 R145, RZ, RZ, R244 ;  /* 0x000000ffff917224 */ /* 0x000fe200078e00f4 */
[----:B------:R-:W-:Y:S01]  /*198f0*/  SHF.R.U32.HI R0, RZ, 0x8, R0 ;  /* 0x00000008ff007819 */ /* 0x000fe20000011600 */
[----:B------:R1:W-:Y:S01]  /*19900*/  MUFU.EX2 R244, R41 ;  /* 0x0000002900f47308 */ /* 0x0003e20000000800 */
[----:B------:R-:W-:Y:S02]  /*19910*/  IMAD.MOV.U32 R149, RZ, RZ, R144 ;  /* 0x000000ffff957224 */ /* 0x000fe400078e0090 */
[----:B------:R-:W-:Y:S01]  /*19920*/  FADD.FTZ R8, R8, R17 ;  /* 0x0000001108087221 */ /* 0x000fe20000010000 */
[----:B------:R-:W-:Y:S01]  /*19930*/  IMAD.MOV.U32 R144, RZ, RZ, R245 ;  /* 0x000000ffff907224 */ /* 0x000fe200078e00f5 */
[----:B------:R-:W-:Y:S01]  /*19940*/  LOP3.LUT R0, R0, 0xffff, RZ, 0xc0, !PT ;  /* 0x0000ffff00007812 */ /* 0x000fe200078ec0ff */
[----:B------:R-:W-:Y:S01]  /*19950*/  IMAD.MOV.U32 R245, RZ, RZ, R140 ;  /* 0x000000fffff57224 */ /* 0x000fe200078e008c */
[----:B------:R-:W-:Y:S01]  /*19960*/  PRMT R140, R109, 0x5410, R108 ;  /* 0x000054106d8c7816 */ /* 0x000fe2000000006c */
[----:B------:R-:W-:-:S02]  /*19970*/  IMAD.MOV.U32 R150, RZ, RZ, R250 ;  /* 0x000000ffff967224 */ /* 0x000fc400078e00fa */
[----:B------:R1:W4:Y:S02]  /*19980*/  MUFU.EX2 R250, R46 ;  /* 0x0000002e00fa7308 */ /* 0x0003240000000800 */
[----:B-1----:R-:W4:Y:S04]  /*19990*/  LDL.LU R41, [R1+0x3ec] ;  /* 0x0003ec0001297983 */ /* 0x002f280000300800 */
[----:B------:R1:W4:Y:S04]  /*199a0*/  LDL.LU.S16 R15, [R1+0x24c] ;  /* 0x00024c00010f7983 */ /* 0x0003280000300600 */
[----:B------:R-:W4:Y:S01]  /*199b0*/  LDL.LU R46, [R1+0x3e8] ;  /* 0x0003e800012e7983 */ /* 0x000f220000300800 */
[----:B--2---:R-:W-:-:S05]  /*199c0*/  @!P1 HFMA2.BF16_V2 R2, -RZ.H0_H0, RZ.H0_H0, -R109.H0_H0 ;  /* 0x200000ffff029231 */ /* 0x004fca000034096d */
[----:B------:R-:W-:-:S04]  /*199d0*/  PRMT R6, R2, 0x7610, R6 ;  /* 0x0000761002067816 */ /* 0x000fc80000000006 */
[----:B------:R-:W-:Y:S02]  /*199e0*/  @!P1 PRMT R109, R6, 0x5410, RZ ;  /* 0x00005410066d9816 */ /* 0x000fe400000000ff */
[----:B------:R-:W-:Y:S02]  /*199f0*/  ISETP.LE.U32.AND P1, PT, R0, UR23, PT ;  /* 0x0000001700007c0c */ /* 0x000fe4000bf23070 */
[----:B------:R-:W-:-:S04]  /*19a00*/  F2FP.BF16.F32.PACK_AB R0, R79, R159 ;  /* 0x0000009f4f00723e */ /* 0x000fc800000010ff */
[----:B------:R-:W-:Y:S01]  /*19a10*/  PRMT R106, R0, 0x7632, R106 ;  /* 0x00007632006a7816 */ /* 0x000fe2000000006a */
[----:B------:R-:W-:Y:S01]  /*19a20*/  FADD.FTZ R6, R58, R16 ;  /* 0x000000103a067221 */ /* 0x000fe20000010000 */
[----:B------:R-:W-:Y:S01]  /*19a30*/  IMAD.MOV.U32 R93, RZ, RZ, R149 ;  /* 0x000000ffff5d7224 */ /* 0x000fe200078e0095 */
[----:B------:R-:W-:Y:S01]  /*19a40*/  PRMT R107, R0, 0x7610, R107 ;  /* 0x00007610006b7816 */ /* 0x000fe2000000006b */
[----:B------:R-:W-:Y:S02]  /*19a50*/  IMAD.MOV.U32 R149, RZ, RZ, R150 ;  /* 0x000000ffff957224 */ /* 0x000fe400078e0096 */
[----:B------:R-:W-:Y:S02]  /*19a60*/  IMAD.MOV.U32 R150, RZ, RZ, R91 ;  /* 0x000000ffff967224 */ /* 0x000fe400078e005b */
[----:B------:R-:W-:Y:S01]  /*19a70*/  IMAD.MOV.U32 R91, RZ, RZ, R147 ;  /* 0x000000ffff5b7224 */ /* 0x000fe200078e0093 */
[----:B------:R-:W-:Y:S01]  /*19a80*/  PRMT R147, R107, 0x5410, R106 ;  /* 0x000054106b937816 */ /* 0x000fe2000000006a */
[----:B---3--:R-:W-:-:S05]  /*19a90*/  @!P6 HFMA2.BF16_V2 R30, -RZ.H0_H0, RZ.H0_H0, -R108.H0_H0 ;  /* 0x200000ffff1ee231 */ /* 0x008fca000034096c */
[----:B------:R-:W-:-:S04]  /*19aa0*/  PRMT R17, R30, 0x7610, R17 ;  /* 0x000076101e117816 */ /* 0x000fc80000000011 */
[----:B------:R-:W-:Y:S02]  /*19ab0*/  @!P6 PRMT R108, R17, 0x5410, RZ ;  /* 0x00005410116ce816 */ /* 0x000fe400000000ff */
[----:B------:R1:W2:Y:S01]  /*19ac0*/  LDL.LU.S16 R17, [R1+0x250] ;  /* 0x0002500001117983 */ /* 0x0002a20000300600 */
[----:B----4-:R-:W-:-:S05]  /*19ad0*/  @!P1 HFMA2.BF16_V2 R23, -RZ.H0_H0, RZ.H0_H0, -R106.H0_H0 ;  /* 0x200000ffff179231 */ /* 0x010fca000034096a */
[----:B------:R-:W-:-:S04]  /*19ae0*/  PRMT R16, R23, 0x7610, R16 ;  /* 0x0000761017107816 */ /* 0x000fc80000000010 */
[----:B------:R-:W-:Y:S02]  /*19af0*/  @!P1 PRMT R106, R16, 0x5410, RZ ;  /* 0x00005410106a9816 */ /* 0x000fe400000000ff */
[----:B------:R1:W3:Y:S01]  /*19b00*/  LDL.LU.S16 R16, [R1+0x254] ;  /* 0x0002540001107983 */ /* 0x0002e20000300600 */
[----:B------:R-:W-:Y:S02]  /*19b10*/  LOP3.LUT R2, R7, 0xff, RZ, 0xc0, !PT ;  /* 0x000000ff07027812 */ /* 0x000fe400078ec0ff */
[----:B------:R-:W-:Y:S02]  /*19b20*/  @!P4 PRMT R110, R10, 0x5410, RZ ;  /* 0x000054100a6ec816 */ /* 0x000fe400000000ff */
[----:B------:R-:W-:Y:S02]  /*19b30*/  ISETP.LE.U32.AND P4, PT, R2, UR23, PT ;  /* 0x0000001702007c0c */ /* 0x000fe4000bf83070 */
[----:B------:R-:W-:-:S04]  /*19b40*/  SHF.R.U32.HI R2, RZ, 0x8, R29 ;  /* 0x00000008ff027819 */ /* 0x000fc8000001161d */
[----:B------:R-:W-:-:S04]  /*19b50*/  LOP3.LUT R0, R2, 0xffff, RZ, 0xc0, !PT ;  /* 0x0000ffff02007812 */ /* 0x000fc800078ec0ff */
[----:B------:R-:W-:Y:S02]  /*19b60*/  ISETP.LE.U32.AND P6, PT, R0, UR23, PT ;  /* 0x0000001700007c0c */ /* 0x000fe4000bfc3070 */
[----:B------:R-:W-:Y:S01]  /*19b70*/  F2FP.BF16.F32.PACK_AB R0, R250, R244 ;  /* 0x000000f4fa00723e */ /* 0x000fe200000010ff */
[----:B------:R-:W-:-:S03]  /*19b80*/  @!P4 HFMA2.BF16_V2 R28, -RZ.H0_H0, RZ.H0_H0, -R107.H0_H0 ;  /* 0x200000ffff1cc231 */ /* 0x000fc6000034096b */
[----:B------:R-:W-:Y:S02]  /*19b90*/  PRMT R105, R0, 0x7610, R105 ;  /* 0x0000761000697816 */ /* 0x000fe40000000069 */
[----:B------:R-:W-:Y:S01]  /*19ba0*/  PRMT R22, R28, 0x7610, R22 ;  /* 0x000076101c167816 */ /* 0x000fe20000000016 */
[----:B------:R-:W-:Y:S02]  /*19bb0*/  IMAD.MOV.U32 R92, RZ, RZ, R148 ;  /* 0x000000ffff5c7224 */ /* 0x000fe400078e0094 */
[----:B------:R-:W-:Y:S01]  /*19bc0*/  IMAD.MOV.U32 R73, RZ, RZ, R245 ;  /* 0x000000ffff497224 */ /* 0x000fe200078e00f5 */
[----:B------:R-:W-:Y:S01]  /*19bd0*/  @!P4 PRMT R107, R22, 0x5410, RZ ;  /* 0x00005410166bc816 */ /* 0x000fe200000000ff */
[----:B------:R-:W-:Y:S01]  /*19be0*/  IMAD.MOV.U32 R148, RZ, RZ, R251 ;  /* 0x000000ffff947224 */ /* 0x000fe200078e00fb */
[----:B------:R4:W-:Y:S01]  /*19bf0*/  MUFU.EX2 R245, R47 ;  /* 0x0000002f00f57308 */ /* 0x0009e20000000800 */
[----:B------:R-:W-:Y:S01]  /*19c00*/  ISETP.LE.U32.AND P4, PT, R14, UR23, PT ;  /* 0x000000170e007c0c */ /* 0x000fe2000bf83070 */
[----:B------:R-:W-:Y:S01]  /*19c10*/  @!P5 HFMA2.BF16_V2 R15, -RZ.H0_H0, RZ.H0_H0, -R105.H0_H0 ;  /* 0x200000ffff0fd231 */ /* 0x000fe20000340969 */
[----:B------:R-:W-:-:S05]  /*19c20*/  PRMT R104, R0, 0x7632, R104 ;  /* 0x0000763200687816 */ /* 0x000fca0000000068 */
[----:B------:R1:W2:Y:S01]  /*19c30*/  MUFU.EX2 R251, R44 ;  /* 0x0000002c00fb7308 */ /* 0x0002a20000000800 */
[--C-:B------:R-:W-:Y:S02]  /*19c40*/  SHF.R.U32.HI R0, RZ, 0x18, R7.reuse ;  /* 0x00000018ff007819 */ /* 0x100fe40000011607 */
[----:B------:R-:W-:Y:S01]  /*19c50*/  PRMT R14, R15, 0x7610, R14 ;  /* 0x000076100f0e7816 */ /* 0x000fe2000000000e */
[----:B------:R-:W-:Y:S01]  /*19c60*/  IMAD.MOV.U32 R90, RZ, RZ, R146 ;  /* 0x000000ffff5a7224 */ /* 0x000fe200078e0092 */
[----:B------:R-:W-:Y:S02]  /*19c70*/  PRMT R146, R105, 0x5410, R104 ;  /* 0x0000541069927816 */ /* 0x000fe40000000068 */
[----:B------:R-:W-:Y:S02]  /*19c80*/  @!P5 PRMT R105, R14, 0x5410, RZ ;  /* 0x000054100e69d816 */ /* 0x000fe400000000ff */
[----:B------:R-:W-:Y:S01]  /*19c90*/  ISETP.LE.U32.AND P5, PT, R0, UR23, PT ;  /* 0x0000001700007c0c */ /* 0x000fe2000bfa3070 */
[----:B----4-:R-:W4:Y:S01]  /*19ca0*/  LDL.LU R47, [R1+0x3e4] ;  /* 0x0003e400012f7983 */ /* 0x010f220000300800 */
[----:B------:R-:W-:-:S04]  /*19cb0*/  SHF.R.U32.HI R0, RZ, 0x10, R7 ;  /* 0x00000010ff007819 */ /* 0x000fc80000011607 */
[----:B------:R-:W-:Y:S01]  /*19cc0*/  LOP3.LUT R0, R0, 0xff, RZ, 0xc0, !PT ;  /* 0x000000ff00007812 */ /* 0x000fe200078ec0ff */
[----:B-1----:R-:W4:Y:S04]  /*19cd0*/  LDL.LU R44, [R1+0x3e0] ;  /* 0x0003e000012c7983 */ /* 0x002f280000300800 */
[----:B------:R1:W4:Y:S01]  /*19ce0*/  LDL.LU.S16 R15, [R1+0x260] ;  /* 0x00026000010f7983 */ /* 0x0003220000300600 */
[----:B------:R-:W-:Y:S02]  /*19cf0*/  IMAD.MOV.U32 R60, RZ, RZ, R92 ;  /* 0x000000ffff3c7224 */ /* 0x000fe400078e005c */
[----:B------:R-:W-:Y:S01]  /*19d00*/  IMAD.MOV.U32 R92, RZ, RZ, R73 ;  /* 0x000000ffff5c7224 */ /* 0x000fe200078e0049 */
[----:B------:R1:W4:Y:S01]  /*19d10*/  LDL.LU.S16 R14, [R1+0x26c] ;  /* 0x00026c00010e7983 */ /* 0x0003220000300600 */
[----:B------:R-:W-:-:S02]  /*19d20*/  IMAD.MOV.U32 R73, RZ, RZ, R145 ;  /* 0x000000ffff497224 */ /* 0x000fc400078e0091 */
[----:B--2---:R-:W-:-:S05]  /*19d30*/  @!P6 HFMA2.BF16_V2 R17, -RZ.H0_H0, RZ.H0_H0, -R104.H0_H0 ;  /* 0x200000ffff11e231 */ /* 0x004fca0000340968 */
[----:B------:R-:W-:-:S04]  /*19d40*/  PRMT R2, R17, 0x7610, R2 ;  /* 0x0000761011027816 */ /* 0x000fc80000000002 */
[----:B------:R-:W-:Y:S02]  /*19d50*/  @!P6 PRMT R104, R2, 0x5410, RZ ;  /* 0x000054100268e816 */ /* 0x000fe400000000ff */
[----:B------:R-:W-:Y:S02]  /*19d60*/  ISETP.LE.U32.AND P6, PT, R0, UR23, PT ;  /* 0x0000001700007c0c */ /* 0x000fe4000bfc3070 */
[----:B------:R-:W-:-:S04]  /*19d70*/  F2FP.BF16.F32.PACK_AB R0, R251, R245 ;  /* 0x000000f5fb00723e */ /* 0x000fc800000010ff */
[----:B------:R-:W-:Y:S01]  /*19d80*/  PRMT R103, R0, 0x7610, R103 ;  /* 0x0000761000677816 */ /* 0x000fe20000000067 */
[----:B------:R-:W-:-:S04]  /*19d90*/  FADD.FTZ R2, R12, R8 ;  /* 0x000000080c027221 */ /* 0x000fc80000010000 */
[----:B---3--:R-:W-:Y:S01]  /*19da0*/  @!P2 HFMA2.BF16_V2 R16, -RZ.H0_H0, RZ.H0_H0, -R103.H0_H0 ;  /* 0x200000ffff10a231 */ /* 0x008fe20000340967 */
[----:B------:R-:W-:-:S04]  /*19db0*/  PRMT R102, R0, 0x7632, R102 ;  /* 0x0000763200667816 */ /* 0x000fc80000000066 */
[----:B------:R-:W-:Y:S02]  /*19dc0*/  PRMT R8, R16, 0x7610, R8 ;  /* 0x0000761010087816 */ /* 0x000fe40000000008 */
[----:B------:R-:W-:Y:S02]  /*19dd0*/  PRMT R145, R103, 0x5410, R102 ;  /* 0x0000541067917816 */ /* 0x000fe40000000066 */
[----:B------:R-:W-:Y:S02]  /*19de0*/  @!P2 PRMT R103, R8, 0x5410, RZ ;  /* 0x000054100867a816 */ /* 0x000fe400000000ff */
[----:B------:R1:W2:Y:S01]  /*19df0*/  LDL.LU.S16 R8, [R1+0x274] ;  /* 0x0002740001087983 */ /* 0x0002a20000300600 */
[----:B------:R-:W-:Y:S01]  /*19e00*/  LOP3.LUT R0, R5, 0xff, RZ, 0xc0, !PT ;  /* 0x000000ff05007812 */ /* 0x000fe200078ec0ff */
[----:B------:R-:W-:Y:S03]  /*19e10*/  MUFU.EX2 R238, R238 ;  /* 0x000000ee00ee7308 */ /* 0x000fe60000000800 */
[----:B------:R-:W-:-:S02]  /*19e20*/  ISETP.LE.U32.AND P2, PT, R0, UR23, PT ;  /* 0x0000001700007c0c */ /* 0x000fc4000bf43070 */
[----:B------:R-:W-:-:S03]  /*19e30*/  LOP3.LUT R0, R5, 0xffff, RZ, 0xc0, !PT ;  /* 0x0000ffff05007812 */ /* 0x000fc600078ec0ff */
[----:B------:R-:W3:Y:S01]  /*19e40*/  MUFU.EX2 R227, R227 ;  /* 0x000000e300e37308 */ /* 0x000ee20000000800 */
[----:B------:R-:W-:-:S04]  /*19e50*/  SHF.R.U32.HI R0, RZ, 0x8, R0 ;  /* 0x00000008ff007819 */ /* 0x000fc80000011600 */
[----:B------:R-:W-:Y:S01]  /*19e60*/  LOP3.LUT R0, R0, 0xffff, RZ, 0xc0, !PT ;  /* 0x0000ffff00007812 */ /* 0x000fe200078ec0ff */
[----:B------:R-:W-:-:S04]  /*19e70*/  FADD.FTZ R13, R48, R13 ;  /* 0x0000000d300d7221 */ /* 0x000fc80000010000 */
[----:B------:R-:W-:Y:S01]  /*19e80*/  FADD.FTZ R10, R51, R13 ;  /* 0x0000000d330a7221 */ /* 0x000fe20000010000 */
[----:B----4-:R-:W-:-:S05]  /*19e90*/  @!P3 HFMA2.BF16_V2 R15, -RZ.H0_H0, RZ.H0_H0, -R102.H0_H0 ;  /* 0x200000ffff0fb231 */ /* 0x010fca0000340966 */
[----:B------:R-:W-:-:S04]  /*19ea0*/  PRMT R3, R15, 0x7610, R3 ;  /* 0x000076100f037816 */ /* 0x000fc80000000003 */
[----:B------:R-:W-:Y:S02]  /*19eb0*/  @!P3 PRMT R102, R3, 0x5410, RZ ;  /* 0x000054100366b816 */ /* 0x000fe400000000ff */
[----:B------:R-:W-:Y:S02]  /*19ec0*/  ISETP.LE.U32.AND P3, PT, R0, UR23, PT ;  /* 0x0000001700007c0c */ /* 0x000fe4000bf63070 */
[----:B---3--:R-:W-:-:S04]  /*19ed0*/  F2FP.BF16.F32.PACK_AB R0, R227, R238 ;  /* 0x000000eee300723e */ /* 0x008fc800000010ff */
[----:B------:R-:W-:Y:S01]  /*19ee0*/  PRMT R100, R0, 0x7632, R100 ;  /* 0x0000763200647816 */ /* 0x000fe20000000064 */
[----:B------:R-:W-:Y:S02]  /*19ef0*/  FADD.FTZ R3, R59, R10 ;  /* 0x0000000a3b037221 */ /* 0x000fe40000010000 */
[----:B------:R1:W3:Y:S04]  /*19f00*/  LDL.LU.S16 R10, [R1+0x278] ;  /* 0x00027800010a7983 */ /* 0x0002e80000300600 */
[----:B--2---:R-:W-:-:S05]  /*19f10*/  @!P3 HFMA2.BF16_V2 R8, -RZ.H0_H0, RZ.H0_H0, -R100.H0_H0 ;  /* 0x200000ffff08b231 */ /* 0x004fca0000340964 */
[----:B------:R-:W-:Y:S02]  /*19f20*/  PRMT R12, R8, 0x7610, R12 ;  /* 0x00007610080c7816 */ /* 0x000fe4000000000c */
[----:B------:R1:W2:Y:S01]  /*19f30*/  LDL.LU.S16 R8, [R1+0x284] ;  /* 0x0002840001087983 */ /* 0x0002a20000300600 */
[----:B------:R-:W-:Y:S01]  /*19f40*/  PRMT R101, R0, 0x7610, R101 ;  /* 0x0000761000657816 */ /* 0x000fe20000000065 */
[----:B------:R-:W-:Y:S04]  /*19f50*/  MUFU.EX2 R223, R223 ;  /* 0x000000df00df7308 */ /* 0x000fe80000000800 */
[----:B------:R-:W-:Y:S02]  /*19f60*/  @!P2 HFMA2.BF16_V2 R14, -RZ.H0_H0, RZ.H0_H0, -R101.H0_H0 ;  /* 0x200000ffff0ea231 */ /* 0x000fe40000340965 */
[----:B------:R-:W-:-:S02]  /*19f70*/  IMAD.MOV.U32 R57, RZ, RZ, R60 ;  /* 0x000000ffff397224 */ /* 0x000fc400078e003c */
[----:B------:R-:W4:Y:S01]  /*19f80*/  MUFU.EX2 R219, R219 ;  /* 0x000000db00db7308 */ /* 0x000f220000000800 */
[----:B------:R-:W-:Y:S01]  /*19f90*/  PRMT R13, R14, 0x7610, R13 ;  /* 0x000076100e0d7816 */ /* 0x000fe2000000000d */
[----:B------:R-:W-:Y:S01]  /*19fa0*/  IMAD.MOV.U32 R60, RZ, RZ, R149 ;  /* 0x000000ffff3c7224 */ /* 0x000fe200078e0095 */
[----:B------:R-:W-:Y:S02]  /*19fb0*/  LOP3.LUT R0, R20, 0xff, RZ, 0xc0, !PT ;  /* 0x000000ff14007812 */ /* 0x000fe400078ec0ff */
[----:B------:R-:W-:Y:S02]  /*19fc0*/  PRMT R149, R101, 0x5410, R100 ;  /* 0x0000541065957816 */ /* 0x000fe40000000064 */
[----:B------:R-:W-:Y:S01]  /*19fd0*/  @!P2 PRMT R101, R13, 0x5410, RZ ;  /* 0x000054100d65a816 */ /* 0x000fe200000000ff */
[----:B------:R-:W-:Y:S01]  /*19fe0*/  MUFU.EX2 R222, R222 ;  /* 0x000000de00de7308 */ /* 0x000fe20000000800 */
[----:B------:R-:W-:Y:S02]  /*19ff0*/  ISETP.LE.U32.AND P2, PT, R0, UR23, PT ;  /* 0x0000001700007c0c */ /* 0x000fe4000bf43070 */
[----:B------:R-:W-:-:S05]  /*1a000*/  SHF.R.U32.HI R0, RZ, 0x8, R21 ;  /* 0x00000008ff007819 */ /* 0x000fca0000011615 */
[----:B------:R-:W1:Y:S01]  /*1a010*/  MUFU.EX2 R216, R216 ;  /* 0x000000d800d87308 */ /* 0x000e620000000800 */
[----:B------:R-:W-:Y:S02]  /*1a020*/  LOP3.LUT R0, R0, 0xffff, RZ, 0xc0, !PT ;  /* 0x0000ffff00007812 */ /* 0x000fe400078ec0ff */
[----:B------:R-:W-:Y:S02]  /*1a030*/  @!P3 PRMT R100, R12, 0x5410, RZ ;  /* 0x000054100c64b816 */ /* 0x000fe400000000ff */
[----:B------:R-:W-:Y:S02]  /*1a040*/  ISETP.LE.U32.AND P3, PT, R0, UR23, PT ;  /* 0x0000001700007c0c */ /* 0x000fe4000bf63070 */
[----:B----4-:R-:W-:-:S04]  /*1a050*/  F2FP.BF16.F32.PACK_AB R0, R219, R223 ;  /* 0x000000dfdb00723e */ /* 0x010fc800000010ff */
[----:B------:R-:W-:Y:S02]  /*1a060*/  PRMT R99, R0, 0x7610, R99 ;  /* 0x0000761000637816 */ /* 0x000fe40000000063 */
[----:B-1----:R-:W-:Y:S01]  /*1a070*/  F2FP.BF16.F32.PACK_AB R124, R216, R222 ;  /* 0x000000ded87c723e */ /* 0x002fe200000010ff */
[----:B------:R-:W-:Y:S01]  /*1a080*/  FADD.FTZ R4, R9, R4 ;  /* 0x0000000409047221 */ /* 0x000fe20000010000 */
[----:B------:R-:W-:Y:S01]  /*1a090*/  IMAD.MOV.U32 R61, RZ, RZ, R57 ;  /* 0x000000ffff3d7224 */ /* 0x000fe200078e0039 */
[----:B------:R-:W-:Y:S01]  /*1a0a0*/  PRMT R98, R0, 0x7632, R98 ;  /* 0x0000763200627816 */ /* 0x000fe20000000062 */
[----:B------:R1:W-:Y:S01]  /*1a0b0*/  MUFU.EX2 R130, R45 ;  /* 0x0000002d00827308 */ /* 0x0003e20000000800 */
[----:B------:R-:W-:Y:S02]  /*1a0c0*/  IMAD.MOV.U32 R57, RZ, RZ, R60 ;  /* 0x000000ffff397224 */ /* 0x000fe400078e003c */
[----:B---3--:R-:W-:Y:S02]  /*1a0d0*/  @!P4 HFMA2.BF16_V2 R10, -RZ.H0_H0, RZ.H0_H0, -R99.H0_H0 ;  /* 0x200000ffff0ac231 */ /* 0x008fe40000340963 */
[----:B------:R-:W-:Y:S01]  /*1a0e0*/  FADD.FTZ R163, R62, R6 ;  /* 0x000000063ea37221 */ /* 0x000fe20000010000 */
[----:B------:R-:W-:-:S02]  /*1a0f0*/  IMAD.MOV.U32 R60, RZ, RZ, R92 ;  /* 0x000000ffff3c7224 */ /* 0x000fc400078e005c */
[----:B------:R-:W-:Y:S01]  /*1a100*/  PRMT R9, R10, 0x7610, R9 ;  /* 0x000076100a097816 */ /* 0x000fe20000000009 */
[----:B------:R-:W-:Y:S01]  /*1a110*/  IMAD.MOV.U32 R92, RZ, RZ, R150 ;  /* 0x000000ffff5c7224 */ /* 0x000fe200078e0096 */
[----:B------:R3:W-:Y:S01]  /*1a120*/  MUFU.EX2 R131, R42 ;  /* 0x0000002a00837308 */ /* 0x0007e20000000800 */
[----:B------:R-:W-:Y:S01]  /*1a130*/  SHF.R.U32.HI R0, RZ, 0x18, R5 ;  /* 0x00000018ff007819 */ /* 0x000fe20000011605 */
[----:B-1----:R-:W4:Y:S01]  /*1a140*/  LDL.LU R45, [R1+0x3dc] ;  /* 0x0003dc00012d7983 */ /* 0x002f220000300800 */
[----:B------:R-:W-:-:S03]  /*1a150*/  PRMT R150, R99, 0x5410, R98 ;  /* 0x0000541063967816 */ /* 0x000fc60000000062 */
[----:B------:R1:W4:Y:S01]  /*1a160*/  LDL.LU.S16 R12, [R1+0x288] ;  /* 0x00028800010c7983 */ /* 0x0003220000300600 */
[----:B------:R-:W-:Y:S01]  /*1a170*/  @!P4 PRMT R99, R9, 0x5410, RZ ;  /* 0x000054100963c816 */ /* 0x000fe200000000ff */
[----:B------:R1:W-:Y:S01]  /*1a180*/  MUFU.EX2 R240, R43 ;  /* 0x0000002b00f07308 */ /* 0x0003e20000000800 */
[----:B------:R-:W-:Y:S02]  /*1a190*/  @P2 PRMT R229, R124, 0x7610, R229 ;  /* 0x000076107ce52816 */ /* 0x000fe400000000e5 */
[----:B------:R-:W-:Y:S01]  /*1a1a0*/  ISETP.LE.U32.AND P4, PT, R0, UR23, PT ;  /* 0x0000001700007c0c */ /* 0x000fe2000bf83070 */
[----:B---3--:R-:W3:Y:S04]  /*1a1b0*/  LDL.LU R42, [R1+0x3d8] ;  /* 0x0003d800012a7983 */ /* 0x008ee80000300800 */
[----:B------:R2:W3:Y:S01]  /*1a1c0*/  LDL.LU.S16 R10, [R1+0x28c] ;  /* 0x00028c00010a7983 */ /* 0x0004e20000300600 */
[----:B------:R-:W-:-:S03]  /*1a1d0*/  SHF.R.U32.HI R0, RZ, 0x10, R5 ;  /* 0x00000010ff007819 */ /* 0x000fc60000011605 */
[----:B------:R2:W3:Y:S04]  /*1a1e0*/  LDL.LU.S16 R9, [R1+0x290] ;  /* 0x0002900001097983 */ /* 0x0004e80000300600 */
[----:B-1----:R-:W3:Y:S01]  /*1a1f0*/  LDL.LU R43, [R1+0x3d4] ;  /* 0x0003d400012b7983 */ /* 0x002ee20000300800 */
        /* <DEDUP_REMOVED lines=13> */
[----:B--2---:R-:W-:-:S05]  /*1a2d0*/  @!P2 HFMA2.BF16_V2 R8, -RZ.H0_H0, RZ.H0_H0, -R124.H0_H0 ;  /* 0x200000ffff08a231 */ /* 0x004fca000034097c */
[----:B------:R-:W-:Y:S02]  /*1a2e0*/  PRMT R6, R8, 0x7610, R6 ;  /* 0x0000761008067816 */ /* 0x000fe40000000006 */
[----:B------:R1:W2:Y:S02]  /*1a2f0*/  LDL.LU.S16 R8, [R1+0x29c] ;  /* 0x00029c0001087983 */ /* 0x0002a40000300600 */
[----:B------:R-:W-:Y:S02]  /*1a300*/  @!P2 PRMT R229, R6, 0x5410, RZ ;  /* 0x0000541006e5a816 */ /* 0x000fe400000000ff */
[----:B------:R1:W2:Y:S04]  /*1a310*/  LDL.LU.S16 R6, [R1+0x298] ;  /* 0x0002980001067983 */ /* 0x0002a80000300600 */
[----:B------:R1:W2:Y:S04]  /*1a320*/  LDL.LU.S16 R5, [R1+0x294] ;  /* 0x0002940001057983 */ /* 0x0002a80000300600 */
[----:B------:R-:W2:Y:S04]  /*1a330*/  LDL.LU R52, [R1+0x2bc] ;  /* 0x0002bc0001347983 */ /* 0x000ea80000300800 */
[----:B------:R-:W2:Y:S04]  /*1a340*/  LDL.LU R63, [R1+0x2b4] ;  /* 0x0002b400013f7983 */ /* 0x000ea80000300800 */
[----:B------:R-:W2:Y:S04]  /*1a350*/  LDL.LU R61, [R1+0x2d8] ;  /* 0x0002d800013d7983 */ /* 0x000ea80000300800 */
[----:B------:R-:W2:Y:S04]  /*1a360*/  LDL.LU R92, [R1+0x2d0] ;  /* 0x0002d000015c7983 */ /* 0x000ea80000300800 */
[----:B------:R-:W2:Y:S04]  /*1a370*/  LDL R93, [R1+0x2a4] ;  /* 0x0002a400015d7983 */ /* 0x000ea80000100800 */
[----:B------:R-:W2:Y:S01]  /*1a380*/  LDL R57, [R1+0x2a0] ;  /* 0x0002a00001397983 */ /* 0x000ea20000100800 */
[----:B------:R-:W1:Y:S01]  /*1a390*/  MUFU.EX2 R226, R226 ;  /* 0x000000e200e27308 */ /* 0x000e620000000800 */
[----:B------:R-:W-:-:S04]  /*1a3a0*/  LOP3.LUT R0, R0, 0xff, RZ, 0xc0, !PT ;  /* 0x000000ff00007812 */ /* 0x000fc800078ec0ff */
[----:B------:R-:W-:Y:S02]  /*1a3b0*/  ISETP.LE.U32.AND P2, PT, R0, UR23, PT ;  /* 0x0000001700007c0c */ /* 0x000fe4000bf43070 */
[----:B------:R-:W-:Y:S02]  /*1a3c0*/  ISETP.LE.U32.AND P1, PT, R11, UR23, PT ;  /* 0x000000170b007c0c */ /* 0x000fe4000bf23070 */
[----:B-1----:R-:W-:-:S04]  /*1a3d0*/  F2FP.BF16.F32.PACK_AB R0, R226, R240 ;  /* 0x000000f0e200723e */ /* 0x002fc800000010ff */
[C---:B------:R-:W-:Y:S02]  /*1a3e0*/  PRMT R94, R0.reuse, 0x7632, R94 ;  /* 0x00007632005e7816 */ /* 0x040fe4000000005e */
[----:B------:R-:W-:Y:S01]  /*1a3f0*/  PRMT R95, R0, 0x7610, R95 ;  /* 0x00007610005f7816 */ /* 0x000fe2000000005f */
[----:B------:R-:W-:Y:S01]  /*1a400*/  USHF.L.U32 UR7, UR6, 0x2, URZ ;  /* 0x0000000206077899 */ /* 0x000fe2000800063f */
[----:B------:R-:W-:Y:S02]  /*1a410*/  FADD.FTZ R161, R18, R2 ;  /* 0x0000000212a17221 */ /* 0x000fe40000010000 */
[----:B------:R-:W-:Y:S01]  /*1a420*/  PRMT R148, R95, 0x5410, R94 ;  /* 0x000054105f947816 */ /* 0x000fe2000000005e */
[----:B----4-:R-:W-:Y:S01]  /*1a430*/  @!P1 HFMA2.BF16_V2 R12, -RZ.H0_H0, RZ.H0_H0, -R124.H1_H1 ;  /* 0x200000ffff0c9231 */ /* 0x010fe2000036097c */
[----:B------:R-:W-:-:S04]  /*1a440*/  F2FP.BF16.F32.PACK_AB R2, R131, R130 ;  /* 0x000000828302723e */ /* 0x000fc800000010ff */
[----:B------:R-:W-:Y:S02]  /*1a450*/  PRMT R11, R12, 0x7610, R11 ;  /* 0x000076100c0b7816 */ /* 0x000fe4000000000b */
[----:B------:R-:W-:Y:S02]  /*1a460*/  PRMT R96, R2, 0x7632, R96 ;  /* 0x0000763202607816 */ /* 0x000fe40000000060 */
[----:B------:R-:W-:Y:S01]  /*1a470*/  @P1 PRMT R212, R124, 0x7632, R212 ;  /* 0x000076327cd41816 */ /* 0x000fe200000000d4 */
[----:B---3--:R-:W-:Y:S01]  /*1a480*/  @!P3 HFMA2.BF16_V2 R10, -RZ.H0_H0, RZ.H0_H0, -R98.H0_H0 ;  /* 0x200000ffff0ab231 */ /* 0x008fe20000340962 */
[----:B------:R-:W-:Y:S02]  /*1a490*/  @!P1 PRMT R212, R11, 0x5410, RZ ;  /* 0x000054100bd49816 */ /* 0x000fe400000000ff */
[----:B------:R-:W-:Y:S02]  /*1a4a0*/  PRMT R97, R2, 0x7610, R97 ;  /* 0x0000761002617816 */ /* 0x000fe40000000061 */
[----:B------:R-:W-:Y:S01]  /*1a4b0*/  PRMT R7, R10, 0x7610, R7 ;  /* 0x000076100a077816 */ /* 0x000fe20000000007 */
[----:B------:R-:W-:Y:S01]  /*1a4c0*/  FADD.FTZ R158, R64, R3 ;  /* 0x00000003409e7221 */ /* 0x000fe20000010000 */
[----:B------:R-:W-:Y:S01]  /*1a4d0*/  PRMT R144, R97, 0x5410, R96 ;  /* 0x0000541061907816 */ /* 0x000fe20000000060 */
[----:B------:R-:W-:Y:S01]  /*1a4e0*/  STG.E.U16 desc[UR32][R40.64+-0x100], R246 ;  /* 0xffff00f628007986 */ /* 0x000fe2000c101520 */
[----:B------:R-:W-:-:S03]  /*1a4f0*/  @!P6 HFMA2.BF16_V2 R9, -RZ.H0_H0, RZ.H0_H0, -R97.H0_H0 ;  /* 0x200000ffff09e231 */ /* 0x000fc60000340961 */
[----:B------:R-:W-:Y:S04]  /*1a500*/  STG.E.U16 desc[UR32][R40.64+-0xfe], R243 ;  /* 0xffff02f328007986 */ /* 0x000fe8000c101520 */
[----:B------:R-:W-:Y:S04]  /*1a510*/  STG.E.U16 desc[UR32][R46.64+-0x100], R237 ;  /* 0xffff00ed2e007986 */ /* 0x000fe8000c101520 */
[----:B------:R-:W-:Y:S04]  /*1a520*/  STG.E.U16 desc[UR32][R46.64+-0xfe], R241 ;  /* 0xffff02f12e007986 */ /* 0x000fe8000c101520 */
[----:B------:R-:W-:Y:S04]  /*1a530*/  STG.E.U16 desc[UR32][R44.64+-0x100], R27 ;  /* 0xffff001b2c007986 */ /* 0x000fe8000c101520 */
[----:B------:R1:W-:Y:S01]  /*1a540*/  STG.E.U16 desc[UR32][R44.64+-0xfe], R26 ;  /* 0xffff021a2c007986 */ /* 0x0003e2000c101520 */
[--C-:B------:R-:W-:Y:S01]  /*1a550*/  FADD.FTZ R162, R19, R4.reuse ;  /* 0x0000000413a27221 */ /* 0x100fe20000010000 */
[----:B------:R-:W-:-:S04]  /*1a560*/  PRMT R4, R9, 0x7610, R4 ;  /* 0x0000761009047816 */ /* 0x000fc80000000004 */
[----:B------:R-:W-:Y:S02]  /*1a570*/  @!P6 PRMT R97, R4, 0x5410, RZ ;  /* 0x000054100461e816 */ /* 0x000fe400000000ff */
[----:B------:R-:W-:Y:S01]  /*1a580*/  @!P3 PRMT R98, R7, 0x5410, RZ ;  /* 0x000054100762b816 */ /* 0x000fe200000000ff */
[----:B------:R-:W-:Y:S02]  /*1a590*/  IMAD.MOV.U32 R55, RZ, RZ, R217 ;  /* 0x000000ffff377224 */ /* 0x000fe400078e00d9 */
[----:B--2---:R-:W-:-:S05]  /*1a5a0*/  @!P4 HFMA2.BF16_V2 R5, -RZ.H0_H0, RZ.H0_H0, -R94.H0_H0 ;  /* 0x200000ffff05c231 */ /* 0x004fca000034095e */
[----:B------:R-:W-:-:S04]  /*1a5b0*/  PRMT R0, R5, 0x7610, R0 ;  /* 0x0000761005007816 */ /* 0x000fc80000000000 */
[----:B------:R-:W-:Y:S01]  /*1a5c0*/  @!P4 PRMT R94, R0, 0x5410, RZ ;  /* 0x00005410005ec816 */ /* 0x000fe200000000ff */
[----:B------:R-:W-:Y:S02]  /*1a5d0*/  IMAD.U32 R0, RZ, RZ, UR35 ;  /* 0x00000023ff007e24 */ /* 0x000fe4000f8e00ff */
[----:B------:R-:W-:-:S03]  /*1a5e0*/  @!P2 HFMA2.BF16_V2 R6, -RZ.H0_H0, RZ.H0_H0, -R95.H0_H0 ;  /* 0x200000ffff06a231 */ /* 0x000fc6000034095f */
[----:B------:R-:W-:Y:S01]  /*1a5f0*/  LOP3.LUT R0, R139, UR7, R0, 0x96, !PT ;  /* 0x000000078b007c12 */ /* 0x000fe2000f8e9600 */
[----:B------:R-:W-:Y:S01]  /*1a600*/  @!P5 HFMA2.BF16_V2 R8, -RZ.H0_H0, RZ.H0_H0, -R96.H0_H0 ;  /* 0x200000ffff08d231 */ /* 0x000fe20000340960 */
[----:B------:R-:W-:-:S03]  /*1a610*/  PRMT R2, R6, 0x7610, R2 ;  /* 0x0000761006027816 */ /* 0x000fc60000000002 */
[----:B------:R-:W-:Y:S01]  /*1a620*/  IMAD.WIDE.U32 R10, R0, -0x326172a9, RZ ;  /* 0xcd9e8d57000a7825 */ /* 0x000fe200078e00ff */
[----:B------:R-:W-:Y:S02]  /*1a630*/  @!P2 PRMT R95, R2, 0x5410, RZ ;  /* 0x00005410025fa816 */ /* 0x000fe400000000ff */
[----:B------:R-:W-:Y:S02]  /*1a640*/  PRMT R3, R8, 0x7610, R3 ;  /* 0x0000761008037816 */ /* 0x000fe40000000003 */
[----:B------:R-:W-:Y:S02]  /*1a650*/  LOP3.LUT R2, R11, UR21, R90, 0x96, !PT ;  /* 0x000000150b027c12 */ /* 0x000fe4000f8e965a */
[----:B------:R-:W-:Y:S02]  /*1a660*/  LOP3.LUT R0, R205, UR20, R138, 0x96, !PT ;  /* 0x00000014cd007c12 */ /* 0x000fe4000f8e968a */
[----:B------:R-:W-:Y:S01]  /*1a670*/  @!P5 PRMT R96, R3, 0x5410, RZ ;  /* 0x000054100360d816 */ /* 0x000fe200000000ff */
[----:B------:R-:W-:-:S04]  /*1a680*/  IMAD.WIDE.U32 R2, R2, -0x2daee0ad, RZ ;  /* 0xd2511f5302027825 */ /* 0x000fc800078e00ff */
[----:B-1----:R-:W-:Y:S01]  /*1a690*/  IMAD.WIDE.U32 R26, R0, -0x326172a9, RZ ;  /* 0xcd9e8d57001a7825 */ /* 0x002fe200078e00ff */
[----:B------:R-:W-:-:S04]  /*1a6a0*/  LOP3.LUT R0, R3, UR18, R204, 0x96, !PT ;  /* 0x0000001203007c12 */ /* 0x000fc8000f8e96cc */
[----:B------:R-:W-:Y:S01]  /*1a6b0*/  LOP3.LUT R3, R27, UR19, R10, 0x96, !PT ;  /* 0x000000131b037c12 */ /* 0x000fe2000f8e960a */
[----:B------:R-:W-:-:S04]  /*1a6c0*/  IMAD.WIDE.U32 R8, R0, -0x326172a9, RZ ;  /* 0xcd9e8d5700087825 */ /* 0x000fc800078e00ff */
[----:B------:R-:W-:-:S05]  /*1a6d0*/  IMAD.WIDE.U32 R4, R3, -0x2daee0ad, RZ ;  /* 0xd2511f5303047825 */ /* 0x000fca00078e00ff */
        /* <DEDUP_REMOVED lines=12> */
[----:B------:R-:W-:Y:S02]  /*1a7a0*/  SHF.R.U32.HI R5, RZ, 0x10, R2 ;  /* 0x00000010ff057819 */ /* 0x000fe40000011602 */
[----:B------:R-:W-:Y:S02]  /*1a7b0*/  LOP3.LUT R4, R3, UR39, R4, 0x96, !PT ;  /* 0x0000002703047c12 */ /* 0x000fe4000f8e9604 */
[----:B------:R-:W-:Y:S02]  /*1a7c0*/  LOP3.LUT R6, R2, 0xff, RZ, 0xc0, !PT ;  /* 0x000000ff02067812 */ /* 0x000fe400078ec0ff */
[----:B------:R-:W-:-:S02]  /*1a7d0*/  SHF.R.U32.HI R3, RZ, 0x18, R2 ;  /* 0x00000018ff037819 */ /* 0x000fc40000011602 */
[----:B------:R-:W-:Y:S02]  /*1a7e0*/  SHF.R.U32.HI R2, RZ, 0x8, R0 ;  /* 0x00000008ff027819 */ /* 0x000fe40000011600 */
[----:B------:R-:W-:Y:S02]  /*1a7f0*/  LOP3.LUT R0, R5, 0xff, RZ, 0xc0, !PT ;  /* 0x000000ff05007812 */ /* 0x000fe400078ec0ff */
[----:B------:R-:W-:Y:S01]  /*1a800*/  PRMT R7, R6, 0x5410, R2 ;  /* 0x0000541006077816 */ /* 0x000fe20000000002 */
[----:B------:R-:W-:Y:S01]  /*1a810*/  IMAD.MOV.U32 R2, RZ, RZ, 0x7054 ;  /* 0x00007054ff027424 */ /* 0x000fe200078e00ff */
[----:B------:R-:W-:Y:S01]  /*1a820*/  PRMT R6, R0, 0x5410, R3 ;  /* 0x0000541000067816 */ /* 0x000fe20000000003 */
[----:B------:R-:W-:-:S05]  /*1a830*/  IMAD.U32 R0, RZ, RZ, UR23 ;  /* 0x00000017ff007e24 */ /* 0x000fca000f8e00ff */
[----:B------:R-:W-:Y:S02]  /*1a840*/  PRMT R0, R0, R2, UR23 ;  /* 0x0000001700007e16 */ /* 0x000fe40008000002 */
[----:B------:R-:W-:-:S04]  /*1a850*/  LOP3.LUT R2, R4, 0xffff, RZ, 0xc0, !PT ;  /* 0x0000ffff04027812 */ /* 0x000fc800078ec0ff */
[----:B------:R-:W-:Y:S02]  /*1a860*/  SHF.R.U32.HI R3, RZ, 0x8, R2 ;  /* 0x00000008ff037819 */ /* 0x000fe40000011602 */
[----:B------:R-:W-:-:S04]  /*1a870*/  LOP3.LUT R2, R4, 0xff, RZ, 0xc0, !PT ;  /* 0x000000ff04027812 */ /* 0x000fc800078ec0ff */
[----:B------:R-:W-:Y:S02]  /*1a880*/  PRMT R5, R2, 0x5410, R3 ;  /* 0x0000541002057816 */ /* 0x000fe40000000003 */
[--C-:B------:R-:W-:Y:S02]  /*1a890*/  SHF.R.U32.HI R3, RZ, 0x10, R4.reuse ;  /* 0x00000010ff037819 */ /* 0x100fe40000011604 */
[----:B------:R-:W-:Y:S02]  /*1a8a0*/  SHF.R.U32.HI R4, RZ, 0x18, R4 ;  /* 0x00000018ff047819 */ /* 0x000fe40000011604 */
[----:B------:R-:W-:-:S04]  /*1a8b0*/  LOP3.LUT R3, R3, 0xff, RZ, 0xc0, !PT ;  /* 0x000000ff03037812 */ /* 0x000fc800078ec0ff */
[----:B------:R-:W-:Y:S02]  /*1a8c0*/  PRMT R3, R3, 0x5410, R4 ;  /* 0x0000541003037816 */ /* 0x000fe40000000004 */
[----:B------:R-:W-:-:S03]  /*1a8d0*/  HSET2.LE.AND R2, R7, R0, PT ;  /* 0x0000000007027233 */ /* 0x000fc60003803000 */
[--C-:B------:R-:W-:Y:S02]  /*1a8e0*/  HSET2.LE.AND R3, R3, R0.reuse, PT ;  /* 0x0000000003037233 */ /* 0x100fe40003803000 */
[----:B------:R-:W-:Y:S02]  /*1a8f0*/  LOP3.LUT R14, R2, R52, RZ, 0xc0, !PT ;  /* 0x00000034020e7212 */ /* 0x000fe400078ec0ff */
[--C-:B------:R-:W-:Y:S02]  /*1a900*/  HSET2.LE.AND R2, R6, R0.reuse, PT ;  /* 0x0000000006027233 */ /* 0x100fe40003803000 */
[----:B------:R-:W-:Y:S01]  /*1a910*/  LOP3.LUT R13, R3, R92, RZ, 0xc0, !PT ;  /* 0x0000005c030d7212 */ /* 0x000fe200078ec0ff */
[----:B------:R-:W-:Y:S01]  /*1a920*/  IMAD.WIDE.U32 R92, R93, -0x326172a9, RZ ;  /* 0xcd9e8d575d5c7825 */ /* 0x000fe200078e00ff */
[----:B------:R-:W-:Y:S02]  /*1a930*/  HSET2.LE.AND R4, R5, R0, PT ;  /* 0x0000000005047233 */ /* 0x000fe40003803000 */
[----:B------:R-:W-:-:S02]  /*1a940*/  LOP3.LUT R15, R2, R63, RZ, 0xc0, !PT ;  /* 0x0000003f020f7212 */ /* 0x000fc400078ec0ff */
[----:B------:R-:W-:Y:S01]  /*1a950*/  LOP3.LUT R2, R93, R57, RZ, 0x3c, !PT ;  /* 0x000000395d027212 */ /* 0x000fe200078e3cff */
[----:B------:R-:W-:Y:S01]  /*1a960*/  IMAD.MOV.U32 R57, RZ, RZ, R60 ;  /* 0x000000ffff397224 */ /* 0x000fe200078e003c */
[----:B------:R-:W-:Y:S01]  /*1a970*/  LOP3.LUT R12, R4, R61, RZ, 0xc0, !PT ;  /* 0x0000003d040c7212 */ /* 0x000fe200078ec0ff */
[----:B------:R-:W2:Y:S04]  /*1a980*/  LDL.LU R60, [R1+0x130] ;  /* 0x00013000013c7983 */ /* 0x000ea80000300800 */
[----:B------:R-:W2:Y:S04]  /*1a990*/  LDL.LU R61, [R1+0x134] ;  /* 0x00013400013d7983 */ /* 0x000ea80000300800 */
[----:B------:R-:W2:Y:S04]  /*1a9a0*/  LDL.LU R62, [R1+0x138] ;  /* 0x00013800013e7983 */ /* 0x000ea80000300800 */
[----:B------:R-:W2:Y:S04]  /*1a9b0*/  LDL.LU R63, [R1+0x13c] ;  /* 0x00013c00013f7983 */ /* 0x000ea80000300800 */
[----:B------:R-:W3:Y:S04]  /*1a9c0*/  LDL.LU R52, [R1+0x120] ;  /* 0x0001200001347983 */ /* 0x000ee80000300800 */
[----:B------:R-:W3:Y:S04]  /*1a9d0*/  LDL.LU R53, [R1+0x124] ;  /* 0x0001240001357983 */ /* 0x000ee80000300800 */
[----:B------:R-:W3:Y:S04]  /*1a9e0*/  LDL.LU R54, [R1+0x128] ;  /* 0x0001280001367983 */ /* 0x000ee80000300800 */
[----:B------:R-:W4:Y:S01]  /*1a9f0*/  LDL.LU R217, [R1+0x3d0] ;  /* 0x0003d00001d97983 */ /* 0x000f220000300800 */
[----:B------:R-:W-:-:S02]  /*1aa00*/  IMAD.MOV.U32 R170, RZ, RZ, R168 ;  /* 0x000000ffffaa7224 */ /* 0x000fc400078e00a8 */
[----:B------:R-:W-:Y:S01]  /*1aa10*/  IMAD.MOV.U32 R169, RZ, RZ, R73 ;  /* 0x000000ffffa97224 */ /* 0x000fe200078e0049 */
[----:B------:R-:W-:Y:S01]  /*1aa20*/  LOP3.LUT R3, R11, UR21, R92, 0x96, !PT ;  /* 0x000000150b037c12 */ /* 0x000fe2000f8e965c */
[----:B------:R-:W-:Y:S01]  /*1aa30*/  IMAD.MOV.U32 R168, RZ, RZ, R72 ;  /* 0x000000ffffa87224 */ /* 0x000fe200078e0048 */
[----:B------:R-:W3:Y:S01]  /*1aa40*/  LDL.LU R68, [R1+0x1b0] ;  /* 0x0001b00001447983 */ /* 0x000ee20000300800 */
[----:B------:R-:W-:-:S03]  /*1aa50*/  IMAD.WIDE.U32 R72, R2, -0x2daee0ad, RZ ;  /* 0xd2511f5302487825 */ /* 0x000fc600078e00ff */
[----:B------:R-:W3:Y:S02]  /*1aa60*/  LDL.LU R69, [R1+0x1b4] ;  /* 0x0001b40001457983 */ /* 0x000ee40000300800 */
[----:B------:R-:W-:Y:S01]  /*1aa70*/  LOP3.LUT R2, R73, UR20, R138, 0x96, !PT ;  /* 0x0000001449027c12 */ /* 0x000fe2000f8e968a */
[----:B------:R-:W-:Y:S01]  /*1aa80*/  IMAD.WIDE.U32 R6, R3, -0x2daee0ad, RZ ;  /* 0xd2511f5303067825 */ /* 0x000fe200078e00ff */
[----:B------:R-:W3:Y:S03]  /*1aa90*/  LDL.LU R70, [R1+0x1b8] ;  /* 0x0001b80001467983 */ /* 0x000ee60000300800 */
[----:B------:R-:W-:-:S05]  /*1aaa0*/  IMAD.WIDE.U32 R36, R2, -0x326172a9, RZ ;  /* 0xcd9e8d5702247825 */ /* 0x000fca00078e00ff */
[----:B------:R-:W-:-:S05]  /*1aab0*/  LOP3.LUT R2, R37, UR19, R10, 0x96, !PT ;  /* 0x0000001325027c12 */ /* 0x000fca000f8e960a */
        /* <DEDUP_REMOVED lines=8> */
[----:B------:R-:W-:-:S05]  /*1ab40*/  LOP3.LUT R3, R21, UR15, R6, 0x96, !PT ;  /* 0x0000000f15037c12 */ /* 0x000fca000f8e9606 */
[----:B------:R-:W-:-:S05]  /*1ab50*/  IMAD.WIDE.U32 R18, R3, -0x2daee0ad, RZ ;  /* 0xd2511f5303127825 */ /* 0x000fca00078e00ff */
[----:B------:R-:W-:-:S05]  /*1ab60*/  LOP3.LUT R2, R19, UR12, R2, 0x96, !PT ;  /* 0x0000000c13027c12 */ /* 0x000fca000f8e9602 */
[----:B------:R-:W-:-:S03]  /*1ab70*/  IMAD.WIDE.U32 R2, R2, -0x326172a9, RZ ;  /* 0xcd9e8d5702027825 */ /* 0x000fc600078e00ff */
[C---:B------:R-:W-:Y:S02]  /*1ab80*/  LOP3.LUT R4, R2.reuse, 0xffff, RZ, 0xc0, !PT ;  /* 0x0000ffff02047812 */ /* 0x040fe400078ec0ff */
[----:B------:R-:W-:Y:S02]  /*1ab90*/  LOP3.LUT R6, R2, 0xff, RZ, 0xc0, !PT ;  /* 0x000000ff02067812 */ /* 0x000fe400078ec0ff */
[----:B------:R-:W-:Y:S02]  /*1aba0*/  SHF.R.U32.HI R4, RZ, 0x8, R4 ;  /* 0x00000008ff047819 */ /* 0x000fe40000011604 */
[----:B------:R-:W-:Y:S02]  /*1abb0*/  SHF.R.U32.HI R5, RZ, 0x10, R2 ;  /* 0x00000010ff057819 */ /* 0x000fe40000011602 */
[----:B------:R-:W-:Y:S02]  /*1abc0*/  PRMT R6, R6, 0x5410, R4 ;  /* 0x0000541006067816 */ /* 0x000fe40000000004 */
[----:B------:R-:W-:-:S02]  /*1abd0*/  SHF.R.U32.HI R4, RZ, 0x18, R2 ;  /* 0x00000018ff047819 */ /* 0x000fc40000011602 */
[----:B------:R-:W-:-:S04]  /*1abe0*/  LOP3.LUT R2, R5, 0xff, RZ, 0xc0, !PT ;  /* 0x000000ff05027812 */ /* 0x000fc800078ec0ff */
[----:B------:R-:W-:Y:S01]  /*1abf0*/  PRMT R2, R2, 0x5410, R4 ;  /* 0x0000541002027816 */ /* 0x000fe20000000004 */
[----:B------:R-:W-:-:S04]  /*1ac00*/  IMAD.WIDE.U32 R16, R7, -0x326172a9, RZ ;  /* 0xcd9e8d5707107825 */ /* 0x000fc800078e00ff */
[----:B------:R-:W-:Y:S01]  /*1ac10*/  HSET2.LE.AND R2, R2, R0, PT ;  /* 0x0000000002027233 */ /* 0x000fe20003803000 */
[----:B------:R-:W-:-:S04]  /*1ac20*/  IMAD.MOV.U32 R35, RZ, RZ, R218 ;  /* 0x000000ffff237224 */ /* 0x000fc800078e00da */
[----:B------:R-:W-:Y:S01]  /*1ac30*/  LOP3.LUT R7, R2, R34, RZ, 0xc0, !PT ;  /* 0x0000002202077212 */ /* 0x000fe200078ec0ff */
[----:B----4-:R-:W-:Y:S02]  /*1ac40*/  IMAD.MOV.U32 R71, RZ, RZ, R217 ;  /* 0x000000ffff477224 */ /* 0x010fe400078e00d9 */
[----:B------:R-:W4:Y:S04]  /*1ac50*/  LDL.LU R217, [R1+0x3cc] ;  /* 0x0003cc0001d97983 */ /* 0x000f280000300800 */
[----:B------:R-:W3:Y:S04]  /*1ac60*/  LDL.LU R32, [R1+0x150] ;  /* 0x0001500001207983 */ /* 0x000ee80000300800 */
[----:B------:R-:W3:Y:S04]  /*1ac70*/  LDL.LU R33, [R1+0x154] ;  /* 0x0001540001217983 */ /* 0x000ee80000300800 */
[----:B------:R-:W3:Y:S04]  /*1ac80*/  LDL.LU R34, [R1+0x158] ;  /* 0x0001580001227983 */ /* 0x000ee80000300800 */
[----:B------:R-:W2:Y:S01]  /*1ac90*/  LDL.LU R218, [R1+0x3c8] ;  /* 0x0003c80001da7983 */ /* 0x000ea20000300800 */
[----:B------:R-:W-:-:S04]  /*1aca0*/  LOP3.LUT R3, R3, UR39, R16, 0x96, !PT ;  /* 0x0000002703037c12 */ /* 0x000fc8000f8e9610 */
[----:B------:R-:W-:-:S04]  /*1acb0*/  LOP3.LUT R2, R3, 0xffff, RZ, 0xc0, !PT ;  /* 0x0000ffff03027812 */ /* 0x000fc800078ec0ff */
[----:B------:R-:W-:Y:S02]  /*1acc0*/  SHF.R.U32.HI R4, RZ, 0x8, R2 ;  /* 0x00000008ff047819 */ /* 0x000fe40000011602 */
[----:B------:R-:W-:-:S04]  /*1acd0*/  LOP3.LUT R2, R3, 0xff, RZ, 0xc0, !PT ;  /* 0x000000ff03027812 */ /* 0x000fc800078ec0ff */
[----:B------:R-:W-:-:S05]  /*1ace0*/  PRMT R2, R2, 0x5410, R4 ;  /* 0x0000541002027816 */ /* 0x000fca0000000004 */
[----:B------:R-:W-:-:S05]  /*1acf0*/  HSET2.LE.AND R2, R2, R0, PT ;  /* 0x0000000002027233 */ /* 0x000fca0003803000 */
[----:B------:R-:W-:Y:S02]  /*1ad00*/  LOP3.LUT R4, R2, R50, RZ, 0xc0, !PT ;  /* 0x0000003202047212 */ /* 0x000fe400078ec0ff */
[--C-:B------:R-:W-:Y:S02]  /*1ad10*/  SHF.R.U32.HI R2, RZ, 0x10, R3.reuse ;  /* 0x00000010ff027819 */ /* 0x100fe40000011603 */
[----:B------:R-:W-:Y:S02]  /*1ad20*/  SHF.R.U32.HI R3, RZ, 0x18, R3 ;  /* 0x00000018ff037819 */ /* 0x000fe40000011603 */
[----:B------:R-:W-:-:S04]  /*1ad30*/  LOP3.LUT R2, R2, 0xff, RZ, 0xc0, !PT ;  /* 0x000000ff02027812 */ /* 0x000fc800078ec0ff */
[----:B------:R-:W-:Y:S02]  /*1ad40*/  PRMT R2, R2, 0x5410, R3 ;  /* 0x0000541002027816 */ /* 0x000fe40000000003 */
[----:B------:R-:W-:-:S03]  /*1ad50*/  HSET2.LE.AND R6, R6, R0, PT ;  /* 0x0000000006067233 */ /* 0x000fc60003803000 */
[----:B------:R-:W-:Y:S02]  /*1ad60*/  HSET2.LE.AND R2, R2, R0, PT ;  /* 0x0000000002027233 */ /* 0x000fe40003803000 */
[----:B------:R-:W-:-:S03]  /*1ad70*/  LOP3.LUT R6, R6, R31, RZ, 0xc0, !PT ;  /* 0x0000001f06067212 */ /* 0x000fc600078ec0ff */
[----:B------:R-:W-:Y:S01]  /*1ad80*/  LOP3.LUT R5, R2, R49, RZ, 0xc0, !PT ;  /* 0x0000003102057212 */ /* 0x000fe200078ec0ff */
[----:B----4-:R-:W1:Y:S01]  /*1ad90*/  LDSM.16.MT88.4 R8, [R217+0x4000] ;  /* 0x00400000d908783b */ /* 0x010e620000004200 */
[----:B--2---:R-:W-:-:S05]  /*1ada0*/  IMAD.MOV.U32 R29, RZ, RZ, R218 ;  /* 0x000000ffff1d7224 */ /* 0x004fca00078e00da */
[----:B-1----:R-:W-:Y:S01]  /*1adb0*/  HMMA.16816.F32.BF16 R48, R4, R10, R60 ;  /* 0x0000000a0430723c */ /* 0x002fe2000004183c */
[----:B------:R-:W2:Y:S04]  /*1adc0*/  LDL.LU R60, [R1+0x200] ;  /* 0x00020000013c7983 */ /* 0x000ea80000300800 */
[----:B------:R-:W2:Y:S04]  /*1add0*/  LDL.LU R61, [R1+0x204] ;  /* 0x00020400013d7983 */ /* 0x000ea80000300800 */
[----:B------:R-:W2:Y:S04]  /*1ade0*/  LDL.LU R62, [R1+0x208] ;  /* 0x00020800013e7983 */ /* 0x000ea80000300800 */
[----:B------:R-:W2:Y:S04]  /*1adf0*/  LDL.LU R63, [R1+0x20c] ;  /* 0x00020c00013f7983 */ /* 0x000ea80000300800 */
[----:B------:R-:W4:Y:S04]  /*1ae00*/  LDL.LU R64, [R1+0x1e0] ;  /* 0x0001e00001407983 */ /* 0x000f280000300800 */
[----:B------:R-:W4:Y:S04]  /*1ae10*/  LDL.LU R65, [R1+0x1e4] ;  /* 0x0001e40001417983 */ /* 0x000f280000300800 */
[----:B------:R-:W4:Y:S04]  /*1ae20*/  LDL.LU R66, [R1+0x1e8] ;  /* 0x0001e80001427983 */ /* 0x000f280000300800 */
[----:B------:R-:W4:Y:S04]  /*1ae30*/  LDL.LU R67, [R1+0x1ec] ;  /* 0x0001ec0001437983 */ /* 0x000f280000300800 */
[----:B------:R-:W2:Y:S04]  /*1ae40*/  LDL.LU R28, [R1+0x170] ;  /* 0x00017000011c7983 */ /* 0x000ea80000300800 */
[----:B------:R-:W3:Y:S01]  /*1ae50*/  LDL.LU R218, [R1+0x3c4] ;  /* 0x0003c40001da7983 */ /* 0x000ee20000300800 */
[----:B------:R-:W-:-:S03]  /*1ae60*/  IMAD.MOV.U32 R3, RZ, RZ, R57 ;  /* 0x000000ffff037224 */ /* 0x000fc600078e0039 */
[----:B------:R-:W2:Y:S04]  /*1ae70*/  LDL.LU R30, [R1+0x178] ;  /* 0x00017800011e7983 */ /* 0x000ea80000300800 */
[----:B------:R-:W2:Y:S04]  /*1ae80*/  LDL.LU R31, [R1+0x17c] ;  /* 0x00017c00011f7983 */ /* 0x000ea80000300800 */
[----:B------:R-:W2:Y:S04]  /*1ae90*/  LDL.LU R56, [R1+0x230] ;  /* 0x0002300001387983 */ /* 0x000ea80000300800 */
[----:B------:R-:W2:Y:S04]  /*1aea0*/  LDL.LU R57, [R1+0x234] ;  /* 0x0002340001397983 */ /* 0x000ea80000300800 */
[----:B------:R-:W2:Y:S01]  /*1aeb0*/  LDL.LU R58, [R1+0x238] ;  /* 0x00023800013a7983 */ /* 0x000ea20000300800 */
[----:B---3--:R-:W-:-:S03]  /*1aec0*/  IMAD.MOV.U32 R59, RZ, RZ, R218 ;  /* 0x000000ffff3b7224 */ /* 0x008fc600078e00da */
[----:B------:R-:W3:Y:S01]  /*1aed0*/  LDL.LU R218, [R1+0x3c0] ;  /* 0x0003c00001da7983 */ /* 0x000ee20000300800 */
[----:B------:R-:W-:-:S03]  /*1aee0*/  IMAD.MOV.U32 R243, RZ, RZ, R235 ;  /* 0x000000fffff37224 */ /* 0x000fc600078e00eb */
[----:B------:R1:W-:Y:S04]  /*1aef0*/  STG.E.U16 desc[UR32][R42.64+-0x100], R25 ;  /* 0xffff00192a007986 */ /* 0x0003e8000c101520 */
[----:B------:R4:W-:Y:S01]  /*1af00*/  STG.E.U16 desc[UR32][R42.64+-0xfe], R24 ;  /* 0xffff02182a007986 */ /* 0x0009e2000c101520 */
[----:B------:R-:W-:-:S03]  /*1af10*/  IMAD.MOV.U32 R171, RZ, RZ, R167 ;  /* 0x000000ffffab7224 */ /* 0x000fc600078e00a7 */
[----:B------:R2:W-:Y:S01]  /*1af20*/  STG.E.U16 desc[UR32][R40.64+-0xf0], R242 ;  /* 0xffff10f228007986 */ /* 0x0005e2000c101520 */
[----:B------:R-:W-:Y:S02]  /*1af30*/  IMAD.MOV.U32 R167, RZ, RZ, R166 ;  /* 0x000000ffffa77224 */ /* 0x000fe400078e00a6 */
[----:B-1----:R-:W-:Y:S02]  /*1af40*/  IMAD.MOV.U32 R25, RZ, RZ, R165 ;  /* 0x000000ffff197224 */ /* 0x002fe400078e00a5 */
[----:B------:R-:W-:Y:S01]  /*1af50*/  IMAD.MOV.U32 R165, RZ, RZ, R164 ;  /* 0x000000ffffa57224 */ /* 0x000fe200078e00a4 */
[----:B----4-:R-:W4:Y:S01]  /*1af60*/  LDL.LU R24, [R1+0x98] ;  /* 0x0000980001187983 */ /* 0x010f220000300800 */
[----:B------:R-:W-:Y:S02]  /*1af70*/  IMAD.MOV.U32 R164, RZ, RZ, R215 ;  /* 0x000000ffffa47224 */ /* 0x000fe400078e00d7 */
[----:B--2---:R-:W-:Y:S01]  /*1af80*/  IMAD.MOV.U32 R242, RZ, RZ, R88 ;  /* 0x000000fffff27224 */ /* 0x004fe200078e0058 */
[----:B------:R-:W2:Y:S01]  /*1af90*/  LDL.LU R235, [R1+0x3bc] ;  /* 0x0003bc0001eb7983 */ /* 0x000ea20000300800 */
[----:B------:R-:W-:-:S03]  /*1afa0*/  IMAD.MOV.U32 R88, RZ, RZ, R89 ;  /* 0x000000ffff587224 */ /* 0x000fc600078e0059 */
[----:B------:R-:W2:Y:S04]  /*1afb0*/  LDL.LU R89, [R1+0x90] ;  /* 0x0000900001597983 */ /* 0x000ea80000300800 */
[----:B------:R-:W2:Y:S04]  /*1afc0*/  LDL.LU R215, [R1+0x3b8] ;  /* 0x0003b80001d77983 */ /* 0x000ea80000300800 */
[----:B------:R-:W2:Y:S01]  /*1afd0*/  LDL.LU R166, [R1+0x3c] ;  /* 0x00003c0001a67983 */ /* 0x000ea20000300800 */
[----:B---3--:R-:W-:-:S03]  /*1afe0*/  IMAD.MOV.U32 R237, RZ, RZ, R218 ;  /* 0x000000ffffed7224 */ /* 0x008fc600078e00da */
[----:B------:R-:W3:Y:S01]  /*1aff0*/  LDL.LU R218, [R1+0x3b4] ;  /* 0x0003b40001da7983 */ /* 0x000ee20000300800 */
[-C--:B------:R-:W-:Y:S06]  /*1b000*/  HMMA.16816.F32.BF16 R68, R12, R8.reuse, R68 ;  /* 0x000000080c44723c */ /* 0x080fec0000041844 */
[----:B------:R-:W-:Y:S06]  /*1b010*/  HMMA.16816.F32.BF16 R52, R4, R8, R52 ;  /* 0x000000080434723c */ /* 0x000fec0000041834 */
[----:B------:R-:W-:Y:S01]  /*1b020*/  HMMA.16816.F32.BF16 R64, R12, R10, R64 ;  /* 0x0000000a0c40723c */ /* 0x000fe20000041840 */
[----:B------:R-:W-:Y:S01]  /*1b030*/  IMAD.MOV.U32 R246, RZ, RZ, R159 ;  /* 0x000000fffff67224 */ /* 0x000fe200078e009f */
[----:B------:R1:W-:Y:S01]  /*1b040*/  STG.E.U16 desc[UR32][R40.64+-0xee], R247 ;  /* 0xffff12f728007986 */ /* 0x0003e2000c101520 */
[----:B------:R-:W-:-:S03]  /*1b050*/  IMAD.MOV.U32 R241, RZ, RZ, R160 ;  /* 0x000000fffff17224 */ /* 0x000fc600078e00a0 */
[----:B------:R-:W2:Y:S01]  /*1b060*/  LDL.LU R159, [R1+0x94] ;  /* 0x00009400019f7983 */ /* 0x000ea20000300800 */
[----:B------:R-:W-:-:S03]  /*1b070*/  IMAD.MOV.U32 R2, RZ, RZ, R232 ;  /* 0x000000ffff027224 */ /* 0x000fc600078e00e8 */
[----:B-1----:R-:W2:Y:S04]  /*1b080*/  LDL.LU R247, [R1+0x25c] ;  /* 0x00025c0001f77983 */ /* 0x002ea80000300800 */
[----:B------:R-:W2:Y:S04]  /*1b090*/  LDL.LU R160, [R1+0x304] ;  /* 0x0003040001a07983 */ /* 0x000ea80000300800 */
[----:B------:R-:W2:Y:S04]  /*1b0a0*/  LDL.LU R232, [R1+0x3b0] ;  /* 0x0003b00001e87983 */ /* 0x000ea80000300800 */
[----:B---3--:R-:W1:Y:S02]  /*1b0b0*/  LDSM.16.MT88.4 R8, [R218+0x4000] ;  /* 0x00400000da08783b */ /* 0x008e640000004200 */
[-C--:B-1----:R-:W-:Y:S06]  /*1b0c0*/  HMMA.16816.F32.BF16 R60, R12, R8.reuse, R60 ;  /* 0x000000080c3c723c */ /* 0x082fec000004183c */
[C---:B------:R-:W-:Y:S01]  /*1b0d0*/  HMMA.16816.F32.BF16 R32, R4.reuse, R8, R32 ;  /* 0x000000080420723c */ /* 0x040fe20000041820 */
[----:B------:R-:W3:Y:S04]  /*1b0e0*/  LDL.LU R8, [R1+0x300] ;  /* 0x0003000001087983 */ /* 0x000ee80000300800 */
[----:B------:R-:W4:Y:S01]  /*1b0f0*/  LDL.LU R9, [R1+0x54] ;  /* 0x0000540001097983 */ /* 0x000f220000300800 */
[-C--:B------:R-:W-:Y:S03]  /*1b100*/  HMMA.16816.F32.BF16 R28, R4, R10.reuse, R28 ;  /* 0x0000000a041c723c */ /* 0x080fe6000004181c */
[----:B------:R-:W2:Y:S03]  /*1b110*/  LDL.LU R7, [R1+0x9c] ;  /* 0x00009c0001077983 */ /* 0x000ea60000300800 */
[----:B------:R-:W-:Y:S07]  /*1b120*/  HMMA.16816.F32.BF16 R56, R12, R10, R56 ;  /* 0x0000000a0c38723c */ /* 0x000fee0000041838 */
[----:B------:R-:W-:Y:S01]  /*1b130*/  IMAD.MOV.U32 R10, RZ, RZ, R2 ;  /* 0x000000ffff0a7224 */ /* 0x000fe200078e0002 */
[----:B------:R-:W-:Y:S01]  /*1b140*/  LOP3.LUT R2, R17, UR13, R20, 0x96, !PT ;  /* 0x0000000d11027c12 */ /* 0x000fe2000f8e9614 */
[----:B------:R-:W-:-:S04]  /*1b150*/  IMAD.MOV.U32 R20, RZ, RZ, R3 ;  /* 0x000000ffff147224 */ /* 0x000fc800078e0003 */
[----:B------:R-:W-:-:S05]  /*1b160*/  IMAD.WIDE.U32 R2, R2, -0x2daee0ad, RZ ;  /* 0xd2511f5302027825 */ /* 0x000fca00078e00ff */
[----:B------:R-:W-:Y:S02]  /*1b170*/  LOP3.LUT R4, R3, UR40, R18, 0x96, !PT ;  /* 0x0000002803047c12 */ /* 0x000fe4000f8e9612 */
[----:B------:R-:W1:Y:S01]  /*1b180*/  LDSM.16.MT88.4 R16, [R217+0x4400] ;  /* 0x00440000d910783b */ /* 0x000e620000004200 */
[C---:B------:R-:W-:Y:S02]  /*1b190*/  LOP3.LUT R3, R2.reuse, 0xffff, RZ, 0xc0, !PT ;  /* 0x0000ffff02037812 */ /* 0x040fe400078ec0ff */
[----:B------:R-:W-:Y:S02]  /*1b1a0*/  LOP3.LUT R5, R2, 0xff, RZ, 0xc0, !PT ;  /* 0x000000ff02057812 */ /* 0x000fe400078ec0ff */
[----:B------:R-:W-:Y:S02]  /*1b1b0*/  SHF.R.U32.HI R6, RZ, 0x8, R3 ;  /* 0x00000008ff067819 */ /* 0x000fe40000011603 */
[----:B------:R-:W-:Y:S01]  /*1b1c0*/  SHF.R.U32.HI R3, RZ, 0x10, R2 ;  /* 0x00000010ff037819 */ /* 0x000fe20000011602 */
[----:B---3--:R-:W-:Y:S01]  /*1b1d0*/  IMAD.MOV.U32 R15, RZ, RZ, R8 ;  /* 0x000000ffff0f7224 */ /* 0x008fe200078e0008 */
[----:B------:R-:W-:Y:S01]  /*1b1e0*/  SHF.R.U32.HI R8, RZ, 0x18, R2 ;  /* 0x00000018ff087819 */ /* 0x000fe20000011602 */
[----:B----4-:R-:W-:Y:S01]  /*1b1f0*/  IMAD.MOV.U32 R21, RZ, RZ, R9 ;  /* 0x000000ffff157224 */ /* 0x010fe200078e0009 */
[----:B------:R-:W-:-:S02]  /*1b200*/  PRMT R9, R5, 0x5410, R6 ;  /* 0x0000541005097816 */ /* 0x000fc40000000006 */
[----:B------:R-:W-:Y:S02]  /*1b210*/  LOP3.LUT R5, R3, 0xff, RZ, 0xc0, !PT ;  /* 0x000000ff03057812 */ /* 0x000fe400078ec0ff */
[C---:B------:R-:W-:Y:S01]  /*1b220*/  LOP3.LUT R2, R4.reuse, 0xffff, RZ, 0xc0, !PT ;  /* 0x0000ffff04027812 */ /* 0x040fe200078ec0ff */
[----:B--2---:R-:W-:Y:S01]  /*1b230*/  IMAD.MOV.U32 R11, RZ, RZ, R7 ;  /* 0x000000ffff0b7224 */ /* 0x004fe200078e0007 */
[--C-:B------:R-:W-:Y:S02]  /*1b240*/  SHF.R.U32.HI R3, RZ, 0x10, R4.reuse ;  /* 0x00000010ff037819 */ /* 0x100fe40000011604 */
[----:B------:R-:W-:Y:S02]  /*1b250*/  LOP3.LUT R7, R4, 0xff, RZ, 0xc0, !PT ;  /* 0x000000ff04077812 */ /* 0x000fe400078ec0ff */
[----:B------:R-:W-:Y:S02]  /*1b260*/  SHF.R.U32.HI R6, RZ, 0x18, R4 ;  /* 0x00000018ff067819 */ /* 0x000fe40000011604 */
[----:B------:R-:W-:-:S02]  /*1b270*/  SHF.R.U32.HI R4, RZ, 0x8, R2 ;  /* 0x00000008ff047819 */ /* 0x000fc40000011602 */
[----:B------:R-:W-:Y:S02]  /*1b280*/  LOP3.LUT R2, R3, 0xff, RZ, 0xc0, !PT ;  /* 0x000000ff03027812 */ /* 0x000fe400078ec0ff */
[----:B------:R-:W-:Y:S02]  /*1b290*/  PRMT R3, R5, 0x5410, R8 ;  /* 0x0000541005037816 */ /* 0x000fe40000000008 */
[----:B------:R-:W-:Y:S02]  /*1b2a0*/  PRMT R5, R2, 0x5410, R6 ;  /* 0x0000541002057816 */ /* 0x000fe40000000006 */
[--C-:B------:R-:W-:Y:S02]  /*1b2b0*/  HSET2.LE.AND R2, R9, R0.reuse, PT ;  /* 0x0000000009027233 */ /* 0x100fe40003803000 */
[----:B------:R-:W-:Y:S02]  /*1b2c0*/  PRMT R4, R7, 0x5410, R4 ;  /* 0x0000541007047816 */ /* 0x000fe40000000004 */
[----:B------:R-:W-:-:S02]  /*1b2d0*/  HSET2.LE.AND R3, R3, R0, PT ;  /* 0x0000000003037233 */ /* 0x000fc40003803000 */
[----:B------:R-:W-:Y:S02]  /*1b2e0*/  LOP3.LUT R6, R2, R76, RZ, 0xc0, !PT ;  /* 0x0000004c02067212 */ /* 0x000fe400078ec0ff */
[--C-:B------:R-:W-:Y:S02]  /*1b2f0*/  HSET2.LE.AND R4, R4, R0.reuse, PT ;  /* 0x0000000004047233 */ /* 0x100fe40003803000 */
[----:B------:R-:W-:Y:S02]  /*1b300*/  HSET2.LE.AND R2, R5, R0, PT ;  /* 0x0000000005027233 */ /* 0x000fe40003803000 */
[----:B------:R-:W-:Y:S02]  /*1b310*/  LOP3.LUT R7, R3, R77, RZ, 0xc0, !PT ;  /* 0x0000004d03077212 */ /* 0x000fe400078ec0ff */
[----:B------:R-:W-:Y:S02]  /*1b320*/  LOP3.LUT R4, R4, R80, RZ, 0xc0, !PT ;  /* 0x0000005004047212 */ /* 0x000fe400078ec0ff */
[----:B------:R-:W-:Y:S01]  /*1b330*/  LOP3.LUT R5, R2, R81, RZ, 0xc0, !PT ;  /* 0x0000005102057212 */ /* 0x000fe200078ec0ff */
[----:B------:R-:W-:-:S02]  /*1b340*/  IMAD.MOV.U32 R80, RZ, RZ, R79 ;  /* 0x000000ffff507224 */ /* 0x000fc400078e004f */
[----:B------:R-:W-:-:S04]  /*1b350*/  IMAD.MOV.U32 R81, RZ, RZ, R78 ;  /* 0x000000ffff517224 */ /* 0x000fc800078e004e */
[C---:B-1----:R-:W-:Y:S06]  /*1b360*/  HMMA.16816.F32.BF16 R76, R4.reuse, R16, R52 ;  /* 0x00000010044c723c */ /* 0x042fec0000041834 */
[----:B------:R-:W-:Y:S01]  /*1b370*/  HMMA.16816.F32.BF16 R52, R4, R18, R48 ;  /* 0x000000120434723c */ /* 0x000fe20000041830 */
[----:B------:R-:W2:Y:S01]  /*1b380*/  LDL.LU R51, [R1+0x2dc] ;  /* 0x0002dc0001337983 */ /* 0x000ea20000300800 */
[----:B------:R-:W-:-:S03]  /*1b390*/  IMAD.MOV.U32 R9, RZ, RZ, R15 ;  /* 0x000000ffff097224 */ /* 0x000fc600078e000f */
[----:B------:R-:W1:Y:S01]  /*1b3a0*/  LDSM.16.MT88.4 R12, [R218+0x4400] ;  /* 0x00440000da0c783b */ /* 0x000e620000004200 */
[----:B------:R-:W-:-:S04]  /*1b3b0*/  IMAD.WIDE.U32 R2, R23, -0x2daee0ad, RZ ;  /* 0xd2511f5317027825 */ /* 0x000fc800078e00ff */
[----:B------:R-:W-:Y:S02]  /*1b3c0*/  IMAD.MOV.U32 R48, RZ, RZ, R80 ;  /* 0x000000ffff307224 */ /* 0x000fe400078e0050 */
        /* <DEDUP_REMOVED lines=9> */
[----:B------:R-:W-:-:S02]  /*1b460*/  LOP3.LUT R4, R3, UR40, R22, 0x96, !PT ;  /* 0x0000002803047c12 */ /* 0x000fc4000f8e9616 */
[--C-:B------:R-:W-:Y:S02]  /*1b470*/  SHF.R.U32.HI R6, RZ, 0x10, R2.reuse ;  /* 0x00000010ff067819 */ /* 0x100fe40000011602 */
[C---:B------:R-:W-:Y:S02]  /*1b480*/  LOP3.LUT R3, R2.reuse, 0xffff, RZ, 0xc0, !PT ;  /* 0x0000ffff02037812 */ /* 0x040fe400078ec0ff */
[----:B------:R-:W-:Y:S02]  /*1b490*/  LOP3.LUT R7, R2, 0xff, RZ, 0xc0, !PT ;  /* 0x000000ff02077812 */ /* 0x000fe400078ec0ff */
[----:B------:R-:W-:Y:S02]  /*1b4a0*/  SHF.R.U32.HI R5, RZ, 0x18, R2 ;  /* 0x00000018ff057819 */ /* 0x000fe40000011602 */
[----:B------:R-:W-:Y:S02]  /*1b4b0*/  LOP3.LUT R2, R6, 0xff, RZ, 0xc0, !PT ;  /* 0x000000ff06027812 */ /* 0x000fe400078ec0ff */
[----:B------:R-:W-:-:S02]  /*1b4c0*/  SHF.R.U32.HI R3, RZ, 0x8, R3 ;  /* 0x00000008ff037819 */ /* 0x000fc40000011603 */
[----:B------:R-:W-:Y:S02]  /*1b4d0*/  PRMT R8, R2, 0x5410, R5 ;  /* 0x0000541002087816 */ /* 0x000fe40000000005 */
[----:B------:R-:W-:Y:S02]  /*1b4e0*/  PRMT R7, R7, 0x5410, R3 ;  /* 0x0000541007077816 */ /* 0x000fe40000000003 */
[C---:B------:R-:W-:Y:S02]  /*1b4f0*/  LOP3.LUT R2, R4.reuse, 0xffff, RZ, 0xc0, !PT ;  /* 0x0000ffff04027812 */ /* 0x040fe400078ec0ff */
[--C-:B------:R-:W-:Y:S02]  /*1b500*/  SHF.R.U32.HI R3, RZ, 0x10, R4.reuse ;  /* 0x00000010ff037819 */ /* 0x100fe40000011604 */
[----:B------:R-:W-:Y:S02]  /*1b510*/  LOP3.LUT R6, R4, 0xff, RZ, 0xc0, !PT ;  /* 0x000000ff04067812 */ /* 0x000fe400078ec0ff */
[----:B------:R-:W-:-:S02]  /*1b520*/  SHF.R.U32.HI R5, RZ, 0x18, R4 ;  /* 0x00000018ff057819 */ /* 0x000fc40000011604 */
[----:B------:R-:W-:Y:S02]  /*1b530*/  SHF.R.U32.HI R4, RZ, 0x8, R2 ;  /* 0x00000008ff047819 */ /* 0x000fe40000011602 */
[----:B------:R-:W-:Y:S01]  /*1b540*/  HSET2.LE.AND R2, R7, R0, PT ;  /* 0x0000000007027233 */ /* 0x000fe20003803000 */
[----:B------:R-:W-:Y:S01]  /*1b550*/  IMAD.MOV.U32 R25, RZ, RZ, R171 ;  /* 0x000000ffff197224 */ /* 0x000fe200078e00ab */
[----:B------:R-:W-:Y:S01]  /*1b560*/  PRMT R4, R6, 0x5410, R4 ;  /* 0x0000541006047816 */ /* 0x000fe20000000004 */
[----:B------:R-:W-:Y:S02]  /*1b570*/  IMAD.MOV.U32 R81, RZ, RZ, R9 ;  /* 0x000000ffff517224 */ /* 0x000fe400078e0009 */
[----:B------:R-:W-:Y:S02]  /*1b580*/  IMAD.MOV.U32 R171, RZ, RZ, R170 ;  /* 0x000000ffffab7224 */ /* 0x000fe400078e00aa */
[----:B------:R-:W-:Y:S01]  /*1b590*/  IMAD.MOV.U32 R170, RZ, RZ, R169 ;  /* 0x000000ffffaa7224 */ /* 0x000fe200078e00a9 */
[----:B--2---:R-:W-:-:S02]  /*1b5a0*/  LOP3.LUT R6, R2, R51, RZ, 0xc0, !PT ;  /* 0x0000003302067212 */ /* 0x004fc400078ec0ff */
[----:B------:R-:W2:Y:S04]  /*1b5b0*/  LDL.LU R51, [R1+0x2a8] ;  /* 0x0002a80001337983 */ /* 0x000ea80000300800 */
[----:B------:R-:W3:Y:S04]  /*1b5c0*/  LDL.LU R9, [R1+0x30c] ;  /* 0x00030c0001097983 */ /* 0x000ee80000300800 */
[----:B------:R-:W4:Y:S01]  /*1b5d0*/  LDL.LU R169, [R1+0x308] ;  /* 0x0003080001a97983 */ /* 0x000f220000300800 */
[----:B------:R-:W-:-:S04]  /*1b5e0*/  LOP3.LUT R3, R3, 0xff, RZ, 0xc0, !PT ;  /* 0x000000ff03037812 */ /* 0x000fc800078ec0ff */
[----:B------:R-:W-:Y:S02]  /*1b5f0*/  PRMT R5, R3, 0x5410, R5 ;  /* 0x0000541003057816 */ /* 0x000fe40000000005 */
[--C-:B------:R-:W-:Y:S02]  /*1b600*/  HSET2.LE.AND R2, R8, R0.reuse, PT ;  /* 0x0000000008027233 */ /* 0x100fe40003803000 */
[--C-:B------:R-:W-:Y:S02]  /*1b610*/  HSET2.LE.AND R3, R4, R0.reuse, PT ;  /* 0x0000000004037233 */ /* 0x100fe40003803000 */
[----:B------:R-:W-:Y:S01]  /*1b620*/  HSET2.LE.AND R5, R5, R0, PT ;  /* 0x0000000005057233 */ /* 0x000fe20003803000 */
[----:B------:R-:W-:Y:S02]  /*1b630*/  IMAD.MOV.U32 R50, RZ, RZ, R81 ;  /* 0x000000ffff327224 */ /* 0x000fe400078e0051 */
[----:B------:R-:W-:Y:S02]  /*1b640*/  IMAD.MOV.U32 R81, RZ, RZ, R20 ;  /* 0x000000ffff517224 */ /* 0x000fe400078e0014 */
[----:B------:R-:W-:-:S02]  /*1b650*/  IMAD.MOV.U32 R20, RZ, RZ, R11 ;  /* 0x000000ffff147224 */ /* 0x000fc400078e000b */
[----:B------:R-:W-:Y:S01]  /*1b660*/  IMAD.MOV.U32 R11, RZ, RZ, R171 ;  /* 0x000000ffff0b7224 */ /* 0x000fe200078e00ab */
[----:B--2---:R-:W-:Y:S01]  /*1b670*/  LOP3.LUT R7, R2, R51, RZ, 0xc0, !PT ;  /* 0x0000003302077212 */ /* 0x004fe200078ec0ff */
[----:B------:R-:W-:Y:S01]  /*1b680*/  IMAD.MOV.U32 R51, RZ, RZ, R80 ;  /* 0x000000ffff337224 */ /* 0x000fe200078e0050 */
[----:B---3--:R-:W-:Y:S02]  /*1b690*/  LOP3.LUT R4, R3, R9, RZ, 0xc0, !PT ;  /* 0x0000000903047212 */ /* 0x008fe400078ec0ff */
[----:B----4-:R-:W-:Y:S01]  /*1b6a0*/  LOP3.LUT R5, R5, R169, RZ, 0xc0, !PT ;  /* 0x000000a905057212 */ /* 0x010fe200078ec0ff */
[----:B------:R-:W-:Y:S02]  /*1b6b0*/  IMAD.MOV.U32 R80, RZ, RZ, R21 ;  /* 0x000000ffff507224 */ /* 0x000fe400078e0015 */
[----:B------:R-:W-:Y:S02]  /*1b6c0*/  IMAD.MOV.U32 R9, RZ, RZ, R10 ;  /* 0x000000ffff097224 */ /* 0x000fe400078e000a */
[----:B------:R-:W-:-:S02]  /*1b6d0*/  IMAD.MOV.U32 R21, RZ, RZ, R24 ;  /* 0x000000ffff157224 */ /* 0x000fc400078e0018 */
[----:B------:R-:W-:Y:S01]  /*1b6e0*/  IMAD.MOV.U32 R10, RZ, RZ, R25 ;  /* 0x000000ffff0a7224 */ /* 0x000fe200078e0019 */
[----:B------:R-:W-:Y:S01]  /*1b6f0*/  LOP3.LUT R2, R139, UR4, RZ, 0x3c, !PT ;  /* 0x000000048b027c12 */ /* 0x000fe2000f8e3cff */
[----:B------:R-:W-:Y:S02]  /*1b700*/  IMAD.MOV.U32 R24, RZ, RZ, R170 ;  /* 0x000000ffff187224 */ /* 0x000fe400078e00aa */
[----:B------:R-:W-:Y:S02]  /*1b710*/  IMAD.MOV.U32 R25, RZ, RZ, R168 ;  /* 0x000000ffff197224 */ /* 0x000fe400078e00a8 */
[C---:B------:R-:W-:Y:S06]  /*1b720*/  HMMA.16816.F32.BF16 R168, R4.reuse, R16, R68 ;  /* 0x0000001004a8723c */ /* 0x040fec0000041844 */
[C---:B------:R-:W-:Y:S06]  /*1b730*/  HMMA.16816.F32.BF16 R68, R4.reuse, R18, R64 ;  /* 0x000000120444723c */ /* 0x040fec0000041840 */
[----:B------:R-:W-:Y:S01]  /*1b740*/  HMMA.16816.F32.BF16 R64, R4, R12, R60 ;  /* 0x0000000c0440723c */ /* 0x000fe2000004183c */
[----:B------:R-:W-:-:S06]  /*1b750*/  IMAD.MOV.U32 R17, RZ, RZ, R48 ;  /* 0x000000ffff117224 */ /* 0x000fcc00078e0030 */
[----:B------:R-:W-:Y:S02]  /*1b760*/  IMAD.MOV.U32 R62, RZ, RZ, R81 ;  /* 0x000000ffff3e7224 */ /* 0x000fe400078e0051 */
[----:B------:R-:W-:Y:S02]  /*1b770*/  IMAD.MOV.U32 R81, RZ, RZ, R20 ;  /* 0x000000ffff517224 */ /* 0x000fe400078e0014 */
[----:B------:R-:W-:Y:S02]  /*1b780*/  IMAD.MOV.U32 R61, RZ, RZ, R21 ;  /* 0x000000ffff3d7224 */ /* 0x000fe400078e0015 */
[----:B------:R-:W-:-:S04]  /*1b790*/  IMAD.WIDE.U32 R20, R2, -0x326172a9, RZ ;  /* 0xcd9e8d5702147825 */ /* 0x000fc800078e00ff */
[----:B------:R-:W-:Y:S02]  /*1b7a0*/  IMAD.MOV.U32 R16, RZ, RZ, R49 ;  /* 0x000000ffff107224 */ /* 0x000fe400078e0031 */
[----:B------:R-:W-:Y:S02]  /*1b7b0*/  IMAD.MOV.U32 R19, RZ, RZ, R50 ;  /* 0x000000ffff137224 */ /* 0x000fe400078e0032 */
[----:B------:R-:W-:Y:S01]  /*1b7c0*/  IMAD.MOV.U32 R18, RZ, RZ, R51 ;  /* 0x000000ffff127224 */ /* 0x000fe200078e0033 */
[----:B------:R-:W-:Y:S01]  /*1b7d0*/  LOP3.LUT R2, R21, UR21, R92, 0x96, !PT ;  /* 0x0000001515027c12 */ /* 0x000fe2000f8e965c */
[----:B------:R-:W-:Y:S07]  /*1b7e0*/  HMMA.16816.F32.BF16 R48, R4, R14, R56 ;  /* 0x0000000e0430723c */ /* 0x000fee0000041838 */
        /* <DEDUP_REMOVED lines=9> */
[----:B------:R-:W-:Y:S02]  /*1b880*/  IMAD.MOV.U32 R12, RZ, RZ, R24 ;  /* 0x000000ffff0c7224 */ /* 0x000fe400078e0018 */
[----:B------:R-:W-:Y:S02]  /*1b890*/  IMAD.MOV.U32 R59, RZ, RZ, R25 ;  /* 0x000000ffff3b7224 */ /* 0x000fe400078e0019 */
[----:B------:R-:W-:-:S04]  /*1b8a0*/  IMAD.WIDE.U32 R2, R3, -0x2daee0ad, RZ ;  /* 0xd2511f5303027825 */ /* 0x000fc800078e00ff */
[----:B------:R-:W-:Y:S01]  /*1b8b0*/  IMAD.WIDE.U32 R24, R5, -0x2daee0ad, RZ ;  /* 0xd2511f5305187825 */ /* 0x000fe200078e00ff */
[----:B------:R-:W-:-:S04]  /*1b8c0*/  LOP3.LUT R5, R3, UR14, R4, 0x96, !PT ;  /* 0x0000000e03057c12 */ /* 0x000fc8000f8e9604 */
[----:B------:R-:W-:Y:S01]  /*1b8d0*/  LOP3.LUT R2, R25, UR12, R2, 0x96, !PT ;  /* 0x0000000c19027c12 */ /* 0x000fe2000f8e9602 */
[----:B------:R-:W-:-:S04]  /*1b8e0*/  IMAD.MOV.U32 R60, RZ, RZ, R10 ;  /* 0x000000ffff3c7224 */ /* 0x000fc800078e000a */
[----:B------:R-:W-:-:S04]  /*1b8f0*/  IMAD.WIDE.U32 R2, R2, -0x326172a9, RZ ;  /* 0xcd9e8d5702027825 */ /* 0x000fc800078e00ff */
[----:B------:R-:W-:Y:S01]  /*1b900*/  IMAD.MOV.U32 R13, RZ, RZ, R11 ;  /* 0x000000ffff0d7224 */ /* 0x000fe200078e000b */
[C---:B------:R-:W-:Y:S01]  /*1b910*/  LOP3.LUT R4, R2.reuse, 0xffff, RZ, 0xc0, !PT ;  /* 0x0000ffff02047812 */ /* 0x040fe200078ec0ff */
[----:B------:R-:W-:Y:S01]  /*1b920*/  IMAD.WIDE.U32 R10, R5, -0x326172a9, RZ ;  /* 0xcd9e8d57050a7825 */ /* 0x000fe200078e00ff */
[----:B------:R-:W-:Y:S02]  /*1b930*/  LOP3.LUT R5, R2, 0xff, RZ, 0xc0, !PT ;  /* 0x000000ff02057812 */ /* 0x000fe400078ec0ff */
[----:B------:R-:W-:Y:S01]  /*1b940*/  SHF.R.U32.HI R6, RZ, 0x8, R4 ;  /* 0x00000008ff067819 */ /* 0x000fe20000011604 */
[----:B------:R-:W-:Y:S01]  /*1b950*/  IMAD.MOV.U32 R63, RZ, RZ, R80 ;  /* 0x000000ffff3f7224 */ /* 0x000fe200078e0050 */
[----:B------:R-:W-:Y:S02]  /*1b960*/  SHF.R.U32.HI R4, RZ, 0x10, R2 ;  /* 0x00000010ff047819 */ /* 0x000fe40000011602 */
[----:B------:R-:W-:Y:S01]  /*1b970*/  LOP3.LUT R3, R3, UR39, R10, 0x96, !PT ;  /* 0x0000002703037c12 */ /* 0x000fe2000f8e960a */
[----:B------:R-:W-:Y:S01]  /*1b980*/  IMAD.MOV.U32 R80, RZ, RZ, R9 ;  /* 0x000000ffff507224 */ /* 0x000fe200078e0009 */
[----:B------:R-:W-:-:S02]  /*1b990*/  SHF.R.U32.HI R8, RZ, 0x18, R2 ;  /* 0x00000018ff087819 */ /* 0x000fc40000011602 */
[----:B------:R-:W-:Y:S02]  /*1b9a0*/  PRMT R9, R5, 0x5410, R6 ;  /* 0x0000541005097816 */ /* 0x000fe40000000006 */
[----:B------:R-:W-:Y:S02]  /*1b9b0*/  LOP3.LUT R5, R4, 0xff, RZ, 0xc0, !PT ;  /* 0x000000ff04057812 */ /* 0x000fe400078ec0ff */
[C---:B------:R-:W-:Y:S02]  /*1b9c0*/  LOP3.LUT R2, R3.reuse, 0xffff, RZ, 0xc0, !PT ;  /* 0x0000ffff03027812 */ /* 0x040fe400078ec0ff */
[--C-:B------:R-:W-:Y:S02]  /*1b9d0*/  SHF.R.U32.HI R4, RZ, 0x10, R3.reuse ;  /* 0x00000010ff047819 */ /* 0x100fe40000011603 */
[----:B------:R-:W-:Y:S02]  /*1b9e0*/  LOP3.LUT R7, R3, 0xff, RZ, 0xc0, !PT ;  /* 0x000000ff03077812 */ /* 0x000fe400078ec0ff */
[----:B------:R-:W-:-:S02]  /*1b9f0*/  SHF.R.U32.HI R6, RZ, 0x18, R3 ;  /* 0x00000018ff067819 */ /* 0x000fc40000011603 */
[----:B------:R-:W-:Y:S02]  /*1ba00*/  SHF.R.U32.HI R3, RZ, 0x8, R2 ;  /* 0x00000008ff037819 */ /* 0x000fe40000011602 */
[----:B------:R-:W-:Y:S01]  /*1ba10*/  LOP3.LUT R2, R4, 0xff, RZ, 0xc0, !PT ;  /* 0x000000ff04027812 */ /* 0x000fe200078ec0ff */
[----:B------:R-:W-:Y:S01]  /*1ba20*/  IMAD.MOV.U32 R56, RZ, RZ, R12 ;  /* 0x000000ffff387224 */ /* 0x000fe200078e000c */
[----:B------:R-:W-:Y:S01]  /*1ba30*/  PRMT R4, R5, 0x5410, R8 ;  /* 0x0000541005047816 */ /* 0x000fe20000000008 */
[----:B------:R-:W-:Y:S01]  /*1ba40*/  IMAD.MOV.U32 R57, RZ, RZ, R13 ;  /* 0x000000ffff397224 */ /* 0x000fe200078e000d */
[----:B------:R-:W-:Y:S01]  /*1ba50*/  PRMT R3, R7, 0x5410, R3 ;  /* 0x0000541007037816 */ /* 0x000fe20000000003 */
[----:B------:R-:W-:Y:S01]  /*1ba60*/  IMAD.MOV.U32 R8, RZ, RZ, R59 ;  /* 0x000000ffff087224 */ /* 0x000fe200078e003b */
[----:B------:R-:W1:Y:S01]  /*1ba70*/  LDSM.16.MT88.4 R12, [R217+0x4800] ;  /* 0x00480000d90c783b */ /* 0x000e620000004200 */
[----:B------:R-:W-:Y:S01]  /*1ba80*/  IMAD.MOV.U32 R58, RZ, RZ, R60 ;  /* 0x000000ffff3a7224 */ /* 0x000fe200078e003c */
[----:B------:R-:W-:Y:S01]  /*1ba90*/  PRMT R5, R2, 0x5410, R6 ;  /* 0x0000541002057816 */ /* 0x000fe20000000006 */
[----:B------:R-:W-:-:S02]  /*1baa0*/  IMAD.MOV.U32 R59, RZ, RZ, R61 ;  /* 0x000000ffff3b7224 */ /* 0x000fc400078e003d */
[----:B------:R-:W-:Y:S02]  /*1bab0*/  IMAD.MOV.U32 R61, RZ, RZ, R18 ;  /* 0x000000ffff3d7224 */ /* 0x000fe400078e0012 */
[----:B------:R-:W-:Y:S02]  /*1bac0*/  IMAD.MOV.U32 R60, RZ, RZ, R19 ;  /* 0x000000ffff3c7224 */ /* 0x000fe400078e0013 */
[----:B------:R-:W-:Y:S02]  /*1bad0*/  IMAD.MOV.U32 R7, RZ, RZ, R16 ;  /* 0x000000ffff077224 */ /* 0x000fe400078e0010 */
[----:B------:R-:W-:Y:S02]  /*1bae0*/  IMAD.MOV.U32 R6, RZ, RZ, R17 ;  /* 0x000000ffff067224 */ /* 0x000fe400078e0011 */
[----:B------:R-:W2:Y:S01]  /*1baf0*/  LDSM.16.MT88.4 R16, [R218+0x4800] ;  /* 0x00480000da10783b */ /* 0x000ea20000004200 */
[--C-:B------:R-:W-:Y:S01]  /*1bb00*/  HSET2.LE.AND R2, R9, R0.reuse, PT ;  /* 0x0000000009027233 */ /* 0x100fe20003803000 */
[----:B------:R-:W-:Y:S01]  /*1bb10*/  IMAD.MOV.U32 R9, RZ, RZ, R6 ;  /* 0x000000ffff097224 */ /* 0x000fe200078e0006 */
[----:B------:R-:W-:-:S03]  /*1bb20*/  HSET2.LE.AND R3, R3, R0, PT ;  /* 0x0000000003037233 */ /* 0x000fc60003803000 */
[----:B------:R-:W-:Y:S02]  /*1bb30*/  LOP3.LUT R6, R2, R39, RZ, 0xc0, !PT ;  /* 0x0000002702067212 */ /* 0x000fe400078ec0ff */
[--C-:B------:R-:W-:Y:S01]  /*1bb40*/  HSET2.LE.AND R2, R4, R0.reuse, PT ;  /* 0x0000000004027233 */ /* 0x100fe20003803000 */
[----:B------:R-:W-:Y:S01]  /*1bb50*/  IMAD.MOV.U32 R4, RZ, RZ, R7 ;  /* 0x000000ffff047224 */ /* 0x000fe200078e0007 */
[----:B------:R-:W-:Y:S01]  /*1bb60*/  HSET2.LE.AND R5, R5, R0, PT ;  /* 0x0000000005057233 */ /* 0x000fe20003803000 */
[----:B------:R-:W3:Y:S02]  /*1bb70*/  LDL.LU R39, [R1+0x40] ;  /* 0x0000400001277983 */ /* 0x000ee40000300800 */
[----:B------:R-:W-:Y:S01]  /*1bb80*/  LOP3.LUT R7, R2, R38, RZ, 0xc0, !PT ;  /* 0x0000002602077212 */ /* 0x000fe200078ec0ff */
[----:B------:R-:W-:Y:S01]  /*1bb90*/  IMAD.MOV.U32 R2, RZ, RZ, R4 ;  /* 0x000000ffff027224 */ /* 0x000fe200078e0004 */
[----:B------:R-:W-:Y:S02]  /*1bba0*/  LOP3.LUT R4, R3, R83, RZ, 0xc0, !PT ;  /* 0x0000005303047212 */ /* 0x000fe400078ec0ff */
[----:B------:R-:W-:Y:S01]  /*1bbb0*/  LOP3.LUT R5, R5, R82, RZ, 0xc0, !PT ;  /* 0x0000005205057212 */ /* 0x000fe200078ec0ff */
[----:B------:R-:W-:-:S02]  /*1bbc0*/  IMAD.MOV.U32 R38, RZ, RZ, R60 ;  /* 0x000000ffff267224 */ /* 0x000fc400078e003c */
[----:B------:R-:W-:Y:S02]  /*1bbd0*/  IMAD.MOV.U32 R3, RZ, RZ, R61 ;  /* 0x000000ffff037224 */ /* 0x000fe400078e003d */
[----:B------:R-:W-:Y:S02]  /*1bbe0*/  IMAD.MOV.U32 R83, RZ, RZ, R62 ;  /* 0x000000ffff537224 */ /* 0x000fe400078e003e */
[----:B------:R-:W-:Y:S02]  /*1bbf0*/  IMAD.MOV.U32 R82, RZ, RZ, R63 ;  /* 0x000000ffff527224 */ /* 0x000fe400078e003f */
[----:B-1----:R-:W-:Y:S07]  /*1bc00*/  HMMA.16816.F32.BF16 R60, R4, R12, R76 ;  /* 0x0000000c043c723c */ /* 0x002fee000004184c */
[----:B------:R-:W-:-:S02]  /*1bc10*/  IMAD.MOV.U32 R76, RZ, RZ, R56 ;  /* 0x000000ffff4c7224 */ /* 0x000fc400078e0038 */
[----:B------:R-:W-:Y:S02]  /*1bc20*/  IMAD.MOV.U32 R79, RZ, RZ, R57 ;  /* 0x000000ffff4f7224 */ /* 0x000fe400078e0039 */
[----:B------:R-:W-:Y:S02]  /*1bc30*/  IMAD.MOV.U32 R77, RZ, RZ, R58 ;  /* 0x000000ffff4d7224 */ /* 0x000fe400078e003a */
[----:B------:R-:W-:Y:S02]  /*1bc40*/  IMAD.MOV.U32 R78, RZ, RZ, R59 ;  /* 0x000000ffff4e7224 */ /* 0x000fe400078e003b */
[C---:B------:R-:W-:Y:S06]  /*1bc50*/  HMMA.16816.F32.BF16 R56, R4.reuse, R14, R52 ;  /* 0x0000000e0438723c */ /* 0x040fec0000041834 */
[C---:B--2---:R-:W-:Y:S06]  /*1bc60*/  HMMA.16816.F32.BF16 R52, R4.reuse, R16, R32 ;  /* 0x000000100434723c */ /* 0x044fec0000041820 */
[----:B------:R-:W-:Y:S01]  /*1bc70*/  HMMA.16816.F32.BF16 R32, R4, R18, R28 ;  /* 0x000000120420723c */ /* 0x000fe2000004181c */
[----:B------:R-:W2:Y:S04]  /*1bc80*/  LDL.LU R31, [R1+0x44] ;  /* 0x00004400011f7983 */ /* 0x000ea80000300800 */
[----:B------:R-:W4:Y:S02]  /*1bc90*/  LDL.LU R28, [R1+0x1c] ;  /* 0x00001c00011c7983 */ /* 0x000f240000300800 */
[----:B------:R-:W-:Y:S01]  /*1bca0*/  IMAD.MOV.U32 R30, RZ, RZ, R3 ;  /* 0x000000ffff1e7224 */ /* 0x000fe200078e0003 */
[----:B------:R-:W-:-:S05]  /*1bcb0*/  LOP3.LUT R3, R27, UR19, R20, 0x96, !PT ;  /* 0x000000131b037c12 */ /* 0x000fca000f8e9614 */
[----:B------:R-:W-:-:S04]  /*1bcc0*/  IMAD.WIDE.U32 R6, R3, -0x2daee0ad, RZ ;  /* 0xd2511f5303067825 */ /* 0x000fc800078e00ff */
[----:B--2---:R-:W-:Y:S02]  /*1bcd0*/  IMAD.MOV.U32 R29, RZ, RZ, R31 ;  /* 0x000000ffff1d7224 */ /* 0x004fe400078e001f */
[----:B------:R-:W-:Y:S01]  /*1bce0*/  IMAD.MOV.U32 R31, RZ, RZ, R2 ;  /* 0x000000ffff1f7224 */ /* 0x000fe200078e0002 */
[----:B------:R-:W-:Y:S01]  /*1bcf0*/  LOP3.LUT R2, R21, UR21, R90, 0x96, !PT ;  /* 0x0000001515027c12 */ /* 0x000fe2000f8e965a */
[----:B----4-:R1:W-:Y:S02]  /*1bd00*/  STG.E.U16 desc[UR32][R46.64+-0xf0], R28 ;  /* 0xffff101c2e007986 */ /* 0x0103e4000c101520 */
[----:B------:R-:W-:Y:S02]  /*1bd10*/  IMAD.MOV.U32 R21, RZ, RZ, R31 ;  /* 0x000000ffff157224 */ /* 0x000fe400078e001f */
[----:B------:R-:W-:Y:S02]  /*1bd20*/  IMAD.MOV.U32 R31, RZ, RZ, R8 ;  /* 0x000000ffff1f7224 */ /* 0x000fe400078e0008 */
[----:B-1----:R-:W-:-:S02]  /*1bd30*/  IMAD.MOV.U32 R28, RZ, RZ, R30 ;  /* 0x000000ffff1c7224 */ /* 0x002fc400078e001e */
[----:B------:R-:W-:Y:S02]  /*1bd40*/  IMAD.MOV.U32 R30, RZ, RZ, R76 ;  /* 0x000000ffff1e7224 */ /* 0x000fe400078e004c */
[----:B------:R-:W-:Y:S02]  /*1bd50*/  IMAD.MOV.U32 R76, RZ, RZ, R78 ;  /* 0x000000ffff4c7224 */ /* 0x000fe400078e004e */
[----:B------:R-:W-:Y:S02]  /*1bd60*/  IMAD.MOV.U32 R78, RZ, RZ, R9 ;  /* 0x000000ffff4e7224 */ /* 0x000fe400078e0009 */
[----:B------:R-:W-:-:S03]  /*1bd70*/  IMAD.WIDE.U32 R8, R2, -0x2daee0ad, RZ ;  /* 0xd2511f5302087825 */ /* 0x000fc600078e00ff */
[----:B------:R-:W-:-:S03]  /*1bd80*/  LOP3.LUT R7, R7, UR16, R8, 0x96, !PT ;  /* 0x0000001007077c12 */ /* 0x000fc6000f8e9608 */
[----:B------:R-:W2:Y:S01]  /*1bd90*/  LDL.LU R8, [R1+0x20] ;  /* 0x0000200001087983 */ /* 0x000ea20000300800 */
[----:B------:R-:W-:-:S05]  /*1bda0*/  LOP3.LUT R2, R9, UR18, R204, 0x96, !PT ;  /* 0x0000001209027c12 */ /* 0x000fca000f8e96cc */
[----:B------:R-:W-:-:S05]  /*1bdb0*/  IMAD.WIDE.U32 R4, R2, -0x326172a9, RZ ;  /* 0xcd9e8d5702047825 */ /* 0x000fca00078e00ff */
[----:B------:R-:W-:-:S05]  /*1bdc0*/  LOP3.LUT R2, R5, UR17, R26, 0x96, !PT ;  /* 0x0000001105027c12 */ /* 0x000fca000f8e961a */
[----:B------:R-:W-:-:S05]  /*1bdd0*/  IMAD.WIDE.U32 R2, R2, -0x2daee0ad, RZ ;  /* 0xd2511f5302027825 */ /* 0x000fca00078e00ff */
[----:B------:R-:W-:Y:S01]  /*1bde0*/  LOP3.LUT R5, R3, UR14, R6, 0x96, !PT ;  /* 0x0000000e03057c12 */ /* 0x000fe2000f8e9606 */
[----:B------:R-:W-:-:S05]  /*1bdf0*/  IMAD.WIDE.U32 R6, R7, -0x326172a9, RZ ;  /* 0xcd9e8d5707067825 */ /* 0x000fca00078e00ff */
[----:B------:R-:W-:Y:S01]  /*1be00*/  LOP3.LUT R3, R7, UR15, R4, 0x96, !PT ;  /* 0x0000000f07037c12 */ /* 0x000fe2000f8e9604 */
[----:B------:R-:W-:-:S04]  /*1be10*/  IMAD.MOV.U32 R9, RZ, RZ, R21 ;  /* 0x000000ffff097224 */ /* 0x000fc800078e0015 */
[----:B------:R-:W-:-:S05]  /*1be20*/  IMAD.WIDE.U32 R20, R3, -0x2daee0ad, RZ ;  /* 0xd2511f5303147825 */ /* 0x000fca00078e00ff */
[----:B------:R-:W-:Y:S01]  /*1be30*/  LOP3.LUT R2, R21, UR12, R2, 0x96, !PT ;  /* 0x0000000c15027c12 */ /* 0x000fe2000f8e9602 */
[----:B------:R-:W-:-:S04]  /*1be40*/  IMAD.WIDE.U32 R4, R5, -0x326172a9, RZ ;  /* 0xcd9e8d5705047825 */ /* 0x000fc800078e00ff */
[----:B------:R-:W-:Y:S01]  /*1be50*/  IMAD.WIDE.U32 R2, R2, -0x326172a9, RZ ;  /* 0xcd9e8d5702027825 */ /* 0x000fe200078e00ff */
[----:B------:R-:W-:-:S04]  /*1be60*/  LOP3.LUT R21, R5, UR13, R6, 0x96, !PT ;  /* 0x0000000d05157c12 */ /* 0x000fc8000f8e9606 */
[----:B------:R-:W-:Y:S02]  /*1be70*/  LOP3.LUT R4, R3, UR39, R4, 0x96, !PT ;  /* 0x0000002703047c12 */ /* 0x000fe4000f8e9604 */
[--C-:B------:R-:W-:Y:S02]  /*1be80*/  SHF.R.U32.HI R6, RZ, 0x10, R2.reuse ;  /* 0x00000010ff067819 */ /* 0x100fe40000011602 */
[C---:B------:R-:W-:Y:S02]  /*1be90*/  LOP3.LUT R3, R2.reuse, 0xffff, RZ, 0xc0, !PT ;  /* 0x0000ffff02037812 */ /* 0x040fe400078ec0ff */
[----:B------:R-:W-:Y:S02]  /*1bea0*/  LOP3.LUT R7, R2, 0xff, RZ, 0xc0, !PT ;  /* 0x000000ff02077812 */ /* 0x000fe400078ec0ff */
[----:B------:R-:W-:Y:S02]  /*1beb0*/  SHF.R.U32.HI R5, RZ, 0x18, R2 ;  /* 0x00000018ff057819 */ /* 0x000fe40000011602 */
[----:B------:R-:W-:-:S02]  /*1bec0*/  LOP3.LUT R2, R6, 0xff, RZ, 0xc0, !PT ;  /* 0x000000ff06027812 */ /* 0x000fc400078ec0ff */
[----:B------:R-:W-:-:S04]  /*1bed0*/  SHF.R.U32.HI R3, RZ, 0x8, R3 ;  /* 0x00000008ff037819 */ /* 0x000fc80000011603 */
[----:B------:R-:W-:Y:S02]  /*1bee0*/  PRMT R7, R7, 0x5410, R3 ;  /* 0x0000541007077816 */ /* 0x000fe40000000003 */
[--C-:B------:R-:W-:Y:S02]  /*1bef0*/  SHF.R.U32.HI R3, RZ, 0x10, R4.reuse ;  /* 0x00000010ff037819 */ /* 0x100fe40000011604 */
[----:B------:R-:W-:Y:S01]  /*1bf00*/  LOP3.LUT R6, R4, 0xff, RZ, 0xc0, !PT ;  /* 0x000000ff04067812 */ /* 0x000fe200078ec0ff */
[----:B--2---:R1:W-:Y:S02]  /*1bf10*/  STG.E.U16 desc[UR32][R46.64+-0xee], R8 ;  /* 0xffff12082e007986 */ /* 0x0043e4000c101520 */
[----:B-1----:R-:W-:Y:S02]  /*1bf20*/  PRMT R8, R2, 0x5410, R5 ;  /* 0x0000541002087816 */ /* 0x002fe40000000005 */
[----:B------:R-:W-:Y:S02]  /*1bf30*/  LOP3.LUT R2, R4, 0xffff, RZ, 0xc0, !PT ;  /* 0x0000ffff04027812 */ /* 0x000fe400078ec0ff */
[----:B------:R-:W-:-:S02]  /*1bf40*/  SHF.R.U32.HI R5, RZ, 0x18, R4 ;  /* 0x00000018ff057819 */ /* 0x000fc40000011604 */
[----:B------:R-:W-:Y:S02]  /*1bf50*/  SHF.R.U32.HI R4, RZ, 0x8, R2 ;  /* 0x00000008ff047819 */ /* 0x000fe40000011602 */
[----:B------:R-:W-:Y:S02]  /*1bf60*/  HSET2.LE.AND R2, R7, R0, PT ;  /* 0x0000000007027233 */ /* 0x000fe40003803000 */
[----:B------:R-:W2:Y:S01]  /*1bf70*/  LDL.LU R7, [R1+0x2d4] ;  /* 0x0002d40001077983 */ /* 0x000ea20000300800 */
[----:B------:R-:W-:Y:S02]  /*1bf80*/  PRMT R4, R6, 0x5410, R4 ;  /* 0x0000541006047816 */ /* 0x000fe40000000004 */
[----:B------:R-:W-:Y:S01]  /*1bf90*/  LOP3.LUT R3, R3, 0xff, RZ, 0xc0, !PT ;  /* 0x000000ff03037812 */ /* 0x000fe200078ec0ff */
[----:B------:R-:W4:Y:S03]  /*1bfa0*/  LDL.LU R6, [R1+0x2b0] ;  /* 0x0002b00001067983 */ /* 0x000f260000300800 */
[----:B------:R-:W-:Y:S01]  /*1bfb0*/  PRMT R5, R3, 0x5410, R5 ;  /* 0x0000541003057816 */ /* 0x000fe20000000005 */
[----:B--2---:R-:W-:-:S02]  /*1bfc0*/  IMAD.MOV.U32 R3, RZ, RZ, R7 ;  /* 0x000000ffff037224 */ /* 0x004fc400078e0007 */
[----:B------:R-:W2:Y:S01]  /*1bfd0*/  LDL.LU R7, [R1+0x2ac] ;  /* 0x0002ac0001077983 */ /* 0x000ea20000300800 */
[----:B----4-:R-:W-:Y:S02]  /*1bfe0*/  LOP3.LUT R6, R2, R6, RZ, 0xc0, !PT ;  /* 0x0000000602067212 */ /* 0x010fe400078ec0ff */
[--C-:B------:R-:W-:Y:S01]  /*1bff0*/  HSET2.LE.AND R2, R8, R0.reuse, PT ;  /* 0x0000000008027233 */ /* 0x100fe20003803000 */
[----:B------:R-:W-:Y:S01]  /*1c000*/  IMAD.MOV.U32 R8, RZ, RZ, R3 ;  /* 0x000000ffff087224 */ /* 0x000fe200078e0003 */
[----:B------:R-:W-:Y:S02]  /*1c010*/  HSET2.LE.AND R3, R4, R0, PT ;  /* 0x0000000004037233 */ /* 0x000fe40003803000 */
[----:B------:R-:W4:Y:S01]  /*1c020*/  LDL.LU R4, [R1+0x2cc] ;  /* 0x0002cc0001047983 */ /* 0x000f220000300800 */
[----:B--2---:R-:W-:-:S03]  /*1c030*/  LOP3.LUT R7, R2, R7, RZ, 0xc0, !PT ;  /* 0x0000000702077212 */ /* 0x004fc600078ec0ff */
[----:B------:R-:W2:Y:S01]  /*1c040*/  LDL.LU R2, [R1+0x2b8] ;  /* 0x0002b80001027983 */ /* 0x000ea20000300800 */
[----:B------:R-:W-:Y:S02]  /*1c050*/  HSET2.LE.AND R5, R5, R0, PT ;  /* 0x0000000005057233 */ /* 0x000fe40003803000 */
[----:B----4-:R-:W-:Y:S01]  /*1c060*/  LOP3.LUT R4, R3, R4, RZ, 0xc0, !PT ;  /* 0x0000000403047212 */ /* 0x010fe200078ec0ff */
[----:B------:R-:W-:Y:S02]  /*1c070*/  IMAD.MOV.U32 R23, RZ, RZ, R82 ;  /* 0x000000ffff177224 */ /* 0x000fe400078e0052 */
[----:B------:R-:W-:Y:S01]  /*1c080*/  IMAD.MOV.U32 R25, RZ, RZ, R28 ;  /* 0x000000ffff197224 */ /* 0x000fe200078e001c */
[----:B--2---:R-:W-:Y:S02]  /*1c090*/  LOP3.LUT R5, R5, R2, RZ, 0xc0, !PT ;  /* 0x0000000205057212 */ /* 0x004fe400078ec0ff */
[----:B------:R-:W-:Y:S01]  /*1c0a0*/  LOP3.LUT R2, R11, UR13, R22, 0x96, !PT ;  /* 0x0000000d0b027c12 */ /* 0x000fe2000f8e9616 */
[----:B------:R-:W-:-:S04]  /*1c0b0*/  IMAD.MOV.U32 R11, RZ, RZ, R83 ;  /* 0x000000ffff0b7224 */ /* 0x000fc800078e0053 */
[----:B------:R-:W-:Y:S01]  /*1c0c0*/  HMMA.16816.F32.BF16 R64, R4, R16, R64 ;  /* 0x000000100440723c */ /* 0x000fe20000041840 */
[----:B------:R-:W-:-:S06]  /*1c0d0*/  IMAD.WIDE.U32 R2, R2, -0x2daee0ad, RZ ;  /* 0xd2511f5302027825 */ /* 0x000fcc00078e00ff */
[----:B------:R-:W-:Y:S02]  /*1c0e0*/  IMAD.MOV.U32 R17, RZ, RZ, R76 ;  /* 0x000000ffff117224 */ /* 0x000fe400078e004c */
[----:B------:R-:W-:Y:S02]  /*1c0f0*/  IMAD.MOV.U32 R16, RZ, RZ, R77 ;  /* 0x000000ffff107224 */ /* 0x000fe400078e004d */
[----:B------:R-:W-:Y:S02]  /*1c100*/  IMAD.MOV.U32 R77, RZ, RZ, R81 ;  /* 0x000000ffff4d7224 */ /* 0x000fe400078e0051 */
[----:B------:R-:W-:Y:S02]  /*1c110*/  IMAD.MOV.U32 R76, RZ, RZ, R80 ;  /* 0x000000ffff4c7224 */ /* 0x000fe400078e0050 */
[C---:B------:R-:W-:Y:S01]  /*1c120*/  HMMA.16816.F32.BF16 R80, R4.reuse, R18, R48 ;  /* 0x000000120450723c */ /* 0x040fe20000041830 */
[----:B------:R-:W1:Y:S05]  /*1c130*/  LDSM.16.MT88.4 R48, [R218+0x4c00] ;  /* 0x004c0000da30783b */ /* 0x000e6a0000004200 */
[C---:B------:R-:W-:Y:S06]  /*1c140*/  HMMA.16816.F32.BF16 R168, R4.reuse, R12, R168 ;  /* 0x0000000c04a8723c */ /* 0x040fec00000418a8 */
[----:B------:R-:W-:Y:S07]  /*1c150*/  HMMA.16816.F32.BF16 R68, R4, R14, R68 ;  /* 0x0000000e0444723c */ /* 0x000fee0000041844 */
[----:B------:R-:W-:-:S02]  /*1c160*/  LOP3.LUT R4, R2, 0xffff, RZ, 0xc0, !PT ;  /* 0x0000ffff02047812 */ /* 0x000fc400078ec0ff */
[----:B------:R-:W-:Y:S02]  /*1c170*/  SHF.R.U32.HI R5, RZ, 0x10, R2 ;  /* 0x00000010ff057819 */ /* 0x000fe40000011602 */
[----:B------:R-:W-:Y:S02]  /*1c180*/  SHF.R.U32.HI R6, RZ, 0x8, R4 ;  /* 0x00000008ff067819 */ /* 0x000fe40000011604 */
[----:B------:R-:W-:Y:S02]  /*1c190*/  LOP3.LUT R7, R2, 0xff, RZ, 0xc0, !PT ;  /* 0x000000ff02077812 */ /* 0x000fe400078ec0ff */
[----:B------:R-:W-:Y:S02]  /*1c1a0*/  SHF.R.U32.HI R4, RZ, 0x18, R2 ;  /* 0x00000018ff047819 */ /* 0x000fe40000011602 */
[----:B------:R-:W-:Y:S02]  /*1c1b0*/  LOP3.LUT R2, R5, 0xff, RZ, 0xc0, !PT ;  /* 0x000000ff05027812 */ /* 0x000fe400078ec0ff */
[----:B------:R-:W-:Y:S01]  /*1c1c0*/  LOP3.LUT R3, R3, UR40, R24, 0x96, !PT ;  /* 0x0000002803037c12 */ /* 0x000fe2000f8e9618 */
[----:B------:R-:W-:Y:S01]  /*1c1d0*/  IMAD.MOV.U32 R18, RZ, RZ, R9 ;  /* 0x000000ffff127224 */ /* 0x000fe200078e0009 */
[----:B------:R-:W-:-:S02]  /*1c1e0*/  PRMT R9, R2, 0x5410, R4 ;  /* 0x0000541002097816 */ /* 0x000fc40000000004 */
[----:B------:R-:W-:Y:S01]  /*1c1f0*/  LOP3.LUT R2, R3, 0xffff, RZ, 0xc0, !PT ;  /* 0x0000ffff03027812 */ /* 0x000fe200078ec0ff */
[----:B------:R-:W-:Y:S01]  /*1c200*/  IMAD.MOV.U32 R13, RZ, RZ, R8 ;  /* 0x000000ffff0d7224 */ /* 0x000fe200078e0008 */
[--C-:B------:R-:W-:Y:S02]  /*1c210*/  SHF.R.U32.HI R4, RZ, 0x10, R3.reuse ;  /* 0x00000010ff047819 */ /* 0x100fe40000011603 */
[----:B------:R-:W-:Y:S02]  /*1c220*/  PRMT R8, R7, 0x5410, R6 ;  /* 0x0000541007087816 */ /* 0x000fe40000000006 */
[----:B------:R-:W-:Y:S02]  /*1c230*/  LOP3.LUT R7, R3, 0xff, RZ, 0xc0, !PT ;  /* 0x000000ff03077812 */ /* 0x000fe400078ec0ff */
[----:B------:R-:W-:Y:S02]  /*1c240*/  SHF.R.U32.HI R6, RZ, 0x18, R3 ;  /* 0x00000018ff067819 */ /* 0x000fe40000011603 */
[----:B------:R-:W-:-:S02]  /*1c250*/  SHF.R.U32.HI R5, RZ, 0x8, R2 ;  /* 0x00000008ff057819 */ /* 0x000fc40000011602 */
[----:B------:R-:W-:Y:S02]  /*1c260*/  LOP3.LUT R3, R4, 0xff, RZ, 0xc0, !PT ;  /* 0x000000ff04037812 */ /* 0x000fe400078ec0ff */
[--C-:B------:R-:W-:Y:S02]  /*1c270*/  HSET2.LE.AND R2, R8, R0.reuse, PT ;  /* 0x0000000008027233 */ /* 0x100fe40003803000 */
[----:B------:R-:W-:Y:S02]  /*1c280*/  PRMT R4, R7, 0x5410, R5 ;  /* 0x0000541007047816 */ /* 0x000fe40000000005 */
[----:B------:R-:W-:Y:S02]  /*1c290*/  PRMT R5, R3, 0x5410, R6 ;  /* 0x0000541003057816 */ /* 0x000fe40000000006 */
[----:B------:R-:W-:Y:S02]  /*1c2a0*/  LOP3.LUT R6, R2, R84, RZ, 0xc0, !PT ;  /* 0x0000005402067212 */ /* 0x000fe400078ec0ff */
[----:B------:R-:W-:-:S02]  /*1c2b0*/  HSET2.LE.AND R2, R9, R0, PT ;  /* 0x0000000009027233 */ /* 0x000fc40003803000 */
[--C-:B------:R-:W-:Y:S02]  /*1c2c0*/  HSET2.LE.AND R3, R4, R0.reuse, PT ;  /* 0x0000000004037233 */ /* 0x100fe40003803000 */
[----:B------:R-:W-:Y:S02]  /*1c2d0*/  HSET2.LE.AND R5, R5, R0, PT ;  /* 0x0000000005057233 */ /* 0x000fe40003803000 */
[----:B------:R-:W-:Y:S02]  /*1c2e0*/  LOP3.LUT R7, R2, R85, RZ, 0xc0, !PT ;  /* 0x0000005502077212 */ /* 0x000fe400078ec0ff */
[----:B------:R-:W-:Y:S02]  /*1c2f0*/  LOP3.LUT R4, R3, R87, RZ, 0xc0, !PT ;  /* 0x0000005703047212 */ /* 0x000fe400078ec0ff */
[----:B------:R-:W-:-:S07]  /*1c300*/  LOP3.LUT R5, R5, R86, RZ, 0xc0, !PT ;  /* 0x0000005605057212 */ /* 0x000fce00078ec0ff */
[----:B-1----:R-:W-:Y:S01]  /*1c310*/  HMMA.16816.F32.BF16 R84, R4, R50, R32 ;  /* 0x000000320454723c */ /* 0x002fe20000041820 */
[----:B------:R-:W2:Y:S04]  /*1c320*/  LDL.LU R34, [R1+0x2c4] ;  /* 0x0002c40001227983 */ /* 0x000ea80000300800 */
[----:B------:R-:W4:Y:S01]  /*1c330*/  LDL.LU R33, [R1+0x2c0] ;  /* 0x0002c00001217983 */ /* 0x000f220000300800 */
[----:B------:R-:W-:Y:S02]  /*1c340*/  IMAD.MOV.U32 R22, RZ, RZ, R29 ;  /* 0x000000ffff167224 */ /* 0x000fe400078e001d */
[----:B------:R-:W-:Y:S02]  /*1c350*/  IMAD.MOV.U32 R19, RZ, RZ, R30 ;  /* 0x000000ffff137224 */ /* 0x000fe400078e001e */
[----:B------:R-:W-:-:S02]  /*1c360*/  IMAD.MOV.U32 R24, RZ, RZ, R31 ;  /* 0x000000ffff187224 */ /* 0x000fc400078e001f */
[----:B------:R-:W1:Y:S01]  /*1c370*/  LDSM.16.MT88.4 R28, [R217+0x4c00] ;  /* 0x004c0000d91c783b */ /* 0x000e620000004200 */
[C---:B------:R-:W-:Y:S01]  /*1c380*/  LOP3.LUT R3, R139.reuse, UR5, RZ, 0x3c, !PT ;  /* 0x000000058b037c12 */ /* 0x040fe2000f8e3cff */
[----:B------:R-:W-:Y:S01]  /*1c390*/  IMAD.MOV.U32 R15, RZ, RZ, R241 ;  /* 0x000000ffff0f7224 */ /* 0x000fe200078e00f1 */
[----:B------:R-:W-:Y:S01]  /*1c3a0*/  LOP3.LUT R2, R139, UR36, RZ, 0x3c, !PT ;  /* 0x000000248b027c12 */ /* 0x000fe2000f8e3cff */
[----:B------:R-:W-:Y:S02]  /*1c3b0*/  IMAD.MOV.U32 R241, RZ, RZ, R160 ;  /* 0x000000fffff17224 */ /* 0x000fe400078e00a0 */
        /* <DEDUP_REMOVED lines=11> */
[----:B------:R-:W-:Y:S07]  /*1c470*/  HMMA.16816.F32.BF16 R56, R4, R30, R56 ;  /* 0x0000001e0438723c */ /* 0x000fee0000041838 */
[----:B------:R-:W-:-:S04]  /*1c480*/  IMAD.WIDE.U32 R6, R3, -0x326172a9, RZ ;  /* 0xcd9e8d5703067825 */ /* 0x000fc800078e00ff */
[----:B------:R-:W-:-:S04]  /*1c490*/  IMAD.WIDE.U32 R4, R2, -0x326172a9, RZ ;  /* 0xcd9e8d5702047825 */ /* 0x000fc800078e00ff */
[----:B------:R-:W-:Y:S01]  /*1c4a0*/  IMAD.WIDE.U32 R2, R21, -0x2daee0ad, RZ ;  /* 0xd2511f5315027825 */ /* 0x000fe200078e00ff */
[--C-:B------:R-:W-:Y:S02]  /*1c4b0*/  LOP3.LUT R13, R27, UR19, R4.reuse, 0x96, !PT ;  /* 0x000000131b0d7c12 */ /* 0x100fe4000f8e9604 */
[----:B------:R-:W-:Y:S02]  /*1c4c0*/  LOP3.LUT R35, R37, UR19, R4, 0x96, !PT ;  /* 0x0000001325237c12 */ /* 0x000fe4000f8e9604 */
[----:B------:R-:W-:Y:S02]  /*1c4d0*/  LOP3.LUT R4, R2, 0xffff, RZ, 0xc0, !PT ;  /* 0x0000ffff02047812 */ /* 0x000fe400078ec0ff */
[C---:B------:R-:W-:Y:S02]  /*1c4e0*/  LOP3.LUT R14, R5.reuse, UR21, R8, 0x96, !PT ;  /* 0x00000015050e7c12 */ /* 0x040fe4000f8e9608 */
[----:B------:R-:W-:Y:S02]  /*1c4f0*/  LOP3.LUT R52, R5, UR21, R92, 0x96, !PT ;  /* 0x0000001505347c12 */ /* 0x000fe4000f8e965c */
[----:B------:R-:W-:-:S02]  /*1c500*/  LOP3.LUT R11, R27, UR19, R6, 0x96, !PT ;  /* 0x000000131b0b7c12 */ /* 0x000fc4000f8e9606 */
[----:B------:R-:W-:Y:S02]  /*1c510*/  LOP3.LUT R23, R37, UR19, R6, 0x96, !PT ;  /* 0x0000001325177c12 */ /* 0x000fe4000f8e9606 */
[----:B------:R-:W-:Y:S02]  /*1c520*/  LOP3.LUT R3, R3, UR40, R20, 0x96, !PT ;  /* 0x0000002803037c12 */ /* 0x000fe4000f8e9614 */
[----:B------:R-:W-:Y:S02]  /*1c530*/  SHF.R.U32.HI R6, RZ, 0x8, R4 ;  /* 0x00000008ff067819 */ /* 0x000fe40000011604 */
[----:B------:R-:W-:Y:S02]  /*1c540*/  LOP3.LUT R5, R2, 0xff, RZ, 0xc0, !PT ;  /* 0x000000ff02057812 */ /* 0x000fe400078ec0ff */
[----:B------:R-:W-:Y:S02]  /*1c550*/  LOP3.LUT R10, R7, UR21, R8, 0x96, !PT ;  /* 0x00000015070a7c12 */ /* 0x000fe4000f8e9608 */
[----:B------:R-:W-:-:S02]  /*1c560*/  SHF.R.U32.HI R4, RZ, 0x10, R2 ;  /* 0x00000010ff047819 */ /* 0x000fc40000011602 */
[----:B------:R-:W-:Y:S02]  /*1c570*/  SHF.R.U32.HI R8, RZ, 0x18, R2 ;  /* 0x00000018ff087819 */ /* 0x000fe40000011602 */
[----:B------:R-:W-:Y:S02]  /*1c580*/  LOP3.LUT R2, R3, 0xffff, RZ, 0xc0, !PT ;  /* 0x0000ffff03027812 */ /* 0x000fe400078ec0ff */
[----:B------:R-:W-:Y:S02]  /*1c590*/  PRMT R9, R5, 0x5410, R6 ;  /* 0x0000541005097816 */ /* 0x000fe40000000006 */
[----:B------:R-:W-:Y:S02]  /*1c5a0*/  LOP3.LUT R32, R7, UR21, R92, 0x96, !PT ;  /* 0x0000001507207c12 */ /* 0x000fe4000f8e965c */
[----:B------:R-:W-:Y:S02]  /*1c5b0*/  LOP3.LUT R6, R4, 0xff, RZ, 0xc0, !PT ;  /* 0x000000ff04067812 */ /* 0x000fe400078ec0ff */
[----:B------:R-:W-:-:S02]  /*1c5c0*/  SHF.R.U32.HI R5, RZ, 0x10, R3 ;  /* 0x00000010ff057819 */ /* 0x000fc40000011603 */
[----:B------:R-:W-:Y:S02]  /*1c5d0*/  LOP3.LUT R7, R3, 0xff, RZ, 0xc0, !PT ;  /* 0x000000ff03077812 */ /* 0x000fe400078ec0ff */
[----:B------:R-:W-:Y:S02]  /*1c5e0*/  SHF.R.U32.HI R4, RZ, 0x18, R3 ;  /* 0x00000018ff047819 */ /* 0x000fe40000011603 */
[----:B------:R-:W-:Y:S01]  /*1c5f0*/  SHF.R.U32.HI R3, RZ, 0x8, R2 ;  /* 0x00000008ff037819 */ /* 0x000fe20000011602 */
[----:B------:R-:W-:Y:S01]  /*1c600*/  IMAD.MOV.U32 R54, RZ, RZ, R24 ;  /* 0x000000ffff367224 */ /* 0x000fe200078e0018 */
[----:B------:R-:W-:Y:S01]  /*1c610*/  LOP3.LUT R2, R5, 0xff, RZ, 0xc0, !PT ;  /* 0x000000ff05027812 */ /* 0x000fe200078ec0ff */
[----:B------:R-:W-:Y:S01]  /*1c620*/  IMAD.MOV.U32 R24, RZ, RZ, R16 ;  /* 0x000000ffff187224 */ /* 0x000fe200078e0010 */
[----:B------:R-:W-:Y:S01]  /*1c630*/  PRMT R8, R6, 0x5410, R8 ;  /* 0x0000541006087816 */ /* 0x000fe20000000008 */
[----:B------:R-:W-:Y:S01]  /*1c640*/  IMAD.MOV.U32 R138, RZ, RZ, R18 ;  /* 0x000000ffff8a7224 */ /* 0x000fe200078e0012 */
[----:B------:R-:W-:Y:S01]  /*1c650*/  PRMT R16, R7, 0x5410, R3 ;  /* 0x0000541007107816 */ /* 0x000fe20000000003 */
[----:B------:R-:W-:Y:S01]  /*1c660*/  IMAD.WIDE.U32 R6, R10, -0x2daee0ad, RZ ;  /* 0xd2511f530a067825 */ /* 0x000fe200078e00ff */
[----:B------:R-:W-:-:S03]  /*1c670*/  PRMT R18, R2, 0x5410, R4 ;  /* 0x0000541002127816 */ /* 0x000fc60000000004 */
[----:B------:R-:W-:Y:S01]  /*1c680*/  IMAD.WIDE.U32 R4, R11, -0x2daee0ad, RZ ;  /* 0xd2511f530b047825 */ /* 0x000fe200078e00ff */
[----:B------:R-:W-:Y:S02]  /*1c690*/  LOP3.LUT R7, R7, UR18, R204, 0x96, !PT ;  /* 0x0000001207077c12 */ /* 0x000fe4000f8e96cc */
[--C-:B------:R-:W-:Y:S02]  /*1c6a0*/  HSET2.LE.AND R2, R9, R0.reuse, PT ;  /* 0x0000000009027233 */ /* 0x100fe40003803000 */
[----:B------:R-:W-:Y:S02]  /*1c6b0*/  HSET2.LE.AND R3, R8, R0, PT ;  /* 0x0000000008037233 */ /* 0x000fe40003803000 */
[----:B------:R-:W-:Y:S01]  /*1c6c0*/  LOP3.LUT R5, R5, UR16, R6, 0x96, !PT ;  /* 0x0000001005057c12 */ /* 0x000fe2000f8e9606 */
[----:B------:R-:W-:Y:S01]  /*1c6d0*/  IMAD.WIDE.U32 R8, R7, -0x326172a9, RZ ;  /* 0xcd9e8d5707087825 */ /* 0x000fe200078e00ff */
[----:B--2---:R-:W-:-:S03]  /*1c6e0*/  LOP3.LUT R6, R2, R34, RZ, 0xc0, !PT ;  /* 0x0000002202067212 */ /* 0x004fc600078ec0ff */
[----:B------:R-:W-:Y:S01]  /*1c6f0*/  IMAD.MOV.U32 R34, RZ, RZ, R138 ;  /* 0x000000ffff227224 */ /* 0x000fe200078e008a */
[----:B----4-:R-:W-:Y:S01]  /*1c700*/  LOP3.LUT R7, R3, R33, RZ, 0xc0, !PT ;  /* 0x0000002103077212 */ /* 0x010fe200078ec0ff */
[----:B------:R-:W-:Y:S01]  /*1c710*/  IMAD.WIDE.U32 R2, R5, -0x326172a9, RZ ;  /* 0xcd9e8d5705027825 */ /* 0x000fe200078e00ff */
[----:B------:R-:W-:-:S03]  /*1c720*/  LOP3.LUT R5, R9, UR17, R26, 0x96, !PT ;  /* 0x0000001109057c12 */ /* 0x000fc6000f8e961a */
[----:B------:R-:W-:Y:S01]  /*1c730*/  IMAD.MOV.U32 R138, RZ, RZ, R53 ;  /* 0x000000ffff8a7224 */ /* 0x000fe200078e0035 */
[----:B------:R-:W-:Y:S01]  /*1c740*/  LOP3.LUT R3, R3, UR15, R8, 0x96, !PT ;  /* 0x0000000f03037c12 */ /* 0x000fe2000f8e9608 */
[----:B------:R-:W-:Y:S02]  /*1c750*/  IMAD.MOV.U32 R53, RZ, RZ, R54 ;  /* 0x000000ffff357224 */ /* 0x000fe400078e0036 */
[----:B------:R-:W-:Y:S02]  /*1c760*/  IMAD.MOV.U32 R54, RZ, RZ, R15 ;  /* 0x000000ffff367224 */ /* 0x000fe400078e000f */
[----:B------:R-:W-:-:S04]  /*1c770*/  IMAD.WIDE.U32 R14, R14, -0x2daee0ad, RZ ;  /* 0xd2511f530e0e7825 */ /* 0x000fc800078e00ff */
[----:B------:R-:W-:-:S04]  /*1c780*/  IMAD.WIDE.U32 R8, R13, -0x2daee0ad, RZ ;  /* 0xd2511f530d087825 */ /* 0x000fc800078e00ff */
[----:B------:R-:W-:Y:S01]  /*1c790*/  IMAD.MOV.U32 R33, RZ, RZ, R54 ;  /* 0x000000ffff217224 */ /* 0x000fe200078e0036 */
[----:B------:R-:W-:Y:S01]  /*1c7a0*/  LOP3.LUT R9, R9, UR16, R14, 0x96, !PT ;  /* 0x0000001009097c12 */ /* 0x000fe2000f8e960e */
[----:B------:R-:W-:Y:S01]  /*1c7b0*/  IMAD.MOV.U32 R54, RZ, RZ, R12 ;  /* 0x000000ffff367224 */ /* 0x000fe200078e000c */
[----:B------:R-:W-:Y:S01]  /*1c7c0*/  LOP3.LUT R12, R15, UR18, R204, 0x96, !PT ;  /* 0x000000120f0c7c12 */ /* 0x000fe2000f8e96cc */
[----:B------:R-:W-:-:S04]  /*1c7d0*/  IMAD.WIDE.U32 R10, R5, -0x2daee0ad, RZ ;  /* 0xd2511f53050a7825 */ /* 0x000fc800078e00ff */
[----:B------:R-:W-:Y:S01]  /*1c7e0*/  IMAD.WIDE.U32 R14, R3, -0x2daee0ad, RZ ;  /* 0xd2511f53030e7825 */ /* 0x000fe200078e00ff */
[----:B------:R-:W-:Y:S02]  /*1c7f0*/  LOP3.LUT R13, R11, UR14, R4, 0x96, !PT ;  /* 0x0000000e0b0d7c12 */ /* 0x000fe4000f8e9604 */
[----:B------:R-:W-:Y:S01]  /*1c800*/  HSET2.LE.AND R3, R16, R0, PT ;  /* 0x0000000010037233 */ /* 0x000fe20003803000 */
[----:B------:R-:W-:Y:S01]  /*1c810*/  IMAD.WIDE.U32 R4, R12, -0x326172a9, RZ ;  /* 0xcd9e8d570c047825 */ /* 0x000fe200078e00ff */
[----:B------:R-:W-:-:S03]  /*1c820*/  LOP3.LUT R15, R15, UR12, R10, 0x96, !PT ;  /* 0x0000000c0f0f7c12 */ /* 0x000fc6000f8e960a */
[----:B------:R-:W-:-:S04]  /*1c830*/  IMAD.WIDE.U32 R10, R9, -0x326172a9, RZ ;  /* 0xcd9e8d57090a7825 */ /* 0x000fc800078e00ff */
[----:B------:R-:W-:Y:S01]  /*1c840*/  IMAD.MOV.U32 R93, RZ, RZ, R138 ;  /* 0x000000ffff5d7224 */ /* 0x000fe200078e008a */
[----:B------:R-:W-:Y:S01]  /*1c850*/  LOP3.LUT R9, R11, UR15, R4, 0x96, !PT ;  /* 0x0000000f0b097c12 */ /* 0x000fe2000f8e9604 */
[----:B------:R-:W-:Y:S02]  /*1c860*/  IMAD.MOV.U32 R138, RZ, RZ, R53 ;  /* 0x000000ffff8a7224 */ /* 0x000fe400078e0035 */
[----:B------:R-:W-:Y:S01]  /*1c870*/  IMAD.MOV.U32 R53, RZ, RZ, R160 ;  /* 0x000000ffff357224 */ /* 0x000fe200078e00a0 */
[----:B------:R-:W-:Y:S01]  /*1c880*/  LOP3.LUT R4, R3, R93, RZ, 0xc0, !PT ;  /* 0x0000005d03047212 */ /* 0x000fe200078ec0ff */
[----:B------:R-:W-:Y:S01]  /*1c890*/  IMAD.MOV.U32 R93, RZ, RZ, R139 ;  /* 0x000000ffff5d7224 */ /* 0x000fe200078e008b */
[----:B------:R-:W2:Y:S01]  /*1c8a0*/  LDL.LU R160, [R1+0x264] ;  /* 0x0002640001a07983 */ /* 0x000ea20000300800 */
[----:B------:R-:W-:-:S03]  /*1c8b0*/  IMAD.MOV.U32 R139, RZ, RZ, R78 ;  /* 0x000000ffff8b7224 */ /* 0x000fc600078e004e */
[----:B------:R-:W4:Y:S01]  /*1c8c0*/  LDL.LU R78, [R1+0x2c8] ;  /* 0x0002c800014e7983 */ /* 0x000f220000300800 */
[----:B------:R-:W-:Y:S01]  /*1c8d0*/  LOP3.LUT R5, R5, UR17, R26, 0x96, !PT ;  /* 0x0000001105057c12 */ /* 0x000fe2000f8e961a */
[----:B------:R-:W-:Y:S02]  /*1c8e0*/  IMAD.WIDE.U32 R12, R13, -0x326172a9, RZ ;  /* 0xcd9e8d570d0c7825 */ /* 0x000fe400078e00ff */
[----:B------:R1:W-:Y:S02]  /*1c8f0*/  STG.E.U16 desc[UR32][R44.64+-0xf0], R75 ;  /* 0xffff104b2c007986 */ /* 0x0003e4000c101520 */
[----:B------:R-:W-:Y:S02]  /*1c900*/  IMAD.MOV.U32 R21, RZ, RZ, R34 ;  /* 0x000000ffff157224 */ /* 0x000fe400078e0022 */
[----:B------:R-:W-:Y:S02]  /*1c910*/  IMAD.MOV.U32 R92, RZ, RZ, R55 ;  /* 0x000000ffff5c7224 */ /* 0x000fe400078e0037 */
[----:B------:R-:W-:-:S02]  /*1c920*/  IMAD.MOV.U32 R34, RZ, RZ, R25 ;  /* 0x000000ffff227224 */ /* 0x000fc400078e0019 */
[----:B------:R-:W-:Y:S02]  /*1c930*/  IMAD.MOV.U32 R55, RZ, RZ, R17 ;  /* 0x000000ffff377224 */ /* 0x000fe400078e0011 */
[----:B------:R-:W-:Y:S01]  /*1c940*/  IMAD.WIDE.U32 R16, R5, -0x2daee0ad, RZ ;  /* 0xd2511f5305107825 */ /* 0x000fe200078e00ff */
[----:B------:R-:W-:-:S03]  /*1c950*/  LOP3.LUT R20, R13, UR13, R2, 0x96, !PT ;  /* 0x0000000d0d147c12 */ /* 0x000fc6000f8e9602 */
[----:B------:R-:W-:Y:S01]  /*1c960*/  IMAD.WIDE.U32 R2, R15, -0x326172a9, RZ ;  /* 0xcd9e8d570f027825 */ /* 0x000fe200078e00ff */
[----:B------:R-:W-:Y:S02]  /*1c970*/  LOP3.LUT R13, R17, UR14, R8, 0x96, !PT ;  /* 0x0000000e110d7c12 */ /* 0x000fe4000f8e9608 */
[----:B------:R-:W-:Y:S01]  /*1c980*/  HSET2.LE.AND R5, R18, R0, PT ;  /* 0x0000000012057233 */ /* 0x000fe20003803000 */
[----:B-1----:R-:W-:Y:S02]  /*1c990*/  IMAD.MOV.U32 R75, RZ, RZ, R33 ;  /* 0x000000ffff4b7224 */ /* 0x002fe400078e0021 */
[----:B------:R-:W-:Y:S02]  /*1c9a0*/  IMAD.MOV.U32 R33, RZ, RZ, R24 ;  /* 0x000000ffff217224 */ /* 0x000fe400078e0018 */
[----:B------:R-:W-:Y:S01]  /*1c9b0*/  IMAD.WIDE.U32 R24, R9, -0x2daee0ad, RZ ;  /* 0xd2511f5309187825 */ /* 0x000fe200078e00ff */
[----:B------:R-:W-:-:S04]  /*1c9c0*/  LOP3.LUT R8, R3, UR39, R12, 0x96, !PT ;  /* 0x0000002703087c12 */ /* 0x000fc8000f8e960c */
[----:B------:R-:W-:Y:S01]  /*1c9d0*/  LOP3.LUT R11, R25, UR12, R16, 0x96, !PT ;  /* 0x0000000c190b7c12 */ /* 0x000fe2000f8e9610 */
[----:B------:R-:W-:Y:S01]  /*1c9e0*/  IMAD.WIDE.U32 R12, R13, -0x326172a9, RZ ;  /* 0xcd9e8d570d0c7825 */ /* 0x000fe200078e00ff */
[C---:B------:R-:W-:Y:S02]  /*1c9f0*/  LOP3.LUT R9, R2.reuse, 0xffff, RZ, 0xc0, !PT ;  /* 0x0000ffff02097812 */ /* 0x040fe400078ec0ff */
[----:B------:R-:W-:Y:S02]  /*1ca00*/  LOP3.LUT R18, R2, 0xff, RZ, 0xc0, !PT ;  /* 0x000000ff02127812 */ /* 0x000fe400078ec0ff */
[--C-:B------:R-:W-:Y:S02]  /*1ca10*/  SHF.R.U32.HI R15, RZ, 0x10, R2.reuse ;  /* 0x00000010ff0f7819 */ /* 0x100fe40000011602 */
[----:B------:R-:W-:Y:S01]  /*1ca20*/  SHF.R.U32.HI R17, RZ, 0x18, R2 ;  /* 0x00000018ff117819 */ /* 0x000fe20000011602 */
[----:B------:R-:W-:Y:S01]  /*1ca30*/  IMAD.WIDE.U32 R2, R11, -0x326172a9, RZ ;  /* 0xcd9e8d570b027825 */ /* 0x000fe200078e00ff */
[----:B------:R1:W-:Y:S01]  /*1ca40*/  STG.E.U16 desc[UR32][R44.64+-0xee], R74 ;  /* 0xffff124a2c007986 */ /* 0x0003e2000c101520 */
[----:B------:R-:W-:-:S02]  /*1ca50*/  LOP3.LUT R25, R13, UR13, R10, 0x96, !PT ;  /* 0x0000000d0d197c12 */ /* 0x000fc4000f8e960a */
[----:B------:R-:W-:Y:S01]  /*1ca60*/  LOP3.LUT R5, R5, R75, RZ, 0xc0, !PT ;  /* 0x0000004b05057212 */ /* 0x000fe200078ec0ff */
[----:B------:R-:W-:Y:S01]  /*1ca70*/  IMAD.WIDE.U32 R10, R23, -0x2daee0ad, RZ ;  /* 0xd2511f53170a7825 */ /* 0x000fe200078e00ff */
[C---:B------:R-:W-:Y:S01]  /*1ca80*/  LOP3.LUT R16, R2.reuse, 0xffff, RZ, 0xc0, !PT ;  /* 0x0000ffff02107812 */ /* 0x040fe200078ec0ff */
[----:B------:R-:W2:Y:S01]  /*1ca90*/  LDL.LU R75, [R1+0x4c] ;  /* 0x00004c00014b7983 */ /* 0x000ea20000300800 */
[----:B------:R-:W-:Y:S01]  /*1caa0*/  SHF.R.U32.HI R9, RZ, 0x8, R9 ;  /* 0x00000008ff097819 */ /* 0x000fe20000011609 */
[----:B------:R-:W-:Y:S02]  /*1cab0*/  IMAD.MOV.U32 R27, RZ, RZ, R33 ;  /* 0x000000ffff1b7224 */ /* 0x000fe400078e0021 */
[----:B------:R-:W-:Y:S01]  /*1cac0*/  IMAD.MOV.U32 R205, RZ, RZ, R21 ;  /* 0x000000ffffcd7224 */ /* 0x000fe200078e0015 */
[--C-:B------:R-:W-:Y:S01]  /*1cad0*/  SHF.R.U32.HI R21, RZ, 0x18, R2.reuse ;  /* 0x00000018ff157819 */ /* 0x100fe20000011602 */
[----:B------:R-:W-:Y:S01]  /*1cae0*/  IMAD.MOV.U32 R33, RZ, RZ, R19 ;  /* 0x000000ffff217224 */ /* 0x000fe200078e0013 */
[----:B------:R-:W-:Y:S01]  /*1caf0*/  SHF.R.U32.HI R19, RZ, 0x10, R2 ;  /* 0x00000010ff137819 */ /* 0x000fe20000011602 */
[----:B------:R-:W-:Y:S01]  /*1cb00*/  IMAD.MOV.U32 R204, RZ, RZ, R22 ;  /* 0x000000ffffcc7224 */ /* 0x000fe200078e0016 */
[----:B------:R-:W-:Y:S01]  /*1cb10*/  LOP3.LUT R22, R2, 0xff, RZ, 0xc0, !PT ;  /* 0x000000ff02167812 */ /* 0x000fe200078ec0ff */
[----:B------:R-:W-:Y:S01]  /*1cb20*/  IMAD.MOV.U32 R26, RZ, RZ, R34 ;  /* 0x000000ffff1a7224 */ /* 0x000fe200078e0022 */
[----:B------:R-:W-:Y:S01]  /*1cb30*/  HMMA.16816.F32.BF16 R168, R4, R28, R168 ;  /* 0x0000001c04a8723c */ /* 0x000fe200000418a8 */
[----:B------:R-:W-:Y:S01]  /*1cb40*/  PRMT R23, R18, 0x5410, R9 ;  /* 0x0000541012177816 */ /* 0x000fe20000000009 */
[----:B-1----:R-:W-:Y:S01]  /*1cb50*/  IMAD.MOV.U32 R74, RZ, RZ, R38 ;  /* 0x000000ffff4a7224 */ /* 0x002fe200078e0026 */
[----:B------:R-:W-:Y:S01]  /*1cb60*/  LOP3.LUT R38, R3, UR39, R12, 0x96, !PT ;  /* 0x0000002703267c12 */ /* 0x000fe2000f8e960c */
[----:B------:R-:W-:Y:S01]  /*1cb70*/  IMAD.WIDE.U32 R12, R32, -0x2daee0ad, RZ ;  /* 0xd2511f53200c7825 */ /* 0x000fe200078e00ff */
[----:B------:R-:W-:-:S04]  /*1cb80*/  LOP3.LUT R3, R15, 0xff, RZ, 0xc0, !PT ;  /* 0x000000ff0f037812 */ /* 0x000fc800078ec0ff */
[----:B------:R-:W-:Y:S02]  /*1cb90*/  LOP3.LUT R2, R13, UR18, R72, 0x96, !PT ;  /* 0x000000120d027c12 */ /* 0x000fe4000f8e9648 */
[----:B------:R-:W-:Y:S01]  /*1cba0*/  LOP3.LUT R11, R11, UR16, R12, 0x96, !PT ;  /* 0x000000100b0b7c12 */ /* 0x000fe2000f8e960c */
[----:B------:R-:W-:Y:S01]  /*1cbb0*/  IMAD.MOV.U32 R28, RZ, RZ, R76 ;  /* 0x000000ffff1c7224 */ /* 0x000fe200078e004c */
[----:B------:R-:W-:Y:S01]  /*1cbc0*/  PRMT R34, R3, 0x5410, R17 ;  /* 0x0000541003227816 */ /* 0x000fe20000000011 */
[----:B------:R-:W-:Y:S02]  /*1cbd0*/  IMAD.MOV.U32 R29, RZ, RZ, R77 ;  /* 0x000000ffff1d7224 */ /* 0x000fe400078e004d */
[----:B------:R-:W-:Y:S02]  /*1cbe0*/  IMAD.MOV.U32 R17, RZ, RZ, R79 ;  /* 0x000000ffff117224 */ /* 0x000fe400078e004f */
[----:B------:R-:W-:-:S04]  /*1cbf0*/  IMAD.WIDE.U32 R12, R2, -0x326172a9, RZ ;  /* 0xcd9e8d57020c7825 */ /* 0x000fc800078e00ff */
[----:B------:R-:W-:Y:S01]  /*1cc00*/  IMAD.WIDE.U32 R2, R20, -0x2daee0ad, RZ ;  /* 0xd2511f5314027825 */ /* 0x000fe200078e00ff */
[----:B------:R-:W-:-:S03]  /*1cc10*/  LOP3.LUT R13, R13, UR17, R36, 0x96, !PT ;  /* 0x000000110d0d7c12 */ /* 0x000fc6000f8e9624 */
[----:B---3--:R-:W-:Y:S01]  /*1cc20*/  IMAD.MOV.U32 R15, RZ, RZ, R39 ;  /* 0x000000ffff0f7224 */ /* 0x008fe200078e0027 */
[----:B------:R-:W-:Y:S02]  /*1cc30*/  LOP3.LUT R20, R3, UR40, R14, 0x96, !PT ;  /* 0x0000002803147c12 */ /* 0x000fe4000f8e960e */
[----:B------:R-:W-:Y:S01]  /*1cc40*/  LOP3.LUT R39, R2, 0xffff, RZ, 0xc0, !PT ;  /* 0x0000ffff02277812 */ /* 0x000fe200078ec0ff */
[----:B------:R-:W-:Y:S01]  /*1cc50*/  IMAD.MOV.U32 R14, RZ, RZ, R92 ;  /* 0x000000ffff0e7224 */ /* 0x000fe200078e005c */
[----:B------:R-:W-:Y:S07]  /*1cc60*/  HMMA.16816.F32.BF16 R80, R4, R50, R80 ;  /* 0x000000320450723c */ /* 0x000fee0000041850 */
[----:B------:R-:W-:-:S02]  /*1cc70*/  IMAD.MOV.U32 R50, RZ, RZ, R14 ;  /* 0x000000ffff327224 */ /* 0x000fc400078e000e */
[----:B----4-:R-:W-:Y:S02]  /*1cc80*/  IMAD.MOV.U32 R18, RZ, RZ, R78 ;  /* 0x000000ffff127224 */ /* 0x010fe400078e004e */
[----:B------:R-:W-:Y:S07]  /*1cc90*/  HMMA.16816.F32.BF16 R76, R4, R30, R68 ;  /* 0x0000001e044c723c */ /* 0x000fee0000041844 */
[----:B------:R-:W-:Y:S02]  /*1cca0*/  IMAD.MOV.U32 R71, RZ, RZ, R33 ;  /* 0x000000ffff477224 */ /* 0x000fe400078e0021 */
[----:B------:R-:W-:-:S05]  /*1ccb0*/  IMAD.WIDE.U32 R32, R11, -0x326172a9, RZ ;  /* 0xcd9e8d570b207825 */ /* 0x000fca00078e00ff */
[----:B------:R-:W-:Y:S01]  /*1ccc0*/  LOP3.LUT R9, R33, UR15, R12, 0x96, !PT ;  /* 0x0000000f21097c12 */ /* 0x000fe2000f8e960c */
[----:B------:R-:W-:Y:S02]  /*1ccd0*/  IMAD.MOV.U32 R12, RZ, RZ, R71 ;  /* 0x000000ffff0c7224 */ /* 0x000fe400078e0047 */
[----:B------:R-:W-:Y:S01]  /*1cce0*/  HMMA.16816.F32.BF16 R68, R4, R48, R64 ;  /* 0x000000300444723c */ /* 0x000fe20000041840 */
[----:B------:R-:W-:Y:S02]  /*1ccf0*/  IMAD.MOV.U32 R30, RZ, RZ, R17 ;  /* 0x000000ffff1e7224 */ /* 0x000fe400078e0011 */
[----:B------:R-:W-:Y:S02]  /*1cd00*/  IMAD.MOV.U32 R31, RZ, RZ, R26 ;  /* 0x000000ffff1f7224 */ /* 0x000fe400078e001a */
[----:B------:R-:W-:Y:S02]  /*1cd10*/  IMAD.MOV.U32 R17, RZ, RZ, R27 ;  /* 0x000000ffff117224 */ /* 0x000fe400078e001b */
[----:B------:R-:W-:-:S02]  /*1cd20*/  LOP3.LUT R64, R2, 0xff, RZ, 0xc0, !PT ;  /* 0x000000ff02407812 */ /* 0x000fc400078ec0ff */
[--C-:B------:R-:W-:Y:S02]  /*1cd30*/  SHF.R.U32.HI R48, RZ, 0x10, R2.reuse ;  /* 0x00000010ff307819 */ /* 0x100fe40000011602 */
[----:B------:R-:W-:Y:S01]  /*1cd40*/  SHF.R.U32.HI R49, RZ, 0x18, R2 ;  /* 0x00000018ff317819 */ /* 0x000fe20000011602 */
[----:B------:R-:W-:-:S04]  /*1cd50*/  IMAD.WIDE.U32 R2, R13, -0x2daee0ad, RZ ;  /* 0xd2511f530d027825 */ /* 0x000fc800078e00ff */
[----:B------:R-:W-:Y:S01]  /*1cd60*/  IMAD.WIDE.U32 R26, R9, -0x2daee0ad, RZ ;  /* 0xd2511f53091a7825 */ /* 0x000fe200078e00ff */
[----:B------:R-:W-:-:S04]  /*1cd70*/  LOP3.LUT R3, R3, UR14, R10, 0x96, !PT ;  /* 0x0000000e03037c12 */ /* 0x000fc8000f8e960a */
[----:B------:R-:W-:Y:S01]  /*1cd80*/  LOP3.LUT R2, R27, UR12, R2, 0x96, !PT ;  /* 0x0000000c1b027c12 */ /* 0x000fe2000f8e9602 */
[----:B------:R-:W-:Y:S01]  /*1cd90*/  IMAD.MOV.U32 R67, RZ, RZ, R15 ;  /* 0x000000ffff437224 */ /* 0x000fe200078e000f */
[----:B------:R-:W-:Y:S01]  /*1cda0*/  SHF.R.U32.HI R11, RZ, 0x8, R16 ;  /* 0x00000008ff0b7819 */ /* 0x000fe20000011610 */
[----:B------:R-:W-:Y:S01]  /*1cdb0*/  IMAD.WIDE.U32 R14, R3, -0x326172a9, RZ ;  /* 0xcd9e8d57030e7825 */ /* 0x000fe200078e00ff */
[----:B------:R-:W-:Y:S02]  /*1cdc0*/  LOP3.LUT R4, R8, 0xffff, RZ, 0xc0, !PT ;  /* 0x0000ffff08047812 */ /* 0x000fe400078ec0ff */
[----:B------:R-:W-:Y:S01]  /*1cdd0*/  LOP3.LUT R9, R19, 0xff, RZ, 0xc0, !PT ;  /* 0x000000ff13097812 */ /* 0x000fe200078ec0ff */
[----:B------:R-:W-:Y:S01]  /*1cde0*/  IMAD.WIDE.U32 R2, R2, -0x326172a9, RZ ;  /* 0xcd9e8d5702027825 */ /* 0x000fe200078e00ff */
[----:B------:R-:W-:Y:S02]  /*1cdf0*/  SHF.R.U32.HI R5, RZ, 0x10, R8 ;  /* 0x00000010ff057819 */ /* 0x000fe40000011608 */
[----:B------:R-:W-:Y:S01]  /*1ce00*/  SHF.R.U32.HI R6, RZ, 0x8, R4 ;  /* 0x00000008ff067819 */ /* 0x000fe20000011604 */
[----:B------:R-:W-:Y:S01]  /*1ce10*/  IMAD.MOV.U32 R13, RZ, RZ, R93 ;  /* 0x000000ffff0d7224 */ /* 0x000fe200078e005d */
[----:B------:R-:W-:-:S02]  /*1ce20*/  PRMT R93, R22, 0x5410, R11 ;  /* 0x00005410165d7816 */ /* 0x000fc4000000000b */
[----:B------:R-:W-:Y:S02]  /*1ce30*/  PRMT R92, R9, 0x5410, R21 ;  /* 0x00005410095c7816 */ /* 0x000fe40000000015 */
[C---:B------:R-:W-:Y:S02]  /*1ce40*/  LOP3.LUT R7, R2.reuse, 0xffff, RZ, 0xc0, !PT ;  /* 0x0000ffff02077812 */ /* 0x040fe400078ec0ff */
[----:B------:R-:W-:Y:S02]  /*1ce50*/  LOP3.LUT R11, R2, 0xff, RZ, 0xc0, !PT ;  /* 0x000000ff020b7812 */ /* 0x000fe400078ec0ff */
[--C-:B------:R-:W-:Y:S02]  /*1ce60*/  SHF.R.U32.HI R4, RZ, 0x10, R2.reuse ;  /* 0x00000010ff047819 */ /* 0x100fe40000011602 */
[----:B------:R-:W-:Y:S02]  /*1ce70*/  SHF.R.U32.HI R10, RZ, 0x18, R2 ;  /* 0x00000018ff0a7819 */ /* 0x000fe40000011602 */
[----:B------:R-:W-:-:S02]  /*1ce80*/  LOP3.LUT R9, R8, 0xff, RZ, 0xc0, !PT ;  /* 0x000000ff08097812 */ /* 0x000fc400078ec0ff */
[----:B------:R-:W-:Y:S02]  /*1ce90*/  LOP3.LUT R2, R3, UR39, R14, 0x96, !PT ;  /* 0x0000002703027c12 */ /* 0x000fe4000f8e960e */
[----:B------:R-:W-:Y:S02]  /*1cea0*/  SHF.R.U32.HI R8, RZ, 0x18, R8 ;  /* 0x00000018ff087819 */ /* 0x000fe40000011608 */
[----:B------:R-:W-:Y:S02]  /*1ceb0*/  LOP3.LUT R5, R5, 0xff, RZ, 0xc0, !PT ;  /* 0x000000ff05057812 */ /* 0x000fe400078ec0ff */
[----:B------:R-:W-:Y:S02]  /*1cec0*/  PRMT R27, R9, 0x5410, R6 ;  /* 0x00005410091b7816 */ /* 0x000fe40000000006 */
[----:B------:R-:W-:Y:S02]  /*1ced0*/  SHF.R.U32.HI R7, RZ, 0x8, R7 ;  /* 0x00000008ff077819 */ /* 0x000fe40000011607 */
[----:B------:R-:W-:-:S02]  /*1cee0*/  LOP3.LUT R3, R2, 0xffff, RZ, 0xc0, !PT ;  /* 0x0000ffff02037812 */ /* 0x000fc400078ec0ff */
[----:B------:R-:W-:Y:S02]  /*1cef0*/  LOP3.LUT R6, R4, 0xff, RZ, 0xc0, !PT ;  /* 0x000000ff04067812 */ /* 0x000fe400078ec0ff */
[----:B------:R-:W-:Y:S02]  /*1cf00*/  PRMT R21, R5, 0x5410, R8 ;  /* 0x0000541005157816 */ /* 0x000fe40000000008 */
[--C-:B------:R-:W-:Y:S02]  /*1cf10*/  SHF.R.U32.HI R4, RZ, 0x10, R2.reuse ;  /* 0x00000010ff047819 */ /* 0x100fe40000011602 */
[----:B------:R-:W-:Y:S02]  /*1cf20*/  LOP3.LUT R9, R2, 0xff, RZ, 0xc0, !PT ;  /* 0x000000ff02097812 */ /* 0x000fe400078ec0ff */
[----:B------:R-:W-:Y:S02]  /*1cf30*/  SHF.R.U32.HI R8, RZ, 0x18, R2 ;  /* 0x00000018ff087819 */ /* 0x000fe40000011602 */
[----:B------:R-:W-:-:S02]  /*1cf40*/  SHF.R.U32.HI R5, RZ, 0x8, R3 ;  /* 0x00000008ff057819 */ /* 0x000fc40000011603 */
[----:B------:R-:W-:Y:S02]  /*1cf50*/  PRMT R2, R11, 0x5410, R7 ;  /* 0x000054100b027816 */ /* 0x000fe40000000007 */
[----:B------:R-:W-:Y:S02]  /*1cf60*/  LOP3.LUT R3, R4, 0xff, RZ, 0xc0, !PT ;  /* 0x000000ff04037812 */ /* 0x000fe400078ec0ff */
[----:B------:R-:W-:Y:S02]  /*1cf70*/  PRMT R4, R6, 0x5410, R10 ;  /* 0x0000541006047816 */ /* 0x000fe4000000000a */
[----:B------:R-:W-:Y:S01]  /*1cf80*/  PRMT R6, R9, 0x5410, R5 ;  /* 0x0000541009067816 */ /* 0x000fe20000000005 */
[----:B------:R-:W-:Y:S01]  /*1cf90*/  IMAD.WIDE.U32 R10, R52, -0x2daee0ad, RZ ;  /* 0xd2511f53340a7825 */ /* 0x000fe200078e00ff */
[----:B------:R-:W-:Y:S02]  /*1cfa0*/  HSET2.LE.AND R2, R2, R0, PT ;  /* 0x0000000002027233 */ /* 0x000fe40003803000 */
[----:B------:R-:W-:-:S02]  /*1cfb0*/  PRMT R5, R3, 0x5410, R8 ;  /* 0x0000541003057816 */ /* 0x000fc40000000008 */
[--C-:B------:R-:W-:Y:S01]  /*1cfc0*/  HSET2.LE.AND R3, R4, R0.reuse, PT ;  /* 0x0000000004037233 */ /* 0x100fe20003803000 */
[----:B------:R-:W-:Y:S01]  /*1cfd0*/  IMAD.WIDE.U32 R8, R35, -0x2daee0ad, RZ ;  /* 0xd2511f5323087825 */ /* 0x000fe200078e00ff */
[----:B------:R-:W-:Y:S02]  /*1cfe0*/  HSET2.LE.AND R4, R6, R0, PT ;  /* 0x0000000006047233 */ /* 0x000fe40003803000 */
[----:B------:R-:W-:Y:S02]  /*1cff0*/  LOP3.LUT R6, R2, R134, RZ, 0xc0, !PT ;  /* 0x0000008602067212 */ /* 0x000fe400078ec0ff */
[----:B------:R-:W-:Y:S02]  /*1d000*/  LOP3.LUT R2, R11, UR18, R72, 0x96, !PT ;  /* 0x000000120b027c12 */ /* 0x000fe4000f8e9648 */
[----:B------:R-:W-:Y:S02]  /*1d010*/  LOP3.LUT R7, R3, R133, RZ, 0xc0, !PT ;  /* 0x0000008503077212 */ /* 0x000fe400078ec0ff */
[----:B------:R-:W-:Y:S01]  /*1d020*/  LOP3.LUT R3, R9, UR16, R10, 0x96, !PT ;  /* 0x0000001009037c12 */ /* 0x000fe2000f8e960a */
[----:B------:R-:W-:Y:S01]  /*1d030*/  IMAD.WIDE.U32 R10, R2, -0x326172a9, RZ ;  /* 0xcd9e8d57020a7825 */ /* 0x000fe200078e00ff */
[----:B------:R-:W-:-:S04]  /*1d040*/  LOP3.LUT R4, R4, R136, RZ, 0xc0, !PT ;  /* 0x0000008804047212 */ /* 0x000fc800078ec0ff */
[----:B------:R-:W-:Y:S01]  /*1d050*/  LOP3.LUT R9, R11, UR17, R36, 0x96, !PT ;  /* 0x000000110b097c12 */ /* 0x000fe2000f8e9624 */
[----:B------:R-:W-:Y:S02]  /*1d060*/  IMAD.MOV.U32 R73, RZ, RZ, R13 ;  /* 0x000000ffff497224 */ /* 0x000fe400078e000d */
[----:B------:R-:W-:Y:S02]  /*1d070*/  IMAD.MOV.U32 R136, RZ, RZ, R12 ;  /* 0x000000ffff887224 */ /* 0x000fe400078e000c */
[----:B------:R-:W-:-:S05]  /*1d080*/  IMAD.WIDE.U32 R12, R9, -0x2daee0ad, RZ ;  /* 0xd2511f53090c7825 */ /* 0x000fca00078e00ff */
[----:B------:R-:W-:Y:S02]  /*1d090*/  LOP3.LUT R37, R13, UR14, R8, 0x96, !PT ;  /* 0x0000000e0d257c12 */ /* 0x000fe4000f8e9608 */
[--C-:B------:R-:W-:Y:S01]  /*1d0a0*/  HSET2.LE.AND R8, R34, R0.reuse, PT ;  /* 0x0000000022087233 */ /* 0x100fe20003803000 */
[----:B------:R-:W-:Y:S02]  /*1d0b0*/  IMAD.MOV.U32 R34, RZ, RZ, R55 ;  /* 0x000000ffff227224 */ /* 0x000fe400078e0037 */
[----:B------:R-:W-:Y:S01]  /*1d0c0*/  IMAD.MOV.U32 R72, RZ, RZ, R50 ;  /* 0x000000ffff487224 */ /* 0x000fe200078e0032 */
[----:B------:R-:W-:Y:S01]  /*1d0d0*/  LOP3.LUT R11, R15, UR13, R32, 0x96, !PT ;  /* 0x0000000d0f0b7c12 */ /* 0x000fe2000f8e9620 */
[----:B------:R-:W-:Y:S01]  /*1d0e0*/  IMAD.MOV.U32 R50, RZ, RZ, R241 ;  /* 0x000000ffff327224 */ /* 0x000fe200078e00f1 */
[----:B------:R-:W-:Y:S01]  /*1d0f0*/  LOP3.LUT R15, R8, R34, RZ, 0xc0, !PT ;  /* 0x00000022080f7212 */ /* 0x000fe200078ec0ff */
[----:B------:R-:W-:Y:S02]  /*1d100*/  IMAD.MOV.U32 R241, RZ, RZ, R233 ;  /* 0x000000fffff17224 */ /* 0x000fe400078e00e9 */
[----:B------:R-:W3:Y:S04]  /*1d110*/  LDL.LU R233, [R1+0x3ac] ;  /* 0x0003ac0001e97983 */ /* 0x000ee80000300800 */
[----:B------:R-:W4:Y:S01]  /*1d120*/  LDL.LU R34, [R1+0x2f4] ;  /* 0x0002f40001227983 */ /* 0x000f220000300800 */
[----:B------:R-:W-:Y:S01]  /*1d130*/  IMAD.MOV.U32 R14, RZ, RZ, R18 ;  /* 0x000000ffff0e7224 */ /* 0x000fe200078e0012 */
[----:B------:R-:W-:Y:S01]  /*1d140*/  HSET2.LE.AND R2, R23, R0, PT ;  /* 0x0000000017027233 */ /* 0x000fe20003803000 */
[----:B------:R-:W-:-:S04]  /*1d150*/  IMAD.WIDE.U32 R22, R3, -0x326172a9, RZ ;  /* 0xcd9e8d5703167825 */ /* 0x000fc800078e00ff */
[----:B------:R-:W-:Y:S01]  /*1d160*/  LOP3.LUT R14, R2, R14, RZ, 0xc0, !PT ;  /* 0x0000000e020e7212 */ /* 0x000fe200078ec0ff */
[----:B------:R-:W-:Y:S01]  /*1d170*/  IMAD.WIDE.U32 R2, R25, -0x2daee0ad, RZ ;  /* 0xd2511f5319027825 */ /* 0x000fe200078e00ff */
[----:B------:R-:W-:Y:S02]  /*1d180*/  LOP3.LUT R10, R23, UR15, R10, 0x96, !PT ;  /* 0x0000000f170a7c12 */ /* 0x000fe4000f8e960a */
[----:B------:R-:W-:Y:S02]  /*1d190*/  HSET2.LE.AND R9, R27, R0, PT ;  /* 0x000000001b097233 */ /* 0x000fe40003803000 */
[----:B------:R-:W-:Y:S01]  /*1d1a0*/  LOP3.LUT R36, R3, UR40, R24, 0x96, !PT ;  /* 0x0000002803247c12 */ /* 0x000fe2000f8e9618 */
[----:B------:R-:W-:-:S05]  /*1d1b0*/  IMAD.WIDE.U32 R24, R10, -0x2daee0ad, RZ ;  /* 0xd2511f530a187825 */ /* 0x000fca00078e00ff */
[----:B------:R-:W-:Y:S01]  /*1d1c0*/  LOP3.LUT R23, R25, UR12, R12, 0x96, !PT ;  /* 0x0000000c19177c12 */ /* 0x000fe2000f8e960c */
[----:B------:R-:W-:Y:S02]  /*1d1d0*/  IMAD.MOV.U32 R66, RZ, RZ, R30 ;  /* 0x000000ffff427224 */ /* 0x000fe400078e001e */
[----:B------:R-:W-:Y:S02]  /*1d1e0*/  IMAD.MOV.U32 R65, RZ, RZ, R31 ;  /* 0x000000ffff417224 */ /* 0x000fe400078e001f */
[----:B------:R-:W-:Y:S02]  /*1d1f0*/  IMAD.MOV.U32 R134, RZ, RZ, R28 ;  /* 0x000000ffff867224 */ /* 0x000fe400078e001c */
[----:B------:R-:W-:Y:S02]  /*1d200*/  IMAD.MOV.U32 R133, RZ, RZ, R29 ;  /* 0x000000ffff857224 */ /* 0x000fe400078e001d */
[----:B------:R-:W1:Y:S01]  /*1d210*/  LDSM.16.MT88.4 R28, [R218+0x5000] ;  /* 0x00500000da1c783b */ /* 0x000e620000004200 */
[----:B------:R-:W-:-:S03]  /*1d220*/  IMAD.MOV.U32 R51, RZ, RZ, R17 ;  /* 0x000000ffff337224 */ /* 0x000fc600078e0011 */
[----:B------:R-:W2:Y:S01]  /*1d230*/  LDSM.16.MT88.4 R16, [R217+0x5000] ;  /* 0x00500000d910783b */ /* 0x000ea20000004200 */
[----:B----4-:R-:W-:-:S03]  /*1d240*/  LOP3.LUT R12, R9, R34, RZ, 0xc0, !PT ;  /* 0x00000022090c7212 */ /* 0x010fc600078ec0ff */
[----:B------:R-:W4:Y:S01]  /*1d250*/  LDL.LU R34, [R1+0x2e0] ;  /* 0x0002e00001227983 */ /* 0x000f220000300800 */
[--C-:B------:R-:W-:Y:S01]  /*1d260*/  HSET2.LE.AND R5, R5, R0.reuse, PT ;  /* 0x0000000005057233 */ /* 0x100fe20003803000 */
[----:B------:R-:W-:Y:S01]  /*1d270*/  IMAD.MOV.U32 R35, RZ, RZ, R134 ;  /* 0x000000ffff237224 */ /* 0x000fe200078e0086 */
[----:B------:R-:W-:-:S03]  /*1d280*/  HSET2.LE.AND R10, R21, R0, PT ;  /* 0x00000000150a7233 */ /* 0x000fc60003803000 */
[----:B------:R-:W-:Y:S01]  /*1d290*/  LOP3.LUT R5, R5, R135, RZ, 0xc0, !PT ;  /* 0x0000008705057212 */ /* 0x000fe200078ec0ff */
[----:B------:R-:W-:Y:S02]  /*1d2a0*/  IMAD.MOV.U32 R135, RZ, RZ, R133 ;  /* 0x000000ffff877224 */ /* 0x000fe400078e0085 */
[----:B------:R-:W-:Y:S02]  /*1d2b0*/  IMAD.MOV.U32 R133, RZ, RZ, R205 ;  /* 0x000000ffff857224 */ /* 0x000fe400078e00cd */
[----:B------:R-:W-:Y:S02]  /*1d2c0*/  IMAD.MOV.U32 R134, RZ, RZ, R53 ;  /* 0x000000ffff867224 */ /* 0x000fe400078e0035 */
[----:B------:R-:W-:Y:S02]  /*1d2d0*/  IMAD.MOV.U32 R205, RZ, RZ, R54 ;  /* 0x000000ffffcd7224 */ /* 0x000fe400078e0036 */
[----:B-1----:R-:W-:Y:S07]  /*1d2e0*/  HMMA.16816.F32.BF16 R52, R4, R28, R88 ;  /* 0x0000001c0434723c */ /* 0x002fee0000041858 */
[----:B------:R-:W-:-:S02]  /*1d2f0*/  IMAD.MOV.U32 R91, RZ, RZ, R35 ;  /* 0x000000ffff5b7224 */ /* 0x000fc400078e0023 */
[----:B------:R-:W-:Y:S02]  /*1d300*/  IMAD.MOV.U32 R35, RZ, RZ, R134 ;  /* 0x000000ffff237224 */ /* 0x000fe400078e0086 */
[----:B------:R-:W-:Y:S01]  /*1d310*/  IMAD.MOV.U32 R134, RZ, RZ, R204 ;  /* 0x000000ffff867224 */ /* 0x000fe200078e00cc */
[C---:B--2---:R-:W-:Y:S01]  /*1d320*/  HMMA.16816.F32.BF16 R60, R4.reuse, R16, R60 ;  /* 0x00000010043c723c */ /* 0x044fe2000004183c */
[----:B------:R-:W-:Y:S02]  /*1d330*/  IMAD.MOV.U32 R90, RZ, RZ, R72 ;  /* 0x000000ffff5a7224 */ /* 0x000fe400078e0048 */
[----:B------:R-:W-:Y:S02]  /*1d340*/  IMAD.MOV.U32 R89, RZ, RZ, R73 ;  /* 0x000000ffff597224 */ /* 0x000fe400078e0049 */
[----:B------:R-:W-:Y:S01]  /*1d350*/  IMAD.MOV.U32 R204, RZ, RZ, R75 ;  /* 0x000000ffffcc7224 */ /* 0x000fe200078e004b */
[----:B------:R-:W-:Y:S01]  /*1d360*/  HMMA.16816.F32.BF16 R56, R4, R18, R56 ;  /* 0x000000120438723c */ /* 0x000fe20000041838 */
[----:B------:R-:W-:-:S02]  /*1d370*/  IMAD.MOV.U32 R27, RZ, RZ, R35 ;  /* 0x000000ffff1b7224 */ /* 0x000fc400078e0023 */
[----:B------:R-:W-:Y:S02]  /*1d380*/  IMAD.MOV.U32 R88, RZ, RZ, R136 ;  /* 0x000000ffff587224 */ /* 0x000fe400078e0088 */
[----:B------:R-:W-:Y:S02]  /*1d390*/  IMAD.MOV.U32 R136, RZ, RZ, R234 ;  /* 0x000000ffff887224 */ /* 0x000fe400078e00ea */
[----:B------:R-:W2:Y:S04]  /*1d3a0*/  LDL.LU R234, [R1+0x3a8] ;  /* 0x0003a80001ea7983 */ /* 0x000ea80000300800 */
[----:B------:R-:W-:Y:S04]  /*1d3b0*/  STG.E.U16 desc[UR32][R42.64+-0xf0], R190 ;  /* 0xffff10be2a007986 */ /* 0x000fe8000c101520 */
[----:B------:R-:W-:Y:S01]  /*1d3c0*/  STG.E.U16 desc[UR32][R42.64+-0xee], R189 ;  /* 0xffff12bd2a007986 */ /* 0x000fe2000c101520 */
[----:B----4-:R-:W-:Y:S01]  /*1d3d0*/  LOP3.LUT R13, R10, R34, RZ, 0xc0, !PT ;  /* 0x000000220a0d7212 */ /* 0x010fe200078ec0ff */
[----:B------:R-:W-:-:S02]  /*1d3e0*/  IMAD.MOV.U32 R34, RZ, RZ, R133 ;  /* 0x000000ffff227224 */ /* 0x000fc400078e0085 */
[----:B------:R-:W-:Y:S02]  /*1d3f0*/  IMAD.MOV.U32 R133, RZ, RZ, R51 ;  /* 0x000000ffff857224 */ /* 0x000fe400078e0033 */
[----:B------:R-:W-:Y:S02]  /*1d400*/  IMAD.MOV.U32 R51, RZ, RZ, R74 ;  /* 0x000000ffff337224 */ /* 0x000fe400078e004a */
[----:B------:R-:W-:Y:S07]  /*1d410*/  HMMA.16816.F32.BF16 R72, R4, R30, R84 ;  /* 0x0000001e0448723c */ /* 0x000fee0000041854 */
[----:B------:R-:W-:Y:S01]  /*1d420*/  IMAD.WIDE.U32 R4, R11, -0x2daee0ad, RZ ;  /* 0xd2511f530b047825 */ /* 0x000fe200078e00ff */
[----:B------:R-:W-:-:S02]  /*1d430*/  LOP3.LUT R84, R2, 0xffff, RZ, 0xc0, !PT ;  /* 0x0000ffff02547812 */ /* 0x000fc400078ec0ff */
[----:B------:R-:W-:Y:S02]  /*1d440*/  LOP3.LUT R87, R2, 0xff, RZ, 0xc0, !PT ;  /* 0x000000ff02577812 */ /* 0x000fe400078ec0ff */
[--C-:B------:R-:W-:Y:S02]  /*1d450*/  SHF.R.U32.HI R85, RZ, 0x10, R2.reuse ;  /* 0x00000010ff557819 */ /* 0x100fe40000011602 */
[----:B------:R-:W-:Y:S02]  /*1d460*/  SHF.R.U32.HI R86, RZ, 0x18, R2 ;  /* 0x00000018ff567819 */ /* 0x000fe40000011602 */
[----:B------:R-:W-:Y:S02]  /*1d470*/  LOP3.LUT R2, R5, UR40, R26, 0x96, !PT ;  /* 0x0000002805027c12 */ /* 0x000fe4000f8e961a */
[----:B------:R-:W-:Y:S02]  /*1d480*/  LOP3.LUT R6, R48, 0xff, RZ, 0xc0, !PT ;  /* 0x000000ff30067812 */ /* 0x000fe400078ec0ff */
[----:B------:R-:W-:-:S02]  /*1d490*/  LOP3.LUT R3, R2, 0xffff, RZ, 0xc0, !PT ;  /* 0x0000ffff02037812 */ /* 0x000fc400078ec0ff */
[----:B------:R-:W-:Y:S01]  /*1d4a0*/  LOP3.LUT R8, R4, 0xffff, RZ, 0xc0, !PT ;  /* 0x0000ffff04087812 */ /* 0x000fe200078ec0ff */
[C---:B------:R-:W-:Y:S01]  /*1d4b0*/  HMMA.16816.F32.BF16 R168, R12.reuse, R16, R168 ;  /* 0x000000100ca8723c */ /* 0x040fe200000418a8 */
[----:B------:R-:W-:Y:S02]  /*1d4c0*/  LOP3.LUT R5, R2, 0xff, RZ, 0xc0, !PT ;  /* 0x000000ff02057812 */ /* 0x000fe400078ec0ff */
[----:B------:R-:W-:Y:S01]  /*1d4d0*/  SHF.R.U32.HI R3, RZ, 0x8, R3 ;  /* 0x00000008ff037819 */ /* 0x000fe20000011603 */
[----:B------:R-:W-:Y:S01]  /*1d4e0*/  IMAD.MOV.U32 R26, RZ, RZ, R34 ;  /* 0x000000ffff1a7224 */ /* 0x000fe200078e0022 */
[----:B------:R-:W-:Y:S01]  /*1d4f0*/  SHF.R.U32.HI R7, RZ, 0x8, R39 ;  /* 0x00000008ff077819 */ /* 0x000fe20000011627 */
[----:B------:R-:W-:Y:S01]  /*1d500*/  HMMA.16816.F32.BF16 R76, R12, R18, R76 ;  /* 0x000000120c4c723c */ /* 0x000fe2000004184c */
[----:B------:R-:W-:Y:S01]  /*1d510*/  IMAD.MOV.U32 R16, RZ, RZ, R50 ;  /* 0x000000ffff107224 */ /* 0x000fe200078e0032 */
[----:B------:R-:W-:Y:S01]  /*1d520*/  PRMT R17, R6, 0x5410, R49 ;  /* 0x0000541006117816 */ /* 0x000fe20000000031 */
[----:B------:R-:W1:Y:S01]  /*1d530*/  LDSM.16.MT88.4 R32, [R217+0x5400] ;  /* 0x00540000d920783b */ /* 0x000e620000004200 */
[----:B------:R-:W-:-:S03]  /*1d540*/  PRMT R5, R5, 0x5410, R3 ;  /* 0x0000541005057816 */ /* 0x000fc60000000003 */
[----:B------:R-:W-:Y:S02]  /*1d550*/  IMAD.MOV.U32 R18, RZ, RZ, R51 ;  /* 0x000000ffff127224 */ /* 0x000fe400078e0033 */
[----:B------:R-:W4:Y:S01]  /*1d560*/  LDSM.16.MT88.4 R48, [R218+0x5400] ;  /* 0x00540000da30783b */ /* 0x000f220000004200 */
[----:B------:R-:W-:Y:S02]  /*1d570*/  PRMT R21, R64, 0x5410, R7 ;  /* 0x0000541040157816 */ /* 0x000fe40000000007 */
[--C-:B------:R-:W-:Y:S02]  /*1d580*/  SHF.R.U32.HI R3, RZ, 0x10, R2.reuse ;  /* 0x00000010ff037819 */ /* 0x100fe40000011602 */
[----:B------:R-:W-:Y:S02]  /*1d590*/  SHF.R.U32.HI R7, RZ, 0x18, R2 ;  /* 0x00000018ff077819 */ /* 0x000fe40000011602 */
[----:B------:R-:W-:Y:S02]  /*1d5a0*/  LOP3.LUT R2, R20, 0xffff, RZ, 0xc0, !PT ;  /* 0x0000ffff14027812 */ /* 0x000fe400078ec0ff */
[----:B------:R-:W-:-:S02]  /*1d5b0*/  SHF.R.U32.HI R9, RZ, 0x10, R4 ;  /* 0x00000010ff097819 */ /* 0x000fc40000011604 */
[----:B------:R-:W-:Y:S02]  /*1d5c0*/  LOP3.LUT R3, R3, 0xff, RZ, 0xc0, !PT ;  /* 0x000000ff03037812 */ /* 0x000fe400078ec0ff */
[----:B------:R-:W-:Y:S02]  /*1d5d0*/  LOP3.LUT R11, R4, 0xff, RZ, 0xc0, !PT ;  /* 0x000000ff040b7812 */ /* 0x000fe400078ec0ff */
[----:B------:R-:W-:Y:S02]  /*1d5e0*/  SHF.R.U32.HI R10, RZ, 0x18, R4 ;  /* 0x00000018ff0a7819 */ /* 0x000fe40000011604 */
[----:B------:R-:W-:Y:S02]  /*1d5f0*/  SHF.R.U32.HI R6, RZ, 0x8, R8 ;  /* 0x00000008ff067819 */ /* 0x000fe40000011608 */
[----:B------:R-:W-:Y:S02]  /*1d600*/  SHF.R.U32.HI R4, RZ, 0x8, R2 ;  /* 0x00000008ff047819 */ /* 0x000fe40000011602 */
[----:B------:R-:W-:-:S02]  /*1d610*/  LOP3.LUT R8, R20, 0xff, RZ, 0xc0, !PT ;  /* 0x000000ff14087812 */ /* 0x000fc400078ec0ff */
[----:B------:R-:W-:Y:S02]  /*1d620*/  HSET2.LE.AND R2, R5, R0, PT ;  /* 0x0000000005027233 */ /* 0x000fe40003803000 */
[----:B------:R-:W-:Y:S02]  /*1d630*/  LOP3.LUT R9, R9, 0xff, RZ, 0xc0, !PT ;  /* 0x000000ff09097812 */ /* 0x000fe400078ec0ff */
[----:B------:R-:W-:Y:S02]  /*1d640*/  PRMT R3, R3, 0x5410, R7 ;  /* 0x0000541003037816 */ /* 0x000fe40000000007 */
[----:B------:R-:W-:Y:S02]  /*1d650*/  PRMT R19, R8, 0x5410, R4 ;  /* 0x0000541008137816 */ /* 0x000fe40000000004 */
[----:B------:R-:W-:Y:S02]  /*1d660*/  PRMT R9, R9, 0x5410, R10 ;  /* 0x0000541009097816 */ /* 0x000fe4000000000a */
[----:B------:R-:W-:-:S02]  /*1d670*/  LOP3.LUT R8, R2, R142, RZ, 0xc0, !PT ;  /* 0x0000008e02087212 */ /* 0x000fc400078ec0ff */
[----:B------:R-:W-:Y:S02]  /*1d680*/  PRMT R6, R11, 0x5410, R6 ;  /* 0x000054100b067816 */ /* 0x000fe40000000006 */
[--C-:B------:R-:W-:Y:S01]  /*1d690*/  HSET2.LE.AND R2, R3, R0.reuse, PT ;  /* 0x0000000003027233 */ /* 0x100fe20003803000 */
[----:B------:R-:W-:Y:S01]  /*1d6a0*/  IMAD.MOV.U32 R39, RZ, RZ, R136 ;  /* 0x000000ffff277224 */ /* 0x000fe200078e0088 */
[----:B------:R-:W-:Y:S01]  /*1d6b0*/  SHF.R.U32.HI R5, RZ, 0x10, R20 ;  /* 0x00000010ff057819 */ /* 0x000fe20000011614 */
[----:B------:R-:W-:Y:S01]  /*1d6c0*/  HMMA.16816.F32.BF16 R68, R12, R28, R68 ;  /* 0x0000001c0c44723c */ /* 0x000fe20000041844 */
[----:B------:R-:W-:Y:S01]  /*1d6d0*/  IMAD.MOV.U32 R136, RZ, RZ, R65 ;  /* 0x000000ffff887224 */ /* 0x000fe200078e0041 */
[--C-:B------:R-:W-:Y:S01]  /*1d6e0*/  HSET2.LE.AND R4, R9, R0.reuse, PT ;  /* 0x0000000009047233 */ /* 0x100fe20003803000 */
[----:B------:R-:W-:Y:S01]  /*1d6f0*/  IMAD.MOV.U32 R142, RZ, RZ, R16 ;  /* 0x000000ffff8e7224 */ /* 0x000fe200078e0010 */
[----:B------:R-:W-:Y:S01]  /*1d700*/  HSET2.LE.AND R3, R6, R0, PT ;  /* 0x0000000006037233 */ /* 0x000fe20003803000 */
[----:B------:R-:W-:Y:S01]  /*1d710*/  IMAD.WIDE.U32 R6, R37, -0x326172a9, RZ ;  /* 0xcd9e8d5725067825 */ /* 0x000fe200078e00ff */
[----:B------:R-:W-:-:S03]  /*1d720*/  LOP3.LUT R9, R2, R143, RZ, 0xc0, !PT ;  /* 0x0000008f02097212 */ /* 0x000fc600078ec0ff */
[----:B------:R-:W-:Y:S02]  /*1d730*/  IMAD.MOV.U32 R28, RZ, RZ, R66 ;  /* 0x000000ffff1c7224 */ /* 0x000fe400078e0042 */
[----:B------:R-:W-:Y:S01]  /*1d740*/  IMAD.MOV.U32 R29, RZ, RZ, R67 ;  /* 0x000000ffff1d7224 */ /* 0x000fe200078e0043 */
[----:B------:R-:W-:Y:S01]  /*1d750*/  SHF.R.U32.HI R16, RZ, 0x18, R20 ;  /* 0x00000018ff107819 */ /* 0x000fe20000011614 */
[----:B------:R-:W-:Y:S01]  /*1d760*/  HMMA.16816.F32.BF16 R64, R12, R30, R80 ;  /* 0x0000001e0c40723c */ /* 0x000fe20000041850 */
[----:B------:R-:W-:Y:S02]  /*1d770*/  LOP3.LUT R2, R5, 0xff, RZ, 0xc0, !PT ;  /* 0x000000ff05027812 */ /* 0x000fe400078ec0ff */
[----:B------:R-:W-:Y:S02]  /*1d780*/  LOP3.LUT R11, R4, R140, RZ, 0xc0, !PT ;  /* 0x0000008c040b7212 */ /* 0x000fe400078ec0ff */
[----:B------:R-:W-:Y:S02]  /*1d790*/  LOP3.LUT R10, R3, R141, RZ, 0xc0, !PT ;  /* 0x0000008d030a7212 */ /* 0x000fe400078ec0ff */
[----:B------:R-:W-:Y:S01]  /*1d7a0*/  PRMT R12, R2, 0x5410, R16 ;  /* 0x00005410020c7816 */ /* 0x000fe20000000010 */
[----:B------:R-:W-:Y:S01]  /*1d7b0*/  IMAD.WIDE.U32 R2, R23, -0x326172a9, RZ ;  /* 0xcd9e8d5717027825 */ /* 0x000fe200078e00ff */
[----:B------:R-:W-:-:S02]  /*1d7c0*/  HSET2.LE.AND R4, R21, R0, PT ;  /* 0x0000000015047233 */ /* 0x000fc40003803000 */
[--C-:B------:R-:W-:Y:S02]  /*1d7d0*/  HSET2.LE.AND R5, R17, R0.reuse, PT ;  /* 0x0000000011057233 */ /* 0x100fe40003803000 */
[----:B------:R-:W-:Y:S02]  /*1d7e0*/  LOP3.LUT R7, R7, UR13, R22, 0x96, !PT ;  /* 0x0000000d07077c12 */ /* 0x000fe4000f8e9616 */
[----:B------:R-:W-:Y:S02]  /*1d7f0*/  LOP3.LUT R14, R4, R28, RZ, 0xc0, !PT ;  /* 0x0000001c040e7212 */ /* 0x000fe400078ec0ff */
[----:B------:R-:W-:Y:S01]  /*1d800*/  LOP3.LUT R15, R5, R152, RZ, 0xc0, !PT ;  /* 0x00000098050f7212 */ /* 0x000fe200078ec0ff */
[----:B------:R-:W-:Y:S01]  /*1d810*/  IMAD.WIDE.U32 R4, R7, -0x2daee0ad, RZ ;  /* 0xd2511f5307047825 */ /* 0x000fe200078e00ff */
[----:B------:R-:W-:Y:S02]  /*1d820*/  LOP3.LUT R6, R3, UR39, R6, 0x96, !PT ;  /* 0x0000002703067c12 */ /* 0x000fe4000f8e9606 */
[----:B------:R-:W-:Y:S01]  /*1d830*/  LOP3.LUT R17, R2, 0xffff, RZ, 0xc0, !PT ;  /* 0x0000ffff02117812 */ /* 0x000fe200078ec0ff */
[----:B------:R-:W-:Y:S01]  /*1d840*/  IMAD.MOV.U32 R143, RZ, RZ, R142 ;  /* 0x000000ffff8f7224 */ /* 0x000fe200078e008e */
[--C-:B------:R-:W-:Y:S01]  /*1d850*/  HSET2.LE.AND R3, R19, R0.reuse, PT ;  /* 0x0000000013037233 */ /* 0x100fe20003803000 */
[----:B------:R-:W-:Y:S01]  /*1d860*/  IMAD.MOV.U32 R28, RZ, RZ, R18 ;  /* 0x000000ffff1c7224 */ /* 0x000fe200078e0012 */
[----:B------:R-:W-:Y:S01]  /*1d870*/  HSET2.LE.AND R7, R12, R0, PT ;  /* 0x000000000c077233 */ /* 0x000fe20003803000 */
[----:B------:R-:W-:-:S02]  /*1d880*/  IMAD.MOV.U32 R142, RZ, RZ, R88 ;  /* 0x000000ffff8e7224 */ /* 0x000fc400078e0058 */
[----:B------:R-:W-:Y:S01]  /*1d890*/  LOP3.LUT R12, R3, R143, RZ, 0xc0, !PT ;  /* 0x0000008f030c7212 */ /* 0x000fe200078ec0ff */
[----:B------:R-:W-:Y:S01]  /*1d8a0*/  IMAD.MOV.U32 R143, RZ, RZ, R29 ;  /* 0x000000ffff8f7224 */ /* 0x000fe200078e001d */
[----:B------:R-:W-:Y:S01]  /*1d8b0*/  LOP3.LUT R13, R7, R28, RZ, 0xc0, !PT ;  /* 0x0000001c070d7212 */ /* 0x000fe200078ec0ff */
[----:B-1----:R-:W-:Y:S01]  /*1d8c0*/  HMMA.16816.F32.BF16 R60, R8, R32, R60 ;  /* 0x00000020083c723c */ /* 0x002fe2000004183c */
[----:B------:R-:W-:-:S05]  /*1d8d0*/  IMAD.MOV.U32 R83, RZ, RZ, R142 ;  /* 0x000000ffff537224 */ /* 0x000fca00078e008e */
[----:B------:R-:W-:Y:S01]  /*1d8e0*/  HMMA.16816.F32.BF16 R56, R8, R34, R56 ;  /* 0x000000220838723c */ /* 0x000fe20000041838 */
[----:B------:R-:W-:-:S05]  /*1d8f0*/  IMAD.MOV.U32 R82, RZ, RZ, R143 ;  /* 0x000000ffff527224 */ /* 0x000fca00078e008f */
[C---:B----4-:R-:W-:Y:S06]  /*1d900*/  HMMA.16816.F32.BF16 R52, R8.reuse, R48, R52 ;  /* 0x000000300834723c */ /* 0x050fec0000041834 */
[----:B------:R-:W-:Y:S01]  /*1d910*/  HMMA.16816.F32.BF16 R72, R8, R50, R72 ;  /* 0x000000320848723c */ /* 0x000fe20000041848 */
[----:B------:R-:W-:Y:S01]  /*1d920*/  IMAD.MOV.U32 R88, RZ, RZ, R89 ;  /* 0x000000ffff587224 */ /* 0x000fe200078e0059 */
[----:B------:R-:W-:Y:S01]  /*1d930*/  SHF.R.U32.HI R18, RZ, 0x10, R2 ;  /* 0x00000010ff127819 */ /* 0x000fe20000011602 */
[----:B------:R-:W-:Y:S01]  /*1d940*/  IMAD.MOV.U32 R141, RZ, RZ, R39 ;  /* 0x000000ffff8d7224 */ /* 0x000fe200078e0027 */
[----:B------:R-:W-:Y:S01]  /*1d950*/  LOP3.LUT R22, R4, 0xff, RZ, 0xc0, !PT ;  /* 0x000000ff04167812 */ /* 0x000fe200078ec0ff */
[----:B------:R-:W-:Y:S01]  /*1d960*/  IMAD.MOV.U32 R140, RZ, RZ, R27 ;  /* 0x000000ffff8c7224 */ /* 0x000fe200078e001b */
[----:B------:R-:W-:Y:S01]  /*1d970*/  SHF.R.U32.HI R23, RZ, 0x10, R4 ;  /* 0x00000010ff177819 */ /* 0x000fe20000011604 */
[----:B------:R-:W-:Y:S01]  /*1d980*/  LDSM.16.MT88.4 R28, [R218+0x5800] ;  /* 0x00580000da1c783b */ /* 0x000fe20000004200 */
[----:B------:R-:W-:Y:S01]  /*1d990*/  LOP3.LUT R9, R85, 0xff, RZ, 0xc0, !PT ;  /* 0x000000ff55097812 */ /* 0x000fe200078ec0ff */
[----:B------:R-:W-:Y:S01]  /*1d9a0*/  HMMA.16816.F32.BF16 R168, R12, R32, R168 ;  /* 0x000000200ca8723c */ /* 0x000fe200000418a8 */
[----:B------:R-:W-:Y:S01]  /*1d9b0*/  SHF.R.U32.HI R10, RZ, 0x8, R84 ;  /* 0x00000008ff0a7819 */ /* 0x000fe20000011654 */
[----:B------:R-:W-:-:S04]  /*1d9c0*/  IMAD.MOV.U32 R89, RZ, RZ, R90 ;  /* 0x000000ffff597224 */ /* 0x000fc800078e005a */
[----:B------:R-:W-:Y:S01]  /*1d9d0*/  HMMA.16816.F32.BF16 R76, R12, R34, R76 ;  /* 0x000000220c4c723c */ /* 0x000fe2000004184c */
[----:B------:R-:W-:-:S05]  /*1d9e0*/  IMAD.MOV.U32 R90, RZ, RZ, R91 ;  /* 0x000000ffff5a7224 */ /* 0x000fca00078e005b */
[----:B------:R-:W-:Y:S01]  /*1d9f0*/  HMMA.16816.F32.BF16 R68, R12, R48, R68 ;  /* 0x000000300c44723c */ /* 0x000fe20000041844 */
[----:B------:R-:W-:-:S05]  /*1da00*/  IMAD.MOV.U32 R91, RZ, RZ, R135 ;  /* 0x000000ffff5b7224 */ /* 0x000fca00078e0087 */
[----:B------:R-:W-:Y:S07]  /*1da10*/  HMMA.16816.F32.BF16 R64, R12, R50, R64 ;  /* 0x000000320c40723c */ /* 0x000fee0000041840 */
[----:B------:R-:W-:Y:S01]  /*1da20*/  PRMT R15, R9, 0x5410, R86 ;  /* 0x00005410090f7816 */ /* 0x000fe20000000056 */
[----:B------:R-:W-:Y:S02]  /*1da30*/  IMAD.MOV.U32 R86, RZ, RZ, R82 ;  /* 0x000000ffff567224 */ /* 0x000fe400078e0052 */
[----:B------:R-:W-:Y:S01]  /*1da40*/  IMAD.MOV.U32 R82, RZ, RZ, R83 ;  /* 0x000000ffff527224 */ /* 0x000fe200078e0053 */
[----:B------:R-:W-:Y:S01]  /*1da50*/  PRMT R14, R87, 0x5410, R10 ;  /* 0x00005410570e7816 */ /* 0x000fe2000000000a */
[----:B------:R-:W-:Y:S01]  /*1da60*/  IMAD.MOV.U32 R85, RZ, RZ, R90 ;  /* 0x000000ffff557224 */ /* 0x000fe200078e005a */
[----:B------:R-:W-:Y:S01]  /*1da70*/  LOP3.LUT R8, R4, 0xffff, RZ, 0xc0, !PT ;  /* 0x0000ffff04087812 */ /* 0x000fe200078ec0ff */
[----:B------:R-:W-:Y:S01]  /*1da80*/  IMAD.MOV.U32 R87, RZ, RZ, R82 ;  /* 0x000000ffff577224 */ /* 0x000fe200078e0052 */
[----:B------:R-:W-:Y:S01]  /*1da90*/  SHF.R.U32.HI R37, RZ, 0x18, R4 ;  /* 0x00000018ff257819 */ /* 0x000fe20000011604 */
[----:B------:R-:W-:Y:S01]  /*1daa0*/  IMAD.MOV.U32 R50, RZ, RZ, R136 ;  /* 0x000000ffff327224 */ /* 0x000fe200078e0088 */
[----:B------:R-:W-:Y:S01]  /*1dab0*/  LOP3.LUT R4, R18, 0xff, RZ, 0xc0, !PT ;  /* 0x000000ff12047812 */ /* 0x000fe200078ec0ff */
[----:B------:R-:W-:-:S02]  /*1dac0*/  IMAD.MOV.U32 R84, RZ, RZ, R91 ;  /* 0x000000ffff547224 */ /* 0x000fc400078e005b */
[--C-:B------:R-:W-:Y:S02]  /*1dad0*/  IMAD.MOV.U32 R136, RZ, RZ, R86.reuse ;  /* 0x000000ffff887224 */ /* 0x100fe400078e0056 */
[----:B------:R-:W-:Y:S02]  /*1dae0*/  IMAD.MOV.U32 R18, RZ, RZ, R247 ;  /* 0x000000ffff127224 */ /* 0x000fe400078e00f7 */
[----:B------:R-:W-:Y:S02]  /*1daf0*/  IMAD.MOV.U32 R83, RZ, RZ, R159 ;  /* 0x000000ffff537224 */ /* 0x000fe400078e009f */
[----:B------:R-:W-:Y:S02]  /*1db00*/  @P0 IMAD.MOV.U32 R136, RZ, RZ, R86 ;  /* 0x000000ffff880224 */ /* 0x000fe400078e0056 */
[----:B------:R-:W-:Y:S02]  /*1db10*/  IMAD.MOV.U32 R247, RZ, RZ, R158 ;  /* 0x000000fffff77224 */ /* 0x000fe400078e009e */
[----:B------:R-:W-:-:S02]  /*1db20*/  IMAD.MOV.U32 R86, RZ, RZ, R87 ;  /* 0x000000ffff567224 */ /* 0x000fc400078e0057 */
[----:B------:R-:W-:Y:S02]  /*1db30*/  IMAD.MOV.U32 R87, RZ, RZ, R85 ;  /* 0x000000ffff577224 */ /* 0x000fe400078e0055 */
[----:B------:R-:W-:Y:S02]  /*1db40*/  IMAD.MOV.U32 R85, RZ, RZ, R84 ;  /* 0x000000ffff557224 */ /* 0x000fe400078e0054 */
[----:B------:R-:W-:Y:S02]  /*1db50*/  IMAD.MOV.U32 R135, RZ, RZ, R231 ;  /* 0x000000ffff877224 */ /* 0x000fe400078e00e7 */
[----:B------:R-:W-:Y:S01]  /*1db60*/  IMAD.MOV.U32 R91, RZ, RZ, R204 ;  /* 0x000000ffff5b7224 */ /* 0x000fe200078e00cc */
[----:B------:R-:W4:Y:S01]  /*1db70*/  LDL.LU R231, [R1+0x3a4] ;  /* 0x0003a40001e77983 */ /* 0x000f220000300800 */
[----:B------:R-:W-:Y:S02]  /*1db80*/  IMAD.MOV.U32 R84, RZ, RZ, R83 ;  /* 0x000000ffff547224 */ /* 0x000fe400078e0053 */
[----:B------:R-:W-:-:S02]  /*1db90*/  IMAD.MOV.U32 R204, RZ, RZ, R207 ;  /* 0x000000ffffcc7224 */ /* 0x000fc400078e00cf */
[----:B------:R-:W-:Y:S01]  /*1dba0*/  IMAD.MOV.U32 R83, RZ, RZ, R247 ;  /* 0x000000ffff537224 */ /* 0x000fe200078e00f7 */
[----:B------:R-:W3:Y:S01]  /*1dbb0*/  LDL.LU R207, [R1+0x3a0] ;  /* 0x0003a00001cf7983 */ /* 0x000ee20000300800 */
[----:B------:R-:W-:-:S03]  /*1dbc0*/  IMAD.MOV.U32 R247, RZ, RZ, R235 ;  /* 0x000000fffff77224 */ /* 0x000fc600078e00eb */
[----:B------:R-:W2:Y:S04]  /*1dbd0*/  LDL.LU R235, [R1+0x39c] ;  /* 0x00039c0001eb7983 */ /* 0x000ea80000300800 */
[----:B------:R1:W-:Y:S04]  /*1dbe0*/  STG.E.U16 desc[UR32][R40.64+-0xe0], R86 ;  /* 0xffff205628007986 */ /* 0x0003e8000c101520 */
[----:B-1----:R-:W4:Y:S04]  /*1dbf0*/  LDL.LU R86, [R1+0xa8] ;  /* 0x0000a80001567983 */ /* 0x002f280000300800 */
[----:B----4-:R1:W-:Y:S04]  /*1dc00*/  STG.E.U16 desc[UR32][R40.64+-0xde], R86 ;  /* 0xffff225628007986 */ /* 0x0103e8000c101520 */
[----:B-1----:R-:W4:Y:S01]  /*1dc10*/  LDL.LU R86, [R1+0xa4] ;  /* 0x0000a40001567983 */ /* 0x002f220000300800 */
[----:B------:R-:W-:-:S02]  /*1dc20*/  LOP3.LUT R3, R38, 0xffff, RZ, 0xc0, !PT ;  /* 0x0000ffff26037812 */ /* 0x000fc400078ec0ff */
[----:B------:R-:W-:Y:S02]  /*1dc30*/  LOP3.LUT R20, R2, 0xff, RZ, 0xc0, !PT ;  /* 0x000000ff02147812 */ /* 0x000fe400078ec0ff */
[----:B------:R-:W-:Y:S02]  /*1dc40*/  SHF.R.U32.HI R19, RZ, 0x18, R2 ;  /* 0x00000018ff137819 */ /* 0x000fe40000011602 */
[----:B------:R-:W-:Y:S02]  /*1dc50*/  LOP3.LUT R2, R38, 0xff, RZ, 0xc0, !PT ;  /* 0x000000ff26027812 */ /* 0x000fe400078ec0ff */
[----:B------:R-:W-:Y:S01]  /*1dc60*/  SHF.R.U32.HI R3, RZ, 0x8, R3 ;  /* 0x00000008ff037819 */ /* 0x000fe20000011603 */
[----:B------:R-:W-:Y:S01]  /*1dc70*/  IMAD.MOV.U32 R39, RZ, RZ, R26 ;  /* 0x000000ffff277224 */ /* 0x000fe200078e001a */
[----:B------:R-:W-:Y:S02]  /*1dc80*/  LOP3.LUT R16, R5, UR40, R24, 0x96, !PT ;  /* 0x0000002805107c12 */ /* 0x000fe4000f8e9618 */
[----:B------:R-:W-:Y:S01]  /*1dc90*/  PRMT R21, R2, 0x5410, R3 ;  /* 0x0000541002157816 */ /* 0x000fe20000000003 */
[----:B------:R-:W1:Y:S01]  /*1dca0*/  LDSM.16.MT88.4 R24, [R217+0x5800] ;  /* 0x00580000d918783b */ /* 0x000e620000004200 */
[----:B------:R-:W-:-:S02]  /*1dcb0*/  LOP3.LUT R2, R6, 0xffff, RZ, 0xc0, !PT ;  /* 0x0000ffff06027812 */ /* 0x000fc400078ec0ff */
[----:B------:R-:W-:Y:S02]  /*1dcc0*/  SHF.R.U32.HI R3, RZ, 0x10, R6 ;  /* 0x00000010ff037819 */ /* 0x000fe40000011606 */
[----:B------:R-:W-:Y:S02]  /*1dcd0*/  LOP3.LUT R7, R6, 0xff, RZ, 0xc0, !PT ;  /* 0x000000ff06077812 */ /* 0x000fe400078ec0ff */
[----:B------:R-:W-:Y:S02]  /*1dce0*/  SHF.R.U32.HI R2, RZ, 0x8, R2 ;  /* 0x00000008ff027819 */ /* 0x000fe40000011602 */
[----:B------:R-:W-:Y:S02]  /*1dcf0*/  SHF.R.U32.HI R6, RZ, 0x18, R6 ;  /* 0x00000018ff067819 */ /* 0x000fe40000011606 */
[----:B------:R-:W-:Y:S02]  /*1dd00*/  LOP3.LUT R3, R3, 0xff, RZ, 0xc0, !PT ;  /* 0x000000ff03037812 */ /* 0x000fe400078ec0ff */
[----:B------:R-:W-:-:S02]  /*1dd10*/  PRMT R2, R7, 0x5410, R2 ;  /* 0x0000541007027816 */ /* 0x000fc40000000002 */
[----:B------:R-:W-:Y:S02]  /*1dd20*/  SHF.R.U32.HI R5, RZ, 0x8, R17 ;  /* 0x00000008ff057819 */ /* 0x000fe40000011611 */
[----:B------:R-:W-:Y:S02]  /*1dd30*/  PRMT R4, R4, 0x5410, R19 ;  /* 0x0000541004047816 */ /* 0x000fe40000000013 */
[----:B------:R-:W-:Y:S02]  /*1dd40*/  PRMT R3, R3, 0x5410, R6 ;  /* 0x0000541003037816 */ /* 0x000fe40000000006 */
[--C-:B------:R-:W-:Y:S02]  /*1dd50*/  HSET2.LE.AND R2, R2, R0.reuse, PT ;  /* 0x0000000002027233 */ /* 0x100fe40003803000 */
[----:B------:R-:W-:Y:S02]  /*1dd60*/  PRMT R5, R20, 0x5410, R5 ;  /* 0x0000541014057816 */ /* 0x000fe40000000005 */
[----:B------:R-:W-:-:S02]  /*1dd70*/  HSET2.LE.AND R3, R3, R0, PT ;  /* 0x0000000003037233 */ /* 0x000fc40003803000 */
[--C-:B------:R-:W-:Y:S02]  /*1dd80*/  HSET2.LE.AND R7, R4, R0.reuse, PT ;  /* 0x0000000004077233 */ /* 0x100fe40003803000 */
[----:B------:R-:W-:Y:S02]  /*1dd90*/  LOP3.LUT R4, R2, R147, RZ, 0xc0, !PT ;  /* 0x0000009302047212 */ /* 0x000fe400078ec0ff */
[--C-:B------:R-:W-:Y:S02]  /*1dda0*/  SHF.R.U32.HI R2, RZ, 0x10, R38.reuse ;  /* 0x00000010ff027819 */ /* 0x100fe40000011626 */
[----:B------:R-:W-:Y:S02]  /*1ddb0*/  HSET2.LE.AND R6, R5, R0, PT ;  /* 0x0000000005067233 */ /* 0x000fe40003803000 */
[----:B------:R-:W-:Y:S02]  /*1ddc0*/  LOP3.LUT R5, R3, R144, RZ, 0xc0, !PT ;  /* 0x0000009003057212 */ /* 0x000fe400078ec0ff */
[----:B------:R-:W-:-:S02]  /*1ddd0*/  SHF.R.U32.HI R3, RZ, 0x18, R38 ;  /* 0x00000018ff037819 */ /* 0x000fc40000011626 */
[----:B------:R-:W-:Y:S01]  /*1dde0*/  LOP3.LUT R2, R2, 0xff, RZ, 0xc0, !PT ;  /* 0x000000ff02027812 */ /* 0x000fe200078ec0ff */
[----:B----4-:R4:W-:Y:S04]  /*1ddf0*/  STG.E.U16 desc[UR32][R46.64+-0xe0], R86 ;  /* 0xffff20562e007986 */ /* 0x0109e8000c101520 */
[----:B----4-:R-:W4:Y:S01]  /*1de00*/  LDL.LU R86, [R1+0xa0] ;  /* 0x0000a00001567983 */ /* 0x010f220000300800 */
[----:B------:R-:W-:Y:S02]  /*1de10*/  PRMT R11, R2, 0x5410, R3 ;  /* 0x00005410020b7816 */ /* 0x000fe40000000003 */
[----:B------:R-:W-:Y:S02]  /*1de20*/  SHF.R.U32.HI R8, RZ, 0x8, R8 ;  /* 0x00000008ff087819 */ /* 0x000fe40000011608 */
[----:B------:R-:W-:-:S02]  /*1de30*/  HSET2.LE.AND R2, R21, R0, PT ;  /* 0x0000000015027233 */ /* 0x000fc40003803000 */
[----:B------:R-:W-:Y:S01]  /*1de40*/  PRMT R13, R22, 0x5410, R8 ;  /* 0x00005410160d7816 */ /* 0x000fe20000000008 */
[----:B------:R-:W-:Y:S01]  /*1de50*/  IMAD.MOV.U32 R81, RZ, RZ, R141 ;  /* 0x000000ffff517224 */ /* 0x000fe200078e008d */
[--C-:B------:R-:W-:Y:S02]  /*1de60*/  HSET2.LE.AND R3, R93, R0.reuse, PT ;  /* 0x000000005d037233 */ /* 0x100fe40003803000 */
[----:B------:R-:W-:Y:S02]  /*1de70*/  LOP3.LUT R8, R2, R140, RZ, 0xc0, !PT ;  /* 0x0000008c02087212 */ /* 0x000fe400078ec0ff */
[----:B------:R-:W-:Y:S02]  /*1de80*/  LOP3.LUT R9, R23, 0xff, RZ, 0xc0, !PT ;  /* 0x000000ff17097812 */ /* 0x000fe400078ec0ff */
[----:B------:R-:W-:Y:S02]  /*1de90*/  HSET2.LE.AND R2, R11, R0, PT ;  /* 0x000000000b027233 */ /* 0x000fe40003803000 */
[----:B------:R-:W-:-:S02]  /*1dea0*/  LOP3.LUT R6, R6, R146, RZ, 0xc0, !PT ;  /* 0x0000009206067212 */ /* 0x000fc400078ec0ff */
[----:B------:R-:W-:Y:S02]  /*1deb0*/  LOP3.LUT R7, R7, R145, RZ, 0xc0, !PT ;  /* 0x0000009107077212 */ /* 0x000fe400078ec0ff */
[----:B------:R-:W-:Y:S01]  /*1dec0*/  LOP3.LUT R10, R3, R153, RZ, 0xc0, !PT ;  /* 0x00000099030a7212 */ /* 0x000fe200078ec0ff */
[----:B------:R-:W-:Y:S01]  /*1ded0*/  IMAD.MOV.U32 R143, RZ, RZ, R165 ;  /* 0x000000ffff8f7224 */ /* 0x000fe200078e00a5 */
[----:B------:R-:W-:Y:S01]  /*1dee0*/  PRMT R12, R9, 0x5410, R37 ;  /* 0x00005410090c7816 */ /* 0x000fe20000000025 */
[----:B------:R-:W-:Y:S01]  /*1def0*/  IMAD.MOV.U32 R140, RZ, RZ, R205 ;  /* 0x000000ffff8c7224 */ /* 0x000fe200078e00cd */
[----:B------:R-:W-:Y:S01]  /*1df00*/  LOP3.LUT R9, R2, R81, RZ, 0xc0, !PT ;  /* 0x0000005102097212 */ /* 0x000fe200078ec0ff */
[----:B------:R-:W-:Y:S01]  /*1df10*/  IMAD.MOV.U32 R141, RZ, RZ, R167 ;  /* 0x000000ffff8d7224 */ /* 0x000fe200078e00a7 */
[----:B------:R-:W-:Y:S01]  /*1df20*/  LOP3.LUT R3, R36, 0xffff, RZ, 0xc0, !PT ;  /* 0x0000ffff24037812 */ /* 0x000fe200078ec0ff */
[----:B------:R-:W-:Y:S01]  /*1df30*/  IMAD.MOV.U32 R142, RZ, RZ, R166 ;  /* 0x000000ffff8e7224 */ /* 0x000fe200078e00a6 */
[----:B------:R-:W-:Y:S01]  /*1df40*/  LOP3.LUT R2, R16, 0xffff, RZ, 0xc0, !PT ;  /* 0x0000ffff10027812 */ /* 0x000fe200078ec0ff */
[C---:B-1----:R-:W-:Y:S01]  /*1df50*/  HMMA.16816.F32.BF16 R60, R4.reuse, R24, R60 ;  /* 0x00000018043c723c */ /* 0x042fe2000004183c */
[----:B------:R-:W-:Y:S01]  /*1df60*/  SHF.R.U32.HI R3, RZ, 0x8, R3 ;  /* 0x00000008ff037819 */ /* 0x000fe20000011603 */
[----:B------:R-:W-:Y:S01]  /*1df70*/  IMAD.MOV.U32 R19, RZ, RZ, R163 ;  /* 0x000000ffff137224 */ /* 0x000fe200078e00a3 */
[----:B------:R-:W-:Y:S01]  /*1df80*/  SHF.R.U32.HI R2, RZ, 0x8, R2 ;  /* 0x00000008ff027819 */ /* 0x000fe20000011602 */
[----:B------:R-:W-:Y:S01]  /*1df90*/  IMAD.MOV.U32 R80, RZ, RZ, R39 ;  /* 0x000000ffff507224 */ /* 0x000fe200078e0027 */
[----:B------:R-:W-:Y:S01]  /*1dfa0*/  LDSM.16.MT88.4 R20, [R218+0x5c00] ;  /* 0x005c0000da14783b */ /* 0x000fe20000004200 */
[C---:B------:R-:W-:Y:S06]  /*1dfb0*/  HMMA.16816.F32.BF16 R56, R4.reuse, R26, R56 ;  /* 0x0000001a0438723c */ /* 0x040fec0000041838 */
[C---:B------:R-:W-:Y:S06]  /*1dfc0*/  HMMA.16816.F32.BF16 R52, R4.reuse, R28, R52 ;  /* 0x0000001c0434723c */ /* 0x040fec0000041834 */
[----:B------:R-:W-:Y:S07]  /*1dfd0*/  HMMA.16816.F32.BF16 R32, R4, R30, R72 ;  /* 0x0000001e0420723c */ /* 0x000fee0000041848 */
[----:B------:R-:W-:-:S02]  /*1dfe0*/  LOP3.LUT R6, R36, 0xff, RZ, 0xc0, !PT ;  /* 0x000000ff24067812 */ /* 0x000fc400078ec0ff */
[----:B------:R-:W-:Y:S02]  /*1dff0*/  LOP3.LUT R5, R16, 0xff, RZ, 0xc0, !PT ;  /* 0x000000ff10057812 */ /* 0x000fe400078ec0ff */
[----:B------:R-:W-:Y:S02]  /*1e000*/  SHF.R.U32.HI R4, RZ, 0x10, R16 ;  /* 0x00000010ff047819 */ /* 0x000fe40000011610 */
[----:B------:R-:W-:Y:S02]  /*1e010*/  PRMT R6, R6, 0x5410, R3 ;  /* 0x0000541006067816 */ /* 0x000fe40000000003 */
[----:B------:R-:W-:Y:S02]  /*1e020*/  PRMT R3, R5, 0x5410, R2 ;  /* 0x0000541005037816 */ /* 0x000fe40000000002 */
[----:B------:R-:W-:Y:S02]  /*1e030*/  SHF.R.U32.HI R7, RZ, 0x18, R16 ;  /* 0x00000018ff077819 */ /* 0x000fe40000011610 */
[----:B------:R-:W-:Y:S01]  /*1e040*/  LOP3.LUT R4, R4, 0xff, RZ, 0xc0, !PT ;  /* 0x000000ff04047812 */ /* 0x000fe200078ec0ff */
[----:B------:R-:W-:Y:S01]  /*1e050*/  IMAD.MOV.U32 R5, RZ, RZ, R124 ;  /* 0x000000ffff057224 */ /* 0x000fe200078e007c */
[----:B------:R-:W-:-:S02]  /*1e060*/  HSET2.LE.AND R2, R12, R0, PT ;  /* 0x000000000c027233 */ /* 0x000fc40003803000 */
[--C-:B------:R-:W-:Y:S02]  /*1e070*/  HSET2.LE.AND R3, R3, R0.reuse, PT ;  /* 0x0000000003037233 */ /* 0x100fe40003803000 */
[----:B------:R-:W-:Y:S01]  /*1e080*/  PRMT R4, R4, 0x5410, R7 ;  /* 0x0000541004047816 */ /* 0x000fe20000000007 */
[----:B------:R-:W-:Y:S01]  /*1e090*/  IMAD.MOV.U32 R49, RZ, RZ, R143 ;  /* 0x000000ffff317224 */ /* 0x000fe200078e008f */
[----:B------:R-:W-:Y:S01]  /*1e0a0*/  LOP3.LUT R143, R2, R5, RZ, 0xc0, !PT ;  /* 0x00000005028f7212 */ /* 0x000fe200078ec0ff */
[----:B------:R-:W-:Y:S01]  /*1e0b0*/  IMAD.MOV.U32 R147, RZ, RZ, R140 ;  /* 0x000000ffff937224 */ /* 0x000fe200078e008c */
[----:B------:R-:W-:Y:S02]  /*1e0c0*/  SHF.R.U32.HI R5, RZ, 0x10, R36 ;  /* 0x00000010ff057819 */ /* 0x000fe40000011624 */
[----:B------:R-:W-:Y:S02]  /*1e0d0*/  LOP3.LUT R140, R3, R149, RZ, 0xc0, !PT ;  /* 0x00000095038c7212 */ /* 0x000fe400078ec0ff */
[----:B------:R-:W-:-:S02]  /*1e0e0*/  HSET2.LE.AND R2, R4, R0, PT ;  /* 0x0000000004027233 */ /* 0x000fc40003803000 */
[--C-:B------:R-:W-:Y:S01]  /*1e0f0*/  HSET2.LE.AND R3, R13, R0.reuse, PT ;  /* 0x000000000d037233 */ /* 0x100fe20003803000 */
[----:B------:R-:W-:Y:S01]  /*1e100*/  IMAD.MOV.U32 R48, RZ, RZ, R141 ;  /* 0x000000ffff307224 */ /* 0x000fe200078e008d */
[----:B------:R-:W-:Y:S02]  /*1e110*/  SHF.R.U32.HI R4, RZ, 0x18, R36 ;  /* 0x00000018ff047819 */ /* 0x000fe40000011624 */
[----:B------:R-:W-:Y:S01]  /*1e120*/  LOP3.LUT R5, R5, 0xff, RZ, 0xc0, !PT ;  /* 0x000000ff05057812 */ /* 0x000fe200078ec0ff */
[----:B------:R-:W-:Y:S01]  /*1e130*/  IMAD.MOV.U32 R144, RZ, RZ, R142 ;  /* 0x000000ffff907224 */ /* 0x000fe200078e008e */
[----:B------:R-:W-:Y:S02]  /*1e140*/  LOP3.LUT R141, R2, R148, RZ, 0xc0, !PT ;  /* 0x00000094028d7212 */ /* 0x000fe400078ec0ff */
[----:B------:R-:W-:Y:S02]  /*1e150*/  LOP3.LUT R142, R3, R150, RZ, 0xc0, !PT ;  /* 0x00000096038e7212 */ /* 0x000fe400078ec0ff */
[----:B------:R-:W-:-:S02]  /*1e160*/  HSET2.LE.AND R2, R6, R0, PT ;  /* 0x0000000006027233 */ /* 0x000fc40003803000 */
[----:B------:R-:W-:Y:S02]  /*1e170*/  PRMT R3, R5, 0x5410, R4 ;  /* 0x0000541005037816 */ /* 0x000fe40000000004 */
[--C-:B------:R-:W-:Y:S02]  /*1e180*/  HSET2.LE.AND R11, R92, R0.reuse, PT ;  /* 0x000000005c0b7233 */ /* 0x100fe40003803000 */
[----:B------:R-:W-:Y:S02]  /*1e190*/  LOP3.LUT R152, R2, R156, RZ, 0xc0, !PT ;  /* 0x0000009c02987212 */ /* 0x000fe400078ec0ff */
[--C-:B------:R-:W-:Y:S02]  /*1e1a0*/  HSET2.LE.AND R3, R3, R0.reuse, PT ;  /* 0x0000000003037233 */ /* 0x100fe40003803000 */
[--C-:B------:R-:W-:Y:S01]  /*1e1b0*/  HSET2.LE.AND R2, R14, R0.reuse, PT ;  /* 0x000000000e027233 */ /* 0x100fe20003803000 */
[----:B------:R-:W-:Y:S01]  /*1e1c0*/  IMAD.MOV.U32 R146, RZ, RZ, R157 ;  /* 0x000000ffff927224 */ /* 0x000fe200078e009d */
[----:B------:R-:W-:Y:S01]  /*1e1d0*/  HSET2.LE.AND R0, R15, R0, PT ;  /* 0x000000000f007233 */ /* 0x000fe20003803000 */
[----:B------:R-:W-:-:S02]  /*1e1e0*/  IMAD.MOV.U32 R17, RZ, RZ, R162 ;  /* 0x000000ffff117224 */ /* 0x000fc400078e00a2 */
[----:B------:R-:W-:Y:S01]  /*1e1f0*/  IMAD.MOV.U32 R81, RZ, RZ, R161 ;  /* 0x000000ffff517224 */ /* 0x000fe200078e00a1 */
[----:B------:R-:W-:Y:S01]  /*1e200*/  LOP3.LUT R154, R2, R154, RZ, 0xc0, !PT ;  /* 0x0000009a029a7212 */ /* 0x000fe200078ec0ff */
[----:B------:R-:W-:Y:S01]  /*1e210*/  IMAD.MOV.U32 R82, RZ, RZ, R135 ;  /* 0x000000ffff527224 */ /* 0x000fe200078e0087 */
[----:B------:R-:W-:Y:S01]  /*1e220*/  LOP3.LUT R155, R0, R155, RZ, 0xc0, !PT ;  /* 0x0000009b009b7212 */ /* 0x000fe200078ec0ff */
[----:B------:R-:W-:Y:S02]  /*1e230*/  IMAD.MOV.U32 R39, RZ, RZ, R160 ;  /* 0x000000ffff277224 */ /* 0x000fe400078e00a0 */
[----:B------:R-:W-:Y:S01]  /*1e240*/  FADD.FTZ R2, R18, R19 ;  /* 0x0000001312027221 */ /* 0x000fe20000010000 */
[----:B------:R-:W-:Y:S01]  /*1e250*/  LOP3.LUT R153, R3, R146, RZ, 0xc0, !PT ;  /* 0x0000009203997212 */ /* 0x000fe200078ec0ff */
        /* <DEDUP_REMOVED lines=13> */
[----:B------:R-:W-:Y:S01]  /*1e330*/  FADD.FTZ R0, R130, R0 ;  /* 0x0000000082007221 */ /* 0x000fe20000010000 */
[----:B------:R-:W-:Y:S01]  /*1e340*/  IMAD.MOV.U32 R139, RZ, RZ, R164 ;  /* 0x000000ffff8b7224 */ /* 0x000fe200078e00a4 */
[----:B------:R-:W3:Y:S01]  /*1e350*/  LDL.LU R247, [R1+0x50] ;  /* 0x0000500001f77983 */ /* 0x000ee20000300800 */
[----:B------:R-:W-:Y:S01]  /*1e360*/  FADD.FTZ R4, R204, R5 ;  /* 0x00000005cc047221 */ /* 0x000fe20000010000 */
[----:B------:R-:W-:Y:S01]  /*1e370*/  FADD.FTZ R3, R205, R3 ;  /* 0x00000003cd037221 */ /* 0x000fe20000010000 */
[----:B------:R-:W-:Y:S01]  /*1e380*/  FADD.FTZ R2, R138, R2 ;  /* 0x000000028a027221 */ /* 0x000fe20000010000 */
[----:B------:R-:W2:Y:S01]  /*1e390*/  LDL.LU R242, [R1+0x48] ;  /* 0x0000480001f27983 */ /* 0x000ea20000300800 */
[----:B------:R-:W-:Y:S01]  /*1e3a0*/  FADD.FTZ R0, R131, R0 ;  /* 0x0000000083007221 */ /* 0x000fe20000010000 */
[----:B------:R-:W-:-:S02]  /*1e3b0*/  FADD.FTZ R4, R139, R4 ;  /* 0x000000048b047221 */ /* 0x000fc40000010000 */
[----:B------:R-:W2:Y:S01]  /*1e3c0*/  LDL.LU R241, [R1+0x10] ;  /* 0x0000100001f17983 */ /* 0x000ea20000300800 */
        /* <DEDUP_REMOVED lines=10> */
[----:B------:R-:W1:Y:S04]  /*1e470*/  LDSM.16.MT88.4 R164, [R217+0x5c00] ;  /* 0x005c0000d9a4783b */ /* 0x000e680000004200 */
[----:B----4-:R-:W-:Y:S04]  /*1e480*/  STG.E.U16 desc[UR32][R46.64+-0xde], R86 ;  /* 0xffff22562e007986 */ /* 0x010fe8000c101520 */
        /* <DEDUP_REMOVED lines=21> */
[----:B----4-:R-:W4:Y:S04]  /*1e5e0*/  LDL.LU R237, [R1+0xc] ;  /* 0x00000c0001ed7983 */ /* 0x010f280000300800 */
        /* <DEDUP_REMOVED lines=11> */
[----:B------:R-:W-:Y:S04]  /*1e6a0*/  STG.E.U16 desc[UR32][R40.64+-0xae], R88 ;  /* 0xffff525828007986 */ /* 0x000fe8000c101520 */
[----:B------:R-:W-:Y:S04]  /*1e6b0*/  STG.E.U16 desc[UR32][R46.64+-0xb0], R90 ;  /* 0xffff505a2e007986 */ /* 0x000fe8000c101520 */
[----:B------:R-:W-:Y:S04]  /*1e6c0*/  STG.E.U16 desc[UR32][R46.64+-0xae], R91 ;  /* 0xffff525b2e007986 */ /* 0x000fe8000c101520 */
[----:B------:R-:W-:Y:S04]  /*1e6d0*/  STG.E.U16 desc[UR32][R44.64+-0xb0], R179 ;  /* 0xffff50b32c007986 */ /* 0x000fe8000c101520 */
[----:B------:R-:W-:Y:S04]  /*1e6e0*/  STG.E.U16 desc[UR32][R44.64+-0xae], R174 ;  /* 0xffff52ae2c007986 */ /* 0x000fe8000c101520 */
[----:B------:R-:W-:Y:S04]  /*1e6f0*/  STG.E.U16 desc[UR32][R42.64+-0xb0], R178 ;  /* 0xffff50b22a007986 */ /* 0x000fe8000c101520 */
[----:B------:R-:W-:Y:S04]  /*1e700*/  STG.E.U16 desc[UR32][R42.64+-0xae], R175 ;  /* 0xffff52af2a007986 */ /* 0x000fe8000c101520 */
[----:B---3--:R-:W-:Y:S04]  /*1e710*/  STG.E.U16 desc[UR32][R40.64+-0xa0], R247 ;  /* 0xffff60f728007986 */ /* 0x008fe8000c101520 */
[----:B--2---:R-:W-:Y:S04]  /*1e720*/  STG.E.U16 desc[UR32][R40.64+-0x9e], R242 ;  /* 0xffff62f228007986 */ /* 0x004fe8000c101520 */
[----:B------:R-:W-:Y:S01]  /*1e730*/  STG.E.U16 desc[UR32][R46.64+-0xa0], R241 ;  /* 0xffff60f12e007986 */ /* 0x000fe2000c101520 */
        /* <DEDUP_REMOVED lines=8> */
[----:B------:R-:W-:Y:S01]  /*1e7c0*/  IADD3 R5, P1, R40, -0x200, RZ ;  /* 0xfffffe0028057810 */ /* 0x000fe20007f3e0ff */
[----:B------:R-:W-:Y:S01]  /*1e7d0*/  FADD.FTZ R3, R224, R3 ;  /* 0x00000003e0037221 */ /* 0x000fe20000010000 */
[----:B------:R-:W-:Y:S01]  /*1e7e0*/  FADD.FTZ R2, R223, R2 ;  /* 0x00000002df027221 */ /* 0x000fe20000010000 */
[----:B------:R-:W-:Y:S01]  /*1e7f0*/  FADD.FTZ R0, R222, R0 ;  /* 0x00000000de007221 */ /* 0x000fe20000010000 */
[----:B------:R-:W-:Y:S01]  /*1e800*/  HMMA.16816.F32.BF16 R168, R8, R24, R168 ;  /* 0x0000001808a8723c */ /* 0x000fe200000418a8 */
[----:B------:R-:W-:Y:S01]  /*1e810*/  FADD.FTZ R4, R221, R4 ;  /* 0x00000004dd047221 */ /* 0x000fe20000010000 */
[----:B------:R-:W-:-:S04]  /*1e820*/  FADD.FTZ R3, R220, R3 ;  /* 0x00000003dc037221 */ /* 0x000fc80000010000 */
[C---:B------:R-:W-:Y:S06]  /*1e830*/  HMMA.16816.F32.BF16 R24, R8.reuse, R26, R76 ;  /* 0x0000001a0818723c */ /* 0x040fec000004184c */
[C---:B------:R-:W-:Y:S06]  /*1e840*/  HMMA.16816.F32.BF16 R160, R8.reuse, R28, R68 ;  /* 0x0000001c08a0723c */ /* 0x040fec0000041844 */
[----:B------:R-:W-:Y:S01]  /*1e850*/  HMMA.16816.F32.BF16 R8, R8, R30, R64 ;  /* 0x0000001e0808723c */ /* 0x000fe20000041840 */
[----:B------:R-:W-:Y:S01]  /*1e860*/  IMAD.MOV.U32 R93, RZ, RZ, R144 ;  /* 0x000000ffff5d7224 */ /* 0x000fe200078e0090 */
[----:B------:R-:W-:Y:S01]  /*1e870*/  @UP0 UIADD3 UR7, UR31, -0x3, URZ ;  /* 0xfffffffd1f070890 */ /* 0x000fe2000fffe03f */
[----:B------:R-:W-:-:S03]  /*1e880*/  UMOV UR5, UR6 ;  /* 0x0000000600057c82 */ /* 0x000fc60008000000 */
[----:B-1----:R-:W-:Y:S01]  /*1e890*/  HMMA.16816.F32.BF16 R156, R140, R164, R60 ;  /* 0x000000a48c9c723c */ /* 0x002fe2000004183c */
[----:B------:R-:W-:-:S05]  /*1e8a0*/  IMAD.MOV.U32 R135, RZ, RZ, R93 ;  /* 0x000000ffff877224 */ /* 0x000fca00078e005d */
[----:B------:R-:W-:Y:S01]  /*1e8b0*/  HMMA.16816.F32.BF16 R148, R140, R166, R56 ;  /* 0x000000a68c94723c */ /* 0x000fe20000041838 */
[----:B------:R-:W-:-:S05]  /*1e8c0*/  IMAD.MOV.U32 R133, RZ, RZ, R207 ;  /* 0x000000ffff857224 */ /* 0x000fca00078e00cf */
[----:B------:R-:W-:Y:S01]  /*1e8d0*/  HMMA.16816.F32.BF16 R168, R152, R164, R168 ;  /* 0x000000a498a8723c */ /* 0x000fe200000418a8 */
[----:B------:R-:W-:-:S05]  /*1e8e0*/  IMAD.MOV.U32 R134, RZ, RZ, R231 ;  /* 0x000000ffff867224 */ /* 0x000fca00078e00e7 */
[----:B------:R-:W-:Y:S01]  /*1e8f0*/  HMMA.16816.F32.BF16 R144, R140, R20, R52 ;  /* 0x000000148c90723c */ /* 0x000fe20000041834 */
[----:B------:R-:W-:-:S05]  /*1e900*/  @P0 IMAD.MOV.U32 R135, RZ, RZ, R93 ;  /* 0x000000ffff870224 */ /* 0x000fca00078e005d */
[----:B------:R-:W-:Y:S01]  /*1e910*/  HMMA.16816.F32.BF16 R164, R152, R166, R24 ;  /* 0x000000a698a4723c */ /* 0x000fe20000041818 */
[----:B------:R-:W-:-:S05]  /*1e920*/  @P0 IMAD.MOV.U32 R133, RZ, RZ, R207 ;  /* 0x000000ffff850224 */ /* 0x000fca00078e00cf */
[----:B------:R-:W-:Y:S01]  /*1e930*/  HMMA.16816.F32.BF16 R160, R152, R20, R160 ;  /* 0x0000001498a0723c */ /* 0x000fe200000418a0 */
[----:B------:R-:W-:-:S05]  /*1e940*/  @P0 IMAD.MOV.U32 R134, RZ, RZ, R231 ;  /* 0x000000ffff860224 */ /* 0x000fca00078e00e7 */
[-C--:B------:R-:W-:Y:S06]  /*1e950*/  HMMA.16816.F32.BF16 R140, R140, R22.reuse, R32 ;  /* 0x000000168c8c723c */ /* 0x080fec0000041820 */
[----:B------:R-:W-:Y:S01]  /*1e960*/  HMMA.16816.F32.BF16 R152, R152, R22, R8 ;  /* 0x000000169898723c */ /* 0x000fe20000041808 */
[----:B----4-:R-:W-:Y:S04]  /*1e970*/  STG.E.U16 desc[UR32][R46.64+-0x9e], R237 ;  /* 0xffff62ed2e007986 */ /* 0x010fe8000c101520 */
        /* <DEDUP_REMOVED lines=40> */
[----:B-1----:R4:W5:Y:S04]  /*1ec00*/  LDL.LU R239, [R1+0x374] ;  /* 0x0003740001ef7983 */ /* 0x0029680000300800 */
        /* <DEDUP_REMOVED lines=22> */
[----:B------:R4:W5:Y:S01]  /*1ed70*/  LDL.LU R224, [R1+0x358] ;  /* 0x0003580001e07983 */ /* 0x0009620000300800 */
[----:B--2---:R-:W-:-:S03]  /*1ed80*/  FADD.FTZ R245, R216, R0 ;  /* 0x00000000d8f57221 */ /* 0x004fc60000010000 */
[----:B------:R4:W-:Y:S04]  /*1ed90*/  STG.E.U16 desc[UR32][R44.64+-0x30], R105 ;  /* 0xffffd0692c007986 */ /* 0x0009e8000c101520 */
[----:B------:R4:W-:Y:S04]  /*1eda0*/  STG.E.U16 desc[UR32][R44.64+-0x2e], R104 ;  /* 0xffffd2682c007986 */ /* 0x0009e8000c101520 */
[----:B------:R4:W5:Y:S01]  /*1edb0*/  LDL.LU R223, [R1+0x354] ;  /* 0x0003540001df7983 */ /* 0x0009620000300800 */
[----:B------:R-:W-:-:S03]  /*1edc0*/  IADD3.X R0, R41, -0x1, RZ, P1, !PT ;  /* 0xffffffff29007810 */ /* 0x000fc60000ffe4ff */
[----:B------:R4:W-:Y:S04]  /*1edd0*/  STG.E.U16 desc[UR32][R42.64+-0x30], R103 ;  /* 0xffffd0672a007986 */ /* 0x0009e8000c101520 */
[----:B------:R4:W-:Y:S04]  /*1ede0*/  STG.E.U16 desc[UR32][R42.64+-0x2e], R102 ;  /* 0xffffd2662a007986 */ /* 0x0009e8000c101520 */
[----:B------:R4:W5:Y:S01]  /*1edf0*/  LDL.LU R222, [R1+0x350] ;  /* 0x0003500001de7983 */ /* 0x0009620000300800 */
[----:B---3--:R-:W-:-:S03]  /*1ee00*/  FADD.FTZ R244, R219, R2 ;  /* 0x00000002dbf47221 */ /* 0x008fc60000010000 */
[----:B------:R4:W-:Y:S04]  /*1ee10*/  STG.E.U16 desc[UR32][R40.64+-0x20], R198 ;  /* 0xffffe0c628007986 */ /* 0x0009e8000c101520 */
[----:B------:R4:W-:Y:S04]  /*1ee20*/  STG.E.U16 desc[UR32][R40.64+-0x1e], R197 ;  /* 0xffffe2c528007986 */ /* 0x0009e8000c101520 */
[----:B------:R4:W-:Y:S04]  /*1ee30*/  STL [R1+0x2c], R5 ;  /* 0x00002c0501007387 */ /* 0x0009e80000100800 */
        /* <DEDUP_REMOVED lines=20> */
[----:B------:R4:W-:Y:S01]  /*1ef80*/  STL [R1+0x28], R0 ;  /* 0x0000280001007387 */ /* 0x0009e20000100800 */
[----:B------:R-:W-:Y:S05]  /*1ef90*/  @P0 BRA `(.L_x_462) ;  /* 0x0000000000040947 */ /* 0x000fea0003800000 */
.L_x_458:
[----:B------:R-:W-:-:S12]  /*1efa0*/  UIADD3 UR7, UR5, -0x1, URZ ;  /* 0xffffffff05077890 */ /* 0x000fd8000fffe03f */
.L_x_462:
[----:B------:R-:W-:-:S13]  /*1efb0*/  ISETP.LE.AND P0, PT, RZ, UR7, PT ;  /* 0x00000007ff007c0c */ /* 0x000fda000bf03270 */
[----:B------:R-:W-:Y:S05]  /*1efc0*/  @!P0 BRA `(.L_x_463) ;  /* 0x000000c000848947 */ /* 0x000fea0003800000 */
[----:B----4-:R-:W2:Y:S01]  /*1efd0*/  LDL.LU R0, [R1+0x2a4] ;  /* 0x0002a40001007983 */ /* 0x010ea20000300800 */
[----:B------:R-:W-:-:S03]  /*1efe0*/  ULDC UR4, c[0x0][0x2d0] ;  /* 0x0000b40000047ab9 */ /* 0x000fc60000000800 */
[----:B------:R-:W3:Y:S04]  /*1eff0*/  LDL.LU R4, [R1+0x2a0] ;  /* 0x0002a00001047983 */ /* 0x000ee80000300800 */
[----:B------:R-:W4:Y:S01]  /*1f000*/  LDL.LU R5, [R1+0x334] ;  /* 0x0003340001057983 */ /* 0x000f220000300800 */
[----:B-----5:R-:W-:Y:S01]  /*1f010*/  ISETP.GE.AND P0, PT, R238, UR4, PT ;  /* 0x00000004ee007c0c */ /* 0x020fe2000bf06270 */
[----:B------:R-:W-:Y:S01]  /*1f020*/  UIMAD UR44, UR50, 0x38, UR41 ;  /* 0x00000038322c78a4 */ /* 0x000fe2000f8e0229 */
[----:B------:R-:W-:Y:S01]  /*1f030*/  IMAD.MOV.U32 R137, RZ, RZ, R135 ;  /* 0x000000ffff897224 */ /* 0x000fe200078e0087 */
[----:B------:R-:W1:Y:S01]  /*1f040*/  S2R R2, SR_TID.X ;  /* 0x0000000000027919 */ /* 0x000e620000002100 */
[----:B------:R-:W-:Y:S01]  /*1f050*/  USHF.R.S32.HI UR4, URZ, 0x1f, UR46 ;  /* 0x0000001f3f047899 */ /* 0x000fe2000801142e */
[----:B------:R-:W-:Y:S01]  /*1f060*/  IMAD.MOV.U32 R132, RZ, RZ, R136 ;  /* 0x000000ffff847224 */ /* 0x000fe200078e0088 */
[----:B------:R-:W-:Y:S01]  /*1f070*/  UIADD3 UR44, UR44, 0x1, URZ ;  /* 0x000000012c2c7890 */ /* 0x000fe2000fffe03f */
[----:B------:R-:W-:Y:S01]  /*1f080*/  MOV R3, R133 ;  /* 0x0000008500037202 */ /* 0x000fe20000000f00 */
[----:B------:R-:W-:-:S02]  /*1f090*/  USHF.L.U64.HI UR5, UR8, 0x6, UR9 ;  /* 0x0000000608057899 */ /* 0x000fc40008010209 */
[----:B------:R-:W-:Y:S02]  /*1f0a0*/  USHF.L.U32 UR6, UR8, 0x6, URZ ;  /* 0x0000000608067899 */ /* 0x000fe4000800063f */
[----:B------:R-:W-:Y:S01]  /*1f0b0*/  UIMAD.WIDE.U32 UR38, UR8, 0x60, URZ ;  /* 0x00000060082678a5 */ /* 0x000fe2000f8e003f */
[----:B------:R-:W1:Y:S01]  /*1f0c0*/  @!P0 LDC.64 R6, c[0x0][0x220] ;  /* 0x00008800ff068b82 */ /* 0x000e620000000a00 */
[----:B------:R-:W-:Y:S02]  /*1f0d0*/  UIMAD UR37, UR9, 0x60, URZ ;  /* 0x00000060092578a4 */ /* 0x000fe4000f8e023f */
[----:B------:R-:W-:Y:S02]  /*1f0e0*/  USHF.L.U64.HI UR8, UR10, 0x6, UR11 ;  /* 0x000000060a087899 */ /* 0x000fe4000801020b */
[----:B------:R-:W-:Y:S02]  /*1f0f0*/  USHF.L.U32 UR9, UR10, 0x6, URZ ;  /* 0x000000060a097899 */ /* 0x000fe4000800063f */
[----:B------:R-:W-:Y:S01]  /*1f100*/  UIMAD.WIDE.U32 UR48, UR10, 0x60, URZ ;  /* 0x000000600a3078a5 */ /* 0x000fe2000f8e003f */
[----:B------:R-:W1:Y:S01]  /*1f110*/  @!P0 LDC.64 R10, c[0x0][0x220] ;  /* 0x00008800ff0a8b82 */ /* 0x000e620000000a00 */
[----:B------:R-:W-:-:S02]  /*1f120*/  USHF.L.U32 UR47, UR46, 0x1, URZ ;  /* 0x000000012e2f7899 */ /* 0x000fc4000800063f */
[----:B------:R-:W-:Y:S02]  /*1f130*/  USHF.R.S32.HI UR10, URZ, 0x1f, UR50 ;  /* 0x0000001f3f0a7899 */ /* 0x000fe40008011432 */
[----:B------:R-:W-:Y:S02]  /*1f140*/  USHF.L.U64.HI UR46, UR46, 0x1, UR4 ;  /* 0x000000012e2e7899 */ /* 0x000fe40008010204 */
[----:B------:R-:W-:Y:S01]  /*1f150*/  USHF.R.S32.HI UR4, URZ, 0x1f, UR44 ;  /* 0x0000001f3f047899 */ /* 0x000fe2000801142c */
[----:B------:R-:W1:Y:S01]  /*1f160*/  @!P0 LDC.64 R8, c[0x0][0x220] ;  /* 0x00008800ff088b82 */ /* 0x000e620000000a00 */
[----:B------:R-:W-:Y:S02]  /*1f170*/  UIMAD UR40, UR11, 0x60, URZ ;  /* 0x000000600b2878a4 */ /* 0x000fe4000f8e023f */
[----:B------:R-:W-:Y:S02]  /*1f180*/  USHF.R.S32.HI UR11, URZ, 0x1f, UR41 ;  /* 0x0000001f3f0b7899 */ /* 0x000fe40008011429 */
[----:B------:R-:W-:-:S02]  /*1f190*/  UIMAD.WIDE.U32 UR50, UR50, 0x70, URZ ;  /* 0x00000070323278a5 */ /* 0x000fc4000f8e003f */
[----:B------:R-:W-:Y:S01]  /*1f1a0*/  UIMAD UR10, UR10, 0x70, URZ ;  /* 0x000000700a0a78a4 */ /* 0x000fe2000f8e023f */
[----:B-1----:R1:W-:Y:S01]  /*1f1b0*/  @!P0 STL.64 [R1+0x310], R6 ;  /* 0x0003100601008387 */ /* 0x0023e20000100a00 */
[----:B------:R-:W-:Y:S02]  /*1f1c0*/  USHF.L.U32 UR45, UR44, 0x1, URZ ;  /* 0x000000012c2d7899 */ /* 0x000fe4000800063f */
[----:B------:R-:W-:Y:S02]  /*1f1d0*/  USHF.L.U32 UR42, UR41, 0x1, URZ ;  /* 0x00000001292a7899 */ /* 0x000fe4000800063f */
[----:B------:R-:W-:Y:S02]  /*1f1e0*/  USHF.L.U64.HI UR44, UR44, 0x1, UR4 ;  /* 0x000000012c2c7899 */ /* 0x000fe40008010204 */
[----:B------:R-:W-:Y:S01]  /*1f1f0*/  UIADD3 UR37, UR37, UR39, URZ ;  /* 0x0000002725257290 */ /* 0x000fe2000fffe03f */
[----:B------:R-:W-:Y:S01]  /*1f200*/  @!P0 STL.64 [R1+0x308], R10 ;  /* 0x0003080a01008387 */ /* 0x000fe20000100a00 */
[----:B------:R-:W-:-:S02]  /*1f210*/  UIADD3 UR40, UR40, UR49, URZ ;  /* 0x0000003128287290 */ /* 0x000fc4000fffe03f */
[----:B------:R-:W-:Y:S02]  /*1f220*/  USHF.L.U64.HI UR41, UR41, 0x1, UR11 ;  /* 0x0000000129297899 */ /* 0x000fe4000801020b */
[----:B------:R-:W-:Y:S01]  /*1f230*/  UIADD3 UR43, UR51, UR10, URZ ;  /* 0x0000000a332b7290 */ /* 0x000fe2000fffe03f */
[----:B------:R-:W-:Y:S01]  /*1f240*/  ULDC UR4, c[0x0][0x2ec] ;  /* 0x0000bb0000047ab9 */ /* 0x000fe20000000800 */
[----:B------:R1:W-:Y:S02]  /*1f250*/  @!P0 STL.64 [R1+0x300], R8 ;  /* 0x0003000801008387 */ /* 0x0003e40000100a00 */
[----:B-1----:R-:W-:-:S04]  /*1f260*/  SHF.R.S32.HI R6, RZ, 0x1f, R2 ;  /* 0x0000001fff067819 */ /* 0x002fc80000011402 */
[----:B------:R-:W-:Y:S02]  /*1f270*/  LEA.HI R6, R6, R2, RZ, 0x5 ;  /* 0x0000000206067211 */ /* 0x000fe400078f28ff */
[----:B------:R-:W-:Y:S02]  /*1f280*/  MOV R2, UR29 ;  /* 0x0000001d00027c02 */ /* 0x000fe40008000f00 */
[----:B------:R-:W-:-:S05]  /*1f290*/  SHF.R.S32.HI R6, RZ, 0x5, R6 ;  /* 0x00000005ff067819 */ /* 0x000fca0000011406 */
[----:B------:R-:W-:Y:S02]  /*1f2a0*/  IMAD R2, R2, 0x8, R6 ;  /* 0x0000000802027824 */ /* 0x000fe400078e0206 */
[----:B------:R-:W1:Y:S02]  /*1f2b0*/  @!P0 LDC.64 R6, c[0x0][0x220] ;  /* 0x00008800ff068b82 */ /* 0x000e640000000a00 */
[----:B------:R-:W-:Y:S01]  /*1f2c0*/  IMAD.WIDE.U32 R8, R2, -0x326172a9, RZ ;  /* 0xcd9e8d5702087825 */ /* 0x000fe200078e00ff */
[----:B-1----:R2:W-:Y:S04]  /*1f2d0*/  @!P0 STL.64 [R1+0x2f8], R6 ;  /* 0x0002f80601008387 */ /* 0x0025e80000100a00 */
[----:B------:R-:W-:Y:S01]  /*1f2e0*/  STL.64 [R1+0xc0], R8 ;  /* 0x0000c00801007387 */ /* 0x000fe20000100a00 */
[----:B--2---:R-:W-:Y:S01]  /*1f2f0*/  IMAD.WIDE.U32 R6, R0, -0x326172a9, RZ ;  /* 0xcd9e8d5700067825 */ /* 0x004fe200078e00ff */
[----:B---3--:R-:W-:-:S04]  /*1f300*/  LOP3.LUT R2, R9, R4, RZ, 0x3c, !PT ;  /* 0x0000000409027212 */ /* 0x008fc800078e3cff */
[----:B------:R4:W-:Y:S01]  /*1f310*/  STL.64 [R1+0xb8], R6 ;  /* 0x0000b80601007387 */ /* 0x0009e20000100a00 */
[----:B------:R-:W-:Y:S01]  /*1f320*/  LOP3.LUT R4, R7, R4, RZ, 0x3c, !PT ;  /* 0x0000000407047212 */ /* 0x000fe200078e3cff */
[----:B------:R-:W-:Y:S02]  /*1f330*/  IMAD.MOV.U32 R0, RZ, RZ, R134 ;  /* 0x000000ffff007224 */ /* 0x000fe400078e0086 */
[----:B----4-:R-:W-:-:S05]  /*1f340*/  IMAD.WIDE.U32 R6, R5, -0x2daee0ad, RZ ;  /* 0xd2511f5305067825 */ /* 0x010fca00078e00ff */
[----:B------:R1:W-:Y:S04]  /*1f350*/  STL.64 [R1+0x10], R6 ;  /* 0x0000100601007387 */ /* 0x0003e80000100a00 */
[----:B------:R-:W2:Y:S04]  /*1f360*/  LDL.LU.64 R8, [R1+0x328] ;  /* 0x0003280001087983 */ /* 0x000ea80000300a00 */
[----:B-1----:R-:W3:Y:S01]  /*1f370*/  LDL.LU.64 R6, [R1+0x338] ;  /* 0x0003380001067983 */ /* 0x002ee20000300a00 */
[----:B------:R-:W-:-:S04]  /*1f380*/  IMAD.WIDE.U32 R12, R2, -0x2daee0ad, RZ ;  /* 0xd2511f53020c7825 */ /* 0x000fc800078e00ff */
[----:B------:R-:W-:Y:S01]  /*1f390*/  IMAD.WIDE.U32 R10, R4, -0x2daee0ad, RZ ;  /* 0xd2511f53040a7825 */ /* 0x000fe200078e00ff */
[----:B------:R1:W-:Y:S04]  /*1f3a0*/  STL.64 [R1+0x78], R12 ;  /* 0x0000780c01007387 */ /* 0x0003e80000100a00 */
[----:B------:R1:W-:Y:S01]  /*1f3b0*/  STL.64 [R1+0x70], R10 ;  /* 0x0000700a01007387 */ /* 0x0003e20000100a00 */
[----:B--2---:R-:W-:Y:S02]  /*1f3c0*/  MOV R5, R9 ;  /* 0x0000000900057202 */ /* 0x004fe40000000f00 */
[----:B---3--:R-:W-:-:S05]  /*1f3d0*/  MOV R4, R6 ;  /* 0x0000000600047202 */ /* 0x008fca0000000f00 */
[----:B------:R1:W-:Y:S01]  /*1f3e0*/  STL.64 [R1+0x2f0], R4 ;  /* 0x0002f00401007387 */ /* 0x0003e20000100a00 */
[----:B------:R-:W-:Y:S05]  /*1f3f0*/  BRA `(.L_x_464) ;  /* 0x0000000000d47947 */ /* 0x000fea0003800000 */
.L_x_466:
[----:B------:R-:W2:Y:S01]  /*1f400*/  LDL.64 R184, [R1+0x320] ;  /* 0x0003200001b87983 */ /* 0x000ea20000100a00 */
[----:B------:R-:W1:Y:S01]  /*1f410*/  LDC.64 R138, c[0x0][0x248] ;  /* 0x00009200ff8a7b82 */ /* 0x000e620000000a00 */
[----:B------:R-:W-:Y:S02]  /*1f420*/  UIADD3 UR31, UR7, -0x1, URZ ;  /* 0xffffffff071f7890 */ /* 0x000fe4000fffe03f */
[----:B------:R-:W3:Y:S02]  /*1f430*/  LDL.64 R182, [R1+0x318] ;  /* 0x0003180001b67983 */ /* 0x000ee40000100a00 */
[----:B------:R-:W-:Y:S02]  /*1f440*/  USHF.R.S32.HI UR10, URZ, 0x1f, UR31 ;  /* 0x0000001f3f0a7899 */ /* 0x000fe4000801141f */
[----:B------:R4:W-:Y:S04]  /*1f450*/  @P0 STS [R230+0x2000], RZ ;  /* 0x002000ffe6000388 */ /* 0x0009e80000000800 */
[----:B------:R4:W-:Y:S04]  /*1f460*/  @P0 STS [R230+0x2004], RZ ;  /* 0x002004ffe6000388 */ /* 0x0009e80000000800 */
[----:B------:R4:W-:Y:S01]  /*1f470*/  @P0 STS.64 [R230+0x2008], RZ ;  /* 0x002008ffe6000388 */ /* 0x0009e20000000a00 */
[C---:B-1----:R-:W-:Y:S02]  /*1f480*/  IMAD R133, R138.reuse, UR10, RZ ;  /* 0x0000000a8a857c24 */ /* 0x042fe4000f8e02ff */
[----:B------:R-:W-:Y:S04]  /*1f490*/  IMAD.WIDE.U32 R172, R138, UR31, RZ ;  /* 0x0000001f8aac7c25 */ /* 0x000fe8000f8e00ff */
[----:B------:R-:W-:Y:S04]  /*1f4a0*/  IMAD R133, R139, UR31, R133 ;  /* 0x0000001f8b857c24 */ /* 0x000fe8000f8e0285 */
[----:B------:R-:W-:Y:S01]  /*1f4b0*/  IMAD.IADD R133, R173, 0x1, R133 ;  /* 0x00000001ad857824 */ /* 0x000fe200078e0285 */
[C---:B--2---:R-:W-:Y:S04]  /*1f4c0*/  LEA R2, P1, R172.reuse, R184, 0x7 ;  /* 0x000000b8ac027211 */ /* 0x044fe800078238ff */
[----:B---3--:R-:W-:Y:S02]  /*1f4d0*/  LEA.HI.X R133, R172, R183, R133, 0x7, P1 ;  /* 0x000000b7ac857211 */ /* 0x008fe400008f3c85 */
[----:B------:R-:W1:Y:S02]  /*1f4e0*/  @!P0 LDC.64 R172, c[0x0][0x218] ;  /* 0x00008600ffac8b82 */ /* 0x000e640000000a00 */
[C---:B-1----:R-:W-:Y:S04]  /*1f4f0*/  @!P0 LEA R172, P1, R2.reuse, R172, 0x1 ;  /* 0x000000ac02ac8211 */ /* 0x042fe800078208ff */
[----:B------:R-:W-:Y:S02]  /*1f500*/  @!P0 LEA.HI.X R173, R2, R173, R133, 0x1, P1 ;  /* 0x000000ad02ad8211 */ /* 0x000fe400008f0c85 */
[C---:B------:R-:W-:Y:S03]  /*1f510*/  @!P0 LEA R136, P1, R138.reuse, R2, 0x5 ;  /* 0x000000028a888211 */ /* 0x040fe600078228ff */
[----:B------:R-:W-:Y:S01]  /*1f520*/  @!PT LDS RZ, [RZ] ;  /* 0x00000000fffff984 */ /* 0x000fe20000000800 */
[----:B------:R-:W-:Y:S01]  /*1f530*/  @!PT LDS RZ, [RZ] ;  /* 0x00000000fffff984 */ /* 0x000fe20000000800 */
[----:B------:R-:W-:Y:S01]  /*1f540*/  @!PT LDS RZ, [RZ] ;  /* 0x00000000fffff984 */ /* 0x000fe20000000800 */
[----:B------:R1:W-:Y:S04]  /*1f550*/  @!P0 LDGSTS.E.BYPASS.LTC128B.128 [R230+0x2000], desc[UR32][R172.64] ;  /* 0x02000000ace68fae */ /* 0x0003e8000b901d60 */
[----:B------:R4:W-:Y:S01]  /*1f560*/  @P0 STS.128 [R230+0x2800], RZ ;  /* 0x002800ffe6000388 */ /* 0x0009e20000000c00 */
[----:B-1----:R-:W-:Y:S02]  /*1f570*/  @!P0 LEA.HI.X R172, R138, R133, R139, 0x5, P1 ;  /* 0x000000858aac8211 */ /* 0x002fe400008f2c8b */
[----:B------:R-:W1:Y:S02]  /*1f580*/  @!P0 LDC.64 R138, c[0x0][0x218] ;  /* 0x00008600ff8a8b82 */ /* 0x000e640000000a00 */
[C---:B-1----:R-:W-:Y:S04]  /*1f590*/  @!P0 LEA R138, P1, R136.reuse, R138, 0x1 ;  /* 0x0000008a888a8211 */ /* 0x042fe800078208ff */
[----:B------:R-:W-:Y:S02]  /*1f5a0*/  @!P0 LEA.HI.X R139, R136, R139, R172, 0x1, P1 ;  /* 0x0000008b888b8211 */ /* 0x000fe400008f0cac */
[C---:B------:R-:W-:Y:S03]  /*1f5b0*/  @!P0 IADD3 R136, P2, R2.reuse, UR9, RZ ;  /* 0x0000000902888c10 */ /* 0x040fe6000ff5e0ff */
[----:B------:R-:W-:Y:S01]  /*1f5c0*/  @!PT LDS RZ, [RZ] ;  /* 0x00000000fffff984 */ /* 0x000fe20000000800 */
[----:B------:R-:W-:Y:S01]  /*1f5d0*/  @!PT LDS RZ, [RZ] ;  /* 0x00000000fffff984 */ /* 0x000fe20000000800 */
[----:B------:R-:W-:Y:S01]  /*1f5e0*/  @!PT LDS RZ, [RZ] ;  /* 0x00000000fffff984 */ /* 0x000fe20000000800 */
[----:B------:R1:W-:Y:S01]  /*1f5f0*/  @!P0 LDGSTS.E.BYPASS.LTC128B.128 [R230+0x2800], desc[UR32][R138.64] ;  /* 0x028000008ae68fae */ /* 0x0003e2000b901d60 */
[C---:B------:R-:W-:Y:S02]  /*1f600*/  @!P0 IADD3.X R172, R133.reuse, UR8, RZ, P2, !PT ;  /* 0x0000000885ac8c10 */ /* 0x040fe400097fe4ff */
[----:B------:R-:W-:Y:S01]  /*1f610*/  @!P0 IADD3 R2, P2, R2, UR48, RZ ;  /* 0x0000003002028c10 */ /* 0x000fe2000ff5e0ff */
[----:B------:R4:W-:Y:S03]  /*1f620*/  @P0 STS.128 [R230+0x3000], RZ ;  /* 0x003000ffe6000388 */ /* 0x0009e60000000c00 */
[----:B------:R-:W-:Y:S01]  /*1f630*/  @!P0 IADD3.X R133, R133, UR40, RZ, P2, !PT ;  /* 0x0000002885858c10 */ /* 0x000fe200097fe4ff */
[----:B-1----:R-:W1:Y:S02]  /*1f640*/  @!P0 LDC.64 R138, c[0x0][0x218] ;  /* 0x00008600ff8a8b82 */ /* 0x002e640000000a00 */
[C---:B-1----:R-:W-:Y:S04]  /*1f650*/  @!P0 LEA R138, P1, R136.reuse, R138, 0x1 ;  /* 0x0000008a888a8211 */ /* 0x042fe800078208ff */
[----:B------:R-:W-:Y:S05]  /*1f660*/  @!P0 LEA.HI.X R139, R136, R139, R172, 0x1, P1 ;  /* 0x0000008b888b8211 */ /* 0x000fea00008f0cac */
[----:B------:R-:W-:Y:S01]  /*1f670*/  @!PT LDS RZ, [RZ] ;  /* 0x00000000fffff984 */ /* 0x000fe20000000800 */
[----:B------:R-:W-:Y:S01]  /*1f680*/  @!PT LDS RZ, [RZ] ;  /* 0x00000000fffff984 */ /* 0x000fe20000000800 */
[----:B------:R-:W-:Y:S01]  /*1f690*/  @!PT LDS RZ, [RZ] ;  /* 0x00000000fffff984 */ /* 0x000fe20000000800 */
[----:B------:R1:W-:Y:S04]  /*1f6a0*/  @!P0 LDGSTS.E.BYPASS.LTC128B.128 [R230+0x3000], desc[UR32][R138.64] ;  /* 0x030000008ae68fae */ /* 0x0003e8000b901d60 */
[----:B------:R4:W-:Y:S01]  /*1f6b0*/  @P0 STS.128 [R230+0x3800], RZ ;  /* 0x003800ffe6000388 */ /* 0x0009e20000000c00 */
[----:B-1----:R-:W1:Y:S02]  /*1f6c0*/  @!P0 LDC.64 R138, c[0x0][0x218] ;  /* 0x00008600ff8a8b82 */ /* 0x002e640000000a00 */
        /* <DEDUP_REMOVED lines=8> */
.L_x_464:
[----:B-1----:R-:W2:Y:S01]  /*1f750*/  LDL.64 R12, [R1+0x2f0] ;  /* 0x0002f000010c7983 */ /* 0x002ea20000100a00 */
[----:B------:R-:W-:Y:S04]  /*1f760*/  DEPBAR.LE SB0, 0x0 ;  /* 0x000080000000791a */ /* 0x000fe80000000000 */
[----:B------:R-:W3:Y:S01]  /*1f770*/  LDL R9, [R1+0x310] ;  /* 0x0003100001097983 */ /* 0x000ee20000100800 */
[----:B------:R-:W-:Y:S01]  /*1f780*/  USHF.R.S32.HI UR11, URZ, 0x1f, UR7 ;  /* 0x0000001f3f0b7899 */ /* 0x000fe20008011407 */
[----:B------:R-:W-:Y:S01]  /*1f790*/  IMAD.U32 R4, RZ, RZ, UR7 ;  /* 0x00000007ff047e24 */ /* 0x000fe2000f8e00ff */
[----:B------:R-:W-:Y:S02]  /*1f7a0*/  UIMAD UR10, UR24, UR7, URZ ;  /* 0x00000007180a72a4 */ /* 0x000fe4000f8e023f */
[----:B------:R-:W4:Y:S01]  /*1f7b0*/  LDL R20, [R1+0x314] ;  /* 0x0003140001147983 */ /* 0x000f220000100800 */
[----:B------:R-:W-:Y:S02]  /*1f7c0*/  UISETP.GE.AND UP0, UPT, UR7, 0x1, UPT ;  /* 0x000000010700788c */ /* 0x000fe4000bf06270 */
[----:B------:R-:W-:Y:S02]  /*1f7d0*/  UIMAD UR10, UR11, UR25, UR10 ;  /* 0x000000190b0a72a4 */ /* 0x000fe4000f8e020a */
        /* <DEDUP_REMOVED lines=12> */
[----:B------:R-:W5:Y:S05]  /*1f8a0*/  LDL.64 R138, [R1+0xc0] ;  /* 0x0000c000018a7983 */ /* 0x000f6a0000100a00 */
[----:B------:R-:W5:Y:S05]  /*1f8b0*/  LDL.64 R234, [R1+0x78] ;  /* 0x0000780001ea7983 */ /* 0x000f6a0000100a00 */
[----:B------:R-:W5:Y:S01]  /*1f8c0*/  LDL.64 R232, [R1+0x70] ;  /* 0x0000700001e87983 */ /* 0x000f620000100a00 */
[----:B--2---:R-:W-:Y:S04]  /*1f8d0*/  IMAD.WIDE.U32 R4, R4, UR25, R12 ;  /* 0x0000001904047c25 */ /* 0x004fe8000f8e000c */
[----:B------:R-:W-:Y:S01]  /*1f8e0*/  VIADD R2, R5, UR10 ;  /* 0x0000000a05027c36 */ /* 0x000fe20008000000 */
[C---:B---3--:R-:W-:Y:S01]  /*1f8f0*/  @!P0 LEA R12, P4, R4.reuse, R9, 0x1 ;  /* 0x00000009040c8211 */ /* 0x048fe200078808ff */
[----:B------:R-:W-:Y:S01]  /*1f900*/  ULOP3.LUT UR10, UR11, UR35, URZ, 0x3c, !UPT ;  /* 0x000000230b0a7292 */ /* 0x000fe2000f8e3c3f */
        /* <DEDUP_REMOVED lines=25> */
[----:B------:R-:W-:Y:S02]  /*1faa0*/  @!P0 LDGSTS.E.BYPASS.LTC128B.128 [R230+0x5000], desc[UR32][R8.64] ;  /* 0x0500000008e68fae */ /* 0x000fe4000b901d60 */
[----:B------:R-:W-:Y:S03]  /*1fab0*/  @!P0 LEA.HI.X R7, R14, R17, R16, 0x1, P1 ;  /* 0x000000110e078211 */ /* 0x000fe600008f0c10 */
[----:B------:R-:W-:Y:S01]  /*1fac0*/  @P0 STS.128 [R230+0x5800], RZ ;  /* 0x005800ffe6000388 */ /* 0x000fe20000000c00 */
[----:B------:R-:W-:Y:S04]  /*1fad0*/  PLOP3.LUT P1, PT, PT, PT, UP0, 0x80, 0x0 ;  /* 0x000000000000781c */ /* 0x000fe80003f2f008 */
        /* <DEDUP_REMOVED lines=10> */
[----:B------:R-:W5:Y:S01]  /*1fb80*/  LDSM.16.M88.4 R64, [R216+0x2c00] ;  /* 0x002c0000d840783b */ /* 0x000f620000000200 */
[----:B------:R-:W-:Y:S04]  /*1fb90*/  LOP3.LUT R134, R237, UR10, RZ, 0x3c, !PT ;  /* 0x0000000aed867c12 */ /* 0x000fe8000f8e3cff */
[----:B------:R-:W5:Y:S01]  /*1fba0*/  LDSM.16.M88.4 R80, [R216+0x3000] ;  /* 0x00300000d850783b */ /* 0x000f620000000200 */
[----:B------:R-:W-:Y:S04]  /*1fbb0*/  IMAD.WIDE.U32 R134, R134, -0x326172a9, RZ ;  /* 0xcd9e8d5786867825 */ /* 0x000fe800078e00ff */
        /* <DEDUP_REMOVED lines=20> */
[C---:B------:R-:W-:Y:S01]  /*1fd00*/  HMMA.16816.F32.BF16 R40, R124.reuse, R48, RZ ;  /* 0x000000307c28723c */ /* 0x040fe200000418ff */
[----:B------:R-:W4:Y:S05]  /*1fd10*/  LDSM.16.M88.4 R208, [R223] ;  /* 0x00000000dfd0783b */ /* 0x000f2a0000000200 */
[-C--:B------:R-:W-:Y:S01]  /*1fd20*/  HMMA.16816.F32.BF16 R44, R124, R50.reuse, RZ ;  /* 0x000000327c2c723c */ /* 0x080fe200000418ff */
[----:B------:R-:W4:Y:S01]  /*1fd30*/  LDSM.16.M88.4 R212, [R222] ;  /* 0x00000000ded4783b */ /* 0x000f220000000200 */
[----:B------:R-:W-:Y:S04]  /*1fd40*/  DEPBAR.LE SB0, 0x0 ;  /* 0x000080000000791a */ /* 0x000fe80000000000 */
[C---:B------:R-:W-:Y:S01]  /*1fd50*/  HMMA.16816.F32.BF16 R48, R128.reuse, R50, RZ ;  /* 0x000000328030723c */ /* 0x040fe200000418ff */
[----:B------:R-:W-:Y:S05]  /*1fd60*/  BAR.SYNC.DEFER_BLOCKING 0x0 ;  /* 0x0000000000007b1d */ /* 0x000fea0000010000 */
        /* <DEDUP_REMOVED lines=19> */
[----:B------:R-:W-:Y:S06]  /*1fea0*/  HMMA.16816.F32.BF16 R128, R128, R174, RZ ;  /* 0x000000ae8080723c */ /* 0x000fec00000418ff */
[-C--:B--2---:R-:W-:Y:S06]  /*1feb0*/  HMMA.16816.F32.BF16 R4, R176, R180.reuse, R4 ;  /* 0x000000b4b004723c */ /* 0x084fec0000041804 */
[C---:B------:R-:W-:Y:S06]  /*1fec0*/  HMMA.16816.F32.BF16 R8, R184.reuse, R180, R8 ;  /* 0x000000b4b808723c */ /* 0x040fec0000041808 */
[-C--:B------:R-:W-:Y:S05]  /*1fed0*/  HMMA.16816.F32.BF16 R12, R184, R182.reuse, R12 ;  /* 0x000000b6b80c723c */ /* 0x080fea000004180c */
[----:B------:R-:W-:Y:S01]  /*1fee0*/  LOP3.LUT R180, R135, UR21, R138, 0x96, !PT ;  /* 0x0000001587b47c12 */ /* 0x000fe2000f8e968a */
[C---:B------:R-:W-:Y:S06]  /*1fef0*/  HMMA.16816.F32.BF16 R16, R176.reuse, R182, R16 ;  /* 0x000000b6b010723c */ /* 0x040fec0000041810 */
[----:B------:R-:W-:Y:S01]  /*1ff00*/  FMNMX.FTZ R2, R4, R132, !PT ;  /* 0x0000008404027209 */ /* 0x000fe20007810000 */
[-C--:B---3--:R-:W-:Y:S04]  /*1ff10*/  HMMA.16816.F32.BF16 R20, R176, R188.reuse, R20 ;  /* 0x000000bcb014723c */ /* 0x088fe80000041814 */
[----:B------:R-:W-:Y:S02]  /*1ff20*/  FMNMX.FTZ R2, R5, R2, !PT ;  /* 0x0000000205027209 */ /* 0x000fe40007810000 */
[C---:B------:R-:W-:Y:S06]  /*1ff30*/  HMMA.16816.F32.BF16 R24, R184.reuse, R188, R24 ;  /* 0x000000bcb818723c */ /* 0x040fec0000041818 */
        /* <DEDUP_REMOVED lines=28> */
[-C--:B----4-:R-:W-:Y:S05]  /*20100*/  HMMA.16816.F32.BF16 R84, R176, R204.reuse, R84 ;  /* 0x000000ccb054723c */ /* 0x090fea0000041854 */
        /* <DEDUP_REMOVED lines=90> */
[--C-:B------:R-:W-:Y:S02]  /*206b0*/  LOP3.LUT R188, R235, UR20, R236.reuse, 0x96, !PT ;  /* 0x00000014ebbc7c12 */ /* 0x100fe4000f8e96ec */
[----:B------:R-:W-:Y:S02]  /*206c0*/  FMNMX.FTZ R2, R79, R2, !PT ;  /* 0x000000024f027209 */ /* 0x000fe40007810000 */
[----:B------:R-:W-:Y:S01]  /*206d0*/  FMNMX.FTZ R133, R89, R133, !PT ;  /* 0x0000008559857209 */ /* 0x000fe20007810000 */
[----:B------:R-:W-:Y:S01]  /*206e0*/  IMAD.WIDE.U32 R188, R188, -0x326172a9, RZ ;  /* 0xcd9e8d57bcbc7825 */ /* 0x000fe200078e00ff */
[----:B------:R-:W-:Y:S02]  /*206f0*/  FMNMX.FTZ R136, R114, R136, !PT ;  /* 0x0000008872887209 */ /* 0x000fe40007810000 */
[----:B------:R-:W-:Y:S02]  /*20700*/  FMNMX.FTZ R174, R117, R174, !PT ;  /* 0x000000ae75ae7209 */ /* 0x000fe40007810000 */
[----:B------:R-:W-:Y:S02]  /*20710*/  FMNMX.FTZ R138, R90, R2, !PT ;  /* 0x000000025a8a7209 */ /* 0x000fe40007810000 */
[----:B------:R-:W-:Y:S02]  /*20720*/  LOP3.LUT R190, R233, UR20, R236, 0x96, !PT ;  /* 0x00000014e9be7c12 */ /* 0x000fe4000f8e96ec */
[----:B------:R-:W-:Y:S02]  /*20730*/  FMNMX.FTZ R2, R92, R133, !PT ;  /* 0x000000855c027209 */ /* 0x000fe40007810000 */
[----:B------:R-:W-:Y:S01]  /*20740*/  FMNMX.FTZ R133, R115, R136, !PT ;  /* 0x0000008873857209 */ /* 0x000fe20007810000 */
[----:B------:R-:W-:Y:S01]  /*20750*/  IMAD.WIDE.U32 R190, R190, -0x326172a9, RZ ;  /* 0xcd9e8d57bebe7825 */ /* 0x000fe200078e00ff */
[----:B------:R-:W-:Y:S02]  /*20760*/  FMNMX.FTZ R174, R128, R174, !PT ;  /* 0x000000ae80ae7209 */ /* 0x000fe40007810000 */
[----:B------:R-:W-:Y:S02]  /*20770*/  LOP3.LUT R181, R189, UR19, R134, 0x96, !PT ;  /* 0x00000013bdb57c12 */ /* 0x000fe4000f8e9686 */
[----:B------:R-:W-:Y:S02]  /*20780*/  FMNMX.FTZ R176, R91, R138, !PT ;  /* 0x0000008a5bb07209 */ /* 0x000fe40007810000 */
[----:B------:R-:W-:Y:S02]  /*20790*/  FMNMX.FTZ R178, R93, R2, !PT ;  /* 0x000000025db27209 */ /* 0x000fe40007810000 */
[----:B------:R-:W-:Y:S02]  /*207a0*/  FMNMX.FTZ R179, R118, R133, !PT ;  /* 0x0000008576b37209 */ /* 0x000fe40007810000 */
[----:B------:R-:W-:Y:S01]  /*207b0*/  FMNMX.FTZ R174, R129, R174, !PT ;  /* 0x000000ae81ae7209 */ /* 0x000fe20007810000 */
[----:B------:R-:W-:Y:S06]  /*207c0*/  @P1 BRA `(.L_x_466) ;  /* 0xffffffec000c1947 */ /* 0x000fec000383ffff */
.L_x_465:
[----:B------:R-:W-:Y:S01]  /*207d0*/  FMNMX.FTZ R2, R94, R176, !PT ;  /* 0x000000b05e027209 */ /* 0x000fe20007810000 */
[----:B----4-:R-:W2:Y:S01]  /*207e0*/  LDL.64 R138, [R1+0xb8] ;  /* 0x0000b800018a7983 */ /* 0x010ea20000100a00 */
[----:B------:R-:W-:Y:S01]  /*207f0*/  FMNMX.FTZ R133, R104, R178, !PT ;  /* 0x000000b268857209 */ /* 0x000fe20007810000 */
[----:B------:R-:W-:Y:S01]  /*20800*/  UIADD3 UR31, UR35, 0x646e171e, URZ ;  /* 0x646e171e231f7890 */ /* 0x000fe2000fffe03f */
[----:B------:R-:W-:Y:S01]  /*20810*/  LOP3.LUT R173, R191, UR19, R134, 0x96, !PT ;  /* 0x00000013bfad7c12 */ /* 0x000fe2000f8e9686 */
[----:B------:R-:W-:Y:S01]  /*20820*/  STL [R1+0x384], R217 ;  /* 0x000384d901007387 */ /* 0x000fe20000100800 */
[----:B------:R-:W-:Y:S01]  /*20830*/  FMNMX.FTZ R134, R95, R2, !PT ;  /* 0x000000025f867209 */ /* 0x000fe20007810000 */
[----:B------:R-:W-:Y:S01]  /*20840*/  UIADD3 UR36, UR34, -0x4ab325aa, URZ ;  /* 0xb54cda5622247890 */ /* 0x000fe2000fffe03f */
[----:B------:R-:W-:Y:S01]  /*20850*/  FMNMX.FTZ R2, R105, R133, !PT ;  /* 0x0000008569027209 */ /* 0x000fe20007810000 */
[----:B------:R-:W-:Y:S01]  /*20860*/  STL [R1+0x404], R217 ;  /* 0x000404d901007387 */ /* 0x000fe20000100800 */
[----:B------:R-:W-:Y:S01]  /*20870*/  FMNMX.FTZ R136, R106, R134, !PT ;  /* 0x000000866a887209 */ /* 0x000fe20007810000 */
[----:B------:R-:W-:Y:S01]  /*20880*/  IMAD.WIDE.U32 R184, R173, -0x2daee0ad, RZ ;  /* 0xd2511f53adb87825 */ /* 0x000fe200078e00ff */
[----:B------:R-:W-:Y:S01]  /*20890*/  FMNMX.FTZ R172, R108, R2, !PT ;  /* 0x000000026cac7209 */ /* 0x000fe20007810000 */
[----:B------:R-:W-:Y:S01]  /*208a0*/  STL [R1+0x380], R218 ;  /* 0x000380da01007387 */ /* 0x000fe20000100800 */
[----:B------:R-:W-:Y:S01]  /*208b0*/  FMNMX.FTZ R2, R107, R136, !PT ;  /* 0x000000886b027209 */ /* 0x000fe20007810000 */
[----:B------:R-:W-:Y:S01]  /*208c0*/  UIADD3 UR10, UR11, 0x1, URZ ;  /* 0x000000010b0a7890 */ /* 0x000fe2000fffe03f */
[----:B------:R-:W-:Y:S01]  /*208d0*/  FMNMX.FTZ R136, R109, R172, !PT ;  /* 0x000000ac6d887209 */ /* 0x000fe20007810000 */
[----:B------:R-:W-:Y:S01]  /*208e0*/  STL [R1+0x408], R218 ;  /* 0x000408da01007387 */ /* 0x000fe20000100800 */
[----:B------:R-:W-:Y:S01]  /*208f0*/  LOP3.LUT R229, R229, 0xfffffffe, RZ, 0xc0, !PT ;  /* 0xfffffffee5e57812 */ /* 0x000fe200078ec0ff */
[----:B------:R-:W-:Y:S01]  /*20900*/  ULOP3.LUT UR10, UR10, UR35, URZ, 0x3c, !UPT ;  /* 0x000000230a0a7292 */ /* 0x000fe2000f8e3c3f */
[----:B------:R-:W-:Y:S01]  /*20910*/  FMNMX.FTZ R2, R110, R2, !PT ;  /* 0x000000026e027209 */ /* 0x000fe20007810000 */
[----:B------:R-:W-:Y:S01]  /*20920*/  STL [R1+0x36c], R230 ;  /* 0x00036ce601007387 */ /* 0x000fe20000100800 */
[----:B------:R-:W-:Y:S02]  /*20930*/  @P0 LOP3.LUT R229, R229, 0x1, RZ, 0xfc, !PT ;  /* 0x00000001e5e50812 */ /* 0x000fe400078efcff */
[----:B------:R-:W-:Y:S01]  /*20940*/  FMNMX.FTZ R2, R111, R2, !PT ;  /* 0x000000026f027209 */ /* 0x000fe20007810000 */
[----:B------:R-:W-:Y:S03]  /*20950*/  STL [R1+0x368], R228 ;  /* 0x000368e401007387 */ /* 0x000fe60000100800 */
[----:B------:R-:W-:Y:S01]  /*20960*/  FMNMX.FTZ R2, R122, R2, !PT ;  /* 0x000000027a027209 */ /* 0x000fe20007810000 */
        /* <DEDUP_REMOVED lines=11> */
[----:B------:R-:W1:Y:S01]  /*20a20*/  SHFL.BFLY PT, R177, R174, 0x2, 0x1f ;  /* 0x0c401f00aeb17f89 */ /* 0x000e6200000e0000 */
[----:B--2---:R-:W-:Y:S01]  /*20a30*/  LOP3.LUT R175, R135, UR21, R138, 0x96, !PT ;  /* 0x0000001587af7c12 */ /* 0x004fe2000f8e968a */
[----:B------:R-:W-:Y:S01]  /*20a40*/  IMAD.WIDE.U32 R138, R180, -0x2daee0ad, RZ ;  /* 0xd2511f53b48a7825 */ /* 0x000fe200078e00ff */
[----:B------:R-:W-:Y:S04]  /*20a50*/  FMNMX.FTZ R135, R119, R179, !PT ;  /* 0x000000b377877209 */ /* 0x000fe80007810000 */
[----:B------:R-:W-:Y:S01]  /*20a60*/  FMNMX.FTZ R133, R130, R135, !PT ;  /* 0x0000008782857209 */ /* 0x000fe20007810000 */
[----:B------:R-:W-:Y:S01]  /*20a70*/  IMAD.WIDE.U32 R134, R181, -0x2daee0ad, RZ ;  /* 0xd2511f53b5867825 */ /* 0x000fe200078e00ff */
[----:B------:R-:W-:Y:S02]  /*20a80*/  LOP3.LUT R176, R139, UR18, R234, 0x96, !PT ;  /* 0x000000128bb07c12 */ /* 0x000fe4000f8e96ea */
[----:B------:R-:W-:Y:S02]  /*20a90*/  FMNMX.FTZ R133, R131, R133, !PT ;  /* 0x0000008583857209 */ /* 0x000fe40007810000 */
[----:B------:R-:W-:Y:S01]  /*20aa0*/  LOP3.LUT R172, R135, UR16, R138, 0x96, !PT ;  /* 0x0000001087ac7c12 */ /* 0x000fe2000f8e968a */
[----:B------:R-:W-:Y:S01]  /*20ab0*/  IMAD.WIDE.U32 R180, R176, -0x326172a9, RZ ;  /* 0xcd9e8d57b0b47825 */ /* 0x000fe200078e00ff */
[----:B------:R-:W-:Y:S01]  /*20ac0*/  FMNMX.FTZ R135, R120, R136, !PT ;  /* 0x0000008878877209 */ /* 0x000fe20007810000 */
[----:B------:R-:W2:Y:S01]  /*20ad0*/  SHFL.BFLY PT, R178, R133, 0x2, 0x1f ;  /* 0x0c401f0085b27f89 */ /* 0x000ea200000e0000 */
[----:B-1----:R-:W-:Y:S01]  /*20ae0*/  FMNMX.FTZ R136, R174, R177, !PT ;  /* 0x000000b1ae887209 */ /* 0x002fe20007810000 */
[----:B------:R-:W-:Y:S01]  /*20af0*/  IMAD.WIDE.U32 R192, R172, -0x326172a9, RZ ;  /* 0xcd9e8d57acc07825 */ /* 0x000fe200078e00ff */
[----:B------:R-:W-:Y:S03]  /*20b00*/  FMNMX.FTZ R135, R121, R135, !PT ;  /* 0x0000008779877209 */ /* 0x000fe60007810000 */
[----:B------:R-:W-:Y:S01]  /*20b10*/  IMAD.WIDE.U32 R138, R175, -0x2daee0ad, RZ ;  /* 0xd2511f53af8a7825 */ /* 0x000fe200078e00ff */
[----:B------:R-:W-:Y:S01]  /*20b20*/  LOP3.LUT R172, R193, UR15, R180, 0x96, !PT ;  /* 0x0000000fc1ac7c12 */ /* 0x000fe2000f8e96b4 */
[----:B------:R-:W1:Y:S01]  /*20b30*/  SHFL.BFLY PT, R177, R136, 0x1, 0x1f ;  /* 0x0c201f0088b17f89 */ /* 0x000e6200000e0000 */
[----:B------:R-:W-:Y:S02]  /*20b40*/  FMNMX.FTZ R135, R124, R135, !PT ;  /* 0x000000877c877209 */ /* 0x000fe40007810000 */
[----:B------:R-:W-:Y:S01]  /*20b50*/  LOP3.LUT R139, R139, UR18, R232, 0x96, !PT ;  /* 0x000000128b8b7c12 */ /* 0x000fe2000f8e96e8 */
[----:B------:R-:W-:Y:S01]  /*20b60*/  IMAD.WIDE.U32 R194, R172, -0x2daee0ad, RZ ;  /* 0xd2511f53acc27825 */ /* 0x000fe200078e00ff */
[----:B------:R-:W-:Y:S02]  /*20b70*/  LOP3.LUT R173, R185, UR16, R138, 0x96, !PT ;  /* 0x00000010b9ad7c12 */ /* 0x000fe4000f8e968a */
[----:B------:R-:W-:Y:S01]  /*20b80*/  FMNMX.FTZ R138, R123, R2, !PT ;  /* 0x000000027b8a7209 */ /* 0x000fe20007810000 */
[----:B------:R-:W-:Y:S01]  /*20b90*/  IMAD.WIDE.U32 R182, R139, -0x326172a9, RZ ;  /* 0xcd9e8d578bb67825 */ /* 0x000fe200078e00ff */
[----:B------:R-:W-:Y:S01]  /*20ba0*/  LOP3.LUT R139, R181, UR17, R188, 0x96, !PT ;  /* 0x00000011b58b7c12 */ /* 0x000fe2000f8e96bc */
[----:B------:R3:W-:Y:S01]  /*20bb0*/  STL.64 [R1+0xb0], R194 ;  /* 0x0000b0c201007387 */ /* 0x0007e20000100a00 */
[----:B------:R-:W-:Y:S01]  /*20bc0*/  FMNMX.FTZ R138, R126, R138, !PT ;  /* 0x0000008a7e8a7209 */ /* 0x000fe20007810000 */
[----:B------:R-:W-:Y:S01]  /*20bd0*/  IMAD.WIDE.U32 R186, R173, -0x326172a9, RZ ;  /* 0xcd9e8d57adba7825 */ /* 0x000fe200078e00ff */
[----:B------:R-:W-:Y:S02]  /*20be0*/  FMNMX.FTZ R2, R125, R135, !PT ;  /* 0x000000877d027209 */ /* 0x000fe40007810000 */
[----:B------:R-:W-:Y:S01]  /*20bf0*/  FMNMX.FTZ R138, R127, R138, !PT ;  /* 0x0000008a7f8a7209 */ /* 0x000fe20007810000 */
[----:B------:R-:W-:Y:S01]  /*20c00*/  IMAD.WIDE.U32 R180, R139, -0x2daee0ad, RZ ;  /* 0xd2511f538bb47825 */ /* 0x000fe200078e00ff */
[----:B------:R-:W-:Y:S01]  /*20c10*/  LOP3.LUT R139, R187, UR15, R182, 0x96, !PT ;  /* 0x0000000fbb8b7c12 */ /* 0x000fe2000f8e96b6 */
[----:B------:R-:W4:Y:S01]  /*20c20*/  SHFL.BFLY PT, R174, R2, 0x2, 0x1f ;  /* 0x0c401f0002ae7f89 */ /* 0x000f2200000e0000 */
[----:B--2---:R-:W-:Y:S02]  /*20c30*/  FMNMX.FTZ R135, R133, R178, !PT ;  /* 0x000000b285877209 */ /* 0x004fe40007810000 */
[----:B------:R-:W-:Y:S01]  /*20c40*/  LOP3.LUT R133, R183, UR17, R190, 0x96, !PT ;  /* 0x00000011b7857c12 */ /* 0x000fe2000f8e96be */
[----:B------:R-:W2:Y:S01]  /*20c50*/  LDL.LU R182, [R1+0x28] ;  /* 0x0000280001b67983 */ /* 0x000ea20000300800 */
[----:B------:R-:W-:Y:S01]  /*20c60*/  LOP3.LUT R134, R181, UR14, R134, 0x96, !PT ;  /* 0x0000000eb5867c12 */ /* 0x000fe2000f8e9686 */
[----:B------:R-:W-:Y:S01]  /*20c70*/  IMAD.WIDE.U32 R226, R139, -0x2daee0ad, RZ ;  /* 0xd2511f538be27825 */ /* 0x000fe200078e00ff */
[----:B------:R-:W-:Y:S01]  /*20c80*/  LOP3.LUT R139, R195, UR12, R180, 0x96, !PT ;  /* 0x0000000cc38b7c12 */ /* 0x000fe2000f8e96b4 */
[----:B------:R-:W2:Y:S01]  /*20c90*/  LDL.LU R176, [R1+0x2c] ;  /* 0x00002c0001b07983 */ /* 0x000ea20000300800 */
[----:B-1----:R-:W-:Y:S01]  /*20ca0*/  FMNMX.FTZ R136, R136, R177, !PT ;  /* 0x000000b188887209 */ /* 0x002fe20007810000 */
[----:B------:R-:W-:Y:S02]  /*20cb0*/  IMAD.WIDE.U32 R178, R133, -0x2daee0ad, RZ ;  /* 0xd2511f5385b27825 */ /* 0x000fe400078e00ff */
[----:B------:R-:W1:Y:S01]  /*20cc0*/  SHFL.BFLY PT, R173, R138, 0x2, 0x1f ;  /* 0x0c401f008aad7f89 */ /* 0x000e6200000e0000 */
[----:B------:R-:W-:Y:S01]  /*20cd0*/  FSETP.NEU.FTZ.AND P1, PT, R136, -INF , PT ;  /* 0xff8000008800780b */ /* 0x000fe20003f3d000 */
[----:B------:R-:W-:Y:S01]  /*20ce0*/  IMAD.WIDE.U32 R200, R134, -0x326172a9, RZ ;  /* 0xcd9e8d5786c87825 */ /* 0x000fe200078e00ff */
[----:B------:R-:W-:Y:S01]  /*20cf0*/  LOP3.LUT R133, R179, UR14, R184, 0x96, !PT ;  /* 0x0000000eb3857c12 */ /* 0x000fe2000f8e96b8 */
[----:B------:R-:W1:Y:S01]  /*20d00*/  SHFL.BFLY PT, R175, R135, 0x1, 0x1f ;  /* 0x0c201f0087af7f89 */ /* 0x000e6200000e0000 */
[----:B------:R-:W-:Y:S01]  /*20d10*/  LOP3.LUT R184, R227, UR12, R178, 0x96, !PT ;  /* 0x0000000ce3b87c12 */ /* 0x000fe2000f8e96b2 */
[----:B------:R-:W-:Y:S01]  /*20d20*/  IMAD.WIDE.U32 R198, R139, -0x326172a9, RZ ;  /* 0xcd9e8d578bc67825 */ /* 0x000fe200078e00ff */
[----:B---3--:R-:W-:Y:S01]  /*20d30*/  LOP3.LUT R194, R201, UR13, R192, 0x96, !PT ;  /* 0x0000000dc9c27c12 */ /* 0x008fe2000f8e96c0 */
[----:B------:R3:W-:Y:S02]  /*20d40*/  STL.64 [R1+0x50], R200 ;  /* 0x000050c801007387 */ /* 0x0007e40000100a00 */
[----:B------:R-:W-:Y:S01]  /*20d50*/  FMUL.FTZ R178, R136, UR4 ;  /* 0x0000000488b27c20 */ /* 0x000fe20008410000 */
[----:B------:R-:W-:Y:S01]  /*20d60*/  IMAD.WIDE.U32 R224, R133, -0x326172a9, RZ ;  /* 0xcd9e8d5785e07825 */ /* 0x000fe200078e00ff */
[----:B------:R2:W2:Y:S02]  /*20d70*/  LDL.S16 R193, [R1+0x128] ;  /* 0x0001280001c17983 */ /* 0x0004a40000100600 */
[----:B----4-:R-:W-:Y:S01]  /*20d80*/  FMNMX.FTZ R134, R2, R174, !PT ;  /* 0x000000ae02867209 */ /* 0x010fe20007810000 */
[----:B------:R-:W-:Y:S01]  /*20d90*/  IMAD.WIDE.U32 R202, R184, -0x326172a9, RZ ;  /* 0xcd9e8d57b8ca7825 */ /* 0x000fe200078e00ff */
[----:B------:R-:W-:Y:S01]  /*20da0*/  LOP3.LUT R197, R225, UR13, R186, 0x96, !PT ;  /* 0x0000000de1c57c12 */ /* 0x000fe2000f8e96ba */
[----:B------:R4:W4:Y:S01]  /*20db0*/  LDL.S16 R192, [R1+0x124] ;  /* 0x0001240001c07983 */ /* 0x0009220000100600 */
[----:B------:R-:W-:Y:S02]  /*20dc0*/  FSEL R178, R178, RZ, P1 ;  /* 0x000000ffb2b27208 */ /* 0x000fe40000800000 */
[----:B------:R-:W-:Y:S01]  /*20dd0*/  LOP3.LUT R2, R199, UR36, R200, 0x96, !PT ;  /* 0x00000024c7027c12 */ /* 0x000fe2000f8e96c8 */
[----:B------:R2:W4:Y:S02]  /*20de0*/  LDL.S16 R186, [R1+0x140] ;  /* 0x0001400001ba7983 */ /* 0x0005240000100600 */
[--C-:B------:R-:W-:Y:S01]  /*20df0*/  FFMA.FTZ R223, R116, UR4, -R178.reuse ;  /* 0x0000000474df7c23 */ /* 0x100fe200080108b2 */
[--C-:B------:R-:W-:Y:S01]  /*20e00*/  FFMA.FTZ R216, R117, UR4, -R178.reuse ;  /* 0x0000000475d87c23 */ /* 0x100fe200080108b2 */
[----:B-1----:R-:W-:Y:S01]  /*20e10*/  FMNMX.FTZ R133, R138, R173, !PT ;  /* 0x000000ad8a857209 */ /* 0x002fe20007810000 */
[----:B------:R1:W4:Y:S01]  /*20e20*/  LDL.S16 R185, [R1+0x13c] ;  /* 0x00013c0001b97983 */ /* 0x0003220000100600 */
[----:B------:R-:W-:Y:S01]  /*20e30*/  LOP3.LUT R173, R198, 0xff, RZ, 0xc0, !PT ;  /* 0x000000ffc6ad7812 */ /* 0x000fe200078ec0ff */
[--C-:B------:R-:W-:Y:S01]  /*20e40*/  FFMA.FTZ R222, R128, UR4, -R178.reuse ;  /* 0x0000000480de7c23 */ /* 0x100fe200080108b2 */
[----:B------:R-:W-:Y:S01]  /*20e50*/  FMNMX.FTZ R135, R135, R175, !PT ;  /* 0x000000af87877209 */ /* 0x000fe20007810000 */
[--C-:B------:R-:W-:Y:S01]  /*20e60*/  FFMA.FTZ R16, R16, UR4, -R178.reuse ;  /* 0x0000000410107c23 */ /* 0x100fe200080108b2 */
[----:B------:R-:W-:Y:S01]  /*20e70*/  ISETP.LE.U32.AND P2, PT, R173, UR23, PT ;  /* 0x00000017ad007c0c */ /* 0x000fe2000bf43070 */
[----:B------:R1:W4:Y:S01]  /*20e80*/  LDL.S16 R175, [R1+0x138] ;  /* 0x0001380001af7983 */ /* 0x0003220000100600 */
[----:B------:R-:W-:Y:S01]  /*20e90*/  FSETP.NEU.FTZ.AND P1, PT, R135, -INF , PT ;  /* 0xff8000008700780b */ /* 0x000fe20003f3d000 */
[----:B------:R-:W-:Y:S01]  /*20ea0*/  FFMA.FTZ R4, R4, UR4, -R178 ;  /* 0x0000000404047c23 */ /* 0x000fe200080108b2 */
[----:B------:R-:W-:Y:S01]  /*20eb0*/  SHF.R.U32.HI R138, RZ, 0x18, R198 ;  /* 0x00000018ff8a7819 */ /* 0x000fe200000116c6 */
[----:B------:R1:W4:Y:S01]  /*20ec0*/  LDL.S16 R173, [R1+0x134] ;  /* 0x0001340001ad7983 */ /* 0x0003220000100600 */
[--C-:B------:R-:W-:Y:S01]  /*20ed0*/  FFMA.FTZ R5, R5, UR4, -R178.reuse ;  /* 0x0000000405057c23 */ /* 0x100fe200080108b2 */
[----:B------:R1:W-:Y:S01]  /*20ee0*/  MUFU.EX2 R215, R4 ;  /* 0x0000000400d77308 */ /* 0x0003e20000000800 */
[----:B------:R-:W-:Y:S01]  /*20ef0*/  ISETP.LE.U32.AND P4, PT, R138, UR23, PT ;  /* 0x000000178a007c0c */ /* 0x000fe2000bf83070 */
[----:B------:R-:W1:Y:S01]  /*20f00*/  SHFL.BFLY PT, R139, R133, 0x1, 0x1f ;  /* 0x0c201f00858b7f89 */ /* 0x000e6200000e0000 */
[----:B------:R-:W-:Y:S04]  /*20f10*/  IMAD.WIDE.U32 R116, R194, -0x2daee0ad, RZ ;  /* 0xd2511f53c2747825 */ /* 0x000fe800078e00ff */
[----:B------:R-:W-:Y:S01]  /*20f20*/  FMUL.FTZ R177, R135, UR4 ;  /* 0x0000000487b17c20 */ /* 0x000fe20008410000 */
[----:B------:R-:W1:Y:S01]  /*20f30*/  SHFL.BFLY PT, R172, R134, 0x1, 0x1f ;  /* 0x0c201f0086ac7f89 */ /* 0x000e6200000e0000 */
[--C-:B------:R-:W-:Y:S01]  /*20f40*/  FFMA.FTZ R17, R17, UR4, -R178.reuse ;  /* 0x0000000411117c23 */ /* 0x100fe200080108b2 */
[----:B------:R1:W-:Y:S02]  /*20f50*/  MUFU.EX2 R241, R5 ;  /* 0x0000000500f17308 */ /* 0x0003e40000000800 */
[----:B------:R-:W-:Y:S01]  /*20f60*/  FSEL R177, R177, RZ, P1 ;  /* 0x000000ffb1b17208 */ /* 0x000fe20000800000 */
[----:B------:R-:W-:Y:S01]  /*20f70*/  STL [R1+0x414], R224 ;  /* 0x000414e001007387 */ /* 0x000fe20000100800 */
[--C-:B------:R-:W-:Y:S01]  /*20f80*/  FFMA.FTZ R195, R32, UR4, -R178.reuse ;  /* 0x0000000420c37c23 */ /* 0x100fe200080108b2 */
[--C-:B------:R-:W-:Y:S01]  /*20f90*/  FFMA.FTZ R196, R33, UR4, -R178.reuse ;  /* 0x0000000421c47c23 */ /* 0x100fe200080108b2 */
[--C-:B---3--:R-:W-:Y:S01]  /*20fa0*/  FFMA.FTZ R200, R36, UR4, -R178.reuse ;  /* 0x0000000424c87c23 */ /* 0x108fe200080108b2 */
[----:B------:R3:W-:Y:S01]  /*20fb0*/  STL [R1+0x410], R225 ;  /* 0x000410e101007387 */ /* 0x0007e20000100800 */
[--C-:B------:R-:W-:Y:S01]  /*20fc0*/  FFMA.FTZ R221, R130, UR4, -R177.reuse ;  /* 0x0000000482dd7c23 */ /* 0x100fe200080108b1 */
[--C-:B------:R-:W-:Y:S01]  /*20fd0*/  FFMA.FTZ R19, R19, UR4, -R177.reuse ;  /* 0x0000000413137c23 */ /* 0x100fe200080108b1 */
[----:B-1----:R-:W-:Y:S01]  /*20fe0*/  LOP3.LUT R4, R2, 0xff, RZ, 0xc0, !PT ;  /* 0x000000ff02047812 */ /* 0x002fe200078ec0ff */
[--C-:B------:R-:W-:Y:S01]  /*20ff0*/  FFMA.FTZ R218, R115, UR4, -R177.reuse ;  /* 0x0000000473da7c23 */ /* 0x100fe200080108b1 */
[--C-:B------:R-:W-:Y:S01]  /*21000*/  FFMA.FTZ R6, R6, UR4, -R177.reuse ;  /* 0x0000000406067c23 */ /* 0x100fe200080108b1 */
[--C-:B------:R-:W-:Y:S01]  /*21010*/  FFMA.FTZ R7, R7, UR4, -R177.reuse ;  /* 0x0000000407077c23 */ /* 0x100fe200080108b1 */
[----:B------:R-:W-:Y:S01]  /*21020*/  ISETP.LE.U32.AND P6, PT, R4, UR23, PT ;  /* 0x0000001704007c0c */ /* 0x000fe2000bfc3070 */
[----:B------:R-:W-:Y:S01]  /*21030*/  FFMA.FTZ R201, R37, UR4, -R178 ;  /* 0x0000000425c97c23 */ /* 0x000fe200080108b2 */
[----:B------:R-:W-:Y:S01]  /*21040*/  SHF.R.U32.HI R4, RZ, 0x18, R2 ;  /* 0x00000018ff047819 */ /* 0x000fe20000011602 */
[----:B------:R-:W-:Y:S01]  /*21050*/  FFMA.FTZ R206, R48, UR4, -R178 ;  /* 0x0000000430ce7c23 */ /* 0x000fe200080108b2 */
[----:B------:R-:W-:Y:S01]  /*21060*/  SHF.R.U32.HI R5, RZ, 0x10, R2 ;  /* 0x00000010ff057819 */ /* 0x000fe20000011602 */
[--C-:B------:R-:W-:Y:S01]  /*21070*/  FFMA.FTZ R207, R49, UR4, -R178.reuse ;  /* 0x0000000431cf7c23 */ /* 0x100fe200080108b2 */
[----:B------:R-:W-:Y:S01]  /*21080*/  ISETP.LE.U32.AND P1, PT, R4, UR23, PT ;  /* 0x0000001704007c0c */ /* 0x000fe2000bf23070 */
[--C-:B------:R-:W-:Y:S01]  /*21090*/  FFMA.FTZ R210, R52, UR4, -R178.reuse ;  /* 0x0000000434d27c23 */ /* 0x100fe200080108b2 */
[----:B------:R-:W-:Y:S01]  /*210a0*/  LOP3.LUT R4, R2, 0xffff, RZ, 0xc0, !PT ;  /* 0x0000ffff02047812 */ /* 0x000fe200078ec0ff */
[--C-:B------:R-:W-:Y:S01]  /*210b0*/  FFMA.FTZ R211, R53, UR4, -R178.reuse ;  /* 0x0000000435d37c23 */ /* 0x100fe200080108b2 */
[----:B------:R-:W-:Y:S01]  /*210c0*/  FMNMX.FTZ R133, R133, R139, !PT ;  /* 0x0000008b85857209 */ /* 0x000fe20007810000 */
[----:B------:R-:W-:Y:S01]  /*210d0*/  FFMA.FTZ R233, R64, UR4, -R178 ;  /* 0x0000000440e97c23 */ /* 0x000fe200080108b2 */
[----:B------:R-:W-:Y:S01]  /*210e0*/  FMNMX.FTZ R134, R134, R172, !PT ;  /* 0x000000ac86867209 */ /* 0x000fe20007810000 */
[--C-:B------:R-:W-:Y:S01]  /*210f0*/  FFMA.FTZ R64, R22, UR4, -R177.reuse ;  /* 0x0000000416407c23 */ /* 0x100fe200080108b1 */
[----:B------:R-:W-:Y:S01]  /*21100*/  SHF.R.U32.HI R2, RZ, 0x8, R4 ;  /* 0x00000008ff027819 */ /* 0x000fe20000011604 */
[----:B------:R-:W-:Y:S01]  /*21110*/  FMUL.FTZ R179, R133, UR4 ;  /* 0x0000000485b37c20 */ /* 0x000fe20008410000 */
[----:B------:R-:W-:Y:S01]  /*21120*/  FSETP.NEU.FTZ.AND P5, PT, R134, -INF , PT ;  /* 0xff8000008600780b */ /* 0x000fe20003fbd000 */
[----:B------:R-:W-:Y:S01]  /*21130*/  MUFU.EX2 R231, R6 ;  /* 0x0000000600e77308 */ /* 0x000fe20000000800 */
[----:B------:R-:W-:Y:S01]  /*21140*/  LOP3.LUT R2, R2, 0xffff, RZ, 0xc0, !PT ;  /* 0x0000ffff02027812 */ /* 0x000fe200078ec0ff */
[--C-:B---3--:R-:W-:Y:S01]  /*21150*/  FFMA.FTZ R225, R114, UR4, -R177.reuse ;  /* 0x0000000472e17c23 */ /* 0x108fe200080108b1 */
[----:B------:R-:W-:Y:S01]  /*21160*/  LOP3.LUT R4, R5, 0xff, RZ, 0xc0, !PT ;  /* 0x000000ff05047812 */ /* 0x000fe200078ec0ff */
[--C-:B------:R-:W-:Y:S01]  /*21170*/  FFMA.FTZ R234, R65, UR4, -R178.reuse ;  /* 0x0000000441ea7c23 */ /* 0x100fe200080108b2 */
[--C-:B------:R-:W-:Y:S01]  /*21180*/  FFMA.FTZ R246, R68, UR4, -R178.reuse ;  /* 0x0000000444f67c23 */ /* 0x100fe200080108b2 */
[--C-:B------:R-:W-:Y:S01]  /*21190*/  FFMA.FTZ R247, R69, UR4, -R178.reuse ;  /* 0x0000000445f77c23 */ /* 0x100fe200080108b2 */
[----:B------:R-:W-:Y:S03]  /*211a0*/  FFMA.FTZ R252, R80, UR4, -R178 ;  /* 0x0000000450fc7c23 */ /* 0x000fe600080108b2 */
[----:B------:R-:W1:Y:S01]  /*211b0*/  MUFU.EX2 R238, R7 ;  /* 0x0000000700ee7308 */ /* 0x000e620000000800 */
        /* <DEDUP_REMOVED lines=10> */
[----:B------:R-:W-:Y:S01]  /*21260*/  FADD.FTZ R0, -R134, R0 ;  /* 0x0000000086007221 */ /* 0x000fe20000010100 */
[----:B-1----:R-:W-:Y:S04]  /*21270*/  F2FP.BF16.F32.PACK_AB R7, R238, R231 ;  /* 0x000000e7ee07723e */ /* 0x002fe800000010ff */
[----:B------:R-:W-:Y:S01]  /*21280*/  PRMT R6, R7, 0x7632, R6 ;  /* 0x0000763207067816 */ /* 0x000fe20000000006 */
[----:B--2---:R-:W-:Y:S02]  /*21290*/  IMAD.MOV.U32 R181, RZ, RZ, R182 ;  /* 0x000000ffffb57224 */ /* 0x004fe400078e00b6 */
[----:B------:R-:W-:Y:S02]  /*212a0*/  IMAD.MOV.U32 R180, RZ, RZ, R176 ;  /* 0x000000ffffb47224 */ /* 0x000fe400078e00b0 */
[----:B------:R-:W-:Y:S03]  /*212b0*/  FMUL.FTZ R176, R134, UR4 ;  /* 0x0000000486b07c20 */ /* 0x000fe60008410000 */
[----:B------:R-:W-:Y:S02]  /*212c0*/  IADD3 R182, P3, R180, UR42, RZ ;  /* 0x0000002ab4b67c10 */ /* 0x000fe4000ff7e0ff */
[----:B------:R-:W-:Y:S02]  /*212d0*/  FSEL R176, R176, RZ, P5 ;  /* 0x000000ffb0b07208 */ /* 0x000fe40002800000 */
[----:B------:R-:W-:Y:S02]  /*212e0*/  IADD3.X R183, R181, UR41, RZ, P3, !PT ;  /* 0x00000029b5b77c10 */ /* 0x000fe40009ffe4ff */
[----:B------:R-:W-:Y:S01]  /*212f0*/  IADD3 R138, P3, R182, UR50, RZ ;  /* 0x00000032b68a7c10 */ /* 0x000fe2000ff7e0ff */
[--C-:B------:R-:W-:Y:S01]  /*21300*/  FFMA.FTZ R220, R124, UR4, -R176.reuse ;  /* 0x000000047cdc7c23 */ /* 0x100fe200080108b0 */
[----:B------:R-:W-:Y:S01]  /*21310*/  ISETP.LE.U32.AND P5, PT, R4, UR23, PT ;  /* 0x0000001704007c0c */ /* 0x000fe2000bfa3070 */
[--C-:B------:R-:W-:Y:S01]  /*21320*/  FFMA.FTZ R82, R40, UR4, -R176.reuse ;  /* 0x0000000428527c23 */ /* 0x100fe200080108b0 */
[----:B------:R-:W-:Y:S01]  /*21330*/  IADD3.X R139, R183, UR43, RZ, P3, !PT ;  /* 0x0000002bb78b7c10 */ /* 0x000fe20009ffe4ff */
[--C-:B------:R-:W-:Y:S01]  /*21340*/  FFMA.FTZ R242, R76, UR4, -R176.reuse ;  /* 0x000000044cf27c23 */ /* 0x100fe200080108b0 */
[----:B------:R-:W-:Y:S01]  /*21350*/  FSETP.NEU.FTZ.AND P3, PT, R133, -INF , PT ;  /* 0xff8000008500780b */ /* 0x000fe20003f7d000 */
[--C-:B------:R-:W-:Y:S01]  /*21360*/  FFMA.FTZ R229, R108, UR4, -R176.reuse ;  /* 0x000000046ce57c23 */ /* 0x100fe200080108b0 */
[----:B------:R-:W-:Y:S01]  /*21370*/  F2FP.BF16.F32.PACK_AB R4, R241, R215 ;  /* 0x000000d7f104723e */ /* 0x000fe200000010ff */
[--C-:B------:R-:W-:Y:S01]  /*21380*/  FFMA.FTZ R217, R109, UR4, -R176.reuse ;  /* 0x000000046dd97c23 */ /* 0x100fe200080108b0 */
[----:B------:R-:W-:Y:S01]  /*21390*/  FSEL R179, R179, RZ, P3 ;  /* 0x000000ffb3b37208 */ /* 0x000fe20001800000 */
[----:B------:R-:W-:Y:S01]  /*213a0*/  FFMA.FTZ R9, R9, UR4, -R176 ;  /* 0x0000000409097c23 */ /* 0x000fe200080108b0 */
[----:B------:R-:W-:Y:S01]  /*213b0*/  ISETP.LE.U32.AND P3, PT, R2, UR23, PT ;  /* 0x0000001702007c0c */ /* 0x000fe2000bf63070 */
[----:B------:R-:W-:Y:S01]  /*213c0*/  @!P6 HFMA2.BF16_V2 R193, -RZ.H0_H0, RZ.H0_H0, -R4.H0_H0 ;  /* 0x200000ffffc1e231 */ /* 0x000fe20000340904 */
[----:B------:R-:W-:Y:S01]  /*213d0*/  PRMT R5, R4, 0x7632, R5 ;  /* 0x0000763204057816 */ /* 0x000fe20000000005 */
[----:B------:R1:W-:Y:S01]  /*213e0*/  MUFU.EX2 R236, R9 ;  /* 0x0000000900ec7308 */ /* 0x0003e20000000800 */
[----:B------:R-:W-:Y:S01]  /*213f0*/  LOP3.LUT R2, R203, UR36, R224, 0x96, !PT ;  /* 0x00000024cb027c12 */ /* 0x000fe2000f8e96e0 */
[----:B----4-:R-:W-:Y:S01]  /*21400*/  @!P1 HFMA2.BF16_V2 R186, -RZ.H0_H0, RZ.H0_H0, -R6.H0_H0 ;  /* 0x200000ffffba9231 */ /* 0x010fe20000340906 */
[----:B------:R-:W-:Y:S01]  /*21410*/  PRMT R187, R193, 0x7610, R187 ;  /* 0x00007610c1bb7816 */ /* 0x000fe200000000bb */
[----:B------:R2:W-:Y:S01]  /*21420*/  @!P6 STL.S16 [R1+0x128], R193 ;  /* 0x000128c10100e387 */ /* 0x0005e20000100600 */
[----:B------:R-:W-:Y:S01]  /*21430*/  SHF.R.U32.HI R172, RZ, 0x18, R2 ;  /* 0x00000018ffac7819 */ /* 0x000fe20000011602 */
[----:B------:R-:W-:Y:S01]  /*21440*/  FFMA.FTZ R224, R113, UR4, -R178 ;  /* 0x0000000471e07c23 */ /* 0x000fe200080108b2 */
[--C-:B------:R-:W-:Y:S01]  /*21450*/  FFMA.FTZ R219, R126, UR4, -R179.reuse ;  /* 0x000000047edb7c23 */ /* 0x100fe200080108b3 */
[--C-:B------:R-:W-:Y:S01]  /*21460*/  FFMA.FTZ R108, R62, UR4, -R179.reuse ;  /* 0x000000043e6c7c23 */ /* 0x100fe200080108b3 */
[--C-:B------:R-:W-:Y:S01]  /*21470*/  FFMA.FTZ R109, R63, UR4, -R179.reuse ;  /* 0x000000043f6d7c23 */ /* 0x100fe200080108b3 */
[----:B------:R-:W-:Y:S02]  /*21480*/  @!P3 HFMA2.BF16_V2 R192, -RZ.H0_H0, RZ.H0_H0, -R5.H0_H0 ;  /* 0x200000ffffc0b231 */ /* 0x000fe40000340905 */
[--C-:B------:R-:W-:Y:S01]  /*21490*/  FFMA.FTZ R251, R91, UR4, -R179.reuse ;  /* 0x000000045bfb7c23 */ /* 0x100fe200080108b3 */
[--C-:B------:R-:W-:Y:S01]  /*214a0*/  FFMA.FTZ R230, R110, UR4, -R179.reuse ;  /* 0x000000046ee67c23 */ /* 0x100fe200080108b3 */
[----:B------:R-:W-:Y:S02]  /*214b0*/  @!P5 HFMA2.BF16_V2 R173, -RZ.H0_H0, RZ.H0_H0, -R7.H0_H0 ;  /* 0x200000ffffadd231 */ /* 0x000fe40000340907 */
[--C-:B------:R-:W-:Y:S01]  /*214c0*/  FFMA.FTZ R228, R111, UR4, -R179.reuse ;  /* 0x000000046fe47c23 */ /* 0x100fe200080108b3 */
[----:B------:R-:W-:Y:S01]  /*214d0*/  PRMT R174, R192, 0x7610, R174 ;  /* 0x00007610c0ae7816 */ /* 0x000fe200000000ae */
[----:B------:R3:W-:Y:S01]  /*214e0*/  @!P3 STL.S16 [R1+0x124], R192 ;  /* 0x000124c00100b387 */ /* 0x0007e20000100600 */
[----:B-1----:R-:W-:Y:S01]  /*214f0*/  LOP3.LUT R9, R2, 0xff, RZ, 0xc0, !PT ;  /* 0x000000ff02097812 */ /* 0x002fe200078ec0ff */
[----:B------:R-:W-:Y:S01]  /*21500*/  FFMA.FTZ R8, R8, UR4, -R176 ;  /* 0x0000000408087c23 */ /* 0x000fe200080108b0 */
[----:B------:R-:W-:Y:S01]  /*21510*/  PRMT R184, R173, 0x7610, R184 ;  /* 0x00007610adb87816 */ /* 0x000fe200000000b8 */
[----:B------:R1:W-:Y:S01]  /*21520*/  @!P5 STL.S16 [R1+0x134], R173 ;  /* 0x000134ad0100d387 */ /* 0x0003e20000100600 */
[--C-:B------:R-:W-:Y:S01]  /*21530*/  FFMA.FTZ R10, R10, UR4, -R179.reuse ;  /* 0x000000040a0a7c23 */ /* 0x100fe200080108b3 */
[----:B------:R4:W1:Y:S01]  /*21540*/  MUFU.EX2 R204, R8 ;  /* 0x0000000800cc7308 */ /* 0x0008620000000800 */
[--C-:B------:R-:W-:Y:S01]  /*21550*/  FFMA.FTZ R11, R11, UR4, -R179.reuse ;  /* 0x000000040b0b7c23 */ /* 0x100fe200080108b3 */
[--C-:B------:R-:W-:Y:S01]  /*21560*/  FFMA.FTZ R55, R24, UR4, -R176.reuse ;  /* 0x0000000418377c23 */ /* 0x100fe200080108b0 */
[--C-:B------:R-:W-:Y:S01]  /*21570*/  FFMA.FTZ R67, R28, UR4, -R176.reuse ;  /* 0x000000041c437c23 */ /* 0x100fe200080108b0 */
[--C-:B------:R-:W-:Y:S01]  /*21580*/  FFMA.FTZ R69, R29, UR4, -R176.reuse ;  /* 0x000000041d457c23 */ /* 0x100fe200080108b0 */
[--C-:B------:R-:W-:Y:S01]  /*21590*/  FFMA.FTZ R83, R41, UR4, -R176.reuse ;  /* 0x0000000429537c23 */ /* 0x100fe200080108b0 */
[----:B------:R-:W-:Y:S01]  /*215a0*/  FFMA.FTZ R113, R56, UR4, -R176 ;  /* 0x0000000438717c23 */ /* 0x000fe200080108b0 */
[----:B--2---:R-:W-:Y:S03]  /*215b0*/  FFMA.FTZ R193, R21, UR4, -R178 ;  /* 0x0000000415c17c23 */ /* 0x004fe600080108b2 */
[----:B------:R-:W-:Y:S01]  /*215c0*/  MUFU.EX2 R205, R10 ;  /* 0x0000000a00cd7308 */ /* 0x000fe20000000800 */
[--C-:B------:R-:W-:Y:S01]  /*215d0*/  FFMA.FTZ R114, R57, UR4, -R176.reuse ;  /* 0x0000000439727c23 */ /* 0x100fe200080108b0 */
[--C-:B------:R-:W-:Y:S01]  /*215e0*/  FFMA.FTZ R57, R27, UR4, -R179.reuse ;  /* 0x000000041b397c23 */ /* 0x100fe200080108b3 */
[--C-:B------:R-:W-:Y:S01]  /*215f0*/  FFMA.FTZ R115, R60, UR4, -R176.reuse ;  /* 0x000000043c737c23 */ /* 0x100fe200080108b0 */
[--C-:B------:R-:W-:Y:S01]  /*21600*/  FFMA.FTZ R232, R72, UR4, -R176.reuse ;  /* 0x0000000448e87c23 */ /* 0x100fe200080108b0 */
[--C-:B------:R-:W-:Y:S01]  /*21610*/  FFMA.FTZ R235, R73, UR4, -R176.reuse ;  /* 0x0000000449eb7c23 */ /* 0x100fe200080108b0 */
[----:B------:R-:W-:Y:S01]  /*21620*/  FFMA.FTZ R243, R77, UR4, -R176 ;  /* 0x000000044df37c23 */ /* 0x000fe200080108b0 */
[--C-:B------:R-:W-:Y:S03]  /*21630*/  FFMA.FTZ R49, R26, UR4, -R179.reuse ;  /* 0x000000041a317c23 */ /* 0x100fe600080108b3 */
[----:B------:R-:W-:Y:S01]  /*21640*/  MUFU.EX2 R60, R19 ;  /* 0x00000013003c7308 */ /* 0x000fe20000000800 */
[----:B----4-:R-:W-:Y:S01]  /*21650*/  LOP3.LUT R8, R2, 0xffff, RZ, 0xc0, !PT ;  /* 0x0000ffff02087812 */ /* 0x010fe200078ec0ff */
[--C-:B------:R-:W-:Y:S01]  /*21660*/  FFMA.FTZ R68, R30, UR4, -R179.reuse ;  /* 0x000000041e447c23 */ /* 0x100fe200080108b3 */
[----:B---3--:R-:W-:Y:S01]  /*21670*/  FFMA.FTZ R192, R20, UR4, -R178 ;  /* 0x0000000414c07c23 */ /* 0x008fe200080108b2 */
[--C-:B------:R-:W-:Y:S01]  /*21680*/  FFMA.FTZ R66, R31, UR4, -R179.reuse ;  /* 0x000000041f427c23 */ /* 0x100fe200080108b3 */
[----:B------:R-:W-:Y:S01]  /*21690*/  SHF.R.U32.HI R8, RZ, 0x8, R8 ;  /* 0x00000008ff087819 */ /* 0x000fe20000011608 */
[----:B------:R-:W-:Y:S01]  /*216a0*/  FFMA.FTZ R71, R42, UR4, -R179 ;  /* 0x000000042a477c23 */ /* 0x000fe200080108b3 */
[----:B-1----:R-:W-:Y:S03]  /*216b0*/  PRMT R173, R4, 0x5410, R5 ;  /* 0x0000541004ad7816 */ /* 0x002fe60000000005 */
[----:B------:R1:W2:Y:S01]  /*216c0*/  MUFU.EX2 R214, R11 ;  /* 0x0000000b00d67308 */ /* 0x0002a20000000800 */
[----:B------:R-:W-:Y:S01]  /*216d0*/  @!P3 PRMT R5, R174, 0x5410, RZ ;  /* 0x00005410ae05b816 */ /* 0x000fe200000000ff */
[--C-:B------:R-:W-:Y:S01]  /*216e0*/  FFMA.FTZ R72, R43, UR4, -R179.reuse ;  /* 0x000000042b487c23 */ /* 0x100fe200080108b3 */
[----:B------:R-:W-:Y:S01]  /*216f0*/  PRMT R174, R7, 0x5410, R6 ;  /* 0x0000541007ae7816 */ /* 0x000fe20000000006 */
[----:B------:R3:W-:Y:S01]  /*21700*/  STL [R1+0x418], R173 ;  /* 0x000418ad01007387 */ /* 0x0007e20000100800 */
[----:B------:R-:W-:Y:S01]  /*21710*/  @!P6 PRMT R4, R187, 0x5410, RZ ;  /* 0x00005410bb04e816 */ /* 0x000fe200000000ff */
[----:B------:R-:W-:Y:S01]  /*21720*/  FFMA.FTZ R237, R79, UR4, -R179 ;  /* 0x000000044fed7c23 */ /* 0x000fe200080108b3 */
[----:B------:R-:W-:Y:S01]  /*21730*/  ISETP.LE.U32.AND P6, PT, R9, UR23, PT ;  /* 0x0000001709007c0c */ /* 0x000fe2000bfc3070 */
[----:B------:R4:W-:Y:S01]  /*21740*/  STL [R1+0x41c], R174 ;  /* 0x00041cae01007387 */ /* 0x0009e20000100800 */
[----:B------:R-:W-:Y:S01]  /*21750*/  PRMT R9, R186, 0x7610, R9 ;  /* 0x00007610ba097816 */ /* 0x000fe20000000009 */
[----:B------:R-:W-:Y:S01]  /*21760*/  FFMA.FTZ R248, R90, UR4, -R179 ;  /* 0x000000045af87c23 */ /* 0x000fe200080108b3 */
[----:B------:R-:W-:Y:S01]  /*21770*/  LOP3.LUT R8, R8, 0xffff, RZ, 0xc0, !PT ;  /* 0x0000ffff08087812 */ /* 0x000fe200078ec0ff */
[----:B------:R-:W-:Y:S01]  /*21780*/  @!P1 STL.S16 [R1+0x140], R186 ;  /* 0x000140ba01009387 */ /* 0x000fe20000100600 */
[----:B------:R-:W-:Y:S01]  /*21790*/  @!P1 PRMT R6, R9, 0x5410, RZ ;  /* 0x0000541009069816 */ /* 0x000fe200000000ff */
[----:B------:R-:W-:Y:S01]  /*217a0*/  MUFU.EX2 R56, R192 ;  /* 0x000000c000387308 */ /* 0x000fe20000000800 */
[----:B------:R-:W-:Y:S01]  /*217b0*/  @!P5 PRMT R7, R184, 0x5410, RZ ;  /* 0x00005410b807d816 */ /* 0x000fe200000000ff */
[----:B------:R2:W2:Y:S01]  /*217c0*/  LDL.S16 R9, [R1+0x158] ;  /* 0x0001580001097983 */ /* 0x0004a20000100600 */
[----:B------:R-:W-:Y:S01]  /*217d0*/  ISETP.LE.U32.AND P5, PT, R8, UR23, PT ;  /* 0x0000001708007c0c */ /* 0x000fe2000bfa3070 */
[----:B-1----:R-:W-:Y:S01]  /*217e0*/  FFMA.FTZ R11, R84, UR4, -R178 ;  /* 0x00000004540b7c23 */ /* 0x002fe200080108b2 */
[----:B------:R-:W-:Y:S01]  /*217f0*/  SHF.R.U32.HI R8, RZ, 0x10, R2 ;  /* 0x00000010ff087819 */ /* 0x000fe20000011602 */
[----:B------:R-:W-:Y:S01]  /*21800*/  STG.E.U16 desc[UR32][R180.64+0x2], R5 ;  /* 0x00000205b4007986 */ /* 0x000fe2000c101520 */
[----:B------:R-:W-:Y:S01]  /*21810*/  F2FP.BF16.F32.PACK_AB R2, R236, R204 ;  /* 0x000000ccec02723e */ /* 0x000fe200000010ff */
[----:B------:R-:W-:Y:S01]  /*21820*/  FFMA.FTZ R84, R38, UR4, -R177 ;  /* 0x0000000426547c23 */ /* 0x000fe200080108b1 */
[----:B------:R-:W-:Y:S01]  /*21830*/  ISETP.LE.U32.AND P3, PT, R172, UR23, PT ;  /* 0x00000017ac007c0c */ /* 0x000fe2000bf63070 */
[----:B------:R1:W-:Y:S01]  /*21840*/  STG.E.U16 desc[UR32][R180.64], R4 ;  /* 0x00000004b4007986 */ /* 0x0003e2000c101520 */
[----:B------:R-:W-:Y:S01]  /*21850*/  PRMT R172, R2, 0x7632, R172 ;  /* 0x0000763202ac7816 */ /* 0x000fe200000000ac */
[----:B------:R-:W-:Y:S01]  /*21860*/  @!P6 HFMA2.BF16_V2 R185, -RZ.H0_H0, RZ.H0_H0, -R2.H0_H0 ;  /* 0x200000ffffb9e231 */ /* 0x000fe20000340902 */
[----:B------:R-:W-:Y:S01]  /*21870*/  LOP3.LUT R8, R8, 0xff, RZ, 0xc0, !PT ;  /* 0x000000ff08087812 */ /* 0x000fe200078ec0ff */
[----:B------:R-:W-:Y:S01]  /*21880*/  STG.E.U16 desc[UR32][R182.64], R7 ;  /* 0x00000007b6007986 */ /* 0x000fe2000c101520 */
[----:B---3--:R-:W-:Y:S01]  /*21890*/  FFMA.FTZ R173, R112, UR4, -R178 ;  /* 0x0000000470ad7c23 */ /* 0x008fe200080108b2 */
[----:B------:R-:W-:Y:S01]  /*218a0*/  @!P5 HFMA2.BF16_V2 R175, -RZ.H0_H0, RZ.H0_H0, -R172.H0_H0 ;  /* 0x200000ffffafd231 */ /* 0x000fe200003409ac */
[----:B------:R-:W-:Y:S01]  /*218b0*/  ISETP.LE.U32.AND P1, PT, R8, UR23, PT ;  /* 0x0000001708007c0c */ /* 0x000fe2000bf23070 */
[----:B------:R-:W-:Y:S01]  /*218c0*/  @!P6 STL.S16 [R1+0x13c], R185 ;  /* 0x00013cb90100e387 */ /* 0x000fe20000100600 */
[----:B----4-:R-:W-:Y:S01]  /*218d0*/  FFMA.FTZ R174, R107, UR4, -R179 ;  /* 0x000000046bae7c23 */ /* 0x010fe200080108b3 */
[----:B------:R-:W-:Y:S01]  /*218e0*/  FFMA.FTZ R112, R51, UR4, -R177 ;  /* 0x0000000433707c23 */ /* 0x000fe200080108b1 */
[----:B------:R-:W-:Y:S01]  /*218f0*/  PRMT R10, R175, 0x7610, R10 ;  /* 0x00007610af0a7816 */ /* 0x000fe2000000000a */
[----:B------:R3:W-:Y:S01]  /*21900*/  @!P5 STL.S16 [R1+0x138], R175 ;  /* 0x000138af0100d387 */ /* 0x0007e20000100600 */
[----:B------:R-:W-:Y:S01]  /*21910*/  FFMA.FTZ R51, R25, UR4, -R176 ;  /* 0x0000000419337c23 */ /* 0x000fe200080108b0 */
[----:B------:R-:W-:Y:S02]  /*21920*/  MUFU.EX2 R55, R55 ;  /* 0x0000003700377308 */ /* 0x000fe40000000800 */
[----:B------:R-:W-:Y:S08]  /*21930*/  STG.E.U16 desc[UR32][R182.64+0x2], R6 ;  /* 0x00000206b6007986 */ /* 0x000ff0000c101520 */
[----:B------:R-:W-:Y:S01]  /*21940*/  MUFU.EX2 R49, R49 ;  /* 0x0000003100317308 */ /* 0x000fe20000000800 */
[----:B-1----:R-:W-:Y:S09]  /*21950*/  PRMT R4, R185, 0x7610, R4 ;  /* 0x00007610b9047816 */ /* 0x002ff20000000004 */
[----:B------:R-:W-:Y:S01]  /*21960*/  MUFU.EX2 R68, R68 ;  /* 0x0000004400447308 */ /* 0x000fe20000000800 */
[----:B---3--:R-:W-:Y:S09]  /*21970*/  PRMT R175, R2, 0x5410, R172 ;  /* 0x0000541002af7816 */ /* 0x008ff200000000ac */
[----:B------:R-:W-:Y:S01]  /*21980*/  MUFU.EX2 R66, R66 ;  /* 0x0000004200427308 */ /* 0x000fe20000000800 */
[----:B------:R-:W-:Y:S02]  /*21990*/  @!P6 PRMT R2, R4, 0x5410, RZ ;  /* 0x000054100402e816 */ /* 0x000fe400000000ff */
[----:B------:R-:W-:Y:S01]  /*219a0*/  @!P5 PRMT R172, R10, 0x5410, RZ ;  /* 0x000054100aacd816 */ /* 0x000fe200000000ff */
[----:B------:R-:W-:Y:S01]  /*219b0*/  STL [R1+0x388], R175 ;  /* 0x000388af01007387 */ /* 0x000fe20000100800 */
[----:B------:R-:W-:Y:S01]  /*219c0*/  IADD3 R186, P6, R180, UR45, RZ ;  /* 0x0000002db4ba7c10 */ /* 0x000fe2000ffde0ff */
[----:B------:R-:W-:Y:S01]  /*219d0*/  FFMA.FTZ R10, R85, UR4, -R178 ;  /* 0x00000004550a7c23 */ /* 0x000fe200080108b2 */
[----:B------:R-:W-:Y:S01]  /*219e0*/  LOP3.LUT R4, R198, 0xffff, RZ, 0xc0, !PT ;  /* 0x0000ffffc6047812 */ /* 0x000fe200078ec0ff */
[----:B------:R1:W-:Y:S01]  /*219f0*/  STL [R1+0x420], R175 ;  /* 0x000420af01007387 */ /* 0x0003e20000100800 */
[C---:B------:R-:W-:Y:S02]  /*21a00*/  IADD3.X R187, R181.reuse, UR44, RZ, P6, !PT ;  /* 0x0000002cb5bb7c10 */ /* 0x040fe4000b7fe4ff */
[----:B------:R-:W-:Y:S01]  /*21a10*/  IADD3 R184, P6, R180, UR47, RZ ;  /* 0x0000002fb4b87c10 */ /* 0x000fe2000ffde0ff */
[----:B------:R-:W-:Y:S01]  /*21a20*/  STL [R1+0x428], R198 ;  /* 0x000428c601007387 */ /* 0x000fe20000100800 */
[----:B------:R-:W-:Y:S02]  /*21a30*/  SHF.R.U32.HI R4, RZ, 0x8, R4 ;  /* 0x00000008ff047819 */ /* 0x000fe40000011604 */
[----:B------:R-:W-:Y:S01]  /*21a40*/  IADD3.X R185, R181, UR46, RZ, P6, !PT ;  /* 0x0000002eb5b97c10 */ /* 0x000fe2000b7fe4ff */
[----:B------:R3:W-:Y:S04]  /*21a50*/  STL [R1+0x424], R199 ;  /* 0x000424c701007387 */ /* 0x0007e80000100800 */
[----:B------:R4:W4:Y:S04]  /*21a60*/  LDL.S16 R5, [R1+0x154] ;  /* 0x0001540001057983 */ /* 0x0009280000100600 */
[----:B------:R2:W-:Y:S04]  /*21a70*/  STG.E.U16 desc[UR32][R138.64], R2 ;  /* 0x000000028a007986 */ /* 0x0005e8000c101520 */
[----:B------:R-:W-:Y:S01]  /*21a80*/  STG.E.U16 desc[UR32][R186.64], R172 ;  /* 0x000000acba007986 */ /* 0x000fe2000c101520 */
[----:B-1----:R-:W-:Y:S01]  /*21a90*/  FFMA.FTZ R175, R106, UR4, -R179 ;  /* 0x000000046aaf7c23 */ /* 0x002fe200080108b3 */
[----:B---3--:R-:W-:Y:S01]  /*21aa0*/  FFMA.FTZ R199, R105, UR4, -R176 ;  /* 0x0000000469c77c23 */ /* 0x008fe200080108b0 */
[----:B--2---:R-:W-:Y:S02]  /*21ab0*/  F2FP.BF16.F32.PACK_AB R138, R214, R205 ;  /* 0x000000cdd68a723e */ /* 0x004fe400000010ff */
[----:B------:R-:W-:Y:S01]  /*21ac0*/  SHF.R.U32.HI R2, RZ, 0x10, R198 ;  /* 0x00000010ff027819 */ /* 0x000fe200000116c6 */
[----:B------:R-:W-:Y:S01]  /*21ad0*/  FFMA.FTZ R198, R104, UR4, -R176 ;  /* 0x0000000468c67c23 */ /* 0x000fe200080108b0 */
[----:B------:R-:W-:Y:S02]  /*21ae0*/  PRMT R139, R138, 0x7632, R139 ;  /* 0x000076328a8b7816 */ /* 0x000fe4000000008b */
[----:B------:R-:W-:Y:S02]  /*21af0*/  LOP3.LUT R2, R2, 0xff, RZ, 0xc0, !PT ;  /* 0x000000ff02027812 */ /* 0x000fe400078ec0ff */
[----:B------:R-:W-:Y:S02]  /*21b00*/  PRMT R85, R138, 0x5410, R139 ;  /* 0x000054108a557816 */ /* 0x000fe4000000008b */
[----:B------:R-:W-:Y:S02]  /*21b10*/  ISETP.LE.U32.AND P6, PT, R2, UR23, PT ;  /* 0x0000001702007c0c */ /* 0x000fe4000bfc3070 */
[----:B------:R-:W-:Y:S04]  /*21b20*/  LOP3.LUT R2, R4, 0xffff, RZ, 0xc0, !PT ;  /* 0x0000ffff04027812 */ /* 0x000fe800078ec0ff */
[----:B------:R-:W-:Y:S02]  /*21b30*/  ISETP.LE.U32.AND P5, PT, R2, UR23, PT ;  /* 0x0000001702007c0c */ /* 0x000fe4000bfa3070 */
[----:B------:R-:W-:Y:S01]  /*21b40*/  LOP3.LUT R2, R202, 0xff, RZ, 0xc0, !PT ;  /* 0x000000ffca027812 */ /* 0x000fe200078ec0ff */
[----:B------:R-:W-:Y:S05]  /*21b50*/  @!P1 HFMA2.BF16_V2 R9, -RZ.H0_H0, RZ.H0_H0, -R138.H0_H0 ;  /* 0x200000ffff099231 */ /* 0x000fea000034098a */
[----:B------:R-:W-:Y:S01]  /*21b60*/  PRMT R7, R9, 0x7610, R7 ;  /* 0x0000761009077816 */ /* 0x000fe20000000007 */
[----:B------:R1:W-:Y:S03]  /*21b70*/  @!P1 STL.S16 [R1+0x158], R9 ;  /* 0x0001580901009387 */ /* 0x0003e60000100600 */
[----:B------:R-:W-:Y:S01]  /*21b80*/  @!P1 PRMT R138, R7, 0x5410, RZ ;  /* 0x00005410078a9816 */ /* 0x000fe200000000ff */
[----:B------:R-:W-:Y:S01]  /*21b90*/  FFMA.FTZ R7, R87, UR4, -R177 ;  /* 0x0000000457077c23 */ /* 0x000fe200080108b1 */
[----:B------:R-:W-:Y:S01]  /*21ba0*/  ISETP.LE.U32.AND P1, PT, R2, UR23, PT ;  /* 0x0000001702007c0c */ /* 0x000fe2000bf23070 */
[----:B------:R-:W-:Y:S01]  /*21bb0*/  FFMA.FTZ R87, R46, UR4, -R179 ;  /* 0x000000042e577c23 */ /* 0x000fe200080108b3 */
[----:B------:R-:W-:Y:S01]  /*21bc0*/  LOP3.LUT R2, R202, 0xffff, RZ, 0xc0, !PT ;  /* 0x0000ffffca027812 */ /* 0x000fe200078ec0ff */
[----:B------:R-:W-:Y:S03]  /*21bd0*/  STG.E.U16 desc[UR32][R184.64], R138 ;  /* 0x0000008ab8007986 */ /* 0x000fe6000c101520 */
[----:B------:R-:W-:Y:S04]  /*21be0*/  SHF.R.U32.HI R2, RZ, 0x8, R2 ;  /* 0x00000008ff027819 */ /* 0x000fe80000011602 */
[----:B------:R-:W-:Y:S01]  /*21bf0*/  LOP3.LUT R2, R2, 0xffff, RZ, 0xc0, !PT ;  /* 0x0000ffff02027812 */ /* 0x000fe200078ec0ff */
[--C-:B-1----:R-:W-:Y:S01]  /*21c00*/  FFMA.FTZ R9, R81, UR4, -R178.reuse ;  /* 0x0000000451097c23 */ /* 0x102fe200080108b2 */
[--C-:B------:R-:W-:Y:S04]  /*21c10*/  FFMA.FTZ R81, R35, UR4, -R177.reuse ;  /* 0x0000000423517c23 */ /* 0x100fe800080108b1 */
[----:B------:R1:W-:Y:S04]  /*21c20*/  STL [R1+0x4], R9 ;  /* 0x0000040901007387 */ /* 0x0003e80000100800 */
[----:B------:R2:W-:Y:S04]  /*21c30*/  STL [R1+0x24], R11 ;  /* 0x0000240b01007387 */ /* 0x0005e80000100800 */
[----:B------:R3:W-:Y:S01]  /*21c40*/  STL [R1+0x2c], R10 ;  /* 0x00002c0a01007387 */ /* 0x0007e20000100800 */
[--C-:B-1----:R-:W-:Y:S01]  /*21c50*/  FFMA.FTZ R9, R96, UR4, -R178.reuse ;  /* 0x0000000460097c23 */ /* 0x102fe200080108b2 */
[--C-:B------:R-:W-:Y:S01]  /*21c60*/  FFMA.FTZ R96, R39, UR4, -R177.reuse ;  /* 0x0000000427607c23 */ /* 0x100fe200080108b1 */
[--C-:B--2---:R-:W-:Y:S03]  /*21c70*/  FFMA.FTZ R11, R97, UR4, -R178.reuse ;  /* 0x00000004610b7c23 */ /* 0x104fe600080108b2 */
[----:B------:R1:W-:Y:S01]  /*21c80*/  STL [R1+0x54], R9 ;  /* 0x0000540901007387 */ /* 0x0003e20000100800 */
[----:B----4-:R-:W-:Y:S02]  /*21c90*/  @!P3 HFMA2.BF16_V2 R5, -RZ.H0_H0, RZ.H0_H0, -R139.H0_H0 ;  /* 0x200000ffff05b231 */ /* 0x010fe4000034098b */
[----:B---3--:R-:W-:Y:S01]  /*21ca0*/  FFMA.FTZ R10, R100, UR4, -R178 ;  /* 0x00000004640a7c23 */ /* 0x008fe200080108b2 */
[----:B------:R-:W-:Y:S01]  /*21cb0*/  STL [R1+0x58], R11 ;  /* 0x0000580b01007387 */ /* 0x000fe20000100800 */
[----:B------:R-:W-:Y:S01]  /*21cc0*/  FFMA.FTZ R100, R45, UR4, -R176 ;  /* 0x000000042d647c23 */ /* 0x000fe200080108b0 */
[----:B------:R-:W-:Y:S01]  /*21cd0*/  PRMT R4, R5, 0x7610, R4 ;  /* 0x0000761005047816 */ /* 0x000fe20000000004 */
[----:B------:R-:W-:Y:S01]  /*21ce0*/  MUFU.EX2 R45, R16 ;  /* 0x00000010002d7308 */ /* 0x000fe20000000800 */
[----:B------:R2:W-:Y:S02]  /*21cf0*/  STL [R1+0x6c], R10 ;  /* 0x00006c0a01007387 */ /* 0x0005e40000100800 */
[----:B------:R-:W-:Y:S01]  /*21d00*/  @!P3 PRMT R139, R4, 0x5410, RZ ;  /* 0x00005410048bb816 */ /* 0x000fe200000000ff */
[----:B------:R-:W-:Y:S01]  /*21d10*/  FFMA.FTZ R4, R18, UR4, -R177 ;  /* 0x0000000412047c23 */ /* 0x000fe200080108b1 */
[----:B------:R3:W-:Y:S01]  /*21d20*/  STL [R1+0x42c], R173 ;  /* 0x00042cad01007387 */ /* 0x0007e20000100800 */
[----:B------:R-:W-:Y:S03]  /*21d30*/  FFMA.FTZ R18, R15, UR4, -R179 ;  /* 0x000000040f127c23 */ /* 0x000fe600080108b3 */
[----:B------:R-:W-:Y:S01]  /*21d40*/  STG.E.U16 desc[UR32][R184.64+0x2], R139 ;  /* 0x0000028bb8007986 */ /* 0x000fe2000c101520 */
[--C-:B-1----:R-:W-:Y:S01]  /*21d50*/  FFMA.FTZ R9, R101, UR4, -R178.reuse ;  /* 0x0000000465097c23 */ /* 0x102fe200080108b2 */
[----:B------:R-:W-:Y:S01]  /*21d60*/  FFMA.FTZ R178, R129, UR4, -R178 ;  /* 0x0000000481b27c23 */ /* 0x000fe200080108b2 */
[--C-:B------:R-:W-:Y:S01]  /*21d70*/  FFMA.FTZ R101, R50, UR4, -R177.reuse ;  /* 0x0000000432657c23 */ /* 0x100fe200080108b1 */
[----:B------:R-:W-:Y:S02]  /*21d80*/  IMAD.WIDE.U32 R128, R197, -0x2daee0ad, RZ ;  /* 0xd2511f53c5807825 */ /* 0x000fe400078e00ff */
[----:B------:R-:W-:Y:S02]  /*21d90*/  STL [R1+0x80], R9 ;  /* 0x0000800901007387 */ /* 0x000fe40000100800 */
[----:B--2---:R-:W-:Y:S02]  /*21da0*/  FFMA.FTZ R10, R13, UR4, -R176 ;  /* 0x000000040d0a7c23 */ /* 0x004fe400080108b0 */
[----:B------:R1:W-:Y:S01]  /*21db0*/  STL [R1+0x430], R224 ;  /* 0x000430e001007387 */ /* 0x0003e20000100800 */
[----:B---3--:R-:W-:Y:S03]  /*21dc0*/  FFMA.FTZ R173, R103, UR4, -R177 ;  /* 0x0000000467ad7c23 */ /* 0x008fe600080108b1 */
[----:B------:R-:W-:Y:S01]  /*21dd0*/  STL [R1+0x434], R223 ;  /* 0x000434df01007387 */ /* 0x000fe20000100800 */
[----:B------:R-:W-:Y:S02]  /*21de0*/  FFMA.FTZ R103, R59, UR4, -R179 ;  /* 0x000000043b677c23 */ /* 0x000fe400080108b3 */
[----:B------:R-:W2:Y:S01]  /*21df0*/  MUFU.EX2 R59, R4 ;  /* 0x00000004003b7308 */ /* 0x000ea20000000800 */
[----:B------:R3:W-:Y:S04]  /*21e00*/  STL [R1+0x438], R216 ;  /* 0x000438d801007387 */ /* 0x0007e80000100800 */
[----:B------:R4:W-:Y:S04]  /*21e10*/  STL [R1+0x370], R222 ;  /* 0x000370de01007387 */ /* 0x0009e80000100800 */
[----:B------:R4:W-:Y:S04]  /*21e20*/  STL [R1+0x374], R178 ;  /* 0x000374b201007387 */ /* 0x0009e80000100800 */
[----:B------:R-:W-:Y:S01]  /*21e30*/  STL [R1+0x38c], R85 ;  /* 0x00038c5501007387 */ /* 0x000fe20000100800 */
[----:B--2---:R-:W-:Y:S03]  /*21e40*/  F2FP.BF16.F32.PACK_AB R50, R60, R59 ;  /* 0x0000003b3c32723e */ /* 0x004fe600000010ff */
[----:B------:R2:W-:Y:S01]  /*21e50*/  STL [R1+0x43c], R85 ;  /* 0x00043c5501007387 */ /* 0x0005e20000100800 */
[----:B------:R-:W-:Y:S01]  /*21e60*/  SHF.R.U32.HI R4, RZ, 0x10, R202 ;  /* 0x00000010ff047819 */ /* 0x000fe200000116ca */
[----:B-1----:R-:W-:Y:S01]  /*21e70*/  FFMA.FTZ R224, R102, UR4, -R177 ;  /* 0x0000000466e07c23 */ /* 0x002fe200080108b1 */
[----:B------:R-:W-:Y:S01]  /*21e80*/  FFMA.FTZ R102, R58, UR4, -R179 ;  /* 0x000000043a667c23 */ /* 0x000fe200080108b3 */
[----:B------:R1:W-:Y:S01]  /*21e90*/  @!P3 STL.S16 [R1+0x154], R5 ;  /* 0x000154050100b387 */ /* 0x0003e20000100600 */
[----:B------:R-:W-:Y:S01]  /*21ea0*/  ISETP.LE.U32.AND P3, PT, R2, UR23, PT ;  /* 0x0000001702007c0c */ /* 0x000fe2000bf63070 */
[----:B------:R-:W-:Y:S01]  /*21eb0*/  FFMA.FTZ R2, R86, UR4, -R177 ;  /* 0x0000000456027c23 */ /* 0x000fe200080108b1 */
[----:B------:R-:W-:Y:S01]  /*21ec0*/  LOP3.LUT R4, R4, 0xff, RZ, 0xc0, !PT ;  /* 0x000000ff04047812 */ /* 0x000fe200078ec0ff */
[--C-:B---3--:R-:W-:Y:S01]  /*21ed0*/  FFMA.FTZ R216, R94, UR4, -R179.reuse ;  /* 0x000000045ed87c23 */ /* 0x108fe200080108b3 */
[--C-:B------:R-:W-:Y:S01]  /*21ee0*/  FFMA.FTZ R223, R95, UR4, -R179.reuse ;  /* 0x000000045fdf7c23 */ /* 0x100fe200080108b3 */
[----:B------:R-:W-:Y:S01]  /*21ef0*/  MUFU.EX2 R58, R18 ;  /* 0x00000012003a7308 */ /* 0x000fe20000000800 */
[----:B------:R3:W-:Y:S01]  /*21f00*/  STL [R1+0xc], R2 ;  /* 0x00000c0201007387 */ /* 0x0007e20000100800 */
[--C-:B----4-:R-:W-:Y:S03]  /*21f10*/  FFMA.FTZ R222, R123, UR4, -R179.reuse ;  /* 0x000000047bde7c23 */ /* 0x110fe600080108b3 */
[----:B------:R4:W-:Y:S01]  /*21f20*/  STL [R1+0x18], R7 ;  /* 0x0000180701007387 */ /* 0x0009e20000100800 */
[----:B------:R-:W-:Y:S01]  /*21f30*/  FFMA.FTZ R178, R122, UR4, -R179 ;  /* 0x000000047ab27c23 */ /* 0x000fe200080108b3 */
[--C-:B--2---:R-:W-:Y:S01]  /*21f40*/  FFMA.FTZ R85, R93, UR4, -R176.reuse ;  /* 0x000000045d557c23 */ /* 0x104fe200080108b0 */
[----:B-1----:R-:W-:Y:S01]  /*21f50*/  FFMA.FTZ R5, R98, UR4, -R177 ;  /* 0x0000000462057c23 */ /* 0x002fe200080108b1 */
[----:B------:R-:W-:Y:S01]  /*21f60*/  FFMA.FTZ R98, R47, UR4, -R179 ;  /* 0x000000042f627c23 */ /* 0x000fe200080108b3 */
[----:B------:R-:W-:Y:S03]  /*21f70*/  PRMT R47, R50, 0x7632, R47 ;  /* 0x00007632322f7816 */ /* 0x000fe6000000002f */
[----:B------:R1:W-:Y:S01]  /*21f80*/  STL [R1+0x3c], R5 ;  /* 0x00003c0501007387 */ /* 0x0003e20000100800 */
[----:B---3--:R-:W-:Y:S01]  /*21f90*/  FFMA.FTZ R2, R99, UR4, -R177 ;  /* 0x0000000463027c23 */ /* 0x008fe200080108b1 */
[--C-:B------:R-:W-:Y:S02]  /*21fa0*/  FFMA.FTZ R99, R44, UR4, -R176.reuse ;  /* 0x000000042c637c23 */ /* 0x100fe400080108b0 */
[----:B------:R2:W-:Y:S01]  /*21fb0*/  STL [R1+0x440], R224 ;  /* 0x000440e001007387 */ /* 0x0005e20000100800 */
[----:B------:R-:W-:Y:S01]  /*21fc0*/  MUFU.EX2 R44, R10 ;  /* 0x0000000a002c7308 */ /* 0x000fe20000000800 */
[----:B----4-:R-:W-:Y:S02]  /*21fd0*/  FFMA.FTZ R7, R14, UR4, -R179 ;  /* 0x000000040e077c23 */ /* 0x010fe400080108b3 */
[----:B------:R3:W-:Y:S04]  /*21fe0*/  STL [R1+0x40], R2 ;  /* 0x0000400201007387 */ /* 0x0007e80000100800 */
[----:B------:R4:W-:Y:S03]  /*21ff0*/  STL [R1+0x444], R173 ;  /* 0x000444ad01007387 */ /* 0x0009e60000100800 */
[----:B------:R-:W-:Y:S01]  /*22000*/  MUFU.EX2 R41, R7 ;  /* 0x0000000700297308 */ /* 0x000fe20000000800 */
[----:B------:R4:W-:Y:S04]  /*22010*/  STL [R1+0x448], R225 ;  /* 0x000448e101007387 */ /* 0x0009e80000100800 */
[----:B------:R4:W4:Y:S01]  /*22020*/  LDL.S16 R11, [R1+0x180] ;  /* 0x00018000010b7983 */ /* 0x0009220000100600 */
[--C-:B-1----:R-:W-:Y:S01]  /*22030*/  FFMA.FTZ R5, R118, UR4, -R177.reuse ;  /* 0x0000000476057c23 */ /* 0x102fe200080108b1 */
[--C-:B------:R-:W-:Y:S03]  /*22040*/  FFMA.FTZ R118, R61, UR4, -R176.reuse ;  /* 0x000000043d767c23 */ /* 0x100fe600080108b0 */
[----:B------:R-:W1:Y:S01]  /*22050*/  MUFU.EX2 R61, R17 ;  /* 0x00000011003d7308 */ /* 0x000e620000000800 */
[--C-:B--2---:R-:W-:Y:S01]  /*22060*/  FFMA.FTZ R224, R92, UR4, -R176.reuse ;  /* 0x000000045ce07c23 */ /* 0x104fe200080108b0 */
[----:B------:R2:W-:Y:S01]  /*22070*/  STL [R1+0xb4], R5 ;  /* 0x0000b40501007387 */ /* 0x0005e20000100800 */
[--C-:B---3--:R-:W-:Y:S03]  /*22080*/  FFMA.FTZ R2, R119, UR4, -R177.reuse ;  /* 0x0000000477027c23 */ /* 0x108fe600080108b1 */
[----:B------:R3:W3:Y:S01]  /*22090*/  LDL.S16 R9, [R1+0x17c] ;  /* 0x00017c0001097983 */ /* 0x0006e20000100600 */
[----:B------:R-:W-:Y:S01]  /*220a0*/  FFMA.FTZ R177, R131, UR4, -R177 ;  /* 0x0000000483b17c23 */ /* 0x000fe200080108b1 */
[----:B------:R-:W-:Y:S01]  /*220b0*/  FFMA.FTZ R119, R74, UR4, -R179 ;  /* 0x000000044a777c23 */ /* 0x000fe200080108b3 */
[--C-:B----4-:R-:W-:Y:S01]  /*220c0*/  FFMA.FTZ R173, R89, UR4, -R176.reuse ;  /* 0x0000000459ad7c23 */ /* 0x110fe200080108b0 */
[----:B------:R4:W-:Y:S01]  /*220d0*/  STL [R1+0xc8], R2 ;  /* 0x0000c80201007387 */ /* 0x0009e20000100800 */
[----:B------:R-:W-:Y:S03]  /*220e0*/  FFMA.FTZ R225, R88, UR4, -R176 ;  /* 0x0000000458e17c23 */ /* 0x000fe600080108b0 */
[----:B------:R4:W-:Y:S01]  /*220f0*/  STL [R1+0x378], R221 ;  /* 0x000378dd01007387 */ /* 0x0009e20000100800 */
[----:B-1----:R-:W-:Y:S03]  /*22100*/  F2FP.BF16.F32.PACK_AB R54, R61, R45 ;  /* 0x0000002d3d36723e */ /* 0x002fe600000010ff */
[----:B------:R1:W-:Y:S01]  /*22110*/  STL [R1+0x37c], R177 ;  /* 0x00037cb101007387 */ /* 0x0003e20000100800 */
[C---:B------:R-:W-:Y:S04]  /*22120*/  PRMT R52, R54.reuse, 0x7632, R52 ;  /* 0x0000763236347816 */ /* 0x040fe80000000034 */
[----:B------:R-:W-:Y:S01]  /*22130*/  PRMT R77, R54, 0x5410, R52 ;  /* 0x00005410364d7816 */ /* 0x000fe20000000034 */
[--C-:B--2---:R-:W-:Y:S04]  /*22140*/  FFMA.FTZ R5, R12, UR4, -R176.reuse ;  /* 0x000000040c057c23 */ /* 0x104fe800080108b0 */
[----:B------:R-:W2:Y:S01]  /*22150*/  MUFU.EX2 R42, R5 ;  /* 0x00000005002a7308 */ /* 0x000ea20000000800 */
[----:B----4-:R-:W-:Y:S01]  /*22160*/  FMUL.FTZ R2, R0, UR4 ;  /* 0x0000000400027c20 */ /* 0x010fe20008410000 */
[----:B------:R-:W-:Y:S01]  /*22170*/  FADD.FTZ R0, -R133, R3 ;  /* 0x0000000385007221 */ /* 0x000fe20000010100 */
[--C-:B------:R-:W-:Y:S01]  /*22180*/  FFMA.FTZ R221, R121, UR4, -R176.reuse ;  /* 0x0000000479dd7c23 */ /* 0x100fe200080108b0 */
[--C-:B------:R-:W-:Y:S06]  /*22190*/  FFMA.FTZ R121, R78, UR4, -R179.reuse ;  /* 0x000000044e797c23 */ /* 0x100fec00080108b3 */
[----:B------:R-:W4:Y:S01]  /*221a0*/  MUFU.EX2 R2, R2 ;  /* 0x0000000200027308 */ /* 0x000f220000000800 */
[----:B------:R-:W-:Y:S01]  /*221b0*/  FMUL.FTZ R0, R0, UR4 ;  /* 0x0000000400007c20 */ /* 0x000fe20008410000 */
[--C-:B-1----:R-:W-:Y:S01]  /*221c0*/  FFMA.FTZ R177, R120, UR4, -R176.reuse ;  /* 0x0000000478b17c23 */ /* 0x102fe200080108b0 */
[----:B------:R-:W-:Y:S01]  /*221d0*/  FFMA.FTZ R176, R125, UR4, -R176 ;  /* 0x000000047db07c23 */ /* 0x000fe200080108b0 */
[----:B------:R-:W-:Y:S01]  /*221e0*/  FFMA.FTZ R120, R75, UR4, -R179 ;  /* 0x000000044b787c23 */ /* 0x000fe200080108b3 */
[----:B------:R-:W-:Y:S01]  /*221f0*/  PRMT R75, R50, 0x5410, R47 ;  /* 0x00005410324b7816 */ /* 0x000fe2000000002f */
[----:B------:R-:W-:Y:S01]  /*22200*/  FFMA.FTZ R179, R127, UR4, -R179 ;  /* 0x000000047fb37c23 */ /* 0x000fe200080108b3 */
[----:B--2---:R-:W-:Y:S01]  /*22210*/  F2FP.BF16.F32.PACK_AB R40, R44, R42 ;  /* 0x0000002a2c28723e */ /* 0x004fe200000010ff */
[----:B------:R-:W-:Y:S02]  /*22220*/  STL [R1+0x390], R177 ;  /* 0x000390b101007387 */ /* 0x000fe40000100800 */
[----:B------:R-:W1:Y:S01]  /*22230*/  MUFU.EX2 R3, R0 ;  /* 0x0000000000037308 */ /* 0x000e620000000800 */
[C---:B------:R-:W-:Y:S01]  /*22240*/  PRMT R38, R40.reuse, 0x7632, R38 ;  /* 0x0000763228267816 */ /* 0x040fe20000000026 */
[----:B------:R-:W-:Y:S03]  /*22250*/  STL [R1+0x394], R221 ;  /* 0x000394dd01007387 */ /* 0x000fe60000100800 */
[----:B------:R-:W-:Y:S01]  /*22260*/  PRMT R73, R40, 0x5410, R38 ;  /* 0x0000541028497816 */ /* 0x000fe20000000026 */
[----:B------:R-:W-:Y:S01]  /*22270*/  STL [R1+0x398], R220 ;  /* 0x000398dc01007387 */ /* 0x000fe20000100800 */
[C---:B----4-:R-:W-:Y:S01]  /*22280*/  FMUL.FTZ R12, R2.reuse, R148 ;  /* 0x00000094020c7220 */ /* 0x050fe20000410000 */
[C---:B------:R-:W-:Y:S01]  /*22290*/  FMUL.FTZ R13, R2.reuse, R149 ;  /* 0x00000095020d7220 */ /* 0x040fe20000410000 */
[C---:B------:R-:W-:Y:S01]  /*222a0*/  FMUL.FTZ R24, R2.reuse, R144 ;  /* 0x0000009002187220 */ /* 0x040fe20000410000 */
[----:B------:R-:W-:Y:S01]  /*222b0*/  STL [R1+0x39c], R176 ;  /* 0x00039cb001007387 */ /* 0x000fe20000100800 */
[C---:B------:R-:W-:Y:S01]  /*222c0*/  FMUL.FTZ R25, R2.reuse, R145 ;  /* 0x0000009102197220 */ /* 0x040fe20000410000 */
[C---:B------:R-:W-:Y:S01]  /*222d0*/  FMUL.FTZ R28, R2.reuse, R140 ;  /* 0x0000008c021c7220 */ /* 0x040fe20000410000 */
[C---:B------:R-:W-:Y:S01]  /*222e0*/  FMUL.FTZ R29, R2.reuse, R141 ;  /* 0x0000008d021d7220 */ /* 0x040fe20000410000 */
[----:B------:R-:W-:Y:S01]  /*222f0*/  STL [R1+0x3a0], R134 ;  /* 0x0003a08601007387 */ /* 0x000fe20000100800 */
[----:B------:R-:W-:Y:S01]  /*22300*/  FFMA.FTZ R43, R2, R244, R204 ;  /* 0x000000f4022b7223 */ /* 0x000fe200000100cc */
[C---:B-1----:R-:W-:Y:S01]  /*22310*/  FMUL.FTZ R10, R3.reuse, R158 ;  /* 0x0000009e030a7220 */ /* 0x042fe20000410000 */
[C---:B------:R-:W-:Y:S01]  /*22320*/  FMUL.FTZ R14, R3.reuse, R150 ;  /* 0x00000096030e7220 */ /* 0x040fe20000410000 */
[----:B------:R-:W-:Y:S01]  /*22330*/  STL [R1+0x3a4], R133 ;  /* 0x0003a48501007387 */ /* 0x000fe20000100800 */
[C---:B------:R-:W-:Y:S01]  /*22340*/  FMUL.FTZ R15, R3.reuse, R151 ;  /* 0x00000097030f7220 */ /* 0x040fe20000410000 */
[C---:B------:R-:W-:Y:S01]  /*22350*/  FMUL.FTZ R26, R3.reuse, R146 ;  /* 0x00000092031a7220 */ /* 0x040fe20000410000 */
[C---:B------:R-:W-:Y:S01]  /*22360*/  FMUL.FTZ R27, R3.reuse, R147 ;  /* 0x00000093031b7220 */ /* 0x040fe20000410000 */
[----:B------:R-:W-:Y:S01]  /*22370*/  STL [R1+0x3a8], R178 ;  /* 0x0003a8b201007387 */ /* 0x000fe20000100800 */
[C---:B------:R-:W-:Y:S01]  /*22380*/  FMUL.FTZ R30, R3.reuse, R142 ;  /* 0x0000008e031e7220 */ /* 0x040fe20000410000 */
[C---:B------:R-:W-:Y:S01]  /*22390*/  FMUL.FTZ R31, R3.reuse, R143 ;  /* 0x0000008f031f7220 */ /* 0x040fe20000410000 */
[----:B------:R-:W-:Y:S01]  /*223a0*/  FADD.FTZ R0, -R136, R132 ;  /* 0x0000008488007221 */ /* 0x000fe20000010100 */
[----:B------:R-:W-:Y:S01]  /*223b0*/  STL [R1+0x3ac], R222 ;  /* 0x0003acde01007387 */ /* 0x000fe20000100800 */
[----:B------:R-:W-:Y:S01]  /*223c0*/  FFMA.FTZ R53, R3, R245, R205 ;  /* 0x000000f503357223 */ /* 0x000fe200000100cd */
[----:B------:R-:W-:Y:S01]  /*223d0*/  FADD.FTZ R43, R236, R43 ;  /* 0x0000002bec2b7221 */ /* 0x000fe20000010000 */
[----:B------:R-:W-:Y:S01]  /*223e0*/  FMUL.FTZ R0, R0, UR4 ;  /* 0x0000000400007c20 */ /* 0x000fe20008410000 */
[----:B------:R-:W-:Y:S01]  /*223f0*/  STL [R1+0x3b0], R219 ;  /* 0x0003b0db01007387 */ /* 0x000fe20000100800 */
[----:B------:R-:W-:Y:S01]  /*22400*/  FADD.FTZ R53, R214, R53 ;  /* 0x00000035d6357221 */ /* 0x000fe20000010000 */
[----:B------:R-:W-:Y:S02]  /*22410*/  FADD.FTZ R43, R42, R43 ;  /* 0x0000002b2a2b7221 */ /* 0x000fe40000010000 */
[----:B------:R-:W-:Y:S01]  /*22420*/  STL [R1+0x3b4], R179 ;  /* 0x0003b4b301007387 */ /* 0x000fe20000100800 */
[----:B------:R-:W-:Y:S04]  /*22430*/  FADD.FTZ R53, R41, R53 ;  /* 0x0000003529357221 */ /* 0x000fe80000010000 */
[----:B------:R-:W-:Y:S04]  /*22440*/  FADD.FTZ R53, R58, R53 ;  /* 0x000000353a357221 */ /* 0x000fe80000010000 */
[----:B------:R-:W-:Y:S01]  /*22450*/  FADD.FTZ R53, R49, R53 ;  /* 0x0000003531357221 */ /* 0x000fe20000010000 */
[----:B------:R-:W-:Y:S05]  /*22460*/  @!P2 HFMA2.BF16_V2 R11, -RZ.H0_H0, RZ.H0_H0, -R54.H0_H0 ;  /* 0x200000ffff0ba231 */ /* 0x000fea0000340936 */
[----:B------:R-:W-:Y:S01]  /*22470*/  PRMT R8, R11, 0x7610, R8 ;  /* 0x000076100b087816 */ /* 0x000fe20000000008 */
[----:B------:R1:W-:Y:S03]  /*22480*/  @!P2 STL.S16 [R1+0x180], R11 ;  /* 0x0001800b0100a387 */ /* 0x0003e60000100600 */
[----:B------:R-:W-:Y:S01]  /*22490*/  @!P2 PRMT R54, R8, 0x5410, RZ ;  /* 0x000054100836a816 */ /* 0x000fe200000000ff */
[----:B------:R-:W-:Y:S01]  /*224a0*/  FMUL.FTZ R8, R2, R156 ;  /* 0x0000009c02087220 */ /* 0x000fe20000410000 */
[----:B------:R-:W-:Y:S02]  /*224b0*/  ISETP.LE.U32.AND P2, PT, R4, UR23, PT ;  /* 0x0000001704007c0c */ /* 0x000fe4000bf43070 */
[----:B------:R-:W-:Y:S01]  /*224c0*/  SHF.R.U32.HI R4, RZ, 0x18, R202 ;  /* 0x00000018ff047819 */ /* 0x000fe200000116ca */
[----:B---3--:R-:W-:Y:S01]  /*224d0*/  @!P5 HFMA2.BF16_V2 R9, -RZ.H0_H0, RZ.H0_H0, -R52.H0_H0 ;  /* 0x200000ffff09d231 */ /* 0x008fe20000340934 */
[----:B------:R-:W-:Y:S04]  /*224e0*/  STG.E.U16 desc[UR32][R180.64+0x10], R54 ;  /* 0x00001036b4007986 */ /* 0x000fe8000c101520 */
[----:B------:R-:W-:Y:S01]  /*224f0*/  PRMT R6, R9, 0x7610, R6 ;  /* 0x0000761009067816 */ /* 0x000fe20000000006 */
[----:B------:R2:W-:Y:S03]  /*22500*/  @!P5 STL.S16 [R1+0x17c], R9 ;  /* 0x00017c090100d387 */ /* 0x0005e60000100600 */
[----:B------:R-:W-:Y:S01]  /*22510*/  @!P5 PRMT R52, R6, 0x5410, RZ ;  /* 0x000054100634d816 */ /* 0x000fe200000000ff */
[----:B------:R-:W-:Y:S01]  /*22520*/  STL [R1+0x3b8], R136 ;  /* 0x0003b88801007387 */ /* 0x000fe20000100800 */
[----:B------:R-:W-:Y:S01]  /*22530*/  ISETP.LE.U32.AND P5, PT, R4, UR23, PT ;  /* 0x0000001704007c0c */ /* 0x000fe2000bfa3070 */
[----:B------:R3:W4:Y:S02]  /*22540*/  MUFU.EX2 R6, R0 ;  /* 0x0000000000067308 */ /* 0x0007240000000800 */
[----:B------:R-:W-:Y:S04]  /*22550*/  STL [R1+0x3bc], R77 ;  /* 0x0003bc4d01007387 */ /* 0x000fe80000100800 */
[----:B-1----:R1:W4:Y:S04]  /*22560*/  LDL.S16 R11, [R1+0x178] ;  /* 0x00017800010b7983 */ /* 0x0023280000100600 */
[----:B------:R-:W4:Y:S04]  /*22570*/  LDL.LU R16, [R1+0x5c] ;  /* 0x00005c0001107983 */ /* 0x000f280000300800 */
[----:B------:R1:W4:Y:S01]  /*22580*/  LDL.S16 R23, [R1+0x174] ;  /* 0x0001740001177983 */ /* 0x0003220000100600 */
[----:B---3--:R-:W-:Y:S03]  /*22590*/  FADD.FTZ R0, -R135, R137 ;  /* 0x0000008987007221 */ /* 0x008fe60000010100 */
[----:B------:R-:W3:Y:S01]  /*225a0*/  LDL.LU R22, [R1+0x68] ;  /* 0x0000680001167983 */ /* 0x000ee20000300800 */
[----:B--2---:R-:W-:Y:S01]  /*225b0*/  FMUL.FTZ R9, R2, R157 ;  /* 0x0000009d02097220 */ /* 0x004fe20000410000 */
[----:B----4-:R-:W-:Y:S01]  /*225c0*/  FMUL.FTZ R5, R6, R169 ;  /* 0x000000a906057220 */ /* 0x010fe20000410000 */
[----:B------:R-:W-:Y:S01]  /*225d0*/  FMUL.FTZ R0, R0, UR4 ;  /* 0x0000000400007c20 */ /* 0x000fe20008410000 */
[----:B------:R1:W2:Y:S01]  /*225e0*/  LDL.S16 R19, [R1+0x150] ;  /* 0x0001500001137983 */ /* 0x0002a20000100600 */
[C---:B------:R-:W-:Y:S01]  /*225f0*/  FMUL.FTZ R17, R6.reuse, R165 ;  /* 0x000000a506117220 */ /* 0x040fe20000410000 */
[C---:B------:R-:W-:Y:S01]  /*22600*/  FMUL.FTZ R21, R6.reuse, R161 ;  /* 0x000000a106157220 */ /* 0x040fe20000410000 */
[C---:B------:R-:W-:Y:S01]  /*22610*/  FMUL.FTZ R20, R6.reuse, R160 ;  /* 0x000000a006147220 */ /* 0x040fe20000410000 */
[----:B------:R-:W-:Y:S01]  /*22620*/  STL [R1+0x3c0], R8 ;  /* 0x0003c00801007387 */ /* 0x000fe20000100800 */
[----:B------:R-:W4:Y:S01]  /*22630*/  MUFU.EX2 R0, R0 ;  /* 0x0000000000007308 */ /* 0x000f220000000800 */
[C---:B------:R-:W-:Y:S01]  /*22640*/  FMUL.FTZ R32, R6.reuse, R152 ;  /* 0x0000009806207220 */ /* 0x040fe20000410000 */
[----:B------:R-:W-:Y:S01]  /*22650*/  FMUL.FTZ R33, R6, R153 ;  /* 0x0000009906217220 */ /* 0x000fe20000410000 */
[----:B------:R-:W2:Y:S04]  /*22660*/  LDL.64 R156, [R1+0xb0] ;  /* 0x0000b000019c7983 */ /* 0x000ea80000100a00 */
[----:B------:R-:W-:Y:S04]  /*22670*/  STL [R1+0x3c4], R9 ;  /* 0x0003c40901007387 */ /* 0x000fe80000100800 */
[----:B------:R-:W-:Y:S04]  /*22680*/  STL [R1+0x3c8], R12 ;  /* 0x0003c80c01007387 */ /* 0x000fe80000100800 */
[----:B------:R-:W-:Y:S01]  /*22690*/  STL [R1+0x3cc], R13 ;  /* 0x0003cc0d01007387 */ /* 0x000fe20000100800 */
[C---:B----4-:R-:W-:Y:S01]  /*226a0*/  FMUL.FTZ R7, R0.reuse, R171 ;  /* 0x000000ab00077220 */ /* 0x050fe20000410000 */
[C---:B------:R-:W-:Y:S02]  /*226b0*/  FMUL.FTZ R18, R0.reuse, R166 ;  /* 0x000000a600127220 */ /* 0x040fe40000410000 */
[----:B------:R-:W-:Y:S01]  /*226c0*/  STL [R1+0x3d0], R24 ;  /* 0x0003d01801007387 */ /* 0x000fe20000100800 */
[C---:B------:R-:W-:Y:S01]  /*226d0*/  FMUL.FTZ R34, R0.reuse, R154 ;  /* 0x0000009a00227220 */ /* 0x040fe20000410000 */
[----:B------:R-:W-:Y:S02]  /*226e0*/  FMUL.FTZ R35, R0, R155 ;  /* 0x0000009b00237220 */ /* 0x000fe40000410000 */
[----:B------:R-:W-:Y:S04]  /*226f0*/  STL [R1+0x3d4], R25 ;  /* 0x0003d41901007387 */ /* 0x000fe80000100800 */
[----:B------:R-:W-:Y:S04]  /*22700*/  STL [R1+0x3d8], R28 ;  /* 0x0003d81c01007387 */ /* 0x000fe80000100800 */
[----:B------:R-:W-:Y:S04]  /*22710*/  STL [R1+0x3dc], R29 ;  /* 0x0003dc1d01007387 */ /* 0x000fe80000100800 */
[----:B------:R-:W-:Y:S04]  /*22720*/  STL [R1+0x3e0], R135 ;  /* 0x0003e08701007387 */ /* 0x000fe80000100800 */
[----:B------:R-:W-:Y:S01]  /*22730*/  STG.E.U16 desc[UR32][R180.64+0x12], R52 ;  /* 0x00001234b4007986 */ /* 0x000fe2000c101520 */
[----:B------:R-:W-:Y:S02]  /*22740*/  @!P6 HFMA2.BF16_V2 R11, -RZ.H0_H0, RZ.H0_H0, -R50.H0_H0 ;  /* 0x200000ffff0be231 */ /* 0x000fe40000340932 */
[C---:B------:R-:W-:Y:S03]  /*22750*/  FFMA.FTZ R37, R6.reuse, R16, R215 ;  /* 0x0000001006257223 */ /* 0x040fe600000100d7 */
[----:B------:R-:W-:Y:S01]  /*22760*/  PRMT R4, R11, 0x7610, R4 ;  /* 0x000076100b047816 */ /* 0x000fe20000000004 */
[----:B------:R4:W-:Y:S01]  /*22770*/  @!P6 STL.S16 [R1+0x178], R11 ;  /* 0x0001780b0100e387 */ /* 0x0009e20000100600 */
[----:B------:R-:W-:Y:S01]  /*22780*/  FMUL.FTZ R16, R6, R164 ;  /* 0x000000a406107220 */ /* 0x000fe20000410000 */
[----:B------:R-:W-:Y:S01]  /*22790*/  @!P4 HFMA2.BF16_V2 R23, -RZ.H0_H0, RZ.H0_H0, -R47.H0_H0 ;  /* 0x200000ffff17c231 */ /* 0x000fe2000034092f */
[----:B------:R-:W-:Y:S01]  /*227a0*/  @!P6 PRMT R50, R4, 0x5410, RZ ;  /* 0x000054100432e816 */ /* 0x000fe200000000ff */
[----:B------:R-:W-:Y:S01]  /*227b0*/  STL [R1+0x3e4], R10 ;  /* 0x0003e40a01007387 */ /* 0x000fe20000100800 */
[----:B------:R-:W-:Y:S01]  /*227c0*/  FMUL.FTZ R4, R6, R168 ;  /* 0x000000a806047220 */ /* 0x000fe20000410000 */
[C---:B---3--:R-:W-:Y:S01]  /*227d0*/  FFMA.FTZ R36, R0.reuse, R22, R231 ;  /* 0x0000001600247223 */ /* 0x048fe200000100e7 */
[----:B------:R-:W-:Y:S01]  /*227e0*/  PRMT R6, R23, 0x7610, R6 ;  /* 0x0000761017067816 */ /* 0x000fe20000000006 */
[----:B------:R-:W-:Y:S01]  /*227f0*/  STG.E.U16 desc[UR32][R182.64+0x10], R50 ;  /* 0x00001032b6007986 */ /* 0x000fe2000c101520 */
[----:B------:R-:W-:Y:S01]  /*22800*/  FMUL.FTZ R22, R0, R162 ;  /* 0x000000a200167220 */ /* 0x000fe20000410000 */
[----:B--2---:R-:W-:Y:S01]  /*22810*/  @!P1 HFMA2.BF16_V2 R19, -RZ.H0_H0, RZ.H0_H0, -R40.H0_H0 ;  /* 0x200000ffff139231 */ /* 0x004fe20000340928 */
[----:B------:R-:W-:Y:S01]  /*22820*/  @!P4 PRMT R47, R6, 0x5410, RZ ;  /* 0x00005410062fc816 */ /* 0x000fe200000000ff */
[----:B------:R-:W-:Y:S01]  /*22830*/  FMUL.FTZ R6, R0, R170 ;  /* 0x000000aa00067220 */ /* 0x000fe20000410000 */
[----:B------:R-:W-:Y:S02]  /*22840*/  FADD.FTZ R37, R241, R37 ;  /* 0x00000025f1257221 */ /* 0x000fe40000010000 */
[----:B------:R-:W-:Y:S01]  /*22850*/  PRMT R48, R19, 0x7610, R48 ;  /* 0x0000761013307816 */ /* 0x000fe20000000030 */
[----:B------:R-:W-:Y:S01]  /*22860*/  STG.E.U16 desc[UR32][R182.64+0x12], R47 ;  /* 0x0000122fb6007986 */ /* 0x000fe2000c101520 */
[----:B------:R-:W-:Y:S01]  /*22870*/  FADD.FTZ R45, R45, R37 ;  /* 0x000000252d2d7221 */ /* 0x000fe20000010000 */
[----:B------:R-:W-:Y:S02]  /*22880*/  LOP3.LUT R2, R117, UR31, R156, 0x96, !PT ;  /* 0x0000001f75027c12 */ /* 0x000fe4000f8e969c */
[----:B------:R-:W-:Y:S01]  /*22890*/  @!P1 PRMT R40, R48, 0x5410, RZ ;  /* 0x0000541030289816 */ /* 0x000fe200000000ff */
[----:B------:R-:W-:Y:S01]  /*228a0*/  FADD.FTZ R48, R238, R36 ;  /* 0x00000024ee307221 */ /* 0x000fe20000010000 */
[----:B------:R-:W-:Y:S01]  /*228b0*/  F2FP.BF16.F32.PACK_AB R36, R58, R41 ;  /* 0x000000293a24723e */ /* 0x000fe200000010ff */
[----:B------:R-:W-:Y:S01]  /*228c0*/  FADD.FTZ R45, R61, R45 ;  /* 0x0000002d3d2d7221 */ /* 0x000fe20000010000 */
[----:B----4-:R-:W-:Y:S01]  /*228d0*/  FMUL.FTZ R11, R3, R159 ;  /* 0x0000009f030b7220 */ /* 0x010fe20000410000 */
[C---:B------:R-:W-:Y:S01]  /*228e0*/  LOP3.LUT R3, R2.reuse, 0xff, RZ, 0xc0, !PT ;  /* 0x000000ff02037812 */ /* 0x040fe200078ec0ff */
[----:B------:R-:W-:Y:S01]  /*228f0*/  STG.E.U16 desc[UR32][R186.64+0xe], R40 ;  /* 0x00000e28ba007986 */ /* 0x000fe2000c101520 */
[----:B------:R-:W2:Y:S01]  /*22900*/  MUFU.EX2 R61, R57 ;  /* 0x00000039003d7308 */ /* 0x000ea20000000800 */
[----:B------:R-:W-:Y:S01]  /*22910*/  FADD.FTZ R48, R59, R48 ;  /* 0x000000303b307221 */ /* 0x000fe20000010000 */
[----:B------:R-:W-:Y:S01]  /*22920*/  ISETP.LE.U32.AND P6, PT, R3, UR23, PT ;  /* 0x0000001703007c0c */ /* 0x000fe2000bfc3070 */
[----:B------:R-:W-:Y:S01]  /*22930*/  STL [R1+0x3e8], R11 ;  /* 0x0003e80b01007387 */ /* 0x000fe20000100800 */
[----:B------:R-:W-:Y:S01]  /*22940*/  LOP3.LUT R3, R2, 0xffff, RZ, 0xc0, !PT ;  /* 0x0000ffff02037812 */ /* 0x000fe200078ec0ff */
[----:B------:R-:W-:Y:S01]  /*22950*/  FADD.FTZ R48, R60, R48 ;  /* 0x000000303c307221 */ /* 0x000fe20000010000 */
[----:B------:R-:W-:Y:S01]  /*22960*/  FADD.FTZ R45, R56, R45 ;  /* 0x0000002d382d7221 */ /* 0x000fe20000010000 */
[----:B------:R-:W-:Y:S01]  /*22970*/  STL [R1+0x3ec], R14 ;  /* 0x0003ec0e01007387 */ /* 0x000fe20000100800 */
[----:B------:R-:W-:Y:S02]  /*22980*/  SHF.R.U32.HI R3, RZ, 0x8, R3 ;  /* 0x00000008ff037819 */ /* 0x000fe40000011603 */
[----:B------:R-:W-:Y:S01]  /*22990*/  MUFU.EX2 R60, R195 ;  /* 0x000000c3003c7308 */ /* 0x000fe20000000800 */
[----:B------:R-:W-:Y:S01]  /*229a0*/  STL [R1+0x3f0], R15 ;  /* 0x0003f00f01007387 */ /* 0x000fe20000100800 */
[----:B------:R-:W-:Y:S03]  /*229b0*/  LOP3.LUT R3, R3, 0xffff, RZ, 0xc0, !PT ;  /* 0x0000ffff03037812 */ /* 0x000fe600078ec0ff */
[----:B------:R-:W-:Y:S01]  /*229c0*/  STL [R1+0x3f4], R26 ;  /* 0x0003f41a01007387 */ /* 0x000fe20000100800 */
[----:B--2---:R-:W-:Y:S03]  /*229d0*/  FADD.FTZ R53, R61, R53 ;  /* 0x000000353d357221 */ /* 0x004fe60000010000 */
[----:B------:R-:W-:Y:S04]  /*229e0*/  STL [R1+0x3f8], R27 ;  /* 0x0003f81b01007387 */ /* 0x000fe80000100800 */
[----:B------:R-:W-:Y:S04]  /*229f0*/  STL [R1+0x3fc], R30 ;  /* 0x0003fc1e01007387 */ /* 0x000fe80000100800 */
[----:B------:R-:W-:Y:S04]  /*22a00*/  STL [R1+0x400], R31 ;  /* 0x0004001f01007387 */ /* 0x000fe80000100800 */
[----:B------:R1:W2:Y:S04]  /*22a10*/  LDL.S16 R63, [R1+0x14c] ;  /* 0x00014c00013f7983 */ /* 0x0002a80000100600 */
[----:B------:R3:W-:Y:S01]  /*22a20*/  @!P4 STL.S16 [R1+0x174], R23 ;  /* 0x000174170100c387 */ /* 0x0007e20000100600 */
[----:B------:R-:W-:Y:S02]  /*22a30*/  ISETP.LE.U32.AND P4, PT, R3, UR23, PT ;  /* 0x0000001703007c0c */ /* 0x000fe4000bf83070 */
[--C-:B------:R-:W-:Y:S01]  /*22a40*/  SHF.R.U32.HI R3, RZ, 0x18, R2.reuse ;  /* 0x00000018ff037819 */ /* 0x100fe20000011602 */
[----:B------:R1:W4:Y:S01]  /*22a50*/  LDL.S16 R46, [R1+0x148] ;  /* 0x00014800012e7983 */ /* 0x0003220000100600 */
[----:B------:R-:W-:Y:S03]  /*22a60*/  SHF.R.U32.HI R2, RZ, 0x10, R2 ;  /* 0x00000010ff027819 */ /* 0x000fe60000011602 */
[----:B------:R1:W-:Y:S01]  /*22a70*/  @!P1 STL.S16 [R1+0x150], R19 ;  /* 0x0001501301009387 */ /* 0x0003e20000100600 */
[----:B------:R-:W-:Y:S02]  /*22a80*/  ISETP.LE.U32.AND P1, PT, R3, UR23, PT ;  /* 0x0000001703007c0c */ /* 0x000fe4000bf23070 */
[----:B------:R-:W-:Y:S01]  /*22a90*/  PRMT R3, R36, 0x7632, R3 ;  /* 0x0000763224037816 */ /* 0x000fe20000000003 */
[----:B------:R2:W4:Y:S01]  /*22aa0*/  LDL.S16 R78, [R1+0x190] ;  /* 0x00019000014e7983 */ /* 0x0005220000100600 */
[----:B------:R-:W-:Y:S02]  /*22ab0*/  LOP3.LUT R2, R2, 0xff, RZ, 0xc0, !PT ;  /* 0x000000ff02027812 */ /* 0x000fe400078ec0ff */
[----:B------:R-:W-:Y:S01]  /*22ac0*/  PRMT R74, R36, 0x5410, R3 ;  /* 0x00005410244a7816 */ /* 0x000fe20000000003 */
[----:B------:R2:W4:Y:S01]  /*22ad0*/  LDL.S16 R76, [R1+0x198] ;  /* 0x00019800014c7983 */ /* 0x0005220000100600 */
[C---:B---3--:R-:W-:Y:S01]  /*22ae0*/  FMUL.FTZ R23, R0.reuse, R163 ;  /* 0x000000a300177220 */ /* 0x048fe20000410000 */
[----:B-1----:R-:W-:Y:S01]  /*22af0*/  FMUL.FTZ R19, R0, R167 ;  /* 0x000000a700137220 */ /* 0x002fe20000410000 */
[----:B--2---:R-:W-:Y:S05]  /*22b00*/  @!P3 HFMA2.BF16_V2 R63, -RZ.H0_H0, RZ.H0_H0, -R38.H0_H0 ;  /* 0x200000ffff3fb231 */ /* 0x004fea0000340926 */
[----:B------:R-:W-:Y:S01]  /*22b10*/  PRMT R0, R63, 0x7610, R0 ;  /* 0x000076103f007816 */ /* 0x000fe20000000000 */
[----:B------:R1:W-:Y:S01]  /*22b20*/  @!P3 STL.S16 [R1+0x14c], R63 ;  /* 0x00014c3f0100b387 */ /* 0x0003e20000100600 */
[----:B----4-:R-:W-:Y:S02]  /*22b30*/  @!P2 HFMA2.BF16_V2 R46, -RZ.H0_H0, RZ.H0_H0, -R36.H0_H0 ;  /* 0x200000ffff2ea231 */ /* 0x010fe40000340924 */
[----:B------:R-:W-:Y:S01]  /*22b40*/  @!P3 PRMT R38, R0, 0x5410, RZ ;  /* 0x000054100026b816 */ /* 0x000fe200000000ff */
[----:B------:R2:W3:Y:S01]  /*22b50*/  LDL.S16 R86, [R1+0x194] ;  /* 0x0001940001567983 */ /* 0x0004e20000100600 */
[----:B------:R-:W-:Y:S02]  /*22b60*/  LOP3.LUT R0, R129, UR31, R226, 0x96, !PT ;  /* 0x0000001f81007c12 */ /* 0x000fe4000f8e96e2 */
[----:B------:R-:W-:Y:S01]  /*22b70*/  PRMT R62, R46, 0x7610, R62 ;  /* 0x000076102e3e7816 */ /* 0x000fe2000000003e */
[----:B------:R4:W-:Y:S01]  /*22b80*/  @!P2 STL.S16 [R1+0x148], R46 ;  /* 0x0001482e0100a387 */ /* 0x0009e20000100600 */
[----:B------:R-:W-:Y:S01]  /*22b90*/  ISETP.LE.U32.AND P3, PT, R2, UR23, PT ;  /* 0x0000001702007c0c */ /* 0x000fe2000bf63070 */
[----:B------:R-:W-:Y:S01]  /*22ba0*/  @!P5 HFMA2.BF16_V2 R78, -RZ.H0_H0, RZ.H0_H0, -R3.H0_H0 ;  /* 0x200000ffff4ed231 */ /* 0x000fe20000340903 */
[----:B------:R-:W-:Y:S01]  /*22bb0*/  @!P2 PRMT R36, R62, 0x5410, RZ ;  /* 0x000054103e24a816 */ /* 0x000fe200000000ff */
[----:B------:R2:W2:Y:S01]  /*22bc0*/  LDL.S16 R92, [R1+0x170] ;  /* 0x00017000015c7983 */ /* 0x0004a20000100600 */
[----:B------:R-:W-:Y:S01]  /*22bd0*/  LOP3.LUT R2, R0, 0xff, RZ, 0xc0, !PT ;  /* 0x000000ff00027812 */ /* 0x000fe200078ec0ff */
[----:B------:R-:W-:Y:S02]  /*22be0*/  MUFU.EX2 R62, R65 ;  /* 0x00000041003e7308 */ /* 0x000fe40000000800 */
[----:B------:R2:W2:Y:S01]  /*22bf0*/  LDL.S16 R91, [R1+0x16c] ;  /* 0x00016c00015b7983 */ /* 0x0004a20000100600 */
[----:B------:R-:W-:Y:S02]  /*22c00*/  ISETP.LE.U32.AND P2, PT, R2, UR23, PT ;  /* 0x0000001702007c0c */ /* 0x000fe4000bf43070 */
[----:B------:R-:W-:Y:S01]  /*22c10*/  LOP3.LUT R2, R0, 0xffff, RZ, 0xc0, !PT ;  /* 0x0000ffff00027812 */ /* 0x000fe200078ec0ff */
[----:B------:R4:W-:Y:S03]  /*22c20*/  @!P5 STL.S16 [R1+0x190], R78 ;  /* 0x0001904e0100d387 */ /* 0x0009e60000100600 */
[----:B------:R-:W-:Y:S01]  /*22c30*/  SHF.R.U32.HI R2, RZ, 0x8, R2 ;  /* 0x00000008ff027819 */ /* 0x000fe20000011602 */
[----:B------:R-:W-:Y:S01]  /*22c40*/  STG.E.U16 desc[UR32][R186.64+0x10], R38 ;  /* 0x00001026ba007986 */ /* 0x000fe2000c101520 */
[----:B-1----:R-:W1:Y:S02]  /*22c50*/  MUFU.EX2 R63, R193 ;  /* 0x000000c1003f7308 */ /* 0x002e640000000800 */
[----:B------:R-:W-:Y:S01]  /*22c60*/  LOP3.LUT R2, R2, 0xffff, RZ, 0xc0, !PT ;  /* 0x0000ffff02027812 */ /* 0x000fe200078ec0ff */
[----:B------:R-:W-:Y:S07]  /*22c70*/  STG.E.U16 desc[UR32][R184.64+0x10], R36 ;  /* 0x00001024b8007986 */ /* 0x000fee000c101520 */
[----:B----4-:R4:W4:Y:S01]  /*22c80*/  MUFU.EX2 R46, R64 ;  /* 0x00000040002e7308 */ /* 0x0109220000000800 */
[----:B-1----:R-:W-:Y:S04]  /*22c90*/  F2FP.BF16.F32.PACK_AB R39, R63, R56 ;  /* 0x000000383f27723e */ /* 0x002fe800000010ff */
[C---:B------:R-:W-:Y:S01]  /*22ca0*/  PRMT R37, R39.reuse, 0x7632, R37 ;  /* 0x0000763227257816 */ /* 0x040fe20000000025 */
[----:B------:R-:W-:Y:S01]  /*22cb0*/  @!P6 HFMA2.BF16_V2 R76, -RZ.H0_H0, RZ.H0_H0, -R39.H0_H0 ;  /* 0x200000ffff4ce231 */ /* 0x000fe20000340927 */
[----:B----4-:R-:W-:Y:S01]  /*22cc0*/  PRMT R64, R78, 0x7610, R64 ;  /* 0x000076104e407816 */ /* 0x010fe20000000040 */
[----:B------:R-:W-:Y:S03]  /*22cd0*/  FADD.FTZ R48, R46, R48 ;  /* 0x000000302e307221 */ /* 0x000fe60000010000 */
[----:B------:R-:W-:Y:S01]  /*22ce0*/  PRMT R70, R76, 0x7610, R70 ;  /* 0x000076104c467816 */ /* 0x000fe20000000046 */
[----:B------:R1:W-:Y:S01]  /*22cf0*/  @!P6 STL.S16 [R1+0x198], R76 ;  /* 0x0001984c0100e387 */ /* 0x0003e20000100600 */
[----:B------:R-:W-:Y:S01]  /*22d00*/  @!P5 PRMT R3, R64, 0x5410, RZ ;  /* 0x000054104003d816 */ /* 0x000fe200000000ff */
[C---:B------:R-:W-:Y:S01]  /*22d10*/  FADD.FTZ R48, R62.reuse, R48 ;  /* 0x000000303e307221 */ /* 0x040fe20000010000 */
[----:B------:R-:W-:Y:S01]  /*22d20*/  F2FP.BF16.F32.PACK_AB R42, R62, R46 ;  /* 0x0000002e3e2a723e */ /* 0x000fe200000010ff */
[----:B------:R4:W4:Y:S01]  /*22d30*/  LDL.S16 R78, [R1+0x130] ;  /* 0x00013000014e7983 */ /* 0x0009220000100600 */
[----:B------:R-:W-:Y:S01]  /*22d40*/  ISETP.LE.U32.AND P5, PT, R2, UR23, PT ;  /* 0x0000001702007c0c */ /* 0x000fe2000bfa3070 */
[----:B------:R3:W2:Y:S01]  /*22d50*/  MUFU.EX2 R64, R51 ;  /* 0x0000003300407308 */ /* 0x0006a20000000800 */
[----:B------:R-:W-:Y:S01]  /*22d60*/  SHF.R.U32.HI R2, RZ, 0x18, R0 ;  /* 0x00000018ff027819 */ /* 0x000fe20000011600 */
[----:B------:R-:W-:Y:S01]  /*22d70*/  STG.E.U16 desc[UR32][R184.64+0x12], R3 ;  /* 0x00001203b8007986 */ /* 0x000fe2000c101520 */
[----:B------:R-:W-:Y:S02]  /*22d80*/  PRMT R41, R42, 0x7632, R41 ;  /* 0x000076322a297816 */ /* 0x000fe40000000029 */
[----:B------:R-:W-:Y:S02]  /*22d90*/  SHF.R.U32.HI R46, RZ, 0x18, R116 ;  /* 0x00000018ff2e7819 */ /* 0x000fe40000011674 */
[----:B-1----:R-:W-:Y:S02]  /*22da0*/  PRMT R76, R39, 0x5410, R37 ;  /* 0x00005410274c7816 */ /* 0x002fe40000000025 */
[----:B------:R-:W-:Y:S02]  /*22db0*/  @!P6 PRMT R39, R70, 0x5410, RZ ;  /* 0x000054104627e816 */ /* 0x000fe400000000ff */
[----:B------:R-:W-:Y:S01]  /*22dc0*/  ISETP.LE.U32.AND P6, PT, R2, UR23, PT ;  /* 0x0000001702007c0c */ /* 0x000fe2000bfc3070 */
[----:B------:R1:W4:Y:S01]  /*22dd0*/  LDL.S16 R70, [R1+0x12c] ;  /* 0x00012c0001467983 */ /* 0x0003220000100600 */
[----:B------:R-:W-:Y:S03]  /*22de0*/  LOP3.LUT R2, R116, 0xff, RZ, 0xc0, !PT ;  /* 0x000000ff74027812 */ /* 0x000fe600078ec0ff */
[----:B------:R-:W-:Y:S01]  /*22df0*/  STG.E.U16 desc[UR32][R180.64+0x20], R39 ;  /* 0x00002027b4007986 */ /* 0x000fe2000c101520 */
[----:B---3--:R-:W-:Y:S05]  /*22e00*/  @!P4 HFMA2.BF16_V2 R86, -RZ.H0_H0, RZ.H0_H0, -R37.H0_H0 ;  /* 0x200000ffff56c231 */ /* 0x008fea0000340925 */
[----:B------:R-:W-:Y:S01]  /*22e10*/  PRMT R51, R86, 0x7610, R51 ;  /* 0x0000761056337816 */ /* 0x000fe20000000033 */
[----:B------:R3:W-:Y:S01]  /*22e20*/  @!P4 STL.S16 [R1+0x194], R86 ;  /* 0x000194560100c387 */ /* 0x0007e20000100600 */
[----:B--2---:R-:W-:Y:S02]  /*22e30*/  @!P3 HFMA2.BF16_V2 R92, -RZ.H0_H0, RZ.H0_H0, -R42.H0_H0 ;  /* 0x200000ffff5cb231 */ /* 0x004fe4000034092a */
[----:B------:R-:W-:Y:S01]  /*22e40*/  @!P4 PRMT R37, R51, 0x5410, RZ ;  /* 0x000054103325c816 */ /* 0x000fe200000000ff */
[----:B------:R-:W-:Y:S01]  /*22e50*/  FADD.FTZ R51, R44, R43 ;  /* 0x0000002b2c337221 */ /* 0x000fe20000010000 */
[----:B------:R-:W-:Y:S01]  /*22e60*/  ISETP.LE.U32.AND P4, PT, R2, UR23, PT ;  /* 0x0000001702007c0c */ /* 0x000fe2000bf83070 */
[----:B------:R-:W-:Y:S01]  /*22e70*/  @!P1 HFMA2.BF16_V2 R91, -RZ.H0_H0, RZ.H0_H0, -R41.H0_H0 ;  /* 0x200000ffff5b9231 */ /* 0x000fe20000340929 */
[----:B------:R-:W-:Y:S01]  /*22e80*/  F2FP.BF16.F32.PACK_AB R2, R64, R55 ;  /* 0x000000374002723e */ /* 0x000fe200000010ff */
[----:B------:R-:W-:Y:S01]  /*22e90*/  STG.E.U16 desc[UR32][R180.64+0x22], R37 ;  /* 0x00002225b4007986 */ /* 0x000fe2000c101520 */
[--C-:B------:R-:W-:Y:S01]  /*22ea0*/  SHF.R.U32.HI R43, RZ, 0x10, R0.reuse ;  /* 0x00000010ff2b7819 */ /* 0x100fe20000011600 */
[----:B------:R-:W-:Y:S01]  /*22eb0*/  FADD.FTZ R51, R55, R51 ;  /* 0x0000003337337221 */ /* 0x000fe20000010000 */
[----:B------:R-:W-:Y:S02]  /*22ec0*/  PRMT R0, R2, 0x7632, R0 ;  /* 0x0000763202007816 */ /* 0x000fe40000000000 */
[----:B------:R-:W-:Y:S02]  /*22ed0*/  PRMT R89, R92, 0x7610, R89 ;  /* 0x000076105c597816 */ /* 0x000fe40000000059 */
[----:B------:R-:W-:Y:S02]  /*22ee0*/  LOP3.LUT R44, R116, 0xffff, RZ, 0xc0, !PT ;  /* 0x0000ffff742c7812 */ /* 0x000fe400078ec0ff */
[----:B------:R-:W-:Y:S02]  /*22ef0*/  LOP3.LUT R43, R43, 0xff, RZ, 0xc0, !PT ;  /* 0x000000ff2b2b7812 */ /* 0x000fe400078ec0ff */
[----:B------:R-:W-:Y:S02]  /*22f00*/  SHF.R.U32.HI R44, RZ, 0x8, R44 ;  /* 0x00000008ff2c7819 */ /* 0x000fe4000001162c */
[----:B------:R-:W-:Y:S02]  /*22f10*/  PRMT R88, R91, 0x7610, R88 ;  /* 0x000076105b587816 */ /* 0x000fe40000000058 */
[----:B------:R-:W-:Y:S02]  /*22f20*/  LOP3.LUT R44, R44, 0xffff, RZ, 0xc0, !PT ;  /* 0x0000ffff2c2c7812 */ /* 0x000fe400078ec0ff */
[----:B------:R-:W-:Y:S01]  /*22f30*/  PRMT R94, R2, 0x5410, R0 ;  /* 0x00005410025e7816 */ /* 0x000fe20000000000 */
[----:B---3--:R1:W2:Y:S04]  /*22f40*/  LDL.S16 R86, [R1+0x18c] ;  /* 0x00018c0001567983 */ /* 0x0082a80000100600 */
[----:B------:R3:W-:Y:S04]  /*22f50*/  @!P3 STL.S16 [R1+0x170], R92 ;  /* 0x0001705c0100b387 */ /* 0x0007e80000100600 */
[----:B------:R-:W-:Y:S04]  /*22f60*/  @!P1 STL.S16 [R1+0x16c], R91 ;  /* 0x00016c5b01009387 */ /* 0x000fe80000100600 */
[----:B------:R1:W2:Y:S01]  /*22f70*/  LDL.S16 R57, [R1+0x144] ;  /* 0x0001440001397983 */ /* 0x0002a20000100600 */
[----:B----4-:R-:W-:Y:S05]  /*22f80*/  @!P2 HFMA2.BF16_V2 R78, -RZ.H0_H0, RZ.H0_H0, -R2.H0_H0 ;  /* 0x200000ffff4ea231 */ /* 0x010fea0000340902 */
[----:B------:R-:W-:Y:S01]  /*22f90*/  PRMT R59, R78, 0x7610, R59 ;  /* 0x000076104e3b7816 */ /* 0x000fe2000000003b */
[----:B------:R4:W-:Y:S01]  /*22fa0*/  @!P2 STL.S16 [R1+0x130], R78 ;  /* 0x0001304e0100a387 */ /* 0x0009e20000100600 */
[----:B---3--:R-:W-:Y:S02]  /*22fb0*/  PRMT R92, R42, 0x5410, R41 ;  /* 0x000054102a5c7816 */ /* 0x008fe40000000029 */
[----:B------:R-:W-:Y:S02]  /*22fc0*/  @!P3 PRMT R42, R89, 0x5410, RZ ;  /* 0x00005410592ab816 */ /* 0x000fe400000000ff */
[----:B------:R-:W-:Y:S02]  /*22fd0*/  ISETP.LE.U32.AND P3, PT, R43, UR23, PT ;  /* 0x000000172b007c0c */ /* 0x000fe4000bf63070 */
[----:B------:R-:W-:Y:S01]  /*22fe0*/  @!P1 PRMT R41, R88, 0x5410, RZ ;  /* 0x0000541058299816 */ /* 0x000fe200000000ff */
[----:B------:R-:W-:Y:S01]  /*22ff0*/  STG.E.U16 desc[UR32][R182.64+0x20], R42 ;  /* 0x0000202ab6007986 */ /* 0x000fe2000c101520 */
[----:B------:R-:W-:Y:S02]  /*23000*/  ISETP.LE.U32.AND P1, PT, R44, UR23, PT ;  /* 0x000000172c007c0c */ /* 0x000fe4000bf23070 */
[----:B------:R-:W-:Y:S01]  /*23010*/  F2FP.BF16.F32.PACK_AB R44, R61, R49 ;  /* 0x000000313d2c723e */ /* 0x000fe200000010ff */
[----:B------:R-:W-:Y:S01]  /*23020*/  STG.E.U16 desc[UR32][R182.64+0x22], R41 ;  /* 0x00002229b6007986 */ /* 0x000fe2000c101520 */
[----:B------:R-:W-:Y:S01]  /*23030*/  @!P2 PRMT R2, R59, 0x5410, RZ ;  /* 0x000054103b02a816 */ /* 0x000fe200000000ff */
[----:B------:R-:W-:Y:S01]  /*23040*/  FADD.FTZ R49, R63, R45 ;  /* 0x0000002d3f317221 */ /* 0x000fe20000010000 */
[----:B------:R-:W-:Y:S01]  /*23050*/  SHF.R.U32.HI R43, RZ, 0x10, R116 ;  /* 0x00000010ff2b7819 */ /* 0x000fe20000011674 */
[----:B------:R-:W3:Y:S02]  /*23060*/  MUFU.EX2 R59, R196 ;  /* 0x000000c4003b7308 */ /* 0x000ee40000000800 */
[----:B------:R-:W-:Y:S01]  /*23070*/  STG.E.U16 desc[UR32][R186.64+0x1e], R2 ;  /* 0x00001e02ba007986 */ /* 0x000fe2000c101520 */
[----:B------:R-:W-:Y:S01]  /*23080*/  LOP3.LUT R43, R43, 0xff, RZ, 0xc0, !PT ;  /* 0x000000ff2b2b7812 */ /* 0x000fe200078ec0ff */
[----:B------:R-:W-:Y:S02]  /*23090*/  @!P5 HFMA2.BF16_V2 R70, -RZ.H0_H0, RZ.H0_H0, -R0.H0_H0 ;  /* 0x200000ffff46d231 */ /* 0x000fe40000340900 */
[----:B------:R-:W-:Y:S01]  /*230a0*/  FADD.FTZ R49, R60, R49 ;  /* 0x000000313c317221 */ /* 0x000fe20000010000 */
[----:B------:R-:W-:Y:S02]  /*230b0*/  ISETP.LE.U32.AND P2, PT, R43, UR23, PT ;  /* 0x000000172b007c0c */ /* 0x000fe4000bf43070 */
[----:B------:R-:W-:Y:S01]  /*230c0*/  PRMT R79, R70, 0x7610, R79 ;  /* 0x00007610464f7816 */ /* 0x000fe2000000004f */
[----:B------:R1:W-:Y:S01]  /*230d0*/  @!P5 STL.S16 [R1+0x12c], R70 ;  /* 0x00012c460100d387 */ /* 0x0003e20000100600 */
[----:B------:R-:W-:Y:S02]  /*230e0*/  PRMT R43, R44, 0x7632, R43 ;  /* 0x000076322c2b7816 */ /* 0x000fe4000000002b */
[----:B------:R-:W-:Y:S01]  /*230f0*/  @!P5 PRMT R0, R79, 0x5410, RZ ;  /* 0x000054104f00d816 */ /* 0x000fe200000000ff */
[----:B----4-:R4:W4:Y:S01]  /*23100*/  LDL.S16 R78, [R1+0x168] ;  /* 0x00016800014e7983 */ /* 0x0109220000100600 */
[----:B------:R-:W-:Y:S02]  /*23110*/  ISETP.LE.U32.AND P5, PT, R46, UR23, PT ;  /* 0x000000172e007c0c */ /* 0x000fe4000bfa3070 */
[C---:B---3--:R-:W-:Y:S01]  /*23120*/  F2FP.BF16.F32.PACK_AB R56, R59.reuse, R60 ;  /* 0x0000003c3b38723e */ /* 0x048fe200000010ff */
[----:B------:R-:W-:Y:S01]  /*23130*/  STG.E.U16 desc[UR32][R186.64+0x20], R0 ;  /* 0x00002000ba007986 */ /* 0x000fe2000c101520 */
[----:B------:R-:W-:Y:S01]  /*23140*/  LOP3.LUT R46, R128, 0xff, RZ, 0xc0, !PT ;  /* 0x000000ff802e7812 */ /* 0x000fe200078ec0ff */
[----:B------:R-:W-:Y:S01]  /*23150*/  FADD.FTZ R59, R59, R49 ;  /* 0x000000313b3b7221 */ /* 0x000fe20000010000 */
[----:B------:R-:W-:Y:S02]  /*23160*/  PRMT R45, R56, 0x7632, R45 ;  /* 0x00007632382d7816 */ /* 0x000fe4000000002d */
[----:B------:R-:W-:Y:S02]  /*23170*/  PRMT R97, R44, 0x5410, R43 ;  /* 0x000054102c617816 */ /* 0x000fe4000000002b */
[----:B------:R-:W-:Y:S01]  /*23180*/  PRMT R93, R56, 0x5410, R45 ;  /* 0x00005410385d7816 */ /* 0x000fe2000000002d */
[----:B-1----:R3:W3:Y:S01]  /*23190*/  LDL.S16 R70, [R1+0x164] ;  /* 0x0001640001467983 */ /* 0x0026e20000100600 */
[----:B--2---:R-:W-:Y:S05]  /*231a0*/  @!P3 HFMA2.BF16_V2 R86, -RZ.H0_H0, RZ.H0_H0, -R44.H0_H0 ;  /* 0x200000ffff56b231 */ /* 0x004fea000034092c */
[----:B------:R-:W-:Y:S01]  /*231b0*/  PRMT R58, R86, 0x7610, R58 ;  /* 0x00007610563a7816 */ /* 0x000fe2000000003a */
[----:B------:R-:W-:Y:S03]  /*231c0*/  @!P3 STL.S16 [R1+0x18c], R86 ;  /* 0x00018c560100b387 */ /* 0x000fe60000100600 */
[----:B------:R-:W-:Y:S01]  /*231d0*/  @!P3 PRMT R44, R58, 0x5410, RZ ;  /* 0x000054103a2cb816 */ /* 0x000fe200000000ff */
[----:B------:R-:W2:Y:S01]  /*231e0*/  LDL.64 R166, [R1+0x10] ;  /* 0x0000100001a67983 */ /* 0x000ea20000100a00 */
[----:B------:R-:W-:Y:S01]  /*231f0*/  ISETP.LE.U32.AND P3, PT, R46, UR23, PT ;  /* 0x000000172e007c0c */ /* 0x000fe2000bf63070 */
[----:B------:R-:W-:Y:S01]  /*23200*/  @!P6 HFMA2.BF16_V2 R57, -RZ.H0_H0, RZ.H0_H0, -R43.H0_H0 ;  /* 0x200000ffff39e231 */ /* 0x000fe2000034092b */
[----:B------:R-:W-:Y:S01]  /*23210*/  LOP3.LUT R46, R128, 0xffff, RZ, 0xc0, !PT ;  /* 0x0000ffff802e7812 */ /* 0x000fe200078ec0ff */
[----:B------:R-:W2:Y:S01]  /*23220*/  LDL.64 R168, [R1+0xc0] ;  /* 0x0000c00001a87983 */ /* 0x000ea20000100a00 */
[----:B------:R-:W1:Y:S02]  /*23230*/  MUFU.EX2 R58, R80 ;  /* 0x00000050003a7308 */ /* 0x000e640000000800 */
[----:B------:R-:W-:Y:S01]  /*23240*/  SHF.R.U32.HI R46, RZ, 0x8, R46 ;  /* 0x00000008ff2e7819 */ /* 0x000fe2000001162e */
[----:B------:R1:W-:Y:S01]  /*23250*/  @!P6 STL.S16 [R1+0x144], R57 ;  /* 0x000144390100e387 */ /* 0x0003e20000100600 */
[----:B------:R-:W-:Y:S02]  /*23260*/  PRMT R55, R57, 0x7610, R55 ;  /* 0x0000761039377816 */ /* 0x000fe40000000037 */
[----:B------:R-:W-:Y:S01]  /*23270*/  LOP3.LUT R46, R46, 0xffff, RZ, 0xc0, !PT ;  /* 0x0000ffff2e2e7812 */ /* 0x000fe200078ec0ff */
[----:B------:R-:W2:Y:S01]  /*23280*/  LDL.64 R158, [R1+0x78] ;  /* 0x00007800019e7983 */ /* 0x000ea20000100a00 */
[----:B------:R-:W-:Y:S02]  /*23290*/  @!P6 PRMT R43, R55, 0x5410, RZ ;  /* 0x00005410372be816 */ /* 0x000fe400000000ff */
[----:B------:R-:W-:Y:S01]  /*232a0*/  ISETP.LE.U32.AND P6, PT, R46, UR23, PT ;  /* 0x000000172e007c0c */ /* 0x000fe2000bfc3070 */
[----:B------:R-:W-:Y:S01]  /*232b0*/  STG.E.U16 desc[UR32][R184.64+0x20], R44 ;  /* 0x0000202cb8007986 */ /* 0x000fe2000c101520 */
[----:B------:R-:W-:Y:S01]  /*232c0*/  SHF.R.U32.HI R46, RZ, 0x10, R128 ;  /* 0x00000010ff2e7819 */ /* 0x000fe20000011680 */
[----:B------:R-:W1:Y:S02]  /*232d0*/  MUFU.EX2 R55, R81 ;  /* 0x0000005100377308 */ /* 0x000e640000000800 */
[----:B------:R-:W-:Y:S01]  /*232e0*/  STG.E.U16 desc[UR32][R184.64+0x22], R43 ;  /* 0x0000222bb8007986 */ /* 0x000fe2000c101520 */
[----:B------:R-:W-:Y:S01]  /*232f0*/  LOP3.LUT R46, R46, 0xff, RZ, 0xc0, !PT ;  /* 0x000000ff2e2e7812 */ /* 0x000fe200078ec0ff */
[----:B-1----:R-:W-:Y:S06]  /*23300*/  FADD.FTZ R48, R58, R48 ;  /* 0x000000303a307221 */ /* 0x002fec0000010000 */
[----:B------:R-:W-:Y:S01]  /*23310*/  MUFU.EX2 R57, R67 ;  /* 0x0000004300397308 */ /* 0x000fe20000000800 */
[C---:B------:R-:W-:Y:S01]  /*23320*/  F2FP.BF16.F32.PACK_AB R58, R55.reuse, R58 ;  /* 0x0000003a373a723e */ /* 0x040fe200000010ff */
[----:B------:R-:W-:Y:S08]  /*23330*/  FADD.FTZ R55, R55, R48 ;  /* 0x0000003037377221 */ /* 0x000ff00000010000 */
[----:B------:R-:W1:Y:S01]  /*23340*/  MUFU.EX2 R67, R69 ;  /* 0x0000004500437308 */ /* 0x000e620000000800 */
[----:B----4-:R-:W-:Y:S09]  /*23350*/  @!P4 HFMA2.BF16_V2 R78, -RZ.H0_H0, RZ.H0_H0, -R56.H0_H0 ;  /* 0x200000ffff4ec231 */ /* 0x010ff20000340938 */
[----:B------:R-:W-:Y:S01]  /*23360*/  MUFU.EX2 R69, R83 ;  /* 0x0000005300457308 */ /* 0x000fe20000000800 */
[----:B------:R-:W-:Y:S01]  /*23370*/  PRMT R65, R78, 0x7610, R65 ;  /* 0x000076104e417816 */ /* 0x000fe20000000041 */
[----:B------:R-:W-:Y:S03]  /*23380*/  @!P4 STL.S16 [R1+0x168], R78 ;  /* 0x0001684e0100c387 */ /* 0x000fe60000100600 */
[----:B------:R-:W-:Y:S02]  /*23390*/  @!P4 PRMT R56, R65, 0x5410, RZ ;  /* 0x000054104138c816 */ /* 0x000fe400000000ff */
[----:B------:R-:W-:Y:S02]  /*233a0*/  ISETP.LE.U32.AND P4, PT, R46, UR23, PT ;  /* 0x000000172e007c0c */ /* 0x000fe4000bf83070 */
[----:B------:R-:W-:Y:S01]  /*233b0*/  SHF.R.U32.HI R46, RZ, 0x18, R128 ;  /* 0x00000018ff2e7819 */ /* 0x000fe20000011680 */
[----:B------:R-:W-:Y:S01]  /*233c0*/  STG.E.U16 desc[UR32][R180.64+0x30], R56 ;  /* 0x00003038b4007986 */ /* 0x000fe2000c101520 */
[----:B-1----:R-:W-:Y:S01]  /*233d0*/  F2FP.BF16.F32.PACK_AB R49, R67, R57 ;  /* 0x000000394331723e */ /* 0x002fe200000010ff */
[----:B---3--:R-:W-:Y:S05]  /*233e0*/  @!P1 HFMA2.BF16_V2 R70, -RZ.H0_H0, RZ.H0_H0, -R45.H0_H0 ;  /* 0x200000ffff469231 */ /* 0x008fea000034092d */
[----:B------:R-:W-:Y:S01]  /*233f0*/  PRMT R63, R70, 0x7610, R63 ;  /* 0x00007610463f7816 */ /* 0x000fe2000000003f */
[----:B------:R1:W-:Y:S03]  /*23400*/  @!P1 STL.S16 [R1+0x164], R70 ;  /* 0x0001644601009387 */ /* 0x0003e60000100600 */
[----:B------:R-:W-:Y:S01]  /*23410*/  @!P1 PRMT R45, R63, 0x5410, RZ ;  /* 0x000054103f2d9816 */ /* 0x000fe200000000ff */
[----:B------:R3:W4:Y:S01]  /*23420*/  LDL.S16 R89, [R1+0x1a0] ;  /* 0x0001a00001597983 */ /* 0x0007220000100600 */
[----:B------:R-:W-:Y:S03]  /*23430*/  ISETP.LE.U32.AND P1, PT, R46, UR23, PT ;  /* 0x000000172e007c0c */ /* 0x000fe6000bf23070 */
[----:B------:R3:W3:Y:S04]  /*23440*/  LDL.S16 R105, [R1+0x1cc] ;  /* 0x0001cc0001697983 */ /* 0x0006e80000100600 */
[----:B------:R2:W3:Y:S04]  /*23450*/  LDL.S16 R104, [R1+0x1c0] ;  /* 0x0001c00001687983 */ /* 0x0004e80000100600 */
[----:B------:R2:W3:Y:S04]  /*23460*/  LDL.S16 R95, [R1+0x1bc] ;  /* 0x0001bc00015f7983 */ /* 0x0004e80000100600 */
[----:B------:R-:W3:Y:S04]  /*23470*/  LDL.64 R170, [R1+0xb8] ;  /* 0x0000b80001aa7983 */ /* 0x000ee80000100a00 */
[----:B------:R-:W-:Y:S01]  /*23480*/  STG.E.U16 desc[UR32][R180.64+0x32], R45 ;  /* 0x0000322db4007986 */ /* 0x000fe2000c101520 */
[----:B-1----:R-:W-:Y:S01]  /*23490*/  MUFU.EX2 R70, R96 ;  /* 0x0000006000467308 */ /* 0x002fe20000000800 */
[----:B--2---:R-:W-:Y:S01]  /*234a0*/  LOP3.LUT R46, R167, UR10, RZ, 0x3c, !PT ;  /* 0x0000000aa72e7c12 */ /* 0x004fe2000f8e3cff */
[----:B------:R-:W-:Y:S04]  /*234b0*/  UIADD3 UR10, UR11, 0x2, URZ ;  /* 0x000000020b0a7890 */ /* 0x000fe8000fffe03f */
[----:B------:R-:W-:Y:S04]  /*234c0*/  IMAD.WIDE.U32 R78, R46, -0x326172a9, RZ ;  /* 0xcd9e8d572e4e7825 */ /* 0x000fe800078e00ff */
[----:B------:R-:W-:Y:S01]  /*234d0*/  FADD.FTZ R46, R64, R51 ;  /* 0x00000033402e7221 */ /* 0x000fe20000010000 */
[----:B------:R-:W-:Y:S01]  /*234e0*/  ULOP3.LUT UR10, UR10, UR35, URZ, 0x3c, !UPT ;  /* 0x000000230a0a7292 */ /* 0x000fe2000f8e3c3f */
[----:B------:R-:W-:Y:S02]  /*234f0*/  F2FP.BF16.F32.PACK_AB R51, R66, R68 ;  /* 0x000000444233723e */ /* 0x000fe400000010ff */
[----:B------:R-:W-:Y:S01]  /*23500*/  LOP3.LUT R60, R79, UR21, R168, 0x96, !PT ;  /* 0x000000154f3c7c12 */ /* 0x000fe2000f8e96a8 */
[----:B------:R-:W-:Y:S01]  /*23510*/  FADD.FTZ R46, R57, R46 ;  /* 0x0000002e392e7221 */ /* 0x000fe20000010000 */
[----:B------:R-:W-:Y:S02]  /*23520*/  LOP3.LUT R62, R189, UR19, R78, 0x96, !PT ;  /* 0x00000013bd3e7c12 */ /* 0x000fe4000f8e964e */
[----:B------:R-:W-:Y:S01]  /*23530*/  PRMT R57, R58, 0x7632, R57 ;  /* 0x000076323a397816 */ /* 0x000fe20000000039 */
[----:B------:R-:W-:Y:S04]  /*23540*/  IMAD.WIDE.U32 R60, R60, -0x2daee0ad, RZ ;  /* 0xd2511f533c3c7825 */ /* 0x000fe800078e00ff */
[----:B------:R-:W-:Y:S01]  /*23550*/  FADD.FTZ R67, R67, R46 ;  /* 0x0000002e43437221 */ /* 0x000fe20000010000 */
[----:B------:R-:W-:Y:S01]  /*23560*/  PRMT R91, R58, 0x5410, R57 ;  /* 0x000054103a5b7816 */ /* 0x000fe20000000039 */
[----:B------:R-:W-:Y:S01]  /*23570*/  IMAD.WIDE.U32 R62, R62, -0x2daee0ad, RZ ;  /* 0xd2511f533e3e7825 */ /* 0x000fe200078e00ff */
[----:B------:R-:W-:Y:S03]  /*23580*/  LOP3.LUT R64, R61, UR18, R158, 0x96, !PT ;  /* 0x000000123d407c12 */ /* 0x000fe6000f8e969e */
[----:B------:R-:W-:Y:S01]  /*23590*/  FADD.FTZ R46, R68, R53 ;  /* 0x00000035442e7221 */ /* 0x000fe20000010000 */
[----:B------:R-:W-:Y:S01]  /*235a0*/  LOP3.LUT R63, R63, UR16, R60, 0x96, !PT ;  /* 0x000000103f3f7c12 */ /* 0x000fe2000f8e963c */
[----:B------:R-:W-:Y:S04]  /*235b0*/  IMAD.WIDE.U32 R64, R64, -0x326172a9, RZ ;  /* 0xcd9e8d5740407825 */ /* 0x000fe800078e00ff */
[----:B------:R-:W-:Y:S01]  /*235c0*/  FADD.FTZ R66, R66, R46 ;  /* 0x0000002e42427221 */ /* 0x000fe20000010000 */
[----:B------:R-:W1:Y:S01]  /*235d0*/  MUFU.EX2 R68, R84 ;  /* 0x0000005400447308 */ /* 0x000e620000000800 */
[----:B------:R-:W-:Y:S05]  /*235e0*/  LOP3.LUT R60, R65, UR17, R188, 0x96, !PT ;  /* 0x00000011413c7c12 */ /* 0x000fea000f8e96bc */
[----:B------:R-:W-:Y:S04]  /*235f0*/  IMAD.WIDE.U32 R60, R60, -0x2daee0ad, RZ ;  /* 0xd2511f533c3c7825 */ /* 0x000fe800078e00ff */
[----:B------:R-:W2:Y:S01]  /*23600*/  MUFU.EX2 R65, R200 ;  /* 0x000000c800417308 */ /* 0x000ea20000000800 */
[----:B------:R-:W-:Y:S01]  /*23610*/  LOP3.LUT R46, R61, UR14, R62, 0x96, !PT ;  /* 0x0000000e3d2e7c12 */ /* 0x000fe2000f8e963e */
[----:B------:R-:W-:Y:S08]  /*23620*/  IMAD.WIDE.U32 R62, R63, -0x326172a9, RZ ;  /* 0xcd9e8d573f3e7825 */ /* 0x000ff000078e00ff */
[----:B------:R-:W-:Y:S01]  /*23630*/  MUFU.EX2 R61, R82 ;  /* 0x00000052003d7308 */ /* 0x000fe20000000800 */
[----:B------:R-:W-:Y:S01]  /*23640*/  IMAD.WIDE.U32 R140, R46, -0x326172a9, RZ ;  /* 0xcd9e8d572e8c7825 */ /* 0x000fe200078e00ff */
[----:B------:R-:W-:Y:S03]  /*23650*/  LOP3.LUT R64, R63, UR15, R64, 0x96, !PT ;  /* 0x0000000f3f407c12 */ /* 0x000fe6000f8e9640 */
[----:B-1----:R-:W-:Y:S01]  /*23660*/  FADD.FTZ R46, R68, R55 ;  /* 0x00000037442e7221 */ /* 0x002fe20000010000 */
[----:B------:R-:W-:Y:S01]  /*23670*/  LOP3.LUT R86, R141, UR13, R62, 0x96, !PT ;  /* 0x0000000d8d567c12 */ /* 0x000fe2000f8e963e */
[----:B------:R-:W-:Y:S03]  /*23680*/  IMAD.WIDE.U32 R144, R64, -0x2daee0ad, RZ ;  /* 0xd2511f5340907825 */ /* 0x000fe600078e00ff */
[----:B------:R-:W1:Y:S01]  /*23690*/  MUFU.EX2 R53, R201 ;  /* 0x000000c900357308 */ /* 0x000e620000000800 */
[----:B--2---:R-:W-:Y:S01]  /*236a0*/  FADD.FTZ R48, R65, R59 ;  /* 0x0000003b41307221 */ /* 0x004fe20000010000 */
[----:B------:R-:W-:Y:S01]  /*236b0*/  IMAD.U32 R141, RZ, RZ, UR23 ;  /* 0x00000017ff8d7e24 */ /* 0x000fe2000f8e00ff */
[----:B------:R-:W-:Y:S07]  /*236c0*/  LOP3.LUT R88, R145, UR12, R60, 0x96, !PT ;  /* 0x0000000c91587c12 */ /* 0x000fee000f8e963c */
[----:B------:R-:W2:Y:S10]  /*236d0*/  MUFU.EX2 R63, R71 ;  /* 0x00000047003f7308 */ /* 0x000eb40000000800 */
[----:B------:R-:W-:Y:S01]  /*236e0*/  MUFU.EX2 R71, R100 ;  /* 0x0000006400477308 */ /* 0x000fe20000000800 */
[C---:B-1----:R-:W-:Y:S01]  /*236f0*/  F2FP.BF16.F32.PACK_AB R55, R53.reuse, R65 ;  /* 0x000000413537723e */ /* 0x042fe200000010ff */
[----:B------:R-:W-:Y:S01]  /*23700*/  FADD.FTZ R62, R53, R48 ;  /* 0x00000030353e7221 */ /* 0x000fe20000010000 */
[C---:B------:R-:W-:Y:S01]  /*23710*/  F2FP.BF16.F32.PACK_AB R53, R70.reuse, R68 ;  /* 0x000000444635723e */ /* 0x040fe200000010ff */
[----:B------:R-:W-:Y:S06]  /*23720*/  FADD.FTZ R70, R70, R46 ;  /* 0x0000002e46467221 */ /* 0x000fec0000010000 */
[----:B------:R-:W1:Y:S01]  /*23730*/  MUFU.EX2 R68, R72 ;  /* 0x0000004800447308 */ /* 0x000e620000000800 */
[----:B----4-:R-:W-:Y:S02]  /*23740*/  @!P2 HFMA2.BF16_V2 R89, -RZ.H0_H0, RZ.H0_H0, -R58.H0_H0 ;  /* 0x200000ffff59a231 */ /* 0x010fe4000034093a */
[----:B---3--:R-:W-:Y:S03]  /*23750*/  @!P5 HFMA2.BF16_V2 R105, -RZ.H0_H0, RZ.H0_H0, -R57.H0_H0 ;  /* 0x200000ffff69d231 */ /* 0x008fe60000340939 */
[----:B------:R-:W-:Y:S01]  /*23760*/  PRMT R60, R89, 0x7610, R60 ;  /* 0x00007610593c7816 */ /* 0x000fe2000000003c */
[----:B------:R3:W-:Y:S03]  /*23770*/  @!P2 STL.S16 [R1+0x1a0], R89 ;  /* 0x0001a0590100a387 */ /* 0x0007e60000100600 */
[----:B------:R-:W-:Y:S01]  /*23780*/  MUFU.EX2 R72, R112 ;  /* 0x0000007000487308 */ /* 0x000fe20000000800 */
[----:B------:R-:W-:Y:S01]  /*23790*/  @!P3 HFMA2.BF16_V2 R104, -RZ.H0_H0, RZ.H0_H0, -R49.H0_H0 ;  /* 0x200000ffff68b231 */ /* 0x000fe20000340931 */
[----:B------:R-:W-:Y:S01]  /*237a0*/  @!P2 PRMT R58, R60, 0x5410, RZ ;  /* 0x000054103c3aa816 */ /* 0x000fe200000000ff */
[----:B------:R-:W-:Y:S01]  /*237b0*/  FADD.FTZ R60, R61, R67 ;  /* 0x000000433d3c7221 */ /* 0x000fe20000010000 */
[----:B------:R-:W4:Y:S02]  /*237c0*/  LDL.64 R164, [R1+0x70] ;  /* 0x0000700001a47983 */ /* 0x000f240000100a00 */
[----:B------:R-:W-:Y:S02]  /*237d0*/  PRMT R64, R104, 0x7610, R64 ;  /* 0x0000761068407816 */ /* 0x000fe40000000040 */
[----:B------:R1:W-:Y:S04]  /*237e0*/  @!P5 STL.S16 [R1+0x1cc], R105 ;  /* 0x0001cc690100d387 */ /* 0x0003e80000100600 */
[----:B------:R1:W-:Y:S04]  /*237f0*/  @!P3 STL.S16 [R1+0x1c0], R104 ;  /* 0x0001c0680100b387 */ /* 0x0003e80000100600 */
[----:B------:R-:W-:Y:S01]  /*23800*/  STG.E.U16 desc[UR32][R182.64+0x30], R58 ;  /* 0x0000303ab6007986 */ /* 0x000fe2000c101520 */
[----:B---3--:R-:W-:Y:S05]  /*23810*/  IMAD.WIDE.U32 R88, R88, -0x326172a9, RZ ;  /* 0xcd9e8d5758587825 */ /* 0x008fea00078e00ff */
[----:B------:R-:W-:Y:S02]  /*23820*/  LOP3.LUT R59, R89, UR36, R140, 0x96, !PT ;  /* 0x00000024593b7c12 */ /* 0x000fe4000f8e968c */
[----:B------:R-:W-:Y:S02]  /*23830*/  LOP3.LUT R3, R88, 0xffff, RZ, 0xc0, !PT ;  /* 0x0000ffff58037812 */ /* 0x000fe400078ec0ff */
[C---:B------:R-:W-:Y:S02]  /*23840*/  LOP3.LUT R48, R59.reuse, 0xffff, RZ, 0xc0, !PT ;  /* 0x0000ffff3b307812 */ /* 0x040fe400078ec0ff */
[----:B------:R-:W-:Y:S02]  /*23850*/  LOP3.LUT R46, R59, 0xff, RZ, 0xc0, !PT ;  /* 0x000000ff3b2e7812 */ /* 0x000fe400078ec0ff */
[----:B------:R-:W-:Y:S02]  /*23860*/  SHF.R.U32.HI R48, RZ, 0x8, R48 ;  /* 0x00000008ff307819 */ /* 0x000fe40000011630 */
[----:B------:R-:W-:Y:S02]  /*23870*/  ISETP.LE.U32.AND P2, PT, R46, UR23, PT ;  /* 0x000000172e007c0c */ /* 0x000fe4000bf43070 */
[C---:B------:R-:W-:Y:S01]  /*23880*/  F2FP.BF16.F32.PACK_AB R46, R69.reuse, R61 ;  /* 0x0000003d452e723e */ /* 0x040fe200000010ff */
[----:B------:R-:W-:Y:S01]  /*23890*/  FADD.FTZ R69, R69, R60 ;  /* 0x0000003c45457221 */ /* 0x000fe20000010000 */
[----:B------:R-:W-:Y:S02]  /*238a0*/  LOP3.LUT R60, R48, 0xffff, RZ, 0xc0, !PT ;  /* 0x0000ffff303c7812 */ /* 0x000fe400078ec0ff */
[----:B------:R-:W-:Y:S02]  /*238b0*/  PRMT R48, R49, 0x7632, R48 ;  /* 0x0000763231307816 */ /* 0x000fe40000000030 */
[----:B------:R-:W-:Y:S02]  /*238c0*/  PRMT R61, R105, 0x7610, R61 ;  /* 0x00007610693d7816 */ /* 0x000fe4000000003d */
[----:B------:R-:W-:Y:S01]  /*238d0*/  PRMT R96, R49, 0x5410, R48 ;  /* 0x0000541031607816 */ /* 0x000fe20000000030 */
[----:B------:R-:W-:Y:S01]  /*238e0*/  @!P6 HFMA2.BF16_V2 R95, -RZ.H0_H0, RZ.H0_H0, -R48.H0_H0 ;  /* 0x200000ffff5fe231 */ /* 0x000fe20000340930 */
[----:B------:R-:W-:Y:S01]  /*238f0*/  @!P5 PRMT R57, R61, 0x5410, RZ ;  /* 0x000054103d39d816 */ /* 0x000fe200000000ff */
[--C-:B--2---:R-:W-:Y:S01]  /*23900*/  FADD.FTZ R61, R63, R66.reuse ;  /* 0x000000423f3d7221 */ /* 0x104fe20000010000 */
[----:B-1----:R-:W-:Y:S02]  /*23910*/  F2FP.BF16.F32.PACK_AB R63, R68, R63 ;  /* 0x0000003f443f723e */ /* 0x002fe400000010ff */
[----:B------:R-:W-:Y:S01]  /*23920*/  PRMT R66, R95, 0x7610, R66 ;  /* 0x000076105f427816 */ /* 0x000fe20000000042 */
[----:B------:R1:W-:Y:S01]  /*23930*/  @!P6 STL.S16 [R1+0x1bc], R95 ;  /* 0x0001bc5f0100e387 */ /* 0x0003e20000100600 */
[----:B------:R-:W-:Y:S01]  /*23940*/  ISETP.LE.U32.AND P5, PT, R60, UR23, PT ;  /* 0x000000173c007c0c */ /* 0x000fe2000bfa3070 */
[----:B------:R-:W-:Y:S01]  /*23950*/  FADD.FTZ R68, R68, R61 ;  /* 0x0000003d44447221 */ /* 0x000fe20000010000 */
[----:B------:R-:W-:Y:S01]  /*23960*/  LOP3.LUT R61, R79, UR21, R170, 0x96, !PT ;  /* 0x000000154f3d7c12 */ /* 0x000fe2000f8e96aa */
[----:B------:R2:W3:Y:S01]  /*23970*/  LDL.S16 R105, [R1+0x21c] ;  /* 0x00021c0001697983 */ /* 0x0004e20000100600 */
[--C-:B------:R-:W-:Y:S02]  /*23980*/  SHF.R.U32.HI R60, RZ, 0x18, R59.reuse ;  /* 0x00000018ff3c7819 */ /* 0x100fe4000001163b */
[----:B------:R-:W-:Y:S01]  /*23990*/  SHF.R.U32.HI R59, RZ, 0x10, R59 ;  /* 0x00000010ff3b7819 */ /* 0x000fe2000001163b */
[----:B------:R2:W2:Y:S01]  /*239a0*/  LDL.S16 R79, [R1+0x204] ;  /* 0x00020400014f7983 */ /* 0x0004a20000100600 */
[----:B------:R-:W-:Y:S01]  /*239b0*/  @!P3 PRMT R49, R64, 0x5410, RZ ;  /* 0x000054104031b816 */ /* 0x000fe200000000ff */
[----:B------:R-:W-:Y:S01]  /*239c0*/  IMAD.WIDE.U32 R64, R61, -0x2daee0ad, RZ ;  /* 0xd2511f533d407825 */ /* 0x000fe200078e00ff */
[----:B------:R-:W-:Y:S01]  /*239d0*/  ISETP.LE.U32.AND P3, PT, R60, UR23, PT ;  /* 0x000000173c007c0c */ /* 0x000fe2000bf63070 */
[----:B------:R2:W2:Y:S01]  /*239e0*/  LDL.S16 R104, [R1+0x1f0] ;  /* 0x0001f00001687983 */ /* 0x0004a20000100600 */
[----:B------:R-:W-:Y:S02]  /*239f0*/  LOP3.LUT R60, R59, 0xff, RZ, 0xc0, !PT ;  /* 0x000000ff3b3c7812 */ /* 0x000fe400078ec0ff */
[----:B------:R-:W-:Y:S01]  /*23a00*/  LOP3.LUT R59, R191, UR19, R78, 0x96, !PT ;  /* 0x00000013bf3b7c12 */ /* 0x000fe2000f8e964e */
[----:B------:R2:W2:Y:S01]  /*23a10*/  LDL.S16 R82, [R1+0x1ec] ;  /* 0x0001ec0001527983 */ /* 0x0004a20000100600 */
[----:B------:R-:W-:Y:S01]  /*23a20*/  @!P6 PRMT R48, R66, 0x5410, RZ ;  /* 0x000054104230e816 */ /* 0x000fe200000000ff */
[----:B------:R-:W4:Y:S01]  /*23a30*/  MUFU.EX2 R78, R101 ;  /* 0x00000065004e7308 */ /* 0x000f220000000800 */
[----:B------:R-:W-:Y:S01]  /*23a40*/  ISETP.LE.U32.AND P6, PT, R60, UR23, PT ;  /* 0x000000173c007c0c */ /* 0x000fe2000bfc3070 */
[----:B------:R-:W-:Y:S01]  /*23a50*/  IMAD.WIDE.U32 R66, R59, -0x2daee0ad, RZ ;  /* 0xd2511f533b427825 */ /* 0x000fe200078e00ff */
[----:B------:R-:W-:Y:S01]  /*23a60*/  SHF.R.U32.HI R3, RZ, 0x8, R3 ;  /* 0x00000008ff037819 */ /* 0x000fe20000011603 */
[----:B------:R-:W-:Y:S03]  /*23a70*/  STG.E.U16 desc[UR32][R182.64+0x32], R57 ;  /* 0x00003239b6007986 */ /* 0x000fe6000c101520 */
[----:B------:R-:W-:Y:S01]  /*23a80*/  LOP3.LUT R59, R67, UR16, R64, 0x96, !PT ;  /* 0x00000010433b7c12 */ /* 0x000fe2000f8e9640 */
[----:B-1----:R1:W2:Y:S01]  /*23a90*/  LDL.S16 R95, [R1+0x1b8] ;  /* 0x0001b800015f7983 */ /* 0x0022a20000100600 */
[----:B------:R-:W-:Y:S03]  /*23aa0*/  LOP3.LUT R3, R3, 0xffff, RZ, 0xc0, !PT ;  /* 0x0000ffff03037812 */ /* 0x000fe600078ec0ff */
[----:B------:R-:W-:Y:S04]  /*23ab0*/  STG.E.U16 desc[UR32][R186.64+0x2e], R49 ;  /* 0x00002e31ba007986 */ /* 0x000fe8000c101520 */
[----:B------:R-:W-:Y:S01]  /*23ac0*/  STG.E.U16 desc[UR32][R186.64+0x30], R48 ;  /* 0x00003030ba007986 */ /* 0x000fe2000c101520 */
[----:B----4-:R-:W-:Y:S05]  /*23ad0*/  LOP3.LUT R54, R65, UR18, R164, 0x96, !PT ;  /* 0x0000001241367c12 */ /* 0x010fea000f8e96a4 */
[----:B------:R-:W-:Y:S02]  /*23ae0*/  IMAD.WIDE.U32 R64, R54, -0x326172a9, RZ ;  /* 0xcd9e8d5736407825 */ /* 0x000fe400078e00ff */
[----:B------:R-:W-:Y:S03]  /*23af0*/  MUFU.EX2 R54, R206 ;  /* 0x000000ce00367308 */ /* 0x000fe60000000800 */
[----:B------:R-:W-:Y:S05]  /*23b00*/  LOP3.LUT R60, R65, UR17, R190, 0x96, !PT ;  /* 0x00000011413c7c12 */ /* 0x000fea000f8e96be */
[----:B------:R-:W-:Y:S02]  /*23b10*/  IMAD.WIDE.U32 R60, R60, -0x2daee0ad, RZ ;  /* 0xd2511f533c3c7825 */ /* 0x000fe400078e00ff */
[----:B------:R-:W4:Y:S03]  /*23b20*/  MUFU.EX2 R65, R207 ;  /* 0x000000cf00417308 */ /* 0x000f260000000800 */
[----:B------:R-:W-:Y:S01]  /*23b30*/  LOP3.LUT R52, R61, UR14, R66, 0x96, !PT ;  /* 0x0000000e3d347c12 */ /* 0x000fe2000f8e9642 */
[----:B------:R-:W-:Y:S06]  /*23b40*/  IMAD.WIDE.U32 R66, R59, -0x326172a9, RZ ;  /* 0xcd9e8d573b427825 */ /* 0x000fec00078e00ff */
[----:B------:R-:W1:Y:S01]  /*23b50*/  MUFU.EX2 R59, R99 ;  /* 0x00000063003b7308 */ /* 0x000e620000000800 */
[----:B------:R-:W-:Y:S01]  /*23b60*/  IMAD.WIDE.U32 R200, R52, -0x326172a9, RZ ;  /* 0xcd9e8d5734c87825 */ /* 0x000fe200078e00ff */
[----:B------:R-:W-:Y:S02]  /*23b70*/  LOP3.LUT R50, R67, UR15, R64, 0x96, !PT ;  /* 0x0000000f43327c12 */ /* 0x000fe4000f8e9640 */
[----:B------:R-:W-:Y:S01]  /*23b80*/  F2FP.BF16.F32.PACK_AB R64, R72, R78 ;  /* 0x0000004e4840723e */ /* 0x000fe200000010ff */
[----:B------:R-:W-:Y:S01]  /*23b90*/  FADD.FTZ R52, R78, R70 ;  /* 0x000000464e347221 */ /* 0x000fe20000010000 */
[----:B------:R-:W-:Y:S01]  /*23ba0*/  LOP3.LUT R122, R201, UR13, R66, 0x96, !PT ;  /* 0x0000000dc97a7c12 */ /* 0x000fe2000f8e9642 */
[----:B------:R-:W-:Y:S01]  /*23bb0*/  IMAD.WIDE.U32 R244, R50, -0x2daee0ad, RZ ;  /* 0xd2511f5332f47825 */ /* 0x000fe200078e00ff */
[----:B------:R-:W-:Y:S02]  /*23bc0*/  PRMT R50, R51, 0x7632, R50 ;  /* 0x0000763233327816 */ /* 0x000fe40000000032 */
[----:B------:R-:W3:Y:S01]  /*23bd0*/  MUFU.EX2 R61, R87 ;  /* 0x00000057003d7308 */ /* 0x000ee20000000800 */
[----:B----4-:R-:W-:Y:S01]  /*23be0*/  F2FP.BF16.F32.PACK_AB R67, R65, R54 ;  /* 0x000000364143723e */ /* 0x010fe200000010ff */
[----:B------:R-:W-:Y:S01]  /*23bf0*/  FADD.FTZ R47, R54, R62 ;  /* 0x0000003e362f7221 */ /* 0x000fe20000010000 */
[----:B------:R-:W-:Y:S01]  /*23c00*/  LOP3.LUT R130, R245, UR12, R60, 0x96, !PT ;  /* 0x0000000cf5827c12 */ /* 0x000fe2000f8e963c */
[----:B------:R-:W-:Y:S01]  /*23c10*/  FADD.FTZ R62, R72, R52 ;  /* 0x00000034483e7221 */ /* 0x000fe20000010000 */
[----:B------:R-:W-:Y:S01]  /*23c20*/  PRMT R37, R64, 0x7632, R37 ;  /* 0x0000763240257816 */ /* 0x000fe20000000025 */
[----:B------:R-:W-:Y:S01]  /*23c30*/  FADD.FTZ R60, R65, R47 ;  /* 0x0000002f413c7221 */ /* 0x000fe20000010000 */
[----:B------:R-:W-:Y:S03]  /*23c40*/  LOP3.LUT R201, R116, 0xff, RZ, 0xc0, !PT ;  /* 0x000000ff74c97812 */ /* 0x000fe600078ec0ff */
[----:B------:R-:W4:Y:S01]  /*23c50*/  MUFU.EX2 R66, R98 ;  /* 0x0000006200427308 */ /* 0x000f220000000800 */
[----:B-1----:R-:W-:Y:S01]  /*23c60*/  FADD.FTZ R54, R59, R69 ;  /* 0x000000453b367221 */ /* 0x002fe20000010000 */
[----:B------:R-:W-:Y:S01]  /*23c70*/  F2FP.BF16.F32.PACK_AB R59, R71, R59 ;  /* 0x0000003b473b723e */ /* 0x000fe200000010ff */
[----:B------:R-:W-:Y:S03]  /*23c80*/  IMAD.WIDE.U32 R130, R130, -0x326172a9, RZ ;  /* 0xcd9e8d5782827825 */ /* 0x000fe600078e00ff */
[----:B------:R-:W-:Y:S01]  /*23c90*/  PRMT R42, R59, 0x7632, R42 ;  /* 0x000076323b2a7816 */ /* 0x000fe2000000002a */
[----:B------:R-:W-:Y:S01]  /*23ca0*/  FADD.FTZ R65, R71, R54 ;  /* 0x0000003647417221 */ /* 0x000fe20000010000 */
[----:B------:R-:W-:Y:S01]  /*23cb0*/  LOP3.LUT R47, R131, UR36, R200, 0x96, !PT ;  /* 0x00000024832f7c12 */ /* 0x000fe2000f8e96c8 */
[----:B---3--:R-:W-:Y:S01]  /*23cc0*/  FADD.FTZ R54, R61, R68 ;  /* 0x000000443d367221 */ /* 0x008fe20000010000 */
[----:B------:R-:W-:Y:S03]  /*23cd0*/  IMAD.WIDE.U32 R122, R122, -0x2daee0ad, RZ ;  /* 0xd2511f537a7a7825 */ /* 0x000fe600078e00ff */
[----:B------:R-:W-:Y:S02]  /*23ce0*/  LOP3.LUT R52, R47, 0xff, RZ, 0xc0, !PT ;  /* 0x000000ff2f347812 */ /* 0x000fe400078ec0ff */
[----:B------:R-:W-:Y:S01]  /*23cf0*/  SHF.R.U32.HI R38, RZ, 0x18, R47 ;  /* 0x00000018ff267819 */ /* 0x000fe2000001162f */
[----:B------:R-:W-:Y:S01]  /*23d00*/  @!P2 HFMA2.BF16_V2 R105, -RZ.H0_H0, RZ.H0_H0, -R55.H0_H0 ;  /* 0x200000ffff69a231 */ /* 0x000fe20000340937 */
[C---:B----4-:R-:W-:Y:S01]  /*23d10*/  F2FP.BF16.F32.PACK_AB R61, R66.reuse, R61 ;  /* 0x0000003d423d723e */ /* 0x050fe200000010ff */
[--C-:B------:R-:W-:Y:S01]  /*23d20*/  FADD.FTZ R69, R66, R54.reuse ;  /* 0x0000003642457221 */ /* 0x100fe20000010000 */
[----:B------:R-:W-:Y:S01]  /*23d30*/  PRMT R54, R55, 0x7632, R54 ;  /* 0x0000763237367816 */ /* 0x000fe20000000036 */
[----:B--2---:R-:W-:Y:S01]  /*23d40*/  @!P1 HFMA2.BF16_V2 R79, -RZ.H0_H0, RZ.H0_H0, -R50.H0_H0 ;  /* 0x200000ffff4f9231 */ /* 0x004fe20000340932 */
[----:B------:R-:W-:Y:S02]  /*23d50*/  PRMT R68, R105, 0x7610, R68 ;  /* 0x0000761069447816 */ /* 0x000fe40000000044 */
[----:B------:R-:W-:Y:S01]  /*23d60*/  PRMT R100, R55, 0x5410, R54 ;  /* 0x0000541037647816 */ /* 0x000fe20000000036 */
[----:B------:R-:W-:Y:S01]  /*23d70*/  @!P5 HFMA2.BF16_V2 R104, -RZ.H0_H0, RZ.H0_H0, -R54.H0_H0 ;  /* 0x200000ffff68d231 */ /* 0x000fe20000340936 */
[----:B------:R-:W-:Y:S02]  /*23d80*/  PRMT R70, R79, 0x7610, R70 ;  /* 0x000076104f467816 */ /* 0x000fe40000000046 */
[----:B------:R-:W-:Y:S01]  /*23d90*/  @!P2 PRMT R55, R68, 0x5410, RZ ;  /* 0x000054104437a816 */ /* 0x000fe200000000ff */
[----:B------:R-:W-:Y:S01]  /*23da0*/  @!P6 HFMA2.BF16_V2 R82, -RZ.H0_H0, RZ.H0_H0, -R53.H0_H0 ;  /* 0x200000ffff52e231 */ /* 0x000fe20000340935 */
[----:B------:R-:W-:Y:S01]  /*23db0*/  PRMT R71, R104, 0x7610, R71 ;  /* 0x0000761068477816 */ /* 0x000fe20000000047 */
[----:B------:R1:W-:Y:S03]  /*23dc0*/  MUFU.EX2 R68, R211 ;  /* 0x000000d300447308 */ /* 0x0003e60000000800 */
[----:B------:R-:W-:Y:S02]  /*23dd0*/  PRMT R66, R82, 0x7610, R66 ;  /* 0x0000761052427816 */ /* 0x000fe40000000042 */
[----:B------:R-:W-:Y:S01]  /*23de0*/  @!P5 PRMT R54, R71, 0x5410, RZ ;  /* 0x000054104736d816 */ /* 0x000fe200000000ff */
[----:B------:R-:W-:Y:S04]  /*23df0*/  @!P4 HFMA2.BF16_V2 R95, -RZ.H0_H0, RZ.H0_H0, -R51.H0_H0 ;  /* 0x200000ffff5fc231 */ /* 0x000fe80000340933 */
[----:B------:R-:W-:Y:S01]  /*23e00*/  MUFU.EX2 R71, R208 ;  /* 0x000000d000477308 */ /* 0x000fe20000000800 */
[----:B------:R-:W-:Y:S01]  /*23e10*/  PRMT R81, R95, 0x7610, R81 ;  /* 0x000076105f517816 */ /* 0x000fe20000000051 */
[----:B------:R2:W-:Y:S01]  /*23e20*/  @!P4 STL.S16 [R1+0x1b8], R95 ;  /* 0x0001b85f0100c387 */ /* 0x0005e20000100600 */
[----:B-1----:R-:W-:Y:S02]  /*23e30*/  SHF.R.U32.HI R211, RZ, 0x18, R122 ;  /* 0x00000018ffd37819 */ /* 0x002fe4000001167a */
[----:B--2---:R-:W-:Y:S02]  /*23e40*/  PRMT R95, R51, 0x5410, R50 ;  /* 0x00005410335f7816 */ /* 0x004fe40000000032 */
[----:B------:R-:W-:Y:S02]  /*23e50*/  @!P4 PRMT R51, R81, 0x5410, RZ ;  /* 0x000054105133c816 */ /* 0x000fe400000000ff */
[----:B------:R-:W-:Y:S01]  /*23e60*/  ISETP.LE.U32.AND P4, PT, R52, UR23, PT ;  /* 0x0000001734007c0c */ /* 0x000fe2000bf83070 */
[----:B------:R2:W3:Y:S01]  /*23e70*/  LDL.S16 R81, [R1+0x1c8] ;  /* 0x0001c80001517983 */ /* 0x0004e20000100600 */
[----:B------:R-:W-:Y:S02]  /*23e80*/  LOP3.LUT R52, R47, 0xffff, RZ, 0xc0, !PT ;  /* 0x0000ffff2f347812 */ /* 0x000fe400078ec0ff */
[----:B------:R-:W-:Y:S01]  /*23e90*/  @!P1 PRMT R50, R70, 0x5410, RZ ;  /* 0x0000541046329816 */ /* 0x000fe200000000ff */
[----:B------:R1:W-:Y:S01]  /*23ea0*/  @!P1 STL.S16 [R1+0x204], R79 ;  /* 0x0002044f01009387 */ /* 0x0003e20000100600 */
[----:B------:R-:W-:Y:S01]  /*23eb0*/  SHF.R.U32.HI R52, RZ, 0x8, R52 ;  /* 0x00000008ff347819 */ /* 0x000fe20000011634 */
[----:B------:R4:W2:Y:S01]  /*23ec0*/  MUFU.EX2 R70, R210 ;  /* 0x000000d200467308 */ /* 0x0008a20000000800 */
[----:B------:R-:W-:Y:S01]  /*23ed0*/  SHF.R.U32.HI R47, RZ, 0x10, R47 ;  /* 0x00000010ff2f7819 */ /* 0x000fe2000001162f */
[----:B------:R2:W-:Y:S01]  /*23ee0*/  STG.E.U16 desc[UR32][R184.64+0x30], R51 ;  /* 0x00003033b8007986 */ /* 0x0005e2000c101520 */
[----:B------:R-:W-:Y:S02]  /*23ef0*/  LOP3.LUT R52, R52, 0xffff, RZ, 0xc0, !PT ;  /* 0x0000ffff34347812 */ /* 0x000fe400078ec0ff */
[----:B------:R-:W-:Y:S01]  /*23f00*/  LOP3.LUT R36, R47, 0xff, RZ, 0xc0, !PT ;  /* 0x000000ff2f247812 */ /* 0x000fe200078ec0ff */
[----:B------:R-:W-:Y:S01]  /*23f10*/  STG.E.U16 desc[UR32][R184.64+0x32], R50 ;  /* 0x00003232b8007986 */ /* 0x000fe2000c101520 */
[----:B------:R-:W-:Y:S02]  /*23f20*/  ISETP.LE.U32.AND P1, PT, R52, UR23, PT ;  /* 0x0000001734007c0c */ /* 0x000fe4000bf23070 */
[C---:B------:R-:W-:Y:S01]  /*23f30*/  PRMT R52, R53.reuse, 0x7632, R52 ;  /* 0x0000763235347816 */ /* 0x040fe20000000034 */
[----:B------:R-:W-:Y:S03]  /*23f40*/  STG.E.U16 desc[UR32][R180.64+0x40], R55 ;  /* 0x00004037b4007986 */ /* 0x000fe6000c101520 */
[----:B------:R-:W-:Y:S01]  /*23f50*/  PRMT R99, R53, 0x5410, R52 ;  /* 0x0000541035637816 */ /* 0x000fe20000000034 */
[----:B------:R-:W-:Y:S01]  /*23f60*/  STG.E.U16 desc[UR32][R180.64+0x42], R54 ;  /* 0x00004236b4007986 */ /* 0x000fe2000c101520 */
[----:B------:R-:W-:Y:S02]  /*23f70*/  @!P6 PRMT R53, R66, 0x5410, RZ ;  /* 0x000054104235e816 */ /* 0x000fe400000000ff */
[----:B----4-:R-:W-:Y:S01]  /*23f80*/  SHF.R.U32.HI R210, RZ, 0x10, R122 ;  /* 0x00000010ffd27819 */ /* 0x010fe2000001167a */
[----:B------:R4:W3:Y:S02]  /*23f90*/  MUFU.EX2 R66, R209 ;  /* 0x000000d100427308 */ /* 0x0008e40000000800 */
[----:B------:R-:W-:Y:S04]  /*23fa0*/  STG.E.U16 desc[UR32][R182.64+0x40], R53 ;  /* 0x00004035b6007986 */ /* 0x000fe8000c101520 */
[----:B-1----:R1:W3:Y:S04]  /*23fb0*/  LDL.S16 R79, [R1+0x1b4] ;  /* 0x0001b400014f7983 */ /* 0x0022e80000100600 */
[----:B------:R-:W-:Y:S01]  /*23fc0*/  @!P2 STL.S16 [R1+0x21c], R105 ;  /* 0x00021c690100a387 */ /* 0x000fe20000100600 */
[----:B------:R-:W-:Y:S01]  /*23fd0*/  ISETP.LE.U32.AND P2, PT, R38, UR23, PT ;  /* 0x0000001726007c0c */ /* 0x000fe2000bf43070 */
[----:B--2---:R-:W-:Y:S01]  /*23fe0*/  MUFU.EX2 R51, R173 ;  /* 0x000000ad00337308 */ /* 0x004fe20000000800 */
[----:B------:R-:W-:Y:S01]  /*23ff0*/  LOP3.LUT R38, R88, 0xff, RZ, 0xc0, !PT ;  /* 0x000000ff58267812 */ /* 0x000fe200078ec0ff */
[----:B------:R1:W2:Y:S01]  /*24000*/  LDL.S16 R40, [R1+0x1b0] ;  /* 0x0001b00001287983 */ /* 0x0002a20000100600 */
[----:B----4-:R-:W-:Y:S03]  /*24010*/  LOP3.LUT R209, R122, 0xffff, RZ, 0xc0, !PT ;  /* 0x0000ffff7ad17812 */ /* 0x010fe600078ec0ff */
[----:B------:R4:W-:Y:S01]  /*24020*/  @!P5 STL.S16 [R1+0x1f0], R104 ;  /* 0x0001f0680100d387 */ /* 0x0009e20000100600 */
[----:B------:R-:W-:Y:S02]  /*24030*/  ISETP.LE.U32.AND P5, PT, R38, UR23, PT ;  /* 0x0000001726007c0c */ /* 0x000fe4000bfa3070 */
[----:B------:R-:W-:Y:S01]  /*24040*/  SHF.R.U32.HI R38, RZ, 0x10, R88 ;  /* 0x00000010ff267819 */ /* 0x000fe20000011658 */
[----:B------:R1:W-:Y:S01]  /*24050*/  @!P6 STL.S16 [R1+0x1ec], R82 ;  /* 0x0001ec520100e387 */ /* 0x0003e20000100600 */
[----:B------:R-:W-:Y:S02]  /*24060*/  ISETP.LE.U32.AND P6, PT, R36, UR23, PT ;  /* 0x0000001724007c0c */ /* 0x000fe4000bfc3070 */
[----:B------:R-:W-:Y:S02]  /*24070*/  PRMT R36, R46, 0x7632, R36 ;  /* 0x000076322e247816 */ /* 0x000fe40000000024 */
[----:B------:R-:W-:Y:S02]  /*24080*/  LOP3.LUT R38, R38, 0xff, RZ, 0xc0, !PT ;  /* 0x000000ff26267812 */ /* 0x000fe400078ec0ff */
[----:B----4-:R-:W-:Y:S01]  /*24090*/  PRMT R104, R46, 0x5410, R36 ;  /* 0x000054102e687816 */ /* 0x010fe20000000024 */
[----:B-1----:R1:W4:Y:S01]  /*240a0*/  LDL.S16 R82, [R1+0x1ac] ;  /* 0x0001ac0001527983 */ /* 0x0023220000100600 */
[----:B---3--:R-:W-:Y:S05]  /*240b0*/  @!P3 HFMA2.BF16_V2 R81, -RZ.H0_H0, RZ.H0_H0, -R52.H0_H0 ;  /* 0x200000ffff51b231 */ /* 0x008fea0000340934 */
[----:B------:R-:W-:Y:S01]  /*240c0*/  PRMT R47, R81, 0x7610, R47 ;  /* 0x00007610512f7816 */ /* 0x000fe2000000002f */
[----:B------:R3:W-:Y:S03]  /*240d0*/  @!P3 STL.S16 [R1+0x1c8], R81 ;  /* 0x0001c8510100b387 */ /* 0x0007e60000100600 */
[----:B------:R-:W-:Y:S02]  /*240e0*/  @!P3 PRMT R52, R47, 0x5410, RZ ;  /* 0x000054102f34b816 */ /* 0x000fe400000000ff */
[----:B------:R-:W-:Y:S02]  /*240f0*/  ISETP.LE.U32.AND P3, PT, R38, UR23, PT ;  /* 0x0000001726007c0c */ /* 0x000fe4000bf63070 */
[----:B------:R-:W-:Y:S01]  /*24100*/  F2FP.BF16.F32.PACK_AB R38, R68, R70 ;  /* 0x000000464426723e */ /* 0x000fe200000010ff */
[----:B------:R-:W-:Y:S01]  /*24110*/  STG.E.U16 desc[UR32][R182.64+0x42], R52 ;  /* 0x00004234b6007986 */ /* 0x000fe2000c101520 */
[----:B------:R-:W-:Y:S03]  /*24120*/  @!P4 HFMA2.BF16_V2 R79, -RZ.H0_H0, RZ.H0_H0, -R46.H0_H0 ;  /* 0x200000ffff4fc231 */ /* 0x000fe6000034092e */
[----:B---3--:R1:W3:Y:S02]  /*24130*/  LDL.S16 R81, [R1+0x1d8] ;  /* 0x0001d80001517983 */ /* 0x0082e40000100600 */
[----:B------:R-:W-:Y:S02]  /*24140*/  PRMT R78, R79, 0x7610, R78 ;  /* 0x000076104f4e7816 */ /* 0x000fe4000000004e */
[----:B------:R1:W-:Y:S01]  /*24150*/  @!P4 STL.S16 [R1+0x1b4], R79 ;  /* 0x0001b44f0100c387 */ /* 0x0003e20000100600 */
[----:B--2---:R-:W-:Y:S01]  /*24160*/  @!P1 HFMA2.BF16_V2 R40, -RZ.H0_H0, RZ.H0_H0, -R36.H0_H0 ;  /* 0x200000ffff289231 */ /* 0x004fe20000340924 */
[----:B------:R-:W-:Y:S02]  /*24170*/  @!P4 PRMT R46, R78, 0x5410, RZ ;  /* 0x000054104e2ec816 */ /* 0x000fe400000000ff */
[----:B------:R-:W-:Y:S02]  /*24180*/  ISETP.LE.U32.AND P4, PT, R3, UR23, PT ;  /* 0x0000001703007c0c */ /* 0x000fe4000bf83070 */
[----:B------:R-:W-:Y:S01]  /*24190*/  PRMT R101, R40, 0x7610, R101 ;  /* 0x0000761028657816 */ /* 0x000fe20000000065 */
[----:B------:R2:W-:Y:S01]  /*241a0*/  @!P1 STL.S16 [R1+0x1b0], R40 ;  /* 0x0001b02801009387 */ /* 0x0005e20000100600 */
[----:B------:R-:W-:Y:S02]  /*241b0*/  SHF.R.U32.HI R3, RZ, 0x18, R88 ;  /* 0x00000018ff037819 */ /* 0x000fe40000011658 */
[----:B------:R-:W-:Y:S01]  /*241c0*/  @!P1 PRMT R36, R101, 0x5410, RZ ;  /* 0x0000541065249816 */ /* 0x000fe200000000ff */
[----:B------:R3:W3:Y:S01]  /*241d0*/  LDL.S16 R98, [R1+0x1e8] ;  /* 0x0001e80001627983 */ /* 0x0006e20000100600 */
[----:B------:R-:W-:Y:S01]  /*241e0*/  ISETP.LE.U32.AND P1, PT, R3, UR23, PT ;  /* 0x0000001703007c0c */ /* 0x000fe2000bf23070 */
[--C-:B------:R-:W-:Y:S01]  /*241f0*/  FADD.FTZ R3, R71, R62.reuse ;  /* 0x0000003e47037221 */ /* 0x100fe20000010000 */
[C---:B------:R-:W-:Y:S01]  /*24200*/  PRMT R62, R63.reuse, 0x7632, R62 ;  /* 0x000076323f3e7816 */ /* 0x040fe2000000003e */
[----:B------:R3:W3:Y:S01]  /*24210*/  LDL.S16 R78, [R1+0x1e4] ;  /* 0x0001e400014e7983 */ /* 0x0006e20000100600 */
[----:B------:R-:W-:Y:S02]  /*24220*/  PRMT R101, R64, 0x5410, R37 ;  /* 0x0000541040657816 */ /* 0x000fe40000000025 */
[----:B------:R-:W-:Y:S01]  /*24230*/  PRMT R105, R63, 0x5410, R62 ;  /* 0x000054103f697816 */ /* 0x000fe2000000003e */
[----:B------:R-:W-:Y:S04]  /*24240*/  STG.E.U16 desc[UR32][R186.64+0x3e], R46 ;  /* 0x00003e2eba007986 */ /* 0x000fe8000c101520 */
[----:B------:R-:W-:Y:S01]  /*24250*/  STG.E.U16 desc[UR32][R186.64+0x40], R36 ;  /* 0x00004024ba007986 */ /* 0x000fe2000c101520 */
[----:B-1----:R-:W1:Y:S01]  /*24260*/  MUFU.EX2 R79, R113 ;  /* 0x00000071004f7308 */ /* 0x002e620000000800 */
[----:B--2---:R-:W-:Y:S01]  /*24270*/  FADD.FTZ R40, R70, R60 ;  /* 0x0000003c46287221 */ /* 0x004fe20000010000 */
[----:B------:R-:W-:Y:S01]  /*24280*/  FADD.FTZ R60, R66, R3 ;  /* 0x00000003423c7221 */ /* 0x000fe20000010000 */
[----:B------:R-:W-:Y:S01]  /*24290*/  LOP3.LUT R3, R130, 0xff, RZ, 0xc0, !PT ;  /* 0x000000ff82037812 */ /* 0x000fe200078ec0ff */
[----:B----4-:R-:W-:Y:S02]  /*242a0*/  @!P6 HFMA2.BF16_V2 R82, -RZ.H0_H0, RZ.H0_H0, -R63.H0_H0 ;  /* 0x200000ffff52e231 */ /* 0x010fe4000034093f */
[----:B------:R-:W-:Y:S01]  /*242b0*/  FADD.FTZ R47, R68, R40 ;  /* 0x00000028442f7221 */ /* 0x000fe20000010000 */
[----:B------:R-:W-:Y:S03]  /*242c0*/  F2FP.BF16.F32.PACK_AB R40, R66, R71 ;  /* 0x000000474228723e */ /* 0x000fe600000010ff */
[----:B------:R-:W2:Y:S01]  /*242d0*/  MUFU.EX2 R68, R114 ;  /* 0x0000007200447308 */ /* 0x000ea20000000800 */
[----:B------:R-:W-:Y:S01]  /*242e0*/  LOP3.LUT R66, R130, 0xffff, RZ, 0xc0, !PT ;  /* 0x0000ffff82427812 */ /* 0x000fe200078ec0ff */
[----:B------:R4:W-:Y:S01]  /*242f0*/  @!P6 STL.S16 [R1+0x1ac], R82 ;  /* 0x0001ac520100e387 */ /* 0x0009e20000100600 */
[----:B------:R-:W-:Y:S04]  /*24300*/  PRMT R70, R82, 0x7610, R70 ;  /* 0x0000761052467816 */ /* 0x000fe80000000046 */
[----:B------:R-:W-:Y:S03]  /*24310*/  @!P6 PRMT R63, R70, 0x5410, RZ ;  /* 0x00005410463fe816 */ /* 0x000fe600000000ff */
[----:B------:R-:W3:Y:S01]  /*24320*/  MUFU.EX2 R71, R102 ;  /* 0x0000006600477308 */ /* 0x000ee20000000800 */
[----:B------:R-:W-:Y:S01]  /*24330*/  ISETP.LE.U32.AND P6, PT, R3, UR23, PT ;  /* 0x0000001703007c0c */ /* 0x000fe2000bfc3070 */
[----:B-1----:R-:W-:Y:S01]  /*24340*/  FADD.FTZ R3, R79, R65 ;  /* 0x000000414f037221 */ /* 0x002fe20000010000 */
[--C-:B------:R-:W-:Y:S01]  /*24350*/  SHF.R.U32.HI R65, RZ, 0x8, R66.reuse ;  /* 0x00000008ff417819 */ /* 0x100fe20000011642 */
[----:B------:R1:W-:Y:S01]  /*24360*/  STG.E.U16 desc[UR32][R184.64+0x40], R63 ;  /* 0x0000403fb8007986 */ /* 0x0003e2000c101520 */
[----:B------:R-:W-:Y:S05]  /*24370*/  PRMT R66, R67, 0x7632, R66 ;  /* 0x0000763243427816 */ /* 0x000fea0000000042 */
[----:B------:R-:W3:Y:S01]  /*24380*/  MUFU.EX2 R70, R103 ;  /* 0x0000006700467308 */ /* 0x000ee20000000800 */
[C---:B--2---:R-:W-:Y:S01]  /*24390*/  F2FP.BF16.F32.PACK_AB R79, R68.reuse, R79 ;  /* 0x0000004f444f723e */ /* 0x044fe200000010ff */
[----:B------:R-:W-:Y:S01]  /*243a0*/  FADD.FTZ R68, R68, R3 ;  /* 0x0000000344447221 */ /* 0x000fe20000010000 */
[----:B------:R-:W-:Y:S02]  /*243b0*/  LOP3.LUT R3, R65, 0xffff, RZ, 0xc0, !PT ;  /* 0x0000ffff41037812 */ /* 0x000fe400078ec0ff */
[----:B------:R-:W-:Y:S02]  /*243c0*/  SHF.R.U32.HI R65, RZ, 0x10, R130 ;  /* 0x00000010ff417819 */ /* 0x000fe40000011682 */
[----:B------:R-:W-:Y:S01]  /*243d0*/  PRMT R44, R79, 0x7632, R44 ;  /* 0x000076324f2c7816 */ /* 0x000fe2000000002c */
[----:B----4-:R2:W4:Y:S02]  /*243e0*/  LDL.S16 R82, [R1+0x218] ;  /* 0x0002180001527983 */ /* 0x0105240000100600 */
[----:B-1----:R-:W-:Y:S01]  /*243f0*/  MUFU.EX2 R63, R198 ;  /* 0x000000c6003f7308 */ /* 0x002fe20000000800 */
[----:B---3--:R-:W-:Y:S05]  /*24400*/  @!P2 HFMA2.BF16_V2 R81, -RZ.H0_H0, RZ.H0_H0, -R62.H0_H0 ;  /* 0x200000ffff51a231 */ /* 0x008fea000034093e */
[----:B------:R-:W-:Y:S01]  /*24410*/  PRMT R80, R81, 0x7610, R80 ;  /* 0x0000761051507816 */ /* 0x000fe20000000050 */
[----:B------:R1:W-:Y:S03]  /*24420*/  @!P2 STL.S16 [R1+0x1d8], R81 ;  /* 0x0001d8510100a387 */ /* 0x0003e60000100600 */
[----:B------:R-:W-:Y:S02]  /*24430*/  @!P2 PRMT R62, R80, 0x5410, RZ ;  /* 0x00005410503ea816 */ /* 0x000fe400000000ff */
[----:B------:R-:W-:Y:S01]  /*24440*/  ISETP.LE.U32.AND P2, PT, R3, UR23, PT ;  /* 0x0000001703007c0c */ /* 0x000fe2000bf43070 */
[----:B------:R-:W3:Y:S01]  /*24450*/  MUFU.EX2 R80, R233 ;  /* 0x000000e900507308 */ /* 0x000ee20000000800 */
[----:B------:R-:W-:Y:S01]  /*24460*/  FADD.FTZ R3, R71, R69 ;  /* 0x0000004547037221 */ /* 0x000fe20000010000 */
[----:B------:R-:W-:Y:S01]  /*24470*/  LOP3.LUT R69, R65, 0xff, RZ, 0xc0, !PT ;  /* 0x000000ff41457812 */ /* 0x000fe200078ec0ff */
[----:B------:R-:W-:Y:S01]  /*24480*/  STG.E.U16 desc[UR32][R184.64+0x42], R62 ;  /* 0x0000423eb8007986 */ /* 0x000fe2000c101520 */
[C---:B------:R-:W-:Y:S01]  /*24490*/  F2FP.BF16.F32.PACK_AB R65, R70.reuse, R71 ;  /* 0x000000474641723e */ /* 0x040fe200000010ff */
[----:B------:R-:W-:Y:S02]  /*244a0*/  @!P5 HFMA2.BF16_V2 R98, -RZ.H0_H0, RZ.H0_H0, -R67.H0_H0 ;  /* 0x200000ffff62d231 */ /* 0x000fe40000340943 */
[----:B------:R-:W-:Y:S01]  /*244b0*/  FADD.FTZ R70, R70, R3 ;  /* 0x0000000346467221 */ /* 0x000fe20000010000 */
[----:B------:R-:W-:Y:S01]  /*244c0*/  SHF.R.U32.HI R3, RZ, 0x18, R130 ;  /* 0x00000018ff037819 */ /* 0x000fe20000011682 */
[----:B------:R-:W-:Y:S01]  /*244d0*/  @!P4 HFMA2.BF16_V2 R78, -RZ.H0_H0, RZ.H0_H0, -R66.H0_H0 ;  /* 0x200000ffff4ec231 */ /* 0x000fe20000340942 */
[----:B------:R-:W-:Y:S04]  /*244e0*/  PRMT R87, R98, 0x7610, R87 ;  /* 0x0000761062577816 */ /* 0x000fe80000000057 */
[----:B------:R-:W-:Y:S01]  /*244f0*/  PRMT R72, R78, 0x7610, R72 ;  /* 0x000076104e487816 */ /* 0x000fe20000000048 */
[----:B---3--:R-:W-:Y:S01]  /*24500*/  FADD.FTZ R41, R80, R47 ;  /* 0x0000002f50297221 */ /* 0x008fe20000010000 */
[----:B-1----:R2:W3:Y:S04]  /*24510*/  LDL.S16 R81, [R1+0x1e0] ;  /* 0x0001e00001517983 */ /* 0x0024e80000100600 */
[----:B------:R1:W-:Y:S04]  /*24520*/  @!P5 STL.S16 [R1+0x1e8], R98 ;  /* 0x0001e8620100d387 */ /* 0x0003e80000100600 */
[----:B------:R2:W-:Y:S04]  /*24530*/  @!P4 STL.S16 [R1+0x1e4], R78 ;  /* 0x0001e44e0100c387 */ /* 0x0005e80000100600 */
[----:B------:R3:W3:Y:S01]  /*24540*/  LDL.S16 R103, [R1+0x1d4] ;  /* 0x0001d40001677983 */ /* 0x0006e20000100600 */
[----:B-1----:R-:W-:Y:S02]  /*24550*/  PRMT R98, R67, 0x5410, R66 ;  /* 0x0000541043627816 */ /* 0x002fe40000000042 */
[----:B------:R-:W-:Y:S01]  /*24560*/  @!P5 PRMT R67, R87, 0x5410, RZ ;  /* 0x000054105743d816 */ /* 0x000fe200000000ff */
[----:B------:R-:W-:Y:S01]  /*24570*/  IMAD.WIDE.U32 R86, R86, -0x2daee0ad, RZ ;  /* 0xd2511f5356567825 */ /* 0x000fe200078e00ff */
[----:B------:R-:W-:Y:S01]  /*24580*/  ISETP.LE.U32.AND P5, PT, R69, UR23, PT ;  /* 0x0000001745007c0c */ /* 0x000fe2000bfa3070 */
[----:B--2---:R-:W1:Y:S01]  /*24590*/  MUFU.EX2 R78, R234 ;  /* 0x000000ea004e7308 */ /* 0x004e620000000800 */
[----:B------:R-:W-:Y:S01]  /*245a0*/  @!P4 PRMT R66, R72, 0x5410, RZ ;  /* 0x000054104842c816 */ /* 0x000fe200000000ff */
[----:B------:R-:W-:Y:S01]  /*245b0*/  STG.E.U16 desc[UR32][R180.64+0x50], R67 ;  /* 0x00005043b4007986 */ /* 0x000fe2000c101520 */
[----:B------:R-:W-:Y:S02]  /*245c0*/  ISETP.LE.U32.AND P4, PT, R3, UR23, PT ;  /* 0x0000001703007c0c */ /* 0x000fe4000bf83070 */
[----:B------:R-:W-:Y:S01]  /*245d0*/  LOP3.LUT R3, R87, UR31, R144, 0x96, !PT ;  /* 0x0000001f57037c12 */ /* 0x000fe2000f8e9690 */
[----:B----4-:R-:W-:Y:S01]  /*245e0*/  @!P3 HFMA2.BF16_V2 R82, -RZ.H0_H0, RZ.H0_H0, -R64.H0_H0 ;  /* 0x200000ffff52b231 */ /* 0x010fe20000340940 */
[----:B------:R-:W-:Y:S01]  /*245f0*/  SHF.R.U32.HI R245, RZ, 0x18, R86 ;  /* 0x00000018fff57819 */ /* 0x000fe20000011656 */
[----:B------:R-:W-:Y:S01]  /*24600*/  STG.E.U16 desc[UR32][R180.64+0x52], R66 ;  /* 0x00005242b4007986 */ /* 0x000fe2000c101520 */
[----:B------:R-:W-:Y:S01]  /*24610*/  LOP3.LUT R39, R3, 0xff, RZ, 0xc0, !PT ;  /* 0x000000ff03277812 */ /* 0x000fe200078ec0ff */
[----:B------:R2:W-:Y:S01]  /*24620*/  MUFU.EX2 R69, R212 ;  /* 0x000000d400457308 */ /* 0x0005e20000000800 */
[----:B------:R-:W-:Y:S01]  /*24630*/  PRMT R102, R82, 0x7610, R102 ;  /* 0x0000761052667816 */ /* 0x000fe20000000066 */
[----:B------:R4:W-:Y:S03]  /*24640*/  @!P3 STL.S16 [R1+0x218], R82 ;  /* 0x000218520100b387 */ /* 0x0009e60000100600 */
[----:B------:R-:W-:Y:S01]  /*24650*/  @!P3 PRMT R64, R102, 0x5410, RZ ;  /* 0x000054106640b816 */ /* 0x000fe200000000ff */
[----:B------:R3:W3:Y:S01]  /*24660*/  LDL.S16 R110, [R1+0x200] ;  /* 0x00020000016e7983 */ /* 0x0006e20000100600 */
[C---:B-1----:R-:W-:Y:S01]  /*24670*/  F2FP.BF16.F32.PACK_AB R71, R78.reuse, R80 ;  /* 0x000000504e47723e */ /* 0x042fe200000010ff */
[----:B------:R-:W-:Y:S01]  /*24680*/  FADD.FTZ R47, R78, R41 ;  /* 0x000000294e2f7221 */ /* 0x000fe20000010000 */
[----:B------:R-:W-:Y:S01]  /*24690*/  ISETP.LE.U32.AND P3, PT, R39, UR23, PT ;  /* 0x0000001727007c0c */ /* 0x000fe2000bf63070 */
[----:B------:R1:W3:Y:S01]  /*246a0*/  LDL.S16 R102, [R1+0x1fc] ;  /* 0x0001fc0001667983 */ /* 0x0002e20000100600 */
[----:B------:R-:W-:Y:S01]  /*246b0*/  LOP3.LUT R39, R3, 0xffff, RZ, 0xc0, !PT ;  /* 0x0000ffff03277812 */ /* 0x000fe200078ec0ff */
[----:B------:R-:W-:Y:S02]  /*246c0*/  MUFU.EX2 R78, R108 ;  /* 0x0000006c004e7308 */ /* 0x000fe40000000800 */
[----:B------:R1:W-:Y:S01]  /*246d0*/  STG.E.U16 desc[UR32][R182.64+0x50], R64 ;  /* 0x00005040b6007986 */ /* 0x0003e2000c101520 */
[----:B------:R-:W-:Y:S02]  /*246e0*/  SHF.R.U32.HI R39, RZ, 0x8, R39 ;  /* 0x00000008ff277819 */ /* 0x000fe40000011627 */
[----:B--2---:R-:W-:Y:S02]  /*246f0*/  LOP3.LUT R212, R122, 0xff, RZ, 0xc0, !PT ;  /* 0x000000ff7ad47812 */ /* 0x004fe400078ec0ff */
[----:B------:R-:W-:Y:S03]  /*24700*/  LOP3.LUT R39, R39, 0xffff, RZ, 0xc0, !PT ;  /* 0x0000ffff27277812 */ /* 0x000fe600078ec0ff */
[----:B------:R-:W-:Y:S10]  /*24710*/  MUFU.EX2 R72, R213 ;  /* 0x000000d500487308 */ /* 0x000ff40000000800 */
[----:B----4-:R-:W-:Y:S10]  /*24720*/  MUFU.EX2 R82, R115 ;  /* 0x0000007300527308 */ /* 0x010ff40000000800 */
[----:B------:R-:W2:Y:S10]  /*24730*/  MUFU.EX2 R80, R109 ;  /* 0x0000006d00507308 */ /* 0x000eb40000000800 */
[----:B-1----:R-:W-:Y:S01]  /*24740*/  MUFU.EX2 R64, R229 ;  /* 0x000000e500407308 */ /* 0x002fe20000000800 */
[----:B--2---:R-:W-:Y:S04]  /*24750*/  F2FP.BF16.F32.PACK_AB R127, R80, R78 ;  /* 0x0000004e507f723e */ /* 0x004fe800000010ff */
[C---:B------:R-:W-:Y:S02]  /*24760*/  PRMT R53, R127.reuse, 0x7610, R53 ;  /* 0x000076107f357816 */ /* 0x040fe40000000035 */
[----:B------:R-:W-:Y:S01]  /*24770*/  PRMT R52, R127, 0x7632, R52 ;  /* 0x000076327f347816 */ /* 0x000fe20000000034 */
[----:B---3--:R-:W-:Y:S05]  /*24780*/  @!P1 HFMA2.BF16_V2 R81, -RZ.H0_H0, RZ.H0_H0, -R37.H0_H0 ;  /* 0x200000ffff519231 */ /* 0x008fea0000340925 */
[----:B------:R-:W-:Y:S01]  /*24790*/  PRMT R107, R81, 0x7610, R107 ;  /* 0x00007610516b7816 */ /* 0x000fe2000000006b */
[----:B------:R1:W-:Y:S03]  /*247a0*/  @!P1 STL.S16 [R1+0x1e0], R81 ;  /* 0x0001e05101009387 */ /* 0x0003e60000100600 */
[----:B------:R-:W-:Y:S02]  /*247b0*/  @!P1 PRMT R37, R107, 0x5410, RZ ;  /* 0x000054106b259816 */ /* 0x000fe400000000ff */
[----:B------:R-:W-:Y:S01]  /*247c0*/  ISETP.LE.U32.AND P1, PT, R39, UR23, PT ;  /* 0x0000001727007c0c */ /* 0x000fe2000bf23070 */
[----:B------:R-:W-:Y:S02]  /*247d0*/  @!P6 HFMA2.BF16_V2 R103, -RZ.H0_H0, RZ.H0_H0, -R59.H0_H0 ;  /* 0x200000ffff67e231 */ /* 0x000fe4000034093b */
[--C-:B------:R-:W-:Y:S01]  /*247e0*/  FADD.FTZ R39, R69, R60.reuse ;  /* 0x0000003c45277221 */ /* 0x100fe20000010000 */
[----:B------:R-:W-:Y:S01]  /*247f0*/  PRMT R60, R61, 0x7632, R60 ;  /* 0x000076323d3c7816 */ /* 0x000fe2000000003c */
[----:B------:R-:W-:Y:S01]  /*24800*/  STG.E.U16 desc[UR32][R182.64+0x52], R37 ;  /* 0x00005225b6007986 */ /* 0x000fe2000c101520 */
[C---:B------:R-:W-:Y:S01]  /*24810*/  F2FP.BF16.F32.PACK_AB R69, R72.reuse, R69 ;  /* 0x000000454845723e */ /* 0x040fe200000010ff */
[----:B------:R-:W-:Y:S01]  /*24820*/  FADD.FTZ R72, R72, R39 ;  /* 0x0000002748487221 */ /* 0x000fe20000010000 */
[----:B------:R-:W-:Y:S01]  /*24830*/  PRMT R83, R103, 0x7610, R83 ;  /* 0x0000761067537816 */ /* 0x000fe20000000053 */
[----:B------:R2:W-:Y:S01]  /*24840*/  @!P6 STL.S16 [R1+0x1d4], R103 ;  /* 0x0001d4670100e387 */ /* 0x0005e20000100600 */
[--C-:B------:R-:W-:Y:S02]  /*24850*/  SHF.R.U32.HI R39, RZ, 0x18, R3.reuse ;  /* 0x00000018ff277819 */ /* 0x100fe40000011603 */
[----:B------:R-:W-:Y:S01]  /*24860*/  SHF.R.U32.HI R3, RZ, 0x10, R3 ;  /* 0x00000010ff037819 */ /* 0x000fe20000011603 */
[----:B------:R3:W4:Y:S03]  /*24870*/  LDL.S16 R108, [R1+0x224] ;  /* 0x00022400016c7983 */ /* 0x0007260000100600 */
[----:B------:R-:W-:Y:S01]  /*24880*/  LOP3.LUT R3, R3, 0xff, RZ, 0xc0, !PT ;  /* 0x000000ff03037812 */ /* 0x000fe200078ec0ff */
[----:B------:R3:W3:Y:S01]  /*24890*/  LDL.S16 R107, [R1+0x214] ;  /* 0x00021400016b7983 */ /* 0x0006e20000100600 */
[----:B-1----:R-:W1:Y:S01]  /*248a0*/  MUFU.EX2 R81, R118 ;  /* 0x0000007600517308 */ /* 0x002e620000000800 */
[----:B--2---:R-:W-:Y:S02]  /*248b0*/  PRMT R103, R59, 0x5410, R42 ;  /* 0x000054103b677816 */ /* 0x004fe4000000002a */
[----:B------:R-:W-:Y:S02]  /*248c0*/  @!P6 PRMT R59, R83, 0x5410, RZ ;  /* 0x00005410533be816 */ /* 0x000fe400000000ff */
[----:B------:R-:W-:Y:S01]  /*248d0*/  ISETP.LE.U32.AND P6, PT, R39, UR23, PT ;  /* 0x0000001727007c0c */ /* 0x000fe2000bfc3070 */
[----:B------:R2:W2:Y:S01]  /*248e0*/  LDL.S16 R83, [R1+0x228] ;  /* 0x0002280001537983 */ /* 0x0004a20000100600 */
[C---:B-1----:R-:W-:Y:S01]  /*248f0*/  F2FP.BF16.F32.PACK_AB R115, R81.reuse, R82 ;  /* 0x000000525173723e */ /* 0x042fe200000010ff */
[----:B------:R-:W-:Y:S02]  /*24900*/  @!P2 HFMA2.BF16_V2 R110, -RZ.H0_H0, RZ.H0_H0, -R42.H0_H0 ;  /* 0x200000ffff6ea231 */ /* 0x000fe4000034092a */
[----:B------:R-:W-:Y:S01]  /*24910*/  FADD.FTZ R39, R82, R68 ;  /* 0x0000004452277221 */ /* 0x000fe20000010000 */
[----:B------:R-:W-:Y:S01]  /*24920*/  STG.E.U16 desc[UR32][R186.64+0x4e], R59 ;  /* 0x00004e3bba007986 */ /* 0x000fe2000c101520 */
[----:B------:R-:W-:Y:S01]  /*24930*/  @!P5 HFMA2.BF16_V2 R102, -RZ.H0_H0, RZ.H0_H0, -R61.H0_H0 ;  /* 0x200000ffff66d231 */ /* 0x000fe2000034093d */
[----:B------:R-:W-:Y:S02]  /*24940*/  PRMT R41, R110, 0x7610, R41 ;  /* 0x000076106e297816 */ /* 0x000fe40000000029 */
[----:B------:R-:W-:Y:S01]  /*24950*/  @!P2 STL.S16 [R1+0x200], R110 ;  /* 0x0002006e0100a387 */ /* 0x000fe20000100600 */
[--C-:B------:R-:W-:Y:S01]  /*24960*/  FADD.FTZ R68, R81, R39.reuse ;  /* 0x0000002751447221 */ /* 0x100fe20000010000 */
[----:B------:R-:W-:Y:S02]  /*24970*/  PRMT R106, R102, 0x7610, R106 ;  /* 0x00007610666a7816 */ /* 0x000fe4000000006a */
[----:B------:R-:W-:Y:S01]  /*24980*/  @!P2 PRMT R42, R41, 0x5410, RZ ;  /* 0x00005410292aa816 */ /* 0x000fe200000000ff */
[----:B------:R1:W-:Y:S01]  /*24990*/  @!P5 STL.S16 [R1+0x1fc], R102 ;  /* 0x0001fc660100d387 */ /* 0x0003e20000100600 */
[----:B------:R-:W-:Y:S01]  /*249a0*/  ISETP.LE.U32.AND P2, PT, R3, UR23, PT ;  /* 0x0000001703007c0c */ /* 0x000fe2000bf43070 */
[----:B------:R-:W-:Y:S01]  /*249b0*/  FADD.FTZ R3, R78, R70 ;  /* 0x000000464e037221 */ /* 0x000fe20000010000 */
[----:B------:R-:W-:Y:S01]  /*249c0*/  PRMT R39, R40, 0x7632, R39 ;  /* 0x0000763228277816 */ /* 0x000fe20000000027 */
[----:B------:R-:W-:Y:S01]  /*249d0*/  STG.E.U16 desc[UR32][R186.64+0x50], R42 ;  /* 0x0000502aba007986 */ /* 0x000fe2000c101520 */
[----:B------:R-:W-:Y:S01]  /*249e0*/  LOP3.LUT R41, R123, UR31, R244, 0x96, !PT ;  /* 0x0000001f7b297c12 */ /* 0x000fe2000f8e96f4 */
[--C-:B------:R-:W-:Y:S01]  /*249f0*/  FADD.FTZ R80, R80, R3.reuse ;  /* 0x0000000350507221 */ /* 0x100fe20000010000 */
[----:B------:R-:W-:Y:S01]  /*24a00*/  PRMT R3, R38, 0x7632, R3 ;  /* 0x0000763226037816 */ /* 0x000fe20000000003 */
[----:B------:R1:W-:Y:S01]  /*24a10*/  MUFU.EX2 R70, R246 ;  /* 0x000000f600467308 */ /* 0x0003e20000000800 */
[C---:B------:R-:W-:Y:S02]  /*24a20*/  LOP3.LUT R0, R41.reuse, 0xffff, RZ, 0xc0, !PT ;  /* 0x0000ffff29007812 */ /* 0x040fe400078ec0ff */
[----:B------:R-:W-:Y:S02]  /*24a30*/  LOP3.LUT R2, R41, 0xff, RZ, 0xc0, !PT ;  /* 0x000000ff29027812 */ /* 0x000fe400078ec0ff */
[----:B------:R-:W-:Y:S04]  /*24a40*/  SHF.R.U32.HI R0, RZ, 0x8, R0 ;  /* 0x00000008ff007819 */ /* 0x000fe80000011600 */
[----:B------:R-:W-:Y:S02]  /*24a50*/  LOP3.LUT R0, R0, 0xffff, RZ, 0xc0, !PT ;  /* 0x0000ffff00007812 */ /* 0x000fe400078ec0ff */
[----:B-1----:R-:W-:Y:S02]  /*24a60*/  PRMT R102, R61, 0x5410, R60 ;  /* 0x000054103d667816 */ /* 0x002fe4000000003c */
[----:B------:R-:W-:Y:S02]  /*24a70*/  @!P5 PRMT R61, R106, 0x5410, RZ ;  /* 0x000054106a3dd816 */ /* 0x000fe400000000ff */
[----:B------:R-:W-:Y:S01]  /*24a80*/  ISETP.LE.U32.AND P5, PT, R2, UR23, PT ;  /* 0x0000001702007c0c */ /* 0x000fe2000bfa3070 */
[----:B------:R1:W2:Y:S01]  /*24a90*/  LDL.S16 R106, [R1+0x1dc] ;  /* 0x0001dc00016a7983 */ /* 0x0002a20000100600 */
[----:B------:R-:W-:Y:S01]  /*24aa0*/  LOP3.LUT R246, R86, 0xff, RZ, 0xc0, !PT ;  /* 0x000000ff56f67812 */ /* 0x000fe200078ec0ff */
[----:B------:R-:W1:Y:S02]  /*24ab0*/  MUFU.EX2 R2, R247 ;  /* 0x000000f700027308 */ /* 0x000e640000000800 */
[----:B------:R-:W-:Y:S01]  /*24ac0*/  STG.E.U16 desc[UR32][R184.64+0x50], R61 ;  /* 0x0000503db8007986 */ /* 0x000fe2000c101520 */
[----:B-1----:R-:W-:Y:S01]  /*24ad0*/  F2FP.BF16.F32.PACK_AB R125, R2, R70 ;  /* 0x00000046027d723e */ /* 0x002fe200000010ff */
[----:B----4-:R-:W-:Y:S02]  /*24ae0*/  @!P4 HFMA2.BF16_V2 R108, -RZ.H0_H0, RZ.H0_H0, -R60.H0_H0 ;  /* 0x200000ffff6cc231 */ /* 0x010fe4000034093c */
[----:B---3--:R-:W-:Y:S03]  /*24af0*/  @!P1 HFMA2.BF16_V2 R107, -RZ.H0_H0, RZ.H0_H0, -R3.H0_H0 ;  /* 0x200000ffff6b9231 */ /* 0x008fe60000340903 */
[----:B------:R-:W-:Y:S01]  /*24b00*/  PRMT R81, R108, 0x7610, R81 ;  /* 0x000076106c517816 */ /* 0x000fe20000000051 */
[----:B------:R1:W-:Y:S03]  /*24b10*/  @!P4 STL.S16 [R1+0x224], R108 ;  /* 0x0002246c0100c387 */ /* 0x0003e60000100600 */
[----:B------:R-:W-:Y:S02]  /*24b20*/  @!P4 PRMT R60, R81, 0x5410, RZ ;  /* 0x00005410513cc816 */ /* 0x000fe400000000ff */
[----:B------:R-:W-:Y:S02]  /*24b30*/  ISETP.LE.U32.AND P4, PT, R0, UR23, PT ;  /* 0x0000001700007c0c */ /* 0x000fe4000bf83070 */
[--C-:B------:R-:W-:Y:S01]  /*24b40*/  SHF.R.U32.HI R0, RZ, 0x18, R41.reuse ;  /* 0x00000018ff007819 */ /* 0x100fe20000011629 */
[----:B------:R-:W-:Y:S01]  /*24b50*/  STG.E.U16 desc[UR32][R184.64+0x52], R60 ;  /* 0x0000523cb8007986 */ /* 0x000fe2000c101520 */
[----:B------:R-:W-:Y:S02]  /*24b60*/  PRMT R82, R107, 0x7610, R82 ;  /* 0x000076106b527816 */ /* 0x000fe40000000052 */
[----:B------:R-:W-:Y:S04]  /*24b70*/  SHF.R.U32.HI R41, RZ, 0x10, R41 ;  /* 0x00000010ff297819 */ /* 0x000fe80000011629 */
[----:B------:R-:W-:Y:S01]  /*24b80*/  LOP3.LUT R41, R41, 0xff, RZ, 0xc0, !PT ;  /* 0x000000ff29297812 */ /* 0x000fe200078ec0ff */
[----:B--2---:R-:W-:Y:S05]  /*24b90*/  @!P3 HFMA2.BF16_V2 R83, -RZ.H0_H0, RZ.H0_H0, -R38.H0_H0 ;  /* 0x200000ffff53b231 */ /* 0x004fea0000340926 */
[----:B------:R-:W-:Y:S01]  /*24ba0*/  PRMT R78, R83, 0x7610, R78 ;  /* 0x00007610534e7816 */ /* 0x000fe2000000004e */
[----:B------:R2:W-:Y:S04]  /*24bb0*/  @!P3 STL.S16 [R1+0x228], R83 ;  /* 0x000228530100b387 */ /* 0x0005e80000100600 */
[----:B------:R3:W4:Y:S04]  /*24bc0*/  LDL.S16 R81, [R1+0x210] ;  /* 0x0002100001517983 */ /* 0x0007280000100600 */
[----:B------:R3:W-:Y:S04]  /*24bd0*/  @!P1 STL.S16 [R1+0x214], R107 ;  /* 0x0002146b01009387 */ /* 0x0007e80000100600 */
[----:B------:R4:W4:Y:S04]  /*24be0*/  LDL.S16 R110, [R1+0x1d0] ;  /* 0x0001d000016e7983 */ /* 0x0009280000100600 */
[----:B-1----:R1:W4:Y:S01]  /*24bf0*/  LDL.S16 R108, [R1+0x1f8] ;  /* 0x0001f800016c7983 */ /* 0x0023220000100600 */
[----:B--2---:R-:W-:Y:S01]  /*24c00*/  MUFU.EX2 R83, R239 ;  /* 0x000000ef00537308 */ /* 0x004fe20000000800 */
[----:B---3--:R-:W-:Y:S02]  /*24c10*/  PRMT R107, R38, 0x5410, R3 ;  /* 0x00005410266b7816 */ /* 0x008fe40000000003 */
[----:B------:R-:W-:Y:S02]  /*24c20*/  @!P3 PRMT R38, R78, 0x5410, RZ ;  /* 0x000054104e26b816 */ /* 0x000fe400000000ff */
[----:B------:R-:W-:Y:S01]  /*24c30*/  ISETP.LE.U32.AND P3, PT, R0, UR23, PT ;  /* 0x0000001700007c0c */ /* 0x000fe2000bf63070 */
[----:B------:R-:W-:Y:S01]  /*24c40*/  @!P2 HFMA2.BF16_V2 R106, -RZ.H0_H0, RZ.H0_H0, -R40.H0_H0 ;  /* 0x200000ffff6aa231 */ /* 0x000fe20000340928 */
[----:B------:R-:W-:Y:S01]  /*24c50*/  LOP3.LUT R0, R86, 0xff, RZ, 0xc0, !PT ;  /* 0x000000ff56007812 */ /* 0x000fe200078ec0ff */
[----:B------:R-:W-:Y:S01]  /*24c60*/  STG.E.U16 desc[UR32][R180.64+0x60], R38 ;  /* 0x00006026b4007986 */ /* 0x000fe2000c101520 */
[----:B------:R-:W-:Y:S01]  /*24c70*/  @!P1 PRMT R3, R82, 0x5410, RZ ;  /* 0x0000541052039816 */ /* 0x000fe200000000ff */
[----:B------:R-:W2:Y:S01]  /*24c80*/  MUFU.EX2 R78, R240 ;  /* 0x000000f0004e7308 */ /* 0x000ea20000000800 */
[----:B------:R-:W-:Y:S01]  /*24c90*/  PRMT R84, R106, 0x7610, R84 ;  /* 0x000076106a547816 */ /* 0x000fe20000000054 */
[----:B------:R3:W-:Y:S01]  /*24ca0*/  @!P2 STL.S16 [R1+0x1dc], R106 ;  /* 0x0001dc6a0100a387 */ /* 0x0007e20000100600 */
[----:B------:R-:W-:Y:S01]  /*24cb0*/  ISETP.LE.U32.AND P1, PT, R0, UR23, PT ;  /* 0x0000001700007c0c */ /* 0x000fe2000bf23070 */
[----:B------:R-:W-:Y:S01]  /*24cc0*/  FADD.FTZ R0, R70, R47 ;  /* 0x0000002f46007221 */ /* 0x000fe20000010000 */
[C---:B------:R-:W-:Y:S01]  /*24cd0*/  PRMT R70, R65.reuse, 0x7632, R70 ;  /* 0x0000763241467816 */ /* 0x040fe20000000046 */
[----:B------:R-:W-:Y:S04]  /*24ce0*/  STG.E.U16 desc[UR32][R180.64+0x62], R3 ;  /* 0x00006203b4007986 */ /* 0x000fe8000c101520 */
[----:B------:R-:W-:Y:S01]  /*24cf0*/  MUFU.EX2 R82, R232 ;  /* 0x000000e800527308 */ /* 0x000fe20000000800 */
[----:B------:R-:W-:Y:S01]  /*24d00*/  PRMT R114, R65, 0x5410, R70 ;  /* 0x0000541041727816 */ /* 0x000fe20000000046 */
[----:B------:R-:W-:Y:S01]  /*24d10*/  FADD.FTZ R43, R2, R0 ;  /* 0x00000000022b7221 */ /* 0x000fe20000010000 */
[----:B------:R-:W-:Y:S04]  /*24d20*/  LOP3.LUT R0, R86, 0xffff, RZ, 0xc0, !PT ;  /* 0x0000ffff56007812 */ /* 0x000fe800078ec0ff */
[----:B------:R-:W-:Y:S03]  /*24d30*/  SHF.R.U32.HI R0, RZ, 0x8, R0 ;  /* 0x00000008ff007819 */ /* 0x000fe60000011600 */
[----:B------:R-:W1:Y:S01]  /*24d40*/  MUFU.EX2 R47, R235 ;  /* 0x000000eb002f7308 */ /* 0x000e620000000800 */
[----:B--2---:R-:W-:Y:S02]  /*24d50*/  F2FP.BF16.F32.PACK_AB R124, R78, R83 ;  /* 0x000000534e7c723e */ /* 0x004fe400000010ff */
[----:B------:R-:W-:Y:S02]  /*24d60*/  LOP3.LUT R2, R0, 0xffff, RZ, 0xc0, !PT ;  /* 0x0000ffff00027812 */ /* 0x000fe400078ec0ff */
[----:B------:R-:W-:Y:S02]  /*24d70*/  PRMT R0, R79, 0x7610, R0 ;  /* 0x000076104f007816 */ /* 0x000fe40000000000 */
[----:B---3--:R-:W-:Y:S02]  /*24d80*/  PRMT R106, R40, 0x5410, R39 ;  /* 0x00005410286a7816 */ /* 0x008fe40000000027 */
[----:B------:R-:W-:Y:S02]  /*24d90*/  @!P2 PRMT R40, R84, 0x5410, RZ ;  /* 0x000054105428a816 */ /* 0x000fe400000000ff */
[----:B------:R-:W-:Y:S01]  /*24da0*/  ISETP.LE.U32.AND P2, PT, R41, UR23, PT ;  /* 0x0000001729007c0c */ /* 0x000fe2000bf43070 */
[----:B------:R2:W3:Y:S01]  /*24db0*/  LDL.S16 R84, [R1+0x1f4] ;  /* 0x0001f40001547983 */ /* 0x0004e20000100600 */
[----:B-1----:R-:W-:Y:S01]  /*24dc0*/  F2FP.BF16.F32.PACK_AB R138, R47, R82 ;  /* 0x000000522f8a723e */ /* 0x002fe200000010ff */
[----:B------:R-:W-:Y:S02]  /*24dd0*/  FADD.FTZ R41, R83, R72 ;  /* 0x0000004853297221 */ /* 0x000fe40000010000 */
[----:B------:R-:W2:Y:S01]  /*24de0*/  LDL.LU R126, [R1+0x4] ;  /* 0x00000400017e7983 */ /* 0x000ea20000300800 */
[----:B------:R-:W-:Y:S01]  /*24df0*/  MUFU.EX2 R72, R120 ;  /* 0x0000007800487308 */ /* 0x000fe20000000800 */
[----:B------:R-:W-:Y:S01]  /*24e00*/  FADD.FTZ R78, R78, R41 ;  /* 0x000000294e4e7221 */ /* 0x000fe20000010000 */
[----:B------:R-:W-:Y:S01]  /*24e10*/  FADD.FTZ R41, R82, R68 ;  /* 0x0000004452297221 */ /* 0x000fe20000010000 */
[----:B------:R-:W-:Y:S03]  /*24e20*/  STG.E.U16 desc[UR32][R182.64+0x60], R40 ;  /* 0x00006028b6007986 */ /* 0x000fe6000c101520 */
[----:B------:R-:W-:Y:S04]  /*24e30*/  FADD.FTZ R79, R47, R41 ;  /* 0x000000292f4f7221 */ /* 0x000fe80000010000 */
[----:B------:R-:W1:Y:S02]  /*24e40*/  MUFU.EX2 R120, R225 ;  /* 0x000000e100787308 */ /* 0x000e640000000800 */
[----:B-1----:R-:W-:Y:S01]  /*24e50*/  F2FP.BF16.F32.PACK_AB R148, R51, R120 ;  /* 0x000000783394723e */ /* 0x002fe200000010ff */
[----:B----4-:R-:W-:Y:S05]  /*24e60*/  @!P6 HFMA2.BF16_V2 R81, -RZ.H0_H0, RZ.H0_H0, -R39.H0_H0 ;  /* 0x200000ffff51e231 */ /* 0x010fea0000340927 */
[----:B------:R-:W-:Y:S01]  /*24e70*/  PRMT R90, R81, 0x7610, R90 ;  /* 0x00007610515a7816 */ /* 0x000fe2000000005a */
[----:B------:R1:W-:Y:S01]  /*24e80*/  @!P6 STL.S16 [R1+0x210], R81 ;  /* 0x000210510100e387 */ /* 0x0003e20000100600 */
[----:B------:R-:W-:Y:S02]  /*24e90*/  @!P5 HFMA2.BF16_V2 R110, -RZ.H0_H0, RZ.H0_H0, -R0.H0_H0 ;  /* 0x200000ffff6ed231 */ /* 0x000fe40000340900 */
[----:B------:R-:W-:Y:S01]  /*24ea0*/  @!P6 PRMT R39, R90, 0x5410, RZ ;  /* 0x000054105a27e816 */ /* 0x000fe200000000ff */
[----:B------:R4:W4:Y:S01]  /*24eb0*/  LDL.S16 R111, [R1+0x20c] ;  /* 0x00020c00016f7983 */ /* 0x0009220000100600 */
[----:B------:R-:W-:Y:S01]  /*24ec0*/  ISETP.LE.U32.AND P6, PT, R2, UR23, PT ;  /* 0x0000001702007c0c */ /* 0x000fe2000bfc3070 */
[----:B------:R-:W-:Y:S01]  /*24ed0*/  @!P4 HFMA2.BF16_V2 R108, -RZ.H0_H0, RZ.H0_H0, -R44.H0_H0 ;  /* 0x200000ffff6cc231 */ /* 0x000fe2000034092c */
[----:B------:R-:W-:Y:S01]  /*24ee0*/  PRMT R83, R110, 0x7610, R83 ;  /* 0x000076106e537816 */ /* 0x000fe20000000053 */
[----:B------:R2:W4:Y:S01]  /*24ef0*/  LDL.S16 R90, [R1+0x220] ;  /* 0x00022000015a7983 */ /* 0x0005220000100600 */
[----:B------:R-:W-:Y:S02]  /*24f00*/  SHF.R.U32.HI R2, RZ, 0x10, R86 ;  /* 0x00000010ff027819 */ /* 0x000fe40000011656 */
[----:B------:R-:W-:Y:S01]  /*24f10*/  PRMT R68, R108, 0x7610, R68 ;  /* 0x000076106c447816 */ /* 0x000fe20000000044 */
[----:B------:R2:W4:Y:S01]  /*24f20*/  LDL.S16 R109, [R1+0x208] ;  /* 0x00020800016d7983 */ /* 0x0005220000100600 */
[----:B------:R-:W-:Y:S03]  /*24f30*/  LOP3.LUT R2, R2, 0xff, RZ, 0xc0, !PT ;  /* 0x000000ff02027812 */ /* 0x000fe600078ec0ff */
[----:B------:R1:W-:Y:S04]  /*24f40*/  @!P5 STL.S16 [R1+0x1d0], R110 ;  /* 0x0001d06e0100d387 */ /* 0x0003e80000100600 */
[----:B------:R3:W-:Y:S04]  /*24f50*/  @!P4 STL.S16 [R1+0x1f8], R108 ;  /* 0x0001f86c0100c387 */ /* 0x0007e80000100600 */
[----:B------:R-:W-:Y:S01]  /*24f60*/  STG.E.U16 desc[UR32][R182.64+0x62], R39 ;  /* 0x00006227b6007986 */ /* 0x000fe2000c101520 */
[----:B-1----:R-:W1:Y:S01]  /*24f70*/  MUFU.EX2 R81, R119 ;  /* 0x0000007700517308 */ /* 0x002e620000000800 */
[----:B------:R-:W-:Y:S01]  /*24f80*/  PRMT R110, R0, 0x5410, R44 ;  /* 0x00005410006e7816 */ /* 0x000fe2000000002c */
[----:B-1----:R-:W-:Y:S01]  /*24f90*/  FADD.FTZ R41, R81, R80 ;  /* 0x0000005051297221 */ /* 0x002fe20000010000 */
[----:B------:R-:W-:Y:S02]  /*24fa0*/  @!P4 PRMT R44, R68, 0x5410, RZ ;  /* 0x00005410442cc816 */ /* 0x000fe400000000ff */
[C---:B------:R-:W-:Y:S01]  /*24fb0*/  F2FP.BF16.F32.PACK_AB R47, R72.reuse, R81 ;  /* 0x00000051482f723e */ /* 0x040fe200000010ff */
[----:B------:R-:W-:Y:S01]  /*24fc0*/  FADD.FTZ R68, R72, R41 ;  /* 0x0000002948447221 */ /* 0x000fe20000010000 */
[----:B------:R-:W-:Y:S01]  /*24fd0*/  PRMT R72, R71, 0x7632, R72 ;  /* 0x0000763247487816 */ /* 0x000fe20000000048 */
[----:B------:R-:W-:Y:S01]  /*24fe0*/  STG.E.U16 desc[UR32][R186.64+0x60], R44 ;  /* 0x0000602cba007986 */ /* 0x000fe2000c101520 */
[----:B------:R-:W-:Y:S01]  /*24ff0*/  @!P5 PRMT R0, R83, 0x5410, RZ ;  /* 0x000054105300d816 */ /* 0x000fe200000000ff */
[----:B---3--:R-:W-:Y:S01]  /*25000*/  MUFU.EX2 R108, R252 ;  /* 0x000000fc006c7308 */ /* 0x008fe20000000800 */
[----:B------:R-:W-:Y:S02]  /*25010*/  ISETP.LE.U32.AND P5, PT, R2, UR23, PT ;  /* 0x0000001702007c0c */ /* 0x000fe4000bfa3070 */
[----:B------:R-:W-:Y:S01]  /*25020*/  SHF.R.U32.HI R2, RZ, 0x18, R86 ;  /* 0x00000018ff027819 */ /* 0x000fe20000011656 */
[----:B------:R-:W-:Y:S03]  /*25030*/  STG.E.U16 desc[UR32][R186.64+0x5e], R0 ;  /* 0x00005e00ba007986 */ /* 0x000fe6000c101520 */
[----:B------:R-:W-:Y:S03]  /*25040*/  ISETP.LE.U32.AND P4, PT, R2, UR23, PT ;  /* 0x0000001702007c0c */ /* 0x000fe6000bf83070 */
[----:B------:R-:W-:Y:S01]  /*25050*/  MUFU.EX2 R81, R121 ;  /* 0x0000007900517308 */ /* 0x000fe20000000800 */
[----:B------:R-:W-:Y:S01]  /*25060*/  LOP3.LUT R2, R122, 0xff, RZ, 0xc0, !PT ;  /* 0x000000ff7a027812 */ /* 0x000fe200078ec0ff */
[----:B------:R-:W-:Y:S08]  /*25070*/  @!P2 HFMA2.BF16_V2 R84, -RZ.H0_H0, RZ.H0_H0, -R65.H0_H0 ;  /* 0x200000ffff54a231 */ /* 0x000ff00000340941 */
[----:B------:R-:W-:Y:S01]  /*25080*/  MUFU.EX2 R83, R249 ;  /* 0x000000f900537308 */ /* 0x000fe20000000800 */
[----:B------:R-:W-:Y:S01]  /*25090*/  PRMT R82, R84, 0x7610, R82 ;  /* 0x0000761054527816 */ /* 0x000fe20000000052 */
[----:B------:R2:W-:Y:S03]  /*250a0*/  @!P2 STL.S16 [R1+0x1f4], R84 ;  /* 0x0001f4540100a387 */ /* 0x0005e60000100600 */
[----:B------:R-:W-:Y:S02]  /*250b0*/  @!P2 PRMT R65, R82, 0x5410, RZ ;  /* 0x000054105241a816 */ /* 0x000fe400000000ff */
[----:B------:R-:W-:Y:S03]  /*250c0*/  ISETP.LE.U32.AND P2, PT, R2, UR23, PT ;  /* 0x0000001702007c0c */ /* 0x000fe6000bf43070 */
[----:B------:R1:W3:Y:S01]  /*250d0*/  MUFU.EX2 R82, R242 ;  /* 0x000000f200527308 */ /* 0x0002e20000000800 */
[----:B------:R-:W-:Y:S01]  /*250e0*/  LOP3.LUT R2, R122, 0xffff, RZ, 0xc0, !PT ;  /* 0x0000ffff7a027812 */ /* 0x000fe200078ec0ff */
[----:B------:R-:W-:Y:S03]  /*250f0*/  STG.E.U16 desc[UR32][R184.64+0x60], R65 ;  /* 0x00006041b8007986 */ /* 0x000fe6000c101520 */
[----:B------:R-:W-:Y:S04]  /*25100*/  SHF.R.U32.HI R2, RZ, 0x8, R2 ;  /* 0x00000008ff027819 */ /* 0x000fe80000011602 */
[----:B------:R-:W-:Y:S02]  /*25110*/  LOP3.LUT R2, R2, 0xffff, RZ, 0xc0, !PT ;  /* 0x0000ffff02027812 */ /* 0x000fe400078ec0ff */
[----:B-1----:R-:W-:Y:S01]  /*25120*/  LOP3.LUT R242, R86, 0xffff, RZ, 0xc0, !PT ;  /* 0x0000ffff56f27812 */ /* 0x002fe200078ec0ff */
[----:B---3--:R-:W-:Y:S01]  /*25130*/  FADD.FTZ R58, R82, R79 ;  /* 0x0000004f523a7221 */ /* 0x008fe20000010000 */
[----:B--2---:R-:W-:Y:S01]  /*25140*/  MUFU.EX2 R84, R126 ;  /* 0x0000007e00547308 */ /* 0x004fe20000000800 */
[----:B----4-:R-:W-:Y:S02]  /*25150*/  @!P1 HFMA2.BF16_V2 R111, -RZ.H0_H0, RZ.H0_H0, -R71.H0_H0 ;  /* 0x200000ffff6f9231 */ /* 0x010fe40000340947 */
[----:B------:R-:W-:Y:S03]  /*25160*/  @!P3 HFMA2.BF16_V2 R90, -RZ.H0_H0, RZ.H0_H0, -R70.H0_H0 ;  /* 0x200000ffff5ab231 */ /* 0x000fe60000340946 */
[----:B------:R-:W-:Y:S01]  /*25170*/  PRMT R56, R111, 0x7610, R56 ;  /* 0x000076106f387816 */ /* 0x000fe20000000038 */
[----:B------:R-:W-:Y:S01]  /*25180*/  @!P6 HFMA2.BF16_V2 R109, -RZ.H0_H0, RZ.H0_H0, -R72.H0_H0 ;  /* 0x200000ffff6de231 */ /* 0x000fe20000340948 */
[----:B------:R-:W-:Y:S01]  /*25190*/  PRMT R80, R90, 0x7610, R80 ;  /* 0x000076105a507816 */ /* 0x000fe20000000050 */
[----:B------:R1:W-:Y:S03]  /*251a0*/  @!P3 STL.S16 [R1+0x220], R90 ;  /* 0x0002205a0100b387 */ /* 0x0003e60000100600 */
[----:B------:R-:W-:Y:S01]  /*251b0*/  @!P3 PRMT R70, R80, 0x5410, RZ ;  /* 0x000054105046b816 */ /* 0x000fe200000000ff */
[----:B------:R-:W-:Y:S01]  /*251c0*/  @!P1 STL.S16 [R1+0x20c], R111 ;  /* 0x00020c6f01009387 */ /* 0x000fe20000100600 */
[----:B------:R-:W-:Y:S01]  /*251d0*/  ISETP.LE.U32.AND P3, PT, R2, UR23, PT ;  /* 0x0000001702007c0c */ /* 0x000fe2000bf63070 */
[----:B------:R2:W3:Y:S01]  /*251e0*/  MUFU.EX2 R80, R243 ;  /* 0x000000f300507308 */ /* 0x0004e20000000800 */
[----:B------:R-:W-:Y:S01]  /*251f0*/  SHF.R.U32.HI R2, RZ, 0x10, R122 ;  /* 0x00000010ff027819 */ /* 0x000fe2000001167a */
[----:B------:R4:W-:Y:S01]  /*25200*/  @!P6 STL.S16 [R1+0x208], R109 ;  /* 0x0002086d0100e387 */ /* 0x0009e20000100600 */
[----:B------:R-:W-:Y:S02]  /*25210*/  PRMT R41, R109, 0x7610, R41 ;  /* 0x000076106d297816 */ /* 0x000fe40000000029 */
[----:B------:R-:W-:Y:S01]  /*25220*/  LOP3.LUT R2, R2, 0xff, RZ, 0xc0, !PT ;  /* 0x000000ff02027812 */ /* 0x000fe200078ec0ff */
[----:B------:R-:W4:Y:S04]  /*25230*/  LDL.LU R194, [R1+0x24] ;  /* 0x0000240001c27983 */ /* 0x000f280000300800 */
[----:B------:R-:W4:Y:S04]  /*25240*/  LDL.LU R204, [R1+0xc] ;  /* 0x00000c0001cc7983 */ /* 0x000f280000300800 */
[----:B------:R-:W4:Y:S01]  /*25250*/  LDL.LU R132, [R1+0x2c] ;  /* 0x00002c0001847983 */ /* 0x000f220000300800 */
[----:B--2---:R-:W-:Y:S03]  /*25260*/  SHF.R.U32.HI R243, RZ, 0x10, R86 ;  /* 0x00000010fff37819 */ /* 0x004fe60000011656 */
[----:B------:R-:W2:Y:S01]  /*25270*/  LDL.LU R126, [R1+0x18] ;  /* 0x00001800017e7983 */ /* 0x000ea20000300800 */
[----:B---3--:R-:W-:Y:S01]  /*25280*/  FADD.FTZ R58, R80, R58 ;  /* 0x0000003a503a7221 */ /* 0x008fe20000010000 */
[----:B-1----:R-:W1:Y:S02]  /*25290*/  MUFU.EX2 R90, R250 ;  /* 0x000000fa005a7308 */ /* 0x002e640000000800 */
[----:B------:R3:W3:Y:S01]  /*252a0*/  LDL.S16 R139, [R1+0x22c] ;  /* 0x00022c00018b7983 */ /* 0x0006e20000100600 */
[----:B------:R-:W-:Y:S03]  /*252b0*/  FADD.FTZ R50, R120, R58 ;  /* 0x0000003a78327221 */ /* 0x000fe60000010000 */
[----:B------:R-:W3:Y:S01]  /*252c0*/  LDL.LU R225, [R1+0x448] ;  /* 0x0004480001e17983 */ /* 0x000ee20000300800 */
[----:B----4-:R-:W-:Y:S03]  /*252d0*/  PRMT R109, R71, 0x5410, R72 ;  /* 0x00005410476d7816 */ /* 0x010fe60000000048 */
[----:B------:R-:W4:Y:S01]  /*252e0*/  MUFU.EX2 R111, R237 ;  /* 0x000000ed006f7308 */ /* 0x000f220000000800 */
[----:B------:R-:W-:Y:S01]  /*252f0*/  @!P1 PRMT R71, R56, 0x5410, RZ ;  /* 0x0000541038479816 */ /* 0x000fe200000000ff */
[----:B------:R2:W3:Y:S01]  /*25300*/  LDL.S16 R137, [R1+0x23c] ;  /* 0x00023c0001897983 */ /* 0x0004e20000100600 */
[----:B------:R-:W-:Y:S02]  /*25310*/  ISETP.LE.U32.AND P1, PT, R2, UR23, PT ;  /* 0x0000001702007c0c */ /* 0x000fe4000bf23070 */
[----:B------:R-:W-:Y:S01]  /*25320*/  SHF.R.U32.HI R2, RZ, 0x18, R122 ;  /* 0x00000018ff027819 */ /* 0x000fe2000001167a */
[----:B------:R-:W3:Y:S01]  /*25330*/  LDL.LU R173, [R1+0x444] ;  /* 0x0004440001ad7983 */ /* 0x000ee20000300800 */
[----:B------:R-:W-:Y:S01]  /*25340*/  @!P6 PRMT R72, R41, 0x5410, RZ ;  /* 0x000054102948e816 */ /* 0x000fe200000000ff */
[----:B------:R-:W-:Y:S01]  /*25350*/  FADD.FTZ R41, R108, R43 ;  /* 0x0000002b6c297221 */ /* 0x000fe20000010000 */
[----:B------:R-:W-:Y:S01]  /*25360*/  ISETP.LE.U32.AND P6, PT, R2, UR23, PT ;  /* 0x0000001702007c0c */ /* 0x000fe2000bfc3070 */
[----:B------:R-:W-:Y:S01]  /*25370*/  STG.E.U16 desc[UR32][R184.64+0x62], R70 ;  /* 0x00006246b8007986 */ /* 0x000fe2000c101520 */
[----:B------:R-:W-:Y:S01]  /*25380*/  LOP3.LUT R2, R167, UR10, RZ, 0x3c, !PT ;  /* 0x0000000aa7027c12 */ /* 0x000fe2000f8e3cff */
[----:B------:R-:W-:Y:S01]  /*25390*/  UIADD3 UR10, UR11, 0x3, URZ ;  /* 0x000000030b0a7890 */ /* 0x000fe2000fffe03f */
[----:B-1----:R-:W-:Y:S01]  /*253a0*/  F2FP.BF16.F32.PACK_AB R45, R90, R83 ;  /* 0x000000535a2d723e */ /* 0x002fe200000010ff */
[----:B------:R-:W-:Y:S01]  /*253b0*/  STG.E.U16 desc[UR32][R180.64+0x72], R72 ;  /* 0x00007248b4007986 */ /* 0x000fe2000c101520 */
[----:B------:R-:W-:Y:S01]  /*253c0*/  F2FP.BF16.F32.PACK_AB R43, R84, R108 ;  /* 0x0000006c542b723e */ /* 0x000fe200000010ff */
[----:B------:R-:W-:Y:S01]  /*253d0*/  IMAD.WIDE.U32 R118, R2, -0x326172a9, RZ ;  /* 0xcd9e8d5702767825 */ /* 0x000fe200078e00ff */
[----:B----4-:R-:W-:Y:S01]  /*253e0*/  F2FP.BF16.F32.PACK_AB R162, R111, R81 ;  /* 0x000000516fa2723e */ /* 0x010fe200000010ff */
[----:B------:R-:W-:Y:S01]  /*253f0*/  STG.E.U16 desc[UR32][R180.64+0x70], R71 ;  /* 0x00007047b4007986 */ /* 0x000fe2000c101520 */
[----:B------:R-:W-:Y:S01]  /*25400*/  PRMT R44, R45, 0x7632, R44 ;  /* 0x000076322d2c7816 */ /* 0x000fe2000000002c */
[----:B------:R-:W-:Y:S01]  /*25410*/  FADD.FTZ R2, R83, R78 ;  /* 0x0000004e53027221 */ /* 0x000fe20000010000 */
[----:B------:R-:W-:Y:S01]  /*25420*/  LOP3.LUT R56, R119, UR21, R168, 0x96, !PT ;  /* 0x0000001577387c12 */ /* 0x000fe2000f8e96a8 */
[----:B------:R-:W-:Y:S01]  /*25430*/  UIADD3 UR11, UR35, 0x646e171e, URZ ;  /* 0x646e171e230b7890 */ /* 0x000fe2000fffe03f */
[----:B------:R-:W-:Y:S01]  /*25440*/  LOP3.LUT R78, R189, UR19, R118, 0x96, !PT ;  /* 0x00000013bd4e7c12 */ /* 0x000fe2000f8e9676 */
[----:B------:R-:W-:Y:S01]  /*25450*/  FADD.FTZ R90, R90, R2 ;  /* 0x000000025a5a7221 */ /* 0x000fe20000010000 */
[----:B------:R-:W-:Y:S01]  /*25460*/  F2FP.BF16.F32.PACK_AB R2, R80, R82 ;  /* 0x000000525002723e */ /* 0x000fe200000010ff */
[----:B------:R-:W-:Y:S01]  /*25470*/  IMAD.WIDE.U32 R56, R56, -0x2daee0ad, RZ ;  /* 0xd2511f5338387825 */ /* 0x000fe200078e00ff */
[----:B------:R-:W-:Y:S01]  /*25480*/  PRMT R38, R162, 0x7610, R38 ;  /* 0x00007610a2267816 */ /* 0x000fe20000000026 */
[----:B------:R-:W-:Y:S01]  /*25490*/  ULOP3.LUT UR10, UR10, UR35, URZ, 0x3c, !UPT ;  /* 0x000000230a0a7292 */ /* 0x000fe2000f8e3c3f */
[----:B------:R-:W-:Y:S01]  /*254a0*/  LOP3.LUT R163, R87, UR11, R144, 0x96, !PT ;  /* 0x0000000b57a37c12 */ /* 0x000fe2000f8e9690 */
[----:B------:R-:W-:Y:S01]  /*254b0*/  IMAD.WIDE.U32 R78, R78, -0x2daee0ad, RZ ;  /* 0xd2511f534e4e7825 */ /* 0x000fe200078e00ff */
[----:B------:R-:W-:Y:S02]  /*254c0*/  LOP3.LUT R57, R57, UR18, R158, 0x96, !PT ;  /* 0x0000001239397c12 */ /* 0x000fe4000f8e969e */
[----:B------:R-:W-:Y:S01]  /*254d0*/  PRMT R0, R2, 0x7632, R0 ;  /* 0x0000763202007816 */ /* 0x000fe20000000000 */
[----:B------:R-:W-:Y:S01]  /*254e0*/  FADD.FTZ R84, R84, R41 ;  /* 0x0000002954547221 */ /* 0x000fe20000010000 */
[----:B------:R-:W-:Y:S01]  /*254f0*/  LOP3.LUT R80, R79, UR16, R56, 0x96, !PT ;  /* 0x000000104f507c12 */ /* 0x000fe2000f8e9638 */
[--C-:B------:R-:W-:Y:S01]  /*25500*/  FADD.FTZ R41, R81, R68.reuse ;  /* 0x0000004451297221 */ /* 0x100fe20000010000 */
[----:B------:R-:W-:Y:S01]  /*25510*/  PRMT R68, R69, 0x7632, R68 ;  /* 0x0000763245447816 */ /* 0x000fe20000000044 */
[----:B------:R-:W-:Y:S01]  /*25520*/  IMAD.WIDE.U32 R56, R57, -0x326172a9, RZ ;  /* 0xcd9e8d5739387825 */ /* 0x000fe200078e00ff */
[----:B------:R-:W-:Y:S03]  /*25530*/  PRMT R3, R162, 0x7632, R3 ;  /* 0x00007632a2037816 */ /* 0x000fe60000000003 */
[----:B------:R-:W-:Y:S01]  /*25540*/  FADD.FTZ R111, R111, R41 ;  /* 0x000000296f6f7221 */ /* 0x000fe20000010000 */
[----:B------:R-:W-:Y:S01]  /*25550*/  IMAD.WIDE.U32 R80, R80, -0x326172a9, RZ ;  /* 0xcd9e8d5750507825 */ /* 0x000fe200078e00ff */
[----:B------:R-:W-:Y:S04]  /*25560*/  LOP3.LUT R49, R57, UR17, R188, 0x96, !PT ;  /* 0x0000001139317c12 */ /* 0x000fe8000f8e96bc */
[----:B------:R-:W-:Y:S01]  /*25570*/  LOP3.LUT R112, R81, UR15, R56, 0x96, !PT ;  /* 0x0000000f51707c12 */ /* 0x000fe2000f8e9638 */
[----:B------:R-:W-:Y:S01]  /*25580*/  IMAD.WIDE.U32 R48, R49, -0x2daee0ad, RZ ;  /* 0xd2511f5331307825 */ /* 0x000fe200078e00ff */
[----:B------:R-:W-:Y:S03]  /*25590*/  MUFU.EX2 R81, R251 ;  /* 0x000000fb00517308 */ /* 0x000fe60000000800 */
[----:B------:R-:W-:Y:S01]  /*255a0*/  IMAD.WIDE.U32 R112, R112, -0x2daee0ad, RZ ;  /* 0xd2511f5370707825 */ /* 0x000fe200078e00ff */
[----:B------:R-:W-:Y:S04]  /*255b0*/  LOP3.LUT R78, R49, UR14, R78, 0x96, !PT ;  /* 0x0000000e314e7c12 */ /* 0x000fe8000f8e964e */
[----:B------:R-:W-:Y:S01]  /*255c0*/  LOP3.LUT R82, R113, UR12, R48, 0x96, !PT ;  /* 0x0000000c71527c12 */ /* 0x000fe2000f8e9630 */
[----:B------:R-:W-:Y:S01]  /*255d0*/  IMAD.WIDE.U32 R78, R78, -0x326172a9, RZ ;  /* 0xcd9e8d574e4e7825 */ /* 0x000fe200078e00ff */
[----:B------:R-:W1:Y:S03]  /*255e0*/  MUFU.EX2 R113, R248 ;  /* 0x000000f800717308 */ /* 0x000e660000000800 */
[----:B------:R-:W-:Y:S01]  /*255f0*/  IMAD.WIDE.U32 R82, R82, -0x326172a9, RZ ;  /* 0xcd9e8d5752527825 */ /* 0x000fe200078e00ff */
[----:B------:R-:W-:Y:S04]  /*25600*/  LOP3.LUT R143, R79, UR13, R80, 0x96, !PT ;  /* 0x0000000d4f8f7c12 */ /* 0x000fe8000f8e9650 */
[----:B------:R-:W-:Y:S02]  /*25610*/  LOP3.LUT R48, R83, UR36, R78, 0x96, !PT ;  /* 0x0000002453307c12 */ /* 0x000fe4000f8e964e */
[----:B------:R-:W-:Y:S02]  /*25620*/  SHF.R.U32.HI R36, RZ, 0x10, R82 ;  /* 0x00000010ff247819 */ /* 0x000fe40000011652 */
[----:B------:R-:W-:Y:S02]  /*25630*/  LOP3.LUT R195, R82, 0xff, RZ, 0xc0, !PT ;  /* 0x000000ff52c37812 */ /* 0x000fe400078ec0ff */
[----:B-1----:R-:W-:Y:S01]  /*25640*/  F2FP.BF16.F32.PACK_AB R161, R81, R113 ;  /* 0x0000007151a1723e */ /* 0x002fe200000010ff */
[----:B------:R-:W1:Y:S10]  /*25650*/  MUFU.EX2 R121, R194 ;  /* 0x000000c200797308 */ /* 0x000e740000000800 */
[----:B------:R-:W4:Y:S10]  /*25660*/  MUFU.EX2 R57, R132 ;  /* 0x0000008400397308 */ /* 0x000f340000000800 */
[----:B--2---:R2:W-:Y:S01]  /*25670*/  MUFU.EX2 R56, R126 ;  /* 0x0000007e00387308 */ /* 0x0045e20000000800 */
[----:B---3--:R-:W-:Y:S02]  /*25680*/  @!P5 HFMA2.BF16_V2 R139, -RZ.H0_H0, RZ.H0_H0, -R69.H0_H0 ;  /* 0x200000ffff8bd231 */ /* 0x008fe40000340945 */
[----:B-1----:R-:W-:Y:S03]  /*25690*/  FADD.FTZ R41, R121, R84 ;  /* 0x0000005479297221 */ /* 0x002fe60000010000 */
[----:B------:R-:W-:Y:S04]  /*256a0*/  PRMT R80, R139, 0x7610, R80 ;  /* 0x000076108b507816 */ /* 0x000fe80000000050 */
[----:B------:R-:W1:Y:S01]  /*256b0*/  MUFU.EX2 R108, R204 ;  /* 0x000000cc006c7308 */ /* 0x000e620000000800 */
[C---:B----4-:R-:W-:Y:S01]  /*256c0*/  F2FP.BF16.F32.PACK_AB R160, R57.reuse, R121 ;  /* 0x0000007939a0723e */ /* 0x050fe200000010ff */
[----:B------:R3:W4:Y:S01]  /*256d0*/  LDL.S16 R132, [R1+0x234] ;  /* 0x0002340001847983 */ /* 0x0007220000100600 */
[----:B------:R-:W-:Y:S01]  /*256e0*/  FADD.FTZ R79, R57, R41 ;  /* 0x00000029394f7221 */ /* 0x000fe20000010000 */
[----:B------:R-:W-:Y:S01]  /*256f0*/  PRMT R57, R115, 0x7610, R57 ;  /* 0x0000761073397816 */ /* 0x000fe20000000039 */
[----:B------:R-:W-:Y:S01]  /*25700*/  @!P4 HFMA2.BF16_V2 R137, -RZ.H0_H0, RZ.H0_H0, -R68.H0_H0 ;  /* 0x200000ffff89c231 */ /* 0x000fe20000340944 */
[C---:B------:R-:W-:Y:S02]  /*25710*/  PRMT R40, R160.reuse, 0x7610, R40 ;  /* 0x00007610a0287816 */ /* 0x040fe40000000028 */
[----:B------:R-:W-:Y:S01]  /*25720*/  PRMT R39, R160, 0x7632, R39 ;  /* 0x00007632a0277816 */ /* 0x000fe20000000027 */
[----:B--2---:R3:W2:Y:S04]  /*25730*/  LDL.S16 R126, [R1+0x238] ;  /* 0x00023800017e7983 */ /* 0x0046a80000100600 */
[----:B------:R-:W-:Y:S01]  /*25740*/  @!P5 STL.S16 [R1+0x22c], R139 ;  /* 0x00022c8b0100d387 */ /* 0x000fe20000100600 */
[----:B-1----:R-:W-:Y:S03]  /*25750*/  F2FP.BF16.F32.PACK_AB R41, R56, R108 ;  /* 0x0000006c3829723e */ /* 0x002fe600000010ff */
[----:B------:R-:W3:Y:S01]  /*25760*/  LDL R205, [R1+0x54] ;  /* 0x0000540001cd7983 */ /* 0x000ee20000100800 */
[----:B------:R-:W-:Y:S01]  /*25770*/  FADD.FTZ R49, R108, R90 ;  /* 0x0000005a6c317221 */ /* 0x000fe20000010000 */
[----:B------:R-:W-:Y:S01]  /*25780*/  PRMT R108, R69, 0x5410, R68 ;  /* 0x00005410456c7816 */ /* 0x000fe20000000044 */
[----:B------:R-:W-:Y:S01]  /*25790*/  MUFU.EX2 R90, R85 ;  /* 0x00000055005a7308 */ /* 0x000fe20000000800 */
[----:B------:R-:W-:Y:S01]  /*257a0*/  @!P5 PRMT R69, R80, 0x5410, RZ ;  /* 0x000054105045d816 */ /* 0x000fe200000000ff */
[----:B------:R-:W3:Y:S01]  /*257b0*/  LDL.LU R194, [R1+0x58] ;  /* 0x0000580001c27983 */ /* 0x000ee20000300800 */
[----:B------:R-:W-:Y:S01]  /*257c0*/  FADD.FTZ R84, R56, R49 ;  /* 0x0000003138547221 */ /* 0x000fe20000010000 */
[----:B------:R-:W-:Y:S01]  /*257d0*/  PRMT R56, R115, 0x7632, R56 ;  /* 0x0000763273387816 */ /* 0x000fe20000000038 */
[--C-:B------:R-:W-:Y:S01]  /*257e0*/  FADD.FTZ R80, R51, R50.reuse ;  /* 0x0000003233507221 */ /* 0x100fe20000010000 */
[C---:B------:R-:W-:Y:S01]  /*257f0*/  LOP3.LUT R49, R48.reuse, 0xff, RZ, 0xc0, !PT ;  /* 0x000000ff30317812 */ /* 0x040fe200078ec0ff */
[----:B------:R-:W3:Y:S01]  /*25800*/  LDL.LU R204, [R1+0x3c] ;  /* 0x00003c0001cc7983 */ /* 0x000ee20000300800 */
[----:B------:R-:W-:Y:S02]  /*25810*/  PRMT R50, R137, 0x7610, R50 ;  /* 0x0000761089327816 */ /* 0x000fe40000000032 */
[----:B------:R-:W-:Y:S01]  /*25820*/  ISETP.LE.U32.AND P5, PT, R49, UR23, PT ;  /* 0x0000001731007c0c */ /* 0x000fe2000bfa3070 */
[----:B------:R-:W-:Y:S01]  /*25830*/  @!P4 STL.S16 [R1+0x23c], R137 ;  /* 0x00023c890100c387 */ /* 0x000fe20000100600 */
[----:B------:R-:W-:Y:S02]  /*25840*/  LOP3.LUT R49, R48, 0xffff, RZ, 0xc0, !PT ;  /* 0x0000ffff30317812 */ /* 0x000fe400078ec0ff */
[----:B------:R-:W-:Y:S01]  /*25850*/  @!P4 PRMT R68, R50, 0x5410, RZ ;  /* 0x000054103244c816 */ /* 0x000fe200000000ff */
[----:B------:R-:W-:Y:S01]  /*25860*/  STG.E.U16 desc[UR32][R182.64+0x70], R69 ;  /* 0x00007045b6007986 */ /* 0x000fe2000c101520 */
[----:B------:R-:W-:Y:S01]  /*25870*/  SHF.R.U32.HI R49, RZ, 0x8, R49 ;  /* 0x00000008ff317819 */ /* 0x000fe20000011631 */
[----:B------:R-:W-:Y:S01]  /*25880*/  FADD.FTZ R50, R113, R111 ;  /* 0x0000006f71327221 */ /* 0x000fe20000010000 */
[----:B------:R-:W-:Y:S01]  /*25890*/  PRMT R111, R57, 0x5410, R56 ;  /* 0x00005410396f7816 */ /* 0x000fe20000000038 */
[----:B------:R-:W-:Y:S01]  /*258a0*/  STG.E.U16 desc[UR32][R182.64+0x72], R68 ;  /* 0x00007244b6007986 */ /* 0x000fe2000c101520 */
[----:B------:R-:W-:Y:S01]  /*258b0*/  LOP3.LUT R49, R49, 0xffff, RZ, 0xc0, !PT ;  /* 0x0000ffff31317812 */ /* 0x000fe200078ec0ff */
[----:B------:R-:W1:Y:S01]  /*258c0*/  MUFU.EX2 R113, R224 ;  /* 0x000000e000717308 */ /* 0x000e620000000800 */
[----:B------:R-:W-:Y:S01]  /*258d0*/  FADD.FTZ R81, R81, R50 ;  /* 0x0000003251517221 */ /* 0x000fe20000010000 */
[----:B------:R-:W-:Y:S02]  /*258e0*/  LOP3.LUT R50, R119, UR21, R170, 0x96, !PT ;  /* 0x0000001577327c12 */ /* 0x000fe4000f8e96aa */
[----:B------:R-:W-:Y:S02]  /*258f0*/  ISETP.LE.U32.AND P4, PT, R49, UR23, PT ;  /* 0x0000001731007c0c */ /* 0x000fe4000bf83070 */
[--C-:B------:R-:W-:Y:S02]  /*25900*/  SHF.R.U32.HI R49, RZ, 0x18, R48.reuse ;  /* 0x00000018ff317819 */ /* 0x100fe40000011630 */
[----:B------:R-:W-:Y:S02]  /*25910*/  SHF.R.U32.HI R48, RZ, 0x10, R48 ;  /* 0x00000010ff307819 */ /* 0x000fe40000011630 */
[----:B-1----:R-:W-:Y:S01]  /*25920*/  F2FP.BF16.F32.PACK_AB R153, R90, R113 ;  /* 0x000000715a99723e */ /* 0x002fe200000010ff */
[----:B----4-:R-:W-:Y:S05]  /*25930*/  @!P3 HFMA2.BF16_V2 R132, -RZ.H0_H0, RZ.H0_H0, -R56.H0_H0 ;  /* 0x200000ffff84b231 */ /* 0x010fea0000340938 */
[----:B------:R-:W-:Y:S01]  /*25940*/  PRMT R58, R132, 0x7610, R58 ;  /* 0x00007610843a7816 */ /* 0x000fe2000000003a */
[----:B--2---:R-:W-:Y:S03]  /*25950*/  @!P2 HFMA2.BF16_V2 R126, -RZ.H0_H0, RZ.H0_H0, -R57.H0_H0 ;  /* 0x200000ffff7ea231 */ /* 0x004fe60000340939 */
[----:B------:R-:W-:Y:S02]  /*25960*/  @!P3 PRMT R56, R58, 0x5410, RZ ;  /* 0x000054103a38b816 */ /* 0x000fe400000000ff */
[----:B------:R-:W-:Y:S01]  /*25970*/  PRMT R51, R126, 0x7610, R51 ;  /* 0x000076107e337816 */ /* 0x000fe20000000033 */
[----:B------:R1:W-:Y:S03]  /*25980*/  @!P2 STL.S16 [R1+0x238], R126 ;  /* 0x0002387e0100a387 */ /* 0x0003e60000100600 */
[----:B------:R-:W-:Y:S01]  /*25990*/  @!P2 PRMT R57, R51, 0x5410, RZ ;  /* 0x000054103339a816 */ /* 0x000fe200000000ff */
[----:B------:R-:W-:Y:S01]  /*259a0*/  STG.E.U16 desc[UR32][R186.64+0x70], R56 ;  /* 0x00007038ba007986 */ /* 0x000fe2000c101520 */
[----:B------:R-:W-:Y:S01]  /*259b0*/  ISETP.LE.U32.AND P2, PT, R49, UR23, PT ;  /* 0x0000001731007c0c */ /* 0x000fe2000bf43070 */
[----:B---3--:R-:W-:Y:S01]  /*259c0*/  MUFU.EX2 R121, R205 ;  /* 0x000000cd00797308 */ /* 0x008fe20000000800 */
[----:B------:R-:W-:Y:S01]  /*259d0*/  LOP3.LUT R49, R48, 0xff, RZ, 0xc0, !PT ;  /* 0x000000ff30317812 */ /* 0x000fe200078ec0ff */
[----:B------:R2:W-:Y:S01]  /*259e0*/  STG.E.U16 desc[UR32][R186.64+0x6e], R57 ;  /* 0x00006e39ba007986 */ /* 0x0005e2000c101520 */
[----:B------:R-:W-:Y:S01]  /*259f0*/  LOP3.LUT R48, R191, UR19, R118, 0x96, !PT ;  /* 0x00000013bf307c12 */ /* 0x000fe2000f8e9676 */
[----:B------:R-:W-:Y:S04]  /*25a00*/  IMAD.WIDE.U32 R50, R50, -0x2daee0ad, RZ ;  /* 0xd2511f5332327825 */ /* 0x000fe800078e00ff */
[----:B------:R-:W-:Y:S01]  /*25a10*/  IMAD.WIDE.U32 R118, R48, -0x2daee0ad, RZ ;  /* 0xd2511f5330767825 */ /* 0x000fe200078e00ff */
[----:B------:R-:W-:Y:S01]  /*25a20*/  LOP3.LUT R48, R51, UR18, R164, 0x96, !PT ;  /* 0x0000001233307c12 */ /* 0x000fe2000f8e96a4 */
[----:B------:R-:W3:Y:S03]  /*25a30*/  MUFU.EX2 R58, R194 ;  /* 0x000000c2003a7308 */ /* 0x000ee60000000800 */
[----:B------:R-:W-:Y:S01]  /*25a40*/  LOP3.LUT R55, R119, UR16, R50, 0x96, !PT ;  /* 0x0000001077377c12 */ /* 0x000fe2000f8e9632 */
[----:B------:R-:W-:Y:S04]  /*25a50*/  IMAD.WIDE.U32 R50, R48, -0x326172a9, RZ ;  /* 0xcd9e8d5730327825 */ /* 0x000fe800078e00ff */
[----:B------:R-:W-:Y:S01]  /*25a60*/  IMAD.WIDE.U32 R54, R55, -0x326172a9, RZ ;  /* 0xcd9e8d5737367825 */ /* 0x000fe200078e00ff */
[----:B------:R-:W-:Y:S01]  /*25a70*/  LOP3.LUT R48, R51, UR17, R190, 0x96, !PT ;  /* 0x0000001133307c12 */ /* 0x000fe2000f8e96be */
[----:B-1----:R-:W4:Y:S01]  /*25a80*/  LDL.LU R126, [R1+0x40] ;  /* 0x00004000017e7983 */ /* 0x002f220000300800 */
[----:B------:R-:W-:Y:S03]  /*25a90*/  MUFU.EX2 R51, R223 ;  /* 0x000000df00337308 */ /* 0x000fe60000000800 */
[----:B------:R1:W-:Y:S01]  /*25aa0*/  @!P3 STL.S16 [R1+0x234], R132 ;  /* 0x000234840100b387 */ /* 0x0003e20000100600 */
[----:B------:R-:W-:Y:S01]  /*25ab0*/  ISETP.LE.U32.AND P3, PT, R49, UR23, PT ;  /* 0x0000001731007c0c */ /* 0x000fe2000bf63070 */
[----:B------:R-:W-:Y:S01]  /*25ac0*/  IMAD.WIDE.U32 R48, R48, -0x2daee0ad, RZ ;  /* 0xd2511f5330307825 */ /* 0x000fe200078e00ff */
[----:B---3--:R-:W-:Y:S02]  /*25ad0*/  F2FP.BF16.F32.PACK_AB R155, R58, R121 ;  /* 0x000000793a9b723e */ /* 0x008fe400000010ff */
[----:B--2---:R-:W-:Y:S02]  /*25ae0*/  PRMT R57, R161, 0x7632, R57 ;  /* 0x00007632a1397816 */ /* 0x004fe40000000039 */
[----:B------:R2:W3:Y:S01]  /*25af0*/  MUFU.EX2 R120, R204 ;  /* 0x000000cc00787308 */ /* 0x0004e20000000800 */
[----:B------:R-:W-:Y:S02]  /*25b00*/  LOP3.LUT R118, R49, UR14, R118, 0x96, !PT ;  /* 0x0000000e31767c12 */ /* 0x000fe4000f8e9676 */
[----:B------:R-:W-:Y:S01]  /*25b10*/  LOP3.LUT R49, R55, UR15, R50, 0x96, !PT ;  /* 0x0000000f37317c12 */ /* 0x000fe2000f8e9632 */
[----:B------:R-:W-:Y:S01]  /*25b20*/  FADD.FTZ R50, R113, R80 ;  /* 0x0000005071327221 */ /* 0x000fe20000010000 */
[----:B------:R-:W-:Y:S01]  /*25b30*/  PRMT R113, R53, 0x5410, R52 ;  /* 0x0000541035717816 */ /* 0x000fe20000000034 */
[----:B------:R-:W-:Y:S04]  /*25b40*/  IMAD.WIDE.U32 R118, R118, -0x326172a9, RZ ;  /* 0xcd9e8d5776767825 */ /* 0x000fe800078e00ff */
[----:B------:R-:W1:Y:S01]  /*25b50*/  MUFU.EX2 R55, R216 ;  /* 0x000000d800377308 */ /* 0x000e620000000800 */
[----:B------:R-:W-:Y:S01]  /*25b60*/  FADD.FTZ R80, R90, R50 ;  /* 0x000000325a507221 */ /* 0x000fe20000010000 */
[--C-:B------:R-:W-:Y:S02]  /*25b70*/  LOP3.LUT R147, R119, UR13, R54.reuse, 0x96, !PT ;  /* 0x0000000d77937c12 */ /* 0x100fe4000f8e9636 */
[----:B------:R-:W-:Y:S01]  /*25b80*/  PRMT R54, R125, 0x7632, R54 ;  /* 0x000076327d367816 */ /* 0x000fe20000000036 */
[----:B--2---:R-:W-:Y:S04]  /*25b90*/  IMAD.WIDE.U32 R204, R49, -0x2daee0ad, RZ ;  /* 0xd2511f5331cc7825 */ /* 0x004fe800078e00ff */
[----:B---3--:R-:W-:Y:S01]  /*25ba0*/  FADD.FTZ R49, R120, R84 ;  /* 0x0000005478317221 */ /* 0x008fe20000010000 */
[----:B-1----:R2:W3:Y:S04]  /*25bb0*/  LDL.S16 R132, [R1+0x230] ;  /* 0x0002300001847983 */ /* 0x0024e80000100600 */
[----:B------:R-:W2:Y:S01]  /*25bc0*/  LDL.LU R224, [R1+0x440] ;  /* 0x0004400001e07983 */ /* 0x000ea20000300800 */
[----:B------:R-:W-:Y:S01]  /*25bd0*/  F2FP.BF16.F32.PACK_AB R152, R51, R55 ;  /* 0x000000373398723e */ /* 0x000fe200000010ff */
[----:B------:R-:W-:Y:S01]  /*25be0*/  FADD.FTZ R50, R55, R81 ;  /* 0x0000005137327221 */ /* 0x000fe20000010000 */
[----:B------:R-:W-:Y:S01]  /*25bf0*/  PRMT R55, R125, 0x7610, R55 ;  /* 0x000076107d377816 */ /* 0x000fe20000000037 */
[----:B------:R-:W2:Y:S01]  /*25c00*/  LDL.LU R85, [R1+0x43c] ;  /* 0x00043c0001557983 */ /* 0x000ea20000300800 */
[----:B------:R-:W-:Y:S01]  /*25c10*/  PRMT R68, R152, 0x7610, R68 ;  /* 0x0000761098447816 */ /* 0x000fe20000000044 */
[--C-:B------:R-:W-:Y:S01]  /*25c20*/  FADD.FTZ R84, R51, R50.reuse ;  /* 0x0000003233547221 */ /* 0x100fe20000010000 */
[C---:B------:R-:W-:Y:S01]  /*25c30*/  PRMT R51, R124.reuse, 0x7610, R51 ;  /* 0x000076107c337816 */ /* 0x040fe20000000033 */
[----:B------:R-:W2:Y:S01]  /*25c40*/  LDL.LU R216, [R1+0x438] ;  /* 0x0004380001d87983 */ /* 0x000ea20000300800 */
[----:B------:R-:W-:Y:S02]  /*25c50*/  PRMT R50, R124, 0x7632, R50 ;  /* 0x000076327c327816 */ /* 0x000fe40000000032 */
[----:B------:R-:W-:Y:S01]  /*25c60*/  PRMT R69, R152, 0x7632, R69 ;  /* 0x0000763298457816 */ /* 0x000fe20000000045 */
[----:B------:R1:W2:Y:S04]  /*25c70*/  LDL.S16 R142, [R1+0x240] ;  /* 0x00024000018e7983 */ /* 0x0002a80000100600 */
[----:B------:R-:W2:Y:S04]  /*25c80*/  LDL.LU R151, [R1+0x6c] ;  /* 0x00006c0001977983 */ /* 0x000ea80000300800 */
[----:B------:R1:W2:Y:S04]  /*25c90*/  LDL.S16 R137, [R1+0x244] ;  /* 0x0002440001897983 */ /* 0x0002a80000100600 */
[----:B------:R-:W2:Y:S01]  /*25ca0*/  LDL.LU R194, [R1+0x80] ;  /* 0x0000800001c27983 */ /* 0x000ea20000300800 */
[----:B----4-:R4:W1:Y:S02]  /*25cb0*/  MUFU.EX2 R115, R126 ;  /* 0x0000007e00737308 */ /* 0x0108640000000800 */
[----:B----4-:R-:W-:Y:S01]  /*25cc0*/  LOP3.LUT R126, R205, UR12, R48, 0x96, !PT ;  /* 0x0000000ccd7e7c12 */ /* 0x010fe2000f8e9630 */
[----:B------:R-:W-:Y:S01]  /*25cd0*/  FADD.FTZ R48, R121, R79 ;  /* 0x0000004f79307221 */ /* 0x000fe20000010000 */
[C---:B-1----:R-:W-:Y:S01]  /*25ce0*/  F2FP.BF16.F32.PACK_AB R154, R115.reuse, R120 ;  /* 0x00000078739a723e */ /* 0x042fe200000010ff */
[----:B------:R-:W-:Y:S02]  /*25cf0*/  FADD.FTZ R79, R115, R49 ;  /* 0x00000031734f7221 */ /* 0x000fe40000010000 */
[----:B------:R-:W-:Y:S01]  /*25d00*/  IMAD.WIDE.U32 R126, R126, -0x326172a9, RZ ;  /* 0xcd9e8d577e7e7825 */ /* 0x000fe200078e00ff */
[----:B------:R-:W-:Y:S03]  /*25d10*/  PRMT R65, R154, 0x7632, R65 ;  /* 0x000076329a417816 */ /* 0x000fe60000000041 */
[----:B------:R-:W-:Y:S01]  /*25d20*/  FADD.FTZ R58, R58, R48 ;  /* 0x000000303a3a7221 */ /* 0x000fe20000010000 */
[----:B------:R-:W-:Y:S02]  /*25d30*/  LOP3.LUT R48, R127, UR36, R118, 0x96, !PT ;  /* 0x000000247f307c12 */ /* 0x000fe4000f8e9676 */
[----:B------:R-:W-:Y:S01]  /*25d40*/  LOP3.LUT R166, R126, 0xff, RZ, 0xc0, !PT ;  /* 0x000000ff7ea67812 */ /* 0x000fe200078ec0ff */
[----:B---3--:R-:W-:Y:S01]  /*25d50*/  @!P1 HFMA2.BF16_V2 R132, -RZ.H0_H0, RZ.H0_H0, -R53.H0_H0 ;  /* 0x200000ffff849231 */ /* 0x008fe20000340935 */
[----:B------:R-:W-:Y:S02]  /*25d60*/  LOP3.LUT R49, R48, 0xff, RZ, 0xc0, !PT ;  /* 0x000000ff30317812 */ /* 0x000fe400078ec0ff */
[--C-:B------:R-:W-:Y:S02]  /*25d70*/  SHF.R.U32.HI R197, RZ, 0x18, R48.reuse ;  /* 0x00000018ffc57819 */ /* 0x100fe40000011630 */
[----:B------:R-:W-:Y:S01]  /*25d80*/  PRMT R145, R132, 0x7610, R145 ;  /* 0x0000761084917816 */ /* 0x000fe20000000091 */
[----:B------:R1:W-:Y:S01]  /*25d90*/  @!P1 STL.S16 [R1+0x230], R132 ;  /* 0x0002308401009387 */ /* 0x0003e20000100600 */
[----:B------:R-:W-:Y:S02]  /*25da0*/  LOP3.LUT R61, R126, 0xffff, RZ, 0xc0, !PT ;  /* 0x0000ffff7e3d7812 */ /* 0x000fe400078ec0ff */
[----:B------:R-:W-:Y:S01]  /*25db0*/  @!P1 PRMT R53, R145, 0x5410, RZ ;  /* 0x0000541091359816 */ /* 0x000fe200000000ff */
[----:B------:R-:W3:Y:S01]  /*25dc0*/  LDL.LU R223, [R1+0x434] ;  /* 0x0004340001df7983 */ /* 0x000ee20000300800 */
[----:B------:R-:W-:Y:S02]  /*25dd0*/  ISETP.LE.U32.AND P1, PT, R49, UR23, PT ;  /* 0x0000001731007c0c */ /* 0x000fe4000bf23070 */
[----:B------:R-:W-:Y:S01]  /*25de0*/  LOP3.LUT R49, R48, 0xffff, RZ, 0xc0, !PT ;  /* 0x0000ffff30317812 */ /* 0x000fe200078ec0ff */
[----:B------:R4:W4:Y:S01]  /*25df0*/  LDL.S16 R139, [R1+0x250] ;  /* 0x00025000018b7983 */ /* 0x0009220000100600 */
[----:B------:R-:W-:Y:S01]  /*25e00*/  SHF.R.U32.HI R48, RZ, 0x10, R48 ;  /* 0x00000010ff307819 */ /* 0x000fe20000011630 */
[----:B--2---:R-:W-:Y:S01]  /*25e10*/  @!P6 HFMA2.BF16_V2 R142, -RZ.H0_H0, RZ.H0_H0, -R52.H0_H0 ;  /* 0x200000ffff8ee231 */ /* 0x004fe20000340934 */
[----:B------:R-:W-:Y:S01]  /*25e20*/  SHF.R.U32.HI R49, RZ, 0x8, R49 ;  /* 0x00000008ff317819 */ /* 0x000fe20000011631 */
[----:B------:R2:W2:Y:S01]  /*25e30*/  LDL.S16 R119, [R1+0x248] ;  /* 0x0002480001777983 */ /* 0x0004a20000100600 */
[----:B------:R-:W-:Y:S01]  /*25e40*/  LOP3.LUT R193, R48, 0xff, RZ, 0xc0, !PT ;  /* 0x000000ff30c17812 */ /* 0x000fe200078ec0ff */
[----:B------:R-:W-:Y:S01]  /*25e50*/  MUFU.EX2 R81, R151 ;  /* 0x0000009700517308 */ /* 0x000fe20000000800 */
[----:B------:R-:W-:Y:S01]  /*25e60*/  PRMT R120, R142, 0x7610, R120 ;  /* 0x000076108e787816 */ /* 0x000fe20000000078 */
[----:B------:R-:W-:Y:S01]  /*25e70*/  STG.E.U16 desc[UR32][R184.64+0x70], R53 ;  /* 0x00007035b8007986 */ /* 0x000fe2000c101520 */
[----:B------:R-:W-:Y:S01]  /*25e80*/  LOP3.LUT R196, R49, 0xffff, RZ, 0xc0, !PT ;  /* 0x0000ffff31c47812 */ /* 0x000fe200078ec0ff */
[----:B------:R-:W-:Y:S01]  /*25e90*/  @!P5 HFMA2.BF16_V2 R137, -RZ.H0_H0, RZ.H0_H0, -R55.H0_H0 ;  /* 0x200000ffff89d231 */ /* 0x000fe20000340937 */
[----:B------:R-:W-:Y:S02]  /*25ea0*/  @!P6 PRMT R52, R120, 0x5410, RZ ;  /* 0x000054107834e816 */ /* 0x000fe400000000ff */
[----:B------:R-:W-:Y:S02]  /*25eb0*/  PRMT R120, R55, 0x5410, R54 ;  /* 0x0000541037787816 */ /* 0x000fe40000000036 */
[----:B------:R-:W-:Y:S01]  /*25ec0*/  PRMT R90, R137, 0x7610, R90 ;  /* 0x00007610895a7816 */ /* 0x000fe2000000005a */
[----:B------:R-:W-:Y:S01]  /*25ed0*/  STG.E.U16 desc[UR32][R184.64+0x72], R52 ;  /* 0x00007234b8007986 */ /* 0x000fe2000c101520 */
[----:B------:R-:W-:Y:S02]  /*25ee0*/  PRMT R49, R138, 0x7610, R49 ;  /* 0x000076108a317816 */ /* 0x000fe40000000031 */
[----:B------:R-:W-:Y:S01]  /*25ef0*/  @!P5 PRMT R55, R90, 0x5410, RZ ;  /* 0x000054105a37d816 */ /* 0x000fe200000000ff */
[----:B-1----:R1:W3:Y:S01]  /*25f00*/  LDL.S16 R132, [R1+0x24c] ;  /* 0x00024c0001847983 */ /* 0x0022e20000100600 */
[----:B------:R-:W-:Y:S01]  /*25f10*/  PRMT R48, R138, 0x7632, R48 ;  /* 0x000076328a307816 */ /* 0x000fe20000000030 */
[----:B------:R-:W-:Y:S01]  /*25f20*/  MUFU.EX2 R90, R224 ;  /* 0x000000e0005a7308 */ /* 0x000fe20000000800 */
[----:B------:R-:W-:Y:S01]  /*25f30*/  SHF.R.U32.HI R61, RZ, 0x8, R61 ;  /* 0x00000008ff3d7819 */ /* 0x000fe2000001163d */
[----:B------:R1:W-:Y:S01]  /*25f40*/  @!P6 STL.S16 [R1+0x240], R142 ;  /* 0x0002408e0100e387 */ /* 0x0003e20000100600 */
[--C-:B------:R-:W-:Y:S02]  /*25f50*/  SHF.R.U32.HI R165, RZ, 0x18, R126.reuse ;  /* 0x00000018ffa57819 */ /* 0x100fe4000001167e */
[----:B------:R-:W-:Y:S01]  /*25f60*/  LOP3.LUT R160, R61, 0xffff, RZ, 0xc0, !PT ;  /* 0x0000ffff3da07812 */ /* 0x000fe200078ec0ff */
[----:B------:R1:W-:Y:S01]  /*25f70*/  @!P5 STL.S16 [R1+0x244], R137 ;  /* 0x000244890100d387 */ /* 0x0003e20000100600 */
[----:B------:R-:W-:Y:S02]  /*25f80*/  ISETP.LE.U32.AND P5, PT, R195, UR23, PT ;  /* 0x00000017c3007c0c */ /* 0x000fe4000bfa3070 */
[----:B------:R-:W-:Y:S01]  /*25f90*/  SHF.R.U32.HI R61, RZ, 0x10, R126 ;  /* 0x00000010ff3d7819 */ /* 0x000fe2000001167e */
[----:B------:R2:W3:Y:S03]  /*25fa0*/  LDL.S16 R121, [R1+0x254] ;  /* 0x0002540001797983 */ /* 0x0004e60000100600 */
[----:B------:R-:W-:Y:S01]  /*25fb0*/  LOP3.LUT R162, R61, 0xff, RZ, 0xc0, !PT ;  /* 0x000000ff3da27812 */ /* 0x000fe200078ec0ff */
[----:B------:R-:W-:Y:S01]  /*25fc0*/  STG.E.U16 desc[UR32][R180.64+0x80], R55 ;  /* 0x00008037b4007986 */ /* 0x000fe2000c101520 */
[----:B-1----:R-:W-:Y:S10]  /*25fd0*/  MUFU.EX2 R142, R174 ;  /* 0x000000ae008e7308 */ /* 0x002ff40000000800 */
[----:B------:R1:W1:Y:S02]  /*25fe0*/  MUFU.EX2 R137, R194 ;  /* 0x000000c200897308 */ /* 0x0002640000000800 */
[----:B-1----:R-:W-:Y:S02]  /*25ff0*/  LOP3.LUT R194, R36, 0xff, RZ, 0xc0, !PT ;  /* 0x000000ff24c27812 */ /* 0x002fe400078ec0ff */
[----:B------:R-:W-:Y:S02]  /*26000*/  LOP3.LUT R36, R82, 0xffff, RZ, 0xc0, !PT ;  /* 0x0000ffff52247812 */ /* 0x000fe400078ec0ff */
[----:B------:R-:W-:Y:S02]  /*26010*/  F2FP.BF16.F32.PACK_AB R150, R137, R81 ;  /* 0x000000518996723e */ /* 0x000fe400000010ff */
[----:B------:R-:W-:Y:S02]  /*26020*/  SHF.R.U32.HI R36, RZ, 0x8, R36 ;  /* 0x00000008ff247819 */ /* 0x000fe40000011624 */
[----:B------:R-:W-:Y:S02]  /*26030*/  ISETP.LE.U32.AND P0, PT, R194, UR23, PT ;  /* 0x00000017c2007c0c */ /* 0x000fe4000bf03070 */
[----:B------:R-:W-:Y:S02]  /*26040*/  LOP3.LUT R192, R36, 0xffff, RZ, 0xc0, !PT ;  /* 0x0000ffff24c07812 */ /* 0x000fe400078ec0ff */
[----:B------:R-:W-:Y:S01]  /*26050*/  LOP3.LUT R36, R167, UR10, RZ, 0x3c, !PT ;  /* 0x0000000aa7247c12 */ /* 0x000fe2000f8e3cff */
[----:B------:R-:W-:Y:S01]  /*26060*/  UIADD3 UR10, UR34, -0x4ab325aa, URZ ;  /* 0xb54cda56220a7890 */ /* 0x000fe2000fffe03f */
[----:B------:R-:W-:Y:S02]  /*26070*/  ISETP.LE.U32.AND P6, PT, R192, UR23, PT ;  /* 0x00000017c0007c0c */ /* 0x000fe4000bfc3070 */
[C---:B------:R-:W-:Y:S02]  /*26080*/  PRMT R70, R150.reuse, 0x7610, R70 ;  /* 0x0000761096467816 */ /* 0x040fe40000000046 */
[----:B------:R-:W-:Y:S01]  /*26090*/  PRMT R71, R150, 0x7632, R71 ;  /* 0x0000763296477816 */ /* 0x000fe20000000047 */
[----:B----4-:R-:W-:Y:S02]  /*260a0*/  @!P4 HFMA2.BF16_V2 R139, -RZ.H0_H0, RZ.H0_H0, -R54.H0_H0 ;  /* 0x200000ffff8bc231 */ /* 0x010fe40000340936 */
[----:B--2---:R-:W-:Y:S03]  /*260b0*/  @!P2 HFMA2.BF16_V2 R119, -RZ.H0_H0, RZ.H0_H0, -R50.H0_H0 ;  /* 0x200000ffff77a231 */ /* 0x004fe60000340932 */
[----:B------:R-:W-:Y:S01]  /*260c0*/  PRMT R125, R139, 0x7610, R125 ;  /* 0x000076108b7d7816 */ /* 0x000fe2000000007d */
[----:B------:R1:W-:Y:S01]  /*260d0*/  @!P4 STL.S16 [R1+0x250], R139 ;  /* 0x0002508b0100c387 */ /* 0x0003e20000100600 */
[----:B------:R-:W-:Y:S03]  /*260e0*/  PRMT R46, R119, 0x7610, R46 ;  /* 0x00007610772e7816 */ /* 0x000fe6000000002e */
[----:B------:R-:W2:Y:S01]  /*260f0*/  LDL.LU R224, [R1+0x430] ;  /* 0x0004300001e07983 */ /* 0x000ea20000300800 */
[----:B------:R-:W-:Y:S02]  /*26100*/  @!P4 PRMT R54, R125, 0x5410, RZ ;  /* 0x000054107d36c816 */ /* 0x000fe400000000ff */
[----:B------:R-:W-:Y:S03]  /*26110*/  ISETP.LE.U32.AND P4, PT, R197, UR23, PT ;  /* 0x00000017c5007c0c */ /* 0x000fe6000bf83070 */
[----:B------:R-:W-:Y:S01]  /*26120*/  STG.E.U16 desc[UR32][R180.64+0x82], R54 ;  /* 0x00008236b4007986 */ /* 0x000fe2000c101520 */
[----:B---3--:R-:W-:Y:S05]  /*26130*/  @!P3 HFMA2.BF16_V2 R132, -RZ.H0_H0, RZ.H0_H0, -R51.H0_H0 ;  /* 0x200000ffff84b231 */ /* 0x008fea0000340933 */
[----:B------:R-:W-:Y:S01]  /*26140*/  PRMT R115, R132, 0x7610, R115 ;  /* 0x0000761084737816 */ /* 0x000fe20000000073 */
[----:B------:R3:W-:Y:S01]  /*26150*/  @!P3 STL.S16 [R1+0x24c], R132 ;  /* 0x00024c840100b387 */ /* 0x0007e20000100600 */
[----:B-1----:R-:W-:Y:S04]  /*26160*/  IMAD.WIDE.U32 R138, R36, -0x326172a9, RZ ;  /* 0xcd9e8d57248a7825 */ /* 0x002fe800078e00ff */
[----:B------:R-:W-:Y:S02]  /*26170*/  @!P1 HFMA2.BF16_V2 R121, -RZ.H0_H0, RZ.H0_H0, -R49.H0_H0 ;  /* 0x200000ffff799231 */ /* 0x000fe40000340931 */
[----:B------:R-:W-:Y:S01]  /*26180*/  FADD.FTZ R36, R90, R79 ;  /* 0x0000004f5a247221 */ /* 0x000fe20000010000 */
[----:B------:R-:W-:Y:S02]  /*26190*/  LOP3.LUT R62, R139, UR21, R168, 0x96, !PT ;  /* 0x000000158b3e7c12 */ /* 0x000fe4000f8e96a8 */
[----:B------:R-:W-:Y:S01]  /*261a0*/  PRMT R27, R121, 0x7610, R27 ;  /* 0x00007610791b7816 */ /* 0x000fe2000000001b */
[----:B---3--:R-:W1:Y:S02]  /*261b0*/  MUFU.EX2 R132, R173 ;  /* 0x000000ad00847308 */ /* 0x008e640000000800 */
[C---:B-1----:R-:W-:Y:S01]  /*261c0*/  F2FP.BF16.F32.PACK_AB R149, R132.reuse, R90 ;  /* 0x0000005a8495723e */ /* 0x042fe200000010ff */
[----:B------:R-:W3:Y:S01]  /*261d0*/  LDL.LU R173, [R1+0x42c] ;  /* 0x00042c0001ad7983 */ /* 0x000ee20000300800 */
[----:B------:R-:W-:Y:S01]  /*261e0*/  FADD.FTZ R132, R132, R36 ;  /* 0x0000002484847221 */ /* 0x000fe20000010000 */
[----:B------:R-:W-:Y:S02]  /*261f0*/  FADD.FTZ R36, R63, R80 ;  /* 0x000000503f247221 */ /* 0x000fe40000010000 */
[----:B------:R1:W-:Y:S04]  /*26200*/  @!P2 STL.S16 [R1+0x248], R119 ;  /* 0x000248770100a387 */ /* 0x0003e80000100600 */
[----:B------:R-:W4:Y:S01]  /*26210*/  LDL.LU R198, [R1+0x428] ;  /* 0x0004280001c67983 */ /* 0x000f220000300800 */
[----:B-1----:R-:W-:Y:S02]  /*26220*/  PRMT R119, R51, 0x5410, R50 ;  /* 0x0000541033777816 */ /* 0x002fe40000000032 */
[----:B------:R-:W-:Y:S02]  /*26230*/  @!P3 PRMT R51, R115, 0x5410, RZ ;  /* 0x000054107333b816 */ /* 0x000fe400000000ff */
[----:B------:R-:W-:Y:S01]  /*26240*/  @!P2 PRMT R50, R46, 0x5410, RZ ;  /* 0x000054102e32a816 */ /* 0x000fe200000000ff */
[----:B------:R-:W1:Y:S01]  /*26250*/  MUFU.EX2 R115, R199 ;  /* 0x000000c700737308 */ /* 0x000e620000000800 */
[----:B------:R-:W-:Y:S01]  /*26260*/  ISETP.LE.U32.AND P2, PT, R196, UR23, PT ;  /* 0x00000017c4007c0c */ /* 0x000fe2000bf43070 */
[----:B------:R-:W-:Y:S01]  /*26270*/  FADD.FTZ R46, R81, R58 ;  /* 0x0000003a512e7221 */ /* 0x000fe20000010000 */
[----:B------:R-:W-:Y:S01]  /*26280*/  ISETP.LE.U32.AND P3, PT, R193, UR23, PT ;  /* 0x00000017c1007c0c */ /* 0x000fe2000bf63070 */
[----:B------:R-:W-:Y:S02]  /*26290*/  STG.E.U16 desc[UR32][R182.64+0x82], R50 ;  /* 0x00008232b6007986 */ /* 0x000fe4000c101520 */
[----:B------:R-:W-:Y:S01]  /*262a0*/  FADD.FTZ R137, R137, R46 ;  /* 0x0000002e89897221 */ /* 0x000fe20000010000 */
[----:B------:R-:W-:Y:S03]  /*262b0*/  LOP3.LUT R46, R191, UR19, R138, 0x96, !PT ;  /* 0x00000013bf2e7c12 */ /* 0x000fe6000f8e968a */
[----:B------:R-:W1:Y:S01]  /*262c0*/  MUFU.EX2 R58, R175 ;  /* 0x000000af003a7308 */ /* 0x000e620000000800 */
[----:B------:R-:W-:Y:S01]  /*262d0*/  SHF.R.U32.HI R191, RZ, 0x18, R116 ;  /* 0x00000018ffbf7819 */ /* 0x000fe20000011674 */
[----:B------:R-:W-:Y:S01]  /*262e0*/  STG.E.U16 desc[UR32][R182.64+0x80], R51 ;  /* 0x00008033b6007986 */ /* 0x000fe2000c101520 */
[C---:B-1----:R-:W-:Y:S03]  /*262f0*/  F2FP.BF16.F32.PACK_AB R81, R115.reuse, R63 ;  /* 0x0000003f7351723e */ /* 0x042fe600000010ff */
[----:B------:R-:W2:Y:S01]  /*26300*/  LDL.LU R199, [R1+0x424] ;  /* 0x0004240001c77983 */ /* 0x000ea20000300800 */
[----:B------:R-:W-:Y:S01]  /*26310*/  FADD.FTZ R115, R115, R36 ;  /* 0x0000002473737221 */ /* 0x000fe20000010000 */
[----:B------:R-:W-:Y:S02]  /*26320*/  IMAD.WIDE.U32 R62, R62, -0x2daee0ad, RZ ;  /* 0xd2511f533e3e7825 */ /* 0x000fe400078e00ff */
[----:B------:R1:W-:Y:S01]  /*26330*/  @!P1 STL.S16 [R1+0x254], R121 ;  /* 0x0002547901009387 */ /* 0x0003e20000100600 */
[----:B------:R-:W-:Y:S03]  /*26340*/  F2FP.BF16.F32.PACK_AB R79, R142, R58 ;  /* 0x0000003a8e4f723e */ /* 0x000fe600000010ff */
[----:B------:R-:W2:Y:S01]  /*26350*/  LDL.LU R175, [R1+0x420] ;  /* 0x0004200001af7983 */ /* 0x000ea20000300800 */
[----:B------:R-:W-:Y:S01]  /*26360*/  FADD.FTZ R36, R58, R84 ;  /* 0x000000543a247221 */ /* 0x000fe20000010000 */
[----:B------:R-:W-:Y:S02]  /*26370*/  LOP3.LUT R84, R117, UR11, R156, 0x96, !PT ;  /* 0x0000000b75547c12 */ /* 0x000fe4000f8e969c */
[----:B------:R-:W2:Y:S01]  /*26380*/  LDL.LU R174, [R1+0x41c] ;  /* 0x00041c0001ae7983 */ /* 0x000ea20000300800 */
[----:B------:R-:W-:Y:S01]  /*26390*/  FADD.FTZ R142, R142, R36 ;  /* 0x000000248e8e7221 */ /* 0x000fe20000010000 */
[----:B------:R-:W-:Y:S02]  /*263a0*/  LOP3.LUT R36, R63, UR18, R158, 0x96, !PT ;  /* 0x000000123f247c12 */ /* 0x000fe4000f8e969e */
[----:B------:R-:W2:Y:S03]  /*263b0*/  LDL.LU.64 R168, [R1+0x50] ;  /* 0x0000500001a87983 */ /* 0x000ea60000300a00 */
[----:B------:R-:W-:Y:S01]  /*263c0*/  IMAD.WIDE.U32 R66, R36, -0x326172a9, RZ ;  /* 0xcd9e8d5724427825 */ /* 0x000fe200078e00ff */
[----:B------:R-:W-:Y:S04]  /*263d0*/  LOP3.LUT R36, R189, UR19, R138, 0x96, !PT ;  /* 0x00000013bd247c12 */ /* 0x000fe8000f8e968a */
[----:B------:R-:W-:Y:S01]  /*263e0*/  LOP3.LUT R63, R67, UR17, R188, 0x96, !PT ;  /* 0x00000011433f7c12 */ /* 0x000fe2000f8e96bc */
[----:B------:R-:W-:Y:S01]  /*263f0*/  IMAD.WIDE.U32 R124, R36, -0x2daee0ad, RZ ;  /* 0xd2511f53247c7825 */ /* 0x000fe200078e00ff */
[----:B------:R-:W-:Y:S01]  /*26400*/  LOP3.LUT R188, R116, 0xffff, RZ, 0xc0, !PT ;  /* 0x0000ffff74bc7812 */ /* 0x000fe200078ec0ff */
[----:B------:R-:W-:Y:S01]  /*26410*/  MUFU.EX2 R117, R230 ;  /* 0x000000e600757308 */ /* 0x000fe20000000800 */
[----:B-1----:R-:W-:Y:S02]  /*26420*/  PRMT R121, R49, 0x5410, R48 ;  /* 0x0000541031797816 */ /* 0x002fe40000000030 */
[----:B------:R-:W-:Y:S01]  /*26430*/  LOP3.LUT R36, R125, UR16, R62, 0x96, !PT ;  /* 0x000000107d247c12 */ /* 0x000fe2000f8e963e */
[----:B------:R-:W-:Y:S01]  /*26440*/  IMAD.WIDE.U32 R62, R63, -0x2daee0ad, RZ ;  /* 0xd2511f533f3e7825 */ /* 0x000fe200078e00ff */
[----:B------:R-:W-:Y:S03]  /*26450*/  @!P1 PRMT R49, R27, 0x5410, RZ ;  /* 0x000054101b319816 */ /* 0x000fe600000000ff */
[----:B------:R-:W-:Y:S01]  /*26460*/  IMAD.MOV.U32 R27, RZ, RZ, 0x7054 ;  /* 0x00007054ff1b7424 */ /* 0x000fe200078e00ff */
[----:B------:R-:W-:Y:S01]  /*26470*/  LOP3.LUT R67, R63, UR14, R124, 0x96, !PT ;  /* 0x0000000e3f437c12 */ /* 0x000fe2000f8e967c */
[----:B------:R-:W-:Y:S01]  /*26480*/  IMAD.WIDE.U32 R124, R36, -0x326172a9, RZ ;  /* 0xcd9e8d57247c7825 */ /* 0x000fe200078e00ff */
[----:B------:R-:W-:Y:S01]  /*26490*/  LOP3.LUT R36, R139, UR21, R170, 0x96, !PT ;  /* 0x000000158b247c12 */ /* 0x000fe2000f8e96aa */
[----:B------:R-:W-:Y:S01]  /*264a0*/  STG.E.U16 desc[UR32][R186.64+0x7e], R49 ;  /* 0x00007e31ba007986 */ /* 0x000fe2000c101520 */
[----:B------:R-:W-:Y:S01]  /*264b0*/  PRMT R141, R141, R27, UR23 ;  /* 0x000000178d8d7e16 */ /* 0x000fe2000800001b */
[----:B------:R-:W-:Y:S01]  /*264c0*/  IMAD.WIDE.U32 R138, R46, -0x2daee0ad, RZ ;  /* 0xd2511f532e8a7825 */ /* 0x000fe200078e00ff */
[----:B------:R-:W-:Y:S05]  /*264d0*/  LOP3.LUT R66, R125, UR15, R66, 0x96, !PT ;  /* 0x0000000f7d427c12 */ /* 0x000fea000f8e9642 */
[----:B------:R-:W-:Y:S04]  /*264e0*/  IMAD.WIDE.U32 R158, R66, -0x2daee0ad, RZ ;  /* 0xd2511f53429e7825 */ /* 0x000fe800078e00ff */
[----:B------:R-:W-:Y:S01]  /*264f0*/  IMAD.WIDE.U32 R66, R67, -0x326172a9, RZ ;  /* 0xcd9e8d5743427825 */ /* 0x000fe200078e00ff */
[----:B------:R-:W-:Y:S02]  /*26500*/  LOP3.LUT R90, R159, UR12, R62, 0x96, !PT ;  /* 0x0000000c9f5a7c12 */ /* 0x000fe4000f8e963e */
[----:B------:R-:W-:Y:S02]  /*26510*/  LOP3.LUT R159, R89, UR10, R140, 0x96, !PT ;  /* 0x0000000a599f7c12 */ /* 0x000fe4000f8e968c */
[----:B------:R-:W-:Y:S01]  /*26520*/  LOP3.LUT R145, R67, UR13, R124, 0x96, !PT ;  /* 0x0000000d43917c12 */ /* 0x000fe2000f8e967c */
[----:B------:R-:W-:Y:S01]  /*26530*/  IMAD.WIDE.U32 R124, R36, -0x2daee0ad, RZ ;  /* 0xd2511f53247c7825 */ /* 0x000fe200078e00ff */
[----:B------:R-:W-:Y:S04]  /*26540*/  MUFU.EX2 R67, R225 ;  /* 0x000000e100437308 */ /* 0x000fe80000000800 */
[----:B------:R-:W-:Y:S02]  /*26550*/  LOP3.LUT R62, R125, UR18, R164, 0x96, !PT ;  /* 0x000000127d3e7c12 */ /* 0x000fe4000f8e96a4 */
[----:B------:R-:W-:Y:S02]  /*26560*/  LOP3.LUT R46, R139, UR16, R124, 0x96, !PT ;  /* 0x000000108b2e7c12 */ /* 0x000fe4000f8e967c */
[----:B------:R-:W-:Y:S01]  /*26570*/  LOP3.LUT R164, R128, 0xff, RZ, 0xc0, !PT ;  /* 0x000000ff80a47812 */ /* 0x000fe200078ec0ff */
[----:B------:R-:W-:Y:S04]  /*26580*/  IMAD.WIDE.U32 R62, R62, -0x326172a9, RZ ;  /* 0xcd9e8d573e3e7825 */ /* 0x000fe800078e00ff */
[----:B------:R-:W-:Y:S01]  /*26590*/  IMAD.WIDE.U32 R124, R46, -0x326172a9, RZ ;  /* 0xcd9e8d572e7c7825 */ /* 0x000fe200078e00ff */
[----:B------:R-:W-:Y:S02]  /*265a0*/  LOP3.LUT R36, R63, UR17, R190, 0x96, !PT ;  /* 0x000000113f247c12 */ /* 0x000fe4000f8e96be */
[----:B------:R-:W-:Y:S02]  /*265b0*/  SHF.R.U32.HI R190, RZ, 0x10, R116 ;  /* 0x00000010ffbe7819 */ /* 0x000fe40000011674 */
[----:B------:R-:W-:Y:S01]  /*265c0*/  LOP3.LUT R62, R125, UR15, R62, 0x96, !PT ;  /* 0x0000000f7d3e7c12 */ /* 0x000fe2000f8e963e */
[----:B------:R-:W-:Y:S01]  /*265d0*/  IMAD.WIDE.U32 R36, R36, -0x2daee0ad, RZ ;  /* 0xd2511f5324247825 */ /* 0x000fe200078e00ff */
[----:B------:R-:W1:Y:S03]  /*265e0*/  MUFU.EX2 R116, R228 ;  /* 0x000000e400747308 */ /* 0x000e660000000800 */
[----:B------:R-:W-:Y:S01]  /*265f0*/  IMAD.WIDE.U32 R248, R62, -0x2daee0ad, RZ ;  /* 0xd2511f533ef87825 */ /* 0x000fe200078e00ff */
[----:B------:R-:W-:Y:S04]  /*26600*/  LOP3.LUT R138, R37, UR14, R138, 0x96, !PT ;  /* 0x0000000e258a7c12 */ /* 0x000fe8000f8e968a */
[----:B------:R-:W-:Y:S01]  /*26610*/  LOP3.LUT R125, R249, UR12, R36, 0x96, !PT ;  /* 0x0000000cf97d7c12 */ /* 0x000fe2000f8e9624 */
[----:B------:R-:W-:Y:S05]  /*26620*/  IMAD.WIDE.U32 R138, R138, -0x326172a9, RZ ;  /* 0xcd9e8d578a8a7825 */ /* 0x000fea00078e00ff */
[----:B------:R-:W-:Y:S02]  /*26630*/  LOP3.LUT R231, R139, UR13, R124, 0x96, !PT ;  /* 0x0000000d8be77c12 */ /* 0x000fe4000f8e967c */
[----:B-1----:R-:W-:Y:S01]  /*26640*/  F2FP.BF16.F32.PACK_AB R207, R116, R117 ;  /* 0x0000007574cf723e */ /* 0x002fe200000010ff */
[----:B---3--:R1:W-:Y:S01]  /*26650*/  MUFU.EX2 R124, R173 ;  /* 0x000000ad007c7308 */ /* 0x0083e20000000800 */
[----:B----4-:R-:W-:Y:S02]  /*26660*/  LOP3.LUT R58, R198, 0xff, RZ, 0xc0, !PT ;  /* 0x000000ffc63a7812 */ /* 0x010fe400078ec0ff */
[--C-:B------:R-:W-:Y:S02]  /*26670*/  SHF.R.U32.HI R62, RZ, 0x10, R198.reuse ;  /* 0x00000010ff3e7819 */ /* 0x100fe400000116c6 */
[----:B------:R-:W-:Y:S02]  /*26680*/  SHF.R.U32.HI R63, RZ, 0x18, R198 ;  /* 0x00000018ff3f7819 */ /* 0x000fe400000116c6 */
[----:B------:R-:W-:Y:S01]  /*26690*/  LOP3.LUT R62, R62, 0xff, RZ, 0xc0, !PT ;  /* 0x000000ff3e3e7812 */ /* 0x000fe200078ec0ff */
[----:B-1----:R-:W3:Y:S03]  /*266a0*/  LDL.LU R173, [R1+0x418] ;  /* 0x0004180001ad7983 */ /* 0x002ee60000300800 */
[----:B------:R-:W-:Y:S02]  /*266b0*/  PRMT R205, R62, 0x5410, R63 ;  /* 0x000054103ecd7816 */ /* 0x000fe4000000003f */
[----:B------:R-:W1:Y:S10]  /*266c0*/  MUFU.EX2 R63, R218 ;  /* 0x000000da003f7308 */ /* 0x000e740000000800 */
[----:B------:R-:W4:Y:S01]  /*266d0*/  MUFU.EX2 R62, R217 ;  /* 0x000000d9003e7308 */ /* 0x000f220000000800 */
[----:B-1----:R-:W-:Y:S02]  /*266e0*/  F2FP.BF16.F32.PACK_AB R87, R63, R67 ;  /* 0x000000433f57723e */ /* 0x002fe400000010ff */
[----:B----4-:R-:W-:Y:S02]  /*266f0*/  F2FP.BF16.F32.PACK_AB R86, R62, R64 ;  /* 0x000000403e56723e */ /* 0x010fe400000010ff */
[----:B------:R-:W-:Y:S04]  /*26700*/  LOP3.LUT R46, R198, 0xffff, RZ, 0xc0, !PT ;  /* 0x0000ffffc62e7812 */ /* 0x000fe800078ec0ff */
[----:B------:R-:W-:Y:S04]  /*26710*/  SHF.R.U32.HI R46, RZ, 0x8, R46 ;  /* 0x00000008ff2e7819 */ /* 0x000fe8000001162e */
[----:B------:R-:W-:Y:S02]  /*26720*/  PRMT R206, R58, 0x5410, R46 ;  /* 0x000054103ace7816 */ /* 0x000fe4000000002e */
[----:B--2---:R-:W-:Y:S02]  /*26730*/  LOP3.LUT R36, R199, UR10, R168, 0x96, !PT ;  /* 0x0000000ac7247c12 */ /* 0x004fe4000f8e96a8 */
[----:B------:R-:W-:Y:S02]  /*26740*/  LOP3.LUT R168, R83, UR10, R78, 0x96, !PT ;  /* 0x0000000a53a87c12 */ /* 0x000fe4000f8e964e */
[C---:B------:R-:W-:Y:S02]  /*26750*/  LOP3.LUT R37, R36.reuse, 0xffff, RZ, 0xc0, !PT ;  /* 0x0000ffff24257812 */ /* 0x040fe400078ec0ff */
[----:B------:R-:W-:Y:S02]  /*26760*/  LOP3.LUT R58, R36, 0xff, RZ, 0xc0, !PT ;  /* 0x000000ff243a7812 */ /* 0x000fe400078ec0ff */
[----:B------:R-:W-:Y:S02]  /*26770*/  SHF.R.U32.HI R37, RZ, 0x8, R37 ;  /* 0x00000008ff257819 */ /* 0x000fe40000011625 */
[--C-:B------:R-:W-:Y:S02]  /*26780*/  SHF.R.U32.HI R46, RZ, 0x10, R36.reuse ;  /* 0x00000010ff2e7819 */ /* 0x100fe40000011624 */
[----:B------:R-:W-:Y:S02]  /*26790*/  PRMT R58, R58, 0x5410, R37 ;  /* 0x000054103a3a7816 */ /* 0x000fe40000000025 */
[----:B------:R-:W-:Y:S02]  /*267a0*/  SHF.R.U32.HI R37, RZ, 0x18, R36 ;  /* 0x00000018ff257819 */ /* 0x000fe40000011624 */
[----:B------:R-:W-:Y:S02]  /*267b0*/  LOP3.LUT R36, R46, 0xff, RZ, 0xc0, !PT ;  /* 0x000000ff2e247812 */ /* 0x000fe400078ec0ff */
[----:B------:R1:W2:Y:S02]  /*267c0*/  MUFU.EX2 R46, R224 ;  /* 0x000000e0002e7308 */ /* 0x0002a40000000800 */
[----:B------:R-:W-:Y:S02]  /*267d0*/  PRMT R80, R36, 0x5410, R37 ;  /* 0x0000541024507816 */ /* 0x000fe40000000025 */
[C---:B------:R-:W-:Y:S02]  /*267e0*/  LOP3.LUT R36, R88.reuse, 0xffff, RZ, 0xc0, !PT ;  /* 0x0000ffff58247812 */ /* 0x040fe400078ec0ff */
[----:B------:R-:W-:Y:S02]  /*267f0*/  LOP3.LUT R37, R88, 0xff, RZ, 0xc0, !PT ;  /* 0x000000ff58257812 */ /* 0x000fe400078ec0ff */
[----:B------:R-:W-:Y:S02]  /*26800*/  SHF.R.U32.HI R36, RZ, 0x8, R36 ;  /* 0x00000008ff247819 */ /* 0x000fe40000011624 */
[----:B------:R-:W4:Y:S02]  /*26810*/  MUFU.EX2 R89, R223 ;  /* 0x000000df00597308 */ /* 0x000f240000000800 */
[----:B------:R-:W-:Y:S01]  /*26820*/  PRMT R235, R37, 0x5410, R36 ;  /* 0x0000541025eb7816 */ /* 0x000fe20000000024 */
[----:B------:R-:W-:Y:S01]  /*26830*/  FADD.FTZ R37, R124, R137 ;  /* 0x000000897c257221 */ /* 0x000fe20000010000 */
[--C-:B------:R-:W-:Y:S02]  /*26840*/  SHF.R.U32.HI R36, RZ, 0x10, R88.reuse ;  /* 0x00000010ff247819 */ /* 0x100fe40000011658 */
[----:B------:R-:W-:Y:S01]  /*26850*/  SHF.R.U32.HI R88, RZ, 0x18, R88 ;  /* 0x00000018ff587819 */ /* 0x000fe20000011658 */
[----:B-1----:R-:W3:Y:S01]  /*26860*/  LDL.LU R224, [R1+0x414] ;  /* 0x0004140001e07983 */ /* 0x002ee20000300800 */
[----:B------:R-:W-:Y:S01]  /*26870*/  LOP3.LUT R36, R36, 0xff, RZ, 0xc0, !PT ;  /* 0x000000ff24247812 */ /* 0x000fe200078ec0ff */
[----:B--2---:R-:W-:Y:S01]  /*26880*/  FADD.FTZ R78, R46, R37 ;  /* 0x000000252e4e7221 */ /* 0x004fe20000010000 */
[----:B------:R-:W-:Y:S01]  /*26890*/  FADD.FTZ R37, R64, R115 ;  /* 0x0000007340257221 */ /* 0x000fe20000010000 */
[----:B------:R-:W-:Y:S01]  /*268a0*/  SHF.R.U32.HI R64, RZ, 0x10, R82 ;  /* 0x00000010ff407819 */ /* 0x000fe20000011652 */
[----:B------:R2:W2:Y:S01]  /*268b0*/  LDL.LU R225, [R1+0x410] ;  /* 0x0004100001e17983 */ /* 0x0004a20000300800 */
[----:B------:R-:W-:Y:S01]  /*268c0*/  PRMT R239, R36, 0x5410, R88 ;  /* 0x0000541024ef7816 */ /* 0x000fe20000000058 */
[----:B------:R-:W-:Y:S01]  /*268d0*/  FADD.FTZ R250, R62, R37 ;  /* 0x000000253efa7221 */ /* 0x000fe20000010000 */
[----:B------:R-:W-:Y:S01]  /*268e0*/  F2FP.BF16.F32.PACK_AB R88, R46, R124 ;  /* 0x0000007c2e58723e */ /* 0x000fe200000010ff */
[----:B------:R-:W2:Y:S01]  /*268f0*/  LDL.LU R229, [R1+0x40c] ;  /* 0x00040c0001e57983 */ /* 0x000ea20000300800 */
[----:B------:R-:W-:Y:S01]  /*26900*/  LOP3.LUT R42, R64, 0xff, RZ, 0xc0, !PT ;  /* 0x000000ff402a7812 */ /* 0x000fe200078ec0ff */
[----:B------:R-:W-:Y:S01]  /*26910*/  FADD.FTZ R46, R67, R132 ;  /* 0x00000084432e7221 */ /* 0x000fe20000010000 */
[--C-:B------:R-:W-:Y:S01]  /*26920*/  HSET2.LE.AND R37, R80, R141.reuse, PT ;  /* 0x0000008d50257233 */ /* 0x100fe20003803000 */
[----:B------:R-:W2:Y:S01]  /*26930*/  LDL.LU R218, [R1+0x408] ;  /* 0x0004080001da7983 */ /* 0x000ea20000300800 */
[----:B------:R-:W-:Y:S01]  /*26940*/  HSET2.LE.AND R36, R58, R141, PT ;  /* 0x0000008d3a247233 */ /* 0x000fe20003803000 */
[----:B------:R-:W-:Y:S01]  /*26950*/  FADD.FTZ R215, R63, R46 ;  /* 0x0000002e3fd77221 */ /* 0x000fe20000010000 */
[C---:B------:R-:W-:Y:S01]  /*26960*/  LOP3.LUT R58, R82.reuse, 0xffff, RZ, 0xc0, !PT ;  /* 0x0000ffff523a7812 */ /* 0x040fe200078ec0ff */
[----:B------:R-:W2:Y:S01]  /*26970*/  LDL.LU R217, [R1+0x404] ;  /* 0x0004040001d97983 */ /* 0x000ea20000300800 */
[----:B------:R-:W-:Y:S01]  /*26980*/  LOP3.LUT R67, R82, 0xff, RZ, 0xc0, !PT ;  /* 0x000000ff52437812 */ /* 0x000fe200078ec0ff */
[----:B------:R-:W-:Y:S01]  /*26990*/  FADD.FTZ R46, R117, R142 ;  /* 0x0000008e752e7221 */ /* 0x000fe20000010000 */
[--C-:B------:R-:W-:Y:S01]  /*269a0*/  SHF.R.U32.HI R115, RZ, 0x18, R82.reuse ;  /* 0x00000018ff737819 */ /* 0x100fe20000011652 */
[----:B------:R1:W2:Y:S01]  /*269b0*/  LDL.S16 R137, [R1+0x260] ;  /* 0x0002600001897983 */ /* 0x0002a20000100600 */
[----:B------:R-:W-:Y:S01]  /*269c0*/  SHF.R.U32.HI R82, RZ, 0x18, R82 ;  /* 0x00000018ff527819 */ /* 0x000fe20000011652 */
[----:B------:R-:W-:Y:S01]  /*269d0*/  FADD.FTZ R230, R116, R46 ;  /* 0x0000002e74e67221 */ /* 0x000fe20000010000 */
[----:B------:R-:W-:Y:S01]  /*269e0*/  SHF.R.U32.HI R46, RZ, 0x8, R58 ;  /* 0x00000008ff2e7819 */ /* 0x000fe2000001163a */
[----:B------:R1:W2:Y:S01]  /*269f0*/  LDL.S16 R132, [R1+0x25c] ;  /* 0x00025c0001847983 */ /* 0x0002a20000100600 */
[----:B------:R-:W-:Y:S01]  /*26a00*/  PRMT R227, R42, 0x5410, R82 ;  /* 0x000054102ae37816 */ /* 0x000fe20000000052 */
[----:B------:R-:W-:Y:S01]  /*26a10*/  IMAD.WIDE.U32 R62, R90, -0x326172a9, RZ ;  /* 0xcd9e8d575a3e7825 */ /* 0x000fe200078e00ff */
[--C-:B------:R-:W-:Y:S01]  /*26a20*/  PRMT R228, R67, 0x5410, R46.reuse ;  /* 0x0000541043e47816 */ /* 0x100fe2000000002e */
[----:B------:R1:W2:Y:S01]  /*26a30*/  LDL.S16 R124, [R1+0x258] ;  /* 0x00025800017c7983 */ /* 0x0002a20000100600 */
[----:B------:R-:W-:Y:S01]  /*26a40*/  PRMT R46, R47, 0x7632, R46 ;  /* 0x000076322f2e7816 */ /* 0x000fe2000000002e */
[----:B----4-:R-:W-:Y:S01]  /*26a50*/  FADD.FTZ R42, R89, R78 ;  /* 0x0000004e592a7221 */ /* 0x010fe20000010000 */
[C-C-:B------:R-:W-:Y:S01]  /*26a60*/  LOP3.LUT R80, R63.reuse, UR36, R66.reuse, 0x96, !PT ;  /* 0x000000243f507c12 */ /* 0x140fe2000f8e9642 */
[----:B------:R1:W4:Y:S01]  /*26a70*/  LDL.S16 R117, [R1+0x26c] ;  /* 0x00026c0001757983 */ /* 0x0003220000100600 */
[----:B------:R-:W-:Y:S01]  /*26a80*/  LOP3.LUT R199, R63, UR10, R66, 0x96, !PT ;  /* 0x0000000a3fc77c12 */ /* 0x000fe2000f8e9642 */
[----:B------:R-:W-:Y:S01]  /*26a90*/  IMAD.WIDE.U32 R58, R143, -0x2daee0ad, RZ ;  /* 0xd2511f538f3a7825 */ /* 0x000fe200078e00ff */
[----:B------:R-:W-:Y:S01]  /*26aa0*/  LOP3.LUT R37, R37, R174, RZ, 0xc0, !PT ;  /* 0x000000ae25257212 */ /* 0x000fe200078ec0ff */
[----:B------:R1:W4:Y:S01]  /*26ab0*/  LDL.S16 R116, [R1+0x268] ;  /* 0x0002680001747983 */ /* 0x0003220000100600 */
[----:B------:R-:W-:Y:S01]  /*26ac0*/  LOP3.LUT R142, R129, UR11, R226, 0x96, !PT ;  /* 0x0000000b818e7c12 */ /* 0x000fe2000f8e96e2 */
[----:B------:R-:W1:Y:S01]  /*26ad0*/  MUFU.EX2 R66, R216 ;  /* 0x000000d800427308 */ /* 0x000e620000000800 */
[C-C-:B------:R-:W-:Y:S01]  /*26ae0*/  LOP3.LUT R60, R59.reuse, UR31, R112.reuse, 0x96, !PT ;  /* 0x0000001f3b3c7c12 */ /* 0x140fe2000f8e9670 */
[----:B------:R2:W4:Y:S01]  /*26af0*/  LDL.S16 R64, [R1+0x264] ;  /* 0x0002640001407983 */ /* 0x0005220000100600 */
[----:B------:R-:W-:Y:S02]  /*26b00*/  LOP3.LUT R174, R59, UR11, R112, 0x96, !PT ;  /* 0x0000000b3bae7c12 */ /* 0x000fe4000f8e9670 */
[C---:B------:R-:W-:Y:S01]  /*26b10*/  LOP3.LUT R143, R60.reuse, 0xff, RZ, 0xc0, !PT ;  /* 0x000000ff3c8f7812 */ /* 0x040fe200078ec0ff */
[----:B------:R2:W4:Y:S01]  /*26b20*/  LDL.S16 R27, [R1+0x274] ;  /* 0x00027400011b7983 */ /* 0x0005220000100600 */
[----:B------:R-:W-:Y:S02]  /*26b30*/  LOP3.LUT R61, R60, 0xffff, RZ, 0xc0, !PT ;  /* 0x0000ffff3c3d7812 */ /* 0x000fe400078ec0ff */
[C---:B------:R-:W-:Y:S01]  /*26b40*/  LOP3.LUT R208, R62.reuse, 0xffff, RZ, 0xc0, !PT ;  /* 0x0000ffff3ed07812 */ /* 0x040fe200078ec0ff */
[----:B------:R2:W4:Y:S01]  /*26b50*/  LDL.S16 R90, [R1+0x270] ;  /* 0x00027000015a7983 */ /* 0x0005220000100600 */
[----:B------:R-:W-:Y:S02]  /*26b60*/  SHF.R.U32.HI R61, RZ, 0x8, R61 ;  /* 0x00000008ff3d7819 */ /* 0x000fe4000001163d */
[----:B------:R-:W-:Y:S02]  /*26b70*/  LOP3.LUT R247, R62, 0xffff, RZ, 0xc0, !PT ;  /* 0x0000ffff3ef77812 */ /* 0x000fe400078ec0ff */
[----:B------:R-:W-:Y:S02]  /*26b80*/  LOP3.LUT R146, R58, 0xffff, RZ, 0xc0, !PT ;  /* 0x0000ffff3a927812 */ /* 0x000fe400078ec0ff */
[C---:B-1----:R-:W-:Y:S01]  /*26b90*/  F2FP.BF16.F32.PACK_AB R82, R66.reuse, R89 ;  /* 0x000000594252723e */ /* 0x042fe200000010ff */
[--C-:B------:R-:W-:Y:S01]  /*26ba0*/  FADD.FTZ R216, R66, R42.reuse ;  /* 0x0000002a42d87221 */ /* 0x100fe20000010000 */
[----:B------:R-:W-:Y:S02]  /*26bb0*/  PRMT R42, R43, 0x7632, R42 ;  /* 0x000076322b2a7816 */ /* 0x000fe4000000002a */
[----:B------:R-:W-:Y:S02]  /*26bc0*/  LOP3.LUT R226, R58, 0xffff, RZ, 0xc0, !PT ;  /* 0x0000ffff3ae27812 */ /* 0x000fe400078ec0ff */
[C---:B------:R-:W-:Y:S02]  /*26bd0*/  PRMT R59, R148.reuse, 0x7610, R59 ;  /* 0x00007610943b7816 */ /* 0x040fe4000000003b */
[----:B------:R-:W-:Y:S02]  /*26be0*/  PRMT R63, R148, 0x7632, R63 ;  /* 0x00007632943f7816 */ /* 0x000fe4000000003f */
[--C-:B------:R-:W-:Y:S02]  /*26bf0*/  SHF.R.U32.HI R148, RZ, 0x10, R60.reuse ;  /* 0x00000010ff947819 */ /* 0x100fe4000001163c */
[----:B------:R-:W-:Y:S02]  /*26c00*/  SHF.R.U32.HI R140, RZ, 0x18, R60 ;  /* 0x00000018ff8c7819 */ /* 0x000fe4000001163c */
[----:B------:R-:W-:Y:S02]  /*26c10*/  LOP3.LUT R148, R148, 0xff, RZ, 0xc0, !PT ;  /* 0x000000ff94947812 */ /* 0x000fe400078ec0ff */
[----:B------:R-:W-:Y:S02]  /*26c20*/  LOP3.LUT R156, R58, 0xff, RZ, 0xc0, !PT ;  /* 0x000000ff3a9c7812 */ /* 0x000fe400078ec0ff */
[--C-:B------:R-:W-:Y:S02]  /*26c30*/  SHF.R.U32.HI R151, RZ, 0x10, R58.reuse ;  /* 0x00000010ff977819 */ /* 0x100fe4000001163a */
[--C-:B------:R-:W-:Y:S02]  /*26c40*/  SHF.R.U32.HI R157, RZ, 0x18, R58.reuse ;  /* 0x00000018ff9d7819 */ /* 0x100fe4000001163a */
[----:B------:R-:W-:Y:S02]  /*26c50*/  SHF.R.U32.HI R223, RZ, 0x18, R58 ;  /* 0x00000018ffdf7819 */ /* 0x000fe4000001163a */
[C---:B------:R-:W-:Y:S02]  /*26c60*/  LOP3.LUT R189, R62.reuse, 0xff, RZ, 0xc0, !PT ;  /* 0x000000ff3ebd7812 */ /* 0x040fe400078ec0ff */
[--C-:B------:R-:W-:Y:S02]  /*26c70*/  SHF.R.U32.HI R213, RZ, 0x18, R62.reuse ;  /* 0x00000018ffd57819 */ /* 0x100fe4000001163e */
[--C-:B------:R-:W-:Y:S02]  /*26c80*/  SHF.R.U32.HI R214, RZ, 0x10, R62.reuse ;  /* 0x00000010ffd67819 */ /* 0x100fe4000001163e */
[--C-:B------:R-:W-:Y:S02]  /*26c90*/  SHF.R.U32.HI R249, RZ, 0x10, R62.reuse ;  /* 0x00000010fff97819 */ /* 0x100fe4000001163e */
[----:B------:R-:W-:Y:S02]  /*26ca0*/  LOP3.LUT R252, R62, 0xff, RZ, 0xc0, !PT ;  /* 0x000000ff3efc7812 */ /* 0x000fe400078ec0ff */
[--C-:B------:R-:W-:Y:S02]  /*26cb0*/  SHF.R.U32.HI R251, RZ, 0x18, R62.reuse ;  /* 0x00000018fffb7819 */ /* 0x100fe4000001163e */
[----:B------:R-:W-:Y:S02]  /*26cc0*/  PRMT R62, R155, 0x7610, R62 ;  /* 0x000076109b3e7816 */ /* 0x000fe4000000003e */
[----:B------:R-:W-:Y:S02]  /*26cd0*/  SHF.R.U32.HI R146, RZ, 0x8, R146 ;  /* 0x00000008ff927819 */ /* 0x000fe40000011692 */
[----:B------:R-:W-:Y:S02]  /*26ce0*/  LOP3.LUT R151, R151, 0xff, RZ, 0xc0, !PT ;  /* 0x000000ff97977812 */ /* 0x000fe400078ec0ff */
[----:B------:R-:W-:Y:S02]  /*26cf0*/  LOP3.LUT R146, R146, 0xffff, RZ, 0xc0, !PT ;  /* 0x0000ffff92927812 */ /* 0x000fe400078ec0ff */
[C---:B------:R-:W-:Y:S02]  /*26d00*/  PRMT R66, R153.reuse, 0x7610, R66 ;  /* 0x0000761099427816 */ /* 0x040fe40000000042 */
[----:B------:R-:W-:Y:S02]  /*26d10*/  PRMT R67, R153, 0x7632, R67 ;  /* 0x0000763299437816 */ /* 0x000fe40000000043 */
[----:B------:R-:W-:Y:S02]  /*26d20*/  PRMT R78, R149, 0x7632, R78 ;  /* 0x00007632954e7816 */ /* 0x000fe4000000004e */
[----:B------:R-:W-:Y:S02]  /*26d30*/  LOP3.LUT R53, R80, 0xffff, RZ, 0xc0, !PT ;  /* 0x0000ffff50357812 */ /* 0x000fe400078ec0ff */
[----:B------:R-:W-:Y:S02]  /*26d40*/  ISETP.LE.U32.AND P1, PT, R189, UR23, PT ;  /* 0x00000017bd007c0c */ /* 0x000fe4000bf23070 */
[----:B------:R-:W-:Y:S02]  /*26d50*/  SHF.R.U32.HI R53, RZ, 0x8, R53 ;  /* 0x00000008ff357819 */ /* 0x000fe40000011635 */
[----:B------:R-:W-:Y:S02]  /*26d60*/  SHF.R.U32.HI R50, RZ, 0x8, R208 ;  /* 0x00000008ff327819 */ /* 0x000fe400000116d0 */
[----:B------:R-:W-:Y:S02]  /*26d70*/  LOP3.LUT R152, R53, 0xffff, RZ, 0xc0, !PT ;  /* 0x0000ffff35987812 */ /* 0x000fe400078ec0ff */
[----:B------:R-:W-:Y:S02]  /*26d80*/  LOP3.LUT R50, R50, 0xffff, RZ, 0xc0, !PT ;  /* 0x0000ffff32327812 */ /* 0x000fe400078ec0ff */
[----:B---3--:R-:W-:Y:S02]  /*26d90*/  LOP3.LUT R36, R36, R173, RZ, 0xc0, !PT ;  /* 0x000000ad24247212 */ /* 0x008fe400078ec0ff */
[----:B------:R-:W-:Y:S02]  /*26da0*/  LOP3.LUT R83, R203, UR10, R224, 0x96, !PT ;  /* 0x0000000acb537c12 */ /* 0x000fe4000f8e96e0 */
[----:B------:R-:W-:Y:S02]  /*26db0*/  LOP3.LUT R224, R58, 0xff, RZ, 0xc0, !PT ;  /* 0x000000ff3ae07812 */ /* 0x000fe400078ec0ff */
[----:B------:R-:W-:Y:S02]  /*26dc0*/  LOP3.LUT R55, R83, 0xffff, RZ, 0xc0, !PT ;  /* 0x0000ffff53377812 */ /* 0x000fe400078ec0ff */
[--C-:B--2---:R-:W-:Y:S02]  /*26dd0*/  SHF.R.U32.HI R225, RZ, 0x10, R58.reuse ;  /* 0x00000010ffe17819 */ /* 0x104fe4000001163a */
[----:B------:R-:W-:Y:S02]  /*26de0*/  PRMT R58, R41, 0x7632, R58 ;  /* 0x00007632293a7816 */ /* 0x000fe4000000003a */
[----:B------:R-:W-:Y:S02]  /*26df0*/  SHF.R.U32.HI R55, RZ, 0x8, R55 ;  /* 0x00000008ff377819 */ /* 0x000fe40000011637 */
[----:B------:R-:W-:Y:S01]  /*26e00*/  LOP3.LUT R229, R229, 0xfffffffd, RZ, 0xc0, !PT ;  /* 0xfffffffde5e57812 */ /* 0x000fe200078ec0ff */
[----:B------:R-:W-:Y:S02]  /*26e10*/  @!P2 HFMA2.BF16_V2 R137, -RZ.H0_H0, RZ.H0_H0, -R48.H0_H0 ;  /* 0x200000ffff89a231 */ /* 0x000fe40000340930 */
[----:B------:R-:W-:Y:S03]  /*26e20*/  @!P3 HFMA2.BF16_V2 R132, -RZ.H0_H0, RZ.H0_H0, -R47.H0_H0 ;  /* 0x200000ffff84b231 */ /* 0x000fe6000034092f */
[----:B------:R-:W-:Y:S01]  /*26e30*/  PRMT R30, R137, 0x7610, R30 ;  /* 0x00007610891e7816 */ /* 0x000fe2000000001e */
[----:B------:R-:W-:Y:S01]  /*26e40*/  @!P2 STL.S16 [R1+0x260], R137 ;  /* 0x000260890100a387 */ /* 0x000fe20000100600 */
[----:B------:R-:W-:Y:S01]  /*26e50*/  @!P4 HFMA2.BF16_V2 R124, -RZ.H0_H0, RZ.H0_H0, -R46.H0_H0 ;  /* 0x200000ffff7cc231 */ /* 0x000fe2000034092e */
[----:B------:R-:W-:Y:S02]  /*26e60*/  PRMT R10, R132, 0x7610, R10 ;  /* 0x00007610840a7816 */ /* 0x000fe4000000000a */
[----:B------:R2:W3:Y:S01]  /*26e70*/  LDL.S16 R89, [R1+0x278] ;  /* 0x0002780001597983 */ /* 0x0004e20000100600 */
[----:B----4-:R-:W-:Y:S01]  /*26e80*/  @!P5 HFMA2.BF16_V2 R117, -RZ.H0_H0, RZ.H0_H0, -R43.H0_H0 ;  /* 0x200000ffff75d231 */ /* 0x010fe2000034092b */
[----:B------:R-:W-:Y:S02]  /*26e90*/  PRMT R232, R124, 0x7610, R232 ;  /* 0x000076107ce87816 */ /* 0x000fe400000000e8 */
[----:B------:R1:W-:Y:S01]  /*26ea0*/  @!P3 STL.S16 [R1+0x25c], R132 ;  /* 0x00025c840100b387 */ /* 0x0003e20000100600 */
[----:B------:R-:W-:Y:S01]  /*26eb0*/  @!P6 HFMA2.BF16_V2 R116, -RZ.H0_H0, RZ.H0_H0, -R42.H0_H0 ;  /* 0x200000ffff74e231 */ /* 0x000fe2000034092a */
[----:B------:R-:W-:Y:S02]  /*26ec0*/  PRMT R233, R117, 0x7610, R233 ;  /* 0x0000761075e97816 */ /* 0x000fe400000000e9 */
[----:B------:R-:W-:Y:S01]  /*26ed0*/  @!P4 STL.S16 [R1+0x258], R124 ;  /* 0x0002587c0100c387 */ /* 0x000fe20000100600 */
[----:B------:R-:W-:Y:S01]  /*26ee0*/  @!P0 HFMA2.BF16_V2 R64, -RZ.H0_H0, RZ.H0_H0, -R45.H0_H0 ;  /* 0x200000ffff408231 */ /* 0x000fe2000034092d */
[----:B------:R-:W-:Y:S02]  /*26ef0*/  PRMT R26, R116, 0x7610, R26 ;  /* 0x00007610741a7816 */ /* 0x000fe4000000001a */
[----:B------:R-:W-:Y:S02]  /*26f00*/  @!P5 STL.S16 [R1+0x26c], R117 ;  /* 0x00026c750100d387 */ /* 0x000fe40000100600 */
[----:B------:R-:W-:Y:S02]  /*26f10*/  PRMT R31, R64, 0x7610, R31 ;  /* 0x00007610401f7816 */ /* 0x000fe4000000001f */
[----:B------:R4:W-:Y:S04]  /*26f20*/  @!P6 STL.S16 [R1+0x268], R116 ;  /* 0x000268740100e387 */ /* 0x0009e80000100600 */
[----:B------:R2:W2:Y:S04]  /*26f30*/  LDL.S16 R112, [R1+0x27c] ;  /* 0x00027c0001707983 */ /* 0x0004a80000100600 */
[----:B------:R4:W-:Y:S01]  /*26f40*/  @!P0 STL.S16 [R1+0x264], R64 ;  /* 0x0002644001008387 */ /* 0x0009e20000100600 */
[----:B------:R-:W-:Y:S03]  /*26f50*/  ISETP.LE.U32.AND P0, PT, R115, UR23, PT ;  /* 0x0000001773007c0c */ /* 0x000fe6000bf03070 */
[----:B------:R2:W2:Y:S01]  /*26f60*/  LDL.S16 R72, [R1+0x280] ;  /* 0x0002800001487983 */ /* 0x0004a20000100600 */
[----:B-1----:R-:W-:Y:S02]  /*26f70*/  LOP3.LUT R132, R61, 0xffff, RZ, 0xc0, !PT ;  /* 0x0000ffff3d847812 */ /* 0x002fe400078ec0ff */
[----:B------:R-:W-:Y:S02]  /*26f80*/  PRMT R61, R155, 0x7632, R61 ;  /* 0x000076329b3d7816 */ /* 0x000fe4000000003d */
[----:B------:R-:W-:Y:S04]  /*26f90*/  SHF.R.U32.HI R155, RZ, 0x10, R80 ;  /* 0x00000010ff9b7819 */ /* 0x000fe80000011650 */
[----:B------:R-:W-:Y:S01]  /*26fa0*/  LOP3.LUT R155, R155, 0xff, RZ, 0xc0, !PT ;  /* 0x000000ff9b9b7812 */ /* 0x000fe200078ec0ff */
[----:B------:R-:W-:Y:S02]  /*26fb0*/  @!P0 HFMA2.BF16_V2 R27, -RZ.H0_H0, RZ.H0_H0, -R44.H0_H0 ;  /* 0x200000ffff1b8231 */ /* 0x000fe4000034092c */
[----:B----4-:R-:W-:Y:S03]  /*26fc0*/  IMAD.WIDE.U32 R116, R147, -0x2daee0ad, RZ ;  /* 0xd2511f5393747825 */ /* 0x010fe600078e00ff */
[----:B------:R1:W-:Y:S01]  /*26fd0*/  @!P0 STL.S16 [R1+0x274], R27 ;  /* 0x0002741b01008387 */ /* 0x0003e20000100600 */
[----:B------:R-:W-:Y:S02]  /*26fe0*/  PRMT R15, R27, 0x7610, R15 ;  /* 0x000076101b0f7816 */ /* 0x000fe4000000000f */
[----:B------:R-:W-:Y:S02]  /*26ff0*/  ISETP.LE.U32.AND P0, PT, R166, UR23, PT ;  /* 0x00000017a6007c0c */ /* 0x000fe4000bf03070 */
[C---:B------:R-:W-:Y:S01]  /*27000*/  LOP3.LUT R150, R116.reuse, 0xff, RZ, 0xc0, !PT ;  /* 0x000000ff74967812 */ /* 0x040fe200078ec0ff */
[----:B------:R4:W4:Y:S01]  /*27010*/  LDL.S16 R64, [R1+0x284] ;  /* 0x0002840001407983 */ /* 0x0009220000100600 */
[----:B------:R-:W-:Y:S02]  /*27020*/  SHF.R.U32.HI R153, RZ, 0x10, R116 ;  /* 0x00000010ff997819 */ /* 0x000fe40000011674 */
[----:B------:R-:W-:Y:S02]  /*27030*/  LOP3.LUT R167, R117, UR11, R204, 0x96, !PT ;  /* 0x0000000b75a77c12 */ /* 0x000fe4000f8e96cc */
[----:B------:R-:W-:Y:S02]  /*27040*/  LOP3.LUT R153, R153, 0xff, RZ, 0xc0, !PT ;  /* 0x000000ff99997812 */ /* 0x000fe400078ec0ff */
[C---:B------:R-:W-:Y:S02]  /*27050*/  LOP3.LUT R237, R116.reuse, 0xffff, RZ, 0xc0, !PT ;  /* 0x0000ffff74ed7812 */ /* 0x040fe400078ec0ff */
[--C-:B------:R-:W-:Y:S01]  /*27060*/  SHF.R.U32.HI R238, RZ, 0x10, R116.reuse ;  /* 0x00000010ffee7819 */ /* 0x100fe20000011674 */
[----:B------:R-:W-:Y:S01]  /*27070*/  @!P0 HFMA2.BF16_V2 R90, -RZ.H0_H0, RZ.H0_H0, -R2.H0_H0 ;  /* 0x200000ffff5a8231 */ /* 0x000fe20000340902 */
[----:B------:R-:W-:Y:S02]  /*27080*/  LOP3.LUT R241, R116, 0xff, RZ, 0xc0, !PT ;  /* 0x000000ff74f17812 */ /* 0x000fe400078ec0ff */
[----:B------:R-:W-:Y:S02]  /*27090*/  SHF.R.U32.HI R240, RZ, 0x18, R116 ;  /* 0x00000018fff07819 */ /* 0x000fe40000011674 */
[----:B------:R-:W-:Y:S04]  /*270a0*/  PRMT R135, R90, 0x7610, R135 ;  /* 0x000076105a877816 */ /* 0x000fe80000000087 */
[----:B------:R-:W-:Y:S01]  /*270b0*/  PRMT R122, R135, 0x7610, R122 ;  /* 0x00007610877a7816 */ /* 0x000fe2000000007a */
[----:B-1----:R1:W4:Y:S04]  /*270c0*/  LDL.S16 R27, [R1+0x288] ;  /* 0x00028800011b7983 */ /* 0x0023280000100600 */
[----:B------:R1:W-:Y:S01]  /*270d0*/  @!P0 STL.S16 [R1+0x270], R90 ;  /* 0x0002705a01008387 */ /* 0x0003e20000100600 */
[----:B------:R-:W-:Y:S11]  /*270e0*/  ISETP.LE.U32.AND P0, PT, R160, UR23, PT ;  /* 0x00000017a0007c0c */ /* 0x000ff6000bf03070 */
[----:B------:R-:W-:Y:S02]  /*270f0*/  @!UPT UIADD3 URZ, URZ, URZ, URZ ;  /* 0x0000003f3f3ff290 */ /* 0x000fe4000fffe03f */
[----:B---3--:R-:W-:Y:S05]  /*27100*/  @!P0 HFMA2.BF16_V2 R89, -RZ.H0_H0, RZ.H0_H0, -R0.H0_H0 ;  /* 0x200000ffff598231 */ /* 0x008fea0000340900 */
[----:B------:R-:W-:Y:S01]  /*27110*/  PRMT R29, R89, 0x7610, R29 ;  /* 0x00007610591d7816 */ /* 0x000fe2000000001d */
[----:B------:R3:W-:Y:S01]  /*27120*/  @!P0 STL.S16 [R1+0x278], R89 ;  /* 0x0002785901008387 */ /* 0x0007e20000100600 */
[----:B------:R-:W-:Y:S03]  /*27130*/  ISETP.LE.U32.AND P0, PT, R162, UR23, PT ;  /* 0x00000017a2007c0c */ /* 0x000fe6000bf03070 */
[----:B-1----:R1:W4:Y:S10]  /*27140*/  LDL.S16 R90, [R1+0x28c] ;  /* 0x00028c00015a7983 */ /* 0x0023340000100600 */
[----:B--2---:R-:W-:Y:S05]  /*27150*/  @!P0 HFMA2.BF16_V2 R112, -RZ.H0_H0, RZ.H0_H0, -R38.H0_H0 ;  /* 0x200000ffff708231 */ /* 0x004fea0000340926 */
[----:B------:R-:W-:Y:S01]  /*27160*/  PRMT R14, R112, 0x7610, R14 ;  /* 0x00007610700e7816 */ /* 0x000fe2000000000e */
[----:B---3--:R1:W2:Y:S04]  /*27170*/  LDL.S16 R89, [R1+0x294] ;  /* 0x0002940001597983 */ /* 0x0082a80000100600 */
[----:B------:R3:W-:Y:S01]  /*27180*/  @!P0 STL.S16 [R1+0x27c], R112 ;  /* 0x00027c7001008387 */ /* 0x0007e20000100600 */
[----:B------:R-:W-:Y:S11]  /*27190*/  ISETP.LE.U32.AND P0, PT, R165, UR23, PT ;  /* 0x00000017a5007c0c */ /* 0x000ff6000bf03070 */
[----:B------:R-:W-:Y:S02]  /*271a0*/  @!UPT UIADD3 URZ, URZ, URZ, URZ ;  /* 0x0000003f3f3ff290 */ /* 0x000fe4000fffe03f */
[----:B------:R-:W-:Y:S05]  /*271b0*/  @!P0 HFMA2.BF16_V2 R72, -RZ.H0_H0, RZ.H0_H0, -R3.H0_H0 ;  /* 0x200000ffff488231 */ /* 0x000fea0000340903 */
[----:B------:R-:W-:Y:S01]  /*271c0*/  PRMT R11, R72, 0x7610, R11 ;  /* 0x00007610480b7816 */ /* 0x000fe2000000000b */
[----:B------:R1:W-:Y:S01]  /*271d0*/  @!P0 STL.S16 [R1+0x280], R72 ;  /* 0x0002804801008387 */ /* 0x0003e20000100600 */
[----:B------:R-:W-:Y:S03]  /*271e0*/  ISETP.LE.U32.AND P0, PT, R143, UR23, PT ;  /* 0x000000178f007c0c */ /* 0x000fe6000bf03070 */
[----:B---3--:R3:W3:Y:S10]  /*271f0*/  LDL.S16 R112, [R1+0x290] ;  /* 0x0002900001707983 */ /* 0x0086f40000100600 */
[----:B----4-:R-:W-:Y:S05]  /*27200*/  @!P0 HFMA2.BF16_V2 R64, -RZ.H0_H0, RZ.H0_H0, -R40.H0_H0 ;  /* 0x200000ffff408231 */ /* 0x010fea0000340928 */
[----:B------:R-:W-:Y:S01]  /*27210*/  PRMT R28, R64, 0x7610, R28 ;  /* 0x00007610401c7816 */ /* 0x000fe2000000001c */
[----:B------:R4:W-:Y:S01]  /*27220*/  @!P0 STL.S16 [R1+0x284], R64 ;  /* 0x0002844001008387 */ /* 0x0009e20000100600 */
[----:B------:R-:W-:Y:S03]  /*27230*/  ISETP.LE.U32.AND P0, PT, R132, UR23, PT ;  /* 0x0000001784007c0c */ /* 0x000fe6000bf03070 */
[----:B-1----:R1:W3:Y:S10]  /*27240*/  LDL.S16 R72, [R1+0x2a0] ;  /* 0x0002a00001487983 */ /* 0x0022f40000100600 */
[----:B------:R-:W-:Y:S05]  /*27250*/  @!P0 HFMA2.BF16_V2 R27, -RZ.H0_H0, RZ.H0_H0, -R39.H0_H0 ;  /* 0x200000ffff1b8231 */ /* 0x000fea0000340927 */
[----:B------:R-:W-:Y:S01]  /*27260*/  PRMT R25, R27, 0x7610, R25 ;  /* 0x000076101b197816 */ /* 0x000fe20000000019 */
[----:B------:R1:W-:Y:S01]  /*27270*/  @!P0 STL.S16 [R1+0x288], R27 ;  /* 0x0002881b01008387 */ /* 0x0003e20000100600 */
[----:B------:R-:W-:Y:S02]  /*27280*/  ISETP.LE.U32.AND P0, PT, R148, UR23, PT ;  /* 0x0000001794007c0c */ /* 0x000fe4000bf03070 */
[--C-:B----4-:R-:W-:Y:S02]  /*27290*/  LOP3.LUT R64, R117, UR31, R204.reuse, 0x96, !PT ;  /* 0x0000001f75407c12 */ /* 0x110fe4000f8e96cc */
[----:B------:R-:W-:Y:S02]  /*272a0*/  PRMT R204, R26, 0x7610, R204 ;  /* 0x000076101acc7816 */ /* 0x000fe400000000cc */
[C---:B------:R-:W-:Y:S02]  /*272b0*/  LOP3.LUT R139, R64.reuse, 0xff, RZ, 0xc0, !PT ;  /* 0x000000ff408b7812 */ /* 0x040fe400078ec0ff */
[----:B------:R-:W-:Y:S02]  /*272c0*/  LOP3.LUT R60, R64, 0xffff, RZ, 0xc0, !PT ;  /* 0x0000ffff403c7812 */ /* 0x000fe400078ec0ff */
[--C-:B------:R-:W-:Y:S02]  /*272d0*/  SHF.R.U32.HI R147, RZ, 0x10, R64.reuse ;  /* 0x00000010ff937819 */ /* 0x100fe40000011640 */
[--C-:B------:R-:W-:Y:S02]  /*272e0*/  SHF.R.U32.HI R137, RZ, 0x18, R64.reuse ;  /* 0x00000018ff897819 */ /* 0x100fe40000011640 */
[----:B------:R-:W-:Y:S02]  /*272f0*/  LOP3.LUT R147, R147, 0xff, RZ, 0xc0, !PT ;  /* 0x000000ff93937812 */ /* 0x000fe400078ec0ff */
[----:B------:R-:W-:Y:S01]  /*27300*/  PRMT R64, R154, 0x7610, R64 ;  /* 0x000076109a407816 */ /* 0x000fe20000000040 */
[----:B-1----:R1:W4:Y:S01]  /*27310*/  LDL.S16 R27, [R1+0x29c] ;  /* 0x00029c00011b7983 */ /* 0x0023220000100600 */
[----:B------:R-:W-:Y:S05]  /*27320*/  @!P0 HFMA2.BF16_V2 R90, -RZ.H0_H0, RZ.H0_H0, -R41.H0_H0 ;  /* 0x200000ffff5a8231 */ /* 0x000fea0000340929 */
[----:B------:R-:W-:Y:S01]  /*27330*/  PRMT R24, R90, 0x7610, R24 ;  /* 0x000076105a187816 */ /* 0x000fe20000000018 */
[----:B------:R1:W-:Y:S01]  /*27340*/  @!P0 STL.S16 [R1+0x28c], R90 ;  /* 0x00028c5a01008387 */ /* 0x0003e20000100600 */
[----:B------:R-:W-:Y:S03]  /*27350*/  ISETP.LE.U32.AND P0, PT, R140, UR23, PT ;  /* 0x000000178c007c0c */ /* 0x000fe6000bf03070 */
[----:B------:R3:W4:Y:S10]  /*27360*/  LDL.S16 R124, [R1+0x298] ;  /* 0x00029800017c7983 */ /* 0x0007340000100600 */
[----:B--2---:R-:W-:Y:S05]  /*27370*/  @!P0 HFMA2.BF16_V2 R89, -RZ.H0_H0, RZ.H0_H0, -R58.H0_H0 ;  /* 0x200000ffff598231 */ /* 0x004fea000034093a */
[----:B------:R-:W-:Y:S01]  /*27380*/  PRMT R13, R89, 0x7610, R13 ;  /* 0x00007610590d7816 */ /* 0x000fe2000000000d */
[----:B------:R2:W-:Y:S01]  /*27390*/  @!P0 STL.S16 [R1+0x294], R89 ;  /* 0x0002945901008387 */ /* 0x0005e20000100600 */
[----:B------:R-:W-:Y:S02]  /*273a0*/  ISETP.LE.U32.AND P0, PT, R139, UR23, PT ;  /* 0x000000178b007c0c */ /* 0x000fe4000bf03070 */
[--C-:B-1----:R-:W-:Y:S02]  /*273b0*/  SHF.R.U32.HI R90, RZ, 0x8, R60.reuse ;  /* 0x00000008ff5a7819 */ /* 0x102fe4000001163c */
[----:B------:R-:W-:Y:S02]  /*273c0*/  PRMT R60, R161, 0x7610, R60 ;  /* 0x00007610a13c7816 */ /* 0x000fe4000000003c */
[----:B------:R-:W-:Y:S07]  /*273d0*/  LOP3.LUT R90, R90, 0xffff, RZ, 0xc0, !PT ;  /* 0x0000ffff5a5a7812 */ /* 0x000fee00078ec0ff */
[----:B---3--:R-:W-:Y:S01]  /*273e0*/  @!P0 HFMA2.BF16_V2 R112, -RZ.H0_H0, RZ.H0_H0, -R59.H0_H0 ;  /* 0x200000ffff708231 */ /* 0x008fe2000034093b */
[----:B--2---:R2:W3:Y:S04]  /*273f0*/  LDL.S16 R89, [R1+0x2ac] ;  /* 0x0002ac0001597983 */ /* 0x0044e80000100600 */
[----:B------:R-:W-:Y:S01]  /*27400*/  PRMT R12, R112, 0x7610, R12 ;  /* 0x00007610700c7816 */ /* 0x000fe2000000000c */
[----:B------:R1:W-:Y:S01]  /*27410*/  @!P0 STL.S16 [R1+0x290], R112 ;  /* 0x0002907001008387 */ /* 0x0003e20000100600 */
[----:B------:R-:W-:Y:S11]  /*27420*/  ISETP.LE.U32.AND P0, PT, R90, UR23, PT ;  /* 0x000000175a007c0c */ /* 0x000ff6000bf03070 */
[----:B------:R-:W-:Y:S02]  /*27430*/  @!UPT UIADD3 URZ, URZ, URZ, URZ ;  /* 0x0000003f3f3ff290 */ /* 0x000fe4000fffe03f */
[----:B------:R-:W-:Y:S05]  /*27440*/  @!P0 HFMA2.BF16_V2 R72, -RZ.H0_H0, RZ.H0_H0, -R63.H0_H0 ;  /* 0x200000ffff488231 */ /* 0x000fea000034093f */
[----:B------:R-:W-:Y:S01]  /*27450*/  PRMT R9, R72, 0x7610, R9 ;  /* 0x0000761048097816 */ /* 0x000fe20000000009 */
[----:B-1----:R2:W2:Y:S04]  /*27460*/  LDL.S16 R112, [R1+0x2a8] ;  /* 0x0002a80001707983 */ /* 0x0024a80000100600 */
[----:B------:R1:W-:Y:S01]  /*27470*/  @!P0 STL.S16 [R1+0x2a0], R72 ;  /* 0x0002a04801008387 */ /* 0x0003e20000100600 */
[----:B------:R-:W-:Y:S11]  /*27480*/  ISETP.LE.U32.AND P0, PT, R147, UR23, PT ;  /* 0x0000001793007c0c */ /* 0x000ff6000bf03070 */
[----:B------:R-:W-:Y:S02]  /*27490*/  @!UPT UIADD3 URZ, URZ, URZ, URZ ;  /* 0x0000003f3f3ff290 */ /* 0x000fe4000fffe03f */
[----:B----4-:R-:W-:Y:S01]  /*274a0*/  @!P0 HFMA2.BF16_V2 R27, -RZ.H0_H0, RZ.H0_H0, -R60.H0_H0 ;  /* 0x200000ffff1b8231 */ /* 0x010fe2000034093c */
[----:B-1----:R1:W4:Y:S04]  /*274b0*/  LDL.S16 R72, [R1+0x2a4] ;  /* 0x0002a40001487983 */ /* 0x0023280000100600 */
[----:B------:R-:W-:Y:S01]  /*274c0*/  PRMT R8, R27, 0x7610, R8 ;  /* 0x000076101b087816 */ /* 0x000fe20000000008 */
[----:B------:R1:W-:Y:S01]  /*274d0*/  @!P0 STL.S16 [R1+0x29c], R27 ;  /* 0x00029c1b01008387 */ /* 0x0003e20000100600 */
[----:B------:R-:W-:Y:S03]  /*274e0*/  ISETP.LE.U32.AND P0, PT, R137, UR23, PT ;  /* 0x0000001789007c0c */ /* 0x000fe6000bf03070 */
[----:B-1----:R1:W4:Y:S10]  /*274f0*/  LDL.S16 R27, [R1+0x2b4] ;  /* 0x0002b400011b7983 */ /* 0x0023340000100600 */
[----:B------:R-:W-:Y:S05]  /*27500*/  @!P0 HFMA2.BF16_V2 R124, -RZ.H0_H0, RZ.H0_H0, -R57.H0_H0 ;  /* 0x200000ffff7c8231 */ /* 0x000fea0000340939 */
[----:B------:R-:W-:Y:S01]  /*27510*/  PRMT R77, R124, 0x7610, R77 ;  /* 0x000076107c4d7816 */ /* 0x000fe2000000004d */
[----:B------:R-:W-:Y:S01]  /*27520*/  @!P0 STL.S16 [R1+0x298], R124 ;  /* 0x0002987c01008387 */ /* 0x000fe20000100600 */
[----:B------:R-:W-:Y:S03]  /*27530*/  ISETP.LE.U32.AND P0, PT, R156, UR23, PT ;  /* 0x000000179c007c0c */ /* 0x000fe6000bf03070 */
[----:B------:R1:W4:Y:S10]  /*27540*/  LDL.S16 R154, [R1+0x2b0] ;  /* 0x0002b000019a7983 */ /* 0x0003340000100600 */
[----:B---3--:R-:W-:Y:S05]  /*27550*/  @!P0 HFMA2.BF16_V2 R89, -RZ.H0_H0, RZ.H0_H0, -R62.H0_H0 ;  /* 0x200000ffff598231 */ /* 0x008fea000034093e */
[----:B------:R-:W-:Y:S01]  /*27560*/  PRMT R136, R89, 0x7610, R136 ;  /* 0x0000761059887816 */ /* 0x000fe20000000088 */
[----:B------:R3:W-:Y:S01]  /*27570*/  @!P0 STL.S16 [R1+0x2ac], R89 ;  /* 0x0002ac5901008387 */ /* 0x0007e20000100600 */
[----:B------:R-:W-:Y:S11]  /*27580*/  ISETP.LE.U32.AND P0, PT, R146, UR23, PT ;  /* 0x0000001792007c0c */ /* 0x000ff6000bf03070 */
[----:B------:R-:W-:Y:S02]  /*27590*/  @!UPT UIADD3 URZ, URZ, URZ, URZ ;  /* 0x0000003f3f3ff290 */ /* 0x000fe4000fffe03f */
[----:B--2---:R-:W-:Y:S01]  /*275a0*/  @!P0 HFMA2.BF16_V2 R112, -RZ.H0_H0, RZ.H0_H0, -R61.H0_H0 ;  /* 0x200000ffff708231 */ /* 0x004fe2000034093d */
[----:B---3--:R1:W2:Y:S04]  /*275b0*/  LDL.S16 R89, [R1+0x2bc] ;  /* 0x0002bc0001597983 */ /* 0x0082a80000100600 */
[----:B------:R-:W-:Y:S01]  /*275c0*/  PRMT R179, R112, 0x7610, R179 ;  /* 0x0000761070b37816 */ /* 0x000fe200000000b3 */
[----:B------:R-:W-:Y:S01]  /*275d0*/  @!P0 STL.S16 [R1+0x2a8], R112 ;  /* 0x0002a87001008387 */ /* 0x000fe20000100600 */
[----:B------:R-:W-:Y:S03]  /*275e0*/  ISETP.LE.U32.AND P0, PT, R151, UR23, PT ;  /* 0x0000001797007c0c */ /* 0x000fe6000bf03070 */
[----:B------:R1:W3:Y:S10]  /*275f0*/  LDL.S16 R144, [R1+0x2c8] ;  /* 0x0002c80001907983 */ /* 0x0002f40000100600 */
[----:B----4-:R-:W-:Y:S05]  /*27600*/  @!P0 HFMA2.BF16_V2 R72, -RZ.H0_H0, RZ.H0_H0, -R64.H0_H0 ;  /* 0x200000ffff488231 */ /* 0x010fea0000340940 */
[----:B------:R-:W-:Y:S01]  /*27610*/  PRMT R219, R72, 0x7610, R219 ;  /* 0x0000761048db7816 */ /* 0x000fe200000000db */
[----:B------:R4:W-:Y:S01]  /*27620*/  @!P0 STL.S16 [R1+0x2a4], R72 ;  /* 0x0002a44801008387 */ /* 0x0009e20000100600 */
[----:B------:R-:W-:Y:S03]  /*27630*/  ISETP.LE.U32.AND P0, PT, R157, UR23, PT ;  /* 0x000000179d007c0c */ /* 0x000fe6000bf03070 */
[----:B------:R1:W3:Y:S10]  /*27640*/  LDL.S16 R124, [R1+0x2c4] ;  /* 0x0002c400017c7983 */ /* 0x0002f40000100600 */
[----:B------:R-:W-:Y:S01]  /*27650*/  @!P0 HFMA2.BF16_V2 R27, -RZ.H0_H0, RZ.H0_H0, -R65.H0_H0 ;  /* 0x200000ffff1b8231 */ /* 0x000fe20000340941 */
[----:B----4-:R-:W-:Y:S02]  /*27660*/  LOP3.LUT R72, R116, 0xffff, RZ, 0xc0, !PT ;  /* 0x0000ffff74487812 */ /* 0x010fe400078ec0ff */
[----:B------:R-:W-:Y:S02]  /*27670*/  PRMT R117, R233, 0x7610, R117 ;  /* 0x00007610e9757816 */ /* 0x000fe40000000075 */
[----:B------:R-:W-:Y:S01]  /*27680*/  PRMT R222, R27, 0x7610, R222 ;  /* 0x000076101bde7816 */ /* 0x000fe200000000de */
[----:B------:R4:W-:Y:S01]  /*27690*/  @!P0 STL.S16 [R1+0x2b4], R27 ;  /* 0x0002b41b01008387 */ /* 0x0009e20000100600 */
[----:B------:R-:W-:Y:S02]  /*276a0*/  ISETP.LE.U32.AND P0, PT, R150, UR23, PT ;  /* 0x0000001796007c0c */ /* 0x000fe4000bf03070 */
[--C-:B------:R-:W-:Y:S01]  /*276b0*/  SHF.R.U32.HI R56, RZ, 0x8, R72.reuse ;  /* 0x00000008ff387819 */ /* 0x100fe20000011648 */
[----:B------:R1:W3:Y:S01]  /*276c0*/  LDL.S16 R112, [R1+0x2d0] ;  /* 0x0002d00001707983 */ /* 0x0002e20000100600 */
[----:B------:R-:W-:Y:S02]  /*276d0*/  PRMT R72, R149, 0x7610, R72 ;  /* 0x0000761095487816 */ /* 0x000fe40000000048 */
[----:B------:R-:W-:Y:S01]  /*276e0*/  LOP3.LUT R56, R56, 0xffff, RZ, 0xc0, !PT ;  /* 0x0000ffff38387812 */ /* 0x000fe200078ec0ff */
[----:B----4-:R1:W4:Y:S06]  /*276f0*/  LDL.S16 R27, [R1+0x2e0] ;  /* 0x0002e000011b7983 */ /* 0x01032c0000100600 */
[----:B------:R-:W-:Y:S05]  /*27700*/  @!P0 HFMA2.BF16_V2 R154, -RZ.H0_H0, RZ.H0_H0, -R66.H0_H0 ;  /* 0x200000ffff9a8231 */ /* 0x000fea0000340942 */
[----:B------:R-:W-:Y:S01]  /*27710*/  PRMT R178, R154, 0x7610, R178 ;  /* 0x000076109ab27816 */ /* 0x000fe200000000b2 */
[----:B------:R1:W-:Y:S01]  /*27720*/  @!P0 STL.S16 [R1+0x2b0], R154 ;  /* 0x0002b09a01008387 */ /* 0x0003e20000100600 */
[----:B------:R-:W-:Y:S02]  /*27730*/  ISETP.LE.U32.AND P0, PT, R56, UR23, PT ;  /* 0x0000001738007c0c */ /* 0x000fe4000bf03070 */
[----:B-1----:R-:W-:Y:S11]  /*27740*/  LOP3.LUT R154, R80, 0xff, RZ, 0xc0, !PT ;  /* 0x000000ff509a7812 */ /* 0x002ff600078ec0ff */
[----:B--2---:R-:W-:Y:S05]  /*27750*/  @!P0 HFMA2.BF16_V2 R89, -RZ.H0_H0, RZ.H0_H0, -R67.H0_H0 ;  /* 0x200000ffff598231 */ /* 0x004fea0000340943 */
[----:B------:R-:W-:Y:S01]  /*27760*/  PRMT R133, R89, 0x7610, R133 ;  /* 0x0000761059857816 */ /* 0x000fe20000000085 */
[----:B------:R1:W-:Y:S01]  /*27770*/  @!P0 STL.S16 [R1+0x2bc], R89 ;  /* 0x0002bc5901008387 */ /* 0x0003e20000100600 */
[----:B------:R-:W-:Y:S03]  /*27780*/  ISETP.LE.U32.AND P0, PT, R153, UR23, PT ;  /* 0x0000001799007c0c */ /* 0x000fe6000bf03070 */
[----:B------:R2:W2:Y:S04]  /*27790*/  LDL.S16 R161, [R1+0x2e8] ;  /* 0x0002e80001a17983 */ /* 0x0004a80000100600 */
[----:B------:R2:W2:Y:S06]  /*277a0*/  LDL.S16 R149, [R1+0x2e4] ;  /* 0x0002e40001957983 */ /* 0x0004ac0000100600 */
[----:B---3--:R-:W-:Y:S05]  /*277b0*/  @!P0 HFMA2.BF16_V2 R144, -RZ.H0_H0, RZ.H0_H0, -R68.H0_H0 ;  /* 0x200000ffff908231 */ /* 0x008fea0000340944 */
[----:B------:R-:W-:Y:S01]  /*277c0*/  PRMT R134, R144, 0x7610, R134 ;  /* 0x0000761090867816 */ /* 0x000fe20000000086 */
[----:B------:R3:W-:Y:S01]  /*277d0*/  @!P0 STL.S16 [R1+0x2c8], R144 ;  /* 0x0002c89001008387 */ /* 0x0007e20000100600 */
[----:B------:R-:W-:Y:S02]  /*277e0*/  ISETP.LE.U32.AND P0, PT, R154, UR23, PT ;  /* 0x000000179a007c0c */ /* 0x000fe4000bf03070 */
[--C-:B-1----:R-:W-:Y:S02]  /*277f0*/  SHF.R.U32.HI R89, RZ, 0x18, R116.reuse ;  /* 0x00000018ff597819 */ /* 0x102fe40000011674 */
[----:B------:R-:W-:Y:S02]  /*27800*/  PRMT R116, R232, 0x7610, R116 ;  /* 0x00007610e8747816 */ /* 0x000fe40000000074 */
[----:B------:R-:W-:Y:S02]  /*27810*/  ISETP.LE.U32.AND P6, PT, R89, UR23, PT ;  /* 0x0000001759007c0c */ /* 0x000fe4000bfc3070 */
[----:B------:R-:W-:Y:S11]  /*27820*/  SHF.R.U32.HI R89, RZ, 0x18, R80 ;  /* 0x00000018ff597819 */ /* 0x000ff60000011650 */
[----:B------:R-:W-:Y:S05]  /*27830*/  @!P6 HFMA2.BF16_V2 R124, -RZ.H0_H0, RZ.H0_H0, -R69.H0_H0 ;  /* 0x200000ffff7ce231 */ /* 0x000fea0000340945 */
[----:B------:R-:W-:Y:S01]  /*27840*/  PRMT R176, R124, 0x7610, R176 ;  /* 0x000076107cb07816 */ /* 0x000fe200000000b0 */
[----:B------:R1:W-:Y:S04]  /*27850*/  @!P6 STL.S16 [R1+0x2c4], R124 ;  /* 0x0002c47c0100e387 */ /* 0x0003e80000100600 */
[----:B---3--:R3:W3:Y:S01]  /*27860*/  LDL.S16 R144, [R1+0x2d8] ;  /* 0x0002d80001907983 */ /* 0x0086e20000100600 */
[----:B------:R-:W-:Y:S05]  /*27870*/  @!P0 HFMA2.BF16_V2 R112, -RZ.H0_H0, RZ.H0_H0, -R70.H0_H0 ;  /* 0x200000ffff708231 */ /* 0x000fea0000340946 */
[----:B------:R-:W-:Y:S01]  /*27880*/  PRMT R220, R112, 0x7610, R220 ;  /* 0x0000761070dc7816 */ /* 0x000fe200000000dc */
[----:B------:R4:W-:Y:S01]  /*27890*/  @!P0 STL.S16 [R1+0x2d0], R112 ;  /* 0x0002d07001008387 */ /* 0x0009e20000100600 */
[----:B------:R-:W-:Y:S01]  /*278a0*/  ISETP.LE.U32.AND P0, PT, R152, UR23, PT ;  /* 0x0000001798007c0c */ /* 0x000fe2000bf03070 */
[----:B-1----:R-:W-:Y:S05]  /*278b0*/  IMAD.WIDE.U32 R124, R125, -0x326172a9, RZ ;  /* 0xcd9e8d577d7c7825 */ /* 0x002fea00078e00ff */
[----:B------:R-:W-:Y:S02]  /*278c0*/  LOP3.LUT R53, R125, UR36, R138, 0x96, !PT ;  /* 0x000000247d357c12 */ /* 0x000fe4000f8e968a */
[C---:B------:R-:W-:Y:S02]  /*278d0*/  LOP3.LUT R51, R124.reuse, 0xff, RZ, 0xc0, !PT ;  /* 0x000000ff7c337812 */ /* 0x040fe400078ec0ff */
[----:B------:R-:W-:Y:S03]  /*278e0*/  LOP3.LUT R80, R53, 0xffff, RZ, 0xc0, !PT ;  /* 0x0000ffff35507812 */ /* 0x000fe600078ec0ff */
[----:B----4-:R-:W-:Y:S01]  /*278f0*/  @!P0 HFMA2.BF16_V2 R27, -RZ.H0_H0, RZ.H0_H0, -R71.H0_H0 ;  /* 0x200000ffff1b8231 */ /* 0x010fe20000340947 */
[----:B------:R-:W-:Y:S02]  /*27900*/  LOP3.LUT R54, R124, 0xffff, RZ, 0xc0, !PT ;  /* 0x0000ffff7c367812 */ /* 0x000fe400078ec0ff */
[--C-:B------:R-:W-:Y:S02]  /*27910*/  SHF.R.U32.HI R52, RZ, 0x8, R80.reuse ;  /* 0x00000008ff347819 */ /* 0x100fe40000011650 */
[----:B------:R-:W-:Y:S02]  /*27920*/  PRMT R221, R27, 0x7610, R221 ;  /* 0x000076101bdd7816 */ /* 0x000fe400000000dd */
[----:B------:R-:W-:Y:S02]  /*27930*/  LOP3.LUT R52, R52, 0xffff, RZ, 0xc0, !PT ;  /* 0x0000ffff34347812 */ /* 0x000fe400078ec0ff */
[----:B------:R-:W-:Y:S01]  /*27940*/  PRMT R80, R81, 0x7632, R80 ;  /* 0x0000763251507816 */ /* 0x000fe20000000050 */
[----:B------:R1:W4:Y:S01]  /*27950*/  LDL.S16 R112, [R1+0x2d4] ;  /* 0x0002d40001707983 */ /* 0x0003220000100600 */
[----:B------:R-:W-:Y:S02]  /*27960*/  ISETP.LE.U32.AND P4, PT, R52, UR23, PT ;  /* 0x0000001734007c0c */ /* 0x000fe4000bf83070 */
[----:B------:R-:W-:Y:S01]  /*27970*/  LOP3.LUT R208, R124, 0xff, RZ, 0xc0, !PT ;  /* 0x000000ff7cd07812 */ /* 0x000fe200078ec0ff */
[----:B------:R1:W-:Y:S01]  /*27980*/  @!P0 STL.S16 [R1+0x2e0], R27 ;  /* 0x0002e01b01008387 */ /* 0x0003e20000100600 */
[----:B------:R-:W-:Y:S02]  /*27990*/  ISETP.LE.U32.AND P0, PT, R155, UR23, PT ;  /* 0x000000179b007c0c */ /* 0x000fe4000bf03070 */
[--C-:B------:R-:W-:Y:S02]  /*279a0*/  SHF.R.U32.HI R232, RZ, 0x10, R124.reuse ;  /* 0x00000010ffe87819 */ /* 0x100fe4000001167c */
[----:B------:R-:W-:Y:S01]  /*279b0*/  SHF.R.U32.HI R233, RZ, 0x18, R124 ;  /* 0x00000018ffe97819 */ /* 0x000fe2000001167c */
[----:B-1----:R1:W4:Y:S08]  /*279c0*/  LDL.S16 R27, [R1+0x2cc] ;  /* 0x0002cc00011b7983 */ /* 0x0023300000100600 */
[----:B--2---:R-:W-:Y:S05]  /*279d0*/  @!P0 HFMA2.BF16_V2 R161, -RZ.H0_H0, RZ.H0_H0, -R72.H0_H0 ;  /* 0x200000ffffa18231 */ /* 0x004fea0000340948 */
[----:B------:R-:W-:Y:S01]  /*279e0*/  PRMT R177, R161, 0x7610, R177 ;  /* 0x00007610a1b17816 */ /* 0x000fe200000000b1 */
[----:B------:R-:W-:Y:S01]  /*279f0*/  @!P0 STL.S16 [R1+0x2e8], R161 ;  /* 0x0002e8a101008387 */ /* 0x000fe20000100600 */
[----:B------:R-:W-:Y:S02]  /*27a00*/  ISETP.LE.U32.AND P0, PT, R89, UR23, PT ;  /* 0x0000001759007c0c */ /* 0x000fe4000bf03070 */
[----:B------:R-:W-:Y:S04]  /*27a10*/  LOP3.LUT R89, R53, 0xff, RZ, 0xc0, !PT ;  /* 0x000000ff35597812 */ /* 0x000fe800078ec0ff */
[----:B------:R-:W-:Y:S02]  /*27a20*/  ISETP.LE.U32.AND P5, PT, R89, UR23, PT ;  /* 0x0000001759007c0c */ /* 0x000fe4000bfa3070 */
[--C-:B------:R-:W-:Y:S02]  /*27a30*/  SHF.R.U32.HI R89, RZ, 0x10, R53.reuse ;  /* 0x00000010ff597819 */ /* 0x100fe40000011635 */
[----:B------:R-:W-:Y:S02]  /*27a40*/  SHF.R.U32.HI R53, RZ, 0x18, R53 ;  /* 0x00000018ff357819 */ /* 0x000fe40000011635 */
[----:B------:R-:W-:Y:S01]  /*27a50*/  LOP3.LUT R89, R89, 0xff, RZ, 0xc0, !PT ;  /* 0x000000ff59597812 */ /* 0x000fe200078ec0ff */
[----:B------:R-:W-:Y:S01]  /*27a60*/  @!P0 HFMA2.BF16_V2 R149, -RZ.H0_H0, RZ.H0_H0, -R78.H0_H0 ;  /* 0x200000ffff958231 */ /* 0x000fe2000034094e */
[----:B------:R-:W-:Y:S02]  /*27a70*/  ISETP.LE.U32.AND P2, PT, R53, UR23, PT ;  /* 0x0000001735007c0c */ /* 0x000fe4000bf43070 */
[----:B------:R-:W-:Y:S02]  /*27a80*/  ISETP.LE.U32.AND P3, PT, R89, UR23, PT ;  /* 0x0000001759007c0c */ /* 0x000fe4000bf63070 */
[----:B------:R-:W-:Y:S01]  /*27a90*/  LOP3.LUT R89, R83, 0xff, RZ, 0xc0, !PT ;  /* 0x000000ff53597812 */ /* 0x000fe200078ec0ff */
[----:B------:R2:W-:Y:S01]  /*27aa0*/  @!P0 STL.S16 [R1+0x2e4], R149 ;  /* 0x0002e49501008387 */ /* 0x0005e20000100600 */
[----:B------:R-:W-:Y:S02]  /*27ab0*/  PRMT R85, R149, 0x7610, R85 ;  /* 0x0000761095557816 */ /* 0x000fe40000000055 */
[----:B------:R-:W-:Y:S02]  /*27ac0*/  PRMT R170, R89, 0x5410, R55 ;  /* 0x0000541059aa7816 */ /* 0x000fe40000000037 */
[--C-:B------:R-:W-:Y:S02]  /*27ad0*/  SHF.R.U32.HI R55, RZ, 0x10, R83.reuse ;  /* 0x00000010ff377819 */ /* 0x100fe40000011653 */
[----:B------:R-:W-:Y:S02]  /*27ae0*/  SHF.R.U32.HI R83, RZ, 0x18, R83 ;  /* 0x00000018ff537819 */ /* 0x000fe40000011653 */
[----:B------:R-:W-:Y:S02]  /*27af0*/  LOP3.LUT R55, R55, 0xff, RZ, 0xc0, !PT ;  /* 0x000000ff37377812 */ /* 0x000fe400078ec0ff */
[----:B------:R-:W-:Y:S02]  /*27b00*/  LOP3.LUT R89, R130, 0xff, RZ, 0xc0, !PT ;  /* 0x000000ff82597812 */ /* 0x000fe400078ec0ff */
[----:B------:R-:W-:Y:S02]  /*27b10*/  PRMT R169, R55, 0x5410, R83 ;  /* 0x0000541037a97816 */ /* 0x000fe40000000053 */
[C---:B------:R-:W-:Y:S02]  /*27b20*/  LOP3.LUT R55, R202.reuse, 0xffff, RZ, 0xc0, !PT ;  /* 0x0000ffffca377812 */ /* 0x040fe400078ec0ff */
[----:B------:R-:W-:Y:S02]  /*27b30*/  LOP3.LUT R83, R202, 0xff, RZ, 0xc0, !PT ;  /* 0x000000ffca537812 */ /* 0x000fe400078ec0ff */
[----:B------:R-:W-:Y:S02]  /*27b40*/  SHF.R.U32.HI R55, RZ, 0x8, R55 ;  /* 0x00000008ff377819 */ /* 0x000fe40000011637 */
[----:B------:R-:W-:Y:S01]  /*27b50*/  PRMT R53, R30, 0x7610, R53 ;  /* 0x000076101e357816 */ /* 0x000fe20000000035 */
[----:B---3--:R-:W-:Y:S01]  /*27b60*/  @!P5 HFMA2.BF16_V2 R144, -RZ.H0_H0, RZ.H0_H0, -R81.H0_H0 ;  /* 0x200000ffff90d231 */ /* 0x008fe20000340951 */
[----:B------:R-:W-:Y:S02]  /*27b70*/  PRMT R172, R83, 0x5410, R55 ;  /* 0x0000541053ac7816 */ /* 0x000fe40000000037 */
[--C-:B------:R-:W-:Y:S02]  /*27b80*/  SHF.R.U32.HI R55, RZ, 0x10, R202.reuse ;  /* 0x00000010ff377819 */ /* 0x100fe400000116ca */
[----:B------:R-:W-:Y:S01]  /*27b90*/  SHF.R.U32.HI R83, RZ, 0x18, R202 ;  /* 0x00000018ff537819 */ /* 0x000fe200000116ca */
[----:B------:R-:W-:Y:S01]  /*27ba0*/  @!P5 STL.S16 [R1+0x2d8], R144 ;  /* 0x0002d8900100d387 */ /* 0x000fe20000100600 */
[----:B------:R-:W-:Y:S02]  /*27bb0*/  LOP3.LUT R55, R55, 0xff, RZ, 0xc0, !PT ;  /* 0x000000ff37377812 */ /* 0x000fe400078ec0ff */
[----:B--2---:R-:W-:Y:S02]  /*27bc0*/  LOP3.LUT R149, R131, UR10, R200, 0x96, !PT ;  /* 0x0000000a83957c12 */ /* 0x004fe4000f8e96c8 */
[----:B------:R-:W-:Y:S02]  /*27bd0*/  PRMT R171, R55, 0x5410, R83 ;  /* 0x0000541037ab7816 */ /* 0x000fe40000000053 */
[----:B------:R-:W-:Y:S02]  /*27be0*/  LOP3.LUT R55, R130, 0xffff, RZ, 0xc0, !PT ;  /* 0x0000ffff82377812 */ /* 0x000fe400078ec0ff */
[----:B------:R-:W-:Y:S02]  /*27bf0*/  LOP3.LUT R83, R128, 0xffff, RZ, 0xc0, !PT ;  /* 0x0000ffff80537812 */ /* 0x000fe400078ec0ff */
[----:B------:R-:W-:Y:S02]  /*27c00*/  SHF.R.U32.HI R55, RZ, 0x8, R55 ;  /* 0x00000008ff377819 */ /* 0x000fe40000011637 */
[----:B------:R-:W-:Y:S02]  /*27c10*/  SHF.R.U32.HI R129, RZ, 0x10, R128 ;  /* 0x00000010ff817819 */ /* 0x000fe40000011680 */
[----:B------:R-:W-:Y:S02]  /*27c20*/  PRMT R202, R89, 0x5410, R55 ;  /* 0x0000541059ca7816 */ /* 0x000fe40000000037 */
[--C-:B------:R-:W-:Y:S02]  /*27c30*/  SHF.R.U32.HI R55, RZ, 0x10, R130.reuse ;  /* 0x00000010ff377819 */ /* 0x100fe40000011682 */
[----:B------:R-:W-:Y:S02]  /*27c40*/  SHF.R.U32.HI R130, RZ, 0x18, R130 ;  /* 0x00000018ff827819 */ /* 0x000fe40000011682 */
[----:B------:R-:W-:Y:S02]  /*27c50*/  LOP3.LUT R55, R55, 0xff, RZ, 0xc0, !PT ;  /* 0x000000ff37377812 */ /* 0x000fe400078ec0ff */
[C---:B------:R-:W-:Y:S02]  /*27c60*/  LOP3.LUT R89, R126.reuse, 0xff, RZ, 0xc0, !PT ;  /* 0x000000ff7e597812 */ /* 0x040fe400078ec0ff */
[----:B------:R-:W-:Y:S02]  /*27c70*/  PRMT R203, R55, 0x5410, R130 ;  /* 0x0000541037cb7816 */ /* 0x000fe40000000082 */
[----:B------:R-:W-:Y:S02]  /*27c80*/  LOP3.LUT R55, R126, 0xffff, RZ, 0xc0, !PT ;  /* 0x0000ffff7e377812 */ /* 0x000fe400078ec0ff */
[----:B------:R-:W-:Y:S02]  /*27c90*/  SHF.R.U32.HI R128, RZ, 0x18, R128 ;  /* 0x00000018ff807819 */ /* 0x000fe40000011680 */
[----:B------:R-:W-:Y:S02]  /*27ca0*/  SHF.R.U32.HI R55, RZ, 0x8, R55 ;  /* 0x00000008ff377819 */ /* 0x000fe40000011637 */
[----:B------:R-:W-:Y:S02]  /*27cb0*/  SHF.R.U32.HI R83, RZ, 0x8, R83 ;  /* 0x00000008ff537819 */ /* 0x000fe40000011653 */
[----:B------:R-:W-:Y:S01]  /*27cc0*/  PRMT R236, R89, 0x5410, R55 ;  /* 0x0000541059ec7816 */ /* 0x000fe20000000037 */
[----:B----4-:R-:W-:Y:S01]  /*27cd0*/  @!P4 HFMA2.BF16_V2 R112, -RZ.H0_H0, RZ.H0_H0, -R80.H0_H0 ;  /* 0x200000ffff70c231 */ /* 0x010fe20000340950 */
[----:B------:R-:W-:Y:S02]  /*27ce0*/  LOP3.LUT R55, R129, 0xff, RZ, 0xc0, !PT ;  /* 0x000000ff81377812 */ /* 0x000fe400078ec0ff */
[----:B------:R-:W-:Y:S02]  /*27cf0*/  LOP3.LUT R89, R190, 0xff, RZ, 0xc0, !PT ;  /* 0x000000ffbe597812 */ /* 0x000fe400078ec0ff */
[----:B------:R-:W-:Y:S01]  /*27d00*/  PRMT R217, R112, 0x7610, R217 ;  /* 0x0000761070d97816 */ /* 0x000fe200000000d9 */
[----:B------:R2:W-:Y:S01]  /*27d10*/  @!P4 STL.S16 [R1+0x2d4], R112 ;  /* 0x0002d4700100c387 */ /* 0x0005e20000100600 */
[----:B------:R-:W-:Y:S02]  /*27d20*/  PRMT R200, R55, 0x5410, R128 ;  /* 0x0000541037c87816 */ /* 0x000fe40000000080 */
[----:B------:R-:W-:Y:S02]  /*27d30*/  LOP3.LUT R55, R84, 0xffff, RZ, 0xc0, !PT ;  /* 0x0000ffff54377812 */ /* 0x000fe400078ec0ff */
[----:B------:R-:W-:Y:S02]  /*27d40*/  PRMT R191, R89, 0x5410, R191 ;  /* 0x0000541059bf7816 */ /* 0x000fe400000000bf */
[----:B------:R-:W-:Y:S02]  /*27d50*/  SHF.R.U32.HI R89, RZ, 0x18, R84 ;  /* 0x00000018ff597819 */ /* 0x000fe40000011654 */
[----:B------:R-:W-:Y:S02]  /*27d60*/  LOP3.LUT R161, R127, UR10, R118, 0x96, !PT ;  /* 0x0000000a7fa17c12 */ /* 0x000fe4000f8e9676 */
[----:B------:R-:W-:Y:S02]  /*27d70*/  PRMT R127, R15, 0x7610, R127 ;  /* 0x000076100f7f7816 */ /* 0x000fe4000000007f */
[--C-:B------:R-:W-:Y:S02]  /*27d80*/  SHF.R.U32.HI R118, RZ, 0x10, R126.reuse ;  /* 0x00000010ff767819 */ /* 0x100fe4000001167e */
[----:B------:R-:W-:Y:S02]  /*27d90*/  @P0 LOP3.LUT R229, R229, 0x2, RZ, 0xfc, !PT ;  /* 0x00000002e5e50812 */ /* 0x000fe400078efcff */
[----:B------:R-:W-:Y:S02]  /*27da0*/  ISETP.LE.U32.AND P0, PT, R50, UR23, PT ;  /* 0x0000001732007c0c */ /* 0x000fe4000bf03070 */
[----:B------:R-:W-:Y:S02]  /*27db0*/  SHF.R.U32.HI R126, RZ, 0x18, R126 ;  /* 0x00000018ff7e7819 */ /* 0x000fe4000001167e */
[----:B------:R-:W-:Y:S01]  /*27dc0*/  LOP3.LUT R118, R118, 0xff, RZ, 0xc0, !PT ;  /* 0x000000ff76767812 */ /* 0x000fe200078ec0ff */
[----:B------:R-:W-:Y:S01]  /*27dd0*/  @!P3 HFMA2.BF16_V2 R27, -RZ.H0_H0, RZ.H0_H0, -R79.H0_H0 ;  /* 0x200000ffff1bb231 */ /* 0x000fe2000034094f */
[----:B------:R-:W-:Y:S02]  /*27de0*/  PRMT R128, R204, 0x7610, R128 ;  /* 0x00007610cc807816 */ /* 0x000fe40000000080 */
[----:B--2---:R-:W-:Y:S02]  /*27df0*/  SHF.R.U32.HI R112, RZ, 0x8, R188 ;  /* 0x00000008ff707819 */ /* 0x004fe400000116bc */
[----:B------:R-:W-:Y:S01]  /*27e00*/  PRMT R218, R27, 0x7610, R218 ;  /* 0x000076101bda7816 */ /* 0x000fe200000000da */
[----:B------:R2:W-:Y:S01]  /*27e10*/  @!P3 STL.S16 [R1+0x2cc], R27 ;  /* 0x0002cc1b0100b387 */ /* 0x0005e20000100600 */
[----:B------:R-:W-:Y:S02]  /*27e20*/  PRMT R190, R201, 0x5410, R112 ;  /* 0x00005410c9be7816 */ /* 0x000fe40000000070 */
[----:B------:R-:W-:Y:S01]  /*27e30*/  PRMT R201, R164, 0x5410, R83 ;  /* 0x00005410a4c97816 */ /* 0x000fe20000000053 */
[----:B------:R1:W3:Y:S01]  /*27e40*/  LDL.S16 R26, [R1+0x2c0] ;  /* 0x0002c000011a7983 */ /* 0x0002e20000100600 */
[----:B------:R-:W-:Y:S02]  /*27e50*/  SHF.R.U32.HI R83, RZ, 0x10, R84 ;  /* 0x00000010ff537819 */ /* 0x000fe40000011654 */
[----:B------:R-:W-:Y:S02]  /*27e60*/  LOP3.LUT R112, R84, 0xff, RZ, 0xc0, !PT ;  /* 0x000000ff54707812 */ /* 0x000fe400078ec0ff */
[----:B------:R-:W-:Y:S02]  /*27e70*/  SHF.R.U32.HI R84, RZ, 0x8, R55 ;  /* 0x00000008ff547819 */ /* 0x000fe40000011637 */
[----:B------:R-:W-:Y:S02]  /*27e80*/  LOP3.LUT R55, R83, 0xff, RZ, 0xc0, !PT ;  /* 0x000000ff53377812 */ /* 0x000fe400078ec0ff */
[--C-:B------:R-:W-:Y:S02]  /*27e90*/  PRMT R173, R112, 0x5410, R84.reuse ;  /* 0x0000541070ad7816 */ /* 0x100fe40000000054 */
[----:B------:R-:W-:Y:S02]  /*27ea0*/  PRMT R188, R55, 0x5410, R89 ;  /* 0x0000541037bc7816 */ /* 0x000fe40000000059 */
[----:B------:R-:W-:Y:S02]  /*27eb0*/  PRMT R55, R31, 0x7610, R55 ;  /* 0x000076101f377816 */ /* 0x000fe40000000037 */
[----:B------:R-:W-:Y:S02]  /*27ec0*/  PRMT R84, R79, 0x7632, R84 ;  /* 0x000076324f547816 */ /* 0x000fe40000000054 */
[----:B------:R-:W-:Y:S02]  /*27ed0*/  LOP3.LUT R164, R125, UR10, R138, 0x96, !PT ;  /* 0x0000000a7da47c12 */ /* 0x000fe4000f8e968a */
[----:B------:R-:W-:Y:S02]  /*27ee0*/  PRMT R112, R10, 0x7610, R112 ;  /* 0x000076100a707816 */ /* 0x000fe40000000070 */
[----:B------:R-:W-:Y:S01]  /*27ef0*/  PRMT R234, R118, 0x5410, R126 ;  /* 0x0000541076ea7816 */ /* 0x000fe2000000007e */
[----:B--2---:R1:W2:Y:S01]  /*27f00*/  LDL.S16 R27, [R1+0x2b8] ;  /* 0x0002b800011b7983 */ /* 0x0042a20000100600 */
[----:B------:R-:W-:Y:S02]  /*27f10*/  PRMT R118, R53, 0x7610, R118 ;  /* 0x0000761035767816 */ /* 0x000fe40000000076 */
[----:B------:R-:W-:Y:S01]  /*27f20*/  PRMT R126, R55, 0x7610, R126 ;  /* 0x00007610377e7816 */ /* 0x000fe2000000007e */
[----:B------:R-:W4:Y:S01]  /*27f30*/  LDL.LU R31, [R1+0x400] ;  /* 0x00040000011f7983 */ /* 0x000f220000300800 */
[--C-:B------:R-:W-:Y:S02]  /*27f40*/  SHF.R.U32.HI R55, RZ, 0x18, R124.reuse ;  /* 0x00000018ff377819 */ /* 0x100fe4000001167c */
[--C-:B------:R-:W-:Y:S01]  /*27f50*/  SHF.R.U32.HI R53, RZ, 0x10, R124.reuse ;  /* 0x00000010ff357819 */ /* 0x100fe2000001167c */
[----:B------:R-:W4:Y:S01]  /*27f60*/  LDL.LU R30, [R1+0x3fc] ;  /* 0x0003fc00011e7983 */ /* 0x000f220000300800 */
[----:B------:R-:W-:Y:S02]  /*27f70*/  LOP3.LUT R204, R124, 0xffff, RZ, 0xc0, !PT ;  /* 0x0000ffff7ccc7812 */ /* 0x000fe400078ec0ff */
[----:B------:R-:W-:Y:S02]  /*27f80*/  PRMT R124, R14, 0x7610, R124 ;  /* 0x000076100e7c7816 */ /* 0x000fe4000000007c */
[----:B------:R-:W-:Y:S02]  /*27f90*/  PRMT R89, R88, 0x7632, R89 ;  /* 0x0000763258597816 */ /* 0x000fe40000000059 */
[----:B------:R-:W-:Y:S02]  /*27fa0*/  PRMT R125, R11, 0x7610, R125 ;  /* 0x000076100b7d7816 */ /* 0x000fe4000000007d */
[----:B------:R-:W-:Y:S02]  /*27fb0*/  LOP3.LUT R229, R229, 0xfffffffb, RZ, 0xc0, !PT ;  /* 0xfffffffbe5e57812 */ /* 0x000fe400078ec0ff */
[----:B------:R-:W-:Y:S01]  /*27fc0*/  PRMT R175, R144, 0x7610, R175 ;  /* 0x0000761090af7816 */ /* 0x000fe200000000af */
[----:B------:R-:W-:Y:S01]  /*27fd0*/  IMAD.WIDE.U32 R144, R145, -0x2daee0ad, RZ ;  /* 0xd2511f5391907825 */ /* 0x000fe200078e00ff */
[----:B------:R-:W-:Y:S02]  /*27fe0*/  @P5 LOP3.LUT R229, R229, 0x4, RZ, 0xfc, !PT ;  /* 0x00000004e5e55812 */ /* 0x000fe400078efcff */
[----:B------:R-:W-:Y:S02]  /*27ff0*/  ISETP.LE.U32.AND P5, PT, R193, UR23, PT ;  /* 0x00000017c1007c0c */ /* 0x000fe4000bfa3070 */
[C-C-:B------:R-:W-:Y:S02]  /*28000*/  LOP3.LUT R52, R145.reuse, UR31, R158.reuse, 0x96, !PT ;  /* 0x0000001f91347c12 */ /* 0x140fe4000f8e969e */
[----:B------:R-:W-:Y:S02]  /*28010*/  LOP3.LUT R198, R145, UR11, R158, 0x96, !PT ;  /* 0x0000000b91c67c12 */ /* 0x000fe4000f8e969e */
[--C-:B------:R-:W-:Y:S02]  /*28020*/  LOP3.LUT R158, R123, UR11, R244.reuse, 0x96, !PT ;  /* 0x0000000b7b9e7c12 */ /* 0x100fe4000f8e96f4 */
[----:B------:R-:W-:Y:S02]  /*28030*/  PRMT R123, R29, 0x7610, R123 ;  /* 0x000076101d7b7816 */ /* 0x000fe4000000007b */
[----:B------:R-:W-:Y:S02]  /*28040*/  PRMT R244, R125, 0x7610, R244 ;  /* 0x000076107df47816 */ /* 0x000fe400000000f4 */
[----:B------:R-:W-:Y:S02]  /*28050*/  PRMT R131, R124, 0x7610, R131 ;  /* 0x000076107c837816 */ /* 0x000fe40000000083 */
[----:B------:R-:W-:Y:S02]  /*28060*/  PRMT R124, R40, 0x5410, R39 ;  /* 0x00005410287c7816 */ /* 0x000fe40000000027 */
[----:B------:R-:W-:Y:S02]  /*28070*/  PRMT R125, R66, 0x5410, R67 ;  /* 0x00005410427d7816 */ /* 0x000fe40000000043 */
[----:B------:R-:W-:Y:S01]  /*28080*/  PRMT R83, R207, 0x7632, R83 ;  /* 0x00007632cf537816 */ /* 0x000fe20000000053 */
[----:B---3--:R-:W-:Y:S05]  /*28090*/  @!P1 HFMA2.BF16_V2 R26, -RZ.H0_H0, RZ.H0_H0, -R88.H0_H0 ;  /* 0x200000ffff1a9231 */ /* 0x008fea0000340958 */
[----:B------:R-:W-:Y:S01]  /*280a0*/  PRMT R130, R26, 0x7610, R130 ;  /* 0x000076101a827816 */ /* 0x000fe20000000082 */
[----:B--2---:R-:W-:Y:S05]  /*280b0*/  @!P2 HFMA2.BF16_V2 R27, -RZ.H0_H0, RZ.H0_H0, -R84.H0_H0 ;  /* 0x200000ffff1ba231 */ /* 0x004fea0000340954 */
[----:B------:R-:W-:Y:S01]  /*280c0*/  PRMT R138, R27, 0x7610, R138 ;  /* 0x000076101b8a7816 */ /* 0x000fe2000000008a */
[----:B------:R2:W-:Y:S04]  /*280d0*/  @!P2 STL.S16 [R1+0x2b8], R27 ;  /* 0x0002b81b0100a387 */ /* 0x0005e80000100600 */
[----:B--2---:R-:W2:Y:S04]  /*280e0*/  LDL.LU R27, [R1+0x3f8] ;  /* 0x0003f800011b7983 */ /* 0x004ea80000300800 */
[----:B------:R3:W-:Y:S04]  /*280f0*/  @!P1 STL.S16 [R1+0x2c0], R26 ;  /* 0x0002c01a01009387 */ /* 0x0007e80000100600 */
[----:B---3--:R-:W2:Y:S04]  /*28100*/  LDL.LU R26, [R1+0x3f4] ;  /* 0x0003f400011a7983 */ /* 0x008ea80000300800 */
[----:B------:R-:W3:Y:S04]  /*28110*/  LDL.LU R15, [R1+0x3f0] ;  /* 0x0003f000010f7983 */ /* 0x000ee80000300800 */
[----:B------:R1:W4:Y:S04]  /*28120*/  LDL.S16 R10, [R1+0x2dc] ;  /* 0x0002dc00010a7983 */ /* 0x0003280000100600 */
[----:B------:R-:W3:Y:S04]  /*28130*/  LDL.LU R14, [R1+0x3ec] ;  /* 0x0003ec00010e7983 */ /* 0x000ee80000300800 */
[----:B------:R-:W2:Y:S01]  /*28140*/  LDL.LU R11, [R1+0x3e8] ;  /* 0x0003e800010b7983 */ /* 0x000ea20000300800 */
[----:B----4-:R-:W-:Y:S05]  /*28150*/  @!P0 HFMA2.BF16_V2 R10, -RZ.H0_H0, RZ.H0_H0, -R89.H0_H0 ;  /* 0x200000ffff0a8231 */ /* 0x010fea0000340959 */
[----:B------:R-:W-:Y:S01]  /*28160*/  PRMT R129, R10, 0x7610, R129 ;  /* 0x000076100a817816 */ /* 0x000fe20000000081 */
[----:B------:R4:W-:Y:S01]  /*28170*/  @!P0 STL.S16 [R1+0x2dc], R10 ;  /* 0x0002dc0a01008387 */ /* 0x0009e20000100600 */
[----:B------:R-:W-:Y:S02]  /*28180*/  ISETP.LE.U32.AND P0, PT, R196, UR23, PT ;  /* 0x00000017c4007c0c */ /* 0x000fe4000bf03070 */
[----:B------:R-:W-:Y:S11]  /*28190*/  IADD3 R196, P1, R180, -0x100, RZ ;  /* 0xffffff00b4c47810 */ /* 0x000ff60007f3e0ff */
[----:B------:R-:W-:Y:S02]  /*281a0*/  @!P0 PRMT R48, R118, 0x5410, RZ ;  /* 0x0000541076308816 */ /* 0x000fe400000000ff */
[----:B------:R-:W-:Y:S02]  /*281b0*/  ISETP.LE.U32.AND P0, PT, R197, UR23, PT ;  /* 0x00000017c5007c0c */ /* 0x000fe4000bf03070 */
[----:B------:R-:W-:Y:S01]  /*281c0*/  PRMT R118, R47, 0x5410, R46 ;  /* 0x000054102f767816 */ /* 0x000fe2000000002e */
[----:B------:R-:W-:Y:S01]  /*281d0*/  STG.E.U16 desc[UR32][R186.64+0x80], R48 ;  /* 0x00008030ba007986 */ /* 0x000fe2000c101520 */
[----:B------:R-:W-:Y:S02]  /*281e0*/  @!P5 PRMT R47, R112, 0x5410, RZ ;  /* 0x00005410702fd816 */ /* 0x000fe400000000ff */
[----:B------:R-:W-:Y:S02]  /*281f0*/  PRMT R112, R43, 0x5410, R42 ;  /* 0x000054102b707816 */ /* 0x000fe4000000002a */
[----:B------:R-:W-:Y:S01]  /*28200*/  ISETP.LE.U32.AND P5, PT, R195, UR23, PT ;  /* 0x00000017c3007c0c */ /* 0x000fe2000bfa3070 */
[----:B----4-:R-:W2:Y:S04]  /*28210*/  LDL.LU R10, [R1+0x3e4] ;  /* 0x0003e400010a7983 */ /* 0x010ea80000300800 */
[----:B------:R-:W-:Y:S01]  /*28220*/  @!P0 PRMT R46, R116, 0x5410, RZ ;  /* 0x00005410742e8816 */ /* 0x000fe200000000ff */
[----:B------:R-:W4:Y:S01]  /*28230*/  LDL.LU R135, [R1+0x3e0] ;  /* 0x0003e00001877983 */ /* 0x000f220000300800 */
[----:B------:R-:W-:Y:S02]  /*28240*/  ISETP.LE.U32.AND P0, PT, R192, UR23, PT ;  /* 0x00000017c0007c0c */ /* 0x000fe4000bf03070 */
[----:B------:R-:W-:Y:S01]  /*28250*/  PRMT R116, R38, 0x5410, R3 ;  /* 0x0000541026747816 */ /* 0x000fe20000000003 */
[----:B------:R-:W4:Y:S03]  /*28260*/  LDL.LU R29, [R1+0x3dc] ;  /* 0x0003dc00011d7983 */ /* 0x000f260000300800 */
[----:B------:R-:W-:Y:S01]  /*28270*/  @!P5 PRMT R43, R117, 0x5410, RZ ;  /* 0x00005410752bd816 */ /* 0x000fe200000000ff */
[----:B------:R1:W-:Y:S01]  /*28280*/  STL [R1+0x2c], R196 ;  /* 0x00002cc401007387 */ /* 0x0003e20000100800 */
[----:B------:R-:W-:Y:S02]  /*28290*/  ISETP.LE.U32.AND P5, PT, R194, UR23, PT ;  /* 0x00000017c2007c0c */ /* 0x000fe4000bfa3070 */
[----:B------:R-:W-:Y:S01]  /*282a0*/  PRMT R117, R2, 0x5410, R0 ;  /* 0x0000541002757816 */ /* 0x000fe20000000000 */
[----:B------:R-:W-:Y:S02]  /*282b0*/  STG.E.U16 desc[UR32][R184.64+0x80], R47 ;  /* 0x0000802fb8007986 */ /* 0x000fe4000c101520 */
[----:B------:R-:W-:Y:S02]  /*282c0*/  @!P0 PRMT R42, R128, 0x5410, RZ ;  /* 0x00005410802a8816 */ /* 0x000fe400000000ff */
[----:B------:R-:W-:Y:S01]  /*282d0*/  ISETP.LE.U32.AND P0, PT, R115, UR23, PT ;  /* 0x0000001773007c0c */ /* 0x000fe2000bf03070 */
[----:B------:R-:W-:Y:S01]  /*282e0*/  STG.E.U16 desc[UR32][R184.64+0x82], R46 ;  /* 0x0000822eb8007986 */ /* 0x000fe2000c101520 */
[----:B------:R-:W-:Y:S02]  /*282f0*/  PRMT R115, R45, 0x5410, R44 ;  /* 0x000054102d737816 */ /* 0x000fe4000000002c */
[----:B------:R-:W-:Y:S01]  /*28300*/  PRMT R128, R59, 0x5410, R63 ;  /* 0x000054103b807816 */ /* 0x000fe2000000003f */
[----:B------:R-:W-:Y:S01]  /*28310*/  STG.E.U16 desc[UR32][R180.64+0x90], R43 ;  /* 0x0000902bb4007986 */ /* 0x000fe2000c101520 */
[----:B------:R-:W-:Y:S02]  /*28320*/  @!P5 PRMT R45, R126, 0x5410, RZ ;  /* 0x000054107e2dd816 */ /* 0x000fe400000000ff */
[----:B------:R-:W-:Y:S01]  /*28330*/  ISETP.LE.U32.AND P5, PT, R166, UR23, PT ;  /* 0x00000017a6007c0c */ /* 0x000fe2000bfa3070 */
[----:B------:R-:W-:Y:S01]  /*28340*/  STG.E.U16 desc[UR32][R180.64+0x92], R42 ;  /* 0x0000922ab4007986 */ /* 0x000fe2000c101520 */
[----:B------:R-:W-:Y:S02]  /*28350*/  PRMT R126, R68, 0x5410, R69 ;  /* 0x00005410447e7816 */ /* 0x000fe40000000045 */
[----:B------:R-:W-:Y:S01]  /*28360*/  @!P6 PRMT R69, R176, 0x5410, RZ ;  /* 0x00005410b045e816 */ /* 0x000fe200000000ff */
[----:B------:R3:W-:Y:S01]  /*28370*/  STG.E.U16 desc[UR32][R182.64+0x90], R45 ;  /* 0x0000902db6007986 */ /* 0x0007e2000c101520 */
[----:B------:R-:W-:Y:S02]  /*28380*/  @!P0 PRMT R44, R127, 0x5410, RZ ;  /* 0x000054107f2c8816 */ /* 0x000fe400000000ff */
[----:B------:R-:W-:Y:S02]  /*28390*/  ISETP.LE.U32.AND P0, PT, R160, UR23, PT ;  /* 0x00000017a0007c0c */ /* 0x000fe4000bf03070 */
[----:B-1----:R-:W-:Y:S01]  /*283a0*/  IADD3.X R196, R181, -0x1, RZ, P1, !PT ;  /* 0xffffffffb5c47810 */ /* 0x002fe20000ffe4ff */
[----:B------:R1:W-:Y:S01]  /*283b0*/  STG.E.U16 desc[UR32][R182.64+0x92], R44 ;  /* 0x0000922cb6007986 */ /* 0x0003e2000c101520 */
[----:B------:R-:W-:Y:S02]  /*283c0*/  PRMT R127, R60, 0x5410, R57 ;  /* 0x000054103c7f7816 */ /* 0x000fe40000000039 */
[----:B------:R-:W-:Y:S01]  /*283d0*/  @!P5 PRMT R2, R122, 0x5410, RZ ;  /* 0x000054107a02d816 */ /* 0x000fe200000000ff */
[----:B------:R-:W-:Y:S01]  /*283e0*/  STL [R1+0x28], R196 ;  /* 0x000028c401007387 */ /* 0x000fe20000100800 */
[----:B------:R-:W-:Y:S02]  /*283f0*/  ISETP.LE.U32.AND P5, PT, R162, UR23, PT ;  /* 0x00000017a2007c0c */ /* 0x000fe4000bfa3070 */
[----:B------:R-:W-:Y:S01]  /*28400*/  PRMT R122, R62, 0x5410, R61 ;  /* 0x000054103e7a7816 */ /* 0x000fe2000000003d */
[----:B------:R1:W-:Y:S01]  /*28410*/  STG.E.U16 desc[UR32][R186.64+0x8e], R2 ;  /* 0x00008e02ba007986 */ /* 0x0003e2000c101520 */
[----:B------:R-:W-:Y:S02]  /*28420*/  ISETP.LE.U32.AND P6, PT, R51, UR23, PT ;  /* 0x0000001733007c0c */ /* 0x000fe4000bfc3070 */
[----:B------:R-:W-:Y:S02]  /*28430*/  @!P0 PRMT R0, R123, 0x5410, RZ ;  /* 0x000054107b008816 */ /* 0x000fe400000000ff */
[----:B------:R-:W-:Y:S02]  /*28440*/  ISETP.LE.U32.AND P0, PT, R165, UR23, PT ;  /* 0x00000017a5007c0c */ /* 0x000fe4000bf03070 */
[----:B------:R-:W-:Y:S01]  /*28450*/  PRMT R123, R41, 0x5410, R58 ;  /* 0x00005410297b7816 */ /* 0x000fe2000000003a */
[----:B------:R-:W-:Y:S01]  /*28460*/  STG.E.U16 desc[UR32][R186.64+0x90], R0 ;  /* 0x00009000ba007986 */ /* 0x000fe2000c101520 */
[----:B------:R-:W-:Y:S02]  /*28470*/  ISETP.LE.U32.AND P1, PT, R213, UR23, PT ;  /* 0x00000017d5007c0c */ /* 0x000fe4000bf23070 */
[----:B------:R-:W-:Y:S02]  /*28480*/  @!P5 PRMT R38, R131, 0x5410, RZ ;  /* 0x000054108326d816 */ /* 0x000fe400000000ff */
[----:B------:R-:W-:Y:S02]  /*28490*/  ISETP.LE.U32.AND P5, PT, R143, UR23, PT ;  /* 0x000000178f007c0c */ /* 0x000fe4000bfa3070 */
[----:B------:R-:W-:Y:S01]  /*284a0*/  PRMT R131, R70, 0x5410, R71 ;  /* 0x0000541046837816 */ /* 0x000fe20000000047 */
[----:B------:R-:W-:Y:S01]  /*284b0*/  STG.E.U16 desc[UR32][R184.64+0x90], R38 ;  /* 0x00009026b8007986 */ /* 0x000fe2000c101520 */
[--C-:B---3--:R-:W-:Y:S02]  /*284c0*/  HSET2.LE.AND R45, R169, R141.reuse, PT ;  /* 0x0000008da92d7233 */ /* 0x108fe40003803000 */
[----:B------:R-:W-:Y:S02]  /*284d0*/  @!P0 PRMT R3, R244, 0x5410, RZ ;  /* 0x00005410f4038816 */ /* 0x000fe400000000ff */
[----:B------:R-:W-:Y:S02]  /*284e0*/  ISETP.LE.U32.AND P0, PT, R132, UR23, PT ;  /* 0x0000001784007c0c */ /* 0x000fe4000bf03070 */
[--C-:B-1----:R-:W-:Y:S01]  /*284f0*/  HSET2.LE.AND R44, R170, R141.reuse, PT ;  /* 0x0000008daa2c7233 */ /* 0x102fe20003803000 */
[----:B------:R1:W-:Y:S01]  /*28500*/  STG.E.U16 desc[UR32][R184.64+0x92], R3 ;  /* 0x00009203b8007986 */ /* 0x0003e2000c101520 */
[--C-:B------:R-:W-:Y:S02]  /*28510*/  HSET2.LE.AND R46, R172, R141.reuse, PT ;  /* 0x0000008dac2e7233 */ /* 0x100fe40003803000 */
[----:B------:R-:W-:Y:S02]  /*28520*/  @!P5 PRMT R40, R28, 0x5410, RZ ;  /* 0x000054101c28d816 */ /* 0x000fe400000000ff */
[----:B------:R-:W-:Y:S01]  /*28530*/  ISETP.LE.U32.AND P5, PT, R148, UR23, PT ;  /* 0x0000001794007c0c */ /* 0x000fe2000bfa3070 */
[----:B------:R-:W4:Y:S01]  /*28540*/  LDL.LU R28, [R1+0x3d8] ;  /* 0x0003d800011c7983 */ /* 0x000f220000300800 */
[----:B------:R-:W-:Y:S02]  /*28550*/  LOP3.LUT R2, R214, 0xff, RZ, 0xc0, !PT ;  /* 0x000000ffd6027812 */ /* 0x000fe400078ec0ff */
[--C-:B------:R-:W-:Y:S01]  /*28560*/  HSET2.LE.AND R47, R171, R141.reuse, PT ;  /* 0x0000008dab2f7233 */ /* 0x100fe20003803000 */
[----:B------:R-:W-:Y:S01]  /*28570*/  STG.E.U16 desc[UR32][R180.64+0xa0], R40 ;  /* 0x0000a028b4007986 */ /* 0x000fe2000c101520 */
[----:B------:R-:W-:Y:S02]  /*28580*/  @!P0 PRMT R39, R25, 0x5410, RZ ;  /* 0x0000541019278816 */ /* 0x000fe400000000ff */
[----:B------:R-:W-:Y:S01]  /*28590*/  ISETP.LE.U32.AND P0, PT, R140, UR23, PT ;  /* 0x000000178c007c0c */ /* 0x000fe2000bf03070 */
[----:B------:R-:W3:Y:S01]  /*285a0*/  LDL.LU R25, [R1+0x3d4] ;  /* 0x0003d40001197983 */ /* 0x000ee20000300800 */
[----:B------:R-:W-:Y:S02]  /*285b0*/  PRMT R140, R79, 0x5410, R84 ;  /* 0x000054104f8c7816 */ /* 0x000fe40000000054 */
[----:B------:R-:W-:Y:S01]  /*285c0*/  @!P3 PRMT R79, R218, 0x5410, RZ ;  /* 0x00005410da4fb816 */ /* 0x000fe200000000ff */
[----:B------:R1:W-:Y:S01]  /*285d0*/  STG.E.U16 desc[UR32][R180.64+0xa2], R39 ;  /* 0x0000a227b4007986 */ /* 0x0003e2000c101520 */
[----:B------:R-:W-:Y:S02]  /*285e0*/  @!P5 PRMT R41, R24, 0x5410, RZ ;  /* 0x000054101829d816 */ /* 0x000fe400000000ff */
[----:B------:R-:W-:Y:S01]  /*285f0*/  ISETP.LE.U32.AND P5, PT, R139, UR23, PT ;  /* 0x000000178b007c0c */ /* 0x000fe2000bfa3070 */
[----:B------:R-:W3:Y:S01]  /*28600*/  LDL.LU R24, [R1+0x3d0] ;  /* 0x0003d00001187983 */ /* 0x000ee20000300800 */
[----:B------:R-:W-:Y:S02]  /*28610*/  PRMT R139, R81, 0x5410, R80 ;  /* 0x00005410518b7816 */ /* 0x000fe40000000050 */
[----:B------:R-:W-:Y:S01]  /*28620*/  @!P4 PRMT R80, R217, 0x5410, RZ ;  /* 0x00005410d950c816 */ /* 0x000fe200000000ff */
[----:B------:R-:W-:Y:S01]  /*28630*/  STG.E.U16 desc[UR32][R182.64+0xa0], R41 ;  /* 0x0000a029b6007986 */ /* 0x000fe2000c101520 */
[----:B------:R-:W-:Y:S02]  /*28640*/  @!P0 PRMT R58, R13, 0x5410, RZ ;  /* 0x000054100d3a8816 */ /* 0x000fe400000000ff */
[----:B------:R-:W-:Y:S01]  /*28650*/  ISETP.LE.U32.AND P0, PT, R90, UR23, PT ;  /* 0x000000175a007c0c */ /* 0x000fe2000bf03070 */
[----:B------:R-:W4:Y:S01]  /*28660*/  LDL.LU R13, [R1+0x3cc] ;  /* 0x0003cc00010d7983 */ /* 0x000f220000300800 */
[----:B-1----:R-:W-:Y:S02]  /*28670*/  PRMT R3, R64, 0x5410, R65 ;  /* 0x0000541040037816 */ /* 0x002fe40000000041 */
[----:B------:R-:W-:Y:S01]  /*28680*/  @!P2 PRMT R84, R138, 0x5410, RZ ;  /* 0x000054108a54a816 */ /* 0x000fe200000000ff */
[----:B------:R-:W-:Y:S01]  /*28690*/  STG.E.U16 desc[UR32][R182.64+0xa2], R58 ;  /* 0x0000a23ab6007986 */ /* 0x000fe2000c101520 */
[----:B------:R-:W-:Y:S02]  /*286a0*/  @!P5 PRMT R59, R12, 0x5410, RZ ;  /* 0x000054100c3bd816 */ /* 0x000fe400000000ff */
[----:B------:R-:W-:Y:S01]  /*286b0*/  ISETP.LE.U32.AND P5, PT, R147, UR23, PT ;  /* 0x0000001793007c0c */ /* 0x000fe2000bfa3070 */
[----:B------:R-:W4:Y:S01]  /*286c0*/  LDL.LU R12, [R1+0x3c8] ;  /* 0x0003c800010c7983 */ /* 0x000f220000300800 */
[----:B------:R-:W-:Y:S02]  /*286d0*/  PRMT R138, R88, 0x5410, R89 ;  /* 0x00005410588a7816 */ /* 0x000fe40000000059 */
[----:B------:R-:W-:Y:S01]  /*286e0*/  LOP3.LUT R0, R53, 0xff, RZ, 0xc0, !PT ;  /* 0x000000ff35007812 */ /* 0x000fe200078ec0ff */
[----:B------:R-:W-:Y:S01]  /*286f0*/  STG.E.U16 desc[UR32][R186.64+0x9e], R59 ;  /* 0x00009e3bba007986 */ /* 0x000fe2000c101520 */
[----:B------:R-:W-:Y:S02]  /*28700*/  @!P0 PRMT R63, R9, 0x5410, RZ ;  /* 0x00005410093f8816 */ /* 0x000fe400000000ff */
[----:B------:R-:W-:Y:S01]  /*28710*/  ISETP.LE.U32.AND P0, PT, R137, UR23, PT ;  /* 0x0000001789007c0c */ /* 0x000fe2000bf03070 */
[----:B------:R-:W2:Y:S01]  /*28720*/  LDL.LU R9, [R1+0x3c4] ;  /* 0x0003c40001097983 */ /* 0x000ea20000300800 */
[----:B------:R-:W-:Y:S02]  /*28730*/  PRMT R137, R72, 0x5410, R78 ;  /* 0x0000541048897816 */ /* 0x000fe4000000004e */
[----:B------:R-:W-:Y:S01]  /*28740*/  PRMT R90, R87, 0x7632, R90 ;  /* 0x00007632575a7816 */ /* 0x000fe2000000005a */
[----:B------:R-:W-:Y:S01]  /*28750*/  STG.E.U16 desc[UR32][R186.64+0xa0], R63 ;  /* 0x0000a03fba007986 */ /* 0x000fe2000c101520 */
[----:B------:R-:W-:Y:S02]  /*28760*/  @!P5 PRMT R60, R8, 0x5410, RZ ;  /* 0x00005410083cd816 */ /* 0x000fe400000000ff */
[----:B------:R-:W-:Y:S01]  /*28770*/  ISETP.LE.U32.AND P5, PT, R156, UR23, PT ;  /* 0x000000179c007c0c */ /* 0x000fe2000bfa3070 */
[----:B------:R-:W2:Y:S01]  /*28780*/  LDL.LU R8, [R1+0x3c0] ;  /* 0x0003c00001087983 */ /* 0x000ea20000300800 */
[----:B------:R-:W-:Y:S02]  /*28790*/  ISETP.LE.U32.AND P4, PT, R0, UR23, PT ;  /* 0x0000001700007c0c */ /* 0x000fe4000bf83070 */
[----:B------:R-:W-:Y:S01]  /*287a0*/  SHF.R.U32.HI R0, RZ, 0x8, R54 ;  /* 0x00000008ff007819 */ /* 0x000fe20000011636 */
[----:B------:R-:W-:Y:S01]  /*287b0*/  STG.E.U16 desc[UR32][R184.64+0xa0], R60 ;  /* 0x0000a03cb8007986 */ /* 0x000fe2000c101520 */
[----:B------:R-:W-:Y:S02]  /*287c0*/  @!P0 PRMT R57, R77, 0x5410, RZ ;  /* 0x000054104d398816 */ /* 0x000fe400000000ff */
[----:B------:R-:W-:Y:S01]  /*287d0*/  ISETP.LE.U32.AND P0, PT, R146, UR23, PT ;  /* 0x0000001792007c0c */ /* 0x000fe2000bf03070 */
[----:B------:R-:W3:Y:S01]  /*287e0*/  LDL.LU R77, [R1+0x3bc] ;  /* 0x0003bc00014d7983 */ /* 0x000ee20000300800 */
[----:B------:R-:W-:Y:S01]  /*287f0*/  HSET2.LE.AND R39, R205, R141, PT ;  /* 0x0000008dcd277233 */ /* 0x000fe20003803000 */
[----:B------:R-:W-:Y:S01]  /*28800*/  IMAD.WIDE.U32 R146, R231, -0x2daee0ad, RZ ;  /* 0xd2511f53e7927825 */ /* 0x000fe200078e00ff */
[----:B------:R-:W-:Y:S01]  /*28810*/  LOP3.LUT R46, R46, R73, RZ, 0xc0, !PT ;  /* 0x000000492e2e7212 */ /* 0x000fe200078ec0ff */
[----:B------:R-:W-:Y:S01]  /*28820*/  STG.E.U16 desc[UR32][R184.64+0xa2], R57 ;  /* 0x0000a239b8007986 */ /* 0x000fe2000c101520 */
[----:B------:R-:W-:Y:S02]  /*28830*/  @!P5 PRMT R62, R136, 0x5410, RZ ;  /* 0x00005410883ed816 */ /* 0x000fe400000000ff */
[----:B------:R-:W-:Y:S01]  /*28840*/  ISETP.LE.U32.AND P5, PT, R151, UR23, PT ;  /* 0x0000001797007c0c */ /* 0x000fe2000bfa3070 */
[----:B------:R-:W4:Y:S01]  /*28850*/  LDL.LU R136, [R1+0x3b8] ;  /* 0x0003b80001887983 */ /* 0x000f220000300800 */
[----:B------:R-:W-:Y:S02]  /*28860*/  LOP3.LUT R39, R39, R75, RZ, 0xc0, !PT ;  /* 0x0000004b27277212 */ /* 0x000fe400078ec0ff */
[----:B------:R-:W-:Y:S01]  /*28870*/  LOP3.LUT R47, R47, R74, RZ, 0xc0, !PT ;  /* 0x0000004a2f2f7212 */ /* 0x000fe200078ec0ff */
[----:B------:R-:W-:Y:S01]  /*28880*/  STG.E.U16 desc[UR32][R180.64+0xb0], R62 ;  /* 0x0000b03eb4007986 */ /* 0x000fe2000c101520 */
[----:B------:R-:W-:Y:S02]  /*28890*/  @!P0 PRMT R61, R179, 0x5410, RZ ;  /* 0x00005410b33d8816 */ /* 0x000fe400000000ff */
[----:B------:R-:W-:Y:S01]  /*288a0*/  ISETP.LE.U32.AND P0, PT, R157, UR23, PT ;  /* 0x000000179d007c0c */ /* 0x000fe2000bf03070 */
[----:B------:R-:W2:Y:S01]  /*288b0*/  LDL.LU R179, [R1+0x3b4] ;  /* 0x0003b40001b37983 */ /* 0x000ea20000300800 */
[----:B------:R-:W-:Y:S02]  /*288c0*/  ISETP.LE.U32.AND P3, PT, R50, UR23, PT ;  /* 0x0000001732007c0c */ /* 0x000fe4000bf63070 */
[----:B------:R-:W-:Y:S01]  /*288d0*/  LOP3.LUT R0, R0, 0xffff, RZ, 0xc0, !PT ;  /* 0x0000ffff00007812 */ /* 0x000fe200078ec0ff */
[----:B------:R-:W-:Y:S01]  /*288e0*/  STG.E.U16 desc[UR32][R180.64+0xb2], R61 ;  /* 0x0000b23db4007986 */ /* 0x000fe2000c101520 */
[----:B------:R-:W-:Y:S02]  /*288f0*/  @!P5 PRMT R64, R219, 0x5410, RZ ;  /* 0x00005410db40d816 */ /* 0x000fe400000000ff */
[----:B------:R-:W-:Y:S01]  /*28900*/  ISETP.LE.U32.AND P5, PT, R56, UR23, PT ;  /* 0x0000001738007c0c */ /* 0x000fe2000bfa3070 */
[----:B------:R-:W4:Y:S01]  /*28910*/  LDL.LU R219, [R1+0x3b0] ;  /* 0x0003b00001db7983 */ /* 0x000f220000300800 */
[----:B------:R-:W-:Y:S02]  /*28920*/  ISETP.LE.U32.AND P2, PT, R0, UR23, PT ;  /* 0x0000001700007c0c */ /* 0x000fe4000bf43070 */
[----:B------:R-:W-:Y:S01]  /*28930*/  LOP3.LUT R0, R52, 0xff, RZ, 0xc0, !PT ;  /* 0x000000ff34007812 */ /* 0x000fe200078ec0ff */
[----:B------:R-:W-:Y:S01]  /*28940*/  STG.E.U16 desc[UR32][R182.64+0xb0], R64 ;  /* 0x0000b040b6007986 */ /* 0x000fe2000c101520 */
[----:B------:R-:W-:Y:S02]  /*28950*/  @!P0 PRMT R65, R222, 0x5410, RZ ;  /* 0x00005410de418816 */ /* 0x000fe400000000ff */
[----:B------:R-:W-:Y:S01]  /*28960*/  ISETP.LE.U32.AND P0, PT, R150, UR23, PT ;  /* 0x0000001796007c0c */ /* 0x000fe2000bf03070 */
[----:B------:R-:W4:Y:S01]  /*28970*/  LDL.LU R222, [R1+0x3ac] ;  /* 0x0003ac0001de7983 */ /* 0x000f220000300800 */
[----:B------:R-:W-:Y:S02]  /*28980*/  @!P3 PRMT R89, R129, 0x5410, RZ ;  /* 0x000054108159b816 */ /* 0x000fe400000000ff */
[----:B------:R-:W-:Y:S01]  /*28990*/  ISETP.LE.U32.AND P3, PT, R0, UR23, PT ;  /* 0x0000001700007c0c */ /* 0x000fe2000bf63070 */
[----:B------:R1:W-:Y:S01]  /*289a0*/  STG.E.U16 desc[UR32][R182.64+0xb2], R65 ;  /* 0x0000b241b6007986 */ /* 0x0003e2000c101520 */
[----:B------:R-:W-:Y:S02]  /*289b0*/  @!P5 PRMT R67, R133, 0x5410, RZ ;  /* 0x000054108543d816 */ /* 0x000fe400000000ff */
[----:B------:R-:W-:Y:S02]  /*289c0*/  ISETP.LE.U32.AND P5, PT, R152, UR23, PT ;  /* 0x0000001798007c0c */ /* 0x000fe4000bfa3070 */
[----:B------:R-:W-:Y:S01]  /*289d0*/  LOP3.LUT R0, R142, 0xffff, RZ, 0xc0, !PT ;  /* 0x0000ffff8e007812 */ /* 0x000fe200078ec0ff */
[----:B------:R-:W-:Y:S01]  /*289e0*/  STG.E.U16 desc[UR32][R186.64+0xb0], R67 ;  /* 0x0000b043ba007986 */ /* 0x000fe2000c101520 */
[----:B------:R-:W-:Y:S02]  /*289f0*/  PRMT R132, R87, 0x5410, R90 ;  /* 0x0000541057847816 */ /* 0x000fe4000000005a */
[----:B------:R-:W-:Y:S02]  /*28a00*/  @!P0 PRMT R66, R178, 0x5410, RZ ;  /* 0x00005410b2428816 */ /* 0x000fe400000000ff */
[----:B------:R-:W-:Y:S01]  /*28a10*/  ISETP.LE.U32.AND P0, PT, R153, UR23, PT ;  /* 0x0000001799007c0c */ /* 0x000fe2000bf03070 */
[----:B------:R-:W4:Y:S01]  /*28a20*/  LDL.LU R178, [R1+0x3a8] ;  /* 0x0003a80001b27983 */ /* 0x000f220000300800 */
[----:B------:R-:W-:Y:S02]  /*28a30*/  SHF.R.U32.HI R0, RZ, 0x8, R0 ;  /* 0x00000008ff007819 */ /* 0x000fe40000011600 */
[----:B------:R-:W-:Y:S01]  /*28a40*/  PRMT R75, R207, 0x7610, R75 ;  /* 0x00007610cf4b7816 */ /* 0x000fe2000000004b */
[----:B------:R-:W4:Y:S01]  /*28a50*/  LDL.LU R133, [R1+0x3a4] ;  /* 0x0003a40001857983 */ /* 0x000f220000300800 */
[----:B------:R-:W-:Y:S02]  /*28a60*/  @!P5 PRMT R71, R221, 0x5410, RZ ;  /* 0x00005410dd47d816 */ /* 0x000fe400000000ff */
[----:B------:R-:W-:Y:S01]  /*28a70*/  LOP3.LUT P5, RZ, R229, 0x4, RZ, 0xc0, !PT ;  /* 0x00000004e5ff7812 */ /* 0x000fe200078ac0ff */
[----:B------:R-:W-:Y:S01]  /*28a80*/  STG.E.U16 desc[UR32][R186.64+0xae], R66 ;  /* 0x0000ae42ba007986 */ /* 0x000fe2000c101520 */
[----:B------:R-:W-:Y:S02]  /*28a90*/  PRMT R129, R75, 0x5410, R83 ;  /* 0x000054104b817816 */ /* 0x000fe40000000053 */
[----:B------:R-:W-:Y:S01]  /*28aa0*/  LOP3.LUT R56, R147, UR31, R248, 0x96, !PT ;  /* 0x0000001f93387c12 */ /* 0x000fe2000f8e96f8 */
[----:B------:R-:W-:Y:S01]  /*28ab0*/  STG.E.U16 desc[UR32][R184.64+0xb2], R69 ;  /* 0x0000b245b8007986 */ /* 0x000fe2000c101520 */
[----:B------:R-:W-:Y:S02]  /*28ac0*/  @!P0 PRMT R68, R134, 0x5410, RZ ;  /* 0x0000541086448816 */ /* 0x000fe400000000ff */
[----:B------:R-:W-:Y:S01]  /*28ad0*/  ISETP.LE.U32.AND P0, PT, R154, UR23, PT ;  /* 0x000000179a007c0c */ /* 0x000fe2000bf03070 */
[----:B------:R-:W4:Y:S01]  /*28ae0*/  LDL.LU R134, [R1+0x3a0] ;  /* 0x0003a00001867983 */ /* 0x000f220000300800 */
[C---:B------:R-:W-:Y:S02]  /*28af0*/  LOP3.LUT R154, R144.reuse, 0xff, RZ, 0xc0, !PT ;  /* 0x000000ff909a7812 */ /* 0x040fe400078ec0ff */
[----:B-1----:R-:W-:Y:S01]  /*28b00*/  LOP3.LUT R65, R144, 0xffff, RZ, 0xc0, !PT ;  /* 0x0000ffff90417812 */ /* 0x002fe200078ec0ff */
[----:B------:R-:W3:Y:S01]  /*28b10*/  LDL.LU R176, [R1+0x39c] ;  /* 0x00039c0001b07983 */ /* 0x000ee20000300800 */
[----:B------:R-:W-:Y:S02]  /*28b20*/  @!P5 PRMT R81, R175, 0x5410, RZ ;  /* 0x00005410af51d816 */ /* 0x000fe400000000ff */
[----:B------:R-:W-:Y:S01]  /*28b30*/  ISETP.LE.U32.AND P5, PT, R189, UR23, PT ;  /* 0x00000017bd007c0c */ /* 0x000fe2000bfa3070 */
[----:B------:R-:W-:Y:S04]  /*28b40*/  STG.E.U16 desc[UR32][R184.64+0xb0], R68 ;  /* 0x0000b044b8007986 */ /* 0x000fe8000c101520 */
[----:B------:R-:W-:Y:S01]  /*28b50*/  @!P0 PRMT R70, R220, 0x5410, RZ ;  /* 0x00005410dc468816 */ /* 0x000fe200000000ff */
[----:B------:R1:W-:Y:S01]  /*28b60*/  STG.E.U16 desc[UR32][R180.64+0xc2], R71 ;  /* 0x0000c247b4007986 */ /* 0x0003e2000c101520 */
[----:B------:R-:W-:Y:S02]  /*28b70*/  ISETP.LE.U32.AND P0, PT, R155, UR23, PT ;  /* 0x000000179b007c0c */ /* 0x000fe4000bf03070 */
[----:B------:R-:W-:Y:S01]  /*28b80*/  SHF.R.U32.HI R155, RZ, 0x18, R144 ;  /* 0x00000018ff9b7819 */ /* 0x000fe20000011690 */
[----:B------:R-:W4:Y:S03]  /*28b90*/  LDL.LU R220, [R1+0x398] ;  /* 0x0003980001dc7983 */ /* 0x000f260000300800 */
[----:B------:R-:W-:Y:S01]  /*28ba0*/  @!P5 PRMT R88, R130, 0x5410, RZ ;  /* 0x000054108258d816 */ /* 0x000fe200000000ff */
[----:B------:R2:W4:Y:S01]  /*28bb0*/  LDL.S16 R38, [R1+0x1c4] ;  /* 0x0001c40001267983 */ /* 0x0005220000100600 */
[----:B------:R-:W-:Y:S03]  /*28bc0*/  ISETP.LE.U32.AND P5, PT, R2, UR23, PT ;  /* 0x0000001702007c0c */ /* 0x000fe6000bfa3070 */
[----:B------:R-:W4:Y:S02]  /*28bd0*/  LDL.LU R221, [R1+0x394] ;  /* 0x0003940001dd7983 */ /* 0x000f240000300800 */
[----:B------:R-:W-:Y:S02]  /*28be0*/  @!P0 PRMT R72, R177, 0x5410, RZ ;  /* 0x00005410b1488816 */ /* 0x000fe400000000ff */
[----:B------:R-:W-:Y:S01]  /*28bf0*/  LOP3.LUT P0, RZ, R229, 0x2, RZ, 0xc0, !PT ;  /* 0x00000002e5ff7812 */ /* 0x000fe2000780c0ff */
[----:B------:R-:W4:Y:S04]  /*28c00*/  LDL.LU R177, [R1+0x390] ;  /* 0x0003900001b17983 */ /* 0x000f280000300800 */
[----:B------:R1:W-:Y:S04]  /*28c10*/  STG.E.U16 desc[UR32][R180.64+0xc0], R70 ;  /* 0x0000c046b4007986 */ /* 0x0003e8000c101520 */
[----:B------:R-:W-:Y:S01]  /*28c20*/  STG.E.U16 desc[UR32][R182.64+0xc0], R72 ;  /* 0x0000c048b6007986 */ /* 0x000fe2000c101520 */
[----:B-1----:R-:W-:Y:S03]  /*28c30*/  LOP3.LUT R71, R146, 0xff, RZ, 0xc0, !PT ;  /* 0x000000ff92477812 */ /* 0x002fe600078ec0ff */
[----:B------:R-:W-:Y:S02]  /*28c40*/  @!P0 PRMT R78, R85, 0x5410, RZ ;  /* 0x00005410554e8816 */ /* 0x000fe400000000ff */
[----:B------:R-:W-:Y:S01]  /*28c50*/  LOP3.LUT P0, RZ, R229, 0x1, RZ, 0xc0, !PT ;  /* 0x00000001e5ff7812 */ /* 0x000fe2000780c0ff */
[----:B------:R-:W4:Y:S04]  /*28c60*/  LDL.LU R85, [R1+0x38c] ;  /* 0x00038c0001557983 */ /* 0x000f280000300800 */
[----:B------:R-:W4:Y:S04]  /*28c70*/  LDL.LU R175, [R1+0x388] ;  /* 0x0003880001af7983 */ /* 0x000f280000300800 */
[----:B------:R-:W4:Y:S04]  /*28c80*/  LDL.LU R217, [R1+0x384] ;  /* 0x0003840001d97983 */ /* 0x000f280000300800 */
[----:B------:R-:W4:Y:S01]  /*28c90*/  LDL.LU R218, [R1+0x380] ;  /* 0x0003800001da7983 */ /* 0x000f220000300800 */
[----:B------:R-:W-:Y:S03]  /*28ca0*/  SHF.R.U32.HI R70, RZ, 0x18, R146 ;  /* 0x00000018ff467819 */ /* 0x000fe60000011692 */
[----:B------:R1:W4:Y:S04]  /*28cb0*/  LDL.S16 R51, [R1+0x1a8] ;  /* 0x0001a80001337983 */ /* 0x0003280000100600 */
[----:B------:R-:W-:Y:S04]  /*28cc0*/  STG.E.U16 desc[UR32][R182.64+0xc2], R78 ;  /* 0x0000c24eb6007986 */ /* 0x000fe8000c101520 */
[----:B------:R-:W-:Y:S04]  /*28cd0*/  STG.E.U16 desc[UR32][R186.64+0xbe], R81 ;  /* 0x0000be51ba007986 */ /* 0x000fe8000c101520 */
[----:B------:R-:W-:Y:S04]  /*28ce0*/  STG.E.U16 desc[UR32][R186.64+0xc0], R80 ;  /* 0x0000c050ba007986 */ /* 0x000fe8000c101520 */
[----:B------:R-:W-:Y:S04]  /*28cf0*/  STG.E.U16 desc[UR32][R184.64+0xc0], R79 ;  /* 0x0000c04fb8007986 */ /* 0x000fe8000c101520 */
[----:B------:R-:W-:Y:S04]  /*28d00*/  STG.E.U16 desc[UR32][R184.64+0xc2], R84 ;  /* 0x0000c254b8007986 */ /* 0x000fe8000c101520 */
[----:B------:R-:W-:Y:S04]  /*28d10*/  STG.E.U16 desc[UR32][R180.64+0xd0], R88 ;  /* 0x0000d058b4007986 */ /* 0x000fe8000c101520 */
[----:B------:R-:W-:Y:S01]  /*28d20*/  STG.E.U16 desc[UR32][R180.64+0xd2], R89 ;  /* 0x0000d259b4007986 */ /* 0x000fe2000c101520 */
[----:B--2---:R-:W-:Y:S10]  /*28d30*/  MUFU.EX2 R179, R179 ;  /* 0x000000b300b37308 */ /* 0x004ff40000000800 */
[----:B---3--:R-:W-:Y:S01]  /*28d40*/  MUFU.EX2 R176, R176 ;  /* 0x000000b000b07308 */ /* 0x008fe20000000800 */
[----:B----4-:R-:W-:Y:S05]  /*28d50*/  @!P5 HFMA2.BF16_V2 R38, -RZ.H0_H0, RZ.H0_H0, -R87.H0_H0 ;  /* 0x200000ffff26d231 */ /* 0x010fea0000340957 */
[----:B------:R-:W-:Y:S01]  /*28d60*/  PRMT R2, R38, 0x7610, R2 ;  /* 0x0000761026027816 */ /* 0x000fe20000000002 */
[----:B------:R2:W-:Y:S03]  /*28d70*/  @!P5 STL.S16 [R1+0x1c4], R38 ;  /* 0x0001c4260100d387 */ /* 0x0005e60000100600 */
[----:B------:R-:W-:Y:S01]  /*28d80*/  @!P5 PRMT R87, R2, 0x5410, RZ ;  /* 0x000054100257d816 */ /* 0x000fe200000000ff */
[----:B------:R1:W3:Y:S01]  /*28d90*/  LDL.S16 R48, [R1+0x188] ;  /* 0x0001880001307983 */ /* 0x0002e20000100600 */
[----:B------:R-:W-:Y:S01]  /*28da0*/  LOP3.LUT R2, R142, 0xff, RZ, 0xc0, !PT ;  /* 0x000000ff8e027812 */ /* 0x000fe200078ec0ff */
[----:B------:R-:W-:Y:S02]  /*28db0*/  MUFU.EX2 R64, R177 ;  /* 0x000000b100407308 */ /* 0x000fe40000000800 */
[----:B------:R1:W4:Y:S01]  /*28dc0*/  LDL.S16 R54, [R1+0x1a4] ;  /* 0x0001a40001367983 */ /* 0x0003220000100600 */
[----:B------:R-:W-:Y:S02]  /*28dd0*/  PRMT R143, R2, 0x5410, R0 ;  /* 0x00005410028f7816 */ /* 0x000fe40000000000 */
[----:B------:R-:W-:Y:S01]  /*28de0*/  LOP3.LUT R2, R52, 0xffff, RZ, 0xc0, !PT ;  /* 0x0000ffff34027812 */ /* 0x000fe200078ec0ff */
[----:B------:R1:W4:Y:S01]  /*28df0*/  LDL.S16 R53, [R1+0x19c] ;  /* 0x00019c0001357983 */ /* 0x0003220000100600 */
[----:B------:R-:W-:Y:S02]  /*28e00*/  SHF.R.U32.HI R0, RZ, 0x10, R142 ;  /* 0x00000010ff007819 */ /* 0x000fe4000001168e */
[----:B------:R-:W-:Y:S01]  /*28e10*/  SHF.R.U32.HI R2, RZ, 0x8, R2 ;  /* 0x00000008ff027819 */ /* 0x000fe20000011602 */
[----:B------:R-:W-:Y:S01]  /*28e20*/  STG.E.U16 desc[UR32][R182.64+0xd0], R87 ;  /* 0x0000d057b6007986 */ /* 0x000fe2000c101520 */
[----:B------:R-:W-:Y:S02]  /*28e30*/  SHF.R.U32.HI R142, RZ, 0x18, R142 ;  /* 0x00000018ff8e7819 */ /* 0x000fe4000001168e */
[----:B------:R-:W-:Y:S02]  /*28e40*/  LOP3.LUT R45, R45, R85, RZ, 0xc0, !PT ;  /* 0x000000552d2d7212 */ /* 0x000fe400078ec0ff */
[----:B------:R-:W-:Y:S02]  /*28e50*/  LOP3.LUT R2, R2, 0xffff, RZ, 0xc0, !PT ;  /* 0x0000ffff02027812 */ /* 0x000fe400078ec0ff */
[----:B------:R-:W-:Y:S02]  /*28e60*/  LOP3.LUT R44, R44, R175, RZ, 0xc0, !PT ;  /* 0x000000af2c2c7212 */ /* 0x000fe400078ec0ff */
[--C-:B--2---:R-:W-:Y:S01]  /*28e70*/  HSET2.LE.AND R38, R206, R141.reuse, PT ;  /* 0x0000008dce267233 */ /* 0x104fe20003803000 */
[----:B------:R-:W2:Y:S01]  /*28e80*/  LDSM.16.MT88.4 R40, [R217+0x4000] ;  /* 0x00400000d928783b */ /* 0x000ea20000004200 */
[----:B------:R-:W-:Y:S02]  /*28e90*/  PRMT R85, R86, 0x7632, R85 ;  /* 0x0000763256557816 */ /* 0x000fe40000000055 */
[----:B------:R-:W-:Y:S02]  /*28ea0*/  LOP3.LUT R0, R0, 0xff, RZ, 0xc0, !PT ;  /* 0x000000ff00007812 */ /* 0x000fe400078ec0ff */
[----:B------:R-:W-:Y:S02]  /*28eb0*/  LOP3.LUT R38, R38, R77, RZ, 0xc0, !PT ;  /* 0x0000004d26267212 */ /* 0x000fe400078ec0ff */
[----:B------:R-:W-:Y:S02]  /*28ec0*/  PRMT R130, R86, 0x5410, R85 ;  /* 0x0000541056827816 */ /* 0x000fe40000000055 */
[----:B------:R-:W-:Y:S01]  /*28ed0*/  PRMT R58, R0, 0x5410, R142 ;  /* 0x00005410003a7816 */ /* 0x000fe2000000008e */
[----:B------:R-:W-:Y:S01]  /*28ee0*/  @!P1 HFMA2.BF16_V2 R51, -RZ.H0_H0, RZ.H0_H0, -R90.H0_H0 ;  /* 0x200000ffff339231 */ /* 0x000fe2000034095a */
[--C-:B------:R-:W-:Y:S02]  /*28ef0*/  SHF.R.U32.HI R0, RZ, 0x18, R52.reuse ;  /* 0x00000018ff007819 */ /* 0x100fe40000011634 */
[----:B------:R-:W-:Y:S02]  /*28f00*/  SHF.R.U32.HI R52, RZ, 0x10, R52 ;  /* 0x00000010ff347819 */ /* 0x000fe40000011634 */
[----:B------:R-:W-:Y:S01]  /*28f10*/  ISETP.LE.U32.AND P5, PT, R0, UR23, PT ;  /* 0x0000001700007c0c */ /* 0x000fe2000bfa3070 */
[----:B------:R1:W-:Y:S01]  /*28f20*/  @!P1 STL.S16 [R1+0x1a8], R51 ;  /* 0x0001a83301009387 */ /* 0x0003e20000100600 */
[----:B------:R-:W-:Y:S02]  /*28f30*/  LOP3.LUT R52, R52, 0xff, RZ, 0xc0, !PT ;  /* 0x000000ff34347812 */ /* 0x000fe400078ec0ff */
[C---:B------:R-:W-:Y:S04]  /*28f40*/  PRMT R77, R82.reuse, 0x7632, R77 ;  /* 0x00007632524d7816 */ /* 0x040fe8000000004d */
[----:B------:R-:W-:Y:S01]  /*28f50*/  PRMT R142, R82, 0x5410, R77 ;  /* 0x00005410528e7816 */ /* 0x000fe2000000004d */
[-C--:B--2---:R-:W-:Y:S06]  /*28f60*/  HMMA.16816.F32.BF16 R4, R36, R40.reuse, R4 ;  /* 0x000000282404723c */ /* 0x084fec0000041804 */
[C---:B------:R-:W-:Y:S06]  /*28f70*/  HMMA.16816.F32.BF16 R8, R44.reuse, R40, R8 ;  /* 0x000000282c08723c */ /* 0x040fec0000041808 */
[-C--:B------:R-:W-:Y:S05]  /*28f80*/  HMMA.16816.F32.BF16 R12, R44, R42.reuse, R12 ;  /* 0x0000002a2c0c723c */ /* 0x080fea000004180c */
[----:B------:R-:W-:Y:S01]  /*28f90*/  PRMT R40, R51, 0x7610, R40 ;  /* 0x0000761033287816 */ /* 0x000fe20000000028 */
[C---:B------:R-:W-:Y:S01]  /*28fa0*/  HMMA.16816.F32.BF16 R16, R36.reuse, R42, R16 ;  /* 0x0000002a2410723c */ /* 0x040fe20000041810 */
[----:B-1----:R2:W2:Y:S04]  /*28fb0*/  LDL.S16 R51, [R1+0x184] ;  /* 0x0001840001337983 */ /* 0x0024a80000100600 */
[----:B------:R-:W-:Y:S02]  /*28fc0*/  @!P1 PRMT R90, R40, 0x5410, RZ ;  /* 0x00005410285a9816 */ /* 0x000fe400000000ff */
[----:B------:R-:W-:Y:S01]  /*28fd0*/  ISETP.LE.U32.AND P1, PT, R2, UR23, PT ;  /* 0x0000001702007c0c */ /* 0x000fe2000bf23070 */
[----:B------:R-:W1:Y:S04]  /*28fe0*/  LDSM.16.MT88.4 R40, [R218+0x4000] ;  /* 0x00400000da28783b */ /* 0x000e680000004200 */
[----:B------:R-:W-:Y:S01]  /*28ff0*/  STG.E.U16 desc[UR32][R182.64+0xd2], R90 ;  /* 0x0000d25ab6007986 */ /* 0x000fe2000c101520 */
[-C--:B-1----:R-:W-:Y:S06]  /*29000*/  HMMA.16816.F32.BF16 R20, R36, R40.reuse, R20 ;  /* 0x000000282414723c */ /* 0x082fec0000041814 */
[C---:B------:R-:W-:Y:S06]  /*29010*/  HMMA.16816.F32.BF16 R24, R44.reuse, R40, R24 ;  /* 0x000000282c18723c */ /* 0x040fec0000041818 */
[-C--:B------:R-:W-:Y:S01]  /*29020*/  HMMA.16816.F32.BF16 R28, R44, R42.reuse, R28 ;  /* 0x0000002a2c1c723c */ /* 0x080fe2000004181c */
[----:B------:R-:W-:Y:S04]  /*29030*/  LDSM.16.MT88.4 R44, [R218+0x4400] ;  /* 0x00440000da2c783b */ /* 0x000fe80000004200 */
[--C-:B------:R-:W-:Y:S01]  /*29040*/  HSET2.LE.AND R40, R143, R141.reuse, PT ;  /* 0x0000008d8f287233 */ /* 0x100fe20003803000 */
[----:B------:R-:W-:Y:S05]  /*29050*/  HMMA.16816.F32.BF16 R32, R36, R42, R32 ;  /* 0x0000002a2420723c */ /* 0x000fea0000041820 */
[----:B------:R-:W-:Y:S02]  /*29060*/  HSET2.LE.AND R41, R58, R141, PT ;  /* 0x0000008d3a297233 */ /* 0x000fe40003803000 */
[----:B------:R-:W-:Y:S04]  /*29070*/  LOP3.LUT R40, R40, R94, RZ, 0xc0, !PT ;  /* 0x0000005e28287212 */ /* 0x000fe800078ec0ff */
[----:B------:R-:W-:Y:S02]  /*29080*/  LOP3.LUT R94, R144, 0xffff, RZ, 0xc0, !PT ;  /* 0x0000ffff905e7812 */ /* 0x000fe400078ec0ff */
[----:B------:R-:W-:Y:S02]  /*29090*/  LOP3.LUT R41, R41, R97, RZ, 0xc0, !PT ;  /* 0x0000006129297212 */ /* 0x000fe400078ec0ff */
[----:B------:R-:W-:Y:S02]  /*290a0*/  SHF.R.U32.HI R38, RZ, 0x8, R204 ;  /* 0x00000008ff267819 */ /* 0x000fe400000116cc */
[----:B------:R-:W-:Y:S02]  /*290b0*/  LOP3.LUT R39, R249, 0xff, RZ, 0xc0, !PT ;  /* 0x000000fff9277812 */ /* 0x000fe400078ec0ff */
[----:B------:R-:W-:Y:S02]  /*290c0*/  PRMT R208, R208, 0x5410, R38 ;  /* 0x00005410d0d07816 */ /* 0x000fe40000000026 */
[----:B------:R-:W-:Y:S02]  /*290d0*/  PRMT R97, R39, 0x5410, R251 ;  /* 0x0000541027617816 */ /* 0x000fe400000000fb */
[----:B------:R-:W-:Y:S01]  /*290e0*/  LOP3.LUT R39, R149, 0xff, RZ, 0xc0, !PT ;  /* 0x000000ff95277812 */ /* 0x000fe200078ec0ff */
[----:B---3--:R-:W-:Y:S02]  /*290f0*/  @!P6 HFMA2.BF16_V2 R48, -RZ.H0_H0, RZ.H0_H0, -R86.H0_H0 ;  /* 0x200000ffff30e231 */ /* 0x008fe40000340956 */
[----:B----4-:R-:W-:Y:S03]  /*29100*/  @!P2 HFMA2.BF16_V2 R54, -RZ.H0_H0, RZ.H0_H0, -R85.H0_H0 ;  /* 0x200000ffff36a231 */ /* 0x010fe60000340955 */
[----:B------:R-:W-:Y:S01]  /*29110*/  PRMT R2, R48, 0x7610, R2 ;  /* 0x0000761030027816 */ /* 0x000fe20000000002 */
[----:B------:R1:W-:Y:S01]  /*29120*/  @!P6 STL.S16 [R1+0x188], R48 ;  /* 0x000188300100e387 */ /* 0x0003e20000100600 */
[----:B------:R-:W-:Y:S02]  /*29130*/  @!P4 HFMA2.BF16_V2 R53, -RZ.H0_H0, RZ.H0_H0, -R75.H0_H0 ;  /* 0x200000ffff35c231 */ /* 0x000fe4000034094b */
[----:B------:R-:W-:Y:S02]  /*29140*/  @!P6 PRMT R86, R2, 0x5410, RZ ;  /* 0x000054100256e816 */ /* 0x000fe400000000ff */
[----:B------:R-:W-:Y:S02]  /*29150*/  ISETP.LE.U32.AND P6, PT, R55, UR23, PT ;  /* 0x0000001737007c0c */ /* 0x000fe4000bfc3070 */
[----:B------:R-:W-:Y:S01]  /*29160*/  PRMT R0, R54, 0x7610, R0 ;  /* 0x0000761036007816 */ /* 0x000fe20000000000 */
[----:B------:R-:W-:Y:S03]  /*29170*/  STG.E.U16 desc[UR32][R186.64+0xce], R86 ;  /* 0x0000ce56ba007986 */ /* 0x000fe6000c101520 */
[----:B------:R-:W-:Y:S02]  /*29180*/  @!P2 PRMT R85, R0, 0x5410, RZ ;  /* 0x000054100055a816 */ /* 0x000fe400000000ff */
[----:B------:R-:W-:Y:S03]  /*29190*/  LOP3.LUT R0, R56, 0xff, RZ, 0xc0, !PT ;  /* 0x000000ff38007812 */ /* 0x000fe600078ec0ff */
[----:B------:R-:W-:Y:S04]  /*291a0*/  STG.E.U16 desc[UR32][R186.64+0xd0], R85 ;  /* 0x0000d055ba007986 */ /* 0x000fe8000c101520 */
[----:B-1----:R3:W4:Y:S04]  /*291b0*/  LDL.S16 R48, [R1+0x160] ;  /* 0x0001600001307983 */ /* 0x0027280000100600 */
[----:B------:R-:W3:Y:S04]  /*291c0*/  LDL.LU R196, [R1+0xb4] ;  /* 0x0000b40001c47983 */ /* 0x000ee80000300800 */
[----:B------:R-:W-:Y:S01]  /*291d0*/  @!P2 STL.S16 [R1+0x1a4], R54 ;  /* 0x0001a4360100a387 */ /* 0x000fe20000100600 */
[----:B------:R-:W-:Y:S02]  /*291e0*/  ISETP.LE.U32.AND P2, PT, R52, UR23, PT ;  /* 0x0000001734007c0c */ /* 0x000fe4000bf43070 */
[----:B------:R-:W-:Y:S01]  /*291f0*/  PRMT R52, R53, 0x7610, R52 ;  /* 0x0000761035347816 */ /* 0x000fe20000000034 */
[----:B------:R1:W3:Y:S03]  /*29200*/  LDL.S16 R2, [R1+0x15c] ;  /* 0x00015c0001027983 */ /* 0x0002e60000100600 */
[----:B------:R-:W-:Y:S01]  /*29210*/  @!P4 PRMT R75, R52, 0x5410, RZ ;  /* 0x00005410344bc816 */ /* 0x000fe200000000ff */
[----:B------:R-:W3:Y:S04]  /*29220*/  LDL.LU R244, [R1+0xc8] ;  /* 0x0000c80001f47983 */ /* 0x000ee80000300800 */
[----:B------:R-:W-:Y:S01]  /*29230*/  @!P4 STL.S16 [R1+0x19c], R53 ;  /* 0x00019c350100c387 */ /* 0x000fe20000100600 */
[----:B------:R-:W-:Y:S02]  /*29240*/  ISETP.LE.U32.AND P4, PT, R0, UR23, PT ;  /* 0x0000001700007c0c */ /* 0x000fe4000bf83070 */
[----:B------:R-:W-:Y:S01]  /*29250*/  LOP3.LUT R0, R56, 0xffff, RZ, 0xc0, !PT ;  /* 0x0000ffff38007812 */ /* 0x000fe200078ec0ff */
[----:B------:R-:W1:Y:S03]  /*29260*/  LDSM.16.MT88.4 R52, [R217+0x4400] ;  /* 0x00440000d934783b */ /* 0x000e660000004200 */
[----:B------:R-:W-:Y:S01]  /*29270*/  SHF.R.U32.HI R0, RZ, 0x8, R0 ;  /* 0x00000008ff007819 */ /* 0x000fe20000011600 */
[----:B------:R-:W-:Y:S03]  /*29280*/  STG.E.U16 desc[UR32][R184.64+0xd0], R75 ;  /* 0x0000d04bb8007986 */ /* 0x000fe6000c101520 */
[----:B------:R-:W-:Y:S01]  /*29290*/  LOP3.LUT R0, R0, 0xffff, RZ, 0xc0, !PT ;  /* 0x0000ffff00007812 */ /* 0x000fe200078ec0ff */
[----:B--2---:R-:W-:Y:S05]  /*292a0*/  @!P6 HFMA2.BF16_V2 R51, -RZ.H0_H0, RZ.H0_H0, -R83.H0_H0 ;  /* 0x200000ffff33e231 */ /* 0x004fea0000340953 */
[----:B------:R-:W-:Y:S01]  /*292b0*/  PRMT R50, R51, 0x7610, R50 ;  /* 0x0000761033327816 */ /* 0x000fe20000000032 */
[----:B------:R2:W-:Y:S03]  /*292c0*/  @!P6 STL.S16 [R1+0x184], R51 ;  /* 0x000184330100e387 */ /* 0x0005e60000100600 */
[----:B------:R-:W-:Y:S02]  /*292d0*/  @!P6 PRMT R83, R50, 0x5410, RZ ;  /* 0x000054103253e816 */ /* 0x000fe400000000ff */
[----:B------:R-:W-:Y:S02]  /*292e0*/  ISETP.LE.U32.AND P6, PT, R0, UR23, PT ;  /* 0x0000001700007c0c */ /* 0x000fe4000bfc3070 */
[--C-:B------:R-:W-:Y:S01]  /*292f0*/  HSET2.LE.AND R50, R190, R141.reuse, PT ;  /* 0x0000008dbe327233 */ /* 0x100fe20003803000 */
[----:B------:R-:W-:Y:S01]  /*29300*/  STG.E.U16 desc[UR32][R184.64+0xd2], R83 ;  /* 0x0000d253b8007986 */ /* 0x000fe2000c101520 */
[----:B------:R-:W-:Y:S03]  /*29310*/  SHF.R.U32.HI R0, RZ, 0x18, R56 ;  /* 0x00000018ff007819 */ /* 0x000fe60000011638 */
[----:B------:R-:W-:Y:S02]  /*29320*/  LOP3.LUT R50, R50, R93, RZ, 0xc0, !PT ;  /* 0x0000005d32327212 */ /* 0x000fe400078ec0ff */
[--C-:B--2---:R-:W-:Y:S05]  /*29330*/  HSET2.LE.AND R51, R191, R141.reuse, PT ;  /* 0x0000008dbf337233 */ /* 0x104fea0003803000 */
[----:B------:R-:W-:Y:S02]  /*29340*/  LOP3.LUT R51, R51, R91, RZ, 0xc0, !PT ;  /* 0x0000005b33337212 */ /* 0x000fe400078ec0ff */
[----:B------:R-:W-:Y:S01]  /*29350*/  LOP3.LUT R91, R147, UR11, R248, 0x96, !PT ;  /* 0x0000000b935b7c12 */ /* 0x000fe2000f8e96f8 */
[----:B----4-:R-:W-:Y:S01]  /*29360*/  @!P3 HFMA2.BF16_V2 R48, -RZ.H0_H0, RZ.H0_H0, -R82.H0_H0 ;  /* 0x200000ffff30b231 */ /* 0x010fe20000340952 */
[----:B---3--:R-:W2:Y:S04]  /*29370*/  MUFU.EX2 R74, R196 ;  /* 0x000000c4004a7308 */ /* 0x008ea80000000800 */
[----:B------:R-:W-:Y:S01]  /*29380*/  PRMT R49, R48, 0x7610, R49 ;  /* 0x0000761030317816 */ /* 0x000fe20000000031 */
[----:B------:R3:W-:Y:S03]  /*29390*/  @!P3 STL.S16 [R1+0x160], R48 ;  /* 0x000160300100b387 */ /* 0x0007e60000100600 */
[----:B------:R-:W-:Y:S01]  /*293a0*/  @!P3 PRMT R82, R49, 0x5410, RZ ;  /* 0x000054103152b816 */ /* 0x000fe200000000ff */
[----:B------:R4:W4:Y:S01]  /*293b0*/  LDL.S16 R59, [R1+0x11c] ;  /* 0x00011c00013b7983 */ /* 0x0009220000100600 */
[----:B------:R-:W-:Y:S01]  /*293c0*/  HSET2.LE.AND R49, R188, R141, PT ;  /* 0x0000008dbc317233 */ /* 0x000fe20003803000 */
[----:B------:R-:W-:Y:S01]  /*293d0*/  @!P1 HFMA2.BF16_V2 R2, -RZ.H0_H0, RZ.H0_H0, -R77.H0_H0 ;  /* 0x200000ffff029231 */ /* 0x000fe2000034094d */
[----:B------:R-:W-:Y:S01]  /*293e0*/  ISETP.LE.U32.AND P3, PT, R0, UR23, PT ;  /* 0x0000001700007c0c */ /* 0x000fe2000bf63070 */
[----:B------:R1:W4:Y:S01]  /*293f0*/  LDL.S16 R57, [R1+0x118] ;  /* 0x0001180001397983 */ /* 0x0003220000100600 */
[--C-:B------:R-:W-:Y:S01]  /*29400*/  HSET2.LE.AND R0, R201, R141.reuse, PT ;  /* 0x0000008dc9007233 */ /* 0x100fe20003803000 */
[----:B------:R-:W3:Y:S01]  /*29410*/  MUFU.EX2 R172, R244 ;  /* 0x000000f400ac7308 */ /* 0x000ee20000000800 */
[----:B------:R-:W-:Y:S01]  /*29420*/  PRMT R60, R2, 0x7610, R60 ;  /* 0x00007610023c7816 */ /* 0x000fe2000000003c */
[----:B------:R1:W-:Y:S01]  /*29430*/  @!P1 STL.S16 [R1+0x15c], R2 ;  /* 0x00015c0201009387 */ /* 0x0003e20000100600 */
[----:B------:R-:W-:Y:S02]  /*29440*/  LOP3.LUT R49, R49, R92, RZ, 0xc0, !PT ;  /* 0x0000005c31317212 */ /* 0x000fe400078ec0ff */
[----:B------:R-:W-:Y:S01]  /*29450*/  LOP3.LUT R42, R0, R96, RZ, 0xc0, !PT ;  /* 0x00000060002a7212 */ /* 0x000fe200078ec0ff */
[----:B------:R-:W-:Y:S01]  /*29460*/  STG.E.U16 desc[UR32][R180.64+0xe0], R82 ;  /* 0x0000e052b4007986 */ /* 0x000fe2000c101520 */
[----:B------:R-:W-:Y:S01]  /*29470*/  LOP3.LUT R0, R144, 0xff, RZ, 0xc0, !PT ;  /* 0x000000ff90007812 */ /* 0x000fe200078ec0ff */
[----:B--2---:R-:W-:Y:S01]  /*29480*/  FADD.FTZ R215, R74, R215 ;  /* 0x000000d74ad77221 */ /* 0x004fe20000010000 */
[----:B------:R-:W-:Y:S02]  /*29490*/  @!P1 PRMT R77, R60, 0x5410, RZ ;  /* 0x000054103c4d9816 */ /* 0x000fe400000000ff */
[----:B------:R-:W-:Y:S02]  /*294a0*/  ISETP.LE.U32.AND P1, PT, R0, UR23, PT ;  /* 0x0000001700007c0c */ /* 0x000fe4000bf23070 */
[----:B------:R-:W-:Y:S01]  /*294b0*/  SHF.R.U32.HI R0, RZ, 0x10, R56 ;  /* 0x00000010ff007819 */ /* 0x000fe20000011638 */
[----:B------:R-:W-:Y:S01]  /*294c0*/  STG.E.U16 desc[UR32][R180.64+0xe2], R77 ;  /* 0x0000e24db4007986 */ /* 0x000fe2000c101520 */
[--C-:B---3--:R-:W-:Y:S02]  /*294d0*/  HSET2.LE.AND R48, R173, R141.reuse, PT ;  /* 0x0000008dad307233 */ /* 0x108fe40003803000 */
[----:B------:R-:W-:Y:S02]  /*294e0*/  F2FP.BF16.F32.PACK_AB R74, R172, R74 ;  /* 0x0000004aac4a723e */ /* 0x000fe400000010ff */
[----:B------:R-:W-:Y:S02]  /*294f0*/  LOP3.LUT R0, R0, 0xff, RZ, 0xc0, !PT ;  /* 0x000000ff00007812 */ /* 0x000fe400078ec0ff */
[----:B------:R-:W-:Y:S02]  /*29500*/  LOP3.LUT R48, R48, R76, RZ, 0xc0, !PT ;  /* 0x0000004c30307212 */ /* 0x000fe400078ec0ff */
[----:B------:R-:W-:Y:S02]  /*29510*/  PRMT R73, R74, 0x7632, R73 ;  /* 0x000076324a497816 */ /* 0x000fe40000000049 */
[----:B------:R-:W-:Y:S02]  /*29520*/  SHF.R.U32.HI R56, RZ, 0x8, R247 ;  /* 0x00000008ff387819 */ /* 0x000fe400000116f7 */
[--C-:B-1----:R-:W-:Y:S01]  /*29530*/  HSET2.LE.AND R2, R200, R141.reuse, PT ;  /* 0x0000008dc8027233 */ /* 0x102fe20003803000 */
[-C--:B------:R-:W-:Y:S05]  /*29540*/  HMMA.16816.F32.BF16 R4, R48, R52.reuse, R4 ;  /* 0x000000343004723c */ /* 0x080fea0000041804 */
[----:B------:R-:W-:Y:S01]  /*29550*/  LOP3.LUT R43, R2, R95, RZ, 0xc0, !PT ;  /* 0x0000005f022b7212 */ /* 0x000fe200078ec0ff */
[----:B------:R-:W-:Y:S01]  /*29560*/  FADD.FTZ R95, R64, R250 ;  /* 0x000000fa405f7221 */ /* 0x000fe20000010000 */
[----:B------:R-:W-:Y:S04]  /*29570*/  SHF.R.U32.HI R2, RZ, 0x10, R144 ;  /* 0x00000010ff027819 */ /* 0x000fe80000011690 */
[----:B------:R-:W-:Y:S01]  /*29580*/  LOP3.LUT R2, R2, 0xff, RZ, 0xc0, !PT ;  /* 0x000000ff02027812 */ /* 0x000fe200078ec0ff */
[C---:B------:R-:W-:Y:S04]  /*29590*/  HMMA.16816.F32.BF16 R8, R40.reuse, R52, R8 ;  /* 0x000000342808723c */ /* 0x040fe80000041808 */
[----:B------:R-:W-:Y:S02]  /*295a0*/  PRMT R76, R74, 0x5410, R73 ;  /* 0x000054104a4c7816 */ /* 0x000fe40000000049 */
[----:B------:R-:W-:Y:S01]  /*295b0*/  PRMT R143, R252, 0x5410, R56 ;  /* 0x00005410fc8f7816 */ /* 0x000fe20000000038 */
[-C--:B------:R-:W-:Y:S04]  /*295c0*/  HMMA.16816.F32.BF16 R12, R40, R54.reuse, R12 ;  /* 0x00000036280c723c */ /* 0x080fe8000004180c */
[--C-:B------:R-:W-:Y:S02]  /*295d0*/  SHF.R.U32.HI R92, RZ, 0x18, R144.reuse ;  /* 0x00000018ff5c7819 */ /* 0x100fe40000011690 */
[----:B------:R-:W-:Y:S01]  /*295e0*/  SHF.R.U32.HI R96, RZ, 0x10, R144 ;  /* 0x00000010ff607819 */ /* 0x000fe20000011690 */
[C---:B------:R-:W-:Y:S01]  /*295f0*/  HMMA.16816.F32.BF16 R16, R48.reuse, R54, R16 ;  /* 0x000000363010723c */ /* 0x040fe20000041810 */
[----:B------:R-:W1:Y:S05]  /*29600*/  LDSM.16.MT88.4 R52, [R217+0x4800] ;  /* 0x00480000d934783b */ /* 0x000e6a0000004200 */
[-C--:B------:R-:W-:Y:S06]  /*29610*/  HMMA.16816.F32.BF16 R20, R48, R44.reuse, R20 ;  /* 0x0000002c3014723c */ /* 0x080fec0000041814 */
[C---:B------:R-:W-:Y:S06]  /*29620*/  HMMA.16816.F32.BF16 R24, R40.reuse, R44, R24 ;  /* 0x0000002c2818723c */ /* 0x040fec0000041818 */
[-C--:B------:R-:W-:Y:S05]  /*29630*/  HMMA.16816.F32.BF16 R28, R40, R46.reuse, R28 ;  /* 0x0000002e281c723c */ /* 0x080fea000004181c */
[----:B------:R-:W-:Y:S01]  /*29640*/  LOP3.LUT R44, R243, 0xff, RZ, 0xc0, !PT ;  /* 0x000000fff32c7812 */ /* 0x000fe200078ec0ff */
[----:B------:R-:W-:Y:S01]  /*29650*/  HMMA.16816.F32.BF16 R32, R48, R46, R32 ;  /* 0x0000002e3020723c */ /* 0x000fe20000041820 */
[----:B------:R-:W-:Y:S04]  /*29660*/  LDSM.16.MT88.4 R48, [R217+0x4c00] ;  /* 0x004c0000d930783b */ /* 0x000fe80000004200 */
[--C-:B------:R-:W-:Y:S02]  /*29670*/  HSET2.LE.AND R42, R202, R141.reuse, PT ;  /* 0x0000008dca2a7233 */ /* 0x100fe40003803000 */
[----:B------:R-:W-:Y:S04]  /*29680*/  HSET2.LE.AND R43, R203, R141, PT ;  /* 0x0000008dcb2b7233 */ /* 0x000fe80003803000 */
[----:B------:R-:W-:Y:S02]  /*29690*/  LOP3.LUT R42, R42, R103, RZ, 0xc0, !PT ;  /* 0x000000672a2a7212 */ /* 0x000fe400078ec0ff */
[----:B------:R-:W-:Y:S02]  /*296a0*/  LOP3.LUT R43, R43, R102, RZ, 0xc0, !PT ;  /* 0x000000662b2b7212 */ /* 0x000fe400078ec0ff */
[----:B------:R-:W-:Y:S02]  /*296b0*/  LOP3.LUT R46, R232, 0xff, RZ, 0xc0, !PT ;  /* 0x000000ffe82e7812 */ /* 0x000fe400078ec0ff */
[----:B------:R-:W-:Y:S02]  /*296c0*/  SHF.R.U32.HI R45, RZ, 0x8, R242 ;  /* 0x00000008ff2d7819 */ /* 0x000fe400000116f2 */
[----:B------:R-:W-:Y:S02]  /*296d0*/  PRMT R93, R46, 0x5410, R233 ;  /* 0x000054102e5d7816 */ /* 0x000fe400000000e9 */
[----:B------:R-:W-:Y:S02]  /*296e0*/  LOP3.LUT R46, R163, 0xff, RZ, 0xc0, !PT ;  /* 0x000000ffa32e7812 */ /* 0x000fe400078ec0ff */
[----:B------:R-:W-:Y:S02]  /*296f0*/  PRMT R61, R44, 0x5410, R245 ;  /* 0x000054102c3d7816 */ /* 0x000fe400000000f5 */
[----:B------:R-:W-:Y:S02]  /*29700*/  PRMT R60, R246, 0x5410, R45 ;  /* 0x00005410f63c7816 */ /* 0x000fe4000000002d */
[C---:B------:R-:W-:Y:S02]  /*29710*/  LOP3.LUT R44, R158.reuse, 0xffff, RZ, 0xc0, !PT ;  /* 0x0000ffff9e2c7812 */ /* 0x040fe400078ec0ff */
[----:B------:R-:W-:Y:S02]  /*29720*/  SHF.R.U32.HI R45, RZ, 0x18, R163 ;  /* 0x00000018ff2d7819 */ /* 0x000fe400000116a3 */
[----:B------:R-:W-:Y:S02]  /*29730*/  LOP3.LUT R47, R158, 0xff, RZ, 0xc0, !PT ;  /* 0x000000ff9e2f7812 */ /* 0x000fe400078ec0ff */
[----:B------:R-:W-:Y:S01]  /*29740*/  SHF.R.U32.HI R44, RZ, 0x8, R44 ;  /* 0x00000008ff2c7819 */ /* 0x000fe2000001162c */
[----:B----4-:R-:W-:Y:S02]  /*29750*/  @!P2 HFMA2.BF16_V2 R59, -RZ.H0_H0, RZ.H0_H0, -R74.H0_H0 ;  /* 0x200000ffff3ba231 */ /* 0x010fe4000034094a */
[----:B------:R-:W-:Y:S03]  /*29760*/  @!P5 HFMA2.BF16_V2 R57, -RZ.H0_H0, RZ.H0_H0, -R73.H0_H0 ;  /* 0x200000ffff39d231 */ /* 0x000fe60000340949 */
[----:B------:R-:W-:Y:S01]  /*29770*/  PRMT R37, R59, 0x7610, R37 ;  /* 0x000076103b257816 */ /* 0x000fe20000000025 */
[----:B------:R-:W-:Y:S01]  /*29780*/  @!P2 STL.S16 [R1+0x11c], R59 ;  /* 0x00011c3b0100a387 */ /* 0x000fe20000100600 */
[----:B------:R-:W-:Y:S03]  /*29790*/  PRMT R36, R57, 0x7610, R36 ;  /* 0x0000761039247816 */ /* 0x000fe60000000024 */
[----:B------:R-:W-:Y:S01]  /*297a0*/  @!P5 STL.S16 [R1+0x118], R57 ;  /* 0x000118390100d387 */ /* 0x000fe20000100600 */
[----:B------:R-:W-:Y:S02]  /*297b0*/  @!P2 PRMT R74, R37, 0x5410, RZ ;  /* 0x00005410254aa816 */ /* 0x000fe400000000ff */
[----:B------:R-:W-:Y:S01]  /*297c0*/  @!P5 PRMT R73, R36, 0x5410, RZ ;  /* 0x000054102449d816 */ /* 0x000fe200000000ff */
[----:B------:R-:W2:Y:S01]  /*297d0*/  LDSM.16.MT88.4 R56, [R218+0x4800] ;  /* 0x00480000da38783b */ /* 0x000ea20000004200 */
[----:B------:R-:W-:Y:S02]  /*297e0*/  ISETP.LE.U32.AND P5, PT, R0, UR23, PT ;  /* 0x0000001700007c0c */ /* 0x000fe4000bfa3070 */
[C---:B------:R-:W-:Y:S01]  /*297f0*/  LOP3.LUT R0, R159.reuse, 0xffff, RZ, 0xc0, !PT ;  /* 0x0000ffff9f007812 */ /* 0x040fe200078ec0ff */
[----:B------:R-:W3:Y:S01]  /*29800*/  LDL.LU R177, [R1+0x37c] ;  /* 0x00037c0001b17983 */ /* 0x000ee20000300800 */
[----:B------:R-:W-:Y:S02]  /*29810*/  ISETP.LE.U32.AND P2, PT, R2, UR23, PT ;  /* 0x0000001702007c0c */ /* 0x000fe4000bf43070 */
[--C-:B------:R-:W-:Y:S01]  /*29820*/  SHF.R.U32.HI R2, RZ, 0x10, R159.reuse ;  /* 0x00000010ff027819 */ /* 0x100fe2000001169f */
[----:B------:R-:W-:Y:S01]  /*29830*/  STG.E.U16 desc[UR32][R182.64+0xe0], R74 ;  /* 0x0000e04ab6007986 */ /* 0x000fe2000c101520 */
[----:B------:R-:W-:Y:S02]  /*29840*/  LOP3.LUT R37, R159, 0xff, RZ, 0xc0, !PT ;  /* 0x000000ff9f257812 */ /* 0x000fe400078ec0ff */
[----:B------:R-:W-:Y:S01]  /*29850*/  SHF.R.U32.HI R0, RZ, 0x8, R0 ;  /* 0x00000008ff007819 */ /* 0x000fe20000011600 */
[----:B------:R-:W-:Y:S01]  /*29860*/  STG.E.U16 desc[UR32][R182.64+0xe2], R73 ;  /* 0x0000e249b6007986 */ /* 0x000fe2000c101520 */
[----:B------:R-:W-:Y:S02]  /*29870*/  SHF.R.U32.HI R36, RZ, 0x18, R159 ;  /* 0x00000018ff247819 */ /* 0x000fe4000001169f */
[----:B------:R-:W-:Y:S02]  /*29880*/  LOP3.LUT R2, R2, 0xff, RZ, 0xc0, !PT ;  /* 0x000000ff02027812 */ /* 0x000fe400078ec0ff */
[----:B------:R-:W-:Y:S02]  /*29890*/  PRMT R38, R37, 0x5410, R0 ;  /* 0x0000541025267816 */ /* 0x000fe40000000000 */
[----:B------:R-:W-:Y:S02]  /*298a0*/  LOP3.LUT R0, R149, 0xffff, RZ, 0xc0, !PT ;  /* 0x0000ffff95007812 */ /* 0x000fe400078ec0ff */
[----:B------:R-:W-:Y:S02]  /*298b0*/  PRMT R37, R2, 0x5410, R36 ;  /* 0x0000541002257816 */ /* 0x000fe40000000024 */
[--C-:B------:R-:W-:Y:S02]  /*298c0*/  SHF.R.U32.HI R2, RZ, 0x10, R149.reuse ;  /* 0x00000010ff027819 */ /* 0x100fe40000011695 */
[----:B------:R-:W-:Y:S02]  /*298d0*/  SHF.R.U32.HI R0, RZ, 0x8, R0 ;  /* 0x00000008ff007819 */ /* 0x000fe40000011600 */
[----:B------:R-:W-:Y:S02]  /*298e0*/  SHF.R.U32.HI R149, RZ, 0x18, R149 ;  /* 0x00000018ff957819 */ /* 0x000fe40000011695 */
[----:B------:R-:W-:Y:S02]  /*298f0*/  LOP3.LUT R2, R2, 0xff, RZ, 0xc0, !PT ;  /* 0x000000ff02027812 */ /* 0x000fe400078ec0ff */
[--C-:B------:R-:W-:Y:S02]  /*29900*/  HSET2.LE.AND R36, R38, R141.reuse, PT ;  /* 0x0000008d26247233 */ /* 0x100fe40003803000 */
[----:B------:R-:W-:Y:S02]  /*29910*/  PRMT R0, R39, 0x5410, R0 ;  /* 0x0000541027007816 */ /* 0x000fe40000000000 */
[--C-:B------:R-:W-:Y:S02]  /*29920*/  HSET2.LE.AND R37, R37, R141.reuse, PT ;  /* 0x0000008d25257233 */ /* 0x100fe40003803000 */
[--C-:B------:R-:W-:Y:S02]  /*29930*/  HSET2.LE.AND R38, R235, R141.reuse, PT ;  /* 0x0000008deb267233 */ /* 0x100fe40003803000 */
[--C-:B------:R-:W-:Y:S02]  /*29940*/  HSET2.LE.AND R39, R239, R141.reuse, PT ;  /* 0x0000008def277233 */ /* 0x100fe40003803000 */
[----:B------:R-:W-:Y:S02]  /*29950*/  PRMT R2, R2, 0x5410, R149 ;  /* 0x0000541002027816 */ /* 0x000fe40000000095 */
[----:B------:R-:W-:Y:S02]  /*29960*/  LOP3.LUT R36, R36, R100, RZ, 0xc0, !PT ;  /* 0x0000006424247212 */ /* 0x000fe400078ec0ff */
[----:B------:R-:W-:Y:S01]  /*29970*/  LOP3.LUT R37, R37, R99, RZ, 0xc0, !PT ;  /* 0x0000006325257212 */ /* 0x000fe200078ec0ff */
[----:B------:R4:W2:Y:S01]  /*29980*/  MUFU.EX2 R100, R221 ;  /* 0x000000dd00647308 */ /* 0x0008a20000000800 */
[----:B------:R-:W-:Y:S02]  /*29990*/  LOP3.LUT R38, R38, R98, RZ, 0xc0, !PT ;  /* 0x0000006226267212 */ /* 0x000fe400078ec0ff */
[----:B------:R-:W-:Y:S02]  /*299a0*/  LOP3.LUT R39, R39, R101, RZ, 0xc0, !PT ;  /* 0x0000006527277212 */ /* 0x000fe400078ec0ff */
[--C-:B------:R-:W-:Y:S02]  /*299b0*/  HSET2.LE.AND R40, R0, R141.reuse, PT ;  /* 0x0000008d00287233 */ /* 0x100fe40003803000 */
[--C-:B------:R-:W-:Y:S03]  /*299c0*/  HSET2.LE.AND R41, R2, R141.reuse, PT ;  /* 0x0000008d02297233 */ /* 0x100fe60003803000 */
[----:B------:R-:W-:Y:S01]  /*299d0*/  MUFU.EX2 R99, R222 ;  /* 0x000000de00637308 */ /* 0x000fe20000000800 */
[----:B------:R-:W-:Y:S01]  /*299e0*/  SHF.R.U32.HI R2, RZ, 0x8, R209 ;  /* 0x00000008ff027819 */ /* 0x000fe200000116d1 */
[-C--:B-1----:R-:W-:Y:S05]  /*299f0*/  HMMA.16816.F32.BF16 R4, R36, R52.reuse, R4 ;  /* 0x000000342404723c */ /* 0x082fea0000041804 */
[----:B------:R-:W-:Y:S02]  /*29a00*/  LOP3.LUT R40, R40, R104, RZ, 0xc0, !PT ;  /* 0x0000006828287212 */ /* 0x000fe400078ec0ff */
[----:B------:R-:W-:Y:S01]  /*29a10*/  LOP3.LUT R41, R41, R105, RZ, 0xc0, !PT ;  /* 0x0000006929297212 */ /* 0x000fe200078ec0ff */
[----:B----4-:R-:W4:Y:S03]  /*29a20*/  LDL.LU R221, [R1+0x378] ;  /* 0x0003780001dd7983 */ /* 0x010f260000300800 */
[----:B------:R-:W-:Y:S01]  /*29a30*/  PRMT R62, R212, 0x5410, R2 ;  /* 0x00005410d43e7816 */ /* 0x000fe20000000002 */
[----:B------:R1:W4:Y:S01]  /*29a40*/  LDL.S16 R101, [R1+0x110] ;  /* 0x0001100001657983 */ /* 0x0003220000100600 */
[----:B------:R-:W-:Y:S01]  /*29a50*/  LOP3.LUT R0, R210, 0xff, RZ, 0xc0, !PT ;  /* 0x000000ffd2007812 */ /* 0x000fe200078ec0ff */
[C---:B------:R-:W-:Y:S02]  /*29a60*/  HMMA.16816.F32.BF16 R8, R40.reuse, R52, R8 ;  /* 0x000000342808723c */ /* 0x040fe40000041808 */
[----:B------:R1:W4:Y:S02]  /*29a70*/  LDL.S16 R98, [R1+0x10c] ;  /* 0x00010c0001627983 */ /* 0x0003240000100600 */
[----:B------:R-:W-:Y:S02]  /*29a80*/  PRMT R63, R0, 0x5410, R211 ;  /* 0x00005410003f7816 */ /* 0x000fe400000000d3 */
[----:B------:R-:W-:Y:S01]  /*29a90*/  LOP3.LUT R0, R163, 0xffff, RZ, 0xc0, !PT ;  /* 0x0000ffffa3007812 */ /* 0x000fe200078ec0ff */
[-C--:B------:R-:W-:Y:S04]  /*29aa0*/  HMMA.16816.F32.BF16 R12, R40, R54.reuse, R12 ;  /* 0x00000036280c723c */ /* 0x080fe8000004180c */
[----:B------:R-:W-:Y:S02]  /*29ab0*/  SHF.R.U32.HI R2, RZ, 0x10, R163 ;  /* 0x00000010ff027819 */ /* 0x000fe400000116a3 */
[----:B------:R-:W-:Y:S01]  /*29ac0*/  SHF.R.U32.HI R0, RZ, 0x8, R0 ;  /* 0x00000008ff007819 */ /* 0x000fe20000011600 */
[C---:B------:R-:W-:Y:S04]  /*29ad0*/  HMMA.16816.F32.BF16 R16, R36.reuse, R54, R16 ;  /* 0x000000362410723c */ /* 0x040fe80000041810 */
[----:B------:R-:W-:Y:S02]  /*29ae0*/  LOP3.LUT R2, R2, 0xff, RZ, 0xc0, !PT ;  /* 0x000000ff02027812 */ /* 0x000fe400078ec0ff */
[----:B------:R-:W-:Y:S01]  /*29af0*/  PRMT R46, R46, 0x5410, R0 ;  /* 0x000054102e2e7816 */ /* 0x000fe20000000000 */
[-C--:B--2---:R-:W-:Y:S04]  /*29b00*/  HMMA.16816.F32.BF16 R20, R36, R56.reuse, R20 ;  /* 0x000000382414723c */ /* 0x084fe80000041814 */
[--C-:B------:R-:W-:Y:S02]  /*29b10*/  HSET2.LE.AND R54, R62, R141.reuse, PT ;  /* 0x0000008d3e367233 */ /* 0x100fe40003803000 */
[--C-:B------:R-:W-:Y:S01]  /*29b20*/  SHF.R.U32.HI R0, RZ, 0x10, R158.reuse ;  /* 0x00000010ff007819 */ /* 0x100fe2000001169e */
[----:B------:R2:W1:Y:S01]  /*29b30*/  MUFU.EX2 R62, R178 ;  /* 0x000000b2003e7308 */ /* 0x0004620000000800 */
[----:B------:R-:W-:Y:S01]  /*29b40*/  PRMT R45, R2, 0x5410, R45 ;  /* 0x00005410022d7816 */ /* 0x000fe2000000002d */
[C---:B------:R-:W-:Y:S04]  /*29b50*/  HMMA.16816.F32.BF16 R24, R40.reuse, R56, R24 ;  /* 0x000000382818723c */ /* 0x040fe80000041818 */
[----:B------:R-:W-:Y:S02]  /*29b60*/  SHF.R.U32.HI R2, RZ, 0x18, R158 ;  /* 0x00000018ff027819 */ /* 0x000fe4000001169e */
[----:B------:R-:W-:Y:S01]  /*29b70*/  LOP3.LUT R0, R0, 0xff, RZ, 0xc0, !PT ;  /* 0x000000ff00007812 */ /* 0x000fe200078ec0ff */
[-C--:B------:R-:W-:Y:S01]  /*29b80*/  HMMA.16816.F32.BF16 R28, R40, R58.reuse, R28 ;  /* 0x0000003a281c723c */ /* 0x080fe2000004181c */
[----:B------:R-:W1:Y:S03]  /*29b90*/  LDSM.16.MT88.4 R40, [R218+0x4c00] ;  /* 0x004c0000da28783b */ /* 0x000e660000004200 */
[----:B------:R-:W-:Y:S02]  /*29ba0*/  PRMT R52, R47, 0x5410, R44 ;  /* 0x000054102f347816 */ /* 0x000fe4000000002c */
[--C-:B------:R-:W-:Y:S01]  /*29bb0*/  HSET2.LE.AND R44, R46, R141.reuse, PT ;  /* 0x0000008d2e2c7233 */ /* 0x100fe20003803000 */
[----:B------:R-:W-:Y:S01]  /*29bc0*/  HMMA.16816.F32.BF16 R32, R36, R58, R32 ;  /* 0x0000003a2420723c */ /* 0x000fe20000041820 */
[----:B--2---:R-:W2:Y:S03]  /*29bd0*/  LDL.LU R178, [R1+0x374] ;  /* 0x0003740001b27983 */ /* 0x004ea60000300800 */
[--C-:B------:R-:W-:Y:S01]  /*29be0*/  HSET2.LE.AND R45, R45, R141.reuse, PT ;  /* 0x0000008d2d2d7233 */ /* 0x100fe20003803000 */
[----:B------:R1:W2:Y:S01]  /*29bf0*/  LDL.S16 R58, [R1+0x108] ;  /* 0x00010800013a7983 */ /* 0x0002a20000100600 */
[--C-:B------:R-:W-:Y:S02]  /*29c00*/  HSET2.LE.AND R46, R60, R141.reuse, PT ;  /* 0x0000008d3c2e7233 */ /* 0x100fe40003803000 */
[--C-:B------:R-:W-:Y:S01]  /*29c10*/  HSET2.LE.AND R47, R61, R141.reuse, PT ;  /* 0x0000008d3d2f7233 */ /* 0x100fe20003803000 */
[----:B------:R-:W2:Y:S02]  /*29c20*/  LDL.LU R222, [R1+0x370] ;  /* 0x0003700001de7983 */ /* 0x000ea40000300800 */
[----:B------:R-:W-:Y:S02]  /*29c30*/  PRMT R0, R0, 0x5410, R2 ;  /* 0x0000541000007816 */ /* 0x000fe40000000002 */
[----:B------:R-:W-:Y:S02]  /*29c40*/  LOP3.LUT R44, R44, R107, RZ, 0xc0, !PT ;  /* 0x0000006b2c2c7212 */ /* 0x000fe400078ec0ff */
[----:B------:R-:W-:Y:S02]  /*29c50*/  LOP3.LUT R45, R45, R106, RZ, 0xc0, !PT ;  /* 0x0000006a2d2d7212 */ /* 0x000fe400078ec0ff */
[----:B------:R-:W-:Y:S02]  /*29c60*/  LOP3.LUT R46, R46, R109, RZ, 0xc0, !PT ;  /* 0x0000006d2e2e7212 */ /* 0x000fe400078ec0ff */
[----:B------:R-:W-:Y:S02]  /*29c70*/  LOP3.LUT R47, R47, R108, RZ, 0xc0, !PT ;  /* 0x0000006c2f2f7212 */ /* 0x000fe400078ec0ff */
[--C-:B------:R-:W-:Y:S02]  /*29c80*/  HSET2.LE.AND R52, R52, R141.reuse, PT ;  /* 0x0000008d34347233 */ /* 0x100fe40003803000 */
[--C-:B------:R-:W-:Y:S02]  /*29c90*/  HSET2.LE.AND R53, R0, R141.reuse, PT ;  /* 0x0000008d00357233 */ /* 0x100fe40003803000 */
[--C-:B------:R-:W-:Y:S01]  /*29ca0*/  HSET2.LE.AND R55, R63, R141.reuse, PT ;  /* 0x0000008d3f377233 */ /* 0x100fe20003803000 */
[-C--:B------:R-:W-:Y:S05]  /*29cb0*/  HMMA.16816.F32.BF16 R4, R44, R48.reuse, R4 ;  /* 0x000000302c04723c */ /* 0x080fea0000041804 */
[----:B------:R-:W-:Y:S02]  /*29cc0*/  LOP3.LUT R52, R52, R110, RZ, 0xc0, !PT ;  /* 0x0000006e34347212 */ /* 0x000fe400078ec0ff */
[----:B------:R-:W-:Y:S04]  /*29cd0*/  LOP3.LUT R53, R53, R114, RZ, 0xc0, !PT ;  /* 0x0000007235357212 */ /* 0x000fe800078ec0ff */
[----:B------:R-:W-:Y:S02]  /*29ce0*/  LOP3.LUT R54, R54, R111, RZ, 0xc0, !PT ;  /* 0x0000006f36367212 */ /* 0x000fe400078ec0ff */
[----:B------:R-:W-:Y:S02]  /*29cf0*/  LOP3.LUT R55, R55, R113, RZ, 0xc0, !PT ;  /* 0x0000007137377212 */ /* 0x000fe400078ec0ff */
[C---:B------:R-:W-:Y:S02]  /*29d00*/  LOP3.LUT R2, R168.reuse, 0xffff, RZ, 0xc0, !PT ;  /* 0x0000ffffa8027812 */ /* 0x040fe400078ec0ff */
[----:B------:R-:W-:Y:S02]  /*29d10*/  LOP3.LUT R0, R168, 0xff, RZ, 0xc0, !PT ;  /* 0x000000ffa8007812 */ /* 0x000fe400078ec0ff */
[----:B------:R-:W-:Y:S01]  /*29d20*/  SHF.R.U32.HI R2, RZ, 0x8, R2 ;  /* 0x00000008ff027819 */ /* 0x000fe20000011602 */
[C---:B------:R-:W-:Y:S04]  /*29d30*/  HMMA.16816.F32.BF16 R8, R52.reuse, R48, R8 ;  /* 0x000000303408723c */ /* 0x040fe80000041808 */
[----:B------:R-:W-:Y:S02]  /*29d40*/  F2FP.BF16.F32.PACK_AB R64, R100, R64 ;  /* 0x000000406440723e */ /* 0x000fe400000010ff */
[----:B------:R-:W-:Y:S01]  /*29d50*/  PRMT R57, R0, 0x5410, R2 ;  /* 0x0000541000397816 */ /* 0x000fe20000000002 */
[-C--:B------:R-:W-:Y:S04]  /*29d60*/  HMMA.16816.F32.BF16 R12, R52, R50.reuse, R12 ;  /* 0x00000032340c723c */ /* 0x080fe8000004180c */
[----:B------:R-:W-:Y:S02]  /*29d70*/  SHF.R.U32.HI R2, RZ, 0x10, R161 ;  /* 0x00000010ff027819 */ /* 0x000fe400000116a1 */
[----:B------:R-:W-:Y:S01]  /*29d80*/  PRMT R63, R64, 0x7632, R63 ;  /* 0x00007632403f7816 */ /* 0x000fe2000000003f */
[C---:B------:R-:W-:Y:S01]  /*29d90*/  HMMA.16816.F32.BF16 R16, R44.reuse, R50, R16 ;  /* 0x000000322c10723c */ /* 0x040fe20000041810 */
[----:B------:R-:W4:Y:S03]  /*29da0*/  LDSM.16.MT88.4 R48, [R217+0x5000] ;  /* 0x00500000d930783b */ /* 0x000f260000004200 */
[----:B------:R-:W-:Y:S02]  /*29db0*/  SHF.R.U32.HI R37, RZ, 0x18, R161 ;  /* 0x00000018ff257819 */ /* 0x000fe400000116a1 */
[----:B------:R-:W-:Y:S01]  /*29dc0*/  LOP3.LUT R2, R2, 0xff, RZ, 0xc0, !PT ;  /* 0x000000ff02027812 */ /* 0x000fe200078ec0ff */
[-C--:B-1----:R-:W-:Y:S04]  /*29dd0*/  HMMA.16816.F32.BF16 R20, R44, R40.reuse, R20 ;  /* 0x000000282c14723c */ /* 0x082fe80000041814 */
[----:B------:R-:W-:Y:S02]  /*29de0*/  PRMT R2, R2, 0x5410, R37 ;  /* 0x0000541002027816 */ /* 0x000fe40000000025 */
[C---:B------:R-:W-:Y:S01]  /*29df0*/  LOP3.LUT R0, R161.reuse, 0xffff, RZ, 0xc0, !PT ;  /* 0x0000ffffa1007812 */ /* 0x040fe200078ec0ff */
[C---:B------:R-:W-:Y:S04]  /*29e00*/  HMMA.16816.F32.BF16 R24, R52.reuse, R40, R24 ;  /* 0x000000283418723c */ /* 0x040fe80000041818 */
[----:B------:R-:W-:Y:S02]  /*29e10*/  PRMT R67, R64, 0x5410, R63 ;  /* 0x0000541040437816 */ /* 0x000fe4000000003f */
[----:B------:R-:W-:Y:S01]  /*29e20*/  SHF.R.U32.HI R36, RZ, 0x10, R168 ;  /* 0x00000010ff247819 */ /* 0x000fe200000116a8 */
[-C--:B------:R-:W-:Y:S04]  /*29e30*/  HMMA.16816.F32.BF16 R28, R52, R42.reuse, R28 ;  /* 0x0000002a341c723c */ /* 0x080fe8000004181c */
[----:B------:R-:W-:Y:S02]  /*29e40*/  LOP3.LUT R38, R161, 0xff, RZ, 0xc0, !PT ;  /* 0x000000ffa1267812 */ /* 0x000fe400078ec0ff */
[----:B------:R-:W-:Y:S01]  /*29e50*/  SHF.R.U32.HI R0, RZ, 0x8, R0 ;  /* 0x00000008ff007819 */ /* 0x000fe20000011600 */
[----:B------:R-:W-:Y:S01]  /*29e60*/  HMMA.16816.F32.BF16 R32, R44, R42, R32 ;  /* 0x0000002a2c20723c */ /* 0x000fe20000041820 */
[----:B------:R-:W1:Y:S03]  /*29e70*/  LDSM.16.MT88.4 R40, [R218+0x5000] ;  /* 0x00500000da28783b */ /* 0x000e660000004200 */
[----:B------:R-:W-:Y:S02]  /*29e80*/  SHF.R.U32.HI R39, RZ, 0x18, R168 ;  /* 0x00000018ff277819 */ /* 0x000fe400000116a8 */
[----:B------:R-:W-:Y:S02]  /*29e90*/  LOP3.LUT R36, R36, 0xff, RZ, 0xc0, !PT ;  /* 0x000000ff24247812 */ /* 0x000fe400078ec0ff */
[----:B------:R-:W-:Y:S03]  /*29ea0*/  PRMT R56, R38, 0x5410, R0 ;  /* 0x0000541026387816 */ /* 0x000fe60000000000 */
[--C-:B------:R-:W-:Y:S02]  /*29eb0*/  HSET2.LE.AND R38, R228, R141.reuse, PT ;  /* 0x0000008de4267233 */ /* 0x100fe40003803000 */
[----:B------:R-:W-:Y:S02]  /*29ec0*/  PRMT R39, R36, 0x5410, R39 ;  /* 0x0000541024277816 */ /* 0x000fe40000000027 */
[----:B------:R-:W-:Y:S02]  /*29ed0*/  SHF.R.U32.HI R45, RZ, 0x8, R226 ;  /* 0x00000008ff2d7819 */ /* 0x000fe400000116e2 */
[----:B------:R-:W-:Y:S02]  /*29ee0*/  LOP3.LUT R44, R225, 0xff, RZ, 0xc0, !PT ;  /* 0x000000ffe12c7812 */ /* 0x000fe400078ec0ff */
[----:B------:R-:W-:Y:S02]  /*29ef0*/  LOP3.LUT R38, R38, R112, RZ, 0xc0, !PT ;  /* 0x0000007026267212 */ /* 0x000fe400078ec0ff */
[--C-:B------:R-:W-:Y:S02]  /*29f00*/  HSET2.LE.AND R52, R56, R141.reuse, PT ;  /* 0x0000008d38347233 */ /* 0x100fe40003803000 */
[--C-:B------:R-:W-:Y:S02]  /*29f10*/  HSET2.LE.AND R53, R2, R141.reuse, PT ;  /* 0x0000008d02357233 */ /* 0x100fe40003803000 */
[--C-:B------:R-:W-:Y:S02]  /*29f20*/  HSET2.LE.AND R54, R236, R141.reuse, PT ;  /* 0x0000008dec367233 */ /* 0x100fe40003803000 */
[----:B------:R-:W-:Y:S02]  /*29f30*/  HSET2.LE.AND R55, R234, R141, PT ;  /* 0x0000008dea377233 */ /* 0x000fe40003803000 */
[----:B------:R-:W-:Y:S02]  /*29f40*/  LOP3.LUT R52, R52, R121, RZ, 0xc0, !PT ;  /* 0x0000007934347212 */ /* 0x000fe400078ec0ff */
[----:B------:R-:W-:Y:S02]  /*29f50*/  LOP3.LUT R53, R53, R118, RZ, 0xc0, !PT ;  /* 0x0000007635357212 */ /* 0x000fe400078ec0ff */
[----:B------:R-:W-:Y:S02]  /*29f60*/  LOP3.LUT R54, R54, R117, RZ, 0xc0, !PT ;  /* 0x0000007536367212 */ /* 0x000fe400078ec0ff */
[----:B------:R-:W-:Y:S02]  /*29f70*/  LOP3.LUT R55, R55, R116, RZ, 0xc0, !PT ;  /* 0x0000007437377212 */ /* 0x000fe400078ec0ff */
[----:B------:R-:W-:Y:S02]  /*29f80*/  LOP3.LUT R46, R146, 0xff, RZ, 0xc0, !PT ;  /* 0x000000ff922e7812 */ /* 0x000fe400078ec0ff */
[----:B------:R-:W-:Y:S02]  /*29f90*/  SHF.R.U32.HI R0, RZ, 0x8, R65 ;  /* 0x00000008ff007819 */ /* 0x000fe40000011641 */
[----:B------:R-:W-:Y:S02]  /*29fa0*/  SHF.R.U32.HI R2, RZ, 0x8, R237 ;  /* 0x00000008ff027819 */ /* 0x000fe400000116ed */
[----:B------:R-:W-:Y:S02]  /*29fb0*/  LOP3.LUT R0, R0, 0xffff, RZ, 0xc0, !PT ;  /* 0x0000ffff00007812 */ /* 0x000fe400078ec0ff */
[----:B------:R-:W-:Y:S02]  /*29fc0*/  PRMT R68, R241, 0x5410, R2 ;  /* 0x00005410f1447816 */ /* 0x000fe40000000002 */
[C---:B------:R-:W-:Y:S02]  /*29fd0*/  LOP3.LUT R2, R174.reuse, 0xffff, RZ, 0xc0, !PT ;  /* 0x0000ffffae027812 */ /* 0x040fe400078ec0ff */
[----:B------:R-:W-:Y:S01]  /*29fe0*/  LOP3.LUT R47, R174, 0xff, RZ, 0xc0, !PT ;  /* 0x000000ffae2f7812 */ /* 0x000fe200078ec0ff */
[----:B---3--:R-:W-:Y:S01]  /*29ff0*/  MUFU.EX2 R177, R177 ;  /* 0x000000b100b17308 */ /* 0x008fe20000000800 */
[----:B----4-:R-:W-:Y:S02]  /*2a000*/  @!P4 HFMA2.BF16_V2 R101, -RZ.H0_H0, RZ.H0_H0, -R64.H0_H0 ;  /* 0x200000ffff65c231 */ /* 0x010fe40000340940 */
[----:B------:R-:W-:Y:S03]  /*2a010*/  @!P6 HFMA2.BF16_V2 R98, -RZ.H0_H0, RZ.H0_H0, -R63.H0_H0 ;  /* 0x200000ffff62e231 */ /* 0x000fe6000034093f */
[----:B------:R-:W-:Y:S01]  /*2a020*/  PRMT R37, R101, 0x7610, R37 ;  /* 0x0000761065257816 */ /* 0x000fe20000000025 */
[----:B------:R-:W-:Y:S03]  /*2a030*/  @!P4 STL.S16 [R1+0x110], R101 ;  /* 0x000110650100c387 */ /* 0x000fe60000100600 */
[----:B------:R-:W-:Y:S01]  /*2a040*/  @!P4 PRMT R64, R37, 0x5410, RZ ;  /* 0x000054102540c816 */ /* 0x000fe200000000ff */
[----:B------:R3:W-:Y:S01]  /*2a050*/  @!P6 STL.S16 [R1+0x10c], R98 ;  /* 0x00010c620100e387 */ /* 0x0007e20000100600 */
[----:B------:R-:W-:Y:S01]  /*2a060*/  ISETP.LE.U32.AND P4, PT, R92, UR23, PT ;  /* 0x000000175c007c0c */ /* 0x000fe2000bf83070 */
[----:B------:R-:W-:Y:S01]  /*2a070*/  FADD.FTZ R92, R62, R230 ;  /* 0x000000e63e5c7221 */ /* 0x000fe20000010000 */
[----:B------:R-:W-:Y:S01]  /*2a080*/  F2FP.BF16.F32.PACK_AB R62, R99, R62 ;  /* 0x0000003e633e723e */ /* 0x000fe200000010ff */
[----:B------:R4:W5:Y:S01]  /*2a090*/  LDL.LU R230, [R1+0x36c] ;  /* 0x00036c0001e67983 */ /* 0x0009620000300800 */
[--C-:B------:R-:W-:Y:S02]  /*2a0a0*/  HSET2.LE.AND R37, R39, R141.reuse, PT ;  /* 0x0000008d27257233 */ /* 0x100fe40003803000 */
[--C-:B------:R-:W-:Y:S01]  /*2a0b0*/  HSET2.LE.AND R39, R227, R141.reuse, PT ;  /* 0x0000008de3277233 */ /* 0x100fe20003803000 */
[----:B------:R4:W5:Y:S01]  /*2a0c0*/  LDL.LU R228, [R1+0x368] ;  /* 0x0003680001e47983 */ /* 0x0009620000300800 */
[----:B------:R-:W-:Y:S02]  /*2a0d0*/  PRMT R36, R98, 0x7610, R36 ;  /* 0x0000761062247816 */ /* 0x000fe40000000024 */
[----:B------:R-:W-:Y:S01]  /*2a0e0*/  PRMT R61, R62, 0x7632, R61 ;  /* 0x000076323e3d7816 */ /* 0x000fe2000000003d */
[----:B------:R-:W-:Y:S01]  /*2a0f0*/  STG.E.U16 desc[UR32][R186.64+0xde], R64 ;  /* 0x0000de40ba007986 */ /* 0x000fe2000c101520 */
[----:B------:R-:W-:Y:S02]  /*2a100*/  @!P6 PRMT R63, R36, 0x5410, RZ ;  /* 0x00005410243fe816 */ /* 0x000fe400000000ff */
[--C-:B------:R-:W-:Y:S02]  /*2a110*/  HSET2.LE.AND R36, R57, R141.reuse, PT ;  /* 0x0000008d39247233 */ /* 0x100fe40003803000 */
[----:B------:R-:W-:Y:S01]  /*2a120*/  PRMT R66, R62, 0x5410, R61 ;  /* 0x000054103e427816 */ /* 0x000fe2000000003d */
[----:B------:R-:W-:Y:S01]  /*2a130*/  STG.E.U16 desc[UR32][R186.64+0xe0], R63 ;  /* 0x0000e03fba007986 */ /* 0x000fe2000c101520 */
[----:B------:R-:W-:Y:S02]  /*2a140*/  LOP3.LUT R37, R37, R119, RZ, 0xc0, !PT ;  /* 0x0000007725257212 */ /* 0x000fe400078ec0ff */
[----:B------:R-:W-:Y:S02]  /*2a150*/  LOP3.LUT R36, R36, R120, RZ, 0xc0, !PT ;  /* 0x0000007824247212 */ /* 0x000fe400078ec0ff */
[----:B------:R-:W-:Y:S02]  /*2a160*/  LOP3.LUT R39, R39, R115, RZ, 0xc0, !PT ;  /* 0x0000007327277212 */ /* 0x000fe400078ec0ff */
[----:B------:R-:W-:Y:S02]  /*2a170*/  ISETP.LE.U32.AND P6, PT, R0, UR23, PT ;  /* 0x0000001700007c0c */ /* 0x000fe4000bfc3070 */
[----:B------:R-:W-:Y:S03]  /*2a180*/  LOP3.LUT R0, R238, 0xff, RZ, 0xc0, !PT ;  /* 0x000000ffee007812 */ /* 0x000fe600078ec0ff */
[-C--:B------:R-:W-:Y:S05]  /*2a190*/  HMMA.16816.F32.BF16 R4, R36, R48.reuse, R4 ;  /* 0x000000302404723c */ /* 0x080fea0000041804 */
[----:B------:R-:W-:Y:S01]  /*2a1a0*/  PRMT R65, R0, 0x5410, R240 ;  /* 0x0000541000417816 */ /* 0x000fe200000000f0 */
[C---:B------:R-:W-:Y:S01]  /*2a1b0*/  HMMA.16816.F32.BF16 R8, R52.reuse, R48, R8 ;  /* 0x000000303408723c */ /* 0x040fe20000041808 */
[----:B--2---:R-:W-:Y:S04]  /*2a1c0*/  MUFU.EX2 R178, R178 ;  /* 0x000000b200b27308 */ /* 0x004fe80000000800 */
[----:B------:R-:W-:Y:S01]  /*2a1d0*/  LOP3.LUT R0, R167, 0xffff, RZ, 0xc0, !PT ;  /* 0x0000ffffa7007812 */ /* 0x000fe200078ec0ff */
[----:B------:R-:W-:Y:S01]  /*2a1e0*/  @!P5 HFMA2.BF16_V2 R58, -RZ.H0_H0, RZ.H0_H0, -R62.H0_H0 ;  /* 0x200000ffff3ad231 */ /* 0x000fe2000034093e */
[----:B------:R-:W-:Y:S01]  /*2a1f0*/  SHF.R.U32.HI R48, RZ, 0x10, R167 ;  /* 0x00000010ff307819 */ /* 0x000fe200000116a7 */
[-C--:B------:R-:W-:Y:S03]  /*2a200*/  HMMA.16816.F32.BF16 R12, R52, R50.reuse, R12 ;  /* 0x00000032340c723c */ /* 0x080fe6000004180c */
[----:B---3--:R2:W3:Y:S01]  /*2a210*/  MUFU.EX2 R98, R222 ;  /* 0x000000de00627308 */ /* 0x0084e20000000800 */
[----:B------:R-:W-:Y:S01]  /*2a220*/  PRMT R57, R58, 0x7610, R57 ;  /* 0x000076103a397816 */ /* 0x000fe20000000039 */
[----:B------:R4:W-:Y:S01]  /*2a230*/  @!P5 STL.S16 [R1+0x108], R58 ;  /* 0x0001083a0100d387 */ /* 0x0009e20000100600 */
[----:B------:R-:W-:Y:S01]  /*2a240*/  SHF.R.U32.HI R0, RZ, 0x8, R0 ;  /* 0x00000008ff007819 */ /* 0x000fe20000011600 */
[C---:B------:R-:W-:Y:S02]  /*2a250*/  HMMA.16816.F32.BF16 R16, R36.reuse, R50, R16 ;  /* 0x000000322410723c */ /* 0x040fe40000041810 */
[----:B------:R2:W5:Y:S02]  /*2a260*/  LDL.LU R227, [R1+0x364] ;  /* 0x0003640001e37983 */ /* 0x0005640000300800 */
[----:B------:R-:W-:Y:S02]  /*2a270*/  @!P5 PRMT R62, R57, 0x5410, RZ ;  /* 0x00005410393ed816 */ /* 0x000fe400000000ff */
[----:B------:R2:W5:Y:S01]  /*2a280*/  LDL.LU R226, [R1+0x360] ;  /* 0x0003600001e27983 */ /* 0x0005620000300800 */
[----:B------:R-:W-:Y:S01]  /*2a290*/  PRMT R57, R224, 0x5410, R45 ;  /* 0x00005410e0397816 */ /* 0x000fe2000000002d */
[-C--:B-1----:R-:W-:Y:S02]  /*2a2a0*/  HMMA.16816.F32.BF16 R20, R36, R40.reuse, R20 ;  /* 0x000000282414723c */ /* 0x082fe40000041814 */
[----:B------:R1:W5:Y:S01]  /*2a2b0*/  LDL.LU R225, [R1+0x35c] ;  /* 0x00035c0001e17983 */ /* 0x0003620000300800 */
[----:B------:R-:W-:Y:S02]  /*2a2c0*/  ISETP.LE.U32.AND P5, PT, R46, UR23, PT ;  /* 0x000000172e007c0c */ /* 0x000fe4000bfa3070 */
[----:B------:R-:W-:Y:S01]  /*2a2d0*/  SHF.R.U32.HI R46, RZ, 0x18, R174 ;  /* 0x00000018ff2e7819 */ /* 0x000fe200000116ae */
[----:B------:R1:W3:Y:S01]  /*2a2e0*/  LDL.S16 R102, [R1+0x100] ;  /* 0x0001000001667983 */ /* 0x0002e20000100600 */
[----:B------:R-:W-:Y:S01]  /*2a2f0*/  SHF.R.U32.HI R45, RZ, 0x8, R2 ;  /* 0x00000008ff2d7819 */ /* 0x000fe20000011602 */
[C---:B------:R-:W-:Y:S02]  /*2a300*/  HMMA.16816.F32.BF16 R24, R52.reuse, R40, R24 ;  /* 0x000000283418723c */ /* 0x040fe40000041818 */
[----:B------:R1:W5:Y:S02]  /*2a310*/  LDL.LU R224, [R1+0x358] ;  /* 0x0003580001e07983 */ /* 0x0003640000300800 */
[----:B------:R-:W-:Y:S02]  /*2a320*/  LOP3.LUT R2, R167, 0xff, RZ, 0xc0, !PT ;  /* 0x000000ffa7027812 */ /* 0x000fe400078ec0ff */
[----:B------:R-:W-:Y:S01]  /*2a330*/  PRMT R47, R47, 0x5410, R45 ;  /* 0x000054102f2f7816 */ /* 0x000fe2000000002d */
[----:B------:R-:W-:Y:S01]  /*2a340*/  STG.E.U16 desc[UR32][R184.64+0xe0], R62 ;  /* 0x0000e03eb8007986 */ /* 0x000fe2000c101520 */
[----:B----4-:R-:W-:Y:S01]  /*2a350*/  PRMT R58, R44, 0x5410, R223 ;  /* 0x000054102c3a7816 */ /* 0x010fe200000000df */
[-C--:B------:R-:W-:Y:S02]  /*2a360*/  HMMA.16816.F32.BF16 R28, R52, R42.reuse, R28 ;  /* 0x0000002a341c723c */ /* 0x080fe4000004181c */
[----:B------:R1:W5:Y:S01]  /*2a370*/  LDL.LU R223, [R1+0x354] ;  /* 0x0003540001df7983 */ /* 0x0003620000300800 */
[----:B------:R-:W-:Y:S02]  /*2a380*/  SHF.R.U32.HI R44, RZ, 0x10, R174 ;  /* 0x00000010ff2c7819 */ /* 0x000fe400000116ae */
[----:B------:R-:W-:Y:S01]  /*2a390*/  SHF.R.U32.HI R45, RZ, 0x18, R167 ;  /* 0x00000018ff2d7819 */ /* 0x000fe200000116a7 */
[----:B--2---:R1:W5:Y:S01]  /*2a3a0*/  LDL.LU R222, [R1+0x350] ;  /* 0x0003500001de7983 */ /* 0x0043620000300800 */
[----:B------:R-:W-:Y:S01]  /*2a3b0*/  LOP3.LUT R44, R44, 0xff, RZ, 0xc0, !PT ;  /* 0x000000ff2c2c7812 */ /* 0x000fe200078ec0ff */
[----:B------:R-:W-:Y:S02]  /*2a3c0*/  HMMA.16816.F32.BF16 R32, R36, R42, R32 ;  /* 0x0000002a2420723c */ /* 0x000fe40000041820 */
[----:B------:R1:W2:Y:S02]  /*2a3d0*/  LDL.S16 R101, [R1+0xfc] ;  /* 0x0000fc0001657983 */ /* 0x0002a40000100600 */
[----:B------:R-:W-:Y:S02]  /*2a3e0*/  PRMT R46, R44, 0x5410, R46 ;  /* 0x000054102c2e7816 */ /* 0x000fe4000000002e */
[----:B------:R-:W-:Y:S01]  /*2a3f0*/  LOP3.LUT R44, R48, 0xff, RZ, 0xc0, !PT ;  /* 0x000000ff302c7812 */ /* 0x000fe200078ec0ff */
[----:B------:R-:W-:Y:S01]  /*2a400*/  LDSM.16.MT88.4 R40, [R218+0x5400] ;  /* 0x00540000da28783b */ /* 0x000fe20000004200 */
[----:B------:R-:W-:Y:S03]  /*2a410*/  PRMT R56, R2, 0x5410, R0 ;  /* 0x0000541002387816 */ /* 0x000fe60000000000 */
[----:B------:R-:W-:Y:S01]  /*2a420*/  PRMT R2, R44, 0x5410, R45 ;  /* 0x000054102c027816 */ /* 0x000fe2000000002d */
[----:B------:R-:W4:Y:S01]  /*2a430*/  LDSM.16.MT88.4 R48, [R217+0x5400] ;  /* 0x00540000d930783b */ /* 0x000f220000004200 */
[--C-:B------:R-:W-:Y:S02]  /*2a440*/  HSET2.LE.AND R45, R46, R141.reuse, PT ;  /* 0x0000008d2e2d7233 */ /* 0x100fe40003803000 */
[--C-:B------:R-:W-:Y:S02]  /*2a450*/  HSET2.LE.AND R46, R57, R141.reuse, PT ;  /* 0x0000008d392e7233 */ /* 0x100fe40003803000 */
[--C-:B------:R-:W-:Y:S02]  /*2a460*/  HSET2.LE.AND R38, R68, R141.reuse, PT ;  /* 0x0000008d44267233 */ /* 0x100fe40003803000 */
[----:B------:R-:W-:Y:S02]  /*2a470*/  LOP3.LUT R45, R45, R123, RZ, 0xc0, !PT ;  /* 0x0000007b2d2d7212 */ /* 0x000fe400078ec0ff */
[----:B------:R-:W-:Y:S02]  /*2a480*/  LOP3.LUT R46, R46, R122, RZ, 0xc0, !PT ;  /* 0x0000007a2e2e7212 */ /* 0x000fe400078ec0ff */
        /* <DEDUP_REMOVED lines=8> */
[----:B---3--:R-:W-:Y:S02]  /*2a510*/  F2FP.BF16.F32.PACK_AB R60, R178, R98 ;  /* 0x00000062b23c723e */ /* 0x008fe400000010ff */
[----:B------:R-:W-:Y:S02]  /*2a520*/  SHF.R.U32.HI R0, RZ, 0x8, R0 ;  /* 0x00000008ff007819 */ /* 0x000fe40000011600 */
[----:B------:R-:W-:Y:S02]  /*2a530*/  PRMT R59, R60, 0x7632, R59 ;  /* 0x000076323c3b7816 */ /* 0x000fe4000000003b */
[----:B------:R-:W-:Y:S02]  /*2a540*/  LOP3.LUT R0, R0, 0xffff, RZ, 0xc0, !PT ;  /* 0x0000ffff00007812 */ /* 0x000fe400078ec0ff */
[----:B------:R-:W-:Y:S02]  /*2a550*/  PRMT R65, R60, 0x5410, R59 ;  /* 0x000054103c417816 */ /* 0x000fe4000000003b */
[C---:B------:R-:W-:Y:S02]  /*2a560*/  LOP3.LUT R2, R199.reuse, 0xffff, RZ, 0xc0, !PT ;  /* 0x0000ffffc7027812 */ /* 0x040fe400078ec0ff */
[----:B------:R-:W-:Y:S02]  /*2a570*/  LOP3.LUT R54, R164, 0xff, RZ, 0xc0, !PT ;  /* 0x000000ffa4367812 */ /* 0x000fe400078ec0ff */
[----:B------:R-:W-:Y:S02]  /*2a580*/  SHF.R.U32.HI R53, RZ, 0x18, R164 ;  /* 0x00000018ff357819 */ /* 0x000fe400000116a4 */
[----:B------:R-:W-:Y:S02]  /*2a590*/  LOP3.LUT R52, R199, 0xff, RZ, 0xc0, !PT ;  /* 0x000000ffc7347812 */ /* 0x000fe400078ec0ff */
[----:B------:R-:W-:Y:S02]  /*2a5a0*/  SHF.R.U32.HI R55, RZ, 0x18, R199 ;  /* 0x00000018ff377819 */ /* 0x000fe400000116c7 */
[----:B------:R-:W-:Y:S01]  /*2a5b0*/  LOP3.LUT R57, R146, 0xffff, RZ, 0xc0, !PT ;  /* 0x0000ffff92397812 */ /* 0x000fe200078ec0ff */
[----:B------:R-:W-:Y:S05]  /*2a5c0*/  @!P3 HFMA2.BF16_V2 R102, -RZ.H0_H0, RZ.H0_H0, -R61.H0_H0 ;  /* 0x200000ffff66b231 */ /* 0x000fea000034093d */
[----:B------:R-:W-:Y:S01]  /*2a5d0*/  PRMT R44, R102, 0x7610, R44 ;  /* 0x00007610662c7816 */ /* 0x000fe2000000002c */
[----:B------:R-:W-:Y:S03]  /*2a5e0*/  @!P3 STL.S16 [R1+0x100], R102 ;  /* 0x000100660100b387 */ /* 0x000fe60000100600 */
[----:B------:R-:W-:Y:S02]  /*2a5f0*/  @!P3 PRMT R61, R44, 0x5410, RZ ;  /* 0x000054102c3db816 */ /* 0x000fe400000000ff */
[--C-:B------:R-:W-:Y:S02]  /*2a600*/  HSET2.LE.AND R44, R47, R141.reuse, PT ;  /* 0x0000008d2f2c7233 */ /* 0x100fe40003803000 */
[--C-:B------:R-:W-:Y:S01]  /*2a610*/  HSET2.LE.AND R47, R58, R141.reuse, PT ;  /* 0x0000008d3a2f7233 */ /* 0x100fe20003803000 */
[----:B------:R-:W-:Y:S01]  /*2a620*/  STG.E.U16 desc[UR32][R184.64+0xe2], R61 ;  /* 0x0000e23db8007986 */ /* 0x000fe2000c101520 */
[--C-:B------:R-:W-:Y:S02]  /*2a630*/  SHF.R.U32.HI R58, RZ, 0x10, R146.reuse ;  /* 0x00000010ff3a7819 */ /* 0x100fe40000011692 */
[----:B------:R-:W-:Y:S02]  /*2a640*/  LOP3.LUT R44, R44, R124, RZ, 0xc0, !PT ;  /* 0x0000007c2c2c7212 */ /* 0x000fe400078ec0ff */
[----:B------:R-:W-:Y:S02]  /*2a650*/  LOP3.LUT R47, R47, R3, RZ, 0xc0, !PT ;  /* 0x000000032f2f7212 */ /* 0x000fe400078ec0ff */
[----:B------:R-:W-:Y:S01]  /*2a660*/  ISETP.LE.U32.AND P3, PT, R0, UR23, PT ;  /* 0x0000001700007c0c */ /* 0x000fe2000bf63070 */
[----:B--2---:R-:W-:Y:S01]  /*2a670*/  @!P1 HFMA2.BF16_V2 R101, -RZ.H0_H0, RZ.H0_H0, -R60.H0_H0 ;  /* 0x200000ffff659231 */ /* 0x004fe2000034093c */
[----:B------:R-:W-:Y:S02]  /*2a680*/  SHF.R.U32.HI R0, RZ, 0x10, R146 ;  /* 0x00000010ff007819 */ /* 0x000fe40000011692 */
[----:B------:R-:W-:Y:S01]  /*2a690*/  SHF.R.U32.HI R3, RZ, 0x10, R164 ;  /* 0x00000010ff037819 */ /* 0x000fe200000116a4 */
[-C--:B----4-:R-:W-:Y:S01]  /*2a6a0*/  HMMA.16816.F32.BF16 R4, R44, R48.reuse, R4 ;  /* 0x000000302c04723c */ /* 0x090fe20000041804 */
[----:B------:R2:W-:Y:S04]  /*2a6b0*/  @!P1 STL.S16 [R1+0xfc], R101 ;  /* 0x0000fc6501009387 */ /* 0x0005e80000100600 */
[----:B------:R-:W-:Y:S01]  /*2a6c0*/  PRMT R69, R101, 0x7610, R69 ;  /* 0x0000761065457816 */ /* 0x000fe20000000045 */
[C---:B------:R-:W-:Y:S05]  /*2a6d0*/  HMMA.16816.F32.BF16 R8, R36.reuse, R48, R8 ;  /* 0x000000302408723c */ /* 0x040fea0000041808 */
[----:B------:R-:W-:Y:S01]  /*2a6e0*/  LOP3.LUT R0, R0, 0xff, RZ, 0xc0, !PT ;  /* 0x000000ff00007812 */ /* 0x000fe200078ec0ff */
[-C--:B------:R-:W-:Y:S05]  /*2a6f0*/  HMMA.16816.F32.BF16 R12, R36, R50.reuse, R12 ;  /* 0x00000032240c723c */ /* 0x080fea000004180c */
[----:B------:R-:W-:Y:S01]  /*2a700*/  @!P1 PRMT R60, R69, 0x5410, RZ ;  /* 0x00005410453c9816 */ /* 0x000fe200000000ff */
[C---:B------:R-:W-:Y:S04]  /*2a710*/  HMMA.16816.F32.BF16 R16, R44.reuse, R50, R16 ;  /* 0x000000322c10723c */ /* 0x040fe80000041810 */
[----:B------:R-:W-:Y:S01]  /*2a720*/  ISETP.LE.U32.AND P1, PT, R0, UR23, PT ;  /* 0x0000001700007c0c */ /* 0x000fe2000bf23070 */
[----:B------:R-:W-:Y:S01]  /*2a730*/  STG.E.U16 desc[UR32][R180.64+0xf0], R60 ;  /* 0x0000f03cb4007986 */ /* 0x000fe2000c101520 */
[----:B------:R-:W-:Y:S01]  /*2a740*/  LOP3.LUT R0, R164, 0xffff, RZ, 0xc0, !PT ;  /* 0x0000ffffa4007812 */ /* 0x000fe200078ec0ff */
[-C--:B------:R-:W-:Y:S02]  /*2a750*/  HMMA.16816.F32.BF16 R20, R44, R40.reuse, R20 ;  /* 0x000000282c14723c */ /* 0x080fe40000041814 */
[----:B------:R-:W-:Y:S02]  /*2a760*/  LDSM.16.MT88.4 R164, [R217+0x5c00] ;  /* 0x005c0000d9a4783b */ /* 0x000fe40000004200 */
[--C-:B------:R-:W-:Y:S02]  /*2a770*/  HSET2.LE.AND R51, R97, R141.reuse, PT ;  /* 0x0000008d61337233 */ /* 0x100fe40003803000 */
[----:B------:R-:W-:Y:S01]  /*2a780*/  SHF.R.U32.HI R49, RZ, 0x8, R2 ;  /* 0x00000008ff317819 */ /* 0x000fe20000011602 */
[C---:B------:R-:W-:Y:S04]  /*2a790*/  HMMA.16816.F32.BF16 R24, R36.reuse, R40, R24 ;  /* 0x000000282418723c */ /* 0x040fe80000041818 */
[----:B------:R-:W-:Y:S02]  /*2a7a0*/  SHF.R.U32.HI R2, RZ, 0x8, R0 ;  /* 0x00000008ff027819 */ /* 0x000fe40000011600 */
[----:B------:R-:W-:Y:S01]  /*2a7b0*/  SHF.R.U32.HI R0, RZ, 0x8, R94 ;  /* 0x00000008ff007819 */ /* 0x000fe2000001165e */
[-C--:B------:R-:W-:Y:S04]  /*2a7c0*/  HMMA.16816.F32.BF16 R28, R36, R42.reuse, R28 ;  /* 0x0000002a241c723c */ /* 0x080fe8000004181c */
[----:B------:R-:W-:Y:S02]  /*2a7d0*/  LOP3.LUT R3, R3, 0xff, RZ, 0xc0, !PT ;  /* 0x000000ff03037812 */ /* 0x000fe400078ec0ff */
[----:B------:R-:W-:Y:S01]  /*2a7e0*/  PRMT R154, R154, 0x5410, R0 ;  /* 0x000054109a9a7816 */ /* 0x000fe20000000000 */
[----:B------:R-:W-:Y:S01]  /*2a7f0*/  HMMA.16816.F32.BF16 R32, R44, R42, R32 ;  /* 0x0000002a2c20723c */ /* 0x000fe20000041820 */
[----:B------:R-:W-:Y:S03]  /*2a800*/  LDSM.16.MT88.4 R40, [R218+0x5800] ;  /* 0x00580000da28783b */ /* 0x000fe60000004200 */
[----:B------:R-:W-:Y:S02]  /*2a810*/  PRMT R69, R54, 0x5410, R2 ;  /* 0x0000541036457816 */ /* 0x000fe40000000002 */
[----:B------:R-:W-:Y:S02]  /*2a820*/  LOP3.LUT R0, R58, 0xff, RZ, 0xc0, !PT ;  /* 0x000000ff3a007812 */ /* 0x000fe400078ec0ff */
[----:B------:R-:W-:Y:S03]  /*2a830*/  PRMT R68, R3, 0x5410, R53 ;  /* 0x0000541003447816 */ /* 0x000fe60000000035 */
[----:B------:R-:W-:Y:S02]  /*2a840*/  PRMT R58, R0, 0x5410, R70 ;  /* 0x00005410003a7816 */ /* 0x000fe40000000046 */
[----:B------:R-:W-:Y:S01]  /*2a850*/  LOP3.LUT R3, R96, 0xff, RZ, 0xc0, !PT ;  /* 0x000000ff60037812 */ /* 0x000fe200078ec0ff */
[----:B------:R3:W4:Y:S01]  /*2a860*/  MUFU.EX2 R70, R221 ;  /* 0x000000dd00467308 */ /* 0x0007220000000800 */
[--C-:B------:R-:W-:Y:S02]  /*2a870*/  HSET2.LE.AND R39, R93, R141.reuse, PT ;  /* 0x0000008d5d277233 */ /* 0x100fe40003803000 */
[----:B------:R-:W-:Y:S02]  /*2a880*/  SHF.R.U32.HI R48, RZ, 0x10, R199 ;  /* 0x00000010ff307819 */ /* 0x000fe400000116c7 */
[----:B------:R-:W-:Y:S02]  /*2a890*/  LOP3.LUT R0, R91, 0xffff, RZ, 0xc0, !PT ;  /* 0x0000ffff5b007812 */ /* 0x000fe400078ec0ff */
[----:B------:R-:W-:Y:S02]  /*2a8a0*/  LOP3.LUT R48, R48, 0xff, RZ, 0xc0, !PT ;  /* 0x000000ff30307812 */ /* 0x000fe400078ec0ff */
[----:B------:R-:W-:Y:S02]  /*2a8b0*/  PRMT R56, R52, 0x5410, R49 ;  /* 0x0000541034387816 */ /* 0x000fe40000000031 */
[----:B------:R-:W-:Y:S02]  /*2a8c0*/  PRMT R49, R48, 0x5410, R55 ;  /* 0x0000541030317816 */ /* 0x000fe40000000037 */
[----:B------:R-:W-:Y:S01]  /*2a8d0*/  PRMT R155, R3, 0x5410, R155 ;  /* 0x00005410039b7816 */ /* 0x000fe2000000009b */
[----:B------:R-:W1:Y:S01]  /*2a8e0*/  LDSM.16.MT88.4 R52, [R217+0x5800] ;  /* 0x00580000d934783b */ /* 0x000e620000004200 */
[--C-:B------:R-:W-:Y:S02]  /*2a8f0*/  HSET2.LE.AND R48, R56, R141.reuse, PT ;  /* 0x0000008d38307233 */ /* 0x100fe40003803000 */
[----:B------:R-:W-:Y:S01]  /*2a900*/  SHF.R.U32.HI R2, RZ, 0x8, R57 ;  /* 0x00000008ff027819 */ /* 0x000fe20000011639 */
[----:B---3--:R3:W5:Y:S01]  /*2a910*/  LDL.LU R221, [R1+0x34c] ;  /* 0x00034c0001dd7983 */ /* 0x0087620000300800 */
[----:B------:R-:W-:Y:S02]  /*2a920*/  LOP3.LUT R56, R91, 0xff, RZ, 0xc0, !PT ;  /* 0x000000ff5b387812 */ /* 0x000fe400078ec0ff */
[--C-:B------:R-:W-:Y:S02]  /*2a930*/  SHF.R.U32.HI R3, RZ, 0x10, R91.reuse ;  /* 0x00000010ff037819 */ /* 0x100fe4000001165b */
[----:B------:R-:W-:Y:S02]  /*2a940*/  SHF.R.U32.HI R47, RZ, 0x18, R91 ;  /* 0x00000018ff2f7819 */ /* 0x000fe4000001165b */
[----:B------:R-:W-:Y:S02]  /*2a950*/  PRMT R57, R71, 0x5410, R2 ;  /* 0x0000541047397816 */ /* 0x000fe40000000002 */
[C---:B------:R-:W-:Y:S02]  /*2a960*/  LOP3.LUT R2, R198.reuse, 0xffff, RZ, 0xc0, !PT ;  /* 0x0000ffffc6027812 */ /* 0x040fe400078ec0ff */
[--C-:B------:R-:W-:Y:S02]  /*2a970*/  SHF.R.U32.HI R44, RZ, 0x10, R198.reuse ;  /* 0x00000010ff2c7819 */ /* 0x100fe400000116c6 */
[----:B------:R-:W-:Y:S02]  /*2a980*/  LOP3.LUT R45, R198, 0xff, RZ, 0xc0, !PT ;  /* 0x000000ffc62d7812 */ /* 0x000fe400078ec0ff */
[----:B------:R-:W-:Y:S02]  /*2a990*/  SHF.R.U32.HI R46, RZ, 0x18, R198 ;  /* 0x00000018ff2e7819 */ /* 0x000fe400000116c6 */
[----:B------:R-:W-:Y:S02]  /*2a9a0*/  SHF.R.U32.HI R2, RZ, 0x8, R2 ;  /* 0x00000008ff027819 */ /* 0x000fe40000011602 */
[----:B------:R-:W-:Y:S02]  /*2a9b0*/  LOP3.LUT R44, R44, 0xff, RZ, 0xc0, !PT ;  /* 0x000000ff2c2c7812 */ /* 0x000fe400078ec0ff */
[----:B------:R-:W-:Y:S02]  /*2a9c0*/  PRMT R2, R45, 0x5410, R2 ;  /* 0x000054102d027816 */ /* 0x000fe40000000002 */
[----:B------:R-:W-:Y:S02]  /*2a9d0*/  PRMT R44, R44, 0x5410, R46 ;  /* 0x000054102c2c7816 */ /* 0x000fe4000000002e */
[----:B------:R-:W-:Y:S02]  /*2a9e0*/  LOP3.LUT R3, R3, 0xff, RZ, 0xc0, !PT ;  /* 0x000000ff03037812 */ /* 0x000fe400078ec0ff */
[--C-:B------:R-:W-:Y:S02]  /*2a9f0*/  HSET2.LE.AND R36, R69, R141.reuse, PT ;  /* 0x0000008d45247233 */ /* 0x100fe40003803000 */
[--C-:B------:R-:W-:Y:S01]  /*2aa00*/  HSET2.LE.AND R153, R44, R141.reuse, PT ;  /* 0x0000008d2c997233 */ /* 0x100fe20003803000 */
[----:B------:R2:W3:Y:S01]  /*2aa10*/  MUFU.EX2 R69, R220 ;  /* 0x000000dc00457308 */ /* 0x0004e20000000800 */
[----:B------:R-:W-:Y:S02]  /*2aa20*/  PRMT R3, R3, 0x5410, R47 ;  /* 0x0000541003037816 */ /* 0x000fe4000000002f */
[--C-:B------:R-:W-:Y:S01]  /*2aa30*/  HSET2.LE.AND R37, R68, R141.reuse, PT ;  /* 0x0000008d44257233 */ /* 0x100fe20003803000 */
[----:B------:R-:W3:Y:S01]  /*2aa40*/  LDSM.16.MT88.4 R44, [R218+0x5c00] ;  /* 0x005c0000da2c783b */ /* 0x000ee20000004200 */
[--C-:B------:R-:W-:Y:S02]  /*2aa50*/  HSET2.LE.AND R49, R49, R141.reuse, PT ;  /* 0x0000008d31317233 */ /* 0x100fe40003803000 */
[--C-:B------:R-:W-:Y:S03]  /*2aa60*/  HSET2.LE.AND R50, R143, R141.reuse, PT ;  /* 0x0000008d8f327233 */ /* 0x100fe60003803000 */
[----:B------:R4:W3:Y:S01]  /*2aa70*/  MUFU.EX2 R68, R219 ;  /* 0x000000db00447308 */ /* 0x0008e20000000800 */
[----:B------:R-:W-:Y:S02]  /*2aa80*/  SHF.R.U32.HI R146, RZ, 0x18, R146 ;  /* 0x00000018ff927819 */ /* 0x000fe40000011692 */
[----:B------:R-:W-:Y:S02]  /*2aa90*/  LOP3.LUT R36, R36, R139, RZ, 0xc0, !PT ;  /* 0x0000008b24247212 */ /* 0x000fe400078ec0ff */
[--C-:B------:R-:W-:Y:S02]  /*2aaa0*/  HSET2.LE.AND R152, R2, R141.reuse, PT ;  /* 0x0000008d02987233 */ /* 0x100fe40003803000 */
[----:B------:R-:W-:Y:S01]  /*2aab0*/  LOP3.LUT R48, R48, R131, RZ, 0xc0, !PT ;  /* 0x0000008330307212 */ /* 0x000fe200078ec0ff */
[----:B--2---:R2:W5:Y:S02]  /*2aac0*/  LDL.LU R220, [R1+0x348] ;  /* 0x0003480001dc7983 */ /* 0x0045640000300800 */
[----:B------:R-:W-:Y:S02]  /*2aad0*/  LOP3.LUT R152, R152, R142, RZ, 0xc0, !PT ;  /* 0x0000008e98987212 */ /* 0x000fe400078ec0ff */
[----:B------:R-:W-:Y:S01]  /*2aae0*/  LOP3.LUT R49, R49, R137, RZ, 0xc0, !PT ;  /* 0x0000008931317212 */ /* 0x000fe200078ec0ff */
[----:B------:R-:W-:Y:S01]  /*2aaf0*/  IMAD.MOV.U32 R137, RZ, RZ, R135 ;  /* 0x000000ffff897224 */ /* 0x000fe200078e0087 */
[----:B------:R-:W-:Y:S02]  /*2ab00*/  LOP3.LUT R50, R50, R138, RZ, 0xc0, !PT ;  /* 0x0000008a32327212 */ /* 0x000fe400078ec0ff */
[----:B------:R-:W-:Y:S01]  /*2ab10*/  LOP3.LUT R51, R51, R132, RZ, 0xc0, !PT ;  /* 0x0000008433337212 */ /* 0x000fe200078ec0ff */
[----:B----4-:R2:W5:Y:S01]  /*2ab20*/  LDL.LU R219, [R1+0x344] ;  /* 0x0003440001db7983 */ /* 0x0105620000300800 */
[--C-:B------:R-:W-:Y:S01]  /*2ab30*/  HSET2.LE.AND R38, R208, R141.reuse, PT ;  /* 0x0000008dd0267233 */ /* 0x100fe20003803000 */
[----:B------:R-:W-:Y:S01]  /*2ab40*/  IMAD.MOV.U32 R132, RZ, RZ, R136 ;  /* 0x000000ffff847224 */ /* 0x000fe200078e0088 */
[----:B------:R-:W-:Y:S01]  /*2ab50*/  LOP3.LUT R37, R37, R140, RZ, 0xc0, !PT ;  /* 0x0000008c25257212 */ /* 0x000fe200078ec0ff */
[----:B------:R2:W4:Y:S01]  /*2ab60*/  LDL.S16 R101, [R1+0xf8] ;  /* 0x0000f80001657983 */ /* 0x0005220000100600 */
[----:B------:R-:W-:Y:S01]  /*2ab70*/  LOP3.LUT R39, R39, R129, RZ, 0xc0, !PT ;  /* 0x0000008127277212 */ /* 0x000fe200078ec0ff */
[-C--:B-1----:R-:W-:Y:S02]  /*2ab80*/  HMMA.16816.F32.BF16 R4, R48, R52.reuse, R4 ;  /* 0x000000343004723c */ /* 0x082fe40000041804 */
[----:B------:R2:W2:Y:S03]  /*2ab90*/  LDL.S16 R97, [R1+0xf4] ;  /* 0x0000f40001617983 */ /* 0x0004a60000100600 */
[----:B------:R-:W-:Y:S01]  /*2aba0*/  LOP3.LUT R38, R38, R130, RZ, 0xc0, !PT ;  /* 0x0000008226267212 */ /* 0x000fe200078ec0ff */
[----:B------:R1:W2:Y:S01]  /*2abb0*/  LDL.S16 R96, [R1+0xf0] ;  /* 0x0000f00001607983 */ /* 0x0002a20000100600 */
[----:B------:R-:W-:Y:S03]  /*2abc0*/  SHF.R.U32.HI R0, RZ, 0x8, R0 ;  /* 0x00000008ff007819 */ /* 0x000fe60000011600 */
[----:B------:R1:W2:Y:S01]  /*2abd0*/  LDL.S16 R94, [R1+0xec] ;  /* 0x0000ec00015e7983 */ /* 0x0002a20000100600 */
[----:B------:R-:W-:Y:S01]  /*2abe0*/  PRMT R0, R56, 0x5410, R0 ;  /* 0x0000541038007816 */ /* 0x000fe20000000000 */
[C---:B------:R-:W-:Y:S02]  /*2abf0*/  HMMA.16816.F32.BF16 R8, R36.reuse, R52, R8 ;  /* 0x000000342408723c */ /* 0x040fe40000041808 */
[----:B------:R1:W2:Y:S02]  /*2ac00*/  LDL.S16 R93, [R1+0xe8] ;  /* 0x0000e800015d7983 */ /* 0x0002a40000100600 */
[----:B------:R-:W-:Y:S02]  /*2ac10*/  F2FP.BF16.F32.PACK_AB R56, R177, R70 ;  /* 0x00000046b138723e */ /* 0x000fe400000010ff */
[-C--:B------:R-:W-:Y:S01]  /*2ac20*/  HMMA.16816.F32.BF16 R12, R36, R54.reuse, R12 ;  /* 0x00000036240c723c */ /* 0x080fe2000004180c */
[----:B------:R1:W2:Y:S04]  /*2ac30*/  LDL.S16 R91, [R1+0xe4] ;  /* 0x0000e400015b7983 */ /* 0x0002a80000100600 */
[----:B------:R1:W2:Y:S01]  /*2ac40*/  LDL.S16 R71, [R1+0xe0] ;  /* 0x0000e00001477983 */ /* 0x0002a20000100600 */
[C---:B------:R-:W-:Y:S05]  /*2ac50*/  HMMA.16816.F32.BF16 R16, R48.reuse, R54, R16 ;  /* 0x000000363010723c */ /* 0x040fea0000041810 */
[----:B------:R-:W-:Y:S01]  /*2ac60*/  PRMT R53, R56, 0x7632, R53 ;  /* 0x0000763238357816 */ /* 0x000fe20000000035 */
[-C--:B------:R-:W-:Y:S05]  /*2ac70*/  HMMA.16816.F32.BF16 R20, R48, R40.reuse, R20 ;  /* 0x000000283014723c */ /* 0x080fea0000041814 */
[--C-:B------:R-:W-:Y:S01]  /*2ac80*/  HSET2.LE.AND R154, R154, R141.reuse, PT ;  /* 0x0000008d9a9a7233 */ /* 0x100fe20003803000 */
[C---:B------:R-:W-:Y:S05]  /*2ac90*/  HMMA.16816.F32.BF16 R24, R36.reuse, R40, R24 ;  /* 0x000000282418723c */ /* 0x040fea0000041818 */
[--C-:B------:R-:W-:Y:S01]  /*2aca0*/  HSET2.LE.AND R155, R155, R141.reuse, PT ;  /* 0x0000008d9b9b7233 */ /* 0x100fe20003803000 */
[-C--:B------:R-:W-:Y:S05]  /*2acb0*/  HMMA.16816.F32.BF16 R28, R36, R42.reuse, R28 ;  /* 0x0000002a241c723c */ /* 0x080fea000004181c */
[----:B---3--:R-:W-:Y:S01]  /*2acc0*/  F2FP.BF16.F32.PACK_AB R52, R176, R69 ;  /* 0x00000045b034723e */ /* 0x008fe200000010ff */
[----:B------:R-:W-:Y:S05]  /*2acd0*/  HMMA.16816.F32.BF16 R32, R48, R42, R32 ;  /* 0x0000002a3020723c */ /* 0x000fea0000041820 */
[----:B------:R-:W-:Y:S02]  /*2ace0*/  PRMT R36, R56, 0x5410, R53 ;  /* 0x0000541038247816 */ /* 0x000fe40000000035 */
[--C-:B------:R-:W-:Y:S04]  /*2acf0*/  HSET2.LE.AND R140, R0, R141.reuse, PT ;  /* 0x0000008d008c7233 */ /* 0x100fe80003803000 */
[----:B------:R-:W-:Y:S02]  /*2ad00*/  PRMT R0, R52, 0x7632, R0 ;  /* 0x0000763234007816 */ /* 0x000fe40000000000 */
[----:B------:R-:W-:Y:S02]  /*2ad10*/  LOP3.LUT R153, R153, R76, RZ, 0xc0, !PT ;  /* 0x0000004c99997212 */ /* 0x000fe400078ec0ff */
[----:B------:R-:W-:Y:S02]  /*2ad20*/  LOP3.LUT R154, R154, R65, RZ, 0xc0, !PT ;  /* 0x000000419a9a7212 */ /* 0x000fe400078ec0ff */
[----:B------:R-:W-:Y:S02]  /*2ad30*/  LOP3.LUT R155, R155, R36, RZ, 0xc0, !PT ;  /* 0x000000249b9b7212 */ /* 0x000fe400078ec0ff */
[--C-:B------:R-:W-:Y:S02]  /*2ad40*/  HSET2.LE.AND R57, R57, R141.reuse, PT ;  /* 0x0000008d39397233 */ /* 0x100fe40003803000 */
[--C-:B------:R-:W-:Y:S02]  /*2ad50*/  HSET2.LE.AND R58, R58, R141.reuse, PT ;  /* 0x0000008d3a3a7233 */ /* 0x100fe40003803000 */
[----:B------:R-:W-:Y:S01]  /*2ad60*/  HSET2.LE.AND R141, R3, R141, PT ;  /* 0x0000008d038d7233 */ /* 0x000fe20003803000 */
[-C--:B------:R-:W-:Y:S05]  /*2ad70*/  HMMA.16816.F32.BF16 R168, R152, R164.reuse, R4 ;  /* 0x000000a498a8723c */ /* 0x080fea0000041804 */
[----:B------:R-:W-:Y:S02]  /*2ad80*/  F2FP.BF16.F32.PACK_AB R3, R179, R68 ;  /* 0x00000044b303723e */ /* 0x000fe400000010ff */
[----:B------:R-:W-:Y:S04]  /*2ad90*/  PRMT R142, R52, 0x5410, R0 ;  /* 0x00005410348e7816 */ /* 0x000fe80000000000 */
[C---:B------:R-:W-:Y:S02]  /*2ada0*/  PRMT R2, R3.reuse, 0x7632, R2 ;  /* 0x0000763203027816 */ /* 0x040fe40000000002 */
[----:B------:R-:W-:Y:S02]  /*2adb0*/  LOP3.LUT R140, R140, R67, RZ, 0xc0, !PT ;  /* 0x000000438c8c7212 */ /* 0x000fe400078ec0ff */
[----:B------:R-:W-:Y:S02]  /*2adc0*/  PRMT R143, R3, 0x5410, R2 ;  /* 0x00005410038f7816 */ /* 0x000fe40000000002 */
[----:B------:R-:W-:Y:S02]  /*2add0*/  LOP3.LUT R141, R141, R66, RZ, 0xc0, !PT ;  /* 0x000000428d8d7212 */ /* 0x000fe400078ec0ff */
[----:B------:R-:W-:Y:S02]  /*2ade0*/  LOP3.LUT R142, R57, R142, RZ, 0xc0, !PT ;  /* 0x0000008e398e7212 */ /* 0x000fe400078ec0ff */
[----:B------:R-:W-:Y:S07]  /*2adf0*/  LOP3.LUT R143, R58, R143, RZ, 0xc0, !PT ;  /* 0x0000008f3a8f7212 */ /* 0x000fee00078ec0ff */
[C---:B------:R-:W-:Y:S06]  /*2ae00*/  HMMA.16816.F32.BF16 R156, R140.reuse, R164, R8 ;  /* 0x000000a48c9c723c */ /* 0x040fec0000041808 */
[-C--:B------:R-:W-:Y:S06]  /*2ae10*/  HMMA.16816.F32.BF16 R148, R140, R166.reuse, R12 ;  /* 0x000000a68c94723c */ /* 0x080fec000004180c */
[C---:B------:R-:W-:Y:S06]  /*2ae20*/  HMMA.16816.F32.BF16 R164, R152.reuse, R166, R16 ;  /* 0x000000a698a4723c */ /* 0x040fec0000041810 */
[-C--:B------:R-:W-:Y:S05]  /*2ae30*/  HMMA.16816.F32.BF16 R160, R152, R44.reuse, R20 ;  /* 0x0000002c98a0723c */ /* 0x080fea0000041814 */
[----:B----4-:R-:W-:Y:S02]  /*2ae40*/  @!P6 HFMA2.BF16_V2 R101, -RZ.H0_H0, RZ.H0_H0, -R59.H0_H0 ;  /* 0x200000ffff65e231 */ /* 0x010fe4000034093b */
[----:B--2---:R-:W-:Y:S03]  /*2ae50*/  @!P2 HFMA2.BF16_V2 R97, -RZ.H0_H0, RZ.H0_H0, -R56.H0_H0 ;  /* 0x200000ffff61a231 */ /* 0x004fe60000340938 */
[----:B------:R-:W-:Y:S01]  /*2ae60*/  @!P6 STL.S16 [R1+0xf8], R101 ;  /* 0x0000f8650100e387 */ /* 0x000fe20000100600 */
[----:B------:R-:W-:Y:S01]  /*2ae70*/  PRMT R40, R101, 0x7610, R40 ;  /* 0x0000761065287816 */ /* 0x000fe20000000028 */
[----:B------:R-:W-:Y:S02]  /*2ae80*/  @!P4 HFMA2.BF16_V2 R96, -RZ.H0_H0, RZ.H0_H0, -R53.H0_H0 ;  /* 0x200000ffff60c231 */ /* 0x000fe40000340935 */
[----:B------:R-:W-:Y:S01]  /*2ae90*/  @!P2 STL.S16 [R1+0xf4], R97 ;  /* 0x0000f4610100a387 */ /* 0x000fe20000100600 */
[----:B------:R-:W-:Y:S02]  /*2aea0*/  @!P6 PRMT R59, R40, 0x5410, RZ ;  /* 0x00005410283be816 */ /* 0x000fe400000000ff */
[----:B------:R-:W-:Y:S01]  /*2aeb0*/  ISETP.LE.U32.AND P6, PT, R146, UR23, PT ;  /* 0x0000001792007c0c */ /* 0x000fe2000bfc3070 */
[----:B------:R-:W-:Y:S01]  /*2aec0*/  @!P4 STL.S16 [R1+0xf0], R96 ;  /* 0x0000f0600100c387 */ /* 0x000fe20000100600 */
[----:B------:R-:W-:Y:S01]  /*2aed0*/  @!P5 HFMA2.BF16_V2 R94, -RZ.H0_H0, RZ.H0_H0, -R52.H0_H0 ;  /* 0x200000ffff5ed231 */ /* 0x000fe20000340934 */
[----:B------:R-:W-:Y:S01]  /*2aee0*/  PRMT R9, R97, 0x7610, R9 ;  /* 0x0000761061097816 */ /* 0x000fe20000000009 */
[----:B------:R-:W-:Y:S01]  /*2aef0*/  @!P3 HFMA2.BF16_V2 R93, -RZ.H0_H0, RZ.H0_H0, -R0.H0_H0 ;  /* 0x200000ffff5db231 */ /* 0x000fe20000340900 */
[----:B------:R-:W-:Y:S01]  /*2af00*/  STG.E.U16 desc[UR32][R180.64+0xf2], R59 ;  /* 0x0000f23bb4007986 */ /* 0x000fe2000c101520 */
[----:B------:R-:W-:Y:S01]  /*2af10*/  PRMT R8, R96, 0x7610, R8 ;  /* 0x0000761060087816 */ /* 0x000fe20000000008 */
[C---:B------:R-:W-:Y:S02]  /*2af20*/  HMMA.16816.F32.BF16 R144, R140.reuse, R44, R24 ;  /* 0x0000002c8c90723c */ /* 0x040fe40000041818 */
[----:B------:R-:W-:Y:S02]  /*2af30*/  @!P5 STL.S16 [R1+0xec], R94 ;  /* 0x0000ec5e0100d387 */ /* 0x000fe40000100600 */
[----:B------:R-:W-:Y:S01]  /*2af40*/  @!P1 HFMA2.BF16_V2 R91, -RZ.H0_H0, RZ.H0_H0, -R3.H0_H0 ;  /* 0x200000ffff5b9231 */ /* 0x000fe20000340903 */
[----:B------:R-:W-:Y:S01]  /*2af50*/  @!P2 PRMT R56, R9, 0x5410, RZ ;  /* 0x000054100938a816 */ /* 0x000fe200000000ff */
[----:B------:R-:W-:Y:S01]  /*2af60*/  @!P3 STL.S16 [R1+0xe8], R93 ;  /* 0x0000e85d0100b387 */ /* 0x000fe20000100600 */
[----:B------:R-:W-:Y:S01]  /*2af70*/  @!P6 HFMA2.BF16_V2 R71, -RZ.H0_H0, RZ.H0_H0, -R2.H0_H0 ;  /* 0x200000ffff47e231 */ /* 0x000fe20000340902 */
[----:B------:R-:W-:Y:S01]  /*2af80*/  @!P4 PRMT R53, R8, 0x5410, RZ ;  /* 0x000054100835c816 */ /* 0x000fe200000000ff */
[-C--:B------:R-:W-:Y:S01]  /*2af90*/  HMMA.16816.F32.BF16 R140, R140, R46.reuse, R28 ;  /* 0x0000002e8c8c723c */ /* 0x080fe2000004181c */
[----:B------:R-:W-:Y:S02]  /*2afa0*/  @!P1 STL.S16 [R1+0xe4], R91 ;  /* 0x0000e45b01009387 */ /* 0x000fe40000100600 */
[----:B------:R-:W-:Y:S02]  /*2afb0*/  PRMT R5, R91, 0x7610, R5 ;  /* 0x000076105b057816 */ /* 0x000fe40000000005 */
[----:B------:R-:W-:Y:S01]  /*2afc0*/  @!P6 STL.S16 [R1+0xe0], R71 ;  /* 0x0000e0470100e387 */ /* 0x000fe20000100600 */
[----:B------:R-:W-:Y:S01]  /*2afd0*/  PRMT R7, R94, 0x7610, R7 ;  /* 0x000076105e077816 */ /* 0x000fe20000000007 */
[----:B------:R-:W-:Y:S02]  /*2afe0*/  HMMA.16816.F32.BF16 R152, R152, R46, R32 ;  /* 0x0000002e9898723c */ /* 0x000fe40000041820 */
[----:B------:R-:W-:Y:S02]  /*2aff0*/  STG.E.U16 desc[UR32][R182.64+0xf0], R56 ;  /* 0x0000f038b6007986 */ /* 0x000fe4000c101520 */
[----:B------:R-:W-:Y:S01]  /*2b000*/  @!P1 PRMT R3, R5, 0x5410, RZ ;  /* 0x0000541005039816 */ /* 0x000fe200000000ff */
[----:B------:R-:W-:Y:S01]  /*2b010*/  FADD.FTZ R5, R98, R216 ;  /* 0x000000d862057221 */ /* 0x000fe20000010000 */
[----:B------:R-:W-:Y:S01]  /*2b020*/  STG.E.U16 desc[UR32][R182.64+0xf2], R53 ;  /* 0x0000f235b6007986 */ /* 0x000fe2000c101520 */
[----:B------:R-:W-:Y:S02]  /*2b030*/  @!P5 PRMT R52, R7, 0x5410, RZ ;  /* 0x000054100734d816 */ /* 0x000fe400000000ff */
[----:B------:R-:W-:Y:S01]  /*2b040*/  ISETP.LT.AND P1, PT, RZ, UR7, PT ;  /* 0x00000007ff007c0c */ /* 0x000fe2000bf21270 */
[----:B------:R1:W5:Y:S01]  /*2b050*/  LDL.LU R216, [R1+0x340] ;  /* 0x0003400001d87983 */ /* 0x0003620000300800 */
[----:B------:R-:W-:Y:S01]  /*2b060*/  PRMT R6, R93, 0x7610, R6 ;  /* 0x000076105d067816 */ /* 0x000fe20000000006 */
[----:B------:R-:W-:Y:S01]  /*2b070*/  FADD.FTZ R5, R178, R5 ;  /* 0x00000005b2057221 */ /* 0x000fe20000010000 */
[----:B------:R-:W-:Y:S01]  /*2b080*/  PRMT R4, R71, 0x7610, R4 ;  /* 0x0000761047047816 */ /* 0x000fe20000000004 */
[----:B------:R-:W-:Y:S01]  /*2b090*/  STG.E.U16 desc[UR32][R186.64+0xee], R52 ;  /* 0x0000ee34ba007986 */ /* 0x000fe2000c101520 */
[----:B------:R-:W-:Y:S01]  /*2b0a0*/  @!P3 PRMT R0, R6, 0x5410, RZ ;  /* 0x000054100600b816 */ /* 0x000fe200000000ff */
[----:B------:R-:W-:Y:S01]  /*2b0b0*/  UIADD3 UR7, UR7, -0x1, URZ ;  /* 0xffffffff07077890 */ /* 0x000fe2000fffe03f */
[----:B------:R-:W-:Y:S01]  /*2b0c0*/  @!P6 PRMT R2, R4, 0x5410, RZ ;  /* 0x000054100402e816 */ /* 0x000fe200000000ff */
[----:B------:R-:W-:Y:S04]  /*2b0d0*/  STL [R1+0x5c], R5 ;  /* 0x00005c0501007387 */ /* 0x000fe80000100800 */
[----:B------:R2:W-:Y:S04]  /*2b0e0*/  STG.E.U16 desc[UR32][R186.64+0xf0], R0 ;  /* 0x0000f000ba007986 */ /* 0x0005e8000c101520 */
[----:B------:R3:W-:Y:S04]  /*2b0f0*/  STG.E.U16 desc[UR32][R184.64+0xf2], R2 ;  /* 0x0000f202b8007986 */ /* 0x0007e8000c101520 */
[----:B------:R4:W-:Y:S01]  /*2b100*/  STG.E.U16 desc[UR32][R184.64+0xf0], R3 ;  /* 0x0000f003b8007986 */ /* 0x0009e2000c101520 */
[----:B--2---:R-:W-:Y:S01]  /*2b110*/  FADD.FTZ R0, R100, R95 ;  /* 0x0000005f64007221 */ /* 0x004fe20000010000 */
[----:B---3--:R-:W-:Y:S01]  /*2b120*/  FADD.FTZ R2, R172, R215 ;  /* 0x000000d7ac027221 */ /* 0x008fe20000010000 */
[----:B----4-:R-:W-:Y:S03]  /*2b130*/  FADD.FTZ R3, R99, R92 ;  /* 0x0000005c63037221 */ /* 0x010fe60000010000 */
[----:B------:R-:W-:Y:S01]  /*2b140*/  FADD.FTZ R4, R70, R2 ;  /* 0x0000000246047221 */ /* 0x000fe20000010000 */
[----:B------:R-:W-:Y:S01]  /*2b150*/  FADD.FTZ R2, R69, R0 ;  /* 0x0000000045027221 */ /* 0x000fe20000010000 */
[----:B------:R-:W-:Y:S02]  /*2b160*/  FADD.FTZ R0, R68, R3 ;  /* 0x0000000344007221 */ /* 0x000fe40000010000 */
[----:B------:R-:W-:Y:S01]  /*2b170*/  FADD.FTZ R3, R177, R4 ;  /* 0x00000004b1037221 */ /* 0x000fe20000010000 */
[----:B------:R-:W-:Y:S01]  /*2b180*/  FADD.FTZ R244, R176, R2 ;  /* 0x00000002b0f47221 */ /* 0x000fe20000010000 */
[----:B------:R-:W-:Y:S01]  /*2b190*/  FADD.FTZ R245, R179, R0 ;  /* 0x00000000b3f57221 */ /* 0x000fe20000010000 */
[----:B------:R-:W-:Y:S02]  /*2b1a0*/  IMAD.MOV.U32 R0, RZ, RZ, R134 ;  /* 0x000000ffff007224 */ /* 0x000fe400078e0086 */
[----:B------:R2:W-:Y:S02]  /*2b1b0*/  STL [R1+0x68], R3 ;  /* 0x0000680301007387 */ /* 0x0005e40000100800 */
[----:B--2---:R-:W-:Y:S01]  /*2b1c0*/  IMAD.MOV.U32 R3, RZ, RZ, R133 ;  /* 0x000000ffff037224 */ /* 0x004fe200078e0085 */
[----:B-1----:R-:W-:Y:S06]  /*2b1d0*/  @P1 BRA `(.L_x_464) ;  /* 0xffffff44005c1947 */ /* 0x002fec000383ffff */
.L_x_463:
[----:B------:R-:W2:Y:S04]  /*2b1e0*/  LDL.LU R6, [R1+0x5c] ;  /* 0x00005c0001067983 */ /* 0x000ea80000300800 */
[----:B----4-:R-:W3:Y:S01]  /*2b1f0*/  LDL.LU R4, [R1+0x68] ;  /* 0x0000680001047983 */ /* 0x010ee20000300800 */
[----:B------:R-:W1:Y:S01]  /*2b200*/  S2UR UR6, SR_CgaCtaId ;  /* 0x00000000000679c3 */ /* 0x000e620000008800 */
[----:B------:R-:W-:Y:S01]  /*2b210*/  UISETP.NE.AND UP0, UPT, UR28, -0x1, UPT ;  /* 0xffffffff1c00788c */ /* 0x000fe2000bf05270 */
[----:B------:R-:W4:Y:S01]  /*2b220*/  S2R R36, SR_TID.X ;  /* 0x0000000000247919 */ /* 0x000f220000002100 */
[----:B------:R-:W1:Y:S04]  /*2b230*/  SHFL.BFLY PT, R0, R244, 0x2, 0x1f ;  /* 0x0c401f00f4007f89 */ /* 0x000e6800000e0000 */
[----:B------:R-:W-:Y:S01]  /*2b240*/  PLOP3.LUT P2, PT, PT, PT, UP0, 0x80, 0x0 ;  /* 0x000000000000781c */ /* 0x000fe20003f4f008 */
[----:B------:R-:W4:Y:S04]  /*2b250*/  SHFL.BFLY PT, R5, R245, 0x2, 0x1f ;  /* 0x0c401f00f5057f89 */ /* 0x000f2800000e0000 */
[----:B------:R-:W-:-:S02]  /*2b260*/  @UP0 ULDC.64 UR4, c[0x0][0x298] ;  /* 0x0000a60000040ab9 */ /* 0x000fc40000000a00 */
[----:B------:R-:W-:-:S03]  /*2b270*/  @UP0 UIMAD.WIDE.U32 UR8, UR28, UR4, URZ ;  /* 0x000000041c0802a5 */ /* 0x000fc6000f8e003f */
[----:B------:R-:W-:Y:S01]  /*2b280*/  UMOV UR4, 0x400 ;  /* 0x0000040000047882 */ /* 0x000fe20000000000 */
[----:B------:R-:W-:-:S03]  /*2b290*/  @UP0 UIMAD UR7, UR28, UR5, UR9 ;  /* 0x000000051c0702a4 */ /* 0x000fc6000f8e0209 */
[----:B------:R-:W-:Y:S01]  /*2b2a0*/  ULDC UR5, c[0x0][0x38c] ;  /* 0x0000e30000057ab9 */ /* 0x000fe20000000800 */
[----:B-1----:R-:W-:Y:S01]  /*2b2b0*/  ULEA UR4, UR6, UR4, 0x18 ;  /* 0x0000000406047291 */ /* 0x002fe2000f8ec03f */
[----:B------:R-:W-:Y:S01]  /*2b2c0*/  FADD.FTZ R0, R0, R244 ;  /* 0x000000f400007221 */ /* 0x000fe20000010000 */
[----:B----4-:R-:W-:Y:S01]  /*2b2d0*/  FADD.FTZ R5, R5, R245 ;  /* 0x000000f505057221 */ /* 0x010fe20000010000 */
[----:B------:R-:W-:-:S04]  /*2b2e0*/  SHF.R.S32.HI R31, RZ, 0x1f, R36 ;  /* 0x0000001fff1f7819 */ /* 0x000fc80000011424 */
[CC--:B------:R-:W-:Y:S02]  /*2b2f0*/  LEA.HI R28, R31.reuse, R36.reuse, RZ, 0x2 ;  /* 0x000000241f1c7211 */ /* 0x0c0fe400078f10ff */
[----:B------:R-:W-:Y:S02]  /*2b300*/  LEA.HI R31, R31, R36, RZ, 0x5 ;  /* 0x000000241f1f7211 */ /* 0x000fe400078f28ff */
[----:B------:R-:W-:Y:S01]  /*2b310*/  SHF.R.S32.HI R30, RZ, 0x2, R28 ;  /* 0x00000002ff1e7819 */ /* 0x000fe2000001141c */
[----:B--2---:R-:W1:Y:S04]  /*2b320*/  SHFL.BFLY PT, R3, R6, 0x2, 0x1f ;  /* 0x0c401f0006037f89 */ /* 0x004e6800000e0000 */
[----:B---3--:R-:W2:Y:S01]  /*2b330*/  SHFL.BFLY PT, R2, R4, 0x2, 0x1f ;  /* 0x0c401f0004027f89 */ /* 0x008ea200000e0000 */
[----:B-1----:R-:W-:-:S03]  /*2b340*/  FADD.FTZ R3, R3, R6 ;  /* 0x0000000603037221 */ /* 0x002fc60000010000 */
[----:B------:R-:W1:Y:S01]  /*2b350*/  SHFL.BFLY PT, R6, R5, 0x1, 0x1f ;  /* 0x0c201f0005067f89 */ /* 0x000e6200000e0000 */
[----:B--2---:R-:W-:-:S03]  /*2b360*/  FADD.FTZ R2, R2, R4 ;  /* 0x0000000402027221 */ /* 0x004fc60000010000 */
[----:B------:R-:W2:Y:S04]  /*2b370*/  SHFL.BFLY PT, R8, R3, 0x1, 0x1f ;  /* 0x0c201f0003087f89 */ /* 0x000ea800000e0000 */
[----:B------:R-:W3:Y:S04]  /*2b380*/  SHFL.BFLY PT, R7, R2, 0x1, 0x1f ;  /* 0x0c201f0002077f89 */ /* 0x000ee800000e0000 */
[----:B------:R-:W4:Y:S01]  /*2b390*/  SHFL.BFLY PT, R4, R0, 0x1, 0x1f ;  /* 0x0c201f0000047f89 */ /* 0x000f2200000e0000 */
[----:B-1----:R-:W-:Y:S01]  /*2b3a0*/  FADD.FTZ R27, R5, R6 ;  /* 0x00000006051b7221 */ /* 0x002fe20000010000 */
[----:B------:R-:W-:Y:S01]  /*2b3b0*/  SHF.R.S32.HI R6, RZ, 0x5, R31 ;  /* 0x00000005ff067819 */ /* 0x000fe2000001141f */
[----:B------:R-:W-:-:S02]  /*2b3c0*/  IMAD.MOV.U32 R5, RZ, RZ, 0x3f800000 ;  /* 0x3f800000ff057424 */ /* 0x000fc400078e00ff */
[----:B--2---:R-:W-:Y:S01]  /*2b3d0*/  FADD.FTZ R24, R3, R8 ;  /* 0x0000000803187221 */ /* 0x004fe20000010000 */
[----:B------:R-:W-:Y:S01]  /*2b3e0*/  FSETP.NE.FTZ.AND P3, PT, R27, RZ, PT ;  /* 0x000000ff1b00720b */ /* 0x000fe20003f75000 */
[----:B------:R-:W-:Y:S02]  /*2b3f0*/  IMAD.MOV.U32 R3, RZ, RZ, 0x3f800000 ;  /* 0x3f800000ff037424 */ /* 0x000fe400078e00ff */
[----:B---3--:R-:W-:Y:S01]  /*2b400*/  FADD.FTZ R25, R2, R7 ;  /* 0x0000000702197221 */ /* 0x008fe20000010000 */
[----:B------:R-:W-:Y:S02]  /*2b410*/  SHF.R.S32.HI R2, RZ, 0x1f, R30 ;  /* 0x0000001fff027819 */ /* 0x000fe4000001141e */
[----:B------:R-:W-:Y:S01]  /*2b420*/  LOP3.LUT R7, R28, 0xfffffffc, RZ, 0xc0, !PT ;  /* 0xfffffffc1c077812 */ /* 0x000fe200078ec0ff */
[----:B----4-:R-:W-:Y:S01]  /*2b430*/  FADD.FTZ R26, R0, R4 ;  /* 0x00000004001a7221 */ /* 0x010fe20000010000 */
[----:B------:R-:W-:Y:S01]  /*2b440*/  LEA.HI R2, R2, R30, RZ, 0x3 ;  /* 0x0000001e02027211 */ /* 0x000fe200078f18ff */
[----:B------:R-:W-:Y:S01]  /*2b450*/  IMAD.MOV.U32 R4, RZ, RZ, 0x3f800000 ;  /* 0x3f800000ff047424 */ /* 0x000fe200078e00ff */
[----:B------:R-:W-:Y:S01]  /*2b460*/  FSETP.NE.FTZ.AND P6, PT, R24, RZ, PT ;  /* 0x000000ff1800720b */ /* 0x000fe20003fd5000 */
[----:B------:R-:W-:Y:S01]  /*2b470*/  IMAD.IADD R7, R36, 0x1, -R7 ;  /* 0x0000000124077824 */ /* 0x000fe200078e0a07 */
[----:B------:R-:W-:-:S02]  /*2b480*/  LOP3.LUT R2, R2, 0xfffffff8, RZ, 0xc0, !PT ;  /* 0xfffffff802027812 */ /* 0x000fc400078ec0ff */
[----:B------:R-:W-:Y:S01]  /*2b490*/  FSETP.NE.FTZ.AND P5, PT, R25, RZ, PT ;  /* 0x000000ff1900720b */ /* 0x000fe20003fb5000 */
[----:B------:R-:W-:Y:S01]  /*2b4a0*/  IMAD R9, R6, 0x100, R7 ;  /* 0x0000010006097824 */ /* 0x000fe200078e0207 */
[----:B------:R-:W-:Y:S01]  /*2b4b0*/  FSETP.NE.FTZ.AND P4, PT, R26, RZ, PT ;  /* 0x000000ff1a00720b */ /* 0x000fe20003f95000 */
[----:B------:R-:W-:Y:S02]  /*2b4c0*/  IMAD.IADD R2, R30, 0x1, -R2 ;  /* 0x000000011e027824 */ /* 0x000fe400078e0a02 */
[----:B------:R-:W-:-:S03]  /*2b4d0*/  IMAD.MOV.U32 R6, RZ, RZ, 0x3f800000 ;  /* 0x3f800000ff067424 */ /* 0x000fc600078e00ff */
[----:B------:R-:W-:Y:S01]  /*2b4e0*/  LEA.HI R0, R2, R2, RZ, 0x1 ;  /* 0x0000000202007211 */ /* 0x000fe200078f08ff */
[----:B------:R-:W1:Y:S03]  /*2b4f0*/  @P6 MUFU.RCP R4, R24 ;  /* 0x0000001800046308 */ /* 0x000e660000001000 */
[----:B------:R-:W-:Y:S02]  /*2b500*/  LOP3.LUT R8, R0, 0x3fffffe, RZ, 0xc0, !PT ;  /* 0x03fffffe00087812 */ /* 0x000fe400078ec0ff */
[----:B------:R-:W-:-:S03]  /*2b510*/  SHF.R.S32.HI R0, RZ, 0x1, R0 ;  /* 0x00000001ff007819 */ /* 0x000fc60000011400 */
[----:B------:R-:W-:Y:S01]  /*2b520*/  IMAD.IADD R8, R2, 0x1, -R8 ;  /* 0x0000000102087824 */ /* 0x000fe200078e0a08 */
[----:B------:R-:W2:Y:S01]  /*2b530*/  @P5 MUFU.RCP R3, R25 ;  /* 0x0000001900035308 */ /* 0x000ea20000001000 */
[C---:B------:R-:W-:Y:S01]  /*2b540*/  IMAD.SHL.U32 R2, R0.reuse, 0x40, RZ ;  /* 0x0000004000027824 */ /* 0x040fe200078e00ff */
[C---:B------:R-:W-:Y:S02]  /*2b550*/  LOP3.LUT P1, RZ, R0.reuse, 0x2, RZ, 0xc0, !PT ;  /* 0x0000000200ff7812 */ /* 0x040fe4000782c0ff */
[----:B------:R-:W-:Y:S02]  /*2b560*/  LOP3.LUT R7, R0, 0x1, RZ, 0xc0, !PT ;  /* 0x0000000100077812 */ /* 0x000fe400078ec0ff */
[----:B------:R-:W-:Y:S01]  /*2b570*/  LOP3.LUT R0, R2, 0xc0, RZ, 0xc0, !PT ;  /* 0x000000c002007812 */ /* 0x000fe200078ec0ff */
[----:B------:R-:W-:Y:S01]  /*2b580*/  IMAD R2, R8, 0x10, R9 ;  /* 0x0000001008027824 */ /* 0x000fe200078e0209 */
[----:B------:R-:W3:Y:S01]  /*2b590*/  @P4 MUFU.RCP R5, R26 ;  /* 0x0000001a00054308 */ /* 0x000ee20000001000 */
[----:B-1----:R-:W-:Y:S01]  /*2b5a0*/  FMUL.FTZ R4, R4, UR5 ;  /* 0x0000000504047c20 */ /* 0x002fe20008410000 */
[----:B------:R-:W-:-:S02]  /*2b5b0*/  LEA.HI R0, R0, R0, RZ, 0x1d ;  /* 0x0000000000007211 */ /* 0x000fc400078fe8ff */
[----:B------:R-:W-:-:S03]  /*2b5c0*/  ISETP.NE.U32.AND P0, PT, R7, 0x1, PT ;  /* 0x000000010700780c */ /* 0x000fc60003f05070 */
[----:B------:R-:W-:Y:S01]  /*2b5d0*/  IMAD.U32 R15, R2, 0x2, R0 ;  /* 0x00000002020f7824 */ /* 0x000fe200078e0000 */
[----:B------:R-:W1:Y:S01]  /*2b5e0*/  @P3 MUFU.RCP R6, R27 ;  /* 0x0000001b00063308 */ /* 0x000e620000001000 */
[----:B--2---:R-:W-:-:S03]  /*2b5f0*/  FMUL.FTZ R3, R3, UR5 ;  /* 0x0000000503037c20 */ /* 0x004fc60008410000 */
[----:B------:R-:W-:Y:S01]  /*2b600*/  LEA R15, R15, UR4, 0x1 ;  /* 0x000000040f0f7c11 */ /* 0x000fe2000f8e08ff */
[----:B---3--:R-:W-:Y:S01]  /*2b610*/  FMUL.FTZ R2, R5, UR5 ;  /* 0x0000000505027c20 */ /* 0x008fe20008410000 */
[----:B-1----:R-:W-:Y:S01]  /*2b620*/  FMUL.FTZ R0, R6, UR5 ;  /* 0x0000000506007c20 */ /* 0x002fe20008410000 */
        /* <DEDUP_REMOVED lines=8> */
.L_x_467:
[----:B------:R-:W-:Y:S01]  /*2b6b0*/  ULDC.U8 UR4, c[0x0][0x3d8] ;  /* 0x0000f60000047ab9 */ /* 0x000fe20000000000 */
[----:B------:R-:W-:Y:S01]  /*2b6c0*/  IMAD.MOV.U32 R21, RZ, RZ, 0x10 ;  /* 0x00000010ff157424 */ /* 0x000fe200078e00ff */
[----:B------:R-:W-:Y:S01]  /*2b6d0*/  ISETP.NE.AND P2, PT, RZ, UR4, PT ;  /* 0x00000004ff007c0c */ /* 0x000fe2000bf45270 */
[----:B------:R-:W-:Y:S01]  /*2b6e0*/  ULDC.U8 UR6, c[0x0][0x3d9] ;  /* 0x0000f64000067ab9 */ /* 0x000fe20000000000 */
[----:B------:R-:W-:Y:S01]  /*2b6f0*/  VIADD R20, R15, 0x20 ;  /* 0x000000200f147836 */ /* 0x000fe20000000000 */
[----:B------:R-:W-:Y:S02]  /*2b700*/  CS2R R22, SRZ ;  /* 0x0000000000167805 */ /* 0x000fe4000001ff00 */
[----:B------:R-:W-:Y:S01]  /*2b710*/  SEL R21, R21, 0xfffffff0, P0 ;  /* 0xfffffff015157807 */ /* 0x000fe20000000000 */
[----:B------:R-:W-:Y:S01]  /*2b720*/  @P1 VIADD R20, R15, 0xffffffe0 ;  /* 0xffffffe00f141836 */ /* 0x000fe20000000000 */
[----:B------:R-:W-:Y:S02]  /*2b730*/  ISETP.NE.OR P0, PT, RZ, UR6, !P2 ;  /* 0x00000006ff007c0c */ /* 0x000fe4000d705670 */
[----:B------:R-:W-:-:S04]  /*2b740*/  PLOP3.LUT P1, PT, PT, PT, PT, 0x8, 0x0 ;  /* 0x000000000000781c */ /* 0x000fc80003f2e170 */
[----:B------:R-:W-:-:S07]  /*2b750*/  P2R R5, PR, RZ, 0x2 ;  /* 0x00000002ff057803 */ /* 0x000fce0000000000 */
[----:B------:R-:W-:Y:S05]  /*2b760*/  @P0 BRA `(.L_x_468) ;  /* 0x0000000000240947 */ /* 0x000fea0003800000 */
[----:B------:R-:W1:Y:S01]  /*2b770*/  S2UR UR4, SR_CTAID.Y ;  /* 0x00000000000479c3 */ /* 0x000e620000002600 */
[----:B------:R-:W-:Y:S01]  /*2b780*/  ULDC UR5, c[0x0][0x2c4] ;  /* 0x0000b10000057ab9 */ /* 0x000fe20000000800 */
[----:B------:R-:W-:-:S04]  /*2b790*/  PLOP3.LUT P0, PT, PT, PT, PT, 0x80, 0x0 ;  /* 0x000000000000781c */ /* 0x000fc80003f0f070 */
[----:B------:R-:W-:Y:S01]  /*2b7a0*/  P2R R5, PR, RZ, 0x1 ;  /* 0x00000001ff057803 */ /* 0x000fe20000000000 */
[----:B-1----:R-:W-:-:S04]  /*2b7b0*/  UIMAD UR4, UR4, UR5, URZ ;  /* 0x00000005040472a4 */ /* 0x002fc8000f8e023f */
[----:B------:R-:W-:-:S04]  /*2b7c0*/  USEL UR28, UR4, UR28, !UP0 ;  /* 0x0000001c041c7287 */ /* 0x000fc8000c000000 */
[----:B------:R-:W-:Y:S02]  /*2b7d0*/  USHF.R.S32.HI UR4, URZ, 0x1f, UR28 ;  /* 0x0000001f3f047899 */ /* 0x000fe4000801141c */
[----:B------:R-:W-:-:S04]  /*2b7e0*/  IMAD.U32 R22, RZ, RZ, UR28 ;  /* 0x0000001cff167e24 */ /* 0x000fc8000f8e00ff */
[----:B------:R-:W-:-:S07]  /*2b7f0*/  IMAD.U32 R23, RZ, RZ, UR4 ;  /* 0x00000004ff177e24 */ /* 0x000fce000f8e00ff */
.L_x_468:
[----:B------:R-:W-:Y:S01]  /*2b800*/  ISETP.NE.AND P1, PT, RZ, UR6, PT ;  /* 0x00000006ff007c0c */ /* 0x000fe2000bf25270 */
[C---:B------:R-:W-:Y:S01]  /*2b810*/  FMUL.FTZ R168, R4.reuse, R168 ;  /* 0x000000a804a87220 */ /* 0x040fe20000410000 */
[----:B------:R-:W-:Y:S01]  /*2b820*/  PLOP3.LUT P0, PT, PT, PT, PT, 0x8, 0x0 ;  /* 0x000000000000781c */ /* 0x000fe20003f0e170 */
[C---:B------:R-:W-:Y:S01]  /*2b830*/  FMUL.FTZ R8, R4.reuse, R169 ;  /* 0x000000a904087220 */ /* 0x040fe20000410000 */
[C---:B------:R-:W-:Y:S01]  /*2b840*/  FMUL.FTZ R170, R3.reuse, R170 ;  /* 0x000000aa03aa7220 */ /* 0x040fe20000410000 */
[C---:B------:R-:W-:Y:S01]  /*2b850*/  FMUL.FTZ R7, R3.reuse, R171 ;  /* 0x000000ab03077220 */ /* 0x040fe20000410000 */
[C---:B------:R-:W-:Y:S01]  /*2b860*/  FMUL.FTZ R164, R4.reuse, R164 ;  /* 0x000000a404a47220 */ /* 0x040fe20000410000 */
[----:B------:R-:W-:Y:S01]  /*2b870*/  FMUL.FTZ R165, R4, R165 ;  /* 0x000000a504a57220 */ /* 0x000fe20000410000 */
[C---:B------:R-:W-:Y:S01]  /*2b880*/  FMUL.FTZ R166, R3.reuse, R166 ;  /* 0x000000a603a67220 */ /* 0x040fe20000410000 */
[----:B------:R-:W-:Y:S01]  /*2b890*/  FMUL.FTZ R167, R3, R167 ;  /* 0x000000a703a77220 */ /* 0x000fe20000410000 */
[C---:B------:R-:W-:Y:S01]  /*2b8a0*/  FMUL.FTZ R156, R2.reuse, R156 ;  /* 0x0000009c029c7220 */ /* 0x040fe20000410000 */
[----:B------:R-:W-:Y:S01]  /*2b8b0*/  FMUL.FTZ R6, R2, R157 ;  /* 0x0000009d02067220 */ /* 0x000fe20000410000 */
[----:B------:R-:W-:Y:S01]  /*2b8c0*/  FMUL.FTZ R158, R0, R158 ;  /* 0x0000009e009e7220 */ /* 0x000fe20000410000 */
[----:B------:R-:W-:Y:S01]  /*2b8d0*/  @!P1 PLOP3.LUT P0, PT, P2, PT, PT, 0x80, 0x0 ;  /* 0x000000000000981c */ /* 0x000fe2000170f070 */
[----:B------:R-:W-:Y:S01]  /*2b8e0*/  FMUL.FTZ R148, R2, R148 ;  /* 0x0000009402947220 */ /* 0x000fe20000410000 */
[----:B------:R-:W-:Y:S01]  /*2b8f0*/  ISETP.NE.AND P2, PT, R5, RZ, PT ;  /* 0x000000ff0500720c */ /* 0x000fe20003f45270 */
[----:B------:R-:W-:Y:S01]  /*2b900*/  FMUL.FTZ R5, R0, R159 ;  /* 0x0000009f00057220 */ /* 0x000fe20000410000 */
[----:B------:R-:W-:Y:S01]  /*2b910*/  FMUL.FTZ R149, R2, R149 ;  /* 0x0000009502957220 */ /* 0x000fe20000410000 */
        /* <DEDUP_REMOVED lines=12> */
[----:B------:R-:W-:Y:S01]  /*2b9e0*/  F2FP.BF16.F32.PACK_AB R8, R8, R168 ;  /* 0x000000a80808723e */ /* 0x000fe200000010ff */
[C---:B------:R-:W-:Y:S01]  /*2b9f0*/  FMUL.FTZ R150, R0.reuse, R150 ;  /* 0x0000009600967220 */ /* 0x040fe20000410000 */
[----:B------:R-:W-:Y:S01]  /*2ba00*/  F2FP.BF16.F32.PACK_AB R7, R7, R170 ;  /* 0x000000aa0707723e */ /* 0x000fe200000010ff */
[C---:B------:R-:W-:Y:S01]  /*2ba10*/  FMUL.FTZ R18, R0.reuse, R151 ;  /* 0x0000009700127220 */ /* 0x040fe20000410000 */
[----:B------:R-:W-:Y:S01]  /*2ba20*/  F2FP.BF16.F32.PACK_AB R4, R165, R164 ;  /* 0x000000a4a504723e */ /* 0x000fe200000010ff */
[C---:B------:R-:W-:Y:S01]  /*2ba30*/  FMUL.FTZ R146, R0.reuse, R146 ;  /* 0x0000009200927220 */ /* 0x040fe20000410000 */
[----:B------:R-:W-:Y:S01]  /*2ba40*/  F2FP.BF16.F32.PACK_AB R3, R167, R166 ;  /* 0x000000a6a703723e */ /* 0x000fe200000010ff */
[C---:B------:R-:W-:Y:S01]  /*2ba50*/  FMUL.FTZ R13, R0.reuse, R147 ;  /* 0x00000093000d7220 */ /* 0x040fe20000410000 */
[----:B------:R-:W-:Y:S01]  /*2ba60*/  IADD3 R2, R15, R21, RZ ;  /* 0x000000150f027210 */ /* 0x000fe20007ffe0ff */
[C---:B------:R-:W-:Y:S01]  /*2ba70*/  FMUL.FTZ R142, R0.reuse, R142 ;  /* 0x0000008e008e7220 */ /* 0x040fe20000410000 */
[----:B------:R-:W-:Y:S01]  /*2ba80*/  FMUL.FTZ R19, R0, R143 ;  /* 0x0000008f00137220 */ /* 0x000fe20000410000 */
[----:B------:R-:W-:Y:S01]  /*2ba90*/  F2FP.BF16.F32.PACK_AB R6, R6, R156 ;  /* 0x0000009c0606723e */ /* 0x000fe200000010ff */
[----:B------:R-:W1:Y:S01]  /*2baa0*/  @!P1 LDC R12, c[0x0][0x2c4] ;  /* 0x0000b100ff0c9b82 */ /* 0x000e620000000800 */
[----:B------:R-:W-:Y:S01]  /*2bab0*/  F2FP.BF16.F32.PACK_AB R5, R5, R158 ;  /* 0x0000009e0505723e */ /* 0x000fe200000010ff */
[----:B------:R-:W-:Y:S01]  /*2bac0*/  STS [R15], R8 ;  /* 0x000000080f007388 */ /* 0x000fe20000000800 */
[----:B------:R-:W-:Y:S01]  /*2bad0*/  F2FP.BF16.F32.PACK_AB R0, R149, R148 ;  /* 0x000000949500723e */ /* 0x000fe200000010ff */
[----:B------:R-:W-:Y:S01]  /*2bae0*/  BSSY B0, `(.L_x_469) ;  /* 0x0000073000007945 */ /* 0x000fe20003800000 */
[----:B------:R-:W-:Y:S01]  /*2baf0*/  F2FP.BF16.F32.PACK_AB R18, R18, R150 ;  /* 0x000000961212723e */ /* 0x000fe200000010ff */
[----:B------:R2:W-:Y:S01]  /*2bb00*/  STS [R15+0x200], R7 ;  /* 0x000200070f007388 */ /* 0x0005e20000000800 */
[----:B------:R-:W-:Y:S01]  /*2bb10*/  F2FP.BF16.F32.PACK_AB R17, R17, R160 ;  /* 0x000000a01111723e */ /* 0x000fe200000010ff */
[----:B------:R-:W3:Y:S01]  /*2bb20*/  S2UR UR4, SR_CTAID.X ;  /* 0x00000000000479c3 */ /* 0x000ee20000002500 */
[----:B------:R-:W-:Y:S01]  /*2bb30*/  F2FP.BF16.F32.PACK_AB R16, R16, R162 ;  /* 0x000000a21010723e */ /* 0x000fe200000010ff */
[----:B------:R-:W4:Y:S01]  /*2bb40*/  S2R R37, SR_TID.X ;  /* 0x0000000000257919 */ /* 0x000f220000002100 */
        /* <DEDUP_REMOVED lines=9> */
[----:B-1----:R-:W1:Y:S03]  /*2bbe0*/  @P0 LDC R12, c[0x0][0x2e4] ;  /* 0x0000b900ff0c0b82 */ /* 0x002e660000000800 */
[----:B------:R4:W-:Y:S04]  /*2bbf0*/  STS [R15+0x1200], R5 ;  /* 0x001200050f007388 */ /* 0x0009e80000000800 */
[----:B------:R4:W-:Y:S01]  /*2bc00*/  STS [R2+0x1000], R0 ;  /* 0x0010000002007388 */ /* 0x0009e20000000800 */
[----:B--2---:R-:W1:Y:S03]  /*2bc10*/  @!P1 LDC R7, c[0x0][0x270] ;  /* 0x00009c00ff079b82 */ /* 0x004e660000000800 */
[----:B------:R2:W-:Y:S04]  /*2bc20*/  STS [R2+0x1200], R18 ;  /* 0x0012001202007388 */ /* 0x0005e80000000800 */
[----:B------:R-:W-:Y:S01]  /*2bc30*/  STS [R20], R17 ;  /* 0x0000001114007388 */ /* 0x000fe20000000800 */
[----:B---3--:R-:W-:Y:S01]  /*2bc40*/  LOP3.LUT R4, R31, 0xffffffe0, RZ, 0xc0, !PT ;  /* 0xffffffe01f047812 */ /* 0x008fe200078ec0ff */
[----:B------:R-:W3:Y:S02]  /*2bc50*/  @P5 LDC R8, c[0x0][0x2e8] ;  /* 0x0000ba00ff085b82 */ /* 0x000ee40000000800 */
[----:B------:R-:W-:Y:S01]  /*2bc60*/  STS [R20+0x200], R16 ;  /* 0x0002001014007388 */ /* 0x000fe20000000800 */
[----:B----4-:R-:W-:-:S02]  /*2bc70*/  SHF.R.S32.HI R29, RZ, 0x1f, R37 ;  /* 0x0000001fff1d7819 */ /* 0x010fc40000011425 */
[----:B------:R-:W-:Y:S01]  /*2bc80*/  @P1 MOV R3, 0x1 ;  /* 0x0000000100031802 */ /* 0x000fe20000000f00 */
[----:B------:R-:W4:Y:S01]  /*2bc90*/  S2R R38, SR_CTAID.Z ;  /* 0x0000000000267919 */ /* 0x000f220000002700 */
[----:B------:R-:W-:Y:S01]  /*2bca0*/  LEA.HI R29, R29, R37, RZ, 0x2 ;  /* 0x000000251d1d7211 */ /* 0x000fe200078f10ff */
[----:B------:R-:W2:Y:S01]  /*2bcb0*/  @P6 MUFU.LG2 R6, R24 ;  /* 0x0000001800066308 */ /* 0x000ea20000000c00 */
[----:B------:R-:W-:Y:S01]  /*2bcc0*/  IADD3 R4, R36, -R4, RZ ;  /* 0x8000000424047210 */ /* 0x000fe20007ffe0ff */
[----:B------:R-:W4:Y:S03]  /*2bcd0*/  S2R R15, SR_CTAID.Y ;  /* 0x00000000000f7919 */ /* 0x000f260000002600 */
[----:B------:R-:W-:Y:S02]  /*2bce0*/  LOP3.LUT P0, RZ, R4, 0x3, RZ, 0xc0, !PT ;  /* 0x0000000304ff7812 */ /* 0x000fe4000780c0ff */
[----:B------:R-:W-:Y:S01]  /*2bcf0*/  IADD3 R0, R21, R20, RZ ;  /* 0x0000001415007210 */ /* 0x000fe20007ffe0ff */
[----:B------:R-:W4:Y:S01]  /*2bd00*/  @P5 MUFU.LG2 R5, R25 ;  /* 0x0000001900055308 */ /* 0x000f220000000c00 */
[----:B-1----:R-:W-:Y:S01]  /*2bd10*/  @!P1 IMAD R3, R12, R7, RZ ;  /* 0x000000070c039224 */ /* 0x002fe200078e02ff */
[----:B--2---:R-:W1:Y:S02]  /*2bd20*/  @P1 LDC R2, c[0x0][0x2c0] ;  /* 0x0000b000ff021b82 */ /* 0x004e640000000800 */
[----:B------:R-:W-:Y:S01]  /*2bd30*/  STS [R0], R11 ;  /* 0x0000000b00007388 */ /* 0x000fe20000000800 */
[----:B------:R-:W-:-:S03]  /*2bd40*/  MOV R18, 0x7f800000 ;  /* 0x7f80000000127802 */ /* 0x000fc60000000f00 */
[----:B------:R2:W-:Y:S01]  /*2bd50*/  STS [R0+0x200], R10 ;  /* 0x0002000a00007388 */ /* 0x0005e20000000800 */
[----:B------:R-:W-:Y:S01]  /*2bd60*/  @P3 MUFU.LG2 R7, R27 ;  /* 0x0000001b00073308 */ /* 0x000fe20000000c00 */
[----:B------:R-:W-:Y:S01]  /*2bd70*/  @P6 FMUL.FTZ R6, R6, 0.69314718246459960938 ;  /* 0x3f31721806066820 */ /* 0x000fe20000410000 */
[----:B------:R-:W-:Y:S01]  /*2bd80*/  MOV R24, 0x7f800000 ;  /* 0x7f80000000187802 */ /* 0x000fe20000000f00 */
[----:B------:R-:W-:Y:S04]  /*2bd90*/  STS [R20+0x1000], R14 ;  /* 0x0010000e14007388 */ /* 0x000fe80000000800 */
[----:B------:R1:W-:Y:S01]  /*2bda0*/  STS [R20+0x1200], R13 ;  /* 0x0012000d14007388 */ /* 0x0003e20000000800 */
[----:B----4-:R-:W-:Y:S01]  /*2bdb0*/  @P5 FMUL.FTZ R5, R5, 0.69314718246459960938 ;  /* 0x3f31721805055820 */ /* 0x010fe20000410000 */
[----:B------:R-:W-:-:S02]  /*2bdc0*/  MOV R25, 0x7f800000 ;  /* 0x7f80000000197802 */ /* 0x000fc40000000f00 */
[----:B------:R4:W-:Y:S01]  /*2bdd0*/  STS [R0+0x1000], R9 ;  /* 0x0010000900007388 */ /* 0x0009e20000000800 */
[----:B---3-5:R-:W-:-:S03]  /*2bde0*/  @P5 FFMA.FTZ R25, R135, R8, R5 ;  /* 0x0000000887195223 */ /* 0x028fc60000010005 */
[----:B------:R3:W-:Y:S01]  /*2bdf0*/  STS [R0+0x1200], R19 ;  /* 0x0012001300007388 */ /* 0x0007e20000000800 */
[----:B------:R-:W-:Y:S01]  /*2be00*/  IMAD R3, R15, R3, RZ ;  /* 0x000000030f037224 */ /* 0x000fe200078e02ff */
[----:B------:R-:W-:Y:S01]  /*2be10*/  BAR.SYNC.DEFER_BLOCKING 0x0 ;  /* 0x0000000000007b1d */ /* 0x000fe20000010000 */
[----:B------:R-:W-:-:S03]  /*2be20*/  @!P1 MOV R2, 0x1 ;  /* 0x0000000100029802 */ /* 0x000fc60000000f00 */
[----:B------:R-:W-:-:S04]  /*2be30*/  SEL R3, R3, RZ, !P2 ;  /* 0x000000ff03037207 */ /* 0x000fc80005000000 */
[----:B--2---:R-:W2:Y:S01]  /*2be40*/  @P1 LDC.64 R10, c[0x0][0x2c0] ;  /* 0x0000b000ff0a1b82 */ /* 0x004ea20000000a00 */
[----:B-1----:R-:W-:Y:S01]  /*2be50*/  IMAD R4, R2, UR4, RZ ;  /* 0x0000000402047c24 */ /* 0x002fe2000f8e02ff */
[----:B------:R-:W1:Y:S06]  /*2be60*/  @P4 MUFU.LG2 R13, R26 ;  /* 0x0000001a000d4308 */ /* 0x000e6c0000000c00 */
[----:B----4-:R-:W4:Y:S01]  /*2be70*/  @P6 LDC R9, c[0x0][0x2e8] ;  /* 0x0000ba00ff096b82 */ /* 0x010f220000000800 */
[----:B---3--:R-:W-:Y:S02]  /*2be80*/  LOP3.LUT R0, R29, 0xfffffffc, RZ, 0xc0, !PT ;  /* 0xfffffffc1d007812 */ /* 0x008fe400078ec0ff */
[----:B------:R-:W-:Y:S01]  /*2be90*/  MOV R19, 0x7f800000 ;  /* 0x7f80000000137802 */ /* 0x000fe20000000f00 */
[----:B------:R3:W3:Y:S01]  /*2bea0*/  LDS.128 R32, [R230+0x1800] ;  /* 0x00180000e6207984 */ /* 0x0006e20000000c00 */
[----:B------:R-:W-:Y:S01]  /*2beb0*/  IADD3 R14, -R0, R37, RZ ;  /* 0x00000025000e7210 */ /* 0x000fe20007ffe1ff */
[----:B--2---:R-:W-:Y:S01]  /*2bec0*/  @P1 IMAD R0, R11, R10, RZ ;  /* 0x0000000a0b001224 */ /* 0x004fe200078e02ff */
[----:B------:R-:W-:Y:S01]  /*2bed0*/  @!P1 MOV R0, R12 ;  /* 0x0000000c00009202 */ /* 0x000fe20000000f00 */
[----:B------:R-:W2:Y:S01]  /*2bee0*/  @P3 LDC R10, c[0x0][0x2e8] ;  /* 0x0000ba00ff0a3b82 */ /* 0x000ea20000000800 */
[----:B-1----:R-:W-:-:S03]  /*2bef0*/  @P4 FMUL.FTZ R5, R13, 0.69314718246459960938 ;  /* 0x3f3172180d054820 */ /* 0x002fc60000410000 */
[----:B------:R-:W-:Y:S01]  /*2bf00*/  IMAD R0, R38, R0, R3 ;  /* 0x0000000026007224 */ /* 0x000fe200078e0203 */
[----:B------:R-:W-:Y:S01]  /*2bf10*/  SHF.L.U32 R3, R4, 0x7, RZ ;  /* 0x0000000704037819 */ /* 0x000fe200000006ff */
[----:B------:R-:W-:Y:S02]  /*2bf20*/  @P3 FMUL.FTZ R4, R7, 0.69314718246459960938 ;  /* 0x3f31721807043820 */ /* 0x000fe40000410000 */
[----:B------:R-:W1:Y:S01]  /*2bf30*/  @P4 LDC R11, c[0x0][0x2e8] ;  /* 0x0000ba00ff0b4b82 */ /* 0x000e620000000800 */
[----:B----4-:R-:W-:Y:S01]  /*2bf40*/  @P6 FFMA.FTZ R24, R136, R9, R6 ;  /* 0x0000000988186223 */ /* 0x010fe20000010006 */
[----:B------:R-:W-:Y:S02]  /*2bf50*/  SHF.R.S32.HI R6, RZ, 0x1f, R3 ;  /* 0x0000001fff067819 */ /* 0x000fe40000011403 */
[--C-:B------:R-:W-:Y:S02]  /*2bf60*/  IADD3 R3, P2, P1, R3, R22, R0.reuse ;  /* 0x0000001603037210 */ /* 0x100fe4000795e000 */
[----:B------:R-:W-:Y:S01]  /*2bf70*/  SHF.R.S32.HI R0, RZ, 0x1f, R0 ;  /* 0x0000001fff007819 */ /* 0x000fe20000011400 */
[----:B--2---:R-:W-:Y:S01]  /*2bf80*/  @P3 FFMA.FTZ R18, R133, R10, R4 ;  /* 0x0000000a85123223 */ /* 0x004fe20000010004 */
[----:B------:R-:W-:-:S02]  /*2bf90*/  SHF.L.U32 R10, R14, 0x3, RZ ;  /* 0x000000030e0a7819 */ /* 0x000fc400000006ff */
[----:B------:R-:W-:Y:S01]  /*2bfa0*/  IADD3.X R4, R6, R23, R0, P2, P1 ;  /* 0x0000001706047210 */ /* 0x000fe200017e2400 */
[----:B-1----:R-:W-:Y:S01]  /*2bfb0*/  @P4 FFMA.FTZ R19, R134, R11, R5 ;  /* 0x0000000b86134223 */ /* 0x002fe20000010005 */
[----:B---3--:R-:W-:Y:S06]  /*2bfc0*/  @P0 BRA `(.L_x_470) ;  /* 0x0000000000900947 */ /* 0x008fec0003800000 */
[----:B------:R-:W2:Y:S02]  /*2bfd0*/  LDL.LU R39, [R1+0x330] ;  /* 0x0003300001277983 */ /* 0x000ea40000300800 */
[C---:B--2---:R-:W-:Y:S01]  /*2bfe0*/  VIADD R0, R39.reuse, 0x8 ;  /* 0x0000000827007836 */ /* 0x044fe20000000000 */
        /* <DEDUP_REMOVED lines=34> */
.L_x_470:
[----:B------:R-:W-:Y:S05]  /*2c210*/  BSYNC B0 ;  /* 0x0000000000007941 */ /* 0x000fea0003800000 */
.L_x_469:
[----:B------:R2:W3:Y:S01]  /*2c220*/  LDS.128 R12, [R230] ;  /* 0x00000000e60c7984 */ /* 0x0004e20000000c00 */
[----:B------:R-:W-:Y:S01]  /*2c230*/  UIMAD UR30, UR4, -0x80, UR30 ;  /* 0xffffff80041e78a4 */ /* 0x000fe2000f8e021e */
[C---:B------:R-:W-:Y:S01]  /*2c240*/  LEA.HI.SX32 R0, R28.reuse, 0x40, 0x1e ;  /* 0x000000401c007811 */ /* 0x040fe200078ff2ff */
[----:B------:R-:W-:Y:S01]  /*2c250*/  BSSY B0, `(.L_x_471) ;  /* 0x0000021000007945 */ /* 0x000fe20003800000 */
[----:B------:R-:W-:Y:S01]  /*2c260*/  ULDC UR4, c[0x0][0x2d0] ;  /* 0x0000b40000047ab9 */ /* 0x000fe20000000800 */
[----:B-1----:R-:W-:Y:S02]  /*2c270*/  LEA.HI.SX32 R2, R28, 0x20, 0x1e ;  /* 0x000000201c027811 */ /* 0x002fe400078ff2ff */
[----:B------:R-:W-:Y:S01]  /*2c280*/  ISETP.GE.AND P4, PT, R10, UR4, PT ;  /* 0x000000040a007c0c */ /* 0x000fe2000bf86270 */
[----:B------:R-:W-:Y:S01]  /*2c290*/  ULDC.64 UR4, c[0x0][0x2a0] ;  /* 0x0000a80000047ab9 */ /* 0x000fe20000000a00 */
[----:B------:R-:W-:Y:S02]  /*2c2a0*/  SHF.R.S32.HI R6, RZ, 0x1f, R38 ;  /* 0x0000001fff067819 */ /* 0x000fe40000011426 */
[----:B------:R-:W-:-:S02]  /*2c2b0*/  ISETP.GE.OR P3, PT, R30, UR30, P4 ;  /* 0x0000001e1e007c0c */ /* 0x000fc4000a766670 */
[----:B------:R-:W-:Y:S02]  /*2c2c0*/  ISETP.GE.OR P1, PT, R0, UR30, P4 ;  /* 0x0000001e00007c0c */ /* 0x000fe4000a726670 */
[----:B------:R-:W-:Y:S02]  /*2c2d0*/  SHF.R.S32.HI R3, RZ, 0x1f, R10 ;  /* 0x0000001fff037819 */ /* 0x000fe4000001140a */
[----:B------:R-:W-:Y:S02]  /*2c2e0*/  IADD3 R4, P0, R10, UR8, RZ ;  /* 0x000000080a047c10 */ /* 0x000fe4000ff1e0ff */
[----:B------:R-:W-:Y:S02]  /*2c2f0*/  LEA.HI.SX32 R0, R28, 0x60, 0x1e ;  /* 0x000000601c007811 */ /* 0x000fe400078ff2ff */
[----:B------:R-:W-:Y:S02]  /*2c300*/  ISETP.GE.OR P2, PT, R2, UR30, P4 ;  /* 0x0000001e02007c0c */ /* 0x000fe4000a746670 */
[----:B------:R-:W-:-:S02]  /*2c310*/  SHF.R.S32.HI R2, RZ, 0x2, R29 ;  /* 0x00000002ff027819 */ /* 0x000fc4000001141d */
        /* <DEDUP_REMOVED lines=9> */
[----:B--23--:R-:W-:Y:S06]  /*2c3b0*/  @P3 BRA `(.L_x_472) ;  /* 0x0000000000283947 */ /* 0x00cfec0003800000 */
        /* <DEDUP_REMOVED lines=10> */
.L_x_472:
[----:B------:R-:W-:Y:S05]  /*2c460*/  BSYNC B0 ;  /* 0x0000000000007941 */ /* 0x000fea0003800000 */
.L_x_471:
        /* <DEDUP_REMOVED lines=16> */
.L_x_474:
[----:B------:R-:W-:Y:S05]  /*2c570*/  BSYNC B0 ;  /* 0x0000000000007941 */ /* 0x000fea0003800000 */
.L_x_473:
        /* <DEDUP_REMOVED lines=16> */
.L_x_476:
[----:B------:R-:W-:Y:S05]  /*2c680*/  BSYNC B0 ;  /* 0x0000000000007941 */ /* 0x000fea0003800000 */
.L_x_475:
        /* <DEDUP_REMOVED lines=15> */
.L_x_428:
[----:B------:R-:W1:Y:S01]  /*2c780*/  S2R R2, SR_TID.X ;  /* 0x0000000000027919 */ /* 0x000e620000002100 */
[----:B------:R-:W-:Y:S01]  /*2c790*/  UISETP.NE.AND UP2, UPT, UR28, -0x1, UPT ;  /* 0xffffffff1c00788c */ /* 0x000fe2000bf45270 */
[----:B------:R-:W-:Y:S01]  /*2c7a0*/  ULDC.U8 UR8, c[0x0][0x3d8] ;  /* 0x0000f60000087ab9 */ /* 0x000fe20000000000 */
[----:B------:R-:W-:Y:S01]  /*2c7b0*/  ULDC.U8 UR9, c[0x0][0x3d9] ;  /* 0x0000f64000097ab9 */ /* 0x000fe20000000000 */
[----:B------:R-:W-:Y:S02]  /*2c7c0*/  UISETP.NE.AND UP3, UPT, UR8, URZ, UPT ;  /* 0x0000003f0800728c */ /* 0x000fe4000bf65270 */
[----:B------:R-:W-:Y:S02]  /*2c7d0*/  UISETP.NE.AND UP1, UPT, UR9, URZ, UPT ;  /* 0x0000003f0900728c */ /* 0x000fe4000bf25270 */
[----:B------:R-:W-:Y:S02]  /*2c7e0*/  UISETP.EQ.AND UP3, UPT, UR9, URZ, UP3 ;  /* 0x0000003f0900728c */ /* 0x000fe40009f62270 */
[----:B------:R-:W-:-:S02]  /*2c7f0*/  UIADD3 UR30, -UR17, UR30, URZ ;  /* 0x0000001e111e7290 */ /* 0x000fc4000fffe13f */
[----:B------:R-:W-:Y:S01]  /*2c800*/  @UP2 ULDC.64 UR6, c[0x0][0x298] ;  /* 0x0000a60000062ab9 */ /* 0x000fe20000000a00 */
[----:B------:R-:W-:Y:S01]  /*2c810*/  UISETP.NE.OR UP0, UPT, UR28, -0x1, !UP3 ;  /* 0xffffffff1c00788c */ /* 0x000fe2000df05670 */
[----:B------:R-:W-:Y:S01]  /*2c820*/  PLOP3.LUT P0, PT, PT, PT, UP1, 0x80, 0x0 ;  /* 0x000000000000781c */ /* 0x000fe20003f0f018 */
[----:B------:R-:W-:Y:S02]  /*2c830*/  @UP2 UIMAD.WIDE.U32 UR10, UR28, UR6, URZ ;  /* 0x000000061c0a22a5 */ /* 0x000fe4000f8e003f */
[----:B------:R-:W-:Y:S02]  /*2c840*/  @UP1 ULDC UR13, c[0x0][0x2c0] ;  /* 0x0000b000000d1ab9 */ /* 0x000fe40000000800 */
[----:B------:R-:W-:Y:S02]  /*2c850*/  @UP2 UIMAD UR5, UR28, UR7, UR11 ;  /* 0x000000071c0522a4 */ /* 0x000fe4000f8e020b */
[----:B------:R-:W-:Y:S01]  /*2c860*/  @!UP2 USHF.R.S32.HI UR11, URZ, 0x1f, UR21 ;  /* 0x0000001f3f0ba899 */ /* 0x000fe20008011415 */
[----:B------:R-:W-:Y:S01]  /*2c870*/  @!UP2 ULDC.64 UR6, c[0x0][0x290] ;  /* 0x0000a4000006aab9 */ /* 0x000fe20000000a00 */
[----:B------:R-:W-:-:S02]  /*2c880*/  @!UP3 UMOV UR18, URZ ;  /* 0x0000003f0012bc82 */ /* 0x000fc40008000000 */
[----:B------:R-:W-:Y:S02]  /*2c890*/  @!UP2 UIMAD UR11, UR11, UR6, URZ ;  /* 0x000000060b0ba2a4 */ /* 0x000fe4000f8e023f */
[----:B------:R-:W-:Y:S02]  /*2c8a0*/  @!UP2 UIMAD.WIDE.U32 UR14, UR21, UR6, URZ ;  /* 0x00000006150ea2a5 */ /* 0x000fe4000f8e003f */
[----:B------:R-:W-:Y:S01]  /*2c8b0*/  @!UP2 UIMAD UR9, UR21, UR7, UR11 ;  /* 0x000000071509a2a4 */ /* 0x000fe2000f8e020b */
[----:B-1----:R-:W-:Y:S02]  /*2c8c0*/  LEA.HI R8, R15, R2, RZ, 0x2 ;  /* 0x000000020f087211 */ /* 0x002fe400078f10ff */
[----:B------:R-:W-:Y:S01]  /*2c8d0*/  @UP1 ULDC.64 UR6, c[0x0][0x2c0] ;  /* 0x0000b00000061ab9 */ /* 0x000fe20000000a00 */
[----:B------:R-:W-:Y:S01]  /*2c8e0*/  @!UP3 UMOV UR19, URZ ;  /* 0x0000003f0013bc82 */ /* 0x000fe20008000000 */
[----:B------:R-:W-:Y:S01]  /*2c8f0*/  @UP1 UIMAD UR12, UR7, UR6, URZ ;  /* 0x00000006070c12a4 */ /* 0x000fe2000f8e023f */
[----:B------:R-:W-:Y:S01]  /*2c900*/  LOP3.LUT R0, R8, 0xfffffffc, RZ, 0xc0, !PT ;  /* 0xfffffffc08007812 */ /* 0x000fe200078ec0ff */
[----:B------:R-:W-:Y:S01]  /*2c910*/  @UP1 UMOV UR11, 0x1 ;  /* 0x00000001000b1882 */ /* 0x000fe20000000000 */
[----:B------:R-:W-:Y:S01]  /*2c920*/  @UP3 ULDC UR6, c[0x0][0x2c4] ;  /* 0x0000b10000063ab9 */ /* 0x000fe20000000800 */
[----:B------:R-:W-:Y:S01]  /*2c930*/  SHF.R.S32.HI R8, RZ, 0x2, R8 ;  /* 0x00000002ff087819 */ /* 0x000fe20000011408 */
[----:B------:R-:W-:Y:S01]  /*2c940*/  @!UP0 UIMAD UR28, UR21, UR6, URZ ;  /* 0x00000006151c82a4 */ /* 0x000fe2000f8e023f */
[----:B------:R-:W-:Y:S01]  /*2c950*/  IMAD.IADD R0, R2, 0x1, -R0 ;  /* 0x0000000102007824 */ /* 0x000fe200078e0a00 */
[----:B------:R-:W-:Y:S01]  /*2c960*/  @!UP2 UIADD3 UR5, UR15, UR9, URZ ;  /* 0x000000090f05a290 */ /* 0x000fe2000fffe03f */
[C---:B------:R-:W-:Y:S01]  /*2c970*/  ISETP.GE.AND P4, PT, R8.reuse, UR30, PT ;  /* 0x0000001e08007c0c */ /* 0x040fe2000bf86270 */
[----:B------:R-:W-:Y:S01]  /*2c980*/  @UP3 USHF.R.S32.HI UR6, URZ, 0x1f, UR28 ;  /* 0x0000001f3f063899 */ /* 0x000fe2000801141c */
[C---:B------:R-:W-:Y:S01]  /*2c990*/  VIADD R14, R8.reuse, 0x20 ;  /* 0x00000020080e7836 */ /* 0x040fe20000000000 */
[----:B------:R-:W-:Y:S01]  /*2c9a0*/  @!UP2 UMOV UR10, UR14 ;  /* 0x0000000e000aac82 */ /* 0x000fe20008000000 */
[C---:B------:R-:W-:Y:S01]  /*2c9b0*/  VIADD R15, R8.reuse, 0x40 ;  /* 0x00000040080f7836 */ /* 0x040fe20000000000 */
[----:B------:R-:W-:Y:S01]  /*2c9c0*/  @UP3 UMOV UR18, UR28 ;  /* 0x0000001c00123c82 */ /* 0x000fe20008000000 */
[----:B------:R-:W-:Y:S01]  /*2c9d0*/  VIADD R16, R8, 0x60 ;  /* 0x0000006008107836 */ /* 0x000fe20000000000 */
[----:B------:R-:W-:Y:S01]  /*2c9e0*/  ISETP.GE.AND P3, PT, R14, UR30, PT ;  /* 0x0000001e0e007c0c */ /* 0x000fe2000bf66270 */
[----:B------:R-:W-:Y:S01]  /*2c9f0*/  @UP3 UMOV UR19, UR6 ;  /* 0x0000000600133c82 */ /* 0x000fe20008000000 */
[----:B------:R-:W-:-:S02]  /*2ca00*/  ISETP.GE.AND P2, PT, R15, UR30, PT ;  /* 0x0000001e0f007c0c */ /* 0x000fc4000bf46270 */
[----:B------:R-:W-:Y:S02]  /*2ca10*/  ISETP.GE.AND P1, PT, R16, UR30, PT ;  /* 0x0000001e10007c0c */ /* 0x000fe4000bf26270 */
[----:B------:R-:W-:Y:S01]  /*2ca20*/  ISETP.NE.OR P4, PT, R0, RZ, P4 ;  /* 0x000000ff0000720c */ /* 0x000fe20002785670 */
[----:B------:R-:W-:-:S12]  /*2ca30*/  @P0 BRA `(.L_x_477) ;  /* 0x0000000000180947 */ /* 0x000fd80003800000 */
[----:B------:R-:W-:Y:S01]  /*2ca40*/  UISETP.NE.AND UP0, UPT, UR8, URZ, UPT ;  /* 0x0000003f0800728c */ /* 0x000fe2000bf05270 */
[----:B------:R-:W-:Y:S01]  /*2ca50*/  ULDC UR12, c[0x0][0x2c4] ;  /* 0x0000b100000c7ab9 */ /* 0x000fe20000000800 */
[----:B------:R-:W-:Y:S01]  /*2ca60*/  ULDC UR11, c[0x0][0x270] ;  /* 0x00009c00000b7ab9 */ /* 0x000fe20000000800 */
[----:B------:R-:W-:-:S08]  /*2ca70*/  UMOV UR13, 0x1 ;  /* 0x00000001000d7882 */ /* 0x000fd00000000000 */
[----:B------:R-:W-:Y:S02]  /*2ca80*/  @UP0 ULDC UR12, c[0x0][0x2e4] ;  /* 0x0000b900000c0ab9 */ /* 0x000fe40000000800 */
[----:B------:R-:W-:-:S12]  /*2ca90*/  UIMAD UR11, UR12, UR11, URZ ;  /* 0x0000000b0c0b72a4 */ /* 0x000fd8000f8e023f */
.L_x_477:
[----:B------:R-:W-:Y:S01]  /*2caa0*/  USHF.R.S32.HI UR8, URZ, 0x1f, UR4 ;  /* 0x0000001f3f087899 */ /* 0x000fe20008011404 */
[C---:B------:R-:W-:Y:S01]  /*2cab0*/  ISETP.NE.OR P3, PT, R0.reuse, RZ, P3 ;  /* 0x000000ff0000720c */ /* 0x040fe20001f65670 */
[----:B------:R-:W-:Y:S01]  /*2cac0*/  ULDC.64 UR6, c[0x0][0x2a0] ;  /* 0x0000a80000067ab9 */ /* 0x000fe20000000a00 */
[C---:B------:R-:W-:Y:S01]  /*2cad0*/  ISETP.NE.OR P2, PT, R0.reuse, RZ, P2 ;  /* 0x000000ff0000720c */ /* 0x040fe20001745670 */
[----:B------:R-:W-:Y:S01]  /*2cae0*/  UIMAD UR8, UR8, UR6, URZ ;  /* 0x00000006080872a4 */ /* 0x000fe2000f8e023f */
[C---:B------:R-:W-:Y:S01]  /*2caf0*/  ISETP.NE.OR P1, PT, R0.reuse, RZ, P1 ;  /* 0x000000ff0000720c */ /* 0x040fe20000f25670 */
[----:B------:R-:W-:Y:S01]  /*2cb00*/  IMAD.SHL.U32 R0, R0, 0x8, RZ ;  /* 0x0000000800007824 */ /* 0x000fe200078e00ff */
[----:B------:R-:W-:Y:S01]  /*2cb10*/  UIMAD UR11, UR21, UR11, URZ ;  /* 0x0000000b150b72a4 */ /* 0x000fe2000f8e023f */
[----:B------:R-:W-:Y:S01]  /*2cb20*/  IMAD.U32 R6, RZ, RZ, UR6 ;  /* 0x00000006ff067e24 */ /* 0x000fe2000f8e00ff */
[----:B------:R-:W-:Y:S01]  /*2cb30*/  ULDC UR6, c[0x0][0x2d0] ;  /* 0x0000b40000067ab9 */ /* 0x000fe20000000800 */
[----:B------:R-:W-:Y:S01]  /*2cb40*/  UIMAD UR17, UR17, UR13, URZ ;  /* 0x0000000d111172a4 */ /* 0x000fe2000f8e023f */
[C---:B------:R-:W-:Y:S01]  /*2cb50*/  ISETP.GE.AND P5, PT, R0.reuse, UR6, PT ;  /* 0x0000000600007c0c */ /* 0x040fe2000bfa6270 */
[----:B------:R-:W-:Y:S01]  /*2cb60*/  USEL UR11, UR11, URZ, !UP3 ;  /* 0x0000003f0b0b7287 */ /* 0x000fe2000d800000 */
[----:B------:R-:W-:Y:S01]  /*2cb70*/  IADD3 R2, P0, R0, UR10, RZ ;  /* 0x0000000a00027c10 */ /* 0x000fe2000ff1e0ff */
[----:B------:R-:W-:Y:S01]  /*2cb80*/  UIMAD UR7, UR4, UR7, UR8 ;  /* 0x00000007040772a4 */ /* 0x000fe2000f8e0208 */
[----:B------:R-:W-:Y:S01]  /*2cb90*/  ISETP.GE.OR P6, PT, R8, UR30, P5 ;  /* 0x0000001e08007c0c */ /* 0x000fe2000afc6670 */
[----:B------:R-:W-:Y:S01]  /*2cba0*/  UIMAD UR11, UR4, UR12, UR11 ;  /* 0x0000000c040b72a4 */ /* 0x000fe2000f8e020b */
[----:B------:R-:W-:Y:S01]  /*2cbb0*/  LEA.HI.X.SX32 R3, R0, UR5, 0x1, P0 ;  /* 0x0000000500037c11 */ /* 0x000fe200080f0eff */
[----:B------:R-:W-:Y:S01]  /*2cbc0*/  USHF.R.S32.HI UR5, URZ, 0x1f, UR17 ;  /* 0x0000001f3f057899 */ /* 0x000fe20008011411 */
[----:B------:R-:W-:Y:S01]  /*2cbd0*/  SHF.R.S32.HI R9, RZ, 0x1f, R8 ;  /* 0x0000001fff097819 */ /* 0x000fe20000011408 */
[----:B------:R-:W-:Y:S01]  /*2cbe0*/  USHF.R.S32.HI UR8, URZ, 0x1f, UR11 ;  /* 0x0000001f3f087899 */ /* 0x000fe2000801140b */
[----:B------:R-:W-:Y:S01]  /*2cbf0*/  IMAD.U32 R4, RZ, RZ, UR29 ;  /* 0x0000001dff047e24 */ /* 0x000fe2000f8e00ff */
[----:B------:R-:W-:Y:S01]  /*2cc00*/  UIADD3 UR6, UP1, UP0, UR17, UR18, UR11 ;  /* 0x0000001211067290 */ /* 0x000fe2000f83e00b */
[----:B------:R-:W-:Y:S01]  /*2cc10*/  IMAD.WIDE.U32 R6, R6, UR4, R2 ;  /* 0x0000000406067c25 */ /* 0x000fe2000f8e0002 */
[----:B------:R-:W-:Y:S01]  /*2cc20*/  BSSY B0, `(.L_x_478) ;  /* 0x0000010000007945 */ /* 0x000fe20003800000 */
[----:B------:R-:W-:Y:S01]  /*2cc30*/  ISETP.GE.OR P0, PT, R14, UR30, P5 ;  /* 0x0000001e0e007c0c */ /* 0x000fe2000af06670 */
[----:B------:R-:W-:Y:S01]  /*2cc40*/  UIADD3.X UR18, UR5, UR19, UR8, UP1, UP0 ;  /* 0x0000001305127290 */ /* 0x000fe20008fe0408 */
[----:B------:R-:W-:-:S02]  /*2cc50*/  VIADD R5, R7, UR7 ;  /* 0x0000000707057c36 */ /* 0x000fc40008000000 */
[----:B------:R-:W-:Y:S01]  /*2cc60*/  IMAD.WIDE R2, R4, 0x80, R8 ;  /* 0x0000008004027825 */ /* 0x000fe200078e0208 */
[----:B------:R-:W-:Y:S08]  /*2cc70*/  @P6 BRA `(.L_x_479) ;  /* 0x0000000000286947 */ /* 0x000ff00003800000 */
        /* <DEDUP_REMOVED lines=10> */
.L_x_479:
[----:B------:R-:W-:Y:S05]  /*2cd20*/  BSYNC B0 ;  /* 0x0000000000007941 */ /* 0x000fea0003800000 */
.L_x_478:
        /* <DEDUP_REMOVED lines=17> */
.L_x_481:
[----:B------:R-:W-:Y:S05]  /*2ce40*/  BSYNC B0 ;  /* 0x0000000000007941 */ /* 0x000fea0003800000 */
.L_x_480:
        /* <DEDUP_REMOVED lines=15> */
.L_x_483:
[----:B------:R-:W-:Y:S05]  /*2cf40*/  BSYNC B0 ;  /* 0x0000000000007941 */ /* 0x000fea0003800000 */
.L_x_482:
        /* <DEDUP_REMOVED lines=14> */
.L_x_485:
[----:B------:R-:W-:Y:S05]  /*2d030*/  BSYNC B0 ;  /* 0x0000000000007941 */ /* 0x000fea0003800000 */
.L_x_484:
[----:B------:R-:W-:Y:S04]  /*2d040*/  BSSY B0, `(.L_x_486) ;  /* 0x000000a000007945 */ /* 0x000fe80003800000 */
[----:B------:R-:W-:Y:S05]  /*2d050*/  @P4 BRA `(.L_x_487) ;  /* 0x0000000000204947 */ /* 0x000fea0003800000 */
[----:B------:R-:W-:Y:S01]  /*2d060*/  IMAD R0, R8, UR13, RZ ;  /* 0x0000000d08007c24 */ /* 0x000fe2000f8e02ff */
[----:B------:R-:W-:-:S04]  /*2d070*/  ULDC.64 UR4, c[0x0][0x2b0] ;  /* 0x0000ac0000047ab9 */ /* 0x000fc80000000a00 */
[----:B----4-:R-:W-:-:S04]  /*2d080*/  IADD3 R3, P0, R0, UR6, RZ ;  /* 0x0000000600037c10 */ /* 0x010fc8000ff1e0ff */
[----:B------:R-:W-:Y:S02]  /*2d090*/  LEA.HI.X.SX32 R0, R0, UR18, 0x1, P0 ;  /* 0x0000001200007c11 */ /* 0x000fe400080f0eff */
[----:B------:R-:W-:-:S04]  /*2d0a0*/  LEA R2, P0, R3, UR4, 0x2 ;  /* 0x0000000403027c11 */ /* 0x000fc8000f8010ff */
[----:B------:R-:W-:Y:S01]  /*2d0b0*/  LEA.HI.X R3, R3, UR5, R0, 0x2, P0 ;  /* 0x0000000503037c11 */ /* 0x000fe200080f1400 */
[----:B------:R-:W-:-:S05]  /*2d0c0*/  IMAD.MOV.U32 R0, RZ, RZ, 0x7f800000 ;  /* 0x7f800000ff007424 */ /* 0x000fca00078e00ff */
[----:B------:R4:W-:Y:S03]  /*2d0d0*/  STG.E desc[UR32][R2.64], R0 ;  /* 0x0000000002007986 */ /* 0x0009e6000c101920 */
.L_x_487:
[----:B------:R-:W-:Y:S05]  /*2d0e0*/  BSYNC B0 ;  /* 0x0000000000007941 */ /* 0x000fea0003800000 */
.L_x_486:
        /* <DEDUP_REMOVED lines=10> */
.L_x_489:
[----:B------:R-:W-:Y:S05]  /*2d190*/  BSYNC B0 ;  /* 0x0000000000007941 */ /* 0x000fea0003800000 */
.L_x_488:
        /* <DEDUP_REMOVED lines=10> */
.L_x_491:
[----:B------:R-:W-:Y:S05]  /*2d240*/  BSYNC B0 ;  /* 0x0000000000007941 */ /* 0x000fea0003800000 */
.L_x_490:
[----:B------:R-:W-:Y:S05]  /*2d250*/  @P1 EXIT ;  /* 0x000000000000194d */ /* 0x000fea0003800000 */
[----:B----4-:R-:W-:Y:S01]  /*2d260*/  IMAD R0, R16, UR13, RZ ;  /* 0x0000000d10007c24 */ /* 0x010fe2000f8e02ff */
        /* <DEDUP_REMOVED lines=8> */
.L_x_492:
        /* <DEDUP_REMOVED lines=9> */
.L_x_726:


//--------------------- .text._ZN5flash16flash_fwd_kernelI23Flash_fwd_kernel_traitsILi32ELi128ELi128ELi4ELb0ELb0EN7cutlass10bfloat16_tE19Flash_kernel_traitsILi32ELi128ELi128ELi4ES3_EELb0ELb1ELb0ELb0ELb0ELb0ELb1ELb0EEEvNS_16Flash_fwd_paramsE --------------------------
	.section	.text._ZN5flash16flash_fwd_kernelI23Flash_fwd_kernel_traitsILi32ELi128ELi128ELi4ELb0ELb0EN7cutlass10bfloat16_tE19Flash_kernel_traitsILi32ELi128ELi128ELi4ES3_EELb0ELb1ELb0ELb0ELb0ELb0ELb1ELb0EEEvNS_16Flash_fwd_paramsE,"ax",@progbits
	.align	128
        .global         _ZN5flash16flash_fwd_kernelI23Flash_fwd_kernel_traitsILi32ELi128ELi128ELi4ELb0ELb0EN7cutlass10bfloat16_tE19Flash_kernel_traitsILi32ELi128ELi128ELi4ES3_EELb0ELb1ELb0ELb0ELb0ELb0ELb1ELb0EEEvNS_16Flash_fwd_paramsE
        .type           _ZN5flash16flash_fwd_kernelI23Flash_fwd_kernel_traitsILi32ELi128ELi128ELi4ELb0ELb0EN7cutlass10bfloat16_tE19Flash_kernel_traitsILi32ELi128ELi128ELi4ES3_EELb0ELb1ELb0ELb0ELb0ELb0ELb1ELb0EEEvNS_16Flash_fwd_paramsE,@function
        .size           _ZN5flash16flash_fwd_kernelI23Flash_fwd_kernel_traitsILi32ELi128ELi128ELi4ELb0ELb0EN7cutlass10bfloat16_tE19Flash_kernel_traitsILi32ELi128ELi128ELi4ES3_EELb0ELb1ELb0ELb0ELb0ELb0ELb1ELb0EEEvNS_16Flash_fwd_paramsE,(.L_x_727 - _ZN5flash16flash_fwd_kernelI23Flash_fwd_kernel_traitsILi32ELi128ELi128ELi4ELb0ELb0EN7cutlass10bfloat16_tE19Flash_kernel_traitsILi32ELi128ELi128ELi4ES3_EELb0ELb1ELb0ELb0ELb0ELb0ELb1ELb0EEEvNS_16Flash_fwd_paramsE)
        .other          _ZN5flash16flash_fwd_kernelI23Flash_fwd_kernel_traitsILi32ELi128ELi128ELi4ELb0ELb0EN7cutlass10bfloat16_tE19Flash_kernel_traitsILi32ELi128ELi128ELi4ES3_EELb0ELb1ELb0ELb0ELb0ELb0ELb1ELb0EEEvNS_16Flash_fwd_paramsE,@"STO_CUDA_ENTRY STV_DEFAULT"
_ZN5flash16flash_fwd_kernelI23Flash_fwd_kernel_traitsILi32ELi128ELi128ELi4ELb0ELb0EN7cutlass10bfloat16_tE19Flash_kernel_traitsILi32ELi128ELi128ELi4ES3_EELb0ELb1ELb0ELb0ELb0ELb0ELb1ELb0EEEvNS_16Flash_fwd_paramsE:
.text._ZN5flash16flash_fwd_kernelI23Flash_fwd_kernel_traitsILi32ELi128ELi128ELi4ELb0ELb0EN7cutlass10bfloat16_tE19Flash_kernel_traitsILi32ELi128ELi128ELi4ES3_EELb0ELb1ELb0ELb0ELb0ELb0ELb1ELb0EEEvNS_16Flash_fwd_paramsE:
        /* <DEDUP_REMOVED lines=55> */
.L_x_493:
[----:B------:R-:W-:-:S05]  /*0370*/  ULDC UR6, c[0x0][0x2c8] ;  /* 0x0000b20000067ab9 */ /* 0x000fca0000000800 */
.L_x_494:
        /* <DEDUP_REMOVED lines=118> */
.L_x_496:
        /* <DEDUP_REMOVED lines=32> */
.L_x_497:
        /* <DEDUP_REMOVED lines=29> */
[C---:B------:R-:W-:Y:S01]  /*0eb0*/  IMAD.IADD R14, R91.reuse, 0x1, -R0 ;  /* 0x000000015b0e7824 */ /* 0x040fe200078e0a00 */
        /* <DEDUP_REMOVED lines=25> */
.L_x_499:
[----:B------:R-:W-:Y:S05]  /*1050*/  BSYNC B0 ;  /* 0x0000000000007941 */ /* 0x000fea0003800000 */
.L_x_498:
        /* <DEDUP_REMOVED lines=32> */
.L_x_501:
[----:B------:R-:W-:Y:S05]  /*1260*/  BSYNC B0 ;  /* 0x0000000000007941 */ /* 0x000fea0003800000 */
.L_x_500:
        /* <DEDUP_REMOVED lines=22> */
.L_x_503:
[----:B------:R-:W-:Y:S05]  /*13d0*/  BSYNC B0 ;  /* 0x0000000000007941 */ /* 0x000fea0003800000 */
.L_x_502:
        /* <DEDUP_REMOVED lines=21> */
.L_x_505:
[----:B------:R-:W-:Y:S05]  /*1530*/  BSYNC B0 ;  /* 0x0000000000007941 */ /* 0x000fea0003800000 */
.L_x_504:
        /* <DEDUP_REMOVED lines=63> */
.L_x_507:
[----:B------:R-:W-:Y:S05]  /*1930*/  BSYNC B0 ;  /* 0x0000000000007941 */ /* 0x000fea0003800000 */
.L_x_506:
        /* <DEDUP_REMOVED lines=18> */
.L_x_509:
[----:B------:R-:W-:Y:S05]  /*1a60*/  BSYNC B0 ;  /* 0x0000000000007941 */ /* 0x000fea0003800000 */
.L_x_508:
        /* <DEDUP_REMOVED lines=18> */
.L_x_511:
[----:B------:R-:W-:Y:S05]  /*1b90*/  BSYNC B0 ;  /* 0x0000000000007941 */ /* 0x000fea0003800000 */
.L_x_510:
        /* <DEDUP_REMOVED lines=18> */
.L_x_513:
[----:B------:R-:W-:Y:S05]  /*1cc0*/  BSYNC B0 ;  /* 0x0000000000007941 */ /* 0x000fea0003800000 */
.L_x_512:
        /* <DEDUP_REMOVED lines=54> */
.L_x_515:
[----:B------:R-:W-:Y:S05]  /*2030*/  BSYNC B0 ;  /* 0x0000000000007941 */ /* 0x000fea0003800000 */
.L_x_514:
        /* <DEDUP_REMOVED lines=19> */
.L_x_517:
[----:B------:R-:W-:Y:S05]  /*2170*/  BSYNC B0 ;  /* 0x0000000000007941 */ /* 0x000fea0003800000 */
.L_x_516:
        /* <DEDUP_REMOVED lines=19> */
.L_x_519:
[----:B------:R-:W-:Y:S05]  /*22b0*/  BSYNC B0 ;  /* 0x0000000000007941 */ /* 0x000fea0003800000 */
.L_x_518:
        /* <DEDUP_REMOVED lines=19> */
.L_x_521:
[----:B------:R-:W-:Y:S05]  /*23f0*/  BSYNC B0 ;  /* 0x0000000000007941 */ /* 0x000fea0003800000 */
.L_x_520:
[----:B------:R-:W-:Y:S01]  /*2400*/  LDSM.16.M88.4 R20, [R186] ;  /* 0x00000000ba14783b */ /* 0x000fe20000000200 */
[----:B------:R-:W-:Y:S01]  /*2410*/  LOP3.LUT P0, RZ, R11, 0x2, RZ, 0xc0, !PT ;  /* 0x000000020bff7812 */ /* 0x000fe2000780c0ff */
[----:B------:R-:W-:Y:S01]  /*2420*/  IMAD.MOV.U32 R0, RZ, RZ, 0x10 ;  /* 0x00000010ff007424 */ /* 0x000fe200078e00ff */
[----:B------:R-:W-:Y:S01]  /*2430*/  LOP3.LUT P1, RZ, R10, 0x2, RZ, 0xc0, !PT ;  /* 0x000000020aff7812 */ /* 0x000fe2000782c0ff */
[----:B------:R-:W5:Y:S01]  /*2440*/  LDSM.16.M88.4 R40, [R135+0x2000] ;  /* 0x002000008728783b */ /* 0x000f620000000200 */
[C---:B-1----:R-:W-:Y:S01]  /*2450*/  VIADD R2, R135.reuse, 0x2000 ;  /* 0x0000200087027836 */ /* 0x042fe20000000000 */
[----:B------:R-:W-:Y:S01]  /*2460*/  ULDC UR15, c[0x0][0x39c] ;  /* 0x0000e700000f7ab9 */ /* 0x000fe20000000800 */
[----:B------:R-:W-:Y:S01]  /*2470*/  SEL R0, R0, 0xfffffff0, !P1 ;  /* 0xfffffff000007807 */ /* 0x000fe20004800000 */
[----:B------:R-:W1:Y:S01]  /*2480*/  LDSM.16.M88.4 R16, [R186+0x1000] ;  /* 0x00100000ba10783b */ /* 0x000e620000000200 */
[----:B------:R-:W-:Y:S01]  /*2490*/  VIADD R188, R135, 0x2020 ;  /* 0x0000202087bc7836 */ /* 0x000fe20000000000 */
[----:B------:R-:W-:Y:S01]  /*24a0*/  UISETP.GE.AND UP0, UPT, UR17, 0x2, UPT ;  /* 0x000000021100788c */ /* 0x000fe2000bf06270 */
[----:B------:R-:W-:Y:S01]  /*24b0*/  IMAD.SHL.U32 R3, R91, 0x2, RZ ;  /* 0x000000025b037824 */ /* 0x000fe200078e00ff */
[----:B------:R-:W2:Y:S01]  /*24c0*/  LDSM.16.M88.4 R48, [R135+0x2400] ;  /* 0x002400008730783b */ /* 0x000ea20000000200 */
[----:B------:R-:W-:-:S02]  /*24d0*/  IMAD R187, R0, 0x2, R186 ;  /* 0x0000000200bb7824 */ /* 0x000fc400078e02ba */
[----:B------:R-:W-:Y:S01]  /*24e0*/  @P0 VIADD R188, R2, 0xffffffe0 ;  /* 0xffffffe002bc0836 */ /* 0x000fe20000000000 */
[----:B------:R-:W-:Y:S01]  /*24f0*/  LDSM.16.M88.4 R64, [R135+0x2800] ;  /* 0x002800008740783b */ /* 0x000fe20000000200 */
[----:B------:R-:W-:Y:S01]  /*2500*/  LOP3.LUT R3, R3, 0x6, RZ, 0xc0, !PT ;  /* 0x0000000603037812 */ /* 0x000fe200078ec0ff */
[----:B------:R-:W-:Y:S02]  /*2510*/  IMAD R112, R90, 0x20, R89 ;  /* 0x000000205a707824 */ /* 0x000fe400078e0259 */
[----:B------:R-:W-:Y:S01]  /*2520*/  LDSM.16.M88.4 R12, [R187] ;  /* 0x00000000bb0c783b */ /* 0x000fe20000000200 */
[C---:B------:R-:W-:Y:S02]  /*2530*/  VIADD R195, R188.reuse, 0x400 ;  /* 0x00000400bcc37836 */ /* 0x040fe40000000000 */
[C---:B------:R-:W-:Y:S01]  /*2540*/  VIADD R194, R188.reuse, 0x800 ;  /* 0x00000800bcc27836 */ /* 0x040fe20000000000 */
[----:B------:R-:W3:Y:S01]  /*2550*/  LDSM.16.M88.4 R44, [R188] ;  /* 0x00000000bc2c783b */ /* 0x000ee20000000200 */
[----:B------:R-:W-:-:S02]  /*2560*/  VIADD R193, R188, 0xc00 ;  /* 0x00000c00bcc17836 */ /* 0x000fc40000000000 */
[C---:B------:R-:W-:Y:S01]  /*2570*/  VIADD R192, R188.reuse, 0x1000 ;  /* 0x00001000bcc07836 */ /* 0x040fe20000000000 */
[----:B------:R-:W4:Y:S01]  /*2580*/  LDSM.16.M88.4 R4, [R187+0x1000] ;  /* 0x00100000bb04783b */ /* 0x000f220000000200 */
[C---:B------:R-:W-:Y:S02]  /*2590*/  VIADD R191, R188.reuse, 0x1400 ;  /* 0x00001400bcbf7836 */ /* 0x040fe40000000000 */
[C---:B------:R-:W-:Y:S01]  /*25a0*/  VIADD R190, R188.reuse, 0x1800 ;  /* 0x00001800bcbe7836 */ /* 0x040fe20000000000 */
[----:B------:R-:W4:Y:S01]  /*25b0*/  LDSM.16.M88.4 R52, [R188+0x400] ;  /* 0x00040000bc34783b */ /* 0x000f220000000200 */
[----:B------:R-:W-:-:S03]  /*25c0*/  VIADD R189, R188, 0x1c00 ;  /* 0x00001c00bcbd7836 */ /* 0x000fc60000000000 */
[----:B------:R-:W4:Y:S04]  /*25d0*/  LDSM.16.M88.4 R84, [R188+0x800] ;  /* 0x00080000bc54783b */ /* 0x000f280000000200 */
[----:B------:R-:W4:Y:S01]  /*25e0*/  LDSM.16.M88.4 R56, [R135+0x2c00] ;  /* 0x002c00008738783b */ /* 0x000f220000000200 */
[-C--:B-----5:R-:W-:Y:S03]  /*25f0*/  HMMA.16816.F32.BF16 R8, R20, R40.reuse, RZ ;  /* 0x000000281408723c */ /* 0x0a0fe600000418ff */
[----:B------:R-:W5:Y:S04]  /*2600*/  LDSM.16.M88.4 R72, [R188+0xc00] ;  /* 0x000c0000bc48783b */ /* 0x000f680000000200 */
[----:B------:R-:W5:Y:S01]  /*2610*/  LDSM.16.M88.4 R96, [R135+0x3000] ;  /* 0x003000008760783b */ /* 0x000f620000000200 */
[C---:B-1----:R-:W-:Y:S03]  /*2620*/  HMMA.16816.F32.BF16 R24, R16.reuse, R40, RZ ;  /* 0x000000281018723c */ /* 0x042fe600000418ff */
[----:B------:R-:W1:Y:S03]  /*2630*/  LDSM.16.M88.4 R60, [R188+0x1000] ;  /* 0x00100000bc3c783b */ /* 0x000e660000000200 */
[----:B--2---:R-:W-:Y:S01]  /*2640*/  HMMA.16816.F32.BF16 R28, R16, R48, RZ ;  /* 0x00000030101c723c */ /* 0x004fe200000418ff */
[----:B------:R-:W2:Y:S04]  /*2650*/  LDSM.16.M88.4 R68, [R135+0x3400] ;  /* 0x003400008744783b */ /* 0x000ea80000000200 */
[----:B------:R-:W2:Y:S04]  /*2660*/  LDSM.16.M88.4 R92, [R188+0x1400] ;  /* 0x00140000bc5c783b */ /* 0x000ea80000000200 */
[----:B------:R-:W2:Y:S01]  /*2670*/  LDSM.16.M88.4 R80, [R135+0x3800] ;  /* 0x003800008750783b */ /* 0x000ea20000000200 */
[-C--:B---3--:R-:W-:Y:S03]  /*2680*/  HMMA.16816.F32.BF16 R8, R12, R44.reuse, R8 ;  /* 0x0000002c0c08723c */ /* 0x088fe60000041808 */
[----:B------:R-:W3:Y:S04]  /*2690*/  LDSM.16.M88.4 R76, [R188+0x1800] ;  /* 0x00180000bc4c783b */ /* 0x000ee80000000200 */
[----:B------:R-:W3:Y:S01]  /*26a0*/  LDSM.16.M88.4 R100, [R135+0x3c00] ;  /* 0x003c00008764783b */ /* 0x000ee20000000200 */
[----:B----4-:R-:W-:Y:S03]  /*26b0*/  HMMA.16816.F32.BF16 R32, R4, R44, R24 ;  /* 0x0000002c0420723c */ /* 0x010fe60000041818 */
[----:B------:R-:W4:Y:S03]  /*26c0*/  LDSM.16.M88.4 R104, [R188+0x1c00] ;  /* 0x001c0000bc68783b */ /* 0x000f260000000200 */
[----:B------:R-:W-:Y:S01]  /*26d0*/  HMMA.16816.F32.BF16 R24, R20, R48, RZ ;  /* 0x000000301418723c */ /* 0x000fe200000418ff */
[----:B------:R-:W0:Y:S05]  /*26e0*/  LDGDEPBAR ;  /* 0x00000000000079af */ /* 0x000e2a0000000000 */
[----:B------:R-:W-:Y:S04]  /*26f0*/  HMMA.16816.F32.BF16 R36, R4, R52, R28 ;  /* 0x000000340424723c */ /* 0x000fe8000004181c */
[----:B------:R-:W-:-:S02]  /*2700*/  FMUL.FTZ R2, R8, UR15 ;  /* 0x0000000f08027c20 */ /* 0x000fc40008410000 */
[----:B------:R-:W-:Y:S02]  /*2710*/  HMMA.16816.F32.BF16 R28, R16, R64, RZ ;  /* 0x00000040101c723c */ /* 0x000fe400000418ff */
[----:B------:R5:W-:Y:S01]  /*2720*/  MUFU.TANH R178, R2 ;  /* 0x0000000200b27308 */ /* 0x000be20000002400 */
[----:B------:R-:W-:-:S04]  /*2730*/  DEPBAR.LE SB0, 0x0 ;  /* 0x000080000000791a */ /* 0x000fc80000000000 */
[----:B-----5:R-:W-:-:S04]  /*2740*/  FMUL.FTZ R2, R9, UR15 ;  /* 0x0000000f09027c20 */ /* 0x020fc80008410000 */
[----:B------:R5:W4:-:S13]  /*2750*/  MUFU.TANH R108, R2 ;  /* 0x00000002006c7308 */ /* 0x000b1a0000002400 */
[----:B------:R-:W-:Y:S01]  /*2760*/  HMMA.16816.F32.BF16 R28, R4, R84, R28 ;  /* 0x00000054041c723c */ /* 0x000fe2000004181c */
[----:B-----5:R-:W-:-:S04]  /*2770*/  FMUL.FTZ R2, R10, UR15 ;  /* 0x0000000f0a027c20 */ /* 0x020fc80008410000 */
[----:B------:R5:W-:Y:S02]  /*2780*/  MUFU.TANH R177, R2 ;  /* 0x0000000200b17308 */ /* 0x000be40000002400 */
[----:B-----5:R-:W-:Y:S02]  /*2790*/  FMUL.FTZ R2, R11, UR15 ;  /* 0x0000000f0b027c20 */ /* 0x020fe40008410000 */
[----:B------:R-:W-:Y:S04]  /*27a0*/  HMMA.16816.F32.BF16 R8, R12, R52, R24 ;  /* 0x000000340c08723c */ /* 0x000fe80000041818 */
[----:B------:R5:W4:Y:S02]  /*27b0*/  MUFU.TANH R49, R2 ;  /* 0x0000000200317308 */ /* 0x000b240000002400 */
[----:B------:R-:W-:Y:S01]  /*27c0*/  HMMA.16816.F32.BF16 R24, R20, R64, RZ ;  /* 0x000000401418723c */ /* 0x000fe200000418ff */
[----:B-----5:R-:W-:-:S05]  /*27d0*/  FMUL.FTZ R2, R32, UR15 ;  /* 0x0000000f20027c20 */ /* 0x020fca0008410000 */
[----:B------:R5:W-:Y:S02]  /*27e0*/  MUFU.TANH R176, R2 ;  /* 0x0000000200b07308 */ /* 0x000be40000002400 */
[----:B-----5:R-:W-:-:S06]  /*27f0*/  FMUL.FTZ R2, R33, UR15 ;  /* 0x0000000f21027c20 */ /* 0x020fcc0008410000 */
[----:B------:R5:W-:Y:S02]  /*2800*/  MUFU.TANH R118, R2 ;  /* 0x0000000200767308 */ /* 0x000be40000002400 */
[----:B-----5:R-:W-:-:S06]  /*2810*/  FMUL.FTZ R2, R34, UR15 ;  /* 0x0000000f22027c20 */ /* 0x020fcc0008410000 */
[----:B------:R5:W-:Y:S02]  /*2820*/  MUFU.TANH R175, R2 ;  /* 0x0000000200af7308 */ /* 0x000be40000002400 */
[----:B-----5:R-:W-:-:S06]  /*2830*/  FMUL.FTZ R2, R35, UR15 ;  /* 0x0000000f23027c20 */ /* 0x020fcc0008410000 */
[----:B------:R5:W4:Y:S02]  /*2840*/  MUFU.TANH R125, R2 ;  /* 0x00000002007d7308 */ /* 0x000b240000002400 */
        /* <DEDUP_REMOVED lines=21> */
[----:B------:R-:W-:Y:S01]  /*29a0*/  HMMA.16816.F32.BF16 R36, R4, R72, R36 ;  /* 0x000000480424723c */ /* 0x000fe20000041824 */
[----:B-----5:R-:W-:-:S04]  /*29b0*/  FMUL.FTZ R2, R9, UR15 ;  /* 0x0000000f09027c20 */ /* 0x020fc80008410000 */
        /* <DEDUP_REMOVED lines=18> */
[----:B-1----:R-:W-:Y:S06]  /*2ae0*/  HMMA.16816.F32.BF16 R32, R4, R60, R28 ;  /* 0x0000003c0420723c */ /* 0x002fec000004181c */
[----:B--2---:R-:W-:Y:S01]  /*2af0*/  HMMA.16816.F32.BF16 R28, R16, R68, RZ ;  /* 0x00000044101c723c */ /* 0x004fe200000418ff */
[----:B-----5:R-:W-:-:S04]  /*2b00*/  FMUL.FTZ R2, R9, UR15 ;  /* 0x0000000f09027c20 */ /* 0x020fc80008410000 */
        /* <DEDUP_REMOVED lines=20> */
[----:B---3--:R-:W-:Y:S01]  /*2c50*/  HMMA.16816.F32.BF16 R28, R4, R76, R28 ;  /* 0x0000004c041c723c */ /* 0x008fe2000004181c */
        /* <DEDUP_REMOVED lines=19> */
[----:B----4-:R-:W-:Y:S01]  /*2d90*/  HMMA.16816.F32.BF16 R32, R12, R104, R32 ;  /* 0x000000680c20723c */ /* 0x010fe20000041820 */
[----:B-1----:R-:W-:-:S04]  /*2da0*/  FMUL.FTZ R2, R9, UR15 ;  /* 0x0000000f09027c20 */ /* 0x002fc80008410000 */
        /* <DEDUP_REMOVED lines=15> */
[C---:B------:R-:W-:Y:S06]  /*2ea0*/  HMMA.16816.F32.BF16 R24, R16.reuse, R100, RZ ;  /* 0x000000641018723c */ /* 0x040fec00000418ff */
[----:B--2---:R-:W-:Y:S01]  /*2eb0*/  HMMA.16816.F32.BF16 R32, R16, R58, RZ ;  /* 0x0000003a1020723c */ /* 0x004fe200000418ff */
[----:B-1----:R-:W-:-:S04]  /*2ec0*/  FMUL.FTZ R2, R36, UR15 ;  /* 0x0000000f24027c20 */ /* 0x002fc80008410000 */
        /* <DEDUP_REMOVED lines=19> */
[----:B------:R1:W-:-:S12]  /*3000*/  MUFU.TANH R160, R2 ;  /* 0x0000000200a07308 */ /* 0x0003d80000002400 */
        /* <DEDUP_REMOVED lines=12> */
[----:B--2---:R-:W-:Y:S06]  /*30d0*/  HMMA.16816.F32.BF16 R8, R4, R54, R24 ;  /* 0x000000360408723c */ /* 0x004fec0000041818 */
[----:B------:R-:W-:Y:S01]  /*30e0*/  HMMA.16816.F32.BF16 R24, R20, R42, RZ ;  /* 0x0000002a1418723c */ /* 0x000fe200000418ff */
[----:B-1----:R-:W-:-:S05]  /*30f0*/  FMUL.FTZ R2, R31, UR15 ;  /* 0x0000000f1f027c20 */ /* 0x002fca0008410000 */
[----:B------:R-:W-:Y:S01]  /*3100*/  HMMA.16816.F32.BF16 R28, R4, R46, R36 ;  /* 0x0000002e041c723c */ /* 0x000fe20000041824 */
[----:B------:R1:W-:Y:S05]  /*3110*/  MUFU.TANH R164, R2 ;  /* 0x0000000200a47308 */ /* 0x0003ea0000002400 */
[----:B------:R-:W-:Y:S06]  /*3120*/  HMMA.16816.F32.BF16 R36, R16, R66, RZ ;  /* 0x000000421024723c */ /* 0x000fec00000418ff */
[----:B------:R-:W-:Y:S01]  /*3130*/  HMMA.16816.F32.BF16 R40, R4, R74, R32 ;  /* 0x0000004a0428723c */ /* 0x000fe20000041820 */
[----:B------:R-:W-:Y:S01]  /*3140*/  FMUL.FTZ R8, R8, UR15 ;  /* 0x0000000f08087c20 */ /* 0x000fe20008410000 */
[----:B------:R-:W-:Y:S01]  /*3150*/  FMUL.FTZ R9, R9, UR15 ;  /* 0x0000000f09097c20 */ /* 0x000fe20008410000 */
[----:B------:R-:W-:Y:S01]  /*3160*/  FMUL.FTZ R10, R10, UR15 ;  /* 0x0000000f0a0a7c20 */ /* 0x000fe20008410000 */
[----:B------:R-:W-:Y:S01]  /*3170*/  FMUL.FTZ R11, R11, UR15 ;  /* 0x0000000f0b0b7c20 */ /* 0x000fe20008410000 */
[----:B------:R2:W-:Y:S01]  /*3180*/  MUFU.TANH R56, R8 ;  /* 0x0000000800387308 */ /* 0x0005e20000002400 */
[----:B------:R-:W-:Y:S01]  /*3190*/  HMMA.16816.F32.BF16 R24, R12, R46, R24 ;  /* 0x0000002e0c18723c */ /* 0x000fe20000041818 */
[----:B-1----:R-:W-:-:S04]  /*31a0*/  IMAD.U32 R2, RZ, RZ, UR16 ;  /* 0x00000010ff027e24 */ /* 0x002fc8000f8e00ff */
[----:B------:R-:W-:Y:S02]  /*31b0*/  IMAD R2, R2, 0x80, R3 ;  /* 0x0000008002027824 */ /* 0x000fe400078e0203 */
[----:B------:R-:W-:Y:S01]  /*31c0*/  FMUL.FTZ R28, R28, UR15 ;  /* 0x0000000f1c1c7c20 */ /* 0x000fe20008410000 */
[----:B------:R-:W-:Y:S01]  /*31d0*/  FMUL.FTZ R29, R29, UR15 ;  /* 0x0000000f1d1d7c20 */ /* 0x000fe20008410000 */
[----:B------:R-:W-:Y:S01]  /*31e0*/  FMUL.FTZ R30, R30, UR15 ;  /* 0x0000000f1e1e7c20 */ /* 0x000fe20008410000 */
[----:B------:R-:W-:Y:S01]  /*31f0*/  FMUL.FTZ R31, R31, UR15 ;  /* 0x0000000f1f1f7c20 */ /* 0x000fe20008410000 */
[----:B------:R-:W-:Y:S01]  /*3200*/  MUFU.TANH R45, R28 ;  /* 0x0000001c002d7308 */ /* 0x000fe20000002400 */
[----:B------:R-:W-:Y:S01]  /*3210*/  HMMA.16816.F32.BF16 R32, R16, R98, RZ ;  /* 0x000000621020723c */ /* 0x000fe200000418ff */
[----:B--2---:R-:W-:-:S06]  /*3220*/  VIMNMX R8, R88, UR24, PT ;  /* 0x0000001858087c48 */ /* 0x004fcc000bfe0100 */
[----:B------:R-:W-:Y:S01]  /*3230*/  MUFU.TANH R48, R29 ;  /* 0x0000001d00307308 */ /* 0x000fe20000002400 */
[----:B------:R-:W-:Y:S01]  /*3240*/  FMUL.FTZ R40, R40, UR15 ;  /* 0x0000000f28287c20 */ /* 0x000fe20008410000 */
[----:B------:R-:W-:Y:S01]  /*3250*/  FMUL.FTZ R41, R41, UR15 ;  /* 0x0000000f29297c20 */ /* 0x000fe20008410000 */
[----:B------:R-:W-:Y:S01]  /*3260*/  FMUL.FTZ R42, R42, UR15 ;  /* 0x0000000f2a2a7c20 */ /* 0x000fe20008410000 */
[----:B------:R-:W-:Y:S01]  /*3270*/  FMUL.FTZ R43, R43, UR15 ;  /* 0x0000000f2b2b7c20 */ /* 0x000fe20008410000 */
[----:B------:R-:W-:Y:S01]  /*3280*/  FMUL.FTZ R3, R24, UR15 ;  /* 0x0000000f18037c20 */ /* 0x000fe20008410000 */
[----:B------:R-:W-:Y:S02]  /*3290*/  VIADD R24, R2, 0x1 ;  /* 0x0000000102187836 */ /* 0x000fe40000000000 */
[----:B------:R-:W-:Y:S01]  /*32a0*/  MUFU.TANH R44, R30 ;  /* 0x0000001e002c7308 */ /* 0x000fe20000002400 */
[----:B------:R-:W-:Y:S01]  /*32b0*/  FMUL.FTZ R25, R25, UR15 ;  /* 0x0000000f19197c20 */ /* 0x000fe20008410000 */
[----:B------:R-:W-:Y:S01]  /*32c0*/  FMUL.FTZ R26, R26, UR15 ;  /* 0x0000000f1a1a7c20 */ /* 0x000fe20008410000 */
[----:B------:R-:W-:Y:S01]  /*32d0*/  FMUL.FTZ R27, R27, UR15 ;  /* 0x0000000f1b1b7c20 */ /* 0x000fe20008410000 */
[----:B------:R-:W-:-:S04]  /*32e0*/  ISETP.GE.AND P3, PT, R24, R8, PT ;  /* 0x000000081800720c */ /* 0x000fc80003f66270 */
[----:B------:R1:W-:Y:S01]  /*32f0*/  MUFU.TANH R52, R31 ;  /* 0x0000001f00347308 */ /* 0x0003e20000002400 */
[----:B------:R-:W-:-:S07]  /*3300*/  FSEL R77, R108, -INF , !P3 ;  /* 0xff8000006c4d7808 */ /* 0x000fce0005800000 */
[----:B------:R2:W-:Y:S08]  /*3310*/  MUFU.TANH R60, R9 ;  /* 0x00000009003c7308 */ /* 0x0005f00000002400 */
[----:B------:R3:W-:Y:S01]  /*3320*/  MUFU.TANH R53, R10 ;  /* 0x0000000a00357308 */ /* 0x0007e20000002400 */
[----:B-1----:R-:W-:Y:S07]  /*3330*/  HMMA.16816.F32.BF16 R28, R4, R86, R36 ;  /* 0x00000056041c723c */ /* 0x002fee0000041824 */
[----:B------:R1:W-:Y:S01]  /*3340*/  MUFU.TANH R57, R11 ;  /* 0x0000000b00397308 */ /* 0x0003e20000002400 */
[----:B--2---:R-:W-:-:S05]  /*3350*/  IMAD.MOV.U32 R9, RZ, RZ, 0x8 ;  /* 0x00000008ff097424 */ /* 0x004fca00078e00ff */
[----:B------:R-:W-:Y:S02]  /*3360*/  VIADDMNMX R9, R88, R9, UR24, PT ;  /* 0x0000001858097e46 */ /* 0x000fe4000b800109 */
[----:B------:R-:W-:Y:S01]  /*3370*/  MUFU.TANH R109, R40 ;  /* 0x00000028006d7308 */ /* 0x000fe20000002400 */
[----:B---3--:R-:W-:Y:S01]  /*3380*/  IMAD.MOV.U32 R10, RZ, RZ, 0x48 ;  /* 0x00000048ff0a7424 */ /* 0x008fe200078e00ff */
[----:B------:R-:W-:-:S04]  /*3390*/  ISETP.GE.AND P1, PT, R24, R9, PT ;  /* 0x000000091800720c */ /* 0x000fc80003f26270 */
[----:B------:R-:W-:Y:S02]  /*33a0*/  VIADDMNMX R10, R88, R10, UR24, PT ;  /* 0x00000018580a7e46 */ /* 0x000fe4000b80010a */
[----:B------:R2:W3:Y:S01]  /*33b0*/  MUFU.TANH R40, R3 ;  /* 0x0000000300287308 */ /* 0x0004e20000002400 */
[----:B------:R-:W-:Y:S01]  /*33c0*/  FMUL.FTZ R28, R28, UR15 ;  /* 0x0000000f1c1c7c20 */ /* 0x000fe20008410000 */
[----:B------:R-:W-:Y:S01]  /*33d0*/  FMUL.FTZ R29, R29, UR15 ;  /* 0x0000000f1d1d7c20 */ /* 0x000fe20008410000 */
[----:B------:R-:W-:Y:S01]  /*33e0*/  FMUL.FTZ R30, R30, UR15 ;  /* 0x0000000f1e1e7c20 */ /* 0x000fe20008410000 */
[----:B------:R-:W-:Y:S01]  /*33f0*/  FMUL.FTZ R31, R31, UR15 ;  /* 0x0000000f1f1f7c20 */ /* 0x000fe20008410000 */
[----:B-1----:R-:W-:Y:S01]  /*3400*/  IMAD.MOV.U32 R11, RZ, RZ, 0x40 ;  /* 0x00000040ff0b7424 */ /* 0x002fe200078e00ff */
[----:B------:R-:W-:Y:S02]  /*3410*/  ISETP.GE.AND P4, PT, R24, R10, PT ;  /* 0x0000000a1800720c */ /* 0x000fe40003f86270 */
[----:B------:R-:W-:Y:S01]  /*3420*/  MUFU.TANH R73, R28 ;  /* 0x0000001c00497308 */ /* 0x000fe20000002400 */
[----:B------:R-:W-:-:S02]  /*3430*/  FSEL R96, R49, -INF , !P1 ;  /* 0xff80000031607808 */ /* 0x000fc40004800000 */
[----:B------:R-:W-:Y:S02]  /*3440*/  VIADDMNMX R11, R88, R11, UR24, PT ;  /* 0x00000018580b7e46 */ /* 0x000fe4000b80010b */
[----:B------:R-:W-:Y:S02]  /*3450*/  FSEL R125, R125, -INF , !P4 ;  /* 0xff8000007d7d7808 */ /* 0x000fe40006000000 */
[----:B------:R-:W-:Y:S01]  /*3460*/  ISETP.GE.AND P0, PT, R24, R11, PT ;  /* 0x0000000b1800720c */ /* 0x000fe20003f06270 */
[----:B------:R-:W-:Y:S01]  /*3470*/  MUFU.TANH R101, R29 ;  /* 0x0000001d00657308 */ /* 0x000fe20000002400 */
[----:B--2---:R-:W-:Y:S02]  /*3480*/  VIADD R3, R2, 0x8 ;  /* 0x0000000802037836 */ /* 0x004fe40000000000 */
[----:B------:R-:W-:Y:S01]  /*3490*/  FSEL R118, R118, -INF , !P0 ;  /* 0xff80000076767808 */ /* 0x000fe20004000000 */
[----:B------:R-:W-:Y:S02]  /*34a0*/  VIADD R24, R2, 0x11 ;  /* 0x0000001102187836 */ /* 0x000fe40000000000 */
[----:B------:R-:W-:-:S02]  /*34b0*/  ISETP.GE.AND P2, PT, R3, R8, PT ;  /* 0x000000080300720c */ /* 0x000fc40003f46270 */
[----:B------:R-:W-:Y:S01]  /*34c0*/  MUFU.TANH R69, R30 ;  /* 0x0000001e00457308 */ /* 0x000fe20000002400 */
[C---:B------:R-:W-:Y:S02]  /*34d0*/  ISETP.GE.AND P6, PT, R3.reuse, R9, PT ;  /* 0x000000090300720c */ /* 0x040fe40003fc6270 */
[CC--:B------:R-:W-:Y:S02]  /*34e0*/  ISETP.GE.AND P5, PT, R3.reuse, R11.reuse, PT ;  /* 0x0000000b0300720c */ /* 0x0c0fe40003fa6270 */
[----:B------:R-:W-:Y:S01]  /*34f0*/  ISETP.GE.AND P3, PT, R3, R10, PT ;  /* 0x0000000a0300720c */ /* 0x000fe20003f66270 */
[----:B------:R-:W-:Y:S01]  /*3500*/  VIADD R3, R2, 0x9 ;  /* 0x0000000902037836 */ /* 0x000fe20000000000 */
[----:B---3--:R-:W-:Y:S01]  /*3510*/  FSEL R76, R40, -INF , !P2 ;  /* 0xff800000284c7808 */ /* 0x008fe20005000000 */
[----:B------:R1:W-:Y:S01]  /*3520*/  MUFU.TANH R80, R31 ;  /* 0x0000001f00507308 */ /* 0x0003e20000002400 */
[----:B------:R-:W-:Y:S02]  /*3530*/  FSEL R119, R45, -INF , !P5 ;  /* 0xff8000002d777808 */ /* 0x000fe40006800000 */
[----:B------:R-:W-:-:S02]  /*3540*/  ISETP.GE.AND P4, PT, R3, R11, PT ;  /* 0x0000000b0300720c */ /* 0x000fc40003f86270 */
[C---:B------:R-:W-:Y:S02]  /*3550*/  ISETP.GE.AND P1, PT, R3.reuse, R8, PT ;  /* 0x000000080300720c */ /* 0x040fe40003f26270 */
[CC--:B------:R-:W-:Y:S01]  /*3560*/  ISETP.GE.AND P0, PT, R3.reuse, R9.reuse, PT ;  /* 0x000000090300720c */ /* 0x0c0fe20003f06270 */
[----:B------:R-:W2:Y:S01]  /*3570*/  MUFU.TANH R25, R25 ;  /* 0x0000001900197308 */ /* 0x000ea20000002400 */
[----:B------:R-:W-:Y:S01]  /*3580*/  ISETP.GE.AND P2, PT, R3, R10, PT ;  /* 0x0000000a0300720c */ /* 0x000fe20003f46270 */
[----:B------:R-:W-:Y:S01]  /*3590*/  VIADD R3, R2, 0x10 ;  /* 0x0000001002037836 */ /* 0x000fe20000000000 */
[----:B------:R-:W-:Y:S02]  /*35a0*/  FSEL R117, R48, -INF , !P4 ;  /* 0xff80000030757808 */ /* 0x000fe40006000000 */
[----:B------:R-:W-:Y:S02]  /*35b0*/  FSEL R126, R44, -INF , !P3 ;  /* 0xff8000002c7e7808 */ /* 0x000fe40005800000 */
[C---:B------:R-:W-:Y:S01]  /*35c0*/  ISETP.GE.AND P5, PT, R3.reuse, R9, PT ;  /* 0x000000090300720c */ /* 0x040fe20003fa6270 */
[----:B------:R-:W3:Y:S01]  /*35d0*/  MUFU.TANH R26, R26 ;  /* 0x0000001a001a7308 */ /* 0x000ee20000002400 */
[----:B-1----:R-:W-:Y:S01]  /*35e0*/  HMMA.16816.F32.BF16 R28, R20, R50, RZ ;  /* 0x00000032141c723c */ /* 0x002fe200000418ff */
[----:B------:R-:W-:-:S02]  /*35f0*/  ISETP.GE.AND P3, PT, R3, R11, PT ;  /* 0x0000000b0300720c */ /* 0x000fc40003f66270 */
[----:B------:R-:W-:Y:S02]  /*3600*/  FSEL R123, R52, -INF , !P2 ;  /* 0xff800000347b7808 */ /* 0x000fe40005000000 */
[C---:B------:R-:W-:Y:S01]  /*3610*/  ISETP.GE.AND P4, PT, R24.reuse, R9, PT ;  /* 0x000000091800720c */ /* 0x040fe20003f86270 */
[----:B------:R-:W-:Y:S01]  /*3620*/  HMMA.16816.F32.BF16 R48, R4, R62, R32 ;  /* 0x0000003e0430723c */ /* 0x000fe20000041820 */
[----:B------:R-:W1:Y:S01]  /*3630*/  MUFU.TANH R27, R27 ;  /* 0x0000001b001b7308 */ /* 0x000e620000002400 */
[----:B--2---:R-:W-:Y:S02]  /*3640*/  FSEL R72, R25, -INF , !P1 ;  /* 0xff80000019487808 */ /* 0x004fe40004800000 */
[----:B------:R-:W-:Y:S02]  /*3650*/  ISETP.GE.AND P1, PT, R3, R10, PT ;  /* 0x0000000a0300720c */ /* 0x000fe40003f26270 */
[----:B------:R-:W-:Y:S02]  /*3660*/  ISETP.GE.AND P2, PT, R24, R11, PT ;  /* 0x0000000b1800720c */ /* 0x000fe40003f46270 */
[----:B------:R-:W-:Y:S01]  /*3670*/  FSEL R91, R110, -INF , !P5 ;  /* 0xff8000006e5b7808 */ /* 0x000fe20006800000 */
[----:B------:R-:W-:Y:S01]  /*3680*/  MUFU.TANH R116, R41 ;  /* 0x0000002900747308 */ /* 0x000fe20000002400 */
[----:B---3--:R-:W-:-:S02]  /*3690*/  FSEL R97, R26, -INF , !P6 ;  /* 0xff8000001a617808 */ /* 0x008fc40007000000 */
[-C--:B------:R-:W-:Y:S01]  /*36a0*/  ISETP.GE.AND P6, PT, R3, R8.reuse, PT ;  /* 0x000000080300720c */ /* 0x080fe20003fc6270 */
[----:B------:R-:W-:Y:S01]  /*36b0*/  VIADD R3, R2, 0x18 ;  /* 0x0000001802037836 */ /* 0x000fe20000000000 */
[----:B------:R-:W-:Y:S02]  /*36c0*/  FSEL R90, R64, -INF , !P4 ;  /* 0xff800000405a7808 */ /* 0x000fe40006000000 */
[----:B------:R-:W-:Y:S01]  /*36d0*/  FSEL R114, R114, -INF , !P2 ;  /* 0xff80000072727808 */ /* 0x000fe20005000000 */
[----:B------:R-:W-:Y:S01]  /*36e0*/  MUFU.TANH R68, R42 ;  /* 0x0000002a00447308 */ /* 0x000fe20000002400 */
[----:B------:R-:W-:Y:S01]  /*36f0*/  HMMA.16816.F32.BF16 R36, R12, R54, R28 ;  /* 0x000000360c24723c */ /* 0x000fe2000004181c */
[----:B-1----:R-:W-:Y:S02]  /*3700*/  FSEL R93, R27, -INF , !P0 ;  /* 0xff8000001b5d7808 */ /* 0x002fe40004000000 */
[-C--:B------:R-:W-:Y:S02]  /*3710*/  ISETP.GE.AND P0, PT, R24, R8.reuse, PT ;  /* 0x000000081800720c */ /* 0x080fe40003f06270 */
[----:B------:R-:W-:Y:S01]  /*3720*/  ISETP.GE.AND P5, PT, R3, R8, PT ;  /* 0x000000080300720c */ /* 0x000fe20003fa6270 */
[----:B------:R-:W-:Y:S01]  /*3730*/  HMMA.16816.F32.BF16 R28, R20, R66, RZ ;  /* 0x00000042141c723c */ /* 0x000fe200000418ff */
[----:B------:R-:W-:Y:S01]  /*3740*/  FSEL R115, R115, -INF , !P3 ;  /* 0xff80000073737808 */ /* 0x000fe20005800000 */
[----:B------:R-:W-:Y:S01]  /*3750*/  MUFU.TANH R100, R43 ;  /* 0x0000002b00647308 */ /* 0x000fe20000002400 */
[----:B------:R-:W-:Y:S01]  /*3760*/  FSEL R122, R122, -INF , !P1 ;  /* 0xff8000007a7a7808 */ /* 0x000fe20004800000 */
[----:B------:R-:W-:Y:S01]  /*3770*/  FMUL.FTZ R50, R50, UR15 ;  /* 0x0000000f32327c20 */ /* 0x000fe20008410000 */
[----:B------:R-:W-:Y:S01]  /*3780*/  ISETP.GE.AND P3, PT, R3, R9, PT ;  /* 0x000000090300720c */ /* 0x000fe20003f66270 */
[----:B------:R-:W-:Y:S01]  /*3790*/  FMUL.FTZ R51, R51, UR15 ;  /* 0x0000000f33337c20 */ /* 0x000fe20008410000 */
[----:B------:R-:W-:Y:S01]  /*37a0*/  FSEL R67, R111, -INF , !P6 ;  /* 0xff8000006f437808 */ /* 0x000fe20007000000 */
[----:B------:R-:W-:Y:S01]  /*37b0*/  FMUL.FTZ R48, R48, UR15 ;  /* 0x0000000f30307c20 */ /* 0x000fe20008410000 */
[----:B------:R-:W-:Y:S01]  /*37c0*/  ISETP.GE.AND P6, PT, R24, R10, PT ;  /* 0x0000000a1800720c */ /* 0x000fe20003fc6270 */
[----:B------:R-:W-:Y:S01]  /*37d0*/  VIADD R24, R2, 0x19 ;  /* 0x0000001902187836 */ /* 0x000fe20000000000 */
[----:B------:R-:W-:Y:S01]  /*37e0*/  FSEL R66, R113, -INF , !P0 ;  /* 0xff80000071427808 */ /* 0x000fe20004000000 */
[----:B------:R-:W-:Y:S01]  /*37f0*/  MUFU.TANH R65, R50 ;  /* 0x0000003200417308 */ /* 0x000fe20000002400 */
[----:B------:R-:W-:Y:S01]  /*3800*/  FSEL R121, R121, -INF , !P6 ;  /* 0xff80000079797808 */ /* 0x000fe20007000000 */
[----:B------:R-:W-:Y:S01]  /*3810*/  FMUL.FTZ R49, R49, UR15 ;  /* 0x0000000f31317c20 */ /* 0x000fe20008410000 */
[----:B------:R-:W-:-:S02]  /*3820*/  ISETP.GE.AND P4, PT, R24, R8, PT ;  /* 0x000000081800720c */ /* 0x000fc40003f86270 */
[----:B------:R-:W-:Y:S01]  /*3830*/  ISETP.GE.AND P2, PT, R24, R9, PT ;  /* 0x000000091800720c */ /* 0x000fe20003f46270 */
[----:B------:R-:W-:Y:S01]  /*3840*/  FMUL.FTZ R36, R36, UR15 ;  /* 0x0000000f24247c20 */ /* 0x000fe20008410000 */
[----:B------:R-:W-:Y:S01]  /*3850*/  FMUL.FTZ R37, R37, UR15 ;  /* 0x0000000f25257c20 */ /* 0x000fe20008410000 */
[----:B------:R-:W-:Y:S01]  /*3860*/  FMUL.FTZ R38, R38, UR15 ;  /* 0x0000000f26267c20 */ /* 0x000fe20008410000 */
[-C--:B------:R-:W-:Y:S01]  /*3870*/  ISETP.GE.AND P6, PT, R24, R11.reuse, PT ;  /* 0x0000000b1800720c */ /* 0x080fe20003fc6270 */
[----:B------:R-:W-:Y:S01]  /*3880*/  FMUL.FTZ R39, R39, UR15 ;  /* 0x0000000f27277c20 */ /* 0x000fe20008410000 */
[C---:B------:R-:W-:Y:S01]  /*3890*/  ISETP.GE.AND P1, PT, R3.reuse, R11, PT ;  /* 0x0000000b0300720c */ /* 0x040fe20003f26270 */
[----:B------:R-:W1:Y:S01]  /*38a0*/  MUFU.TANH R36, R36 ;  /* 0x0000002400247308 */ /* 0x000e620000002400 */
[----:B------:R-:W-:Y:S01]  /*38b0*/  HMMA.16816.F32.BF16 R32, R12, R86, R28 ;  /* 0x000000560c20723c */ /* 0x000fe2000004181c */
[----:B------:R-:W-:Y:S01]  /*38c0*/  ISETP.GE.AND P0, PT, R3, R10, PT ;  /* 0x0000000a0300720c */ /* 0x000fe20003f06270 */
[----:B------:R-:W-:Y:S01]  /*38d0*/  VIADD R3, R2, 0x20 ;  /* 0x0000002002037836 */ /* 0x000fe20000000000 */
[----:B------:R-:W-:-:S02]  /*38e0*/  FSEL R113, R56, -INF , !P1 ;  /* 0xff80000038717808 */ /* 0x000fc40004800000 */
[----:B------:R-:W-:Y:S01]  /*38f0*/  FSEL R120, R53, -INF , !P0 ;  /* 0xff80000035787808 */ /* 0x000fe20004000000 */
[----:B------:R-:W-:Y:S01]  /*3900*/  HMMA.16816.F32.BF16 R28, R20, R58, RZ ;  /* 0x0000003a141c723c */ /* 0x000fe200000418ff */
[----:B------:R-:W2:Y:S01]  /*3910*/  MUFU.TANH R37, R37 ;  /* 0x0000002500257308 */ /* 0x000ea20000002400 */
[C---:B------:R-:W-:Y:S02]  /*3920*/  ISETP.GE.AND P1, PT, R3.reuse, R9, PT ;  /* 0x000000090300720c */ /* 0x040fe40003f26270 */
[----:B------:R-:W-:Y:S02]  /*3930*/  ISETP.GE.AND P0, PT, R3, R11, PT ;  /* 0x0000000b0300720c */ /* 0x000fe40003f06270 */
[----:B------:R-:W-:Y:S02]  /*3940*/  FSEL R111, R60, -INF , !P6 ;  /* 0xff8000003c6f7808 */ /* 0x000fe40007000000 */
[----:B------:R-:W-:Y:S01]  /*3950*/  FSEL R86, R127, -INF , !P1 ;  /* 0xff8000007f567808 */ /* 0x000fe20004800000 */
[----:B------:R-:W3:Y:S01]  /*3960*/  MUFU.TANH R38, R38 ;  /* 0x0000002600267308 */ /* 0x000ee20000002400 */
[----:B-1----:R-:W-:-:S02]  /*3970*/  FSEL R64, R36, -INF , !P5 ;  /* 0xff80000024407808 */ /* 0x002fc40006800000 */
[-C--:B------:R-:W-:Y:S02]  /*3980*/  ISETP.GE.AND P5, PT, R24, R10.reuse, PT ;  /* 0x0000000a1800720c */ /* 0x080fe40003fa6270 */
[----:B------:R-:W-:Y:S01]  /*3990*/  HMMA.16816.F32.BF16 R24, R16, R70, RZ ;  /* 0x000000461018723c */ /* 0x000fe200000418ff */
[----:B------:R-:W-:Y:S02]  /*39a0*/  FSEL R110, R84, -INF , !P0 ;  /* 0xff800000546e7808 */ /* 0x000fe40004000000 */
[----:B------:R-:W1:Y:S01]  /*39b0*/  MUFU.TANH R39, R39 ;  /* 0x0000002700277308 */ /* 0x000e620000002400 */
[----:B------:R-:W-:Y:S01]  /*39c0*/  FMUL.FTZ R32, R32, UR15 ;  /* 0x0000000f20207c20 */ /* 0x000fe20008410000 */
[----:B------:R-:W-:Y:S01]  /*39d0*/  FMUL.FTZ R34, R34, UR15 ;  /* 0x0000000f22227c20 */ /* 0x000fe20008410000 */
[----:B------:R-:W-:Y:S01]  /*39e0*/  FMUL.FTZ R35, R35, UR15 ;  /* 0x0000000f23237c20 */ /* 0x000fe20008410000 */
[----:B--2---:R-:W-:Y:S01]  /*39f0*/  FSEL R61, R37, -INF , !P4 ;  /* 0xff800000253d7808 */ /* 0x004fe20006000000 */
[----:B------:R-:W-:Y:S01]  /*3a00*/  FMUL.FTZ R33, R33, UR15 ;  /* 0x0000000f21217c20 */ /* 0x000fe20008410000 */
[----:B------:R-:W-:Y:S01]  /*3a10*/  ISETP.GE.AND P4, PT, R3, R10, PT ;  /* 0x0000000a0300720c */ /* 0x000fe20003f86270 */
[----:B------:R-:W-:Y:S01]  /*3a20*/  HMMA.16816.F32.BF16 R44, R12, R74, R28 ;  /* 0x0000004a0c2c723c */ /* 0x000fe2000004181c */
[----:B------:R-:W2:Y:S01]  /*3a30*/  MUFU.TANH R32, R32 ;  /* 0x0000002000207308 */ /* 0x000ea20000002400 */
[----:B---3--:R-:W-:-:S02]  /*3a40*/  FSEL R89, R38, -INF , !P3 ;  /* 0xff80000026597808 */ /* 0x008fc40005800000 */
[-C--:B------:R-:W-:Y:S01]  /*3a50*/  ISETP.GE.AND P3, PT, R3, R8.reuse, PT ;  /* 0x000000080300720c */ /* 0x080fe20003f66270 */
[----:B------:R-:W-:Y:S01]  /*3a60*/  VIADD R3, R2, 0x21 ;  /* 0x0000002102037836 */ /* 0x000fe20000000000 */
[----:B------:R-:W-:Y:S01]  /*3a70*/  HMMA.16816.F32.BF16 R28, R20, R98, RZ ;  /* 0x00000062141c723c */ /* 0x000fe200000418ff */
[----:B------:R-:W-:Y:S02]  /*3a80*/  FSEL R124, R57, -INF , !P5 ;  /* 0xff800000397c7808 */ /* 0x000fe40006800000 */
[----:B------:R-:W3:Y:S01]  /*3a90*/  MUFU.TANH R34, R34 ;  /* 0x0000002200227308 */ /* 0x000ee20000002400 */
[----:B-1----:R-:W-:Y:S02]  /*3aa0*/  FSEL R87, R39, -INF , !P2 ;  /* 0xff80000027577808 */ /* 0x002fe40005000000 */
[----:B------:R-:W-:Y:S02]  /*3ab0*/  FSEL R60, R85, -INF , !P3 ;  /* 0xff800000553c7808 */ /* 0x000fe40005800000 */
[C---:B------:R-:W-:Y:S01]  /*3ac0*/  ISETP.GE.AND P2, PT, R3.reuse, R8, PT ;  /* 0x000000080300720c */ /* 0x040fe20003f46270 */
[----:B------:R-:W-:Y:S01]  /*3ad0*/  HMMA.16816.F32.BF16 R40, R4, R94, R24 ;  /* 0x0000005e0428723c */ /* 0x000fe20000041818 */
[C---:B------:R-:W-:Y:S01]  /*3ae0*/  ISETP.GE.AND P6, PT, R3.reuse, R9, PT ;  /* 0x000000090300720c */ /* 0x040fe20003fc6270 */
[----:B------:R-:W1:Y:S01]  /*3af0*/  MUFU.TANH R35, R35 ;  /* 0x0000002300237308 */ /* 0x000e620000002400 */
[----:B------:R-:W-:-:S02]  /*3b00*/  ISETP.GE.AND P5, PT, R3, R11, PT ;  /* 0x0000000b0300720c */ /* 0x000fc40003fa6270 */
[----:B------:R-:W-:Y:S01]  /*3b10*/  ISETP.GE.AND P3, PT, R3, R10, PT ;  /* 0x0000000a0300720c */ /* 0x000fe20003f66270 */
[C---:B------:R-:W-:Y:S01]  /*3b20*/  VIADD R3, R2.reuse, 0x28 ;  /* 0x0000002802037836 */ /* 0x040fe20000000000 */
[----:B------:R-:W-:Y:S01]  /*3b30*/  FSEL R108, R129, -INF , !P5 ;  /* 0xff800000816c7808 */ /* 0x000fe20006800000 */
[----:B------:R-:W-:Y:S02]  /*3b40*/  VIADD R24, R2, 0x29 ;  /* 0x0000002902187836 */ /* 0x000fe40000000000 */
[----:B------:R-:W-:Y:S01]  /*3b50*/  FMUL.FTZ R44, R44, UR15 ;  /* 0x0000000f2c2c7c20 */ /* 0x000fe20008410000 */
[----:B------:R4:W5:Y:S01]  /*3b60*/  MUFU.TANH R25, R33 ;  /* 0x0000002100197308 */ /* 0x0009620000002400 */
[C---:B------:R-:W-:Y:S01]  /*3b70*/  ISETP.GE.AND P1, PT, R3.reuse, R8, PT ;  /* 0x000000080300720c */ /* 0x040fe20003f26270 */
[----:B------:R-:W-:Y:S01]  /*3b80*/  FMUL.FTZ R46, R46, UR15 ;  /* 0x0000000f2e2e7c20 */ /* 0x000fe20008410000 */
[-C--:B------:R-:W-:Y:S01]  /*3b90*/  ISETP.GE.AND P0, PT, R3, R9.reuse, PT ;  /* 0x000000090300720c */ /* 0x080fe20003f06270 */
[----:B------:R-:W-:Y:S01]  /*3ba0*/  FMUL.FTZ R47, R47, UR15 ;  /* 0x0000000f2f2f7c20 */ /* 0x000fe20008410000 */
[----:B------:R-:W-:Y:S01]  /*3bb0*/  ISETP.GE.AND P5, PT, R24, R9, PT ;  /* 0x000000091800720c */ /* 0x000fe20003fa6270 */
[----:B------:R-:W-:Y:S01]  /*3bc0*/  HMMA.16816.F32.BF16 R36, R12, R62, R28 ;  /* 0x0000003e0c24723c */ /* 0x000fe2000004181c */
[----:B--2---:R-:W-:Y:S01]  /*3bd0*/  FSEL R58, R32, -INF , !P1 ;  /* 0xff800000203a7808 */ /* 0x004fe20004800000 */
[----:B------:R-:W2:Y:S01]  /*3be0*/  MUFU.TANH R44, R44 ;  /* 0x0000002c002c7308 */ /* 0x000ea20000002400 */
[----:B---3--:R-:W-:-:S02]  /*3bf0*/  FSEL R84, R34, -INF , !P0 ;  /* 0xff80000022547808 */ /* 0x008fc40004000000 */
[----:B-1----:R-:W-:Y:S01]  /*3c00*/  FSEL R81, R35, -INF , !P5 ;  /* 0xff80000023517808 */ /* 0x002fe20006800000 */
[----:B------:R-:W-:Y:S01]  /*3c10*/  HMMA.16816.F32.BF16 R28, R20, R70, RZ ;  /* 0x00000046141c723c */ /* 0x000fe200000418ff */
[----:B------:R-:W-:Y:S01]  /*3c20*/  FSEL R130, R130, -INF , !P4 ;  /* 0xff80000082827808 */ /* 0x000fe20006000000 */
[----:B------:R-:W-:Y:S01]  /*3c30*/  FMUL.FTZ R42, R42, UR15 ;  /* 0x0000000f2a2a7c20 */ /* 0x000fe20008410000 */
[----:B------:R-:W-:Y:S01]  /*3c40*/  FSEL R59, R131, -INF , !P2 ;  /* 0xff800000833b7808 */ /* 0x000fe20005000000 */
[----:B------:R-:W1:Y:S01]  /*3c50*/  MUFU.TANH R46, R46 ;  /* 0x0000002e002e7308 */ /* 0x000e620000002400 */
[CC--:B------:R-:W-:Y:S01]  /*3c60*/  ISETP.GE.AND P4, PT, R3.reuse, R11.reuse, PT ;  /* 0x0000000b0300720c */ /* 0x0c0fe20003f86270 */
[C---:B----4-:R-:W-:Y:S01]  /*3c70*/  HMMA.16816.F32.BF16 R32, R16.reuse, R82, RZ ;  /* 0x000000521020723c */ /* 0x050fe200000418ff */
[----:B------:R-:W-:Y:S01]  /*3c80*/  ISETP.GE.AND P2, PT, R3, R10, PT ;  /* 0x0000000a0300720c */ /* 0x000fe20003f46270 */
[----:B------:R-:W-:Y:S01]  /*3c90*/  VIADD R3, R2, 0x30 ;  /* 0x0000003002037836 */ /* 0x000fe20000000000 */
[----:B------:R-:W-:Y:S01]  /*3ca0*/  FSEL R85, R134, -INF , !P6 ;  /* 0xff80000086557808 */ /* 0x000fe20007000000 */
[----:B------:R-:W-:Y:S01]  /*3cb0*/  FMUL.FTZ R40, R40, UR15 ;  /* 0x0000000f28287c20 */ /* 0x000fe20008410000 */
[----:B------:R-:W-:Y:S01]  /*3cc0*/  FSEL R128, R128, -INF , !P3 ;  /* 0xff80000080807808 */ /* 0x000fe20005800000 */
[----:B------:R-:W3:Y:S01]  /*3cd0*/  MUFU.TANH R47, R47 ;  /* 0x0000002f002f7308 */ /* 0x000ee20000002400 */
[C---:B------:R-:W-:Y:S01]  /*3ce0*/  ISETP.GE.AND P6, PT, R24.reuse, R8, PT ;  /* 0x000000081800720c */ /* 0x040fe20003fc6270 */
[----:B------:R-:W-:Y:S01]  /*3cf0*/  HMMA.16816.F32.BF16 R16, R16, R102, RZ ;  /* 0x000000661010723c */ /* 0x000fe200000418ff */
[C---:B------:R-:W-:Y:S01]  /*3d00*/  ISETP.GE.AND P3, PT, R24.reuse, R11, PT ;  /* 0x0000000b1800720c */ /* 0x040fe20003f66270 */
[----:B------:R-:W-:Y:S01]  /*3d10*/  FMUL.FTZ R41, R41, UR15 ;  /* 0x0000000f29297c20 */ /* 0x000fe20008410000 */
[----:B------:R-:W-:Y:S01]  /*3d20*/  ISETP.GE.AND P1, PT, R24, R10, PT ;  /* 0x0000000a1800720c */ /* 0x000fe20003f26270 */
[----:B------:R-:W-:Y:S01]  /*3d30*/  VIADD R24, R2, 0x31 ;  /* 0x0000003102187836 */ /* 0x000fe20000000000 */
[----:B------:R-:W-:Y:S01]  /*3d40*/  ISETP.GE.AND P0, PT, R3, R8, PT ;  /* 0x000000080300720c */ /* 0x000fe20003f06270 */
[----:B------:R-:W-:Y:S01]  /*3d50*/  FMUL.FTZ R36, R36, UR15 ;  /* 0x0000000f24247c20 */ /* 0x000fe20008410000 */
[----:B------:R-:W-:Y:S01]  /*3d60*/  FSEL R105, R73, -INF , !P4 ;  /* 0xff80000049697808 */ /* 0x000fe20006000000 */
[----:B------:R-:W-:Y:S01]  /*3d70*/  FMUL.FTZ R38, R38, UR15 ;  /* 0x0000000f26267c20 */ /* 0x000fe20008410000 */
[----:B------:R-:W-:Y:S01]  /*3d80*/  FSEL R129, R69, -INF , !P2 ;  /* 0xff80000045817808 */ /* 0x000fe20005000000 */
[----:B------:R-:W-:Y:S01]  /*3d90*/  MUFU.TANH R53, R51 ;  /* 0x0000003300357308 */ /* 0x000fe20000002400 */
[----:B-----5:R-:W-:Y:S01]  /*3da0*/  FSEL R57, R25, -INF , !P6 ;  /* 0xff80000019397808 */ /* 0x020fe20007000000 */
[----:B------:R-:W-:Y:S01]  /*3db0*/  FMUL.FTZ R25, R45, UR15 ;  /* 0x0000000f2d197c20 */ /* 0x000fe20008410000 */
[----:B------:R-:W-:Y:S01]  /*3dc0*/  FSEL R104, R101, -INF , !P3 ;  /* 0xff80000065687808 */ /* 0x000fe20005800000 */
[----:B------:R-:W-:Y:S01]  /*3dd0*/  FMUL.FTZ R26, R43, UR15 ;  /* 0x0000000f2b1a7c20 */ /* 0x000fe20008410000 */
[----:B------:R-:W-:-:S02]  /*3de0*/  FSEL R131, R80, -INF , !P1 ;  /* 0xff80000050837808 */ /* 0x000fc40004800000 */
[----:B------:R-:W-:Y:S01]  /*3df0*/  FSEL R56, R138, -INF , !P0 ;  /* 0xff8000008a387808 */ /* 0x000fe20004000000 */
[----:B------:R-:W4:Y:S01]  /*3e00*/  MUFU.TANH R25, R25 ;  /* 0x0000001900197308 */ /* 0x000f220000002400 */
[C---:B------:R-:W-:Y:S02]  /*3e10*/  ISETP.GE.AND P4, PT, R3.reuse, R9, PT ;  /* 0x000000090300720c */ /* 0x040fe40003f86270 */
[C---:B------:R-:W-:Y:S02]  /*3e20*/  ISETP.GE.AND P2, PT, R3.reuse, R11, PT ;  /* 0x0000000b0300720c */ /* 0x040fe40003f46270 */
[----:B------:R-:W-:Y:S01]  /*3e30*/  ISETP.GE.AND P6, PT, R3, R10, PT ;  /* 0x0000000a0300720c */ /* 0x000fe20003fc6270 */
[----:B------:R-:W-:Y:S01]  /*3e40*/  VIADD R3, R2, 0x38 ;  /* 0x0000003802037836 */ /* 0x000fe20000000000 */
[C---:B------:R-:W-:Y:S01]  /*3e50*/  ISETP.GE.AND P5, PT, R24.reuse, R8, PT ;  /* 0x000000081800720c */ /* 0x040fe20003fa6270 */
[----:B------:R-:W5:Y:S01]  /*3e60*/  MUFU.TANH R36, R36 ;  /* 0x0000002400247308 */ /* 0x000f620000002400 */
[C---:B------:R-:W-:Y:S01]  /*3e70*/  ISETP.GE.AND P3, PT, R24.reuse, R9, PT ;  /* 0x000000091800720c */ /* 0x040fe20003f66270 */
[----:B------:R-:W-:Y:S01]  /*3e80*/  HMMA.16816.F32.BF16 R16, R4, R106, R16 ;  /* 0x0000006a0410723c */ /* 0x000fe20000041810 */
[----:B------:R-:W-:-:S02]  /*3e90*/  ISETP.GE.AND P1, PT, R24, R11, PT ;  /* 0x0000000b1800720c */ /* 0x000fc40003f26270 */
[----:B------:R-:W-:Y:S01]  /*3ea0*/  ISETP.GE.AND P0, PT, R24, R10, PT ;  /* 0x0000000a1800720c */ /* 0x000fe20003f06270 */
[----:B------:R-:W-:Y:S01]  /*3eb0*/  VIADD R24, R2, 0x39 ;  /* 0x0000003902187836 */ /* 0x000fe20000000000 */
[----:B------:R-:W-:Y:S01]  /*3ec0*/  FSEL R80, R137, -INF , !P4 ;  /* 0xff80000089507808 */ /* 0x000fe20006000000 */
[----:B------:R-:W5:Y:S01]  /*3ed0*/  MUFU.TANH R38, R38 ;  /* 0x0000002600267308 */ /* 0x000f620000002400 */
[----:B------:R-:W-:Y:S02]  /*3ee0*/  FSEL R99, R132, -INF , !P2 ;  /* 0xff80000084637808 */ /* 0x000fe40005000000 */
[----:B------:R-:W-:Y:S02]  /*3ef0*/  FSEL R98, R139, -INF , !P1 ;  /* 0xff8000008b627808 */ /* 0x000fe40004800000 */
[C---:B------:R-:W-:Y:S02]  /*3f00*/  ISETP.GE.AND P4, PT, R3.reuse, R8, PT ;  /* 0x000000080300720c */ /* 0x040fe40003f86270 */
[-C--:B------:R-:W-:Y:S01]  /*3f10*/  ISETP.GE.AND P2, PT, R3, R9.reuse, PT ;  /* 0x000000090300720c */ /* 0x080fe20003f46270 */
[----:B------:R-:W5:Y:S01]  /*3f20*/  MUFU.TANH R88, R48 ;  /* 0x0000003000587308 */ /* 0x000f620000002400 */
[----:B------:R-:W-:-:S02]  /*3f30*/  ISETP.GE.AND P1, PT, R24, R9, PT ;  /* 0x000000091800720c */ /* 0x000fc40003f26270 */
[----:B--2---:R-:W-:Y:S02]  /*3f40*/  FSEL R52, R44, -INF , !P4 ;  /* 0xff8000002c347808 */ /* 0x004fe40006000000 */
[----:B-1----:R-:W-:Y:S02]  /*3f50*/  FSEL R74, R46, -INF , !P2 ;  /* 0xff8000002e4a7808 */ /* 0x002fe40005000000 */
[----:B---3--:R-:W-:Y:S01]  /*3f60*/  FSEL R70, R47, -INF , !P1 ;  /* 0xff8000002f467808 */ /* 0x008fe20004800000 */
[----:B------:R1:W-:Y:S01]  /*3f70*/  MUFU.TANH R92, R49 ;  /* 0x00000031005c7308 */ /* 0x0003e20000002400 */
[----:B------:R-:W-:Y:S01]  /*3f80*/  HMMA.16816.F32.BF16 R44, R4, R78, R32 ;  /* 0x0000004e042c723c */ /* 0x000fe20000041820 */
[----:B------:R-:W-:Y:S02]  /*3f90*/  FSEL R140, R140, -INF , !P6 ;  /* 0xff8000008c8c7808 */ /* 0x000fe40007000000 */
[----:B------:R-:W-:Y:S02]  /*3fa0*/  FSEL R55, R141, -INF , !P5 ;  /* 0xff8000008d377808 */ /* 0x000fe40006800000 */
[C---:B------:R-:W-:Y:S01]  /*3fb0*/  ISETP.GE.AND P6, PT, R3.reuse, R11, PT ;  /* 0x0000000b0300720c */ /* 0x040fe20003fc6270 */
[----:B------:R-:W-:Y:S01]  /*3fc0*/  HMMA.16816.F32.BF16 R32, R12, R94, R28 ;  /* 0x0000005e0c20723c */ /* 0x000fe2000004181c */
[----:B------:R-:W-:Y:S01]  /*3fd0*/  ISETP.GE.AND P5, PT, R3, R10, PT ;  /* 0x0000000a0300720c */ /* 0x000fe20003fa6270 */
[----:B------:R-:W-:Y:S01]  /*3fe0*/  VIADD R3, R2, 0x40 ;  /* 0x0000004002037836 */ /* 0x000fe20000000000 */
[----:B------:R-:W-:Y:S01]  /*3ff0*/  FSEL R75, R143, -INF , !P3 ;  /* 0xff8000008f4b7808 */ /* 0x000fe20005800000 */
[----:B------:R-:W-:Y:S01]  /*4000*/  MUFU.TANH R73, R40 ;  /* 0x0000002800497308 */ /* 0x000fe20000002400 */
[----:B------:R-:W-:Y:S01]  /*4010*/  FSEL R132, R133, -INF , !P0 ;  /* 0xff80000085847808 */ /* 0x000fe20004000000 */
[----:B------:R-:W-:Y:S01]  /*4020*/  HMMA.16816.F32.BF16 R28, R20, R82, RZ ;  /* 0x00000052141c723c */ /* 0x000fe200000418ff */
[----:B------:R-:W-:-:S02]  /*4030*/  ISETP.GE.AND P3, PT, R24, R8, PT ;  /* 0x000000081800720c */ /* 0x000fc40003f66270 */
[C---:B------:R-:W-:Y:S02]  /*4040*/  ISETP.GE.AND P0, PT, R24.reuse, R11, PT ;  /* 0x0000000b1800720c */ /* 0x040fe40003f06270 */
[----:B------:R-:W-:Y:S01]  /*4050*/  ISETP.GE.AND P4, PT, R24, R10, PT ;  /* 0x0000000a1800720c */ /* 0x000fe20003f86270 */
[----:B------:R-:W-:Y:S01]  /*4060*/  VIADD R24, R2, 0x41 ;  /* 0x0000004102187836 */ /* 0x000fe20000000000 */
[----:B------:R-:W-:Y:S01]  /*4070*/  ISETP.GE.AND P2, PT, R3, R8, PT ;  /* 0x000000080300720c */ /* 0x000fe20003f46270 */
[----:B------:R-:W-:Y:S01]  /*4080*/  MUFU.TANH R42, R42 ;  /* 0x0000002a002a7308 */ /* 0x000fe20000002400 */
[----:B------:R-:W-:Y:S01]  /*4090*/  FSEL R101, R109, -INF , !P6 ;  /* 0xff8000006d657808 */ /* 0x000fe20007000000 */
[----:B------:R-:W-:Y:S01]  /*40a0*/  HMMA.16816.F32.BF16 R20, R20, R102, RZ ;  /* 0x000000661414723c */ /* 0x000fe200000418ff */
[----:B------:R-:W-:Y:S01]  /*40b0*/  FSEL R109, R116, -INF , !P0 ;  /* 0xff800000746d7808 */ /* 0x000fe20004000000 */
[----:B------:R-:W-:Y:S01]  /*40c0*/  FMUL.FTZ R5, R47, UR15 ;  /* 0x0000000f2f057c20 */ /* 0x000fe20008410000 */
[----:B------:R-:W-:-:S02]  /*40d0*/  FSEL R134, R100, -INF , !P4 ;  /* 0xff80000064867808 */ /* 0x000fc40006000000 */
[----:B------:R-:W-:Y:S01]  /*40e0*/  FSEL R50, R147, -INF , !P2 ;  /* 0xff80000093327808 */ /* 0x000fe20005000000 */
[----:B------:R-:W-:Y:S01]  /*40f0*/  MUFU.TANH R54, R41 ;  /* 0x0000002900367308 */ /* 0x000fe20000002400 */
[----:B------:R-:W-:Y:S01]  /*4100*/  ISETP.GE.AND P1, PT, R24, R8, PT ;  /* 0x000000081800720c */ /* 0x000fe20003f26270 */
[----:B------:R-:W-:Y:S01]  /*4110*/  FMUL.FTZ R32, R32, UR15 ;  /* 0x0000000f20207c20 */ /* 0x000fe20008410000 */
[----:B------:R-:W-:Y:S01]  /*4120*/  ISETP.GE.AND P0, PT, R24, R9, PT ;  /* 0x000000091800720c */ /* 0x000fe20003f06270 */
[----:B------:R-:W-:Y:S01]  /*4130*/  FMUL.FTZ R34, R34, UR15 ;  /* 0x0000000f22227c20 */ /* 0x000fe20008410000 */
[C---:B------:R-:W-:Y:S01]  /*4140*/  ISETP.GE.AND P4, PT, R24.reuse, R11, PT ;  /* 0x0000000b1800720c */ /* 0x040fe20003f86270 */
[----:B------:R-:W-:Y:S01]  /*4150*/  FMUL.FTZ R33, R33, UR15 ;  /* 0x0000000f21217c20 */ /* 0x000fe20008410000 */
[-C--:B------:R-:W-:Y:S01]  /*4160*/  ISETP.GE.AND P2, PT, R24, R10.reuse, PT ;  /* 0x0000000a1800720c */ /* 0x080fe20003f46270 */
[----:B------:R-:W-:Y:S01]  /*4170*/  FMUL.FTZ R24, R37, UR15 ;  /* 0x0000000f25187c20 */ /* 0x000fe20008410000 */
[----:B----4-:R-:W-:Y:S01]  /*4180*/  FSEL R51, R25, -INF , !P3 ;  /* 0xff80000019337808 */ /* 0x010fe20005800000 */
[----:B------:R-:W-:Y:S01]  /*4190*/  FMUL.FTZ R25, R39, UR15 ;  /* 0x0000000f27197c20 */ /* 0x000fe20008410000 */
[----:B------:R-:W-:Y:S01]  /*41a0*/  FSEL R133, R68, -INF , !P5 ;  /* 0xff80000044857808 */ /* 0x000fe20006800000 */
[----:B------:R2:W3:Y:S01]  /*41b0*/  MUFU.TANH R27, R24 ;  /* 0x00000018001b7308 */ /* 0x0004e20000002400 */
[C---:B------:R-:W-:Y:S01]  /*41c0*/  ISETP.GE.AND P6, PT, R3.reuse, R9, PT ;  /* 0x000000090300720c */ /* 0x040fe20003fc6270 */
[C---:B------:R-:W-:Y:S01]  /*41d0*/  HMMA.16816.F32.BF16 R28, R12.reuse, R78, R28 ;  /* 0x0000004e0c1c723c */ /* 0x040fe2000004181c */
[----:B------:R-:W-:Y:S01]  /*41e0*/  ISETP.GE.AND P5, PT, R3, R11, PT ;  /* 0x0000000b0300720c */ /* 0x000fe20003fa6270 */
[----:B------:R-:W-:Y:S01]  /*41f0*/  FMUL.FTZ R35, R35, UR15 ;  /* 0x0000000f23237c20 */ /* 0x000fe20008410000 */
[----:B------:R-:W-:Y:S01]  /*4200*/  ISETP.GE.AND P3, PT, R3, R10, PT ;  /* 0x0000000a0300720c */ /* 0x000fe20003f66270 */
[----:B------:R-:W-:Y:S01]  /*4210*/  VIADD R3, R2, 0x48 ;  /* 0x0000004802037836 */ /* 0x000fe20000000000 */
[----:B------:R-:W-:Y:S01]  /*4220*/  FSEL R71, R146, -INF , !P6 ;  /* 0xff80000092477808 */ /* 0x000fe20007000000 */
[----:B------:R-:W4:Y:S01]  /*4230*/  MUFU.TANH R25, R25 ;  /* 0x0000001900197308 */ /* 0x000f220000002400 */
[----:B------:R-:W-:Y:S01]  /*4240*/  FSEL R100, R142, -INF , !P5 ;  /* 0xff8000008e647808 */ /* 0x000fe20006800000 */
[----:B------:R-:W-:Y:S01]  /*4250*/  HMMA.16816.F32.BF16 R12, R12, R106, R20 ;  /* 0x0000006a0c0c723c */ /* 0x000fe20000041814 */
[----:B------:R-:W-:-:S02]  /*4260*/  ISETP.GE.AND P6, PT, R3, R8, PT ;  /* 0x000000080300720c */ /* 0x000fc40003fc6270 */
[----:B------:R-:W-:Y:S02]  /*4270*/  FSEL R145, R145, -INF , !P3 ;  /* 0xff80000091917808 */ /* 0x000fe40005800000 */
[----:B-1----:R-:W-:Y:S01]  /*4280*/  FSEL R49, R150, -INF , !P1 ;  /* 0xff80000096317808 */ /* 0x002fe20004800000 */
[----:B------:R-:W1:Y:S01]  /*4290*/  MUFU.TANH R32, R32 ;  /* 0x0000002000207308 */ /* 0x000e620000002400 */
[----:B--2---:R-:W-:Y:S01]  /*42a0*/  VIADD R24, R2, 0x49 ;  /* 0x0000004902187836 */ /* 0x004fe20000000000 */
[----:B------:R-:W-:Y:S02]  /*42b0*/  FSEL R68, R151, -INF , !P0 ;  /* 0xff80000097447808 */ /* 0x000fe40004000000 */
[----:B------:R-:W-:Y:S02]  /*42c0*/  FSEL R94, R149, -INF , !P4 ;  /* 0xff800000955e7808 */ /* 0x000fe40006000000 */
[----:B------:R-:W-:Y:S02]  /*42d0*/  FSEL R141, R144, -INF , !P2 ;  /* 0xff800000908d7808 */ /* 0x000fe40005000000 */
[----:B-----5:R-:W-:Y:S01]  /*42e0*/  FSEL R48, R36, -INF , !P6 ;  /* 0xff80000024307808 */ /* 0x020fe20007000000 */
[----:B------:R-:W2:Y:S01]  /*42f0*/  MUFU.TANH R34, R34 ;  /* 0x0000002200227308 */ /* 0x000ea20000002400 */
[C---:B------:R-:W-:Y:S01]  /*4300*/  ISETP.GE.AND P5, PT, R3.reuse, R9, PT ;  /* 0x000000090300720c */ /* 0x040fe20003fa6270 */
[----:B------:R-:W-:Y:S01]  /*4310*/  FMUL.FTZ R28, R28, UR15 ;  /* 0x0000000f1c1c7c20 */ /* 0x000fe20008410000 */
[----:B------:R-:W-:Y:S01]  /*4320*/  ISETP.GE.AND P3, PT, R3, R11, PT ;  /* 0x0000000b0300720c */ /* 0x000fe20003f66270 */
[----:B------:R-:W-:Y:S01]  /*4330*/  FMUL.FTZ R29, R29, UR15 ;  /* 0x0000000f1d1d7c20 */ /* 0x000fe20008410000 */
[----:B------:R-:W-:Y:S01]  /*4340*/  ISETP.GE.AND P1, PT, R3, R10, PT ;  /* 0x0000000a0300720c */ /* 0x000fe20003f26270 */
[----:B------:R-:W-:Y:S01]  /*4350*/  VIADD R3, R2, 0x50 ;  /* 0x0000005002037836 */ /* 0x000fe20000000000 */
[C---:B------:R-:W-:Y:S01]  /*4360*/  ISETP.GE.AND P0, PT, R24.reuse, R8, PT ;  /* 0x000000081800720c */ /* 0x040fe20003f06270 */
[----:B------:R-:W5:Y:S01]  /*4370*/  MUFU.TANH R33, R33 ;  /* 0x0000002100217308 */ /* 0x000f620000002400 */
[----:B------:R-:W-:Y:S01]  /*4380*/  ISETP.GE.AND P4, PT, R24, R9, PT ;  /* 0x000000091800720c */ /* 0x000fe20003f86270 */
[----:B------:R-:W-:Y:S01]  /*4390*/  FMUL.FTZ R4, R30, UR15 ;  /* 0x0000000f1e047c20 */ /* 0x000fe20008410000 */
[C---:B------:R-:W-:Y:S01]  /*43a0*/  ISETP.GE.AND P2, PT, R24.reuse, R11, PT ;  /* 0x0000000b1800720c */ /* 0x040fe20003f46270 */
[----:B------:R-:W-:Y:S01]  /*43b0*/  FMUL.FTZ R6, R31, UR15 ;  /* 0x0000000f1f067c20 */ /* 0x000fe20008410000 */
[----:B------:R-:W-:Y:S01]  /*43c0*/  ISETP.GE.AND P6, PT, R24, R10, PT ;  /* 0x0000000a1800720c */ /* 0x000fe20003fc6270 */
[----:B------:R-:W-:Y:S01]  /*43d0*/  FMUL.FTZ R24, R44, UR15 ;  /* 0x0000000f2c187c20 */ /* 0x000fe20008410000 */
[----:B------:R-:W-:Y:S01]  /*43e0*/  FSEL R69, R38, -INF , !P5 ;  /* 0xff80000026457808 */ /* 0x000fe20006800000 */
[----:B------:R-:W-:Y:S01]  /*43f0*/  MUFU.TANH R36, R26 ;  /* 0x0000001a00247308 */ /* 0x000fe20000002400 */
[----:B------:R-:W-:Y:S01]  /*4400*/  ISETP.GE.AND P5, PT, R3, R8, PT ;  /* 0x000000080300720c */ /* 0x000fe20003fa6270 */
[----:B------:R-:W-:Y:S01]  /*4410*/  FMUL.FTZ R12, R12, UR15 ;  /* 0x0000000f0c0c7c20 */ /* 0x000fe20008410000 */
[----:B------:R-:W-:Y:S01]  /*4420*/  FSEL R88, R88, -INF , !P3 ;  /* 0xff80000058587808 */ /* 0x000fe20005800000 */
[----:B------:R-:W-:Y:S01]  /*4430*/  FMUL.FTZ R14, R14, UR15 ;  /* 0x0000000f0e0e7c20 */ /* 0x000fe20008410000 */
[----:B------:R-:W-:Y:S01]  /*4440*/  FSEL R142, R65, -INF , !P1 ;  /* 0xff800000418e7808 */ /* 0x000fe20004800000 */
[----:B------:R-:W-:Y:S01]  /*4450*/  FMUL.FTZ R13, R13, UR15 ;  /* 0x0000000f0d0d7c20 */ /* 0x000fe20008410000 */
[----:B---3--:R-:W-:Y:S01]  /*4460*/  FSEL R43, R27, -INF , !P0 ;  /* 0xff8000001b2b7808 */ /* 0x008fe20004000000 */
[----:B------:R3:W-:Y:S01]  /*4470*/  MUFU.TANH R38, R24 ;  /* 0x0000001800267308 */ /* 0x0007e20000002400 */
[----:B------:R-:W-:Y:S01]  /*4480*/  ISETP.GE.AND P3, PT, R3, R9, PT ;  /* 0x000000090300720c */ /* 0x000fe20003f66270 */
[----:B------:R-:W-:Y:S01]  /*4490*/  FMUL.FTZ R15, R15, UR15 ;  /* 0x0000000f0f0f7c20 */ /* 0x000fe20008410000 */
[----:B------:R-:W-:-:S02]  /*44a0*/  ISETP.GE.AND P1, PT, R3, R11, PT ;  /* 0x0000000b0300720c */ /* 0x000fc40003f26270 */
[----:B------:R-:W-:Y:S01]  /*44b0*/  ISETP.GE.AND P0, PT, R3, R10, PT ;  /* 0x0000000a0300720c */ /* 0x000fe20003f06270 */
[----:B------:R-:W-:Y:S01]  /*44c0*/  VIADD R3, R2, 0x58 ;  /* 0x0000005802037836 */ /* 0x000fe20000000000 */
[----:B----4-:R-:W-:Y:S01]  /*44d0*/  FSEL R65, R25, -INF , !P4 ;  /* 0xff80000019417808 */ /* 0x010fe20006000000 */
[----:B------:R-:W4:Y:S01]  /*44e0*/  MUFU.TANH R35, R35 ;  /* 0x0000002300237308 */ /* 0x000f220000002400 */
[----:B------:R-:W-:Y:S02]  /*44f0*/  FSEL R92, R92, -INF , !P2 ;  /* 0xff8000005c5c7808 */ /* 0x000fe40005000000 */
[----:B------:R-:W-:Y:S02]  /*4500*/  FSEL R143, R53, -INF , !P6 ;  /* 0xff800000358f7808 */ /* 0x000fe40007000000 */
[----:B------:R-:W-:Y:S02]  /*4510*/  FSEL R41, R155, -INF , !P5 ;  /* 0xff8000009b297808 */ /* 0x000fe40006800000 */
[----:B------:R-:W-:Y:S01]  /*4520*/  FSEL R63, R152, -INF , !P3 ;  /* 0xff800000983f7808 */ /* 0x000fe20005800000 */
[----:B------:R-:W4:Y:S01]  /*4530*/  MUFU.TANH R28, R28 ;  /* 0x0000001c001c7308 */ /* 0x000f220000002400 */
[----:B---3--:R-:W-:Y:S01]  /*4540*/  VIADD R24, R2, 0x51 ;  /* 0x0000005102187836 */ /* 0x008fe20000000000 */
[----:B------:R-:W-:-:S02]  /*4550*/  ISETP.GE.AND P3, PT, R3, R8, PT ;  /* 0x000000080300720c */ /* 0x000fc40003f66270 */
[----:B------:R-:W-:Y:S02]  /*4560*/  FSEL R95, R148, -INF , !P1 ;  /* 0xff800000945f7808 */ /* 0x000fe40004800000 */
[C---:B------:R-:W-:Y:S02]  /*4570*/  ISETP.GE.AND P4, PT, R24.reuse, R8, PT ;  /* 0x000000081800720c */ /* 0x040fe40003f86270 */
[C---:B------:R-:W-:Y:S01]  /*4580*/  ISETP.GE.AND P2, PT, R24.reuse, R9, PT ;  /* 0x000000091800720c */ /* 0x040fe20003f46270 */
[----:B------:R-:W-:Y:S01]  /*4590*/  MUFU.TANH R29, R29 ;  /* 0x0000001d001d7308 */ /* 0x000fe20000002400 */
[C---:B------:R-:W-:Y:S02]  /*45a0*/  ISETP.GE.AND P6, PT, R24.reuse, R11, PT ;  /* 0x0000000b1800720c */ /* 0x040fe40003fc6270 */
[----:B------:R-:W-:Y:S01]  /*45b0*/  ISETP.GE.AND P5, PT, R24, R10, PT ;  /* 0x0000000a1800720c */ /* 0x000fe20003fa6270 */
[----:B------:R-:W-:Y:S01]  /*45c0*/  VIADD R24, R2, 0x59 ;  /* 0x0000005902187836 */ /* 0x000fe20000000000 */
[----:B------:R-:W-:-:S02]  /*45d0*/  FSEL R156, R156, -INF , !P0 ;  /* 0xff8000009c9c7808 */ /* 0x000fc40004000000 */
[----:B------:R-:W-:Y:S01]  /*45e0*/  FSEL R40, R157, -INF , !P4 ;  /* 0xff8000009d287808 */ /* 0x000fe20006000000 */
[----:B------:R-:W-:Y:S01]  /*45f0*/  MUFU.TANH R7, R6 ;  /* 0x0000000600077308 */ /* 0x000fe20000002400 */
[C---:B------:R-:W-:Y:S02]  /*4600*/  ISETP.GE.AND P1, PT, R3.reuse, R9, PT ;  /* 0x000000090300720c */ /* 0x040fe40003f26270 */
[C---:B------:R-:W-:Y:S02]  /*4610*/  ISETP.GE.AND P0, PT, R3.reuse, R11, PT ;  /* 0x0000000b0300720c */ /* 0x040fe40003f06270 */
[----:B------:R-:W-:Y:S01]  /*4620*/  ISETP.GE.AND P4, PT, R3, R10, PT ;  /* 0x0000000a0300720c */ /* 0x000fe20003f86270 */
[----:B------:R-:W-:Y:S01]  /*4630*/  VIADD R3, R2, 0x60 ;  /* 0x0000006002037836 */ /* 0x000fe20000000000 */
[----:B------:R-:W-:Y:S01]  /*4640*/  FSEL R62, R159, -INF , !P2 ;  /* 0xff8000009f3e7808 */ /* 0x000fe20005000000 */
[----:B------:R3:W-:Y:S01]  /*4650*/  MUFU.TANH R6, R5 ;  /* 0x0000000500067308 */ /* 0x0007e20000002400 */
[----:B------:R-:W-:-:S02]  /*4660*/  ISETP.GE.AND P2, PT, R24, R8, PT ;  /* 0x000000081800720c */ /* 0x000fc40003f46270 */
[----:B------:R-:W-:Y:S02]  /*4670*/  FSEL R116, R154, -INF , !P6 ;  /* 0xff8000009a747808 */ /* 0x000fe40007000000 */
[----:B------:R-:W-:Y:S02]  /*4680*/  FSEL R153, R153, -INF , !P5 ;  /* 0xff80000099997808 */ /* 0x000fe40006800000 */
[----:B-1----:R-:W-:Y:S01]  /*4690*/  FSEL R37, R32, -INF , !P3 ;  /* 0xff80000020257808 */ /* 0x002fe20005800000 */
[----:B------:R-:W-:Y:S01]  /*46a0*/  MUFU.TANH R12, R12 ;  /* 0x0000000c000c7308 */ /* 0x000fe20000002400 */
[C---:B------:R-:W-:Y:S02]  /*46b0*/  ISETP.GE.AND P6, PT, R24.reuse, R9, PT ;  /* 0x000000091800720c */ /* 0x040fe40003fc6270 */
[C---:B------:R-:W-:Y:S02]  /*46c0*/  ISETP.GE.AND P5, PT, R24.reuse, R11, PT ;  /* 0x0000000b1800720c */ /* 0x040fe40003fa6270 */
[----:B------:R-:W-:Y:S01]  /*46d0*/  ISETP.GE.AND P3, PT, R24, R10, PT ;  /* 0x0000000a1800720c */ /* 0x000fe20003f66270 */
[----:B------:R-:W-:Y:S01]  /*46e0*/  FMUL.FTZ R24, R45, UR15 ;  /* 0x0000000f2d187c20 */ /* 0x000fe20008410000 */
[----:B--2---:R-:W-:Y:S01]  /*46f0*/  FSEL R53, R34, -INF , !P1 ;  /* 0xff80000022357808 */ /* 0x004fe20004800000 */
[----:B------:R-:W-:Y:S01]  /*4700*/  MUFU.TANH R14, R14 ;  /* 0x0000000e000e7308 */ /* 0x000fe20000002400 */
[----:B------:R-:W-:Y:S01]  /*4710*/  FSEL R79, R73, -INF , !P0 ;  /* 0xff800000494f7808 */ /* 0x000fe20004000000 */
[----:B---3--:R-:W-:Y:S01]  /*4720*/  FMUL.FTZ R5, R17, UR15 ;  /* 0x0000000f11057c20 */ /* 0x008fe20008410000 */
[----:B------:R-:W-:-:S02]  /*4730*/  FSEL R147, R42, -INF , !P4 ;  /* 0xff8000002a937808 */ /* 0x000fc40006000000 */
[----:B-----5:R-:W-:Y:S02]  /*4740*/  FSEL R33, R33, -INF , !P2 ;  /* 0xff80000021217808 */ /* 0x020fe40005000000 */
[C---:B------:R-:W-:Y:S01]  /*4750*/  ISETP.GE.AND P1, PT, R3.reuse, R8, PT ;  /* 0x000000080300720c */ /* 0x040fe20003f26270 */
[----:B------:R1:W-:Y:S01]  /*4760*/  MUFU.TANH R26, R24 ;  /* 0x00000018001a7308 */ /* 0x0003e20000002400 */
[C---:B------:R-:W-:Y:S02]  /*4770*/  ISETP.GE.AND P0, PT, R3.reuse, R9, PT ;  /* 0x000000090300720c */ /* 0x040fe40003f06270 */
[C---:B------:R-:W-:Y:S02]  /*4780*/  ISETP.GE.AND P4, PT, R3.reuse, R11, PT ;  /* 0x0000000b0300720c */ /* 0x040fe40003f86270 */
[----:B------:R-:W-:Y:S01]  /*4790*/  ISETP.GE.AND P2, PT, R3, R10, PT ;  /* 0x0000000a0300720c */ /* 0x000fe20003f46270 */
[----:B------:R-:W-:Y:S01]  /*47a0*/  VIADD R3, R2, 0x61 ;  /* 0x0000006102037836 */ /* 0x000fe20000000000 */
[----:B----4-:R-:W-:Y:S01]  /*47b0*/  FSEL R45, R35, -INF , !P6 ;  /* 0xff800000232d7808 */ /* 0x010fe20007000000 */
[----:B------:R-:W-:Y:S01]  /*47c0*/  MUFU.TANH R5, R5 ;  /* 0x0000000500057308 */ /* 0x000fe20000002400 */
[----:B------:R-:W-:-:S02]  /*47d0*/  FSEL R78, R54, -INF , !P5 ;  /* 0xff800000364e7808 */ /* 0x000fc40006800000 */
[----:B------:R-:W-:Y:S02]  /*47e0*/  FSEL R146, R36, -INF , !P3 ;  /* 0xff80000024927808 */ /* 0x000fe40005800000 */
[----:B------:R-:W-:Y:S02]  /*47f0*/  FSEL R32, R161, -INF , !P1 ;  /* 0xff800000a1207808 */ /* 0x000fe40004800000 */
[C---:B------:R-:W-:Y:S01]  /*4800*/  ISETP.GE.AND P6, PT, R3.reuse, R8, PT ;  /* 0x000000080300720c */ /* 0x040fe20003fc6270 */
[----:B------:R-:W-:Y:S01]  /*4810*/  MUFU.TANH R13, R13 ;  /* 0x0000000d000d7308 */ /* 0x000fe20000002400 */
[----:B-1----:R-:W-:Y:S01]  /*4820*/  FMUL.FTZ R24, R46, UR15 ;  /* 0x0000000f2e187c20 */ /* 0x002fe20008410000 */
[C---:B------:R-:W-:Y:S02]  /*4830*/  ISETP.GE.AND P5, PT, R3.reuse, R9, PT ;  /* 0x000000090300720c */ /* 0x040fe40003fa6270 */
[C---:B------:R-:W-:Y:S02]  /*4840*/  ISETP.GE.AND P3, PT, R3.reuse, R11, PT ;  /* 0x0000000b0300720c */ /* 0x040fe40003f66270 */
[----:B------:R-:W-:Y:S01]  /*4850*/  ISETP.GE.AND P1, PT, R3, R10, PT ;  /* 0x0000000a0300720c */ /* 0x000fe20003f26270 */
[----:B------:R-:W-:Y:S01]  /*4860*/  VIADD R3, R2, 0x68 ;  /* 0x0000006802037836 */ /* 0x000fe20000000000 */
[----:B------:R-:W-:Y:S01]  /*4870*/  MUFU.TANH R25, R24 ;  /* 0x0000001800197308 */ /* 0x000fe20000002400 */
[----:B------:R-:W-:-:S02]  /*4880*/  FSEL R44, R163, -INF , !P0 ;  /* 0xff800000a32c7808 */ /* 0x000fc40004000000 */
[----:B------:R-:W-:Y:S02]  /*4890*/  FSEL R42, R172, -INF , !P5 ;  /* 0xff800000ac2a7808 */ /* 0x000fe40006800000 */
[----:B------:R-:W-:Y:S02]  /*48a0*/  ISETP.GE.AND P0, PT, R3, R8, PT ;  /* 0x000000080300720c */ /* 0x000fe40003f06270 */
[----:B------:R-:W-:Y:S01]  /*48b0*/  FSEL R102, R166, -INF , !P3 ;  /* 0xff800000a6667808 */ /* 0x000fe20005800000 */
[----:B------:R-:W1:Y:S01]  /*48c0*/  MUFU.TANH R24, R4 ;  /* 0x0000000400187308 */ /* 0x000e620000002400 */
[----:B------:R-:W-:Y:S02]  /*48d0*/  FSEL R154, R164, -INF , !P1 ;  /* 0xff800000a49a7808 */ /* 0x000fe40004800000 */
[----:B------:R-:W-:Y:S02]  /*48e0*/  FSEL R28, R28, -INF , !P0 ;  /* 0xff8000001c1c7808 */ /* 0x000fe40004000000 */
[----:B------:R-:W-:-:S02]  /*48f0*/  FSEL R127, R160, -INF , !P4 ;  /* 0xff800000a07f7808 */ /* 0x000fc40006000000 */
[----:B------:R-:W-:Y:S01]  /*4900*/  FSEL R158, R158, -INF , !P2 ;  /* 0xff8000009e9e7808 */ /* 0x000fe20005000000 */
[----:B------:R-:W-:Y:S01]  /*4910*/  MUFU.TANH R15, R15 ;  /* 0x0000000f000f7308 */ /* 0x000fe20000002400 */
[----:B------:R-:W-:Y:S01]  /*4920*/  FSEL R27, R168, -INF , !P6 ;  /* 0xff800000a81b7808 */ /* 0x000fe20007000000 */
[----:B------:R-:W-:Y:S01]  /*4930*/  BAR.SYNC.DEFER_BLOCKING 0x0 ;  /* 0x0000000000007b1d */ /* 0x000fe20000010000 */
[C---:B------:R-:W-:Y:S02]  /*4940*/  ISETP.GE.AND P4, PT, R3.reuse, R9, PT ;  /* 0x000000090300720c */ /* 0x040fe40003f86270 */
[C---:B------:R-:W-:Y:S02]  /*4950*/  ISETP.GE.AND P2, PT, R3.reuse, R11, PT ;  /* 0x0000000b0300720c */ /* 0x040fe40003f46270 */
[----:B------:R-:W-:Y:S01]  /*4960*/  ISETP.GE.AND P6, PT, R3, R10, PT ;  /* 0x0000000a0300720c */ /* 0x000fe20003fc6270 */
[----:B------:R-:W-:Y:S01]  /*4970*/  VIADD R3, R2, 0x70 ;  /* 0x0000007002037836 */ /* 0x000fe20000000000 */
[----:B-1----:R-:W-:Y:S01]  /*4980*/  FSEL R36, R24, -INF , !P4 ;  /* 0xff80000018247808 */ /* 0x002fe20006000000 */
[----:B------:R-:W-:Y:S01]  /*4990*/  VIADD R4, R2, 0x69 ;  /* 0x0000006902047836 */ /* 0x000fe20000000000 */
[----:B------:R-:W-:-:S02]  /*49a0*/  FSEL R103, R38, -INF , !P2 ;  /* 0xff80000026677808 */ /* 0x000fc40005000000 */
[----:B------:R-:W-:Y:S02]  /*49b0*/  FSEL R155, R25, -INF , !P6 ;  /* 0xff800000199b7808 */ /* 0x000fe40007000000 */
[C---:B------:R-:W-:Y:S02]  /*49c0*/  ISETP.GE.AND P5, PT, R4.reuse, R8, PT ;  /* 0x000000080400720c */ /* 0x040fe40003fa6270 */
[C---:B------:R-:W-:Y:S02]  /*49d0*/  ISETP.GE.AND P3, PT, R4.reuse, R9, PT ;  /* 0x000000090400720c */ /* 0x040fe40003f66270 */
[C---:B------:R-:W-:Y:S02]  /*49e0*/  ISETP.GE.AND P1, PT, R4.reuse, R11, PT ;  /* 0x0000000b0400720c */ /* 0x040fe40003f26270 */
[----:B------:R-:W-:Y:S01]  /*49f0*/  ISETP.GE.AND P0, PT, R4, R10, PT ;  /* 0x0000000a0400720c */ /* 0x000fe20003f06270 */
[----:B------:R-:W-:Y:S01]  /*4a00*/  FMUL.FTZ R4, R16, UR15 ;  /* 0x0000000f10047c20 */ /* 0x000fe20008410000 */
[----:B------:R-:W-:-:S02]  /*4a10*/  FSEL R29, R29, -INF , !P5 ;  /* 0xff8000001d1d7808 */ /* 0x000fc40006800000 */
[C---:B------:R-:W-:Y:S01]  /*4a20*/  ISETP.GE.AND P4, PT, R3.reuse, R8, PT ;  /* 0x000000080300720c */ /* 0x040fe20003f86270 */
[----:B------:R1:W-:Y:S01]  /*4a30*/  MUFU.TANH R16, R4 ;  /* 0x0000000400107308 */ /* 0x0003e20000002400 */
[C---:B------:R-:W-:Y:S02]  /*4a40*/  ISETP.GE.AND P2, PT, R3.reuse, R9, PT ;  /* 0x000000090300720c */ /* 0x040fe40003f46270 */
[C---:B------:R-:W-:Y:S02]  /*4a50*/  ISETP.GE.AND P6, PT, R3.reuse, R11, PT ;  /* 0x0000000b0300720c */ /* 0x040fe40003fc6270 */
[----:B------:R-:W-:Y:S01]  /*4a60*/  ISETP.GE.AND P5, PT, R3, R10, PT ;  /* 0x0000000a0300720c */ /* 0x000fe20003fa6270 */
[----:B------:R-:W-:Y:S01]  /*4a70*/  VIADD R3, R2, 0x78 ;  /* 0x0000007802037836 */ /* 0x000fe20000000000 */
[----:B------:R-:W-:Y:S02]  /*4a80*/  FSEL R35, R7, -INF , !P3 ;  /* 0xff80000007237808 */ /* 0x000fe40005800000 */
[----:B------:R-:W-:-:S02]  /*4a90*/  FSEL R34, R170, -INF , !P2 ;  /* 0xff800000aa227808 */ /* 0x000fc40005000000 */
[----:B------:R-:W-:Y:S02]  /*4aa0*/  FSEL R106, R165, -INF , !P6 ;  /* 0xff800000a56a7808 */ /* 0x000fe40007000000 */
[----:B------:R-:W-:Y:S02]  /*4ab0*/  FSEL R161, R162, -INF , !P5 ;  /* 0xff800000a2a17808 */ /* 0x000fe40006800000 */
[CC--:B------:R-:W-:Y:S01]  /*4ac0*/  ISETP.GE.AND P2, PT, R3.reuse, R8.reuse, PT ;  /* 0x000000080300720c */ /* 0x0c0fe20003f46270 */
[----:B-1----:R-:W-:Y:S01]  /*4ad0*/  VIADD R4, R2, 0x71 ;  /* 0x0000007102047836 */ /* 0x002fe20000000000 */
[C---:B------:R-:W-:Y:S02]  /*4ae0*/  ISETP.GE.AND P6, PT, R3.reuse, R9, PT ;  /* 0x000000090300720c */ /* 0x040fe40003fc6270 */
[----:B------:R-:W-:Y:S02]  /*4af0*/  ISETP.GE.AND P5, PT, R3, R11, PT ;  /* 0x0000000b0300720c */ /* 0x000fe40003fa6270 */
[----:B------:R-:W-:-:S02]  /*4b00*/  ISETP.GE.AND P3, PT, R4, R8, PT ;  /* 0x000000080400720c */ /* 0x000fc40003f66270 */
[----:B------:R-:W-:Y:S02]  /*4b10*/  FSEL R157, R6, -INF , !P0 ;  /* 0xff800000069d7808 */ /* 0x000fe40004000000 */
[----:B------:R-:W-:Y:S02]  /*4b20*/  FSEL R25, R174, -INF , !P3 ;  /* 0xff800000ae197808 */ /* 0x000fe40005800000 */
[----:B------:R-:W-:Y:S01]  /*4b30*/  ISETP.GE.AND P3, PT, R3, R10, PT ;  /* 0x0000000a0300720c */ /* 0x000fe20003f66270 */
[----:B------:R-:W-:Y:S01]  /*4b40*/  FMUL.FTZ R3, R18, UR15 ;  /* 0x0000000f12037c20 */ /* 0x000fe20008410000 */
[----:B------:R-:W-:Y:S02]  /*4b50*/  ISETP.GE.AND P0, PT, R4, R11, PT ;  /* 0x0000000b0400720c */ /* 0x000fe40003f06270 */
[----:B------:R-:W-:Y:S02]  /*4b60*/  FSEL R107, R26, -INF , !P1 ;  /* 0xff8000001a6b7808 */ /* 0x000fe40004800000 */
[----:B------:R-:W-:Y:S01]  /*4b70*/  FSEL R26, R171, -INF , !P4 ;  /* 0xff800000ab1a7808 */ /* 0x000fe20006000000 */
[----:B------:R-:W1:Y:S01]  /*4b80*/  MUFU.TANH R3, R3 ;  /* 0x0000000300037308 */ /* 0x000e620000002400 */
[----:B------:R-:W-:-:S02]  /*4b90*/  ISETP.GE.AND P1, PT, R4, R9, PT ;  /* 0x000000090400720c */ /* 0x000fc40003f26270 */
[----:B------:R-:W-:Y:S01]  /*4ba0*/  ISETP.GE.AND P4, PT, R4, R10, PT ;  /* 0x0000000a0400720c */ /* 0x000fe20003f86270 */
[----:B------:R-:W-:Y:S01]  /*4bb0*/  FMUL.FTZ R4, R19, UR15 ;  /* 0x0000000f13047c20 */ /* 0x000fe20008410000 */
[----:B------:R-:W-:Y:S02]  /*4bc0*/  FSEL R144, R169, -INF , !P0 ;  /* 0xff800000a9907808 */ /* 0x000fe40004000000 */
[----:B------:R-:W-:Y:S02]  /*4bd0*/  ISETP.GE.AND P0, PT, R2, R9, PT ;  /* 0x000000090200720c */ /* 0x000fe40003f06270 */
[----:B------:R-:W-:Y:S02]  /*4be0*/  FSEL R164, R173, -INF , !P1 ;  /* 0xff800000ada47808 */ /* 0x000fe40004800000 */
[----:B------:R-:W-:Y:S02]  /*4bf0*/  FSEL R22, R177, -INF , !P0 ;  /* 0xff800000b1167808 */ /* 0x000fe40004000000 */
[----:B------:R-:W-:-:S02]  /*4c00*/  PLOP3.LUT P0, PT, PT, PT, UP0, 0x80, 0x0 ;  /* 0x000000000000781c */ /* 0x000fc40003f0f008 */
[----:B------:R-:W-:Y:S02]  /*4c10*/  FSEL R160, R167, -INF , !P4 ;  /* 0xff800000a7a07808 */ /* 0x000fe40006000000 */
[----:B-1----:R-:W-:Y:S02]  /*4c20*/  FSEL R162, R3, -INF , !P3 ;  /* 0xff80000003a27808 */ /* 0x002fe40005800000 */
[----:B------:R-:W1:Y:S01]  /*4c30*/  MUFU.TANH R3, R4 ;  /* 0x0000000400037308 */ /* 0x000e620000002400 */
[----:B------:R-:W-:Y:S02]  /*4c40*/  FSEL R24, R12, -INF , !P2 ;  /* 0xff8000000c187808 */ /* 0x000fe40005000000 */
[C---:B------:R-:W-:Y:S02]  /*4c50*/  ISETP.GE.AND P1, PT, R2.reuse, R8, PT ;  /* 0x000000080200720c */ /* 0x040fe40003f26270 */
[C---:B------:R-:W-:Y:S02]  /*4c60*/  ISETP.GE.AND P4, PT, R2.reuse, R11, PT ;  /* 0x0000000b0200720c */ /* 0x040fe40003f86270 */
[C---:B------:R-:W-:Y:S01]  /*4c70*/  ISETP.GE.AND P2, PT, R2.reuse, R10, PT ;  /* 0x0000000a0200720c */ /* 0x040fe20003f46270 */
[----:B------:R-:W-:Y:S01]  /*4c80*/  VIADD R2, R2, 0x79 ;  /* 0x0000007902027836 */ /* 0x000fe20000000000 */
[----:B------:R-:W-:-:S02]  /*4c90*/  FSEL R163, R14, -INF , !P6 ;  /* 0xff8000000ea37808 */ /* 0x000fc40007000000 */
[----:B------:R-:W-:Y:S02]  /*4ca0*/  FSEL R152, R16, -INF , !P5 ;  /* 0xff80000010987808 */ /* 0x000fe40006800000 */
[----:B------:R-:W-:Y:S02]  /*4cb0*/  FSEL R19, R178, -INF , !P1 ;  /* 0xff800000b2137808 */ /* 0x000fe40004800000 */
[C---:B------:R-:W-:Y:S02]  /*4cc0*/  ISETP.GE.AND P6, PT, R2.reuse, R8, PT ;  /* 0x000000080200720c */ /* 0x040fe40003fc6270 */
[C---:B------:R-:W-:Y:S02]  /*4cd0*/  ISETP.GE.AND P5, PT, R2.reuse, R9, PT ;  /* 0x000000090200720c */ /* 0x040fe40003fa6270 */
[C---:B------:R-:W-:Y:S02]  /*4ce0*/  ISETP.GE.AND P3, PT, R2.reuse, R11, PT ;  /* 0x0000000b0200720c */ /* 0x040fe40003f66270 */
[----:B------:R-:W-:Y:S01]  /*4cf0*/  ISETP.GE.AND P1, PT, R2, R10, PT ;  /* 0x0000000a0200720c */ /* 0x000fe20003f26270 */
[----:B------:R-:W-:Y:S01]  /*4d00*/  IMAD.IADD R2, R136, 0x1, R112 ;  /* 0x0000000188027824 */ /* 0x000fe200078e0270 */
[----:B------:R-:W-:-:S02]  /*4d10*/  FSEL R30, R176, -INF , !P4 ;  /* 0xff800000b01e7808 */ /* 0x000fc40006000000 */
[----:B------:R-:W-:Y:S02]  /*4d20*/  FSEL R31, R175, -INF , !P2 ;  /* 0xff800000af1f7808 */ /* 0x000fe40005000000 */
[----:B------:R-:W-:Y:S02]  /*4d30*/  FSEL R23, R13, -INF , !P6 ;  /* 0xff8000000d177808 */ /* 0x000fe40007000000 */
[----:B------:R-:W-:Y:S02]  /*4d40*/  FSEL R168, R15, -INF , !P5 ;  /* 0xff8000000fa87808 */ /* 0x000fe40006800000 */
[----:B------:R-:W-:Y:S02]  /*4d50*/  FSEL R112, R5, -INF , !P3 ;  /* 0xff80000005707808 */ /* 0x000fe40005800000 */
[----:B-1----:R-:W-:Y:S01]  /*4d60*/  FSEL R159, R3, -INF , !P1 ;  /* 0xff800000039f7808 */ /* 0x002fe20004800000 */
        /* <DEDUP_REMOVED lines=58> */
.L_x_524:
[----:B------:R-:W-:Y:S05]  /*5110*/  BSYNC B0 ;  /* 0x0000000000007941 */ /* 0x000fea0003800000 */
.L_x_523:
[----:B------:R-:W0:Y:S02]  /*5120*/  LDGDEPBAR ;  /* 0x00000000000079af */ /* 0x000e240000000000 */
.L_x_522:
        /* <DEDUP_REMOVED lines=67> */
[----:B-1----:R-:W1:Y:S01]  /*5560*/  SHFL.BFLY PT, R5, R38, 0x2, 0x1f ;  /* 0x0c401f0026057f89 */ /* 0x002e6200000e0000 */
        /* <DEDUP_REMOVED lines=90> */
[----:B------:R1:W-:Y:S08]  /*5b10*/  MUFU.EX2 R252, R4 ;  /* 0x0000000400fc7308 */ /* 0x0003f00000000800 */
[----:B------:R2:W-:Y:S01]  /*5b20*/  MUFU.EX2 R251, R3 ;  /* 0x0000000300fb7308 */ /* 0x0005e20000000800 */
[----:B-1----:R-:W-:Y:S01]  /*5b30*/  FMNMX.FTZ R4, R30, R118, !PT ;  /* 0x000000761e047209 */ /* 0x002fe20007810000 */
[----:B--2---:R-:W-:-:S02]  /*5b40*/  FFMA.FTZ R3, R22, UR19, -R5 ;  /* 0x0000001316037c23 */ /* 0x004fc40008010805 */
[----:B------:R-:W1:Y:S04]  /*5b50*/  LDSM.16.MT88.4 R20, [R184+0x4000] ;  /* 0x00400000b814783b */ /* 0x000e680000004200 */
[----:B------:R2:W-:Y:S02]  /*5b60*/  MUFU.EX2 R179, R3 ;  /* 0x0000000300b37308 */ /* 0x0005e40000000800 */
[----:B--2---:R-:W-:-:S06]  /*5b70*/  FFMA.FTZ R3, R96, UR19, -R5 ;  /* 0x0000001360037c23 */ /* 0x004fcc0008010805 */
        /* <DEDUP_REMOVED lines=9> */
[C---:B-1----:R-:W-:Y:S06]  /*5c10*/  HMMA.16816.F32.BF16 R72, R16.reuse, R20, RZ ;  /* 0x000000141048723c */ /* 0x042fec00000418ff */
[----:B------:R-:W-:Y:S01]  /*5c20*/  HMMA.16816.F32.BF16 R68, R16, R22, RZ ;  /* 0x000000161044723c */ /* 0x000fe200000418ff */
[----:B--2---:R-:W-:Y:S01]  /*5c30*/  FMNMX.FTZ R3, R119, R4, !PT ;  /* 0x0000000477037209 */ /* 0x004fe20007810000 */
[----:B------:R-:W-:-:S03]  /*5c40*/  FFMA.FTZ R4, R90, UR19, -R5 ;  /* 0x000000135a047c23 */ /* 0x000fc60008010805 */
[----:B------:R-:W-:Y:S01]  /*5c50*/  FMNMX.FTZ R3, R117, R3, !PT ;  /* 0x0000000375037209 */ /* 0x000fe20007810000 */
[----:B------:R1:W2:Y:S03]  /*5c60*/  MUFU.EX2 R206, R4 ;  /* 0x0000000400ce7308 */ /* 0x0002a60000000800 */
        /* <DEDUP_REMOVED lines=55> */
[----:B------:R-:W-:Y:S01]  /*5fe0*/  FMNMX.FTZ R37, R112, R37, !PT ;  /* 0x0000002570257209 */ /* 0x000fe20007810000 */
[----:B------:R-:W-:Y:S02]  /*5ff0*/  HMMA.16816.F32.BF16 R64, R16, R26, RZ ;  /* 0x0000001a1040723c */ /* 0x000fe400000418ff */
[----:B------:R1:W-:Y:S02]  /*6000*/  MUFU.EX2 R204, R3 ;  /* 0x0000000300cc7308 */ /* 0x0003e40000000800 */
[----:B------:R-:W4:Y:S01]  /*6010*/  SHFL.BFLY PT, R6, R37, 0x2, 0x1f ;  /* 0x0c401f0025067f89 */ /* 0x000f2200000e0000 */
[----:B-1----:R-:W-:Y:S01]  /*6020*/  FMNMX.FTZ R3, R133, R4, !PT ;  /* 0x0000000485037209 */ /* 0x002fe20007810000 */
[----:B------:R-:W-:-:S03]  /*6030*/  FFMA.FTZ R4, R63, UR19, -R5 ;  /* 0x000000133f047c23 */ /* 0x000fc60008010805 */
[----:B------:R-:W-:Y:S01]  /*6040*/  FMNMX.FTZ R3, R134, R3, !PT ;  /* 0x0000000386037209 */ /* 0x000fe20007810000 */
[----:B------:R1:W-:Y:S03]  /*6050*/  MUFU.EX2 R203, R4 ;  /* 0x0000000400cb7308 */ /* 0x0003e60000000800 */
[----:B------:R-:W-:Y:S02]  /*6060*/  FMNMX.FTZ R3, R145, R3, !PT ;  /* 0x0000000391037209 */ /* 0x000fe40007810000 */
[----:B----4-:R-:W-:Y:S02]  /*6070*/  FMNMX.FTZ R37, R37, R6, !PT ;  /* 0x0000000625257209 */ /* 0x010fe40007810000 */
[----:B------:R-:W-:-:S03]  /*6080*/  FMNMX.FTZ R3, R141, R3, !PT ;  /* 0x000000038d037209 */ /* 0x000fc60007810000 */
[----:B------:R-:W4:Y:S01]  /*6090*/  SHFL.BFLY PT, R6, R37, 0x1, 0x1f ;  /* 0x0c201f0025067f89 */ /* 0x000f2200000e0000 */
[----:B------:R-:W-:-:S04]  /*60a0*/  FMNMX.FTZ R3, R142, R3, !PT ;  /* 0x000000038e037209 */ /* 0x000fc80007810000 */
[----:B------:R-:W-:Y:S01]  /*60b0*/  FMNMX.FTZ R3, R143, R3, !PT ;  /* 0x000000038f037209 */ /* 0x000fe20007810000 */
[----:B-1----:R-:W-:Y:S02]  /*60c0*/  FFMA.FTZ R4, R62, UR19, -R5 ;  /* 0x000000133e047c23 */ /* 0x002fe40008010805 */
[----:B------:R-:W-:Y:S02]  /*60d0*/  HMMA.16816.F32.BF16 R60, R16, R24, RZ ;  /* 0x00000018103c723c */ /* 0x000fe400000418ff */
[----:B------:R1:W-:Y:S05]  /*60e0*/  MUFU.EX2 R202, R4 ;  /* 0x0000000400ca7308 */ /* 0x0003ea0000000800 */
[----:B------:R-:W-:-:S02]  /*60f0*/  F2FP.BF16.F32.PACK_AB R16, R223, R224 ;  /* 0x000000e0df10723e */ /* 0x000fc400000010ff */
[----:B--2---:R-:W-:Y:S02]  /*6100*/  F2FP.BF16.F32.PACK_AB R17, R206, R183 ;  /* 0x000000b7ce11723e */ /* 0x004fe400000010ff */
[----:B------:R-:W-:Y:S02]  /*6110*/  F2FP.BF16.F32.PACK_AB R18, R226, R225 ;  /* 0x000000e1e212723e */ /* 0x000fe400000010ff */
[----:B---3--:R-:W-:Y:S02]  /*6120*/  F2FP.BF16.F32.PACK_AB R19, R209, R205 ;  /* 0x000000cdd113723e */ /* 0x008fe400000010ff */
[----:B----4-:R-:W-:Y:S01]  /*6130*/  FMNMX.FTZ R37, R37, R6, !PT ;  /* 0x0000000625257209 */ /* 0x010fe20007810000 */
        /* <DEDUP_REMOVED lines=9> */
[----:B------:R-:W-:-:S03]  /*61d0*/  FFMA.FTZ R4, R44, UR19, -R5 ;  /* 0x000000132c047c23 */ /* 0x000fc60008010805 */
        /* <DEDUP_REMOVED lines=14> */
[----:B------:R-:W-:Y:S01]  /*62c0*/  FMNMX.FTZ R6, R162, R3, !PT ;  /* 0x00000003a2067209 */ /* 0x000fe20007810000 */
[----:B------:R-:W-:Y:S02]  /*62d0*/  FFMA.FTZ R3, R34, UR19, -R5 ;  /* 0x0000001322037c23 */ /* 0x000fe40008010805 */
[----:B------:R-:W2:Y:S03]  /*62e0*/  LDSM.16.MT88.4 R32, [R185+0x4400] ;  /* 0x00440000b920783b */ /* 0x000ea60000004200 */
[----:B------:R3:W-:Y:S01]  /*62f0*/  MUFU.EX2 R181, R3 ;  /* 0x0000000300b57308 */ /* 0x0007e20000000800 */
[----:B-1----:R-:W-:-:S05]  /*6300*/  FSEL R4, R7, RZ, P1 ;  /* 0x000000ff07047208 */ /* 0x002fca0000800000 */
[--C-:B------:R-:W-:Y:S01]  /*6310*/  FFMA.FTZ R7, R114, UR19, -R4.reuse ;  /* 0x0000001372077c23 */ /* 0x100fe20008010804 */
[----:B---3--:R-:W-:Y:S01]  /*6320*/  FMNMX.FTZ R3, R159, R6, !PT ;  /* 0x000000069f037209 */ /* 0x008fe20007810000 */
[--C-:B------:R-:W-:Y:S02]  /*6330*/  FFMA.FTZ R6, R30, UR19, -R4.reuse ;  /* 0x000000131e067c23 */ /* 0x100fe40008010804 */
[----:B------:R-:W-:Y:S02]  /*6340*/  MUFU.EX2 R114, R7 ;  /* 0x0000000700727308 */ /* 0x000fe40000000800 */
[----:B------:R-:W1:Y:S06]  /*6350*/  SHFL.BFLY PT, R12, R3, 0x2, 0x1f ;  /* 0x0c401f00030c7f89 */ /* 0x000e6c00000e0000 */
[----:B------:R3:W-:Y:S01]  /*6360*/  MUFU.EX2 R169, R6 ;  /* 0x0000000600a97308 */ /* 0x0007e20000000800 */
[----:B--2---:R-:W-:Y:S01]  /*6370*/  HMMA.16816.F32.BF16 R80, R16, R32, R60 ;  /* 0x000000201050723c */ /* 0x004fe2000004183c */
[----:B---3--:R-:W-:Y:S01]  /*6380*/  FFMA.FTZ R6, R118, UR19, -R4 ;  /* 0x0000001376067c23 */ /* 0x008fe20008010804 */
        /* <DEDUP_REMOVED lines=16> */
[----:B---3--:R-:W-:Y:S01]  /*6490*/  F2FP.BF16.F32.PACK_AB R14, R117, R119 ;  /* 0x00000077750e723e */ /* 0x008fe200000010ff */
        /* <DEDUP_REMOVED lines=15> */
[--C-:B-1----:R-:W-:Y:S02]  /*6590*/  FFMA.FTZ R6, R31, UR19, -R3.reuse ;  /* 0x000000131f067c23 */ /* 0x102fe40008010803 */
[----:B------:R-:W1:Y:S04]  /*65a0*/  LDSM.16.MT88.4 R28, [R184+0x4400] ;  /* 0x00440000b81c783b */ /* 0x000e680000004200 */
[----:B------:R-:W-:Y:S08]  /*65b0*/  MUFU.EX2 R7, R6 ;  /* 0x0000000600077308 */ /* 0x000ff00000000800 */
[----:B------:R2:W3:Y:S02]  /*65c0*/  MUFU.EX2 R6, R0 ;  /* 0x0000000000067308 */ /* 0x0004e40000000800 */
[----:B--2---:R-:W-:Y:S01]  /*65d0*/  FFMA.FTZ R0, R126, UR19, -R3 ;  /* 0x000000137e007c23 */ /* 0x004fe20008010803 */
[----:B---3--:R-:W-:-:S05]  /*65e0*/  F2FP.BF16.F32.PACK_AB R13, R6, R7 ;  /* 0x00000007060d723e */ /* 0x008fca00000010ff */
[----:B------:R2:W-:Y:S01]  /*65f0*/  MUFU.EX2 R93, R0 ;  /* 0x00000000005d7308 */ /* 0x0005e20000000800 */
[----:B-1----:R-:W-:Y:S01]  /*6600*/  HMMA.16816.F32.BF16 R72, R16, R28, R72 ;  /* 0x0000001c1048723c */ /* 0x002fe20000041848 */
[----:B--2---:R-:W-:-:S06]  /*6610*/  FFMA.FTZ R0, R123, UR19, -R3 ;  /* 0x000000137b007c23 */ /* 0x004fcc0008010803 */
[----:B------:R1:W2:Y:S02]  /*6620*/  MUFU.EX2 R96, R0 ;  /* 0x0000000000607308 */ /* 0x0002a40000000800 */
[----:B-1----:R-:W-:Y:S01]  /*6630*/  FFMA.FTZ R0, R101, UR19, -R4 ;  /* 0x0000001365007c23 */ /* 0x002fe20008010804 */
[----:B--2---:R-:W-:-:S05]  /*6640*/  F2FP.BF16.F32.PACK_AB R15, R96, R93 ;  /* 0x0000005d600f723e */ /* 0x004fca00000010ff */
[----:B------:R1:W-:Y:S02]  /*6650*/  MUFU.EX2 R123, R0 ;  /* 0x00000000007b7308 */ /* 0x0003e40000000800 */
[C---:B------:R-:W-:Y:S06]  /*6660*/  HMMA.16816.F32.BF16 R44, R12.reuse, R24, RZ ;  /* 0x000000180c2c723c */ /* 0x040fec00000418ff */
[C---:B------:R-:W-:Y:S01]  /*6670*/  HMMA.16816.F32.BF16 R52, R12.reuse, R26, RZ ;  /* 0x0000001a0c34723c */ /* 0x040fe200000418ff */
[----:B------:R-:W2:Y:S05]  /*6680*/  LDSM.16.MT88.4 R24, [R184+0x4800] ;  /* 0x00480000b818783b */ /* 0x000eaa0000004200 */
[----:B------:R-:W-:Y:S01]  /*6690*/  HMMA.16816.F32.BF16 R40, R12, R20, RZ ;  /* 0x000000140c28723c */ /* 0x000fe200000418ff */
[----:B-1----:R-:W-:-:S04]  /*66a0*/  FFMA.FTZ R0, R122, UR19, -R3 ;  /* 0x000000137a007c23 */ /* 0x002fc80008010803 */
[----:B------:R1:W-:Y:S01]  /*66b0*/  MUFU.EX2 R101, R0 ;  /* 0x0000000000657308 */ /* 0x0003e20000000800 */
[----:B------:R-:W-:Y:S01]  /*66c0*/  HMMA.16816.F32.BF16 R48, R12, R22, RZ ;  /* 0x000000160c30723c */ /* 0x000fe200000418ff */
[----:B------:R-:W3:Y:S06]  /*66d0*/  LDSM.16.MT88.4 R20, [R185+0x4800] ;  /* 0x00480000b914783b */ /* 0x000eec0000004200 */
[----:B------:R-:W-:Y:S02]  /*66e0*/  F2FP.BF16.F32.PACK_AB R12, R114, R115 ;  /* 0x00000073720c723e */ /* 0x000fe400000010ff */
[----:B------:R-:W-:Y:S01]  /*66f0*/  F2FP.BF16.F32.PACK_AB R14, R170, R113 ;  /* 0x00000071aa0e723e */ /* 0x000fe200000010ff */
        /* <DEDUP_REMOVED lines=21> */
[----:B------:R-:W4:Y:S01]  /*6850*/  LDSM.16.MT88.4 R32, [R184+0x4c00] ;  /* 0x004c0000b820783b */ /* 0x000f220000004200 */
[----:B-1----:R-:W-:-:S05]  /*6860*/  FFMA.FTZ R0, R94, UR19, -R4 ;  /* 0x000000135e007c23 */ /* 0x002fca0008010804 */
[----:B------:R-:W-:Y:S01]  /*6870*/  F2FP.BF16.F32.PACK_AB R16, R237, R227 ;  /* 0x000000e3ed10723e */ /* 0x000fe200000010ff */
[----:B------:R1:W-:Y:S01]  /*6880*/  MUFU.EX2 R109, R0 ;  /* 0x00000000006d7308 */ /* 0x0003e20000000800 */
[----:B------:R-:W-:Y:S02]  /*6890*/  F2FP.BF16.F32.PACK_AB R17, R218, R212 ;  /* 0x000000d4da11723e */ /* 0x000fe400000010ff */
[----:B------:R-:W-:Y:S02]  /*68a0*/  F2FP.BF16.F32.PACK_AB R18, R235, R236 ;  /* 0x000000eceb12723e */ /* 0x000fe400000010ff */
[----:B------:R-:W-:-:S07]  /*68b0*/  F2FP.BF16.F32.PACK_AB R19, R216, R217 ;  /* 0x000000d9d813723e */ /* 0x000fce00000010ff */
[----:B--2---:R-:W-:Y:S01]  /*68c0*/  HMMA.16816.F32.BF16 R68, R16, R24, R72 ;  /* 0x000000181044723c */ /* 0x004fe20000041848 */
[----:B-1----:R-:W-:-:S04]  /*68d0*/  FFMA.FTZ R0, R130, UR19, -R3 ;  /* 0x0000001382007c23 */ /* 0x002fc80008010803 */
        /* <DEDUP_REMOVED lines=11> */
[----:B---3--:R-:W-:Y:S06]  /*6990*/  HMMA.16816.F32.BF16 R60, R12, R22, R44 ;  /* 0x000000160c3c723c */ /* 0x008fec000004182c */
[-C--:B------:R-:W-:Y:S06]  /*69a0*/  HMMA.16816.F32.BF16 R44, R16, R20.reuse, R80 ;  /* 0x00000014102c723c */ /* 0x080fec0000041850 */
[----:B------:R-:W-:Y:S01]  /*69b0*/  HMMA.16816.F32.BF16 R64, R12, R20, R56 ;  /* 0x000000140c40723c */ /* 0x000fe20000041838 */
[----:B-1----:R-:W-:-:S04]  /*69c0*/  FFMA.FTZ R0, R92, UR19, -R4 ;  /* 0x000000135c007c23 */ /* 0x002fc80008010804 */
[----:B------:R1:W-:Y:S01]  /*69d0*/  MUFU.EX2 R99, R0 ;  /* 0x0000000000637308 */ /* 0x0003e20000000800 */
[C---:B------:R-:W-:Y:S06]  /*69e0*/  HMMA.16816.F32.BF16 R148, R12.reuse, R26, R40 ;  /* 0x0000001a0c94723c */ /* 0x040fec0000041828 */
[----:B------:R-:W-:Y:S06]  /*69f0*/  HMMA.16816.F32.BF16 R136, R12, R24, R136 ;  /* 0x000000180c88723c */ /* 0x000fec0000041888 */
[----:B------:R-:W-:Y:S01]  /*6a00*/  HMMA.16816.F32.BF16 R56, R16, R26, R48 ;  /* 0x0000001a1038723c */ /* 0x000fe20000041830 */
[----:B------:R-:W-:Y:S01]  /*6a10*/  LDSM.16.MT88.4 R24, [R184+0x5000] ;  /* 0x00500000b818783b */ /* 0x000fe20000004200 */
[----:B------:R-:W-:Y:S01]  /*6a20*/  F2FP.BF16.F32.PACK_AB R12, R176, R175 ;  /* 0x000000afb00c723e */ /* 0x000fe200000010ff */
[----:B-1----:R-:W-:Y:S01]  /*6a30*/  FFMA.FTZ R0, R95, UR19, -R4 ;  /* 0x000000135f007c23 */ /* 0x002fe20008010804 */
[----:B------:R-:W-:-:S02]  /*6a40*/  F2FP.BF16.F32.PACK_AB R14, R111, R123 ;  /* 0x0000007b6f0e723e */ /* 0x000fc400000010ff */
        /* <DEDUP_REMOVED lines=8> */
[C---:B----4-:R-:W-:Y:S01]  /*6ad0*/  HMMA.16816.F32.BF16 R68, R16.reuse, R32, R68 ;  /* 0x000000201044723c */ /* 0x050fe20000041844 */
[----:B------:R2:W-:Y:S05]  /*6ae0*/  MUFU.EX2 R89, R0 ;  /* 0x0000000000597308 */ /* 0x0005ea0000000800 */
[C---:B------:R-:W-:Y:S06]  /*6af0*/  HMMA.16816.F32.BF16 R52, R16.reuse, R28, R44 ;  /* 0x0000001c1034723c */ /* 0x040fec000004182c */
[C---:B------:R-:W-:Y:S06]  /*6b00*/  HMMA.16816.F32.BF16 R40, R16.reuse, R30, R40 ;  /* 0x0000001e1028723c */ /* 0x040fec0000041828 */
[----:B------:R-:W-:Y:S01]  /*6b10*/  HMMA.16816.F32.BF16 R56, R16, R34, R56 ;  /* 0x000000221038723c */ /* 0x000fe20000041838 */
[----:B--2---:R-:W-:-:S04]  /*6b20*/  FFMA.FTZ R0, R132, UR19, -R3 ;  /* 0x0000001384007c23 */ /* 0x004fc80008010803 */
[----:B------:R2:W3:Y:S02]  /*6b30*/  MUFU.EX2 R88, R0 ;  /* 0x0000000000587308 */ /* 0x0004e40000000800 */
[----:B------:R-:W-:Y:S02]  /*6b40*/  F2FP.BF16.F32.PACK_AB R16, R229, R230 ;  /* 0x000000e6e510723e */ /* 0x000fe400000010ff */
[----:B------:R-:W-:Y:S02]  /*6b50*/  F2FP.BF16.F32.PACK_AB R17, R208, R210 ;  /* 0x000000d2d011723e */ /* 0x000fe400000010ff */
[----:B------:R-:W-:Y:S02]  /*6b60*/  F2FP.BF16.F32.PACK_AB R18, R238, R228 ;  /* 0x000000e4ee12723e */ /* 0x000fe400000010ff */
[----:B------:R-:W-:-:S07]  /*6b70*/  F2FP.BF16.F32.PACK_AB R19, R204, R207 ;  /* 0x000000cfcc13723e */ /* 0x000fce00000010ff */
[----:B-1----:R-:W-:Y:S01]  /*6b80*/  HMMA.16816.F32.BF16 R40, R16, R22, R40 ;  /* 0x000000161028723c */ /* 0x002fe20000041828 */
[----:B--2---:R-:W-:Y:S01]  /*6b90*/  FFMA.FTZ R0, R133, UR19, -R3 ;  /* 0x0000001385007c23 */ /* 0x004fe20008010803 */
[----:B---3--:R-:W-:-:S03]  /*6ba0*/  F2FP.BF16.F32.PACK_AB R13, R88, R89 ;  /* 0x00000059580d723e */ /* 0x008fc600000010ff */
[----:B------:R1:W-:Y:S02]  /*6bb0*/  MUFU.EX2 R85, R0 ;  /* 0x0000000000557308 */ /* 0x0003e40000000800 */
[----:B-1----:R-:W-:-:S06]  /*6bc0*/  FFMA.FTZ R0, R134, UR19, -R3 ;  /* 0x0000001386007c23 */ /* 0x002fcc0008010803 */
        /* <DEDUP_REMOVED lines=23> */
[----:B-1----:R-:W-:Y:S02]  /*6d40*/  FFMA.FTZ R0, R143, UR19, -R3 ;  /* 0x000000138f007c23 */ /* 0x002fe40008010803 */
[----:B------:R-:W-:Y:S04]  /*6d50*/  HMMA.16816.F32.BF16 R140, R16, R24, R68 ;  /* 0x00000018108c723c */ /* 0x000fe80000041844 */
        /* <DEDUP_REMOVED lines=11> */
[----:B------:R-:W3:Y:S01]  /*6e10*/  LDSM.16.MT88.4 R24, [R184+0x5800] ;  /* 0x00580000b818783b */ /* 0x000ee20000004200 */
        /* <DEDUP_REMOVED lines=34> */
[----:B------:R-:W-:Y:S01]  /*7040*/  LDSM.16.MT88.4 R28, [R185+0x5c00] ;  /* 0x005c0000b91c783b */ /* 0x000fe20000004200 */
[----:B-1----:R-:W-:-:S03]  /*7050*/  FFMA.FTZ R0, R144, UR19, -R4 ;  /* 0x0000001390007c23 */ /* 0x002fc60008010804 */
[----:B------:R-:W1:Y:S01]  /*7060*/  LDSM.16.MT88.4 R144, [R184+0x5c00] ;  /* 0x005c0000b890783b */ /* 0x000e620000004200 */
[----:B------:R2:W-:Y:S02]  /*7070*/  MUFU.EX2 R66, R0 ;  /* 0x0000000000427308 */ /* 0x0005e40000000800 */
[----:B--2---:R-:W-:-:S06]  /*7080*/  FFMA.FTZ R0, R158, UR19, -R3 ;  /* 0x000000139e007c23 */ /* 0x004fcc0008010803 */
[----:B------:R2:W-:Y:S02]  /*7090*/  MUFU.EX2 R65, R0 ;  /* 0x0000000000417308 */ /* 0x0005e40000000800 */
[----:B--2---:R-:W-:-:S06]  /*70a0*/  FFMA.FTZ R0, R154, UR19, -R3 ;  /* 0x000000139a007c23 */ /* 0x004fcc0008010803 */
[----:B------:R2:W5:Y:S02]  /*70b0*/  MUFU.EX2 R64, R0 ;  /* 0x0000000000407308 */ /* 0x0005640000000800 */
[----:B--2---:R-:W-:Y:S01]  /*70c0*/  FFMA.FTZ R0, R155, UR19, -R3 ;  /* 0x000000139b007c23 */ /* 0x004fe20008010803 */
[----:B-----5:R-:W-:-:S05]  /*70d0*/  F2FP.BF16.F32.PACK_AB R13, R64, R65 ;  /* 0x00000041400d723e */ /* 0x020fca00000010ff */
[----:B------:R2:W-:Y:S02]  /*70e0*/  MUFU.EX2 R49, R0 ;  /* 0x0000000000317308 */ /* 0x0005e40000000800 */
[----:B--2---:R-:W-:-:S06]  /*70f0*/  FFMA.FTZ R0, R157, UR19, -R3 ;  /* 0x000000139d007c23 */ /* 0x004fcc0008010803 */
[----:B------:R2:W5:Y:S02]  /*7100*/  MUFU.EX2 R50, R0 ;  /* 0x0000000000327308 */ /* 0x0005640000000800 */
[----:B--2---:R-:W-:Y:S01]  /*7110*/  FFMA.FTZ R0, R152, UR19, -R4 ;  /* 0x0000001398007c23 */ /* 0x004fe20008010804 */
[----:B-----5:R-:W-:-:S05]  /*7120*/  F2FP.BF16.F32.PACK_AB R15, R50, R49 ;  /* 0x00000031320f723e */ /* 0x020fca00000010ff */
[----:B------:R2:W-:Y:S02]  /*7130*/  MUFU.EX2 R51, R0 ;  /* 0x0000000000337308 */ /* 0x0005e40000000800 */
[C---:B---3--:R-:W-:Y:S06]  /*7140*/  HMMA.16816.F32.BF16 R136, R12.reuse, R24, R136 ;  /* 0x000000180c88723c */ /* 0x048fec0000041888 */
[C---:B------:R-:W-:Y:S06]  /*7150*/  HMMA.16816.F32.BF16 R148, R12.reuse, R26, R148 ;  /* 0x0000001a0c94723c */ /* 0x040fec0000041894 */
[----:B----4-:R-:W-:Y:S01]  /*7160*/  HMMA.16816.F32.BF16 R52, R12, R20, R52 ;  /* 0x000000140c34723c */ /* 0x010fe20000041834 */
[----:B--2---:R-:W-:Y:S01]  /*7170*/  FFMA.FTZ R0, R112, UR19, -R4 ;  /* 0x0000001370007c23 */ /* 0x004fe20008010804 */
[----:B------:R-:W-:-:S03]  /*7180*/  FADD.FTZ R4, R169, R118 ;  /* 0x00000076a9047221 */ /* 0x000fc60000010000 */
[----:B------:R2:W3:Y:S01]  /*7190*/  MUFU.EX2 R48, R0 ;  /* 0x0000000000307308 */ /* 0x0004e20000000800 */
[----:B------:R-:W-:Y:S07]  /*71a0*/  HMMA.16816.F32.BF16 R44, R12, R22, R44 ;  /* 0x000000160c2c723c */ /* 0x000fee000004182c */
[----:B------:R-:W-:Y:S02]  /*71b0*/  F2FP.BF16.F32.PACK_AB R12, R246, R244 ;  /* 0x000000f4f60c723e */ /* 0x000fe400000010ff */
[----:B------:R-:W-:-:S02]  /*71c0*/  F2FP.BF16.F32.PACK_AB R13, R198, R199 ;  /* 0x000000c7c60d723e */ /* 0x000fc400000010ff */
[----:B------:R-:W-:Y:S02]  /*71d0*/  F2FP.BF16.F32.PACK_AB R14, R248, R247 ;  /* 0x000000f7f80e723e */ /* 0x000fe400000010ff */
[----:B------:R-:W-:Y:S01]  /*71e0*/  F2FP.BF16.F32.PACK_AB R15, R182, R197 ;  /* 0x000000c5b60f723e */ /* 0x000fe200000010ff */
[----:B--2---:R-:W-:Y:S01]  /*71f0*/  FFMA.FTZ R0, R161, UR19, -R3 ;  /* 0x00000013a1007c23 */ /* 0x004fe20008010803 */
[----:B---3--:R-:W-:-:S03]  /*7200*/  F2FP.BF16.F32.PACK_AB R166, R48, R51 ;  /* 0x0000003330a6723e */ /* 0x008fc600000010ff */
[----:B------:R2:W-:Y:S02]  /*7210*/  MUFU.EX2 R42, R0 ;  /* 0x00000000002a7308 */ /* 0x0005e40000000800 */
[C---:B------:R-:W-:Y:S06]  /*7220*/  HMMA.16816.F32.BF16 R140, R12.reuse, R24, R140 ;  /* 0x000000180c8c723c */ /* 0x040fec000004188c */
[C---:B------:R-:W-:Y:S06]  /*7230*/  HMMA.16816.F32.BF16 R32, R12.reuse, R20, R32 ;  /* 0x000000140c20723c */ /* 0x040fec0000041820 */
[----:B------:R-:W-:Y:S01]  /*7240*/  HMMA.16816.F32.BF16 R60, R12, R26, R60 ;  /* 0x0000001a0c3c723c */ /* 0x000fe2000004183c */
[----:B--2---:R-:W-:Y:S01]  /*7250*/  FFMA.FTZ R0, R160, UR19, -R3 ;  /* 0x00000013a0007c23 */ /* 0x004fe20008010803 */
[----:B------:R-:W-:-:S04]  /*7260*/  F2FP.BF16.F32.PACK_AB R160, R249, R250 ;  /* 0x000000faf9a0723e */ /* 0x000fc800000010ff */
[----:B------:R-:W-:Y:S01]  /*7270*/  HMMA.16816.F32.BF16 R16, R12, R22, R16 ;  /* 0x000000160c10723c */ /* 0x000fe20000041810 */
[----:B------:R2:W3:Y:S02]  /*7280*/  MUFU.EX2 R41, R0 ;  /* 0x0000000000297308 */ /* 0x0004e40000000800 */
[--C-:B--2---:R-:W-:Y:S01]  /*7290*/  FFMA.FTZ R0, R162, UR19, -R3.reuse ;  /* 0x00000013a2007c23 */ /* 0x104fe20008010803 */
[----:B------:R-:W-:Y:S01]  /*72a0*/  FFMA.FTZ R3, R159, UR19, -R3 ;  /* 0x000000139f037c23 */ /* 0x000fe20008010803 */
[----:B---3--:R-:W-:-:S04]  /*72b0*/  F2FP.BF16.F32.PACK_AB R165, R41, R42 ;  /* 0x0000002a29a5723e */ /* 0x008fc800000010ff */
[----:B------:R2:W-:Y:S01]  /*72c0*/  MUFU.EX2 R36, R0 ;  /* 0x0000000000247308 */ /* 0x0005e20000000800 */
[----:B------:R-:W-:-:S07]  /*72d0*/  F2FP.BF16.F32.PACK_AB R162, R251, R252 ;  /* 0x000000fcfba2723e */ /* 0x000fce00000010ff */
[----:B------:R3:W4:Y:S01]  /*72e0*/  MUFU.EX2 R40, R3 ;  /* 0x0000000300287308 */ /* 0x0007220000000800 */
[----:B--2---:R-:W-:Y:S01]  /*72f0*/  FFMA.FTZ R0, R164, UR19, -R5 ;  /* 0x00000013a4007c23 */ /* 0x004fe20008010805 */
[----:B------:R-:W-:-:S06]  /*7300*/  F2FP.BF16.F32.PACK_AB R164, R66, R67 ;  /* 0x0000004342a4723e */ /* 0x000fcc00000010ff */
[----:B------:R2:W5:Y:S01]  /*7310*/  MUFU.EX2 R24, R0 ;  /* 0x0000000000187308 */ /* 0x0005620000000800 */
[----:B---3--:R-:W-:Y:S01]  /*7320*/  FADD.FTZ R3, R221, R2 ;  /* 0x00000002dd037221 */ /* 0x008fe20000010000 */
[----:B----4-:R-:W-:-:S07]  /*7330*/  F2FP.BF16.F32.PACK_AB R167, R40, R36 ;  /* 0x0000002428a7723e */ /* 0x010fce00000010ff */
[----:B-1----:R-:W-:Y:S01]  /*7340*/  HMMA.16816.F32.BF16 R136, R164, R144, R136 ;  /* 0x00000090a488723c */ /* 0x002fe20000041888 */
[----:B--2---:R-:W-:Y:S01]  /*7350*/  FFMA.FTZ R0, R163, UR19, -R5 ;  /* 0x00000013a3007c23 */ /* 0x004fe20008010805 */
[----:B-----5:R-:W-:-:S04]  /*7360*/  F2FP.BF16.F32.PACK_AB R161, R24, R181 ;  /* 0x000000b518a1723e */ /* 0x020fc800000010ff */
[C---:B------:R-:W-:Y:S01]  /*7370*/  HMMA.16816.F32.BF16 R148, R164.reuse, R146, R148 ;  /* 0x00000092a494723c */ /* 0x040fe20000041894 */
[----:B------:R1:W-:Y:S05]  /*7380*/  MUFU.EX2 R20, R0 ;  /* 0x0000000000147308 */ /* 0x0003ea0000000800 */
[C---:B------:R-:W-:Y:S06]  /*7390*/  HMMA.16816.F32.BF16 R156, R164.reuse, R28, R52 ;  /* 0x0000001ca49c723c */ /* 0x040fec0000041834 */
[----:B------:R-:W-:Y:S01]  /*73a0*/  HMMA.16816.F32.BF16 R164, R164, R30, R44 ;  /* 0x0000001ea4a4723c */ /* 0x000fe2000004182c */
[----:B-1----:R-:W-:Y:S01]  /*73b0*/  FFMA.FTZ R0, R168, UR19, -R5 ;  /* 0x00000013a8007c23 */ /* 0x002fe20008010805 */
[----:B------:R-:W-:Y:S01]  /*73c0*/  FADD.FTZ R5, R7, R6 ;  /* 0x0000000607057221 */ /* 0x000fe20000010000 */
[----:B------:R-:W-:-:S02]  /*73d0*/  FADD.FTZ R6, R222, R3 ;  /* 0x00000003de067221 */ /* 0x000fc40000010000 */
[----:B------:R1:W2:Y:S02]  /*73e0*/  MUFU.EX2 R12, R0 ;  /* 0x00000000000c7308 */ /* 0x0002a40000000800 */
[----:B-1----:R-:W-:Y:S01]  /*73f0*/  FADD.FTZ R0, R179, R177 ;  /* 0x000000b1b3007221 */ /* 0x002fe20000010000 */
[----:B--2---:R-:W-:-:S03]  /*7400*/  F2FP.BF16.F32.PACK_AB R163, R12, R20 ;  /* 0x000000140ca3723e */ /* 0x004fc600000010ff */
        /* <DEDUP_REMOVED lines=119> */
[----:B------:R1:W-:Y:S04]  /*7b80*/  STL [R1], R4 ;  /* 0x0000000401007387 */ /* 0x0003e80000100800 */
[----:B------:R1:W-:Y:S01]  /*7b90*/  STL [R1+0x4], R3 ;  /* 0x0000040301007387 */ /* 0x0003e20000100800 */
[C---:B------:R-:W-:Y:S03]  /*7ba0*/  HMMA.16816.F32.BF16 R144, R160.reuse, R146, R60 ;  /* 0x00000092a090723c */ /* 0x040fe6000004183c */
[----:B------:R1:W-:Y:S03]  /*7bb0*/  STL [R1+0x8], R239 ;  /* 0x000008ef01007387 */ /* 0x0003e60000100800 */
[C---:B------:R-:W-:Y:S01]  /*7bc0*/  HMMA.16816.F32.BF16 R152, R160.reuse, R28, R32 ;  /* 0x0000001ca098723c */ /* 0x040fe20000041820 */
[----:B------:R1:W-:Y:S05]  /*7bd0*/  STL [R1+0xc], R242 ;  /* 0x00000cf201007387 */ /* 0x0003ea0000100800 */
[----:B------:R-:W-:Y:S01]  /*7be0*/  HMMA.16816.F32.BF16 R160, R160, R30, R16 ;  /* 0x0000001ea0a0723c */ /* 0x000fe20000041810 */
[----:B------:R-:W-:-:S08]  /*7bf0*/  NOP ;  /* 0x0000000000007918 */ /* 0x000fd00000000000 */
[----:B------:R-:W-:-:S15]  /*7c00*/  @!P0 BRA `(.L_x_525) ;  /* 0x0000006000708947 */ /* 0x000fde0003800000 */
[----:B------:R-:W2:Y:S01]  /*7c10*/  LDL.64 R120, [R1+0x38] ;  /* 0x0000380001787983 */ /* 0x000ea20000100a00 */
[----:B------:R-:W-:Y:S01]  /*7c20*/  ULDC UR4, c[0x0][0x2d0] ;  /* 0x0000b40000047ab9 */ /* 0x000fe20000000800 */
[----:B------:R-:W-:-:S04]  /*7c30*/  DEPBAR.LE SB0, 0x0 ;  /* 0x000080000000791a */ /* 0x000fc80000000000 */
[----:B------:R-:W-:Y:S02]  /*7c40*/  IMAD.U32 R7, RZ, RZ, UR8 ;  /* 0x00000008ff077e24 */ /* 0x000fe4000f8e00ff */
[----:B-1----:R-:W-:Y:S02]  /*7c50*/  IMAD.U32 R4, RZ, RZ, UR8 ;  /* 0x00000008ff047e24 */ /* 0x002fe4000f8e00ff */
        /* <DEDUP_REMOVED lines=40> */
[----:B------:R-:W-:Y:S02]  /*7ee0*/  @!P1 LDGSTS.E.BYPASS.LTC128B.128 [R196+0x4800], desc[UR22][R12.64] ;  /* 0x048000000cc49fae */ /* 0x000fe4000b901d56 */
        /* <DEDUP_REMOVED lines=14> */
[----:B------:R-:W-:Y:S04]  /*7fd0*/  LDSM.16.M88.4 R48, [R135+0x2000] ;  /* 0x002000008730783b */ /* 0x000fe80000000200 */
[----:B------:R-:W3:Y:S04]  /*7fe0*/  LDSM.16.M88.4 R20, [R186+0x1000] ;  /* 0x00100000ba14783b */ /* 0x000ee80000000200 */
[----:B------:R-:W-:Y:S04]  /*7ff0*/  LDSM.16.M88.4 R16, [R187] ;  /* 0x00000000bb10783b */ /* 0x000fe80000000200 */
[----:B------:R-:W-:Y:S04]  /*8000*/  LDSM.16.M88.4 R52, [R188] ;  /* 0x00000000bc34783b */ /* 0x000fe80000000200 */
[----:B-1----:R-:W1:Y:S04]  /*8010*/  LDSM.16.M88.4 R4, [R186] ;  /* 0x00000000ba04783b */ /* 0x002e680000000200 */
[----:B------:R-:W-:Y:S04]  /*8020*/  LDSM.16.M88.4 R12, [R187+0x1000] ;  /* 0x00100000bb0c783b */ /* 0x000fe80000000200 */
[----:B------:R-:W4:Y:S04]  /*8030*/  LDSM.16.M88.4 R60, [R135+0x2400] ;  /* 0x00240000873c783b */ /* 0x000f280000000200 */
[----:B------:R-:W-:Y:S04]  /*8040*/  LDSM.16.M88.4 R72, [R195] ;  /* 0x00000000c348783b */ /* 0x000fe80000000200 */
[----:B------:R-:W5:Y:S04]  /*8050*/  LDSM.16.M88.4 R56, [R135+0x2800] ;  /* 0x002800008738783b */ /* 0x000f680000000200 */
[----:B------:R-:W5:Y:S04]  /*8060*/  LDSM.16.M88.4 R64, [R194] ;  /* 0x00000000c240783b */ /* 0x000f680000000200 */
[----:B------:R-:W5:Y:S01]  /*8070*/  LDSM.16.M88.4 R112, [R135+0x2c00] ;  /* 0x002c00008770783b */ /* 0x000f620000000200 */
[-C--:B---3--:R-:W-:Y:S03]  /*8080*/  HMMA.16816.F32.BF16 R28, R20, R48.reuse, RZ ;  /* 0x00000030141c723c */ /* 0x088fe600000418ff */
[----:B------:R-:W3:Y:S04]  /*8090*/  LDSM.16.M88.4 R108, [R193] ;  /* 0x00000000c16c783b */ /* 0x000ee80000000200 */
[----:B------:R-:W3:Y:S04]  /*80a0*/  LDSM.16.M88.4 R96, [R135+0x3000] ;  /* 0x003000008760783b */ /* 0x000ee80000000200 */
[----:B------:R-:W3:Y:S01]  /*80b0*/  LDSM.16.M88.4 R88, [R192] ;  /* 0x00000000c058783b */ /* 0x000ee20000000200 */
[----:B-1----:R-:W-:Y:S03]  /*80c0*/  HMMA.16816.F32.BF16 R24, R4, R48, RZ ;  /* 0x000000300418723c */ /* 0x002fe600000418ff */
[----:B------:R-:W1:Y:S04]  /*80d0*/  LDSM.16.M88.4 R104, [R135+0x3400] ;  /* 0x003400008768783b */ /* 0x000e680000000200 */
[----:B------:R-:W1:Y:S01]  /*80e0*/  LDSM.16.M88.4 R100, [R191] ;  /* 0x00000000bf64783b */ /* 0x000e620000000200 */
[----:B----4-:R-:W-:Y:S03]  /*80f0*/  HMMA.16816.F32.BF16 R40, R20, R60, RZ ;  /* 0x0000003c1428723c */ /* 0x010fe600000418ff */
[----:B------:R-:W4:Y:S04]  /*8100*/  LDSM.16.M88.4 R84, [R135+0x3800] ;  /* 0x003800008754783b */ /* 0x000f280000000200 */
[----:B------:R-:W4:Y:S01]  /*8110*/  LDSM.16.M88.4 R92, [R190] ;  /* 0x00000000be5c783b */ /* 0x000f220000000200 */
[----:B------:R-:W-:Y:S03]  /*8120*/  HMMA.16816.F32.BF16 R32, R12, R52, R28 ;  /* 0x000000340c20723c */ /* 0x000fe6000004181c */
[----:B------:R-:W4:Y:S03]  /*8130*/  LDSM.16.M88.4 R80, [R135+0x3c00] ;  /* 0x003c00008750783b */ /* 0x000f260000000200 */
[----:B------:R-:W-:Y:S01]  /*8140*/  HMMA.16816.F32.BF16 R28, R4, R60, RZ ;  /* 0x0000003c041c723c */ /* 0x000fe200000418ff */
[----:B------:R-:W4:Y:S01]  /*8150*/  LDSM.16.M88.4 R68, [R189] ;  /* 0x00000000bd44783b */ /* 0x000f220000000200 */
[----:B--2---:R-:W2:Y:S04]  /*8160*/  S2R R2, SR_TID.X ;  /* 0x0000000000027919 */ /* 0x004ea80000002100 */
[----:B------:R-:W-:Y:S01]  /*8170*/  HMMA.16816.F32.BF16 R24, R16, R52, R24 ;  /* 0x000000341018723c */ /* 0x000fe20000041818 */
[----:B------:R-:W0:Y:S05]  /*8180*/  LDGDEPBAR ;  /* 0x00000000000079af */ /* 0x000e2a0000000000 */
[----:B-----5:R-:W-:Y:S06]  /*8190*/  HMMA.16816.F32.BF16 R44, R20, R56, RZ ;  /* 0x00000038142c723c */ /* 0x020fec00000418ff */
[----:B------:R-:W-:Y:S01]  /*81a0*/  FMUL.FTZ R32, R32, UR15 ;  /* 0x0000000f20207c20 */ /* 0x000fe20008410000 */
[----:B------:R-:W-:Y:S01]  /*81b0*/  FMUL.FTZ R33, R33, UR15 ;  /* 0x0000000f21217c20 */ /* 0x000fe20008410000 */
[----:B------:R-:W-:Y:S01]  /*81c0*/  FMUL.FTZ R34, R34, UR15 ;  /* 0x0000000f22227c20 */ /* 0x000fe20008410000 */
[----:B------:R-:W-:Y:S01]  /*81d0*/  FMUL.FTZ R35, R35, UR15 ;  /* 0x0000000f23237c20 */ /* 0x000fe20008410000 */
[----:B------:R-:W-:Y:S08]  /*81e0*/  MUFU.TANH R236, R32 ;  /* 0x0000002000ec7308 */ /* 0x000ff00000002400 */
[----:B------:R-:W-:Y:S01]  /*81f0*/  FMUL.FTZ R24, R24, UR15 ;  /* 0x0000000f18187c20 */ /* 0x000fe20008410000 */
[----:B------:R-:W-:Y:S01]  /*8200*/  FMUL.FTZ R25, R25, UR15 ;  /* 0x0000000f19197c20 */ /* 0x000fe20008410000 */
[----:B------:R-:W-:Y:S01]  /*8210*/  FMUL.FTZ R26, R26, UR15 ;  /* 0x0000000f1a1a7c20 */ /* 0x000fe20008410000 */
[----:B------:R-:W-:Y:S01]  /*8220*/  FMUL.FTZ R27, R27, UR15 ;  /* 0x0000000f1b1b7c20 */ /* 0x000fe20008410000 */
[----:B------:R-:W5:Y:S01]  /*8230*/  MUFU.TANH R198, R24 ;  /* 0x0000001800c67308 */ /* 0x000f620000002400 */
[----:B------:R-:W-:-:S04]  /*8240*/  DEPBAR.LE SB0, 0x0 ;  /* 0x000080000000791a */ /* 0x000fc80000000000 */
[----:B------:R-:W-:Y:S01]  /*8250*/  HMMA.16816.F32.BF16 R44, R12, R64, R44 ;  /* 0x000000400c2c723c */ /* 0x000fe2000004182c */
[----:B--2---:R-:W-:Y:S02]  /*8260*/  IMAD.SHL.U32 R2, R2, 0x2, RZ ;  /* 0x0000000202027824 */ /* 0x004fe400078e00ff */
[----:B------:R-:W2:Y:S03]  /*8270*/  MUFU.TANH R124, R25 ;  /* 0x00000019007c7308 */ /* 0x000ea60000002400 */
[----:B------:R-:W-:-:S05]  /*8280*/  LOP3.LUT R2, R2, 0x6, RZ, 0xc0, !PT ;  /* 0x0000000602027812 */ /* 0x000fca00078ec0ff */
[----:B------:R-:W-:Y:S01]  /*8290*/  MUFU.TANH R216, R26 ;  /* 0x0000001a00d87308 */ /* 0x000fe20000002400 */
[----:B------:R-:W-:-:S04]  /*82a0*/  IMAD R0, R0, 0x80, R2 ;  /* 0x0000008000007824 */ /* 0x000fc800078e0202 */
[C---:B------:R-:W-:Y:S01]  /*82b0*/  VIADD R36, R0.reuse, 0x20 ;  /* 0x0000002000247836 */ /* 0x040fe20000000000 */
[C---:B------:R-:W-:Y:S01]  /*82c0*/  ISETP.GE.AND P0, PT, R0.reuse, R8, PT ;  /* 0x000000080000720c */ /* 0x040fe20003f06270 */
[C---:B------:R-:W-:Y:S01]  /*82d0*/  VIADD R3, R0.reuse, 0x71 ;  /* 0x0000007100037836 */ /* 0x040fe20000000000 */
[----:B------:R3:W-:Y:S01]  /*82e0*/  MUFU.TANH R215, R27 ;  /* 0x0000001b00d77308 */ /* 0x0007e20000002400 */
[C---:B------:R-:W-:Y:S01]  /*82f0*/  ISETP.GE.AND P3, PT, R0.reuse, R9, PT ;  /* 0x000000090000720c */ /* 0x040fe20003f66270 */
[C---:B------:R-:W-:Y:S01]  /*8300*/  VIADD R2, R0.reuse, 0x78 ;  /* 0x0000007800027836 */ /* 0x040fe20000000000 */
[----:B------:R-:W-:Y:S02]  /*8310*/  ISETP.GE.AND P6, PT, R0, R11, PT ;  /* 0x0000000b0000720c */ /* 0x000fe40003fc6270 */
[----:B------:R-:W-:Y:S01]  /*8320*/  FMUL.FTZ R44, R44, UR15 ;  /* 0x0000000f2c2c7c20 */ /* 0x000fe20008410000 */
[----:B------:R-:W-:Y:S01]  /*8330*/  FMUL.FTZ R45, R45, UR15 ;  /* 0x0000000f2d2d7c20 */ /* 0x000fe20008410000 */
[----:B------:R-:W-:Y:S01]  /*8340*/  FMUL.FTZ R46, R46, UR15 ;  /* 0x0000000f2e2e7c20 */ /* 0x000fe20008410000 */
[----:B------:R-:W-:Y:S01]  /*8350*/  MUFU.TANH R237, R33 ;  /* 0x0000002100ed7308 */ /* 0x000fe20000002400 */
[----:B------:R-:W-:Y:S01]  /*8360*/  FMUL.FTZ R47, R47, UR15 ;  /* 0x0000000f2f2f7c20 */ /* 0x000fe20008410000 */
[----:B------:R-:W-:-:S06]  /*8370*/  ISETP.GE.AND P5, PT, R0, R10, PT ;  /* 0x0000000a0000720c */ /* 0x000fcc0003fa6270 */
[----:B------:R-:W-:Y:S01]  /*8380*/  MUFU.TANH R235, R34 ;  /* 0x0000002200eb7308 */ /* 0x000fe20000002400 */
[----:B---3--:R-:W-:Y:S06]  /*8390*/  HMMA.16816.F32.BF16 R24, R16, R72, R28 ;  /* 0x000000481018723c */ /* 0x008fec000004181c */
[----:B------:R-:W-:Y:S01]  /*83a0*/  HMMA.16816.F32.BF16 R28, R4, R56, RZ ;  /* 0x00000038041c723c */ /* 0x000fe200000418ff */
[----:B------:R3:W-:Y:S08]  /*83b0*/  MUFU.TANH R238, R35 ;  /* 0x0000002300ee7308 */ /* 0x0007f00000002400 */
[----:B------:R-:W-:Y:S08]  /*83c0*/  MUFU.TANH R229, R44 ;  /* 0x0000002c00e57308 */ /* 0x000ff00000002400 */
[----:B------:R-:W-:Y:S01]  /*83d0*/  MUFU.TANH R230, R45 ;  /* 0x0000002d00e67308 */ /* 0x000fe20000002400 */
[----:B------:R-:W-:Y:S01]  /*83e0*/  FMUL.FTZ R24, R24, UR15 ;  /* 0x0000000f18187c20 */ /* 0x000fe20008410000 */
[----:B------:R-:W-:Y:S01]  /*83f0*/  FMUL.FTZ R25, R25, UR15 ;  /* 0x0000000f19197c20 */ /* 0x000fe20008410000 */
[----:B------:R-:W-:Y:S01]  /*8400*/  FMUL.FTZ R26, R26, UR15 ;  /* 0x0000000f1a1a7c20 */ /* 0x000fe20008410000 */
[----:B------:R-:W-:Y:S01]  /*8410*/  FMUL.FTZ R27, R27, UR15 ;  /* 0x0000000f1b1b7c20 */ /* 0x000fe20008410000 */
[----:B---3--:R-:W-:Y:S03]  /*8420*/  HMMA.16816.F32.BF16 R32, R12, R72, R40 ;  /* 0x000000480c20723c */ /* 0x008fe60000041828 */
[----:B------:R-:W-:Y:S08]  /*8430*/  MUFU.TANH R134, R24 ;  /* 0x0000001800867308 */ /* 0x000ff00000002400 */
[----:B------:R-:W-:Y:S08]  /*8440*/  MUFU.TANH R79, R25 ;  /* 0x00000019004f7308 */ /* 0x000ff00000002400 */
[----:B------:R-:W-:Y:S05]  /*8450*/  MUFU.TANH R202, R26 ;  /* 0x0000001a00ca7308 */ /* 0x000fea0000002400 */
[----:B------:R-:W-:Y:S01]  /*8460*/  FMUL.FTZ R32, R32, UR15 ;  /* 0x0000000f20207c20 */ /* 0x000fe20008410000 */
[----:B------:R-:W-:Y:S01]  /*8470*/  FMUL.FTZ R33, R33, UR15 ;  /* 0x0000000f21217c20 */ /* 0x000fe20008410000 */
[----:B------:R-:W-:Y:S01]  /*8480*/  FMUL.FTZ R34, R34, UR15 ;  /* 0x0000000f22227c20 */ /* 0x000fe20008410000 */
[----:B------:R3:W-:Y:S01]  /*8490*/  MUFU.TANH R201, R27 ;  /* 0x0000001b00c97308 */ /* 0x0007e20000002400 */
[----:B------:R-:W-:-:S07]  /*84a0*/  FMUL.FTZ R35, R35, UR15 ;  /* 0x0000000f23237c20 */ /* 0x000fce0008410000 */
[----:B------:R-:W-:Y:S08]  /*84b0*/  MUFU.TANH R233, R32 ;  /* 0x0000002000e97308 */ /* 0x000ff00000002400 */
[----:B------:R-:W-:Y:S01]  /*84c0*/  MUFU.TANH R234, R33 ;  /* 0x0000002100ea7308 */ /* 0x000fe20000002400 */
[----:B---3--:R-:W-:Y:S06]  /*84d0*/  HMMA.16816.F32.BF16 R24, R16, R64, R28 ;  /* 0x000000401018723c */ /* 0x008fec000004181c */
[----:B------:R-:W-:Y:S01]  /*84e0*/  HMMA.16816.F32.BF16 R28, R4, R112, RZ ;  /* 0x00000070041c723c */ /* 0x000fe200000418ff */
[----:B------:R-:W-:Y:S08]  /*84f0*/  MUFU.TANH R231, R34 ;  /* 0x0000002200e77308 */ /* 0x000ff00000002400 */
[----:B------:R3:W-:Y:S08]  /*8500*/  MUFU.TANH R232, R35 ;  /* 0x0000002300e87308 */ /* 0x0007f00000002400 */
[----:B------:R-:W-:Y:S01]  /*8510*/  MUFU.TANH R228, R46 ;  /* 0x0000002e00e47308 */ /* 0x000fe20000002400 */
[----:B------:R-:W-:Y:S01]  /*8520*/  FMUL.FTZ R24, R24, UR15 ;  /* 0x0000000f18187c20 */ /* 0x000fe20008410000 */
[----:B------:R-:W-:Y:S01]  /*8530*/  FMUL.FTZ R25, R25, UR15 ;  /* 0x0000000f19197c20 */ /* 0x000fe20008410000 */
[----:B------:R-:W-:Y:S01]  /*8540*/  FMUL.FTZ R26, R26, UR15 ;  /* 0x0000000f1a1a7c20 */ /* 0x000fe20008410000 */
[----:B------:R-:W-:-:S04]  /*8550*/  FMUL.FTZ R27, R27, UR15 ;  /* 0x0000000f1b1b7c20 */ /* 0x000fc80008410000 */
[----:B------:R-:W-:Y:S01]  /*8560*/  MUFU.TANH R131, R24 ;  /* 0x0000001800837308 */ /* 0x000fe20000002400 */
[----:B---3--:R-:W-:Y:S07]  /*8570*/  HMMA.16816.F32.BF16 R32, R20, R112, RZ ;  /* 0x000000701420723c */ /* 0x008fee00000418ff */
[----:B------:R-:W-:Y:S08]  /*8580*/  MUFU.TANH R127, R25 ;  /* 0x00000019007f7308 */ /* 0x000ff00000002400 */
[----:B------:R-:W-:Y:S08]  /*8590*/  MUFU.TANH R200, R26 ;  /* 0x0000001a00c87308 */ /* 0x000ff00000002400 */
[----:B------:R3:W-:Y:S01]  /*85a0*/  MUFU.TANH R199, R27 ;  /* 0x0000001b00c77308 */ /* 0x0007e20000002400 */
[----:B------:R-:W-:Y:S06]  /*85b0*/  HMMA.16816.F32.BF16 R40, R12, R108, R32 ;  /* 0x0000006c0c28723c */ /* 0x000fec0000041820 */
[----:B------:R-:W-:Y:S01]  /*85c0*/  HMMA.16816.F32.BF16 R32, R20, R96, RZ ;  /* 0x000000601420723c */ /* 0x000fe200000418ff */
[----:B------:R1:W-:Y:S05]  /*85d0*/  MUFU.TANH R226, R47 ;  /* 0x0000002f00e27308 */ /* 0x0003ea0000002400 */
[----:B---3--:R-:W-:Y:S06]  /*85e0*/  HMMA.16816.F32.BF16 R24, R16, R108, R28 ;  /* 0x0000006c1018723c */ /* 0x008fec000004181c */
[----:B------:R-:W-:Y:S06]  /*85f0*/  HMMA.16816.F32.BF16 R28, R4, R96, RZ ;  /* 0x00000060041c723c */ /* 0x000fec00000418ff */
[----:B------:R-:W-:Y:S01]  /*8600*/  FMUL.FTZ R40, R40, UR15 ;  /* 0x0000000f28287c20 */ /* 0x000fe20008410000 */
[----:B------:R-:W-:Y:S01]  /*8610*/  FMUL.FTZ R41, R41, UR15 ;  /* 0x0000000f29297c20 */ /* 0x000fe20008410000 */
[----:B------:R-:W-:Y:S01]  /*8620*/  FMUL.FTZ R42, R42, UR15 ;  /* 0x0000000f2a2a7c20 */ /* 0x000fe20008410000 */
[----:B------:R-:W-:Y:S01]  /*8630*/  FMUL.FTZ R43, R43, UR15 ;  /* 0x0000000f2b2b7c20 */ /* 0x000fe20008410000 */
[----:B------:R-:W-:Y:S02]  /*8640*/  MUFU.TANH R225, R40 ;  /* 0x0000002800e17308 */ /* 0x000fe40000002400 */
[----:B-1----:R-:W-:Y:S06]  /*8650*/  HMMA.16816.F32.BF16 R44, R12, R88, R32 ;  /* 0x000000580c2c723c */ /* 0x002fec0000041820 */
[----:B------:R-:W-:Y:S01]  /*8660*/  HMMA.16816.F32.BF16 R32, R20, R104, RZ ;  /* 0x000000681420723c */ /* 0x000fe200000418ff */
[----:B------:R-:W-:Y:S01]  /*8670*/  MUFU.TANH R227, R41 ;  /* 0x0000002900e37308 */ /* 0x000fe20000002400 */
[----:B------:R-:W-:Y:S01]  /*8680*/  FMUL.FTZ R24, R24, UR15 ;  /* 0x0000000f18187c20 */ /* 0x000fe20008410000 */
[----:B------:R-:W-:Y:S01]  /*8690*/  FMUL.FTZ R25, R25, UR15 ;  /* 0x0000000f19197c20 */ /* 0x000fe20008410000 */
[----:B------:R-:W-:Y:S01]  /*86a0*/  FMUL.FTZ R26, R26, UR15 ;  /* 0x0000000f1a1a7c20 */ /* 0x000fe20008410000 */
[----:B------:R-:W-:-:S04]  /*86b0*/  FMUL.FTZ R27, R27, UR15 ;  /* 0x0000000f1b1b7c20 */ /* 0x000fc80008410000 */
[----:B------:R-:W-:Y:S08]  /*86c0*/  MUFU.TANH R122, R24 ;  /* 0x00000018007a7308 */ /* 0x000ff00000002400 */
[----:B------:R-:W-:Y:S01]  /*86d0*/  MUFU.TANH R121, R25 ;  /* 0x0000001900797308 */ /* 0x000fe20000002400 */
[----:B------:R-:W-:Y:S01]  /*86e0*/  FMUL.FTZ R44, R44, UR15 ;  /* 0x0000000f2c2c7c20 */ /* 0x000fe20008410000 */
[----:B------:R-:W-:Y:S01]  /*86f0*/  FMUL.FTZ R45, R45, UR15 ;  /* 0x0000000f2d2d7c20 */ /* 0x000fe20008410000 */
[----:B------:R-:W-:Y:S01]  /*8700*/  FMUL.FTZ R46, R46, UR15 ;  /* 0x0000000f2e2e7c20 */ /* 0x000fe20008410000 */
[----:B------:R-:W-:-:S03]  /*8710*/  FMUL.FTZ R47, R47, UR15 ;  /* 0x0000000f2f2f7c20 */ /* 0x000fc60008410000 */
[----:B------:R-:W-:Y:S01]  /*8720*/  HMMA.16816.F32.BF16 R32, R12, R100, R32 ;  /* 0x000000640c20723c */ /* 0x000fe20000041820 */
[----:B------:R-:W-:Y:S08]  /*8730*/  MUFU.TANH R197, R26 ;  /* 0x0000001a00c57308 */ /* 0x000ff00000002400 */
[----:B------:R1:W-:Y:S08]  /*8740*/  MUFU.TANH R183, R27 ;  /* 0x0000001b00b77308 */ /* 0x0003f00000002400 */
[----:B------:R-:W-:Y:S07]  /*8750*/  MUFU.TANH R224, R42 ;  /* 0x0000002a00e07308 */ /* 0x000fee0000002400 */
[----:B------:R-:W-:Y:S01]  /*8760*/  FMUL.FTZ R32, R32, UR15 ;  /* 0x0000000f20207c20 */ /* 0x000fe20008410000 */
[----:B------:R4:W-:Y:S01]  /*8770*/  MUFU.TANH R223, R43 ;  /* 0x0000002b00df7308 */ /* 0x0009e20000002400 */
[----:B-1----:R-:W-:Y:S01]  /*8780*/  HMMA.16816.F32.BF16 R24, R16, R88, R28 ;  /* 0x000000581018723c */ /* 0x002fe2000004181c */
[----:B------:R-:W-:Y:S01]  /*8790*/  FMUL.FTZ R33, R33, UR15 ;  /* 0x0000000f21217c20 */ /* 0x000fe20008410000 */
[----:B------:R-:W-:Y:S01]  /*87a0*/  FMUL.FTZ R34, R34, UR15 ;  /* 0x0000000f22227c20 */ /* 0x000fe20008410000 */
[----:B------:R-:W-:-:S03]  /*87b0*/  FMUL.FTZ R35, R35, UR15 ;  /* 0x0000000f23237c20 */ /* 0x000fc60008410000 */
[----:B------:R-:W-:Y:S01]  /*87c0*/  HMMA.16816.F32.BF16 R28, R4, R104, RZ ;  /* 0x00000068041c723c */ /* 0x000fe200000418ff */
[----:B------:R-:W-:Y:S08]  /*87d0*/  MUFU.TANH R211, R32 ;  /* 0x0000002000d37308 */ /* 0x000ff00000002400 */
[----:B------:R-:W-:Y:S01]  /*87e0*/  MUFU.TANH R214, R33 ;  /* 0x0000002100d67308 */ /* 0x000fe20000002400 */
[----:B----4-:R-:W-:Y:S07]  /*87f0*/  HMMA.16816.F32.BF16 R40, R20, R84, RZ ;  /* 0x000000541428723c */ /* 0x010fee00000418ff */
[----:B------:R-:W-:Y:S01]  /*8800*/  MUFU.TANH R204, R34 ;  /* 0x0000002200cc7308 */ /* 0x000fe20000002400 */
[----:B------:R-:W-:Y:S01]  /*8810*/  FMUL.FTZ R24, R24, UR15 ;  /* 0x0000000f18187c20 */ /* 0x000fe20008410000 */
[----:B------:R-:W-:Y:S01]  /*8820*/  FMUL.FTZ R25, R25, UR15 ;  /* 0x0000000f19197c20 */ /* 0x000fe20008410000 */
[----:B------:R-:W-:Y:S01]  /*8830*/  FMUL.FTZ R26, R26, UR15 ;  /* 0x0000000f1a1a7c20 */ /* 0x000fe20008410000 */
[----:B------:R-:W-:-:S04]  /*8840*/  FMUL.FTZ R27, R27, UR15 ;  /* 0x0000000f1b1b7c20 */ /* 0x000fc80008410000 */
[----:B------:R-:W-:Y:S08]  /*8850*/  MUFU.TANH R112, R24 ;  /* 0x0000001800707308 */ /* 0x000ff00000002400 */
[----:B------:R-:W-:Y:S01]  /*8860*/  MUFU.TANH R120, R25 ;  /* 0x0000001900787308 */ /* 0x000fe20000002400 */
[----:B------:R-:W-:Y:S07]  /*8870*/  HMMA.16816.F32.BF16 R40, R12, R92, R40 ;  /* 0x0000005c0c28723c */ /* 0x000fee0000041828 */
[----:B------:R-:W-:Y:S08]  /*8880*/  MUFU.TANH R174, R26 ;  /* 0x0000001a00ae7308 */ /* 0x000ff00000002400 */
[----:B------:R1:W-:Y:S08]  /*8890*/  MUFU.TANH R173, R27 ;  /* 0x0000001b00ad7308 */ /* 0x0003f00000002400 */
[----:B------:R3:W-:Y:S01]  /*88a0*/  MUFU.TANH R205, R35 ;  /* 0x0000002300cd7308 */ /* 0x0007e20000002400 */
[----:B------:R-:W-:Y:S01]  /*88b0*/  FMUL.FTZ R40, R40, UR15 ;  /* 0x0000000f28287c20 */ /* 0x000fe20008410000 */
[----:B------:R-:W-:Y:S01]  /*88c0*/  FMUL.FTZ R41, R41, UR15 ;  /* 0x0000000f29297c20 */ /* 0x000fe20008410000 */
[----:B------:R-:W-:Y:S01]  /*88d0*/  FMUL.FTZ R42, R42, UR15 ;  /* 0x0000000f2a2a7c20 */ /* 0x000fe20008410000 */
[----:B------:R-:W-:-:S04]  /*88e0*/  FMUL.FTZ R43, R43, UR15 ;  /* 0x0000000f2b2b7c20 */ /* 0x000fc80008410000 */
[----:B------:R-:W-:Y:S01]  /*88f0*/  MUFU.TANH R221, R44 ;  /* 0x0000002c00dd7308 */ /* 0x000fe20000002400 */
[----:B-1----:R-:W-:Y:S06]  /*8900*/  HMMA.16816.F32.BF16 R24, R16, R100, R28 ;  /* 0x000000641018723c */ /* 0x002fec000004181c */
[----:B------:R-:W-:Y:S01]  /*8910*/  HMMA.16816.F32.BF16 R28, R4, R84, RZ ;  /* 0x00000054041c723c */ /* 0x000fe200000418ff */
[----:B------:R-:W-:Y:S05]  /*8920*/  MUFU.TANH R222, R45 ;  /* 0x0000002d00de7308 */ /* 0x000fea0000002400 */
[----:B---3--:R-:W-:Y:S03]  /*8930*/  HMMA.16816.F32.BF16 R32, R20, R80, RZ ;  /* 0x000000501420723c */ /* 0x008fe600000418ff */
[----:B------:R-:W-:Y:S08]  /*8940*/  MUFU.TANH R219, R46 ;  /* 0x0000002e00db7308 */ /* 0x000ff00000002400 */
[----:B------:R1:W-:Y:S01]  /*8950*/  MUFU.TANH R220, R47 ;  /* 0x0000002f00dc7308 */ /* 0x0003e20000002400 */
[----:B------:R-:W-:Y:S01]  /*8960*/  FMUL.FTZ R24, R24, UR15 ;  /* 0x0000000f18187c20 */ /* 0x000fe20008410000 */
[----:B------:R-:W-:Y:S01]  /*8970*/  FMUL.FTZ R25, R25, UR15 ;  /* 0x0000000f19197c20 */ /* 0x000fe20008410000 */
[----:B------:R-:W-:Y:S01]  /*8980*/  FMUL.FTZ R26, R26, UR15 ;  /* 0x0000000f1a1a7c20 */ /* 0x000fe20008410000 */
[----:B------:R-:W-:-:S04]  /*8990*/  FMUL.FTZ R27, R27, UR15 ;  /* 0x0000000f1b1b7c20 */ /* 0x000fc80008410000 */
[----:B------:R-:W-:Y:S05]  /*89a0*/  MUFU.TANH R96, R24 ;  /* 0x0000001800607308 */ /* 0x000fea0000002400 */
[----:B------:R-:W-:Y:S03]  /*89b0*/  HMMA.16816.F32.BF16 R32, R12, R68, R32 ;  /* 0x000000440c20723c */ /* 0x000fe60000041820 */
[----:B------:R-:W-:Y:S03]  /*89c0*/  MUFU.TANH R100, R25 ;  /* 0x0000001900647308 */ /* 0x000fe60000002400 */
[----:B-1----:R-:W-:Y:S05]  /*89d0*/  HMMA.16816.F32.BF16 R44, R20, R50, RZ ;  /* 0x00000032142c723c */ /* 0x002fea00000418ff */
[----:B------:R-:W-:Y:S08]  /*89e0*/  MUFU.TANH R172, R26 ;  /* 0x0000001a00ac7308 */ /* 0x000ff00000002400 */
[----:B------:R1:W-:Y:S05]  /*89f0*/  MUFU.TANH R130, R27 ;  /* 0x0000001b00827308 */ /* 0x0003ea0000002400 */
[----:B------:R-:W-:Y:S01]  /*8a00*/  FMUL.FTZ R32, R32, UR15 ;  /* 0x0000000f20207c20 */ /* 0x000fe20008410000 */
[----:B------:R-:W-:Y:S01]  /*8a10*/  FMUL.FTZ R33, R33, UR15 ;  /* 0x0000000f21217c20 */ /* 0x000fe20008410000 */
[----:B------:R-:W-:Y:S01]  /*8a20*/  FMUL.FTZ R34, R34, UR15 ;  /* 0x0000000f22227c20 */ /* 0x000fe20008410000 */
[----:B------:R-:W-:Y:S01]  /*8a30*/  MUFU.TANH R208, R40 ;  /* 0x0000002800d07308 */ /* 0x000fe20000002400 */
[----:B------:R-:W-:-:S02]  /*8a40*/  FMUL.FTZ R35, R35, UR15 ;  /* 0x0000000f23237c20 */ /* 0x000fc40008410000 */
[----:B------:R-:W-:Y:S05]  /*8a50*/  HMMA.16816.F32.BF16 R44, R12, R54, R44 ;  /* 0x000000360c2c723c */ /* 0x000fea000004182c */
[----:B------:R-:W-:Y:S01]  /*8a60*/  MUFU.TANH R209, R41 ;  /* 0x0000002900d17308 */ /* 0x000fe20000002400 */
[----:B-1----:R-:W-:Y:S06]  /*8a70*/  HMMA.16816.F32.BF16 R24, R16, R92, R28 ;  /* 0x0000005c1018723c */ /* 0x002fec000004181c */
[----:B------:R-:W-:Y:S01]  /*8a80*/  HMMA.16816.F32.BF16 R28, R4, R80, RZ ;  /* 0x00000050041c723c */ /* 0x000fe200000418ff */
[----:B------:R-:W-:Y:S08]  /*8a90*/  MUFU.TANH R206, R42 ;  /* 0x0000002a00ce7308 */ /* 0x000ff00000002400 */
[----:B------:R1:W-:Y:S03]  /*8aa0*/  MUFU.TANH R207, R43 ;  /* 0x0000002b00cf7308 */ /* 0x0003e60000002400 */
[----:B------:R-:W-:Y:S01]  /*8ab0*/  FMUL.FTZ R44, R44, UR15 ;  /* 0x0000000f2c2c7c20 */ /* 0x000fe20008410000 */
[----:B------:R-:W-:Y:S01]  /*8ac0*/  FMUL.FTZ R45, R45, UR15 ;  /* 0x0000000f2d2d7c20 */ /* 0x000fe20008410000 */
[----:B------:R-:W-:Y:S01]  /*8ad0*/  FMUL.FTZ R46, R46, UR15 ;  /* 0x0000000f2e2e7c20 */ /* 0x000fe20008410000 */
[----:B------:R-:W-:-:S02]  /*8ae0*/  FMUL.FTZ R47, R47, UR15 ;  /* 0x0000000f2f2f7c20 */ /* 0x000fc40008410000 */
[----:B------:R-:W-:Y:S01]  /*8af0*/  MUFU.TANH R210, R32 ;  /* 0x0000002000d27308 */ /* 0x000fe20000002400 */
[----:B------:R-:W-:Y:S01]  /*8b00*/  FMUL.FTZ R24, R24, UR15 ;  /* 0x0000000f18187c20 */ /* 0x000fe20008410000 */
[----:B------:R-:W-:Y:S01]  /*8b10*/  FMUL.FTZ R25, R25, UR15 ;  /* 0x0000000f19197c20 */ /* 0x000fe20008410000 */
[----:B------:R-:W-:Y:S01]  /*8b20*/  FMUL.FTZ R26, R26, UR15 ;  /* 0x0000000f1a1a7c20 */ /* 0x000fe20008410000 */
[----:B------:R-:W-:-:S04]  /*8b30*/  FMUL.FTZ R27, R27, UR15 ;  /* 0x0000000f1b1b7c20 */ /* 0x000fc80008410000 */
[----:B------:R-:W-:Y:S01]  /*8b40*/  MUFU.TANH R109, R24 ;  /* 0x00000018006d7308 */ /* 0x000fe20000002400 */
[----:B-1----:R-:W-:Y:S07]  /*8b50*/  HMMA.16816.F32.BF16 R40, R20, R58, RZ ;  /* 0x0000003a1428723c */ /* 0x002fee00000418ff */
[----:B------:R-:W-:Y:S08]  /*8b60*/  MUFU.TANH R108, R25 ;  /* 0x00000019006c7308 */ /* 0x000ff00000002400 */
[----:B------:R-:W-:Y:S08]  /*8b70*/  MUFU.TANH R171, R26 ;  /* 0x0000001a00ab7308 */ /* 0x000ff00000002400 */
[----:B------:R1:W-:Y:S01]  /*8b80*/  MUFU.TANH R132, R27 ;  /* 0x0000001b00847308 */ /* 0x0003e20000002400 */
[----:B------:R-:W-:Y:S06]  /*8b90*/  HMMA.16816.F32.BF16 R116, R12, R66, R40 ;  /* 0x000000420c74723c */ /* 0x000fec0000041828 */
[----:B------:R-:W-:Y:S01]  /*8ba0*/  HMMA.16816.F32.BF16 R40, R4, R106, RZ ;  /* 0x0000006a0428723c */ /* 0x000fe200000418ff */
[----:B------:R-:W-:Y:S08]  /*8bb0*/  MUFU.TANH R203, R33 ;  /* 0x0000002100cb7308 */ /* 0x000ff00000002400 */
[----:B------:R-:W-:Y:S01]  /*8bc0*/  MUFU.TANH R212, R34 ;  /* 0x0000002200d47308 */ /* 0x000fe20000002400 */
[----:B-1----:R-:W-:Y:S06]  /*8bd0*/  HMMA.16816.F32.BF16 R24, R16, R68, R28 ;  /* 0x000000441018723c */ /* 0x002fec000004181c */
[----:B------:R-:W-:Y:S01]  /*8be0*/  HMMA.16816.F32.BF16 R28, R20, R62, RZ ;  /* 0x0000003e141c723c */ /* 0x000fe200000418ff */
[----:B------:R1:W-:Y:S01]  /*8bf0*/  MUFU.TANH R213, R35 ;  /* 0x0000002300d57308 */ /* 0x0003e20000002400 */
[----:B-----5:R-:W-:Y:S01]  /*8c00*/  FSEL R68, R198, -INF , !P0 ;  /* 0xff800000c6447808 */ /* 0x020fe20004000000 */
[----:B------:R-:W-:Y:S01]  /*8c10*/  FMUL.FTZ R116, R116, UR15 ;  /* 0x0000000f74747c20 */ /* 0x000fe20008410000 */
[----:B------:R-:W-:-:S05]  /*8c20*/  FMUL.FTZ R117, R117, UR15 ;  /* 0x0000000f75757c20 */ /* 0x000fca0008410000 */
[----:B------:R-:W-:Y:S08]  /*8c30*/  MUFU.TANH R180, R44 ;  /* 0x0000002c00b47308 */ /* 0x000ff00000002400 */
[----:B------:R-:W-:Y:S01]  /*8c40*/  MUFU.TANH R182, R45 ;  /* 0x0000002d00b67308 */ /* 0x000fe20000002400 */
[----:B------:R-:W-:Y:S01]  /*8c50*/  FMUL.FTZ R24, R24, UR15 ;  /* 0x0000000f18187c20 */ /* 0x000fe20008410000 */
[----:B------:R-:W-:Y:S01]  /*8c60*/  FMUL.FTZ R25, R25, UR15 ;  /* 0x0000000f19197c20 */ /* 0x000fe20008410000 */
[----:B------:R-:W-:Y:S01]  /*8c70*/  FMUL.FTZ R26, R26, UR15 ;  /* 0x0000000f1a1a7c20 */ /* 0x000fe20008410000 */
[----:B------:R-:W-:Y:S01]  /*8c80*/  FMUL.FTZ R27, R27, UR15 ;  /* 0x0000000f1b1b7c20 */ /* 0x000fe20008410000 */
[----:B-1----:R-:W-:Y:S03]  /*8c90*/  HMMA.16816.F32.BF16 R32, R4, R58, RZ ;  /* 0x0000003a0420723c */ /* 0x002fe600000418ff */
[----:B------:R-:W-:Y:S03]  /*8ca0*/  MUFU.TANH R113, R24 ;  /* 0x0000001800717308 */ /* 0x000fe60000002400 */
[----:B------:R-:W-:Y:S05]  /*8cb0*/  HMMA.16816.F32.BF16 R28, R12, R74, R28 ;  /* 0x0000004a0c1c723c */ /* 0x000fea000004181c */
[----:B------:R-:W-:Y:S08]  /*8cc0*/  MUFU.TANH R125, R25 ;  /* 0x00000019007d7308 */ /* 0x000ff00000002400 */
[----:B------:R-:W-:Y:S08]  /*8cd0*/  MUFU.TANH R133, R26 ;  /* 0x0000001a00857308 */ /* 0x000ff00000002400 */
[----:B------:R1:W-:Y:S03]  /*8ce0*/  MUFU.TANH R168, R27 ;  /* 0x0000001b00a87308 */ /* 0x0003e60000002400 */
[----:B------:R-:W-:Y:S01]  /*8cf0*/  FMUL.FTZ R28, R28, UR15 ;  /* 0x0000000f1c1c7c20 */ /* 0x000fe20008410000 */
[----:B------:R-:W-:Y:S01]  /*8d00*/  FMUL.FTZ R29, R29, UR15 ;  /* 0x0000000f1d1d7c20 */ /* 0x000fe20008410000 */
[----:B------:R-:W-:Y:S01]  /*8d10*/  FMUL.FTZ R30, R30, UR15 ;  /* 0x0000000f1e1e7c20 */ /* 0x000fe20008410000 */
[----:B------:R-:W-:-:S02]  /*8d20*/  FMUL.FTZ R31, R31, UR15 ;  /* 0x0000000f1f1f7c20 */ /* 0x000fc40008410000 */
[----:B------:R-:W-:Y:S08]  /*8d30*/  MUFU.TANH R181, R28 ;  /* 0x0000001c00b57308 */ /* 0x000ff00000002400 */
[----:B------:R-:W-:Y:S01]  /*8d40*/  MUFU.TANH R179, R29 ;  /* 0x0000001d00b37308 */ /* 0x000fe20000002400 */
[C---:B-1----:R-:W-:Y:S06]  /*8d50*/  HMMA.16816.F32.BF16 R24, R4.reuse, R50, RZ ;  /* 0x000000320418723c */ /* 0x042fec00000418ff */
[----:B------:R-:W-:Y:S01]  /*8d60*/  HMMA.16816.F32.BF16 R48, R4, R62, RZ ;  /* 0x0000003e0430723c */ /* 0x000fe200000418ff */
[----:B------:R-:W-:Y:S08]  /*8d70*/  MUFU.TANH R175, R30 ;  /* 0x0000001e00af7308 */ /* 0x000ff00000002400 */
[----:B------:R1:W-:Y:S08]  /*8d80*/  MUFU.TANH R176, R31 ;  /* 0x0000001f00b07308 */ /* 0x0003f00000002400 */
[----:B------:R-:W-:Y:S01]  /*8d90*/  MUFU.TANH R170, R46 ;  /* 0x0000002e00aa7308 */ /* 0x000fe20000002400 */
[C---:B------:R-:W-:Y:S06]  /*8da0*/  HMMA.16816.F32.BF16 R24, R16.reuse, R54, R24 ;  /* 0x000000361018723c */ /* 0x040fec0000041818 */
[----:B------:R-:W-:Y:S01]  /*8db0*/  HMMA.16816.F32.BF16 R48, R16, R74, R48 ;  /* 0x0000004a1030723c */ /* 0x000fe20000041830 */
[----:B------:R3:W-:Y:S05]  /*8dc0*/  MUFU.TANH R169, R47 ;  /* 0x0000002f00a97308 */ /* 0x0007ea0000002400 */
[----:B-1----:R-:W-:Y:S03]  /*8dd0*/  HMMA.16816.F32.BF16 R28, R4, R114, RZ ;  /* 0x00000072041c723c */ /* 0x002fe600000418ff */
[----:B------:R-:W-:Y:S03]  /*8de0*/  MUFU.TANH R178, R116 ;  /* 0x0000007400b27308 */ /* 0x000fe60000002400 */
[----:B------:R-:W-:Y:S05]  /*8df0*/  HMMA.16816.F32.BF16 R52, R16, R66, R32 ;  /* 0x000000421034723c */ /* 0x000fea0000041820 */
[----:B------:R-:W-:Y:S01]  /*8e00*/  MUFU.TANH R177, R117 ;  /* 0x0000007500b17308 */ /* 0x000fe20000002400 */
[----:B---3--:R-:W-:Y:S01]  /*8e10*/  HMMA.16816.F32.BF16 R44, R4, R98, RZ ;  /* 0x00000062042c723c */ /* 0x008fe200000418ff */
[----:B------:R-:W-:Y:S01]  /*8e20*/  FMUL.FTZ R24, R24, UR15 ;  /* 0x0000000f18187c20 */ /* 0x000fe20008410000 */
[----:B------:R-:W-:Y:S01]  /*8e30*/  FMUL.FTZ R25, R25, UR15 ;  /* 0x0000000f19197c20 */ /* 0x000fe20008410000 */
[----:B------:R-:W-:Y:S01]  /*8e40*/  FMUL.FTZ R26, R26, UR15 ;  /* 0x0000000f1a1a7c20 */ /* 0x000fe20008410000 */
[----:B------:R-:W-:-:S02]  /*8e50*/  FMUL.FTZ R27, R27, UR15 ;  /* 0x0000000f1b1b7c20 */ /* 0x000fc40008410000 */
[----:B------:R-:W-:Y:S01]  /*8e60*/  HMMA.16816.F32.BF16 R32, R4, R86, RZ ;  /* 0x000000560420723c */ /* 0x000fe200000418ff */
[----:B------:R-:W1:Y:S01]  /*8e70*/  MUFU.TANH R77, R24 ;  /* 0x00000018004d7308 */ /* 0x000e620000002400 */
[----:B------:R-:W-:Y:S01]  /*8e80*/  FMUL.FTZ R49, R49, UR15 ;  /* 0x0000000f31317c20 */ /* 0x000fe20008410000 */
[----:B------:R-:W-:Y:S01]  /*8e90*/  FMUL.FTZ R48, R48, UR15 ;  /* 0x0000000f30307c20 */ /* 0x000fe20008410000 */
[----:B------:R-:W-:Y:S01]  /*8ea0*/  FMUL.FTZ R50, R50, UR15 ;  /* 0x0000000f32327c20 */ /* 0x000fe20008410000 */
[----:B------:R-:W-:Y:S01]  /*8eb0*/  FMUL.FTZ R51, R51, UR15 ;  /* 0x0000000f33337c20 */ /* 0x000fe20008410000 */
[----:B------:R-:W-:Y:S03]  /*8ec0*/  HMMA.16816.F32.BF16 R64, R16, R102, R40 ;  /* 0x000000661040723c */ /* 0x000fe60000041828 */
[----:B------:R-:W3:Y:S03]  /*8ed0*/  MUFU.TANH R78, R25 ;  /* 0x00000019004e7308 */ /* 0x000ee60000002400 */
[----:B------:R-:W-:Y:S01]  /*8ee0*/  FMUL.FTZ R52, R52, UR15 ;  /* 0x0000000f34347c20 */ /* 0x000fe20008410000 */
[----:B------:R-:W-:-:S02]  /*8ef0*/  VIADD R43, R0, 0x10 ;  /* 0x00000010002b7836 */ /* 0x000fc40000000000 */
[----:B------:R-:W-:Y:S01]  /*8f00*/  FMUL.FTZ R53, R53, UR15 ;  /* 0x0000000f35357c20 */ /* 0x000fe20008410000 */
[----:B------:R-:W-:Y:S02]  /*8f10*/  VIADD R40, R0, 0x19 ;  /* 0x0000001900287836 */ /* 0x000fe40000000000 */
[----:B------:R-:W-:Y:S01]  /*8f20*/  FMUL.FTZ R54, R54, UR15 ;  /* 0x0000000f36367c20 */ /* 0x000fe20008410000 */
[----:B------:R-:W-:Y:S01]  /*8f30*/  MUFU.TANH R129, R26 ;  /* 0x0000001a00817308 */ /* 0x000fe20000002400 */
[C---:B------:R-:W-:Y:S01]  /*8f40*/  HMMA.16816.F32.BF16 R72, R16.reuse, R90, R44 ;  /* 0x0000005a1048723c */ /* 0x040fe2000004182c */
[C---:B------:R-:W-:Y:S02]  /*8f50*/  VIADD R41, R0.reuse, 0x18 ;  /* 0x0000001800297836 */ /* 0x040fe40000000000 */
[----:B------:R-:W-:Y:S01]  /*8f60*/  FMUL.FTZ R55, R55, UR15 ;  /* 0x0000000f37377c20 */ /* 0x000fe20008410000 */
[C---:B------:R-:W-:Y:S02]  /*8f70*/  VIADD R42, R0.reuse, 0x11 ;  /* 0x00000011002a7836 */ /* 0x040fe40000000000 */
[----:B------:R-:W-:Y:S01]  /*8f80*/  HMMA.16816.F32.BF16 R60, R16, R94, R32 ;  /* 0x0000005e103c723c */ /* 0x000fe20000041820 */
[----:B------:R4:W-:Y:S01]  /*8f90*/  MUFU.TANH R123, R27 ;  /* 0x0000001b007b7308 */ /* 0x0009e20000002400 */
[----:B------:R-:W-:-:S02]  /*8fa0*/  VIADD R46, R0, 0x1 ;  /* 0x00000001002e7836 */ /* 0x000fc40000000000 */
[C---:B------:R-:W-:Y:S02]  /*8fb0*/  VIADD R44, R0.reuse, 0x9 ;  /* 0x00000009002c7836 */ /* 0x040fe40000000000 */
[----:B------:R-:W-:Y:S01]  /*8fc0*/  VIADD R45, R0, 0x8 ;  /* 0x00000008002d7836 */ /* 0x000fe20000000000 */
[-C--:B------:R-:W-:Y:S01]  /*8fd0*/  ISETP.GE.AND P4, PT, R46, R8.reuse, PT ;  /* 0x000000082e00720c */ /* 0x080fe20003f86270 */
[----:B------:R-:W-:Y:S01]  /*8fe0*/  VIADD R34, R0, 0x28 ;  /* 0x0000002800227836 */ /* 0x000fe20000000000 */
[----:B------:R-:W5:Y:S01]  /*8ff0*/  MUFU.TANH R80, R49 ;  /* 0x0000003100507308 */ /* 0x000f620000002400 */
[-C--:B------:R-:W-:Y:S01]  /*9000*/  ISETP.GE.AND P0, PT, R44, R8.reuse, PT ;  /* 0x000000082c00720c */ /* 0x080fe20003f06270 */
[----:B------:R-:W-:Y:S01]  /*9010*/  VIADD R35, R0, 0x21 ;  /* 0x0000002100237836 */ /* 0x000fe20000000000 */
[----:B--2---:R-:W-:Y:S01]  /*9020*/  FSEL R69, R124, -INF , !P4 ;  /* 0xff8000007c457808 */ /* 0x004fe20006000000 */
[C---:B------:R-:W-:Y:S01]  /*9030*/  VIADD R32, R0.reuse, 0x30 ;  /* 0x0000003000207836 */ /* 0x040fe20000000000 */
[-C--:B------:R-:W-:Y:S01]  /*9040*/  ISETP.GE.AND P4, PT, R43, R8.reuse, PT ;  /* 0x000000082b00720c */ /* 0x080fe20003f86270 */
[----:B------:R-:W-:Y:S01]  /*9050*/  VIADD R33, R0, 0x29 ;  /* 0x0000002900217836 */ /* 0x000fe20000000000 */
[-C--:B------:R-:W-:Y:S01]  /*9060*/  ISETP.GE.AND P2, PT, R45, R8.reuse, PT ;  /* 0x000000082d00720c */ /* 0x080fe20003f46270 */
[----:B------:R2:W-:Y:S01]  /*9070*/  MUFU.TANH R81, R48 ;  /* 0x0000003000517308 */ /* 0x0005e20000002400 */
[----:B----4-:R-:W-:Y:S01]  /*9080*/  HMMA.16816.F32.BF16 R24, R4, R82, RZ ;  /* 0x000000520418723c */ /* 0x010fe200000418ff */
[----:B------:R-:W-:Y:S01]  /*9090*/  FMUL.FTZ R66, R66, UR15 ;  /* 0x0000000f42427c20 */ /* 0x000fe20008410000 */
[----:B-1----:R-:W-:Y:S01]  /*90a0*/  FSEL R77, R77, -INF , !P2 ;  /* 0xff8000004d4d7808 */ /* 0x002fe20005000000 */
[----:B------:R-:W-:Y:S01]  /*90b0*/  FMUL.FTZ R74, R74, UR15 ;  /* 0x0000000f4a4a7c20 */ /* 0x000fe20008410000 */
[----:B------:R-:W-:-:S02]  /*90c0*/  ISETP.GE.AND P2, PT, R42, R8, PT ;  /* 0x000000082a00720c */ /* 0x000fc40003f46270 */
[----:B------:R-:W-:Y:S01]  /*90d0*/  HMMA.16816.F32.BF16 R4, R16, R110, R28 ;  /* 0x0000006e1004723c */ /* 0x000fe2000004181c */
[----:B------:R-:W1:Y:S01]  /*90e0*/  MUFU.TANH R52, R52 ;  /* 0x0000003400347308 */ /* 0x000e620000002400 */
[----:B------:R-:W-:Y:S02]  /*90f0*/  FSEL R79, R79, -INF , !P2 ;  /* 0xff8000004f4f7808 */ /* 0x000fe40005000000 */
[----:B------:R-:W-:-:S03]  /*9100*/  ISETP.GE.AND P2, PT, R36, R8, PT ;  /* 0x000000082400720c */ /* 0x000fc60003f46270 */
[C---:B------:R-:W-:Y:S02]  /*9110*/  VIADD R31, R0.reuse, 0x31 ;  /* 0x00000031001f7836 */ /* 0x040fe40000000000 */
[----:B------:R-:W4:Y:S01]  /*9120*/  MUFU.TANH R53, R53 ;  /* 0x0000003500357308 */ /* 0x000f220000002400 */
[C---:B------:R-:W-:Y:S02]  /*9130*/  VIADD R28, R0.reuse, 0x40 ;  /* 0x00000040001c7836 */ /* 0x040fe40000000000 */
[C---:B------:R-:W-:Y:S02]  /*9140*/  VIADD R29, R0.reuse, 0x39 ;  /* 0x00000039001d7836 */ /* 0x040fe40000000000 */
[----:B------:R-:W-:-:S03]  /*9150*/  VIADD R30, R0, 0x38 ;  /* 0x00000038001e7836 */ /* 0x000fc60000000000 */
[----:B------:R-:W-:Y:S01]  /*9160*/  MUFU.TANH R128, R50 ;  /* 0x0000003200807308 */ /* 0x000fe20000002400 */
[----:B------:R-:W-:Y:S06]  /*9170*/  HMMA.16816.F32.BF16 R56, R16, R70, R24 ;  /* 0x000000461038723c */ /* 0x000fec0000041818 */
[----:B------:R-:W-:Y:S01]  /*9180*/  FMUL.FTZ R47, R5, UR15 ;  /* 0x0000000f052f7c20 */ /* 0x000fe20008410000 */
[----:B--2---:R-:W-:Y:S01]  /*9190*/  FMUL.FTZ R48, R6, UR15 ;  /* 0x0000000f06307c20 */ /* 0x004fe20008410000 */
[----:B------:R-:W-:Y:S01]  /*91a0*/  FMUL.FTZ R4, R4, UR15 ;  /* 0x0000000f04047c20 */ /* 0x000fe20008410000 */
[C---:B------:R-:W-:Y:S01]  /*91b0*/  VIADD R26, R0.reuse, 0x48 ;  /* 0x00000048001a7836 */ /* 0x040fe20000000000 */
[----:B------:R2:W-:Y:S01]  /*91c0*/  MUFU.TANH R49, R47 ;  /* 0x0000002f00317308 */ /* 0x0005e20000002400 */
[----:B------:R-:W-:-:S02]  /*91d0*/  VIADD R19, R0, 0x51 ;  /* 0x0000005100137836 */ /* 0x000fc40000000000 */
[----:B------:R-:W-:Y:S01]  /*91e0*/  FMUL.FTZ R105, R7, UR15 ;  /* 0x0000000f07697c20 */ /* 0x000fe20008410000 */
[C---:B------:R-:W-:Y:S02]  /*91f0*/  VIADD R27, R0.reuse, 0x41 ;  /* 0x00000041001b7836 */ /* 0x040fe40000000000 */
[C---:B------:R-:W-:Y:S02]  /*9200*/  VIADD R16, R0.reuse, 0x60 ;  /* 0x0000006000107836 */ /* 0x040fe40000000000 */
[C---:B------:R-:W-:Y:S01]  /*9210*/  VIADD R25, R0.reuse, 0x49 ;  /* 0x0000004900197836 */ /* 0x040fe20000000000 */
[----:B------:R-:W-:Y:S01]  /*9220*/  MUFU.TANH R124, R48 ;  /* 0x00000030007c7308 */ /* 0x000fe20000002400 */
[C---:B------:R-:W-:Y:S02]  /*9230*/  VIADD R5, R0.reuse, 0x69 ;  /* 0x0000006900057836 */ /* 0x040fe40000000000 */
[C---:B------:R-:W-:Y:S02]  /*9240*/  VIADD R18, R0.reuse, 0x58 ;  /* 0x0000005800127836 */ /* 0x040fe40000000000 */
[----:B------:R-:W-:-:S02]  /*9250*/  VIADD R24, R0, 0x50 ;  /* 0x0000005000187836 */ /* 0x000fc40000000000 */
[----:B------:R-:W-:Y:S01]  /*9260*/  FMUL.FTZ R57, R57, UR15 ;  /* 0x0000000f39397c20 */ /* 0x000fe20008410000 */
[----:B------:R-:W-:Y:S01]  /*9270*/  VIADD R7, R0, 0x61 ;  /* 0x0000006100077836 */ /* 0x000fe20000000000 */
[----:B------:R4:W4:Y:S01]  /*9280*/  MUFU.TANH R89, R4 ;  /* 0x0000000400597308 */ /* 0x0009220000002400 */
[----:B--2---:R-:W-:Y:S01]  /*9290*/  FMUL.FTZ R47, R72, UR15 ;  /* 0x0000000f482f7c20 */ /* 0x004fe20008410000 */
[----:B---3--:R-:W-:Y:S01]  /*92a0*/  FSEL R72, R78, -INF , !P0 ;  /* 0xff8000004e487808 */ /* 0x008fe20004000000 */
[----:B------:R-:W-:Y:S01]  /*92b0*/  VIADD R17, R0, 0x59 ;  /* 0x0000005900117836 */ /* 0x000fe20000000000 */
[----:B------:R-:W-:Y:S01]  /*92c0*/  FSEL R78, R134, -INF , !P4 ;  /* 0xff800000864e7808 */ /* 0x000fe20006000000 */
[----:B------:R-:W-:Y:S01]  /*92d0*/  FMUL.FTZ R56, R56, UR15 ;  /* 0x0000000f38387c20 */ /* 0x000fe20008410000 */
[-C--:B------:R-:W-:Y:S01]  /*92e0*/  ISETP.GE.AND P4, PT, R40, R8.reuse, PT ;  /* 0x000000082800720c */ /* 0x080fe20003f86270 */
[----:B------:R-:W-:Y:S01]  /*92f0*/  VIADD R6, R0, 0x68 ;  /* 0x0000006800067836 */ /* 0x000fe20000000000 */
[----:B------:R2:W-:Y:S01]  /*9300*/  MUFU.TANH R48, R47 ;  /* 0x0000002f00307308 */ /* 0x0005e20000002400 */
[-C--:B------:R-:W-:Y:S01]  /*9310*/  ISETP.GE.AND P0, PT, R41, R8.reuse, PT ;  /* 0x000000082900720c */ /* 0x080fe20003f06270 */
[----:B------:R-:W-:Y:S01]  /*9320*/  FMUL.FTZ R134, R119, UR15 ;  /* 0x0000000f77867c20 */ /* 0x000fe20008410000 */
[----:B-----5:R-:W-:Y:S01]  /*9330*/  FSEL R80, R80, -INF , !P4 ;  /* 0xff80000050507808 */ /* 0x020fe20006000000 */
[----:B------:R-:W-:Y:S01]  /*9340*/  BAR.SYNC.DEFER_BLOCKING 0x0 ;  /* 0x0000000000007b1d */ /* 0x000fe20000010000 */
[----:B------:R-:W-:-:S04]  /*9350*/  ISETP.GE.AND P4, PT, R34, R8, PT ;  /* 0x000000082200720c */ /* 0x000fc80003f86270 */
[----:B-1----:R-:W-:Y:S01]  /*9360*/  FSEL R84, R52, -INF , !P4 ;  /* 0xff80000034547808 */ /* 0x002fe20006000000 */
[----:B------:R-:W-:Y:S01]  /*9370*/  MUFU.TANH R126, R51 ;  /* 0x00000033007e7308 */ /* 0x000fe20000002400 */
[-C--:B------:R-:W-:Y:S01]  /*9380*/  ISETP.GE.AND P4, PT, R31, R8.reuse, PT ;  /* 0x000000081f00720c */ /* 0x080fe20003f86270 */
[C---:B----4-:R-:W-:Y:S02]  /*9390*/  VIADD R4, R0.reuse, 0x70 ;  /* 0x0000007000047836 */ /* 0x050fe40000000000 */
[----:B------:R-:W-:Y:S01]  /*93a0*/  VIADD R0, R0, 0x79 ;  /* 0x0000007900007836 */ /* 0x000fe20000000000 */
[----:B------:R-:W-:Y:S01]  /*93b0*/  FSEL R88, R121, -INF , !P4 ;  /* 0xff80000079587808 */ /* 0x000fe20006000000 */
[----:B------:R-:W-:Y:S01]  /*93c0*/  FMUL.FTZ R121, R63, UR15 ;  /* 0x0000000f3f797c20 */ /* 0x000fe20008410000 */
[----:B--2---:R-:W-:Y:S01]  /*93d0*/  FMUL.FTZ R47, R73, UR15 ;  /* 0x0000000f492f7c20 */ /* 0x004fe20008410000 */
[----:B------:R-:W-:Y:S01]  /*93e0*/  FSEL R73, R81, -INF , !P0 ;  /* 0xff80000051497808 */ /* 0x000fe20004000000 */
[----:B------:R-:W-:Y:S01]  /*93f0*/  MUFU.TANH R56, R56 ;  /* 0x0000003800387308 */ /* 0x000fe20000002400 */
[----:B------:R-:W-:-:S02]  /*9400*/  ISETP.GE.AND P0, PT, R35, R8, PT ;  /* 0x000000082300720c */ /* 0x000fc40003f06270 */
[-C--:B------:R-:W-:Y:S02]  /*9410*/  ISETP.GE.AND P4, PT, R28, R8.reuse, PT ;  /* 0x000000081c00720c */ /* 0x080fe40003f86270 */
[----:B------:R-:W-:Y:S01]  /*9420*/  FSEL R81, R131, -INF , !P2 ;  /* 0xff80000083517808 */ /* 0x000fe20005000000 */
[----:B------:R-:W-:Y:S01]  /*9430*/  FMUL.FTZ R131, R118, UR15 ;  /* 0x0000000f76837c20 */ /* 0x000fe20008410000 */
[----:B------:R-:W-:Y:S01]  /*9440*/  FSEL R92, R112, -INF , !P4 ;  /* 0xff800000705c7808 */ /* 0x000fe20006000000 */
[----:B------:R1:W2:Y:S01]  /*9450*/  MUFU.TANH R97, R47 ;  /* 0x0000002f00617308 */ /* 0x0002a20000002400 */
[-C--:B------:R-:W-:Y:S02]  /*9460*/  ISETP.GE.AND P2, PT, R33, R8.reuse, PT ;  /* 0x000000082100720c */ /* 0x080fe40003f46270 */
[----:B------:R-:W-:Y:S02]  /*9470*/  ISETP.GE.AND P4, PT, R25, R8, PT ;  /* 0x000000081900720c */ /* 0x000fe40003f86270 */
[----:B------:R-:W-:-:S02]  /*9480*/  FSEL R85, R53, -INF , !P2 ;  /* 0xff80000035557808 */ /* 0x000fc40005000000 */
[-C--:B------:R-:W-:Y:S01]  /*9490*/  ISETP.GE.AND P2, PT, R30, R8.reuse, PT ;  /* 0x000000081e00720c */ /* 0x080fe20003f46270 */
[----:B------:R-:W-:Y:S03]  /*94a0*/  MUFU.TANH R117, R54 ;  /* 0x0000003600757308 */ /* 0x000fe60000002400 */
[----:B------:R-:W-:Y:S02]  /*94b0*/  FSEL R89, R89, -INF , !P2 ;  /* 0xff80000059597808 */ /* 0x000fe40005000000 */
[----:B------:R-:W-:-:S03]  /*94c0*/  ISETP.GE.AND P2, PT, R27, R8, PT ;  /* 0x000000081b00720c */ /* 0x000fc60003f46270 */
[----:B------:R-:W-:Y:S01]  /*94d0*/  MUFU.TANH R116, R55 ;  /* 0x0000003700747308 */ /* 0x000fe20000002400 */
[----:B-1----:R-:W-:Y:S01]  /*94e0*/  FMUL.FTZ R47, R64, UR15 ;  /* 0x0000000f402f7c20 */ /* 0x002fe20008410000 */
[----:B------:R-:W-:Y:S02]  /*94f0*/  FSEL R64, R127, -INF , !P0 ;  /* 0xff8000007f407808 */ /* 0x000fe40004000000 */
[-C--:B------:R-:W-:Y:S02]  /*9500*/  ISETP.GE.AND P0, PT, R32, R8.reuse, PT ;  /* 0x000000082000720c */ /* 0x080fe40003f06270 */
[----:B------:R-:W-:Y:S02]  /*9510*/  FSEL R93, R120, -INF , !P2 ;  /* 0xff800000785d7808 */ /* 0x000fe40005000000 */
[----:B------:R1:W3:Y:S01]  /*9520*/  MUFU.TANH R101, R47 ;  /* 0x0000002f00657308 */ /* 0x0002e20000002400 */
[----:B--2---:R-:W-:Y:S02]  /*9530*/  FSEL R97, R97, -INF , !P4 ;  /* 0xff80000061617808 */ /* 0x004fe40006000000 */
[----:B------:R-:W-:-:S02]  /*9540*/  ISETP.GE.AND P4, PT, R18, R8, PT ;  /* 0x000000081200720c */ /* 0x000fc40003f86270 */
[----:B------:R-:W-:-:S03]  /*9550*/  ISETP.GE.AND P2, PT, R24, R8, PT ;  /* 0x000000081800720c */ /* 0x000fc60003f46270 */
[----:B------:R-:W-:Y:S01]  /*9560*/  MUFU.TANH R120, R105 ;  /* 0x0000006900787308 */ /* 0x000fe20000002400 */
[----:B------:R-:W-:Y:S02]  /*9570*/  FSEL R96, R96, -INF , !P2 ;  /* 0xff80000060607808 */ /* 0x000fe40005000000 */
[----:B------:R-:W-:-:S05]  /*9580*/  ISETP.GE.AND P2, PT, R17, R8, PT ;  /* 0x000000081100720c */ /* 0x000fca0003f46270 */
[----:B------:R-:W-:Y:S01]  /*9590*/  MUFU.TANH R127, R74 ;  /* 0x0000004a007f7308 */ /* 0x000fe20000002400 */
[----:B-1----:R-:W-:Y:S01]  /*95a0*/  FMUL.FTZ R47, R65, UR15 ;  /* 0x0000000f412f7c20 */ /* 0x002fe20008410000 */
[----:B------:R-:W-:Y:S01]  /*95b0*/  FSEL R65, R122, -INF , !P0 ;  /* 0xff8000007a417808 */ /* 0x000fe20004000000 */
[----:B------:R-:W-:Y:S01]  /*95c0*/  FMUL.FTZ R122, R62, UR15 ;  /* 0x0000000f3e7a7c20 */ /* 0x000fe20008410000 */
[-C--:B------:R-:W-:Y:S02]  /*95d0*/  ISETP.GE.AND P0, PT, R29, R8.reuse, PT ;  /* 0x000000081d00720c */ /* 0x080fe40003f06270 */
[----:B---3--:R-:W-:Y:S02]  /*95e0*/  FSEL R101, R101, -INF , !P4 ;  /* 0xff80000065657808 */ /* 0x008fe40006000000 */
[----:B------:R1:W2:Y:S01]  /*95f0*/  MUFU.TANH R104, R47 ;  /* 0x0000002f00687308 */ /* 0x0002a20000002400 */
[----:B------:R-:W-:-:S04]  /*9600*/  ISETP.GE.AND P4, PT, R7, R8, PT ;  /* 0x000000080700720c */ /* 0x000fc80003f86270 */
[----:B------:R-:W-:Y:S02]  /*9610*/  FSEL R108, R108, -INF , !P4 ;  /* 0xff8000006c6c7808 */ /* 0x000fe40006000000 */
        /* <DEDUP_REMOVED lines=8> */
[----:B--2---:R-:W-:Y:S02]  /*96a0*/  FSEL R104, R104, -INF , !P2 ;  /* 0xff80000068687808 */ /* 0x004fe40005000000 */
[----:B------:R1:W2:Y:S01]  /*96b0*/  MUFU.TANH R112, R47 ;  /* 0x0000002f00707308 */ /* 0x0002a20000002400 */
[----:B------:R-:W-:Y:S01]  /*96c0*/  ISETP.GE.AND P2, PT, R6, R8, PT ;  /* 0x000000080600720c */ /* 0x000fe20003f46270 */
[----:B-1----:R-:W-:Y:S01]  /*96d0*/  FMUL.FTZ R47, R61, UR15 ;  /* 0x0000000f3d2f7c20 */ /* 0x002fe20008410000 */
[----:B------:R-:W-:-:S02]  /*96e0*/  FSEL R61, R48, -INF , !P0 ;  /* 0xff800000303d7808 */ /* 0x000fc40004000000 */
[-C--:B------:R-:W-:Y:S01]  /*96f0*/  ISETP.GE.AND P0, PT, R19, R8.reuse, PT ;  /* 0x000000081300720c */ /* 0x080fe20003f06270 */
[----:B------:R-:W-:Y:S01]  /*9700*/  HMMA.16816.F32.BF16 R48, R20, R114, RZ ;  /* 0x000000721430723c */ /* 0x000fe200000418ff */
[----:B--2---:R-:W-:Y:S01]  /*9710*/  FSEL R112, R112, -INF , !P2 ;  /* 0xff80000070707808 */ /* 0x004fe20005000000 */
[----:B------:R-:W1:Y:S01]  /*9720*/  MUFU.TANH R47, R47 ;  /* 0x0000002f002f7308 */ /* 0x000e620000002400 */
[----:B------:R-:W-:Y:S02]  /*9730*/  FSEL R100, R100, -INF , !P0 ;  /* 0xff80000064647808 */ /* 0x000fe40004000000 */
[-C--:B------:R-:W-:Y:S02]  /*9740*/  ISETP.GE.AND P0, PT, R16, R8.reuse, PT ;  /* 0x000000081000720c */ /* 0x080fe40003f06270 */
[----:B------:R-:W-:Y:S02]  /*9750*/  ISETP.GE.AND P2, PT, R3, R8, PT ;  /* 0x000000080300720c */ /* 0x000fe40003f46270 */
[----:B------:R-:W-:-:S02]  /*9760*/  FSEL R105, R109, -INF , !P0 ;  /* 0xff8000006d697808 */ /* 0x000fc40004000000 */
[----:B------:R-:W-:-:S04]  /*9770*/  ISETP.GE.AND P0, PT, R5, R8, PT ;  /* 0x000000080500720c */ /* 0x000fc80003f06270 */
[----:B-1----:R-:W-:Y:S02]  /*9780*/  FSEL R109, R47, -INF , !P0 ;  /* 0xff8000002f6d7808 */ /* 0x002fe40004000000 */
[----:B------:R-:W1:Y:S01]  /*9790*/  MUFU.TANH R47, R57 ;  /* 0x00000039002f7308 */ /* 0x000e620000002400 */
[----:B------:R-:W-:Y:S01]  /*97a0*/  ISETP.GE.AND P0, PT, R2, R8, PT ;  /* 0x000000080200720c */ /* 0x000fe20003f06270 */
[----:B------:R-:W-:-:S05]  /*97b0*/  FMUL.FTZ R8, R75, UR15 ;  /* 0x0000000f4b087c20 */ /* 0x000fca0008410000 */
[----:B------:R-:W-:Y:S01]  /*97c0*/  HMMA.16816.F32.BF16 R52, R12, R110, R48 ;  /* 0x0000006e0c34723c */ /* 0x000fe20000041830 */
[----:B------:R-:W2:Y:S06]  /*97d0*/  MUFU.TANH R8, R8 ;  /* 0x0000000800087308 */ /* 0x000eac0000002400 */
[----:B------:R-:W-:Y:S01]  /*97e0*/  FMUL.FTZ R50, R59, UR15 ;  /* 0x0000000f3b327c20 */ /* 0x000fe20008410000 */
[----:B------:R-:W-:Y:S01]  /*97f0*/  FMUL.FTZ R49, R58, UR15 ;  /* 0x0000000f3a317c20 */ /* 0x000fe20008410000 */
[----:B------:R-:W-:Y:S01]  /*9800*/  FSEL R58, R56, -INF , !P0 ;  /* 0xff800000383a7808 */ /* 0x000fe20004000000 */
[----:B------:R-:W-:Y:S01]  /*9810*/  FMUL.FTZ R48, R67, UR15 ;  /* 0x0000000f43307c20 */ /* 0x000fe20008410000 */
[----:B------:R-:W-:-:S02]  /*9820*/  ISETP.GE.AND P0, PT, R45, R9, PT ;  /* 0x000000092d00720c */ /* 0x000fc40003f06270 */
[----:B------:R-:W-:Y:S02]  /*9830*/  FSEL R56, R216, -INF , !P3 ;  /* 0xff800000d8387808 */ /* 0x000fe40005800000 */
[----:B-1----:R-:W-:Y:S02]  /*9840*/  FSEL R59, R47, -INF , !P4 ;  /* 0xff8000002f3b7808 */ /* 0x002fe40006000000 */
[-C--:B------:R-:W-:Y:S01]  /*9850*/  ISETP.GE.AND P4, PT, R44, R9.reuse, PT ;  /* 0x000000092c00720c */ /* 0x080fe20003f86270 */
[----:B------:R-:W-:Y:S01]  /*9860*/  MUFU.TANH R47, R49 ;  /* 0x00000031002f7308 */ /* 0x000fe20000002400 */
[----:B------:R-:W-:Y:S02]  /*9870*/  FSEL R57, R125, -INF , !P2 ;  /* 0xff8000007d397808 */ /* 0x000fe40005000000 */
[-C--:B------:R-:W-:Y:S02]  /*9880*/  ISETP.GE.AND P2, PT, R46, R9.reuse, PT ;  /* 0x000000092e00720c */ /* 0x080fe40003f46270 */
[-C--:B------:R-:W-:Y:S01]  /*9890*/  ISETP.GE.AND P3, PT, R43, R9.reuse, PT ;  /* 0x000000092b00720c */ /* 0x080fe20003f66270 */
[----:B------:R-:W-:Y:S01]  /*98a0*/  FMUL.FTZ R52, R52, UR15 ;  /* 0x0000000f34347c20 */ /* 0x000fe20008410000 */
[----:B------:R-:W-:Y:S01]  /*98b0*/  FSEL R62, R215, -INF , !P2 ;  /* 0xff800000d73e7808 */ /* 0x000fe20005000000 */
[----:B------:R1:W3:Y:S01]  /*98c0*/  MUFU.TANH R125, R66 ;  /* 0x00000042007d7308 */ /* 0x0002e20000002400 */
[-C--:B------:R-:W-:Y:S01]  /*98d0*/  ISETP.GE.AND P2, PT, R42, R9.reuse, PT ;  /* 0x000000092a00720c */ /* 0x080fe20003f46270 */
[----:B------:R-:W-:Y:S01]  /*98e0*/  FMUL.FTZ R55, R55, UR15 ;  /* 0x0000000f37377c20 */ /* 0x000fe20008410000 */
[----:B------:R-:W-:Y:S01]  /*98f0*/  FSEL R63, R129, -INF , !P0 ;  /* 0xff800000813f7808 */ /* 0x000fe20004000000 */
[----:B------:R-:W-:Y:S01]  /*9900*/  FMUL.FTZ R54, R54, UR15 ;  /* 0x0000000f36367c20 */ /* 0x000fe20008410000 */
[----:B------:R-:W-:Y:S01]  /*9910*/  ISETP.GE.AND P0, PT, R41, R9, PT ;  /* 0x000000092900720c */ /* 0x000fe20003f06270 */
[----:B------:R-:W-:Y:S01]  /*9920*/  FMUL.FTZ R53, R53, UR15 ;  /* 0x0000000f35357c20 */ /* 0x000fe20008410000 */
[----:B------:R-:W-:-:S02]  /*9930*/  FSEL R67, R202, -INF , !P3 ;  /* 0xff800000ca437808 */ /* 0x000fc40005800000 */
[----:B------:R-:W-:Y:S02]  /*9940*/  FSEL R74, R201, -INF , !P2 ;  /* 0xff800000c94a7808 */ /* 0x000fe40005000000 */
[-C--:B------:R-:W-:Y:S02]  /*9950*/  ISETP.GE.AND P3, PT, R36, R9.reuse, PT ;  /* 0x000000092400720c */ /* 0x080fe40003f66270 */
[-C--:B------:R-:W-:Y:S02]  /*9960*/  ISETP.GE.AND P2, PT, R35, R9.reuse, PT ;  /* 0x000000092300720c */ /* 0x080fe40003f46270 */
[----:B------:R-:W-:Y:S02]  /*9970*/  FSEL R75, R128, -INF , !P0 ;  /* 0xff800000804b7808 */ /* 0x000fe40004000000 */
[----:B-1----:R-:W-:Y:S02]  /*9980*/  FSEL R66, R123, -INF , !P4 ;  /* 0xff8000007b427808 */ /* 0x002fe40006000000 */
[-C--:B------:R-:W-:Y:S01]  /*9990*/  ISETP.GE.AND P4, PT, R40, R9.reuse, PT ;  /* 0x000000092800720c */ /* 0x080fe20003f86270 */
[----:B------:R-:W1:Y:S01]  /*99a0*/  MUFU.TANH R123, R48 ;  /* 0x00000030007b7308 */ /* 0x000e620000002400 */
[----:B------:R-:W-:-:S02]  /*99b0*/  ISETP.GE.AND P0, PT, R34, R9, PT ;  /* 0x000000092200720c */ /* 0x000fc40003f06270 */
[----:B------:R-:W-:Y:S02]  /*99c0*/  FSEL R110, R126, -INF , !P4 ;  /* 0xff8000007e6e7808 */ /* 0x000fe40006000000 */
[-C--:B------:R-:W-:Y:S02]  /*99d0*/  ISETP.GE.AND P4, PT, R33, R9.reuse, PT ;  /* 0x000000092100720c */ /* 0x080fe40003f86270 */
[----:B------:R-:W-:Y:S02]  /*99e0*/  FSEL R111, R200, -INF , !P3 ;  /* 0xff800000c86f7808 */ /* 0x000fe40005800000 */
[----:B------:R-:W-:Y:S02]  /*99f0*/  FSEL R116, R116, -INF , !P4 ;  /* 0xff80000074747808 */ /* 0x000fe40006000000 */
[----:B------:R-:W-:Y:S02]  /*9a00*/  ISETP.GE.AND P4, PT, R29, R9, PT ;  /* 0x000000091d00720c */ /* 0x000fe40003f86270 */
[----:B------:R-:W-:-:S02]  /*9a10*/  FSEL R114, R199, -INF , !P2 ;  /* 0xff800000c7727808 */ /* 0x000fc40005000000 */
[-C--:B------:R-:W-:Y:S02]  /*9a20*/  ISETP.GE.AND P3, PT, R32, R9.reuse, PT ;  /* 0x000000092000720c */ /* 0x080fe40003f66270 */
[-C--:B------:R-:W-:Y:S02]  /*9a30*/  ISETP.GE.AND P2, PT, R31, R9.reuse, PT ;  /* 0x000000091f00720c */ /* 0x080fe40003f46270 */
[----:B------:R-:W-:Y:S02]  /*9a40*/  FSEL R120, R120, -INF , !P4 ;  /* 0xff80000078787808 */ /* 0x000fe40006000000 */
[----:B------:R-:W-:Y:S02]  /*9a50*/  FSEL R115, R117, -INF , !P0 ;  /* 0xff80000075737808 */ /* 0x000fe40004000000 */
[-C--:B------:R-:W-:Y:S02]  /*9a60*/  ISETP.GE.AND P4, PT, R25, R9.reuse, PT ;  /* 0x000000091900720c */ /* 0x080fe40003f86270 */
[----:B------:R-:W-:-:S02]  /*9a70*/  ISETP.GE.AND P0, PT, R30, R9, PT ;  /* 0x000000091e00720c */ /* 0x000fc40003f06270 */
[----:B------:R-:W-:Y:S02]  /*9a80*/  FSEL R117, R197, -INF , !P3 ;  /* 0xff800000c5757808 */ /* 0x000fe40005800000 */
[----:B------:R-:W-:Y:S02]  /*9a90*/  FSEL R118, R183, -INF , !P2 ;  /* 0xff800000b7767808 */ /* 0x000fe40005000000 */
[-C--:B------:R-:W-:Y:S02]  /*9aa0*/  ISETP.GE.AND P3, PT, R28, R9.reuse, PT ;  /* 0x000000091c00720c */ /* 0x080fe40003f66270 */
[----:B------:R-:W-:Y:S02]  /*9ab0*/  ISETP.GE.AND P2, PT, R27, R9, PT ;  /* 0x000000091b00720c */ /* 0x000fe40003f46270 */
[----:B--2---:R-:W-:Y:S02]  /*9ac0*/  FSEL R128, R8, -INF , !P4 ;  /* 0xff80000008807808 */ /* 0x004fe40006000000 */
[----:B------:R-:W-:Y:S01]  /*9ad0*/  FSEL R119, R124, -INF , !P0 ;  /* 0xff8000007c777808 */ /* 0x000fe20004000000 */
[----:B------:R2:W4:Y:S01]  /*9ae0*/  MUFU.TANH R8, R50 ;  /* 0x0000003200087308 */ /* 0x0005220000002400 */
[----:B------:R-:W-:-:S02]  /*9af0*/  FSEL R124, R174, -INF , !P3 ;  /* 0xff800000ae7c7808 */ /* 0x000fc40005800000 */
[----:B------:R-:W-:Y:S02]  /*9b00*/  FSEL R126, R173, -INF , !P2 ;  /* 0xff800000ad7e7808 */ /* 0x000fe40005000000 */
[-C--:B------:R-:W-:Y:S02]  /*9b10*/  ISETP.GE.AND P0, PT, R26, R9.reuse, PT ;  /* 0x000000091a00720c */ /* 0x080fe40003f06270 */
[-C--:B------:R-:W-:Y:S01]  /*9b20*/  ISETP.GE.AND P3, PT, R24, R9.reuse, PT ;  /* 0x000000091800720c */ /* 0x080fe20003f66270 */
[----:B------:R5:W-:Y:S01]  /*9b30*/  MUFU.TANH R174, R131 ;  /* 0x0000008300ae7308 */ /* 0x000be20000002400 */
[----:B------:R-:W-:Y:S02]  /*9b40*/  ISETP.GE.AND P2, PT, R19, R9, PT ;  /* 0x000000091300720c */ /* 0x000fe40003f46270 */
[----:B------:R-:W-:Y:S02]  /*9b50*/  FSEL R127, R127, -INF , !P0 ;  /* 0xff8000007f7f7808 */ /* 0x000fe40004000000 */
[----:B------:R-:W-:-:S02]  /*9b60*/  FSEL R129, R172, -INF , !P3 ;  /* 0xff800000ac817808 */ /* 0x000fc40005800000 */
[----:B------:R-:W-:Y:S01]  /*9b70*/  FSEL R130, R130, -INF , !P2 ;  /* 0xff80000082827808 */ /* 0x000fe20005000000 */
[----:B------:R-:W4:Y:S01]  /*9b80*/  MUFU.TANH R172, R134 ;  /* 0x0000008600ac7308 */ /* 0x000f220000002400 */
[----:B--2---:R-:W-:Y:S01]  /*9b90*/  HMMA.16816.F32.BF16 R48, R20, R98, RZ ;  /* 0x000000621430723c */ /* 0x004fe200000418ff */
[-C--:B------:R-:W-:Y:S02]  /*9ba0*/  ISETP.GE.AND P0, PT, R18, R9.reuse, PT ;  /* 0x000000091200720c */ /* 0x080fe40003f06270 */
[-C--:B------:R-:W-:Y:S02]  /*9bb0*/  ISETP.GE.AND P4, PT, R17, R9.reuse, PT ;  /* 0x000000091100720c */ /* 0x080fe40003f86270 */
[-C--:B------:R-:W-:Y:S02]  /*9bc0*/  ISETP.GE.AND P3, PT, R16, R9.reuse, PT ;  /* 0x000000091000720c */ /* 0x080fe40003f66270 */
[----:B------:R-:W-:Y:S01]  /*9bd0*/  ISETP.GE.AND P2, PT, R7, R9, PT ;  /* 0x000000090700720c */ /* 0x000fe20003f46270 */
[----:B------:R2:W2:Y:S01]  /*9be0*/  MUFU.TANH R173, R52 ;  /* 0x0000003400ad7308 */ /* 0x0004a20000002400 */
[----:B---3--:R-:W-:-:S02]  /*9bf0*/  FSEL R125, R125, -INF , !P0 ;  /* 0xff8000007d7d7808 */ /* 0x008fc40004000000 */
[----:B-1----:R-:W-:Y:S02]  /*9c00*/  FSEL R123, R123, -INF , !P4 ;  /* 0xff8000007b7b7808 */ /* 0x002fe40006000000 */
[----:B------:R-:W-:Y:S02]  /*9c10*/  FSEL R98, R171, -INF , !P3 ;  /* 0xff800000ab627808 */ /* 0x000fe40005800000 */
[----:B-----5:R-:W-:Y:S01]  /*9c20*/  FSEL R131, R132, -INF , !P2 ;  /* 0xff80000084837808 */ /* 0x020fe20005000000 */
[----:B------:R-:W-:Y:S01]  /*9c30*/  MUFU.TANH R171, R53 ;  /* 0x0000003500ab7308 */ /* 0x000fe20000002400 */
[-C--:B------:R-:W-:Y:S02]  /*9c40*/  ISETP.GE.AND P0, PT, R6, R9.reuse, PT ;  /* 0x000000090600720c */ /* 0x080fe40003f06270 */
[-C--:B------:R-:W-:Y:S02]  /*9c50*/  ISETP.GE.AND P4, PT, R5, R9.reuse, PT ;  /* 0x000000090500720c */ /* 0x080fe40003f86270 */
[----:B------:R-:W-:-:S02]  /*9c60*/  ISETP.GE.AND P3, PT, R4, R9, PT ;  /* 0x000000090400720c */ /* 0x000fc40003f66270 */
[-C--:B------:R-:W-:Y:S01]  /*9c70*/  ISETP.GE.AND P2, PT, R3, R9.reuse, PT ;  /* 0x000000090300720c */ /* 0x080fe20003f46270 */
[----:B------:R-:W-:Y:S01]  /*9c80*/  HMMA.16816.F32.BF16 R48, R12, R90, R48 ;  /* 0x0000005a0c30723c */ /* 0x000fe20000041830 */
[----:B------:R-:W-:Y:S02]  /*9c90*/  FSEL R122, R122, -INF , !P0 ;  /* 0xff8000007a7a7808 */ /* 0x000fe40004000000 */
[----:B------:R-:W-:Y:S02]  /*9ca0*/  FSEL R132, R121, -INF , !P4 ;  /* 0xff80000079847808 */ /* 0x000fe40006000000 */
[----:B------:R-:W-:Y:S02]  /*9cb0*/  FSEL R133, R133, -INF , !P3 ;  /* 0xff80000085857808 */ /* 0x000fe40005800000 */
[----:B------:R-:W-:Y:S02]  /*9cc0*/  FSEL R217, R168, -INF , !P2 ;  /* 0xff800000a8d97808 */ /* 0x000fe40005000000 */
[----:B------:R-:W-:-:S02]  /*9cd0*/  ISETP.GE.AND P0, PT, R2, R9, PT ;  /* 0x000000090200720c */ /* 0x000fc40003f06270 */
[----:B------:R-:W-:Y:S02]  /*9ce0*/  ISETP.GE.AND P4, PT, R0, R9, PT ;  /* 0x000000090000720c */ /* 0x000fe40003f86270 */
[C---:B------:R-:W-:Y:S01]  /*9cf0*/  ISETP.GE.AND P3, PT, R46.reuse, R11, PT ;  /* 0x0000000b2e00720c */ /* 0x040fe20003f66270 */
[----:B------:R1:W-:Y:S01]  /*9d00*/  MUFU.TANH R9, R55 ;  /* 0x0000003700097308 */ /* 0x0003e20000002400 */
[----:B------:R-:W-:Y:S02]  /*9d10*/  ISETP.GE.AND P2, PT, R46, R10, PT ;  /* 0x0000000a2e00720c */ /* 0x000fe40003f46270 */
[----:B------:R-:W-:Y:S02]  /*9d20*/  FSEL R216, R47, -INF , !P0 ;  /* 0xff8000002fd87808 */ /* 0x000fe40004000000 */
[----:B----4-:R-:W-:Y:S02]  /*9d30*/  FSEL R218, R8, -INF , !P4 ;  /* 0xff80000008da7808 */ /* 0x010fe40006000000 */
[----:B--2---:R-:W-:-:S02]  /*9d40*/  FSEL R52, R236, -INF , !P6 ;  /* 0xff800000ec347808 */ /* 0x004fc40007000000 */
[----:B------:R-:W-:Y:S01]  /*9d50*/  FSEL R134, R235, -INF , !P5 ;  /* 0xff800000eb867808 */ /* 0x000fe20006800000 */
[----:B------:R-:W-:Y:S01]  /*9d60*/  FMUL.FTZ R50, R50, UR15 ;  /* 0x0000000f32327c20 */ /* 0x000fe20008410000 */
[----:B------:R-:W-:Y:S01]  /*9d70*/  FSEL R121, R237, -INF , !P3 ;  /* 0xff800000ed797808 */ /* 0x000fe20005800000 */
[----:B------:R-:W-:Y:S01]  /*9d80*/  FMUL.FTZ R48, R48, UR15 ;  /* 0x0000000f30307c20 */ /* 0x000fe20008410000 */
[----:B------:R-:W-:Y:S01]  /*9d90*/  FSEL R168, R238, -INF , !P2 ;  /* 0xff800000eea87808 */ /* 0x000fe20005000000 */
[----:B------:R-:W-:Y:S01]  /*9da0*/  FMUL.FTZ R49, R49, UR15 ;  /* 0x0000000f31317c20 */ /* 0x000fe20008410000 */
[CC--:B------:R-:W-:Y:S01]  /*9db0*/  ISETP.GE.AND P0, PT, R45.reuse, R11.reuse, PT ;  /* 0x0000000b2d00720c */ /* 0x0c0fe20003f06270 */
[----:B------:R-:W-:Y:S01]  /*9dc0*/  MUFU.TANH R8, R48 ;  /* 0x0000003000087308 */ /* 0x000fe20000002400 */
[----:B------:R-:W-:Y:S01]  /*9dd0*/  ISETP.GE.AND P4, PT, R45, R10, PT ;  /* 0x0000000a2d00720c */ /* 0x000fe20003f86270 */
[----:B------:R-:W-:Y:S01]  /*9de0*/  FMUL.FTZ R51, R51, UR15 ;  /* 0x0000000f33337c20 */ /* 0x000fe20008410000 */
[----:B------:R-:W-:-:S02]  /*9df0*/  ISETP.GE.AND P6, PT, R44, R11, PT ;  /* 0x0000000b2c00720c */ /* 0x000fc40003fc6270 */
[-C--:B------:R-:W-:Y:S02]  /*9e00*/  ISETP.GE.AND P5, PT, R44, R10.reuse, PT ;  /* 0x0000000a2c00720c */ /* 0x080fe40003fa6270 */
[C---:B------:R-:W-:Y:S01]  /*9e10*/  ISETP.GE.AND P3, PT, R43.reuse, R11, PT ;  /* 0x0000000b2b00720c */ /* 0x040fe20003f66270 */
[----:B------:R-:W-:Y:S01]  /*9e20*/  HMMA.16816.F32.BF16 R44, R20, R106, RZ ;  /* 0x0000006a142c723c */ /* 0x000fe200000418ff */
[----:B------:R-:W-:Y:S01]  /*9e30*/  ISETP.GE.AND P2, PT, R43, R10, PT ;  /* 0x0000000a2b00720c */ /* 0x000fe20003f46270 */
[----:B------:R-:W-:Y:S01]  /*9e40*/  MUFU.TANH R50, R50 ;  /* 0x0000003200327308 */ /* 0x000fe20000002400 */
[----:B------:R-:W-:Y:S02]  /*9e50*/  FSEL R91, R180, -INF , !P0 ;  /* 0xff800000b45b7808 */ /* 0x000fe40004000000 */
[----:B------:R-:W-:Y:S02]  /*9e60*/  FSEL R90, R182, -INF , !P6 ;  /* 0xff800000b65a7808 */ /* 0x000fe40007000000 */
[----:B------:R-:W-:-:S02]  /*9e70*/  FSEL R107, R170, -INF , !P4 ;  /* 0xff800000aa6b7808 */ /* 0x000fc40006000000 */
[----:B------:R-:W-:Y:S01]  /*9e80*/  FSEL R106, R169, -INF , !P5 ;  /* 0xff800000a96a7808 */ /* 0x000fe20006800000 */
[----:B------:R2:W3:Y:S01]  /*9e90*/  MUFU.TANH R170, R54 ;  /* 0x0000003600aa7308 */ /* 0x0004e20000002400 */
[----:B------:R-:W-:Y:S02]  /*9ea0*/  FSEL R99, R233, -INF , !P3 ;  /* 0xff800000e9637808 */ /* 0x000fe40005800000 */
[----:B-1----:R-:W-:Y:S02]  /*9eb0*/  FSEL R55, R231, -INF , !P2 ;  /* 0xff800000e7377808 */ /* 0x002fe40005000000 */
[CC--:B------:R-:W-:Y:S02]  /*9ec0*/  ISETP.GE.AND P0, PT, R42.reuse, R11.reuse, PT ;  /* 0x0000000b2a00720c */ /* 0x0c0fe40003f06270 */
[----:B------:R-:W-:Y:S01]  /*9ed0*/  ISETP.GE.AND P4, PT, R42, R10, PT ;  /* 0x0000000a2a00720c */ /* 0x000fe20003f86270 */
[----:B------:R-:W-:Y:S01]  /*9ee0*/  MUFU.TANH R49, R49 ;  /* 0x0000003100317308 */ /* 0x000fe20000002400 */
[----:B------:R-:W-:-:S02]  /*9ef0*/  ISETP.GE.AND P6, PT, R41, R11, PT ;  /* 0x0000000b2900720c */ /* 0x000fc40003fc6270 */
[-C--:B------:R-:W-:Y:S02]  /*9f00*/  ISETP.GE.AND P5, PT, R41, R10.reuse, PT ;  /* 0x0000000a2900720c */ /* 0x080fe40003fa6270 */
[CC--:B------:R-:W-:Y:S01]  /*9f10*/  ISETP.GE.AND P3, PT, R40.reuse, R11.reuse, PT ;  /* 0x0000000b2800720c */ /* 0x0c0fe20003f66270 */
[----:B------:R-:W-:Y:S01]  /*9f20*/  HMMA.16816.F32.BF16 R44, R12, R102, R44 ;  /* 0x000000660c2c723c */ /* 0x000fe2000004182c */
[----:B------:R-:W-:Y:S01]  /*9f30*/  ISETP.GE.AND P2, PT, R40, R10, PT ;  /* 0x0000000a2800720c */ /* 0x000fe20003f46270 */
[----:B------:R-:W-:Y:S01]  /*9f40*/  MUFU.TANH R51, R51 ;  /* 0x0000003300337308 */ /* 0x000fe20000002400 */
[----:B--2---:R-:W-:Y:S02]  /*9f50*/  FSEL R54, R234, -INF , !P0 ;  /* 0xff800000ea367808 */ /* 0x004fe40004000000 */
[----:B------:R-:W-:Y:S01]  /*9f60*/  FSEL R169, R232, -INF , !P4 ;  /* 0xff800000e8a97808 */ /* 0x000fe20006000000 */
[----:B------:R-:W-:Y:S01]  /*9f70*/  HMMA.16816.F32.BF16 R40, R20, R86, RZ ;  /* 0x000000561428723c */ /* 0x000fe200000418ff */
[----:B------:R-:W-:-:S02]  /*9f80*/  ISETP.GE.AND P0, PT, R36, R11, PT ;  /* 0x0000000b2400720c */ /* 0x000fc40003f06270 */
[-C--:B------:R-:W-:Y:S02]  /*9f90*/  ISETP.GE.AND P4, PT, R36, R10.reuse, PT ;  /* 0x0000000a2400720c */ /* 0x080fe40003f86270 */
[----:B------:R-:W-:Y:S01]  /*9fa0*/  FSEL R53, R181, -INF , !P6 ;  /* 0xff800000b5357808 */ /* 0x000fe20007000000 */
[----:B------:R-:W-:Y:S01]  /*9fb0*/  HMMA.16816.F32.BF16 R20, R20, R82, RZ ;  /* 0x000000521414723c */ /* 0x000fe200000418ff */
[----:B------:R-:W-:Y:S02]  /*9fc0*/  FSEL R102, R175, -INF , !P5 ;  /* 0xff800000af667808 */ /* 0x000fe40006800000 */
[C---:B------:R-:W-:Y:S02]  /*9fd0*/  ISETP.GE.AND P6, PT, R35.reuse, R11, PT ;  /* 0x0000000b2300720c */ /* 0x040fe40003fc6270 */
[----:B------:R-:W-:Y:S02]  /*9fe0*/  ISETP.GE.AND P5, PT, R35, R10, PT ;  /* 0x0000000a2300720c */ /* 0x000fe40003fa6270 */
[----:B------:R-:W-:-:S02]  /*9ff0*/  FSEL R36, R229, -INF , !P0 ;  /* 0xff800000e5247808 */ /* 0x000fc40004000000 */
[----:B------:R-:W-:Y:S02]  /*a000*/  FSEL R175, R228, -INF , !P4 ;  /* 0xff800000e4af7808 */ /* 0x000fe40006000000 */
[-C--:B------:R-:W-:Y:S01]  /*a010*/  ISETP.GE.AND P0, PT, R33, R11.reuse, PT ;  /* 0x0000000b2100720c */ /* 0x080fe20003f06270 */
[----:B------:R-:W-:Y:S01]  /*a020*/  FMUL.FTZ R45, R45, UR15 ;  /* 0x0000000f2d2d7c20 */ /* 0x000fe20008410000 */
[-C--:B------:R-:W-:Y:S01]  /*a030*/  ISETP.GE.AND P4, PT, R33, R10.reuse, PT ;  /* 0x0000000a2100720c */ /* 0x080fe20003f86270 */
[----:B------:R-:W-:Y:S01]  /*a040*/  FMUL.FTZ R47, R47, UR15 ;  /* 0x0000000f2f2f7c20 */ /* 0x000fe20008410000 */
[----:B------:R-:W-:Y:S01]  /*a050*/  FSEL R48, R179, -INF , !P3 ;  /* 0xff800000b3307808 */ /* 0x000fe20005800000 */
[----:B------:R-:W-:Y:S01]  /*a060*/  FMUL.FTZ R44, R44, UR15 ;  /* 0x0000000f2c2c7c20 */ /* 0x000fe20008410000 */
[----:B------:R-:W-:Y:S01]  /*a070*/  FSEL R87, R176, -INF , !P2 ;  /* 0xff800000b0577808 */ /* 0x000fe20005000000 */
[C---:B------:R-:W-:Y:S01]  /*a080*/  HMMA.16816.F32.BF16 R40, R12.reuse, R94, R40 ;  /* 0x0000005e0c28723c */ /* 0x040fe20000041828 */
[C---:B------:R-:W-:Y:S01]  /*a090*/  ISETP.GE.AND P3, PT, R34.reuse, R11, PT ;  /* 0x0000000b2200720c */ /* 0x040fe20003f66270 */
[----:B------:R-:W1:Y:S01]  /*a0a0*/  MUFU.TANH R45, R45 ;  /* 0x0000002d002d7308 */ /* 0x000e620000002400 */
[----:B------:R-:W-:Y:S01]  /*a0b0*/  ISETP.GE.AND P2, PT, R34, R10, PT ;  /* 0x0000000a2200720c */ /* 0x000fe20003f46270 */
[----:B------:R-:W-:Y:S01]  /*a0c0*/  FMUL.FTZ R46, R46, UR15 ;  /* 0x0000000f2e2e7c20 */ /* 0x000fe20008410000 */
[----:B------:R-:W-:Y:S01]  /*a0d0*/  FSEL R34, R230, -INF , !P6 ;  /* 0xff800000e6227808 */ /* 0x000fe20007000000 */
[----:B------:R-:W-:Y:S01]  /*a0e0*/  HMMA.16816.F32.BF16 R12, R12, R70, R20 ;  /* 0x000000460c0c723c */ /* 0x000fe20000041814 */
[----:B------:R-:W-:-:S02]  /*a0f0*/  FSEL R176, R226, -INF , !P5 ;  /* 0xff800000e2b07808 */ /* 0x000fc40006800000 */
[CC--:B------:R-:W-:Y:S01]  /*a100*/  ISETP.GE.AND P6, PT, R32.reuse, R11.reuse, PT ;  /* 0x0000000b2000720c */ /* 0x0c0fe20003fc6270 */
[----:B------:R-:W2:Y:S01]  /*a110*/  MUFU.TANH R47, R47 ;  /* 0x0000002f002f7308 */ /* 0x000ea20000002400 */
[-C--:B------:R-:W-:Y:S02]  /*a120*/  ISETP.GE.AND P5, PT, R32, R10.reuse, PT ;  /* 0x0000000a2000720c */ /* 0x080fe40003fa6270 */
[----:B------:R-:W-:Y:S02]  /*a130*/  FSEL R33, R177, -INF , !P0 ;  /* 0xff800000b1217808 */ /* 0x000fe40004000000 */
[----:B------:R-:W-:Y:S02]  /*a140*/  FSEL R172, R172, -INF , !P4 ;  /* 0xff800000acac7808 */ /* 0x000fe40006000000 */
[C---:B------:R-:W-:Y:S01]  /*a150*/  ISETP.GE.AND P0, PT, R30.reuse, R11, PT ;  /* 0x0000000b1e00720c */ /* 0x040fe20003f06270 */
[----:B------:R-:W-:Y:S01]  /*a160*/  MUFU.TANH R44, R44 ;  /* 0x0000002c002c7308 */ /* 0x000fe20000002400 */
[----:B------:R-:W-:-:S02]  /*a170*/  ISETP.GE.AND P4, PT, R30, R10, PT ;  /* 0x0000000a1e00720c */ /* 0x000fc40003f86270 */
[----:B------:R-:W-:Y:S02]  /*a180*/  FSEL R35, R178, -INF , !P3 ;  /* 0xff800000b2237808 */ /* 0x000fe40005800000 */
[----:B------:R-:W-:Y:S01]  /*a190*/  FSEL R32, R225, -INF , !P6 ;  /* 0xff800000e1207808 */ /* 0x000fe20007000000 */
[----:B------:R-:W-:Y:S01]  /*a1a0*/  FMUL.FTZ R40, R40, UR15 ;  /* 0x0000000f28287c20 */ /* 0x000fe20008410000 */
[----:B------:R-:W-:Y:S01]  /*a1b0*/  FMUL.FTZ R42, R42, UR15 ;  /* 0x0000000f2a2a7c20 */ /* 0x000fe20008410000 */
[----:B------:R-:W-:Y:S01]  /*a1c0*/  FSEL R178, R224, -INF , !P5 ;  /* 0xff800000e0b27808 */ /* 0x000fe20006800000 */
[----:B------:R-:W-:Y:S01]  /*a1d0*/  MUFU.TANH R46, R46 ;  /* 0x0000002e002e7308 */ /* 0x000fe20000002400 */
[-C--:B------:R-:W-:Y:S01]  /*a1e0*/  ISETP.GE.AND P6, PT, R29, R11.reuse, PT ;  /* 0x0000000b1d00720c */ /* 0x080fe20003fc6270 */
[----:B------:R-:W-:Y:S01]  /*a1f0*/  FMUL.FTZ R41, R41, UR15 ;  /* 0x0000000f29297c20 */ /* 0x000fe20008410000 */
[-C--:B------:R-:W-:Y:S01]  /*a200*/  ISETP.GE.AND P5, PT, R29, R10.reuse, PT ;  /* 0x0000000a1d00720c */ /* 0x080fe20003fa6270 */
[----:B------:R-:W-:Y:S01]  /*a210*/  FMUL.FTZ R43, R43, UR15 ;  /* 0x0000000f2b2b7c20 */ /* 0x000fe20008410000 */
[----:B------:R-:W-:Y:S01]  /*a220*/  FSEL R30, R173, -INF , !P0 ;  /* 0xff800000ad1e7808 */ /* 0x000fe20004000000 */
[----:B------:R-:W-:Y:S01]  /*a230*/  FMUL.FTZ R12, R12, UR15 ;  /* 0x0000000f0c0c7c20 */ /* 0x000fe20008410000 */
[----:B---3--:R-:W-:Y:S01]  /*a240*/  FSEL R179, R170, -INF , !P4 ;  /* 0xff800000aab37808 */ /* 0x008fe20006000000 */
[----:B------:R-:W3:Y:S01]  /*a250*/  MUFU.TANH R40, R40 ;  /* 0x0000002800287308 */ /* 0x000ee20000002400 */
[----:B------:R-:W-:Y:S01]  /*a260*/  FSEL R174, R174, -INF , !P2 ;  /* 0xff800000aeae7808 */ /* 0x000fe20005000000 */
[----:B------:R-:W-:Y:S01]  /*a270*/  FMUL.FTZ R13, R13, UR15 ;  /* 0x0000000f0d0d7c20 */ /* 0x000fe20008410000 */
[C---:B------:R-:W-:Y:S01]  /*a280*/  ISETP.GE.AND P0, PT, R27.reuse, R11, PT ;  /* 0x0000000b1b00720c */ /* 0x040fe20003f06270 */
[----:B------:R-:W-:Y:S01]  /*a290*/  FMUL.FTZ R14, R14, UR15 ;  /* 0x0000000f0e0e7c20 */ /* 0x000fe20008410000 */
[----:B------:R-:W-:-:S02]  /*a2a0*/  ISETP.GE.AND P4, PT, R27, R10, PT ;  /* 0x0000000a1b00720c */ /* 0x000fc40003f86270 */
[CC--:B------:R-:W-:Y:S01]  /*a2b0*/  ISETP.GE.AND P3, PT, R31.reuse, R11.reuse, PT ;  /* 0x0000000b1f00720c */ /* 0x0c0fe20003f66270 */
[----:B------:R-:W4:Y:S01]  /*a2c0*/  MUFU.TANH R42, R42 ;  /* 0x0000002a002a7308 */ /* 0x000f220000002400 */
[-C--:B------:R-:W-:Y:S02]  /*a2d0*/  ISETP.GE.AND P2, PT, R31, R10.reuse, PT ;  /* 0x0000000a1f00720c */ /* 0x080fe40003f46270 */
[----:B------:R-:W-:Y:S02]  /*a2e0*/  FSEL R29, R171, -INF , !P6 ;  /* 0xff800000ab1d7808 */ /* 0x000fe40007000000 */
[----:B------:R-:W-:Y:S02]  /*a2f0*/  FSEL R180, R9, -INF , !P5 ;  /* 0xff80000009b47808 */ /* 0x000fe40006800000 */
[C---:B------:R-:W-:Y:S01]  /*a300*/  ISETP.GE.AND P6, PT, R26.reuse, R11, PT ;  /* 0x0000000b1a00720c */ /* 0x040fe20003fc6270 */
[----:B------:R-:W5:Y:S01]  /*a310*/  MUFU.TANH R41, R41 ;  /* 0x0000002900297308 */ /* 0x000f620000002400 */
[----:B------:R-:W-:-:S02]  /*a320*/  ISETP.GE.AND P5, PT, R26, R10, PT ;  /* 0x0000000a1a00720c */ /* 0x000fc40003fa6270 */
[----:B------:R-:W-:Y:S02]  /*a330*/  FSEL R82, R222, -INF , !P0 ;  /* 0xff800000de527808 */ /* 0x000fe40004000000 */
[----:B------:R-:W-:Y:S02]  /*a340*/  FSEL R199, R220, -INF , !P4 ;  /* 0xff800000dcc77808 */ /* 0x000fe40006000000 */
[----:B------:R-:W-:Y:S01]  /*a350*/  FSEL R31, R227, -INF , !P3 ;  /* 0xff800000e31f7808 */ /* 0x000fe20005800000 */
[----:B------:R-:W5:Y:S01]  /*a360*/  MUFU.TANH R43, R43 ;  /* 0x0000002b002b7308 */ /* 0x000f620000002400 */
[----:B------:R-:W-:Y:S02]  /*a370*/  FSEL R177, R223, -INF , !P2 ;  /* 0xff800000dfb17808 */ /* 0x000fe40005000000 */
[C---:B------:R-:W-:Y:S02]  /*a380*/  ISETP.GE.AND P0, PT, R24.reuse, R11, PT ;  /* 0x0000000b1800720c */ /* 0x040fe40003f06270 */
[----:B------:R-:W-:-:S02]  /*a390*/  ISETP.GE.AND P4, PT, R24, R10, PT ;  /* 0x0000000a1800720c */ /* 0x000fc40003f86270 */
[CC--:B------:R-:W-:Y:S01]  /*a3a0*/  ISETP.GE.AND P3, PT, R28.reuse, R11.reuse, PT ;  /* 0x0000000b1c00720c */ /* 0x0c0fe20003f66270 */
[----:B------:R-:W5:Y:S01]  /*a3b0*/  MUFU.TANH R12, R12 ;  /* 0x0000000c000c7308 */ /* 0x000f620000002400 */
[-C--:B------:R-:W-:Y:S02]  /*a3c0*/  ISETP.GE.AND P2, PT, R28, R10.reuse, PT ;  /* 0x0000000a1c00720c */ /* 0x080fe40003f46270 */
[----:B------:R-:W-:Y:S02]  /*a3d0*/  FSEL R83, R8, -INF , !P6 ;  /* 0xff80000008537808 */ /* 0x000fe40007000000 */
[----:B------:R-:W-:Y:S02]  /*a3e0*/  FSEL R183, R50, -INF , !P5 ;  /* 0xff80000032b77808 */ /* 0x000fe40006800000 */
[C---:B------:R-:W-:Y:S02]  /*a3f0*/  ISETP.GE.AND P6, PT, R19.reuse, R11, PT ;  /* 0x0000000b1300720c */ /* 0x040fe40003fc6270 */
[----:B------:R-:W-:-:S02]  /*a400*/  ISETP.GE.AND P5, PT, R19, R10, PT ;  /* 0x0000000a1300720c */ /* 0x000fc40003fa6270 */
[----:B------:R-:W-:Y:S02]  /*a410*/  FSEL R94, R211, -INF , !P0 ;  /* 0xff800000d35e7808 */ /* 0x000fe40004000000 */
[----:B------:R-:W-:Y:S02]  /*a420*/  FSEL R201, R204, -INF , !P4 ;  /* 0xff800000ccc97808 */ /* 0x000fe40006000000 */
[----:B------:R-:W-:Y:S02]  /*a430*/  FSEL R28, R221, -INF , !P3 ;  /* 0xff800000dd1c7808 */ /* 0x000fe40005800000 */
[----:B------:R-:W-:Y:S02]  /*a440*/  FSEL R197, R219, -INF , !P2 ;  /* 0xff800000dbc57808 */ /* 0x000fe40005000000 */
[C---:B------:R-:W-:Y:S02]  /*a450*/  ISETP.GE.AND P0, PT, R17.reuse, R11, PT ;  /* 0x0000000b1100720c */ /* 0x040fe40003f06270 */
[----:B------:R-:W-:-:S02]  /*a460*/  ISETP.GE.AND P4, PT, R17, R10, PT ;  /* 0x0000000a1100720c */ /* 0x000fc40003f86270 */
[CC--:B------:R-:W-:Y:S02]  /*a470*/  ISETP.GE.AND P3, PT, R25.reuse, R11.reuse, PT ;  /* 0x0000000b1900720c */ /* 0x0c0fe40003f66270 */
[----:B------:R-:W-:Y:S02]  /*a480*/  ISETP.GE.AND P2, PT, R25, R10, PT ;  /* 0x0000000a1900720c */ /* 0x000fe40003f46270 */
[----:B------:R-:W-:Y:S02]  /*a490*/  FSEL R95, R214, -INF , !P6 ;  /* 0xff800000d65f7808 */ /* 0x000fe40007000000 */
[----:B------:R-:W-:Y:S02]  /*a4a0*/  FSEL R202, R205, -INF , !P5 ;  /* 0xff800000cdca7808 */ /* 0x000fe40006800000 */
[----:B------:R-:W-:Y:S02]  /*a4b0*/  ISETP.GE.AND P6, PT, R16, R11, PT ;  /* 0x0000000b1000720c */ /* 0x000fe40003fc6270 */
[----:B-1----:R-:W-:-:S02]  /*a4c0*/  FSEL R170, R45, -INF , !P0 ;  /* 0xff8000002daa7808 */ /* 0x002fc40004000000 */
[----:B--2---:R-:W-:Y:S02]  /*a4d0*/  FSEL R205, R47, -INF , !P4 ;  /* 0xff8000002fcd7808 */ /* 0x004fe40006000000 */
[----:B------:R-:W-:Y:S02]  /*a4e0*/  FSEL R86, R49, -INF , !P3 ;  /* 0xff80000031567808 */ /* 0x000fe40005800000 */
[----:B------:R-:W-:Y:S02]  /*a4f0*/  FSEL R200, R51, -INF , !P2 ;  /* 0xff80000033c87808 */ /* 0x000fe40005000000 */
[CC--:B------:R-:W-:Y:S02]  /*a500*/  ISETP.GE.AND P0, PT, R6.reuse, R11.reuse, PT ;  /* 0x0000000b0600720c */ /* 0x0c0fe40003f06270 */
[----:B------:R-:W-:Y:S02]  /*a510*/  ISETP.GE.AND P4, PT, R6, R10, PT ;  /* 0x0000000a0600720c */ /* 0x000fe40003f86270 */
[----:B------:R-:W-:-:S02]  /*a520*/  ISETP.GE.AND P3, PT, R18, R11, PT ;  /* 0x0000000b1200720c */ /* 0x000fc40003f66270 */
[----:B------:R-:W-:Y:S02]  /*a530*/  ISETP.GE.AND P2, PT, R18, R10, PT ;  /* 0x0000000a1200720c */ /* 0x000fe40003f46270 */
[----:B------:R-:W-:Y:S02]  /*a540*/  FSEL R171, R208, -INF , !P6 ;  /* 0xff800000d0ab7808 */ /* 0x000fe40007000000 */
[----:B---3--:R-:W-:Y:S02]  /*a550*/  FSEL R182, R40, -INF , !P0 ;  /* 0xff80000028b67808 */ /* 0x008fe40004000000 */
[----:B----4-:R-:W-:Y:S02]  /*a560*/  FSEL R208, R42, -INF , !P4 ;  /* 0xff8000002ad07808 */ /* 0x010fe40006000000 */
[----:B------:R-:W-:Y:S02]  /*a570*/  FSEL R103, R44, -INF , !P3 ;  /* 0xff8000002c677808 */ /* 0x000fe40005800000 */
[----:B------:R-:W-:-:S02]  /*a580*/  FSEL R204, R46, -INF , !P2 ;  /* 0xff8000002ecc7808 */ /* 0x000fc40005000000 */
[CC--:B------:R-:W-:Y:S02]  /*a590*/  ISETP.GE.AND P0, PT, R3.reuse, R11.reuse, PT ;  /* 0x0000000b0300720c */ /* 0x0c0fe40003f06270 */
[-C--:B------:R-:W-:Y:S01]  /*a5a0*/  ISETP.GE.AND P4, PT, R3, R10.reuse, PT ;  /* 0x0000000a0300720c */ /* 0x080fe20003f86270 */
[----:B------:R-:W-:Y:S01]  /*a5b0*/  FMUL.FTZ R3, R15, UR15 ;  /* 0x0000000f0f037c20 */ /* 0x000fe20008410000 */
[-C--:B------:R-:W-:Y:S02]  /*a5c0*/  ISETP.GE.AND P5, PT, R16, R10.reuse, PT ;  /* 0x0000000a1000720c */ /* 0x080fe40003fa6270 */
[C---:B------:R-:W-:Y:S02]  /*a5d0*/  ISETP.GE.AND P3, PT, R7.reuse, R11, PT ;  /* 0x0000000b0700720c */ /* 0x040fe40003f66270 */
[----:B------:R-:W-:Y:S01]  /*a5e0*/  ISETP.GE.AND P2, PT, R7, R10, PT ;  /* 0x0000000a0700720c */ /* 0x000fe20003f46270 */
[----:B------:R-:W-:Y:S01]  /*a5f0*/  MUFU.TANH R3, R3 ;  /* 0x0000000300037308 */ /* 0x000fe20000002400 */
[----:B------:R-:W-:-:S02]  /*a600*/  FSEL R206, R206, -INF , !P5 ;  /* 0xff800000cece7808 */ /* 0x000fc40006800000 */
[----:B------:R-:W-:Y:S02]  /*a610*/  FSEL R173, R209, -INF , !P3 ;  /* 0xff800000d1ad7808 */ /* 0x000fe40005800000 */
[----:B------:R-:W-:Y:S02]  /*a620*/  FSEL R207, R207, -INF , !P2 ;  /* 0xff800000cfcf7808 */ /* 0x000fe40005000000 */
[CC--:B------:R-:W-:Y:S02]  /*a630*/  ISETP.GE.AND P6, PT, R5.reuse, R11.reuse, PT ;  /* 0x0000000b0500720c */ /* 0x0c0fe40003fc6270 */
[-C--:B------:R-:W-:Y:S02]  /*a640*/  ISETP.GE.AND P5, PT, R5, R10.reuse, PT ;  /* 0x0000000a0500720c */ /* 0x080fe40003fa6270 */
[C---:B------:R-:W-:Y:S01]  /*a650*/  ISETP.GE.AND P3, PT, R4.reuse, R11, PT ;  /* 0x0000000b0400720c */ /* 0x040fe20003f66270 */
[----:B------:R-:W1:Y:S01]  /*a660*/  MUFU.TANH R5, R13 ;  /* 0x0000000d00057308 */ /* 0x000e620000002400 */
[----:B------:R-:W-:-:S02]  /*a670*/  ISETP.GE.AND P2, PT, R4, R10, PT ;  /* 0x0000000a0400720c */ /* 0x000fc40003f46270 */
[----:B------:R-:W-:Y:S02]  /*a680*/  FSEL R203, R203, -INF , !P0 ;  /* 0xff800000cbcb7808 */ /* 0x000fe40004000000 */
[----:B------:R-:W-:Y:S02]  /*a690*/  PLOP3.LUT P0, PT, PT, PT, UP0, 0x80, 0x0 ;  /* 0x000000000000781c */ /* 0x000fe40003f0f008 */
[----:B-----5:R-:W-:Y:S01]  /*a6a0*/  FSEL R181, R41, -INF , !P6 ;  /* 0xff80000029b57808 */ /* 0x020fe20007000000 */
[----:B------:R-:W2:Y:S01]  /*a6b0*/  MUFU.TANH R4, R14 ;  /* 0x0000000e00047308 */ /* 0x000ea20000002400 */
[----:B------:R-:W-:Y:S02]  /*a6c0*/  FSEL R209, R43, -INF , !P5 ;  /* 0xff8000002bd17808 */ /* 0x000fe40006800000 */
[----:B------:R-:W-:Y:S02]  /*a6d0*/  FSEL R198, R210, -INF , !P3 ;  /* 0xff800000d2c67808 */ /* 0x000fe40005800000 */
[----:B------:R-:W-:-:S02]  /*a6e0*/  FSEL R212, R212, -INF , !P2 ;  /* 0xff800000d4d47808 */ /* 0x000fc40005000000 */
[-C--:B------:R-:W-:Y:S02]  /*a6f0*/  ISETP.GE.AND P6, PT, R2, R11.reuse, PT ;  /* 0x0000000b0200720c */ /* 0x080fe40003fc6270 */
[----:B------:R-:W-:Y:S02]  /*a700*/  ISETP.GE.AND P5, PT, R0, R11, PT ;  /* 0x0000000b0000720c */ /* 0x000fe40003fa6270 */
[-C--:B------:R-:W-:Y:S02]  /*a710*/  ISETP.GE.AND P3, PT, R2, R10.reuse, PT ;  /* 0x0000000a0200720c */ /* 0x080fe40003f66270 */
[----:B------:R-:W-:Y:S02]  /*a720*/  ISETP.GE.AND P2, PT, R0, R10, PT ;  /* 0x0000000a0000720c */ /* 0x000fe40003f46270 */
[----:B------:R-:W-:Y:S02]  /*a730*/  FSEL R210, R12, -INF , !P6 ;  /* 0xff8000000cd27808 */ /* 0x000fe40007000000 */
[----:B-1----:R-:W-:-:S02]  /*a740*/  FSEL R211, R5, -INF , !P5 ;  /* 0xff80000005d37808 */ /* 0x002fc40006800000 */
[----:B------:R-:W-:Y:S02]  /*a750*/  FSEL R213, R213, -INF , !P4 ;  /* 0xff800000d5d57808 */ /* 0x000fe40006000000 */
[----:B--2---:R-:W-:Y:S02]  /*a760*/  FSEL R214, R4, -INF , !P3 ;  /* 0xff80000004d67808 */ /* 0x004fe40005800000 */
        /* <DEDUP_REMOVED lines=62> */
.L_x_528:
[----:B------:R-:W-:Y:S05]  /*ab50*/  BSYNC B0 ;  /* 0x0000000000007941 */ /* 0x000fea0003800000 */
.L_x_527:
[----:B------:R-:W0:Y:S02]  /*ab60*/  LDGDEPBAR ;  /* 0x00000000000079af */ /* 0x000e240000000000 */
.L_x_526:
[----:B------:R-:W-:Y:S01]  /*ab70*/  FMNMX.FTZ R0, R39, R68, !PT ;  /* 0x0000004427007209 */ /* 0x000fe20007810000 */
[----:B------:R-:W-:Y:S01]  /*ab80*/  LDSM.16.MT88.4 R16, [R185+0x4000] ;  /* 0x00400000b910783b */ /* 0x000fe20000004200 */
[----:B-1----:R-:W-:Y:S02]  /*ab90*/  MOV R9, R242 ;  /* 0x000000f200097202 */ /* 0x002fe40000000f00 */
[----:B------:R-:W-:Y:S01]  /*aba0*/  FMNMX.FTZ R0, R69, R0, !PT ;  /* 0x0000000045007209 */ /* 0x000fe20007810000 */
[----:B------:R-:W-:Y:S01]  /*abb0*/  LDSM.16.MT88.4 R12, [R184+0x4000] ;  /* 0x00400000b80c783b */ /* 0x000fe20000004200 */
[----:B------:R-:W-:Y:S02]  /*abc0*/  MOV R20, R239 ;  /* 0x000000ef00147202 */ /* 0x000fe40000000f00 */
        /* <DEDUP_REMOVED lines=38> */
[--C-:B------:R-:W-:Y:S01]  /*ae30*/  FFMA.FTZ R3, R72, UR19, -R0.reuse ;  /* 0x0000001348037c23 */ /* 0x100fe20008010800 */
[----:B------:R-:W-:Y:S02]  /*ae40*/  MOV R72, R9 ;  /* 0x0000000900487202 */ /* 0x000fe40000000f00 */
[----:B------:R1:W-:Y:S08]  /*ae50*/  MUFU.EX2 R246, R2 ;  /* 0x0000000200f67308 */ /* 0x0003f00000000800 */
[----:B------:R3:W-:Y:S01]  /*ae60*/  MUFU.EX2 R42, R3 ;  /* 0x00000003002a7308 */ /* 0x0007e20000000800 */
[----:B-1----:R-:W-:-:S07]  /*ae70*/  FFMA.FTZ R2, R69, UR19, -R0 ;  /* 0x0000001345027c23 */ /* 0x002fce0008010800 */
[----:B------:R1:W-:Y:S01]  /*ae80*/  MUFU.EX2 R247, R2 ;  /* 0x0000000200f77308 */ /* 0x0003e20000000800 */
[----:B---3--:R-:W-:-:S07]  /*ae90*/  FFMA.FTZ R3, R78, UR19, -R0 ;  /* 0x000000134e037c23 */ /* 0x008fce0008010800 */
[----:B------:R3:W-:Y:S01]  /*aea0*/  MUFU.EX2 R7, R3 ;  /* 0x0000000300077308 */ /* 0x0007e20000000800 */
[----:B-1----:R-:W-:Y:S01]  /*aeb0*/  FFMA.FTZ R2, R77, UR19, -R0 ;  /* 0x000000134d027c23 */ /* 0x002fe20008010800 */
[----:B------:R-:W-:-:S06]  /*aec0*/  MOV R77, R20 ;  /* 0x00000014004d7202 */ /* 0x000fcc0000000f00 */
[----:B------:R1:W-:Y:S01]  /*aed0*/  MUFU.EX2 R248, R2 ;  /* 0x0000000200f87308 */ /* 0x0003e20000000800 */
[----:B---3--:R-:W-:-:S07]  /*aee0*/  FFMA.FTZ R3, R79, UR19, -R0 ;  /* 0x000000134f037c23 */ /* 0x008fce0008010800 */
[----:B------:R3:W-:Y:S01]  /*aef0*/  MUFU.EX2 R78, R3 ;  /* 0x00000003004e7308 */ /* 0x0007e20000000800 */
[----:B-1----:R-:W-:-:S04]  /*af00*/  FMNMX.FTZ R2, R38, R56, !PT ;  /* 0x0000003826027209 */ /* 0x002fc80007810000 */
[----:B------:R-:W-:-:S04]  /*af10*/  FMNMX.FTZ R2, R62, R2, !PT ;  /* 0x000000023e027209 */ /* 0x000fc80007810000 */
[----:B------:R-:W-:Y:S01]  /*af20*/  FMNMX.FTZ R2, R63, R2, !PT ;  /* 0x000000023f027209 */ /* 0x000fe20007810000 */
[----:B---3--:R-:W-:-:S03]  /*af30*/  FFMA.FTZ R3, R73, UR19, -R0 ;  /* 0x0000001349037c23 */ /* 0x008fc60008010800 */
        /* <DEDUP_REMOVED lines=48> */
[----:B------:R2:W4:Y:S01]  /*b240*/  MUFU.EX2 R21, R3 ;  /* 0x0000000300157308 */ /* 0x0005220000000800 */
[----:B-1----:R-:W-:Y:S01]  /*b250*/  FMNMX.FTZ R68, R2, R4, !PT ;  /* 0x0000000402447209 */ /* 0x002fe20007810000 */
[----:B------:R-:W-:Y:S01]  /*b260*/  FFMA.FTZ R2, R58, UR19, -R0 ;  /* 0x000000133a027c23 */ /* 0x000fe20008010800 */
[----:B---3--:R-:W-:Y:S02]  /*b270*/  MOV R58, R8 ;  /* 0x00000008003a7202 */ /* 0x008fe40000000f00 */
[----:B------:R-:W-:-:S03]  /*b280*/  FSETP.NEU.FTZ.AND P3, PT, R68, -INF , PT ;  /* 0xff8000004400780b */ /* 0x000fc60003f7d000 */
[----:B------:R1:W-:Y:S01]  /*b290*/  MUFU.EX2 R65, R2 ;  /* 0x0000000200417308 */ /* 0x0003e20000000800 */
[----:B--2---:R-:W-:Y:S01]  /*b2a0*/  FFMA.FTZ R3, R60, UR19, -R0 ;  /* 0x000000133c037c23 */ /* 0x004fe20008010800 */
[----:B----4-:R-:W-:-:S06]  /*b2b0*/  MOV R60, R21 ;  /* 0x00000015003c7202 */ /* 0x010fcc0000000f00 */
[----:B------:R2:W-:Y:S01]  /*b2c0*/  MUFU.EX2 R252, R3 ;  /* 0x0000000300fc7308 */ /* 0x0005e20000000800 */
[----:B-1----:R-:W-:Y:S01]  /*b2d0*/  FMNMX.FTZ R2, R37, R52, !PT ;  /* 0x0000003425027209 */ /* 0x002fe20007810000 */
[----:B--2---:R-:W-:Y:S01]  /*b2e0*/  FFMA.FTZ R3, R92, UR19, -R0 ;  /* 0x000000135c037c23 */ /* 0x004fe20008010800 */
[----:B------:R-:W-:-:S05]  /*b2f0*/  MOV R92, R41 ;  /* 0x00000029005c7202 */ /* 0x000fca0000000f00 */
[----:B------:R1:W-:Y:S02]  /*b300*/  MUFU.EX2 R251, R3 ;  /* 0x0000000300fb7308 */ /* 0x0003e40000000800 */
[----:B-1----:R-:W-:Y:S01]  /*b310*/  FFMA.FTZ R3, R93, UR19, -R0 ;  /* 0x000000135d037c23 */ /* 0x002fe20008010800 */
[----:B------:R-:W-:-:S05]  /*b320*/  MOV R93, R22 ;  /* 0x00000016005d7202 */ /* 0x000fca0000000f00 */
[----:B------:R1:W-:Y:S02]  /*b330*/  MUFU.EX2 R250, R3 ;  /* 0x0000000300fa7308 */ /* 0x0003e40000000800 */
[----:B-1----:R-:W-:Y:S01]  /*b340*/  FFMA.FTZ R3, R61, UR19, -R0 ;  /* 0x000000133d037c23 */ /* 0x002fe20008010800 */
[----:B------:R-:W-:-:S05]  /*b350*/  MOV R61, R23 ;  /* 0x00000017003d7202 */ /* 0x000fca0000000f00 */
        /* <DEDUP_REMOVED lines=23> */
[----:B------:R-:W-:-:S04]  /*b4d0*/  MOV R59, R7 ;  /* 0x00000007003b7202 */ /* 0x000fc80000000f00 */
[----:B------:R1:W-:Y:S01]  /*b4e0*/  MUFU.EX2 R81, R3 ;  /* 0x0000000300517308 */ /* 0x0003e20000000800 */
[----:B------:R-:W-:-:S07]  /*b4f0*/  MOV R57, R40 ;  /* 0x0000002800397202 */ /* 0x000fce0000000f00 */
[----:B------:R3:W4:Y:S01]  /*b500*/  MUFU.EX2 R84, R0 ;  /* 0x0000000000547308 */ /* 0x0007220000000800 */
[----:B-1----:R-:W-:-:S05]  /*b510*/  FMUL.FTZ R3, R68, UR19 ;  /* 0x0000001344037c20 */ /* 0x002fca0008410000 */
[----:B------:R-:W-:-:S05]  /*b520*/  FSEL R3, R3, RZ, P3 ;  /* 0x000000ff03037208 */ /* 0x000fca0001800000 */
[--C-:B---3--:R-:W-:Y:S01]  /*b530*/  FFMA.FTZ R0, R56, UR19, -R3.reuse ;  /* 0x0000001338007c23 */ /* 0x108fe20008010803 */
[--C-:B------:R-:W-:Y:S01]  /*b540*/  FFMA.FTZ R4, R124, UR19, -R3.reuse ;  /* 0x000000137c047c23 */ /* 0x100fe20008010803 */
[----:B--2---:R-:W-:Y:S02]  /*b550*/  MOV R56, R10 ;  /* 0x0000000a00387202 */ /* 0x004fe40000000f00 */
        /* <DEDUP_REMOVED lines=10> */
[----:B-1----:R-:W-:Y:S01]  /*b600*/  FFMA.FTZ R0, R66, UR19, -R3 ;  /* 0x0000001342007c23 */ /* 0x002fe20008010803 */
[----:B------:R-:W-:-:S06]  /*b610*/  MOV R66, R92 ;  /* 0x0000005c00427202 */ /* 0x000fcc0000000f00 */
[----:B------:R1:W-:Y:S02]  /*b620*/  MUFU.EX2 R230, R0 ;  /* 0x0000000000e67308 */ /* 0x0003e40000000800 */
[----:B-1----:R-:W-:Y:S01]  /*b630*/  FFMA.FTZ R0, R67, UR19, -R3 ;  /* 0x0000001343007c23 */ /* 0x002fe20008010803 */
[----:B------:R-:W-:-:S05]  /*b640*/  MOV R67, R93 ;  /* 0x0000005d00437202 */ /* 0x000fca0000000f00 */
[----:B------:R1:W-:Y:S02]  /*b650*/  MUFU.EX2 R245, R0 ;  /* 0x0000000000f57308 */ /* 0x0003e40000000800 */
[----:B-1----:R-:W-:Y:S01]  /*b660*/  FMNMX.FTZ R0, R121, R2, !PT ;  /* 0x0000000279007209 */ /* 0x002fe20007810000 */
[----:B------:R-:W-:Y:S01]  /*b670*/  FFMA.FTZ R2, R74, UR19, -R3 ;  /* 0x000000134a027c23 */ /* 0x000fe20008010803 */
[----:B------:R-:W-:Y:S02]  /*b680*/  MOV R74, R60 ;  /* 0x0000003c004a7202 */ /* 0x000fe40000000f00 */
        /* <DEDUP_REMOVED lines=60> */
[----:B------:R-:W-:-:S07]  /*ba50*/  FFMA.FTZ R2, R129, UR19, -R3 ;  /* 0x0000001381027c23 */ /* 0x000fce0008010803 */
[----:B------:R2:W-:Y:S01]  /*ba60*/  MUFU.EX2 R226, R2 ;  /* 0x0000000200e27308 */ /* 0x0005e20000000800 */
[----:B-1----:R-:W-:Y:S02]  /*ba70*/  FMNMX.FTZ R0, R211, R4, !PT ;  /* 0x00000004d3007209 */ /* 0x002fe40007810000 */
[----:B------:R-:W-:-:S03]  /*ba80*/  FMNMX.FTZ R4, R175, R5, !PT ;  /* 0x00000005af047209 */ /* 0x000fc60007810000 */
[----:B------:R-:W1:Y:S01]  /*ba90*/  SHFL.BFLY PT, R5, R0, 0x2, 0x1f ;  /* 0x0c401f0000057f89 */ /* 0x000e6200000e0000 */
[----:B--2---:R-:W-:Y:S01]  /*baa0*/  FMNMX.FTZ R2, R176, R4, !PT ;  /* 0x00000004b0027209 */ /* 0x004fe20007810000 */
[----:B------:R-:W-:-:S03]  /*bab0*/  FFMA.FTZ R4, R130, UR19, -R3 ;  /* 0x0000001382047c23 */ /* 0x000fc60008010803 */
        /* <DEDUP_REMOVED lines=20> */
[--C-:B------:R-:W-:Y:S01]  /*bc00*/  FFMA.FTZ R0, R132, UR19, -R3.reuse ;  /* 0x0000001384007c23 */ /* 0x100fe20008010803 */
[----:B------:R-:W-:Y:S02]  /*bc10*/  FMNMX.FTZ R2, R204, R2, !PT ;  /* 0x00000002cc027209 */ /* 0x000fe40007810000 */
[----:B------:R-:W-:Y:S02]  /*bc20*/  FSETP.NEU.FTZ.AND P2, PT, R27, -INF , PT ;  /* 0xff8000001b00780b */ /* 0x000fe40003f5d000 */
[----:B----4-:R-:W-:Y:S01]  /*bc30*/  MOV R132, R84 ;  /* 0x0000005400847202 */ /* 0x010fe20000000f00 */
[----:B------:R1:W-:Y:S01]  /*bc40*/  MUFU.EX2 R129, R0 ;  /* 0x0000000000817308 */ /* 0x0003e20000000800 */
[----:B--2---:R-:W-:-:S07]  /*bc50*/  FFMA.FTZ R4, R98, UR19, -R3 ;  /* 0x0000001362047c23 */ /* 0x004fce0008010803 */
        /* <DEDUP_REMOVED lines=8> */
[----:B--2---:R-:W-:Y:S02]  /*bce0*/  FFMA.FTZ R4, R131, UR19, -R3 ;  /* 0x0000001383047c23 */ /* 0x004fe40008010803 */
[----:B------:R-:W-:Y:S01]  /*bcf0*/  MUFU.EX2 R118, R5 ;  /* 0x0000000500767308 */ /* 0x000fe20000000800 */
[----:B------:R-:W-:-:S04]  /*bd00*/  FMNMX.FTZ R0, R209, R0, !PT ;  /* 0x00000000d1007209 */ /* 0x000fc80007810000 */
[----:B------:R-:W-:-:S03]  /*bd10*/  FMNMX.FTZ R0, R212, R0, !PT ;  /* 0x00000000d4007209 */ /* 0x000fc60007810000 */
[----:B------:R1:W-:Y:S01]  /*bd20*/  MUFU.EX2 R131, R4 ;  /* 0x0000000400837308 */ /* 0x0003e20000000800 */
[----:B------:R-:W-:-:S04]  /*bd30*/  FMNMX.FTZ R0, R213, R0, !PT ;  /* 0x00000000d5007209 */ /* 0x000fc80007810000 */
[----:B------:R-:W-:-:S04]  /*bd40*/  FMNMX.FTZ R0, R214, R0, !PT ;  /* 0x00000000d6007209 */ /* 0x000fc80007810000 */
[----:B------:R-:W-:-:S05]  /*bd50*/  FMNMX.FTZ R0, R215, R0, !PT ;  /* 0x00000000d7007209 */ /* 0x000fca0007810000 */
[----:B------:R-:W2:Y:S01]  /*bd60*/  SHFL.BFLY PT, R6, R0, 0x2, 0x1f ;  /* 0x0c401f0000067f89 */ /* 0x000ea200000e0000 */
[----:B-1----:R-:W-:-:S04]  /*bd70*/  FFMA.FTZ R4, R122, UR19, -R3 ;  /* 0x000000137a047c23 */ /* 0x002fc80008010803 */
[----:B------:R1:W-:Y:S02]  /*bd80*/  MUFU.EX2 R130, R4 ;  /* 0x0000000400827308 */ /* 0x0003e40000000800 */
[----:B-1----:R-:W-:Y:S01]  /*bd90*/  FFMA.FTZ R4, R133, UR19, -R3 ;  /* 0x0000001385047c23 */ /* 0x002fe20008010803 */
[----:B--2---:R-:W-:Y:S02]  /*bda0*/  FMNMX.FTZ R0, R0, R6, !PT ;  /* 0x0000000600007209 */ /* 0x004fe40007810000 */
[----:B------:R-:W-:-:S03]  /*bdb0*/  MOV R133, R65 ;  /* 0x0000004100857202 */ /* 0x000fc60000000f00 */
        /* <DEDUP_REMOVED lines=9> */
[----:B------:R-:W-:-:S04]  /*be50*/  FADD.FTZ R5, R37, -R5 ;  /* 0x8000000525057221 */ /* 0x000fc80000010000 */
[----:B------:R-:W-:Y:S01]  /*be60*/  FMUL.FTZ R5, R5, UR19 ;  /* 0x0000001305057c20 */ /* 0x000fe20008410000 */
[----:B-1----:R-:W-:-:S03]  /*be70*/  FFMA.FTZ R4, R121, UR19, -R2 ;  /* 0x0000001379047c23 */ /* 0x002fc60008010802 */
[----:B------:R1:W3:Y:S01]  /*be80*/  MUFU.EX2 R24, R5 ;  /* 0x0000000500187308 */ /* 0x0002e20000000800 */
[----:B--2---:R-:W-:-:S07]  /*be90*/  FMUL.FTZ R0, R26, UR19 ;  /* 0x000000131a007c20 */ /* 0x004fce0008410000 */
[----:B------:R2:W-:Y:S01]  /*bea0*/  MUFU.EX2 R112, R4 ;  /* 0x0000000400707308 */ /* 0x0005e20000000800 */
[----:B------:R-:W-:-:S05]  /*beb0*/  FSEL R0, R0, RZ, P1 ;  /* 0x000000ff00007208 */ /* 0x000fca0000800000 */
[--C-:B------:R-:W-:Y:S01]  /*bec0*/  FFMA.FTZ R6, R55, UR19, -R0.reuse ;  /* 0x0000001337067c23 */ /* 0x100fe20008010800 */
[----:B-1----:R-:W-:Y:S01]  /*bed0*/  FSEL R5, R70, RZ, P4 ;  /* 0x000000ff46057208 */ /* 0x002fe20002000000 */
[----:B------:R-:W-:Y:S01]  /*bee0*/  FFMA.FTZ R8, R102, UR19, -R0 ;  /* 0x0000001366087c23 */ /* 0x000fe20008010800 */
[-C--:B---3--:R-:W-:Y:S01]  /*bef0*/  FMUL.FTZ R164, R164, R24.reuse ;  /* 0x00000018a4a47220 */ /* 0x088fe20000410000 */
[----:B------:R1:W-:Y:S01]  /*bf00*/  MUFU.EX2 R109, R6 ;  /* 0x00000006006d7308 */ /* 0x0003e20000000800 */
[-C--:B------:R-:W-:Y:S01]  /*bf10*/  FMUL.FTZ R165, R165, R24.reuse ;  /* 0x00000018a5a57220 */ /* 0x080fe20000410000 */
[----:B------:R-:W-:Y:S01]  /*bf20*/  FADD.FTZ R5, R39, -R5 ;  /* 0x8000000527057221 */ /* 0x000fe20000010000 */
[-C--:B------:R-:W-:Y:S01]  /*bf30*/  FMUL.FTZ R136, R136, R24.reuse ;  /* 0x0000001888887220 */ /* 0x080fe20000410000 */
[----:B--2---:R-:W-:Y:S01]  /*bf40*/  FFMA.FTZ R4, R91, UR19, -R2 ;  /* 0x000000135b047c23 */ /* 0x004fe20008010802 */
[-C--:B------:R-:W-:Y:S01]  /*bf50*/  FMUL.FTZ R137, R137, R24.reuse ;  /* 0x0000001889897220 */ /* 0x080fe20000410000 */
[----:B------:R-:W-:Y:S01]  /*bf60*/  FMUL.FTZ R5, R5, UR19 ;  /* 0x0000001305057c20 */ /* 0x000fe20008410000 */
[-C--:B------:R-:W-:Y:S01]  /*bf70*/  FMUL.FTZ R148, R148, R24.reuse ;  /* 0x0000001894947220 */ /* 0x080fe20000410000 */
[----:B------:R2:W-:Y:S01]  /*bf80*/  MUFU.EX2 R111, R4 ;  /* 0x00000004006f7308 */ /* 0x0005e20000000800 */
[-C--:B------:R-:W-:Y:S01]  /*bf90*/  FMUL.FTZ R149, R149, R24.reuse ;  /* 0x0000001895957220 */ /* 0x080fe20000410000 */
[-C--:B------:R-:W-:Y:S01]  /*bfa0*/  FMUL.FTZ R156, R156, R24.reuse ;  /* 0x000000189c9c7220 */ /* 0x080fe20000410000 */
[----:B------:R-:W-:-:S05]  /*bfb0*/  FMUL.FTZ R157, R157, R24 ;  /* 0x000000189d9d7220 */ /* 0x000fca0000410000 */
[----:B------:R-:W3:Y:S01]  /*bfc0*/  MUFU.EX2 R71, R5 ;  /* 0x0000000500477308 */ /* 0x000ee20000000800 */
[----:B-1----:R-:W-:-:S07]  /*bfd0*/  FSEL R6, R68, RZ, P3 ;  /* 0x000000ff44067208 */ /* 0x002fce0001800000 */
[----:B------:R1:W-:Y:S01]  /*bfe0*/  MUFU.EX2 R100, R8 ;  /* 0x0000000800647308 */ /* 0x0003e20000000800 */
[----:B--2---:R-:W-:-:S07]  /*bff0*/  FFMA.FTZ R4, R90, UR19, -R2 ;  /* 0x000000135a047c23 */ /* 0x004fce0008010802 */
[----:B------:R2:W-:Y:S01]  /*c000*/  MUFU.EX2 R114, R4 ;  /* 0x0000000400727308 */ /* 0x0005e20000000800 */
[-C--:B---3--:R-:W-:Y:S01]  /*c010*/  FMUL.FTZ R140, R140, R71.reuse ;  /* 0x000000478c8c7220 */ /* 0x088fe20000410000 */
[-C--:B------:R-:W-:Y:S01]  /*c020*/  FMUL.FTZ R141, R141, R71.reuse ;  /* 0x000000478d8d7220 */ /* 0x080fe20000410000 */
[-C--:B------:R-:W-:Y:S01]  /*c030*/  FMUL.FTZ R144, R144, R71.reuse ;  /* 0x0000004790907220 */ /* 0x080fe20000410000 */
[-C--:B------:R-:W-:Y:S01]  /*c040*/  FMUL.FTZ R145, R145, R71.reuse ;  /* 0x0000004791917220 */ /* 0x080fe20000410000 */
[-C--:B------:R-:W-:Y:S01]  /*c050*/  FMUL.FTZ R152, R152, R71.reuse ;  /* 0x0000004798987220 */ /* 0x080fe20000410000 */
[-C--:B------:R-:W-:Y:S01]  /*c060*/  FMUL.FTZ R153, R153, R71.reuse ;  /* 0x0000004799997220 */ /* 0x080fe20000410000 */
[-C--:B------:R-:W-:Y:S01]  /*c070*/  FMUL.FTZ R160, R160, R71.reuse ;  /* 0x00000047a0a07220 */ /* 0x080fe20000410000 */
[----:B------:R-:W-:Y:S01]  /*c080*/  FMUL.FTZ R161, R161, R71 ;  /* 0x00000047a1a17220 */ /* 0x000fe20000410000 */
[----:B-1----:R-:W-:Y:S01]  /*c090*/  FFMA.FTZ R8, R87, UR19, -R0 ;  /* 0x0000001357087c23 */ /* 0x002fe20008010800 */
[----:B--2---:R-:W-:-:S03]  /*c0a0*/  FFMA.FTZ R4, R99, UR19, -R2 ;  /* 0x0000001363047c23 */ /* 0x004fc60008010802 */
[----:B------:R1:W-:Y:S08]  /*c0b0*/  MUFU.EX2 R99, R8 ;  /* 0x0000000800637308 */ /* 0x0003f00000000800 */
[----:B------:R2:W-:Y:S01]  /*c0c0*/  MUFU.EX2 R115, R4 ;  /* 0x0000000400737308 */ /* 0x0005e20000000800 */
[----:B-1----:R-:W-:Y:S01]  /*c0d0*/  F2FP.BF16.F32.PACK_AB R8, R247, R246 ;  /* 0x000000f6f708723e */ /* 0x002fe200000010ff */
        /* <DEDUP_REMOVED lines=15> */
[----:B--2---:R-:W-:-:S06]  /*c1d0*/  FFMA.FTZ R4, R31, UR19, -R2 ;  /* 0x000000131f047c23 */ /* 0x004fcc0008010802 */
[----:B------:R2:W-:Y:S02]  /*c1e0*/  MUFU.EX2 R125, R4 ;  /* 0x00000004007d7308 */ /* 0x0005e40000000800 */
[----:B--2---:R-:W-:-:S06]  /*c1f0*/  FFMA.FTZ R4, R29, UR19, -R2 ;  /* 0x000000131d047c23 */ /* 0x004fcc0008010802 */
[----:B------:R2:W-:Y:S02]  /*c200*/  MUFU.EX2 R126, R4 ;  /* 0x00000004007e7308 */ /* 0x0005e40000000800 */
[----:B--2---:R-:W-:Y:S02]  /*c210*/  FFMA.FTZ R4, R28, UR19, -R2 ;  /* 0x000000131c047c23 */ /* 0x004fe40008010802 */
[----:B------:R-:W2:Y:S04]  /*c220*/  LDSM.16.MT88.4 R28, [R185+0x4400] ;  /* 0x00440000b91c783b */ /* 0x000ea80000004200 */
[----:B------:R3:W-:Y:S02]  /*c230*/  MUFU.EX2 R127, R4 ;  /* 0x00000004007f7308 */ /* 0x0007e40000000800 */
[----:B---3--:R-:W-:Y:S01]  /*c240*/  FFMA.FTZ R4, R134, UR19, -R0 ;  /* 0x0000001386047c23 */ /* 0x008fe20008010800 */
[----:B------:R-:W-:-:S05]  /*c250*/  MOV R134, R81 ;  /* 0x0000005100867202 */ /* 0x000fca0000000f00 */
[----:B------:R3:W-:Y:S02]  /*c260*/  MUFU.EX2 R104, R4 ;  /* 0x0000000400687308 */ /* 0x0007e40000000800 */
[----:B---3--:R-:W-:Y:S01]  /*c270*/  FFMA.FTZ R4, R168, UR19, -R0 ;  /* 0x00000013a8047c23 */ /* 0x008fe20008010800 */
[----:B------:R-:W-:-:S05]  /*c280*/  MOV R168, R64 ;  /* 0x0000004000a87202 */ /* 0x000fca0000000f00 */
[----:B------:R3:W4:Y:S02]  /*c290*/  MUFU.EX2 R105, R4 ;  /* 0x0000000400697308 */ /* 0x0007240000000800 */
[----:B---3--:R-:W-:Y:S01]  /*c2a0*/  FFMA.FTZ R4, R107, UR19, -R0 ;  /* 0x000000136b047c23 */ /* 0x008fe20008010800 */
[----:B----4-:R-:W-:-:S05]  /*c2b0*/  F2FP.BF16.F32.PACK_AB R5, R105, R104 ;  /* 0x000000686905723e */ /* 0x010fca00000010ff */
[----:B------:R3:W-:Y:S02]  /*c2c0*/  MUFU.EX2 R107, R4 ;  /* 0x00000004006b7308 */ /* 0x0007e40000000800 */
[----:B---3--:R-:W-:-:S06]  /*c2d0*/  FFMA.FTZ R4, R106, UR19, -R0 ;  /* 0x000000136a047c23 */ /* 0x008fcc0008010800 */
[----:B------:R3:W4:Y:S02]  /*c2e0*/  MUFU.EX2 R108, R4 ;  /* 0x00000004006c7308 */ /* 0x0007240000000800 */
[----:B---3--:R-:W-:Y:S02]  /*c2f0*/  FSEL R4, R26, RZ, P1 ;  /* 0x000000ff1a047208 */ /* 0x008fe40000800000 */
[----:B----4-:R-:W-:-:S03]  /*c300*/  F2FP.BF16.F32.PACK_AB R7, R108, R107 ;  /* 0x0000006b6c07723e */ /* 0x010fc600000010ff */
[----:B------:R-:W-:Y:S01]  /*c310*/  FADD.FTZ R4, R76, -R4 ;  /* 0x800000044c047221 */ /* 0x000fe20000010000 */
[----:B------:R-:W-:-:S03]  /*c320*/  MOV R76, R42 ;  /* 0x0000002a004c7202 */ /* 0x000fc60000000f00 */
[----:B------:R-:W-:Y:S01]  /*c330*/  FMUL.FTZ R4, R4, UR19 ;  /* 0x0000001304047c20 */ /* 0x000fe20008410000 */
[----:B------:R-:W-:-:S03]  /*c340*/  F2FP.BF16.F32.PACK_AB R10, R76, R248 ;  /* 0x000000f84c0a723e */ /* 0x000fc600000010ff */
[----:B------:R3:W4:Y:S02]  /*c350*/  MUFU.EX2 R25, R4 ;  /* 0x0000000400197308 */ /* 0x0007240000000800 */
[----:B---3--:R-:W-:Y:S01]  /*c360*/  FFMA.FTZ R4, R169, UR19, -R0 ;  /* 0x00000013a9047c23 */ /* 0x008fe20008010800 */
[-C--:B----4-:R-:W-:Y:S01]  /*c370*/  FMUL.FTZ R166, R166, R25.reuse ;  /* 0x00000019a6a67220 */ /* 0x090fe20000410000 */
[-C--:B------:R-:W-:Y:S01]  /*c380*/  FMUL.FTZ R167, R167, R25.reuse ;  /* 0x00000019a7a77220 */ /* 0x080fe20000410000 */
[----:B------:R-:W-:-:S03]  /*c390*/  FMUL.FTZ R138, R138, R25 ;  /* 0x000000198a8a7220 */ /* 0x000fc60000410000 */
[----:B------:R3:W-:Y:S01]  /*c3a0*/  MUFU.EX2 R106, R4 ;  /* 0x00000004006a7308 */ /* 0x0007e20000000800 */
[-C--:B------:R-:W-:Y:S01]  /*c3b0*/  FMUL.FTZ R139, R139, R25.reuse ;  /* 0x000000198b8b7220 */ /* 0x080fe20000410000 */
[-C--:B------:R-:W-:Y:S01]  /*c3c0*/  FMUL.FTZ R150, R150, R25.reuse ;  /* 0x0000001996967220 */ /* 0x080fe20000410000 */
[-C--:B------:R-:W-:Y:S01]  /*c3d0*/  FMUL.FTZ R151, R151, R25.reuse ;  /* 0x0000001997977220 */ /* 0x080fe20000410000 */
[-C--:B------:R-:W-:Y:S01]  /*c3e0*/  FMUL.FTZ R158, R158, R25.reuse ;  /* 0x000000199e9e7220 */ /* 0x080fe20000410000 */
[----:B------:R-:W-:Y:S01]  /*c3f0*/  FMUL.FTZ R159, R159, R25 ;  /* 0x000000199f9f7220 */ /* 0x000fe20000410000 */
[----:B------:R-:W-:Y:S01]  /*c400*/  MOV R169, R43 ;  /* 0x0000002b00a97202 */ /* 0x000fe20000000f00 */
[----:B---3--:R-:W-:Y:S01]  /*c410*/  FADD.FTZ R4, R38, -R6 ;  /* 0x8000000626047221 */ /* 0x008fe20000010000 */
[----:B------:R-:W-:-:S03]  /*c420*/  F2FP.BF16.F32.PACK_AB R6, R114, R111 ;  /* 0x0000006f7206723e */ /* 0x000fc600000010ff */
[----:B------:R-:W-:Y:S01]  /*c430*/  FMUL.FTZ R9, R4, UR19 ;  /* 0x0000001304097c20 */ /* 0x000fe20008410000 */
[----:B------:R-:W-:-:S03]  /*c440*/  F2FP.BF16.F32.PACK_AB R4, R112, R113 ;  /* 0x000000717004723e */ /* 0x000fc600000010ff */
[----:B------:R3:W4:Y:S04]  /*c450*/  MUFU.EX2 R69, R9 ;  /* 0x0000000900457308 */ /* 0x0007280000000800 */
[C---:B------:R-:W-:Y:S06]  /*c460*/  HMMA.16816.F32.BF16 R48, R4.reuse, R18, R164 ;  /* 0x000000120430723c */ /* 0x040fec00000418a4 */
[----:B------:R-:W-:Y:S01]  /*c470*/  HMMA.16816.F32.BF16 R20, R4, R12, R136 ;  /* 0x0000000c0414723c */ /* 0x000fe20000041888 */
[----:B------:R-:W-:-:S02]  /*c480*/  MOV R166, R59 ;  /* 0x0000003b00a67202 */ /* 0x000fc40000000f00 */
[----:B------:R-:W-:Y:S02]  /*c490*/  MOV R59, R11 ;  /* 0x0000000b003b7202 */ /* 0x000fe40000000f00 */
[----:B------:R-:W-:Y:S01]  /*c4a0*/  F2FP.BF16.F32.PACK_AB R11, R230, R223 ;  /* 0x000000dfe60b723e */ /* 0x000fe200000010ff */
[----:B------:R-:W-:Y:S01]  /*c4b0*/  HMMA.16816.F32.BF16 R40, R4, R14, R148 ;  /* 0x0000000e0428723c */ /* 0x000fe20000041894 */
[----:B---3--:R-:W-:Y:S01]  /*c4c0*/  F2FP.BF16.F32.PACK_AB R9, R220, R219 ;  /* 0x000000dbdc09723e */ /* 0x008fe200000010ff */
[-C--:B----4-:R-:W-:Y:S01]  /*c4d0*/  FMUL.FTZ R142, R142, R69.reuse ;  /* 0x000000458e8e7220 */ /* 0x090fe20000410000 */
[-C--:B------:R-:W-:Y:S01]  /*c4e0*/  FMUL.FTZ R143, R143, R69.reuse ;  /* 0x000000458f8f7220 */ /* 0x080fe20000410000 */
[-C--:B------:R-:W-:Y:S01]  /*c4f0*/  FMUL.FTZ R146, R146, R69.reuse ;  /* 0x0000004592927220 */ /* 0x080fe20000410000 */
[-C--:B------:R-:W-:Y:S01]  /*c500*/  FMUL.FTZ R147, R147, R69.reuse ;  /* 0x0000004593937220 */ /* 0x080fe20000410000 */
[-C--:B------:R-:W-:Y:S01]  /*c510*/  FMUL.FTZ R154, R154, R69.reuse ;  /* 0x000000459a9a7220 */ /* 0x080fe20000410000 */
[-C--:B------:R-:W-:Y:S01]  /*c520*/  FMUL.FTZ R155, R155, R69.reuse ;  /* 0x000000459b9b7220 */ /* 0x080fe20000410000 */
[-C--:B------:R-:W-:Y:S01]  /*c530*/  FMUL.FTZ R162, R162, R69.reuse ;  /* 0x00000045a2a27220 */ /* 0x080fe20000410000 */
[----:B------:R-:W-:Y:S01]  /*c540*/  FMUL.FTZ R163, R163, R69 ;  /* 0x00000045a3a37220 */ /* 0x000fe20000410000 */
[----:B------:R-:W-:Y:S01]  /*c550*/  HMMA.16816.F32.BF16 R140, R8, R12, R140 ;  /* 0x0000000c088c723c */ /* 0x000fe2000004188c */
[----:B------:R-:W-:-:S02]  /*c560*/  MOV R164, R58 ;  /* 0x0000003a00a47202 */ /* 0x000fc40000000f00 */
[----:B------:R-:W-:Y:S02]  /*c570*/  MOV R58, R101 ;  /* 0x00000065003a7202 */ /* 0x000fe40000000f00 */
[----:B------:R-:W-:Y:S01]  /*c580*/  MOV R75, R59 ;  /* 0x0000003b004b7202 */ /* 0x000fe20000000f00 */
[C---:B------:R-:W-:Y:S01]  /*c590*/  HMMA.16816.F32.BF16 R144, R8.reuse, R14, R144 ;  /* 0x0000000e0890723c */ /* 0x040fe20000041890 */
[----:B------:R-:W-:Y:S01]  /*c5a0*/  LDSM.16.MT88.4 R12, [R185+0x4800] ;  /* 0x00480000b90c783b */ /* 0x000fe20000004200 */
[----:B------:R-:W-:Y:S02]  /*c5b0*/  MOV R167, R57 ;  /* 0x0000003900a77202 */ /* 0x000fe40000000f00 */
[----:B------:R-:W-:Y:S02]  /*c5c0*/  MOV R165, R61 ;  /* 0x0000003d00a57202 */ /* 0x000fe40000000f00 */
[C---:B------:R-:W-:Y:S06]  /*c5d0*/  HMMA.16816.F32.BF16 R152, R8.reuse, R16, R152 ;  /* 0x000000100898723c */ /* 0x040fec0000041898 */
[----:B------:R-:W-:Y:S06]  /*c5e0*/  HMMA.16816.F32.BF16 R160, R8, R18, R160 ;  /* 0x0000001208a0723c */ /* 0x000fec00000418a0 */
[----:B------:R-:W-:Y:S01]  /*c5f0*/  HMMA.16816.F32.BF16 R44, R4, R16, R156 ;  /* 0x00000010042c723c */ /* 0x000fe2000004189c */
[----:B------:R-:W-:Y:S01]  /*c600*/  FFMA.FTZ R8, R86, UR19, -R2 ;  /* 0x0000001356087c23 */ /* 0x000fe20008010802 */
[----:B------:R-:W3:Y:S01]  /*c610*/  LDSM.16.MT88.4 R16, [R184+0x4800] ;  /* 0x00480000b810783b */ /* 0x000ee20000004200 */
[----:B------:R-:W-:-:S02]  /*c620*/  F2FP.BF16.F32.PACK_AB R9, R244, R245 ;  /* 0x000000f5f409723e */ /* 0x000fc400000010ff */
[----:B------:R4:W-:Y:S01]  /*c630*/  MUFU.EX2 R101, R8 ;  /* 0x0000000800657308 */ /* 0x0009e20000000800 */
[----:B------:R-:W-:Y:S01]  /*c640*/  F2FP.BF16.F32.PACK_AB R10, R80, R164 ;  /* 0x000000a4500a723e */ /* 0x000fe200000010ff */
[----:B------:R-:W-:Y:S01]  /*c650*/  FFMA.FTZ R4, R82, UR19, -R2 ;  /* 0x0000001352047c23 */ /* 0x000fe20008010802 */
[----:B------:R-:W-:Y:S02]  /*c660*/  F2FP.BF16.F32.PACK_AB R5, R106, R109 ;  /* 0x0000006d6a05723e */ /* 0x000fe400000010ff */
[----:B------:R-:W-:Y:S02]  /*c670*/  F2FP.BF16.F32.PACK_AB R6, R119, R117 ;  /* 0x000000757706723e */ /* 0x000fe400000010ff */
[----:B------:R-:W-:Y:S01]  /*c680*/  F2FP.BF16.F32.PACK_AB R7, R99, R100 ;  /* 0x000000646307723e */ /* 0x000fe200000010ff */
[----:B------:R5:W-:Y:S01]  /*c690*/  MUFU.EX2 R110, R4 ;  /* 0x00000004006e7308 */ /* 0x000be20000000800 */
[----:B------:R-:W-:Y:S01]  /*c6a0*/  F2FP.BF16.F32.PACK_AB R11, R242, R243 ;  /* 0x000000f3f20b723e */ /* 0x000fe200000010ff */
[----:B----4-:R-:W-:Y:S01]  /*c6b0*/  FFMA.FTZ R8, R175, UR19, -R0 ;  /* 0x00000013af087c23 */ /* 0x010fe20008010800 */
[----:B------:R-:W-:-:S05]  /*c6c0*/  MOV R175, R97 ;  /* 0x0000006100af7202 */ /* 0x000fca0000000f00 */
[----:B------:R4:W-:Y:S01]  /*c6d0*/  MUFU.EX2 R97, R8 ;  /* 0x0000000800617308 */ /* 0x0009e20000000800 */
[----:B-----5:R-:W-:-:S07]  /*c6e0*/  FFMA.FTZ R4, R83, UR19, -R2 ;  /* 0x0000001353047c23 */ /* 0x020fce0008010802 */
[----:B------:R5:W-:Y:S01]  /*c6f0*/  MUFU.EX2 R102, R4 ;  /* 0x0000000400667308 */ /* 0x000be20000000800 */
[----:B----4-:R-:W-:Y:S01]  /*c700*/  FFMA.FTZ R8, R176, UR19, -R0 ;  /* 0x00000013b0087c23 */ /* 0x010fe20008010800 */
[----:B------:R-:W-:-:S06]  /*c710*/  MOV R176, R96 ;  /* 0x0000006000b07202 */ /* 0x000fcc0000000f00 */
[----:B------:R4:W3:Y:S01]  /*c720*/  MUFU.EX2 R96, R8 ;  /* 0x0000000800607308 */ /* 0x0008e20000000800 */
[----:B-----5:R-:W-:-:S07]  /*c730*/  F2FP.BF16.F32.PACK_AB R4, R116, R115 ;  /* 0x000000737404723e */ /* 0x020fce00000010ff */
[----:B-1----:R-:W-:Y:S01]  /*c740*/  HMMA.16816.F32.BF16 R20, R4, R32, R20 ;  /* 0x000000200414723c */ /* 0x002fe20000041814 */
[----:B----4-:R-:W-:-:S05]  /*c750*/  FFMA.FTZ R8, R174, UR19, -R0 ;  /* 0x00000013ae087c23 */ /* 0x010fca0008010800 */
[C---:B------:R-:W-:Y:S01]  /*c760*/  HMMA.16816.F32.BF16 R40, R4.reuse, R34, R40 ;  /* 0x000000220428723c */ /* 0x040fe20000041828 */
[----:B------:R-:W-:Y:S01]  /*c770*/  MOV R174, R56 ;  /* 0x0000003800ae7202 */ /* 0x000fe20000000f00 */
[----:B------:R1:W-:Y:S04]  /*c780*/  MUFU.EX2 R92, R8 ;  /* 0x00000008005c7308 */ /* 0x0003e80000000800 */
[C---:B--2---:R-:W-:Y:S06]  /*c790*/  HMMA.16816.F32.BF16 R44, R4.reuse, R28, R44 ;  /* 0x0000001c042c723c */ /* 0x044fec000004182c */
[----:B------:R-:W-:Y:S07]  /*c7a0*/  HMMA.16816.F32.BF16 R48, R4, R30, R48 ;  /* 0x0000001e0430723c */ /* 0x000fee0000041830 */
[----:B------:R-:W-:Y:S01]  /*c7b0*/  FFMA.FTZ R4, R172, UR19, -R0 ;  /* 0x00000013ac047c23 */ /* 0x000fe20008010800 */
[----:B-1----:R-:W-:-:S02]  /*c7c0*/  F2FP.BF16.F32.PACK_AB R8, R78, R166 ;  /* 0x000000a64e08723e */ /* 0x002fc400000010ff */
[----:B------:R-:W-:Y:S01]  /*c7d0*/  MOV R172, R58 ;  /* 0x0000003a00ac7202 */ /* 0x000fe20000000f00 */
[----:B------:R1:W2:Y:S01]  /*c7e0*/  MUFU.EX2 R93, R4 ;  /* 0x00000004005d7308 */ /* 0x0002a20000000800 */
[----:B---3--:R-:W-:Y:S02]  /*c7f0*/  F2FP.BF16.F32.PACK_AB R5, R96, R97 ;  /* 0x000000616005723e */ /* 0x008fe400000010ff */
[----:B------:R-:W-:Y:S01]  /*c800*/  F2FP.BF16.F32.PACK_AB R6, R122, R121 ;  /* 0x000000797a06723e */ /* 0x000fe200000010ff */
[C---:B------:R-:W-:Y:S06]  /*c810*/  HMMA.16816.F32.BF16 R56, R8.reuse, R32, R140 ;  /* 0x000000200838723c */ /* 0x040fec000004188c */
[C---:B------:R-:W-:Y:S01]  /*c820*/  HMMA.16816.F32.BF16 R60, R8.reuse, R34, R144 ;  /* 0x00000022083c723c */ /* 0x040fe20000041890 */
[----:B------:R-:W-:Y:S05]  /*c830*/  LDSM.16.MT88.4 R144, [R184+0x5c00] ;  /* 0x005c0000b890783b */ /* 0x000fea0000004200 */
[----:B------:R-:W-:Y:S01]  /*c840*/  HMMA.16816.F32.BF16 R152, R8, R28, R152 ;  /* 0x0000001c0898723c */ /* 0x000fe20000041898 */
[----:B-1----:R-:W-:Y:S01]  /*c850*/  FFMA.FTZ R4, R94, UR19, -R2 ;  /* 0x000000135e047c23 */ /* 0x002fe20008010802 */
[----:B--2---:R-:W-:-:S03]  /*c860*/  F2FP.BF16.F32.PACK_AB R7, R93, R92 ;  /* 0x0000005c5d07723e */ /* 0x004fc600000010ff */
[----:B------:R1:W-:Y:S01]  /*c870*/  MUFU.EX2 R98, R4 ;  /* 0x0000000400627308 */ /* 0x0003e20000000800 */
[----:B------:R-:W-:Y:S01]  /*c880*/  HMMA.16816.F32.BF16 R160, R8, R30, R160 ;  /* 0x0000001e08a0723c */ /* 0x000fe200000418a0 */
[----:B------:R-:W2:Y:S06]  /*c890*/  LDSM.16.MT88.4 R28, [R184+0x4c00] ;  /* 0x004c0000b81c783b */ /* 0x000eac0000004200 */
[----:B------:R-:W-:Y:S01]  /*c8a0*/  FFMA.FTZ R8, R103, UR19, -R2 ;  /* 0x0000001367087c23 */ /* 0x000fe20008010802 */
[----:B------:R-:W-:Y:S02]  /*c8b0*/  F2FP.BF16.F32.PACK_AB R9, R238, R239 ;  /* 0x000000efee09723e */ /* 0x000fe400000010ff */
[----:B------:R-:W-:Y:S01]  /*c8c0*/  F2FP.BF16.F32.PACK_AB R10, R165, R167 ;  /* 0x000000a7a50a723e */ /* 0x000fe200000010ff */
[----:B------:R3:W-:Y:S01]  /*c8d0*/  MUFU.EX2 R94, R8 ;  /* 0x00000008005e7308 */ /* 0x0007e20000000800 */
[----:B------:R-:W-:-:S02]  /*c8e0*/  F2FP.BF16.F32.PACK_AB R11, R236, R237 ;  /* 0x000000edec0b723e */ /* 0x000fc400000010ff */
[----:B------:R-:W-:Y:S01]  /*c8f0*/  MOV R103, R75 ;  /* 0x0000004b00677202 */ /* 0x000fe20000000f00 */
[----:B-1----:R-:W-:-:S04]  /*c900*/  FFMA.FTZ R4, R95, UR19, -R2 ;  /* 0x000000135f047c23 */ /* 0x002fc80008010802 */
[----:B------:R1:W-:Y:S01]  /*c910*/  MUFU.EX2 R95, R4 ;  /* 0x00000004005f7308 */ /* 0x0003e20000000800 */
[----:B---3--:R-:W-:Y:S01]  /*c920*/  FFMA.FTZ R8, R178, UR19, -R0 ;  /* 0x00000013b2087c23 */ /* 0x008fe20008010800 */
[----:B------:R-:W-:-:S06]  /*c930*/  MOV R178, R89 ;  /* 0x0000005900b27202 */ /* 0x000fcc0000000f00 */
[----:B------:R3:W-:Y:S01]  /*c940*/  MUFU.EX2 R89, R8 ;  /* 0x0000000800597308 */ /* 0x0007e20000000800 */
[----:B-1----:R-:W-:-:S07]  /*c950*/  F2FP.BF16.F32.PACK_AB R4, R120, R118 ;  /* 0x000000767804723e */ /* 0x002fce00000010ff */
[----:B------:R-:W-:Y:S01]  /*c960*/  HMMA.16816.F32.BF16 R36, R4, R16, R20 ;  /* 0x000000100424723c */ /* 0x000fe20000041814 */
[----:B------:R-:W1:Y:S01]  /*c970*/  LDSM.16.MT88.4 R20, [R185+0x4c00] ;  /* 0x004c0000b914783b */ /* 0x000e620000004200 */
[----:B---3--:R-:W-:Y:S01]  /*c980*/  FFMA.FTZ R8, R177, UR19, -R0 ;  /* 0x00000013b1087c23 */ /* 0x008fe20008010800 */
[----:B------:R-:W-:-:S03]  /*c990*/  MOV R177, R88 ;  /* 0x0000005800b17202 */ /* 0x000fc60000000f00 */
[C---:B------:R-:W-:Y:S01]  /*c9a0*/  HMMA.16816.F32.BF16 R32, R4.reuse, R18, R40 ;  /* 0x000000120420723c */ /* 0x040fe20000041828 */
[----:B------:R3:W4:Y:S05]  /*c9b0*/  MUFU.EX2 R88, R8 ;  /* 0x0000000800587308 */ /* 0x00072a0000000800 */
[C---:B------:R-:W-:Y:S06]  /*c9c0*/  HMMA.16816.F32.BF16 R40, R4.reuse, R12, R44 ;  /* 0x0000000c0428723c */ /* 0x040fec000004182c */
[----:B------:R-:W-:Y:S01]  /*c9d0*/  HMMA.16816.F32.BF16 R48, R4, R14, R48 ;  /* 0x0000000e0430723c */ /* 0x000fe20000041830 */
[----:B---3--:R-:W-:Y:S01]  /*c9e0*/  FFMA.FTZ R8, R179, UR19, -R0 ;  /* 0x00000013b3087c23 */ /* 0x008fe20008010800 */
[----:B------:R-:W-:-:S05]  /*c9f0*/  MOV R179, R85 ;  /* 0x0000005500b37202 */ /* 0x000fca0000000f00 */
[----:B------:R-:W-:Y:S01]  /*ca00*/  FFMA.FTZ R4, R180, UR19, -R0 ;  /* 0x00000013b4047c23 */ /* 0x000fe20008010800 */
[----:B----4-:R-:W-:Y:S01]  /*ca10*/  F2FP.BF16.F32.PACK_AB R5, R88, R89 ;  /* 0x000000595805723e */ /* 0x010fe200000010ff */
[----:B------:R3:W-:Y:S01]  /*ca20*/  MUFU.EX2 R85, R8 ;  /* 0x0000000800557308 */ /* 0x0007e20000000800 */
[----:B------:R-:W-:Y:S02]  /*ca30*/  F2FP.BF16.F32.PACK_AB R6, R126, R124 ;  /* 0x0000007c7e06723e */ /* 0x000fe400000010ff */
[----:B------:R-:W-:-:S05]  /*ca40*/  MOV R180, R74 ;  /* 0x0000004a00b47202 */ /* 0x000fca0000000f00 */
[----:B------:R4:W5:Y:S01]  /*ca50*/  MUFU.EX2 R86, R4 ;  /* 0x0000000400567308 */ /* 0x0009620000000800 */
[----:B---3--:R-:W-:-:S07]  /*ca60*/  F2FP.BF16.F32.PACK_AB R8, R79, R73 ;  /* 0x000000494f08723e */ /* 0x008fce00000010ff */
[C---:B------:R-:W-:Y:S01]  /*ca70*/  HMMA.16816.F32.BF16 R56, R8.reuse, R16, R56 ;  /* 0x000000100838723c */ /* 0x040fe20000041838 */
[--C-:B----4-:R-:W-:Y:S01]  /*ca80*/  FFMA.FTZ R4, R170, UR19, -R2.reuse ;  /* 0x00000013aa047c23 */ /* 0x110fe20008010802 */
[----:B-----5:R-:W-:Y:S02]  /*ca90*/  F2FP.BF16.F32.PACK_AB R7, R86, R85 ;  /* 0x000000555607723e */ /* 0x020fe400000010ff */
[----:B------:R-:W-:Y:S01]  /*caa0*/  MOV R170, R67 ;  /* 0x0000004300aa7202 */ /* 0x000fe20000000f00 */
[----:B------:R3:W-:Y:S01]  /*cab0*/  MUFU.EX2 R91, R4 ;  /* 0x00000004005b7308 */ /* 0x0007e20000000800 */
[C---:B------:R-:W-:Y:S01]  /*cac0*/  HMMA.16816.F32.BF16 R60, R8.reuse, R18, R60 ;  /* 0x00000012083c723c */ /* 0x040fe2000004183c */
[----:B------:R-:W-:Y:S05]  /*cad0*/  LDSM.16.MT88.4 R16, [R184+0x5000] ;  /* 0x00500000b810783b */ /* 0x000fea0000004200 */
[C---:B------:R-:W-:Y:S06]  /*cae0*/  HMMA.16816.F32.BF16 R52, R8.reuse, R12, R152 ;  /* 0x0000000c0834723c */ /* 0x040fec0000041898 */
[----:B------:R-:W-:Y:S01]  /*caf0*/  HMMA.16816.F32.BF16 R160, R8, R14, R160 ;  /* 0x0000000e08a0723c */ /* 0x000fe200000418a0 */
[----:B------:R-:W4:Y:S01]  /*cb00*/  LDSM.16.MT88.4 R12, [R185+0x5000] ;  /* 0x00500000b90c783b */ /* 0x000f220000004200 */
[----:B------:R-:W-:Y:S01]  /*cb10*/  MOV R152, R79 ;  /* 0x0000004f00987202 */ /* 0x000fe20000000f00 */
[----:B---3--:R-:W-:Y:S01]  /*cb20*/  FFMA.FTZ R4, R171, UR19, -R2 ;  /* 0x00000013ab047c23 */ /* 0x008fe20008010802 */
[----:B------:R-:W-:-:S03]  /*cb30*/  MOV R154, R78 ;  /* 0x0000004e009a7202 */ /* 0x000fc60000000f00 */
[----:B------:R-:W-:Y:S01]  /*cb40*/  FFMA.FTZ R8, R173, UR19, -R2 ;  /* 0x00000013ad087c23 */ /* 0x000fe20008010802 */
[----:B------:R3:W-:Y:S01]  /*cb50*/  MUFU.EX2 R90, R4 ;  /* 0x00000004005a7308 */ /* 0x0007e20000000800 */
[----:B------:R-:W-:Y:S02]  /*cb60*/  MOV R171, R66 ;  /* 0x0000004200ab7202 */ /* 0x000fe40000000f00 */
[----:B------:R-:W-:Y:S02]  /*cb70*/  F2FP.BF16.F32.PACK_AB R9, R234, R235 ;  /* 0x000000ebea09723e */ /* 0x000fe400000010ff */
[----:B------:R-:W-:Y:S02]  /*cb80*/  F2FP.BF16.F32.PACK_AB R10, R252, R180 ;  /* 0x000000b4fc0a723e */ /* 0x000fe400000010ff */
[----:B------:R-:W-:Y:S01]  /*cb90*/  F2FP.BF16.F32.PACK_AB R11, R232, R233 ;  /* 0x000000e9e80b723e */ /* 0x000fe200000010ff */
[----:B------:R5:W-:Y:S01]  /*cba0*/  MUFU.EX2 R87, R8 ;  /* 0x0000000800577308 */ /* 0x000be20000000800 */
[----:B------:R-:W-:-:S02]  /*cbb0*/  MOV R155, R80 ;  /* 0x00000050009b7202 */ /* 0x000fc40000000f00 */
[----:B------:R-:W-:Y:S02]  /*cbc0*/  MOV R173, R72 ;  /* 0x0000004800ad7202 */ /* 0x000fe40000000f00 */
[----:B------:R-:W-:Y:S02]  /*cbd0*/  MOV R153, R73 ;  /* 0x0000004900997202 */ /* 0x000fe40000000f00 */
[----:B---3--:R-:W-:-:S07]  /*cbe0*/  F2FP.BF16.F32.PACK_AB R4, R125, R123 ;  /* 0x0000007b7d04723e */ /* 0x008fce00000010ff */
[----:B--2---:R-:W-:Y:S01]  /*cbf0*/  HMMA.16816.F32.BF16 R44, R4, R28, R36 ;  /* 0x0000001c042c723c */ /* 0x004fe20000041824 */
[----:B-----5:R-:W-:Y:S01]  /*cc00*/  FFMA.FTZ R8, R197, UR19, -R0 ;  /* 0x00000013c5087c23 */ /* 0x020fe20008010800 */
[----:B------:R-:W-:-:S03]  /*cc10*/  MOV R197, R77 ;  /* 0x0000004d00c57202 */ /* 0x000fc60000000f00 */
[----:B------:R2:W-:Y:S01]  /*cc20*/  MUFU.EX2 R83, R8 ;  /* 0x0000000800537308 */ /* 0x0005e20000000800 */
[C---:B------:R-:W-:Y:S01]  /*cc30*/  HMMA.16816.F32.BF16 R36, R4.reuse, R30, R32 ;  /* 0x0000001e0424723c */ /* 0x040fe20000041820 */
[--C-:B--2---:R-:W-:Y:S02]  /*cc40*/  FFMA.FTZ R8, R199, UR19, -R0.reuse ;  /* 0x00000013c7087c23 */ /* 0x104fe40008010800 */
[----:B------:R-:W2:Y:S03]  /*cc50*/  LDL.LU R199, [R1+0x4] ;  /* 0x0000040001c77983 */ /* 0x000ea60000300800 */
[----:B-1----:R-:W-:Y:S01]  /*cc60*/  HMMA.16816.F32.BF16 R32, R4, R20, R40 ;  /* 0x000000140420723c */ /* 0x002fe20000041828 */
[----:B------:R1:W3:Y:S02]  /*cc70*/  MUFU.EX2 R81, R8 ;  /* 0x0000000800517308 */ /* 0x0002e40000000800 */
[----:B-1----:R-:W-:-:S02]  /*cc80*/  FFMA.FTZ R8, R183, UR19, -R0 ;  /* 0x00000013b7087c23 */ /* 0x002fc40008010800 */
[----:B------:R-:W5:Y:S01]  /*cc90*/  LDL.LU R183, [R1] ;  /* 0x0000000001b77983 */ /* 0x000f620000300800 */
[----:B------:R-:W-:Y:S03]  /*cca0*/  HMMA.16816.F32.BF16 R40, R4, R22, R48 ;  /* 0x000000160428723c */ /* 0x000fe60000041830 */
[----:B------:R1:W-:Y:S01]  /*ccb0*/  MUFU.EX2 R78, R8 ;  /* 0x00000008004e7308 */ /* 0x0003e20000000800 */
[----:B------:R-:W-:-:S03]  /*ccc0*/  @UP0 UIADD3 UR17, UR17, -0x3, URZ ;  /* 0xfffffffd11110890 */ /* 0x000fc6000fffe03f */
[----:B------:R-:W-:Y:S01]  /*ccd0*/  FFMA.FTZ R4, R200, UR19, -R0 ;  /* 0x00000013c8047c23 */ /* 0x000fe20008010800 */
[----:B---3--:R-:W-:Y:S02]  /*cce0*/  F2FP.BF16.F32.PACK_AB R5, R81, R83 ;  /* 0x000000535105723e */ /* 0x008fe400000010ff */
[----:B------:R-:W-:Y:S01]  /*ccf0*/  F2FP.BF16.F32.PACK_AB R6, R101, R102 ;  /* 0x000000666506723e */ /* 0x000fe200000010ff */
[----:B------:R3:W4:Y:S01]  /*cd00*/  MUFU.EX2 R79, R4 ;  /* 0x00000004004f7308 */ /* 0x0007220000000800 */
[----:B------:R-:W-:Y:S02]  /*cd10*/  MOV R200, R155 ;  /* 0x0000009b00c87202 */ /* 0x000fe40000000f00 */
[----:B------:R-:W-:Y:S02]  /*cd20*/  MOV R155, R164 ;  /* 0x000000a4009b7202 */ /* 0x000fe40000000f00 */
[----:B-1----:R-:W-:-:S07]  /*cd30*/  F2FP.BF16.F32.PACK_AB R8, R170, R171 ;  /* 0x000000abaa08723e */ /* 0x002fce00000010ff */
[----:B------:R-:W-:Y:S01]  /*cd40*/  HMMA.16816.F32.BF16 R48, R8, R28, R56 ;  /* 0x0000001c0830723c */ /* 0x000fe20000041838 */
[----:B---3--:R-:W-:Y:S01]  /*cd50*/  FFMA.FTZ R4, R182, UR19, -R2 ;  /* 0x00000013b6047c23 */ /* 0x008fe20008010802 */
[----:B----4-:R-:W-:-:S04]  /*cd60*/  F2FP.BF16.F32.PACK_AB R7, R79, R78 ;  /* 0x0000004e4f07723e */ /* 0x010fc800000010ff */
[C---:B------:R-:W-:Y:S01]  /*cd70*/  HMMA.16816.F32.BF16 R60, R8.reuse, R30, R60 ;  /* 0x0000001e083c723c */ /* 0x040fe2000004183c */
[----:B------:R1:W-:Y:S01]  /*cd80*/  MUFU.EX2 R84, R4 ;  /* 0x0000000400547308 */ /* 0x0003e20000000800 */
[----:B------:R-:W-:Y:S01]  /*cd90*/  LDSM.16.MT88.4 R28, [R185+0x5400] ;  /* 0x00540000b91c783b */ /* 0x000fe20000004200 */
[----:B------:R-:W-:Y:S02]  /*cda0*/  MOV R182, R173 ;  /* 0x000000ad00b67202 */ /* 0x000fe40000000f00 */
[----:B------:R-:W-:Y:S01]  /*cdb0*/  MOV R173, R167 ;  /* 0x000000a700ad7202 */ /* 0x000fe20000000f00 */
[C---:B------:R-:W-:Y:S06]  /*cdc0*/  HMMA.16816.F32.BF16 R52, R8.reuse, R20, R52 ;  /* 0x000000140834723c */ /* 0x040fec0000041834 */
[----:B------:R-:W-:Y:S01]  /*cdd0*/  HMMA.16816.F32.BF16 R160, R8, R22, R160 ;  /* 0x0000001608a0723c */ /* 0x000fe200000418a0 */
[----:B------:R-:W-:Y:S01]  /*cde0*/  LDSM.16.MT88.4 R20, [R184+0x5800] ;  /* 0x00580000b814783b */ /* 0x000fe20000004200 */
[----:B-1----:R-:W-:-:S05]  /*cdf0*/  FFMA.FTZ R4, R181, UR19, -R2 ;  /* 0x00000013b5047c23 */ /* 0x002fca0008010802 */
[----:B------:R-:W-:Y:S01]  /*ce00*/  FFMA.FTZ R8, R198, UR19, -R2 ;  /* 0x00000013c6087c23 */ /* 0x000fe20008010802 */
[----:B------:R-:W-:Y:S01]  /*ce10*/  F2FP.BF16.F32.PACK_AB R9, R229, R231 ;  /* 0x000000e7e509723e */ /* 0x000fe200000010ff */
[----:B------:R1:W-:Y:S01]  /*ce20*/  MUFU.EX2 R82, R4 ;  /* 0x0000000400527308 */ /* 0x0003e20000000800 */
[----:B------:R-:W-:Y:S02]  /*ce30*/  F2FP.BF16.F32.PACK_AB R10, R179, R249 ;  /* 0x000000f9b30a723e */ /* 0x000fe400000010ff */
[----:B------:R-:W-:Y:S02]  /*ce40*/  F2FP.BF16.F32.PACK_AB R11, R227, R228 ;  /* 0x000000e4e30b723e */ /* 0x000fe400000010ff */
[----:B------:R-:W-:Y:S02]  /*ce50*/  MOV R181, R197 ;  /* 0x000000c500b57202 */ /* 0x000fe40000000f00 */
[----:B------:R-:W-:Y:S01]  /*ce60*/  MOV R197, R76 ;  /* 0x0000004c00c57202 */ /* 0x000fe20000000f00 */
[----:B------:R3:W-:Y:S01]  /*ce70*/  MUFU.EX2 R80, R8 ;  /* 0x0000000800507308 */ /* 0x0007e20000000800 */
[----:B------:R-:W-:-:S02]  /*ce80*/  MOV R76, R26 ;  /* 0x0000001a004c7202 */ /* 0x000fc40000000f00 */
[----:B------:R-:W-:Y:S02]  /*ce90*/  @P0 MOV R76, R26 ;  /* 0x0000001a004c0202 */ /* 0x000fe40000000f00 */
[----:B-1----:R-:W-:-:S07]  /*cea0*/  F2FP.BF16.F32.PACK_AB R4, R110, R127 ;  /* 0x0000007f6e04723e */ /* 0x002fce00000010ff */
[C---:B------:R-:W-:Y:S01]  /*ceb0*/  HMMA.16816.F32.BF16 R64, R4.reuse, R12, R32 ;  /* 0x0000000c0440723c */ /* 0x040fe20000041820 */
[--C-:B---3--:R-:W-:Y:S01]  /*cec0*/  FFMA.FTZ R8, R201, UR19, -R0.reuse ;  /* 0x00000013c9087c23 */ /* 0x108fe20008010800 */
[----:B------:R-:W1:Y:S03]  /*ced0*/  LDSM.16.MT88.4 R32, [R184+0x5400] ;  /* 0x00540000b820783b */ /* 0x000e660000004200 */
[----:B------:R3:W-:Y:S01]  /*cee0*/  MUFU.EX2 R75, R8 ;  /* 0x00000008004b7308 */ /* 0x0007e20000000800 */
[C---:B------:R-:W-:Y:S06]  /*cef0*/  HMMA.16816.F32.BF16 R136, R4.reuse, R16, R44 ;  /* 0x000000100488723c */ /* 0x040fec000004182c */
[C---:B------:R-:W-:Y:S06]  /*cf00*/  HMMA.16816.F32.BF16 R148, R4.reuse, R18, R36 ;  /* 0x000000120494723c */ /* 0x040fec0000041824 */
[----:B------:R-:W-:Y:S01]  /*cf10*/  HMMA.16816.F32.BF16 R56, R4, R14, R40 ;  /* 0x0000000e0438723c */ /* 0x000fe20000041828 */
[----:B---3--:R-:W-:-:S06]  /*cf20*/  FFMA.FTZ R8, R202, UR19, -R0 ;  /* 0x00000013ca087c23 */ /* 0x008fcc0008010800 */
[----:B------:R-:W-:Y:S01]  /*cf30*/  FFMA.FTZ R4, R205, UR19, -R0 ;  /* 0x00000013cd047c23 */ /* 0x000fe20008010800 */
[----:B------:R3:W4:Y:S01]  /*cf40*/  MUFU.EX2 R74, R8 ;  /* 0x00000008004a7308 */ /* 0x0007220000000800 */
[----:B------:R-:W-:-:S07]  /*cf50*/  F2FP.BF16.F32.PACK_AB R6, R91, R94 ;  /* 0x0000005e5b06723e */ /* 0x000fce00000010ff */
[----:B------:R1:W-:Y:S01]  /*cf60*/  MUFU.EX2 R73, R4 ;  /* 0x0000000400497308 */ /* 0x0003e20000000800 */
[----:B---3--:R-:W-:Y:S01]  /*cf70*/  FFMA.FTZ R8, R204, UR19, -R0 ;  /* 0x00000013cc087c23 */ /* 0x008fe20008010800 */
[----:B----4-:R-:W-:-:S06]  /*cf80*/  F2FP.BF16.F32.PACK_AB R5, R74, R75 ;  /* 0x0000004b4a05723e */ /* 0x010fcc00000010ff */
[----:B------:R3:W4:Y:S01]  /*cf90*/  MUFU.EX2 R72, R8 ;  /* 0x0000000800487308 */ /* 0x0007220000000800 */
[----:B-1----:R-:W-:-:S07]  /*cfa0*/  FFMA.FTZ R4, R203, UR19, -R2 ;  /* 0x00000013cb047c23 */ /* 0x002fce0008010802 */
[----:B------:R1:W1:Y:S01]  /*cfb0*/  MUFU.EX2 R77, R4 ;  /* 0x00000004004d7308 */ /* 0x0002620000000800 */
[----:B---3--:R-:W-:Y:S02]  /*cfc0*/  F2FP.BF16.F32.PACK_AB R8, R250, R251 ;  /* 0x000000fbfa08723e */ /* 0x008fe400000010ff */
[----:B----4-:R-:W-:-:S05]  /*cfd0*/  F2FP.BF16.F32.PACK_AB R7, R73, R72 ;  /* 0x000000484907723e */ /* 0x010fca00000010ff */
[----:B------:R-:W-:Y:S01]  /*cfe0*/  HMMA.16816.F32.BF16 R48, R8, R16, R48 ;  /* 0x000000100830723c */ /* 0x000fe20000041830 */
[----:B-1----:R-:W-:Y:S01]  /*cff0*/  FFMA.FTZ R4, R206, UR19, -R0 ;  /* 0x00000013ce047c23 */ /* 0x002fe20008010800 */
[----:B------:R-:W-:-:S04]  /*d000*/  F2FP.BF16.F32.PACK_AB R164, R77, R80 ;  /* 0x000000504da4723e */ /* 0x000fc800000010ff */
        /* <DEDUP_REMOVED lines=14> */
[C---:B------:R-:W-:Y:S01]  /*d0f0*/  HMMA.16816.F32.BF16 R136, R4.reuse, R32, R136 ;  /* 0x000000200488723c */ /* 0x040fe20000041888 */
[----:B------:R-:W-:Y:S02]  /*d100*/  F2FP.BF16.F32.PACK_AB R160, R134, R168 ;  /* 0x000000a886a0723e */ /* 0x000fe400000010ff */
[----:B------:R-:W-:Y:S01]  /*d110*/  F2FP.BF16.F32.PACK_AB R162, R132, R133 ;  /* 0x0000008584a2723e */ /* 0x000fe200000010ff */
[----:B------:R4:W-:Y:S02]  /*d120*/  MUFU.EX2 R55, R9 ;  /* 0x0000000900377308 */ /* 0x0009e40000000800 */
[C---:B------:R-:W-:Y:S06]  /*d130*/  HMMA.16816.F32.BF16 R148, R4.reuse, R34, R148 ;  /* 0x000000220494723c */ /* 0x040fec0000041894 */
[----:B------:R-:W-:Y:S01]  /*d140*/  HMMA.16816.F32.BF16 R64, R4, R28, R64 ;  /* 0x0000001c0440723c */ /* 0x000fe20000041840 */
[----:B---3--:R-:W-:-:S04]  /*d150*/  FFMA.FTZ R8, R208, UR19, -R0 ;  /* 0x00000013d0087c23 */ /* 0x008fc80008010800 */
[----:B------:R3:W1:Y:S01]  /*d160*/  MUFU.EX2 R60, R8 ;  /* 0x00000008003c7308 */ /* 0x0006620000000800 */
        /* <DEDUP_REMOVED lines=8> */
[----:B------:R-:W-:Y:S01]  /*d1f0*/  F2FP.BF16.F32.PACK_AB R6, R169, R175 ;  /* 0x000000afa906723e */ /* 0x000fe200000010ff */
[----:B------:R-:W5:Y:S01]  /*d200*/  LDSM.16.MT88.4 R40, [R185+0x5c00] ;  /* 0x005c0000b928783b */ /* 0x000f620000004200 */
[----:B------:R-:W-:Y:S02]  /*d210*/  F2FP.BF16.F32.PACK_AB R7, R129, R130 ;  /* 0x000000828107723e */ /* 0x000fe400000010ff */
[----:B---3--:R-:W-:Y:S01]  /*d220*/  F2FP.BF16.F32.PACK_AB R8, R87, R90 ;  /* 0x0000005a5708723e */ /* 0x008fe200000010ff */
[----:B------:R-:W-:Y:S01]  /*d230*/  HMMA.16816.F32.BF16 R32, R12, R28, R36 ;  /* 0x0000001c0c20723c */ /* 0x000fe20000041824 */
[----:B------:R3:W-:Y:S01]  /*d240*/  MUFU.EX2 R53, R2 ;  /* 0x0000000200357308 */ /* 0x0007e20000000800 */
[----:B-1----:R-:W-:-:S04]  /*d250*/  F2FP.BF16.F32.PACK_AB R11, R55, R60 ;  /* 0x0000003c370b723e */ /* 0x002fc800000010ff */
[----:B------:R-:W-:Y:S01]  /*d260*/  HMMA.16816.F32.BF16 R28, R12, R30, R44 ;  /* 0x0000001e0c1c723c */ /* 0x000fe2000004182c */
[----:B------:R-:W-:Y:S02]  /*d270*/  MOV R38, R68 ;  /* 0x0000004400267202 */ /* 0x000fe40000000f00 */
[----:B------:R-:W-:Y:S01]  /*d280*/  MOV R39, R70 ;  /* 0x0000004600277202 */ /* 0x000fe20000000f00 */
[--C-:B----4-:R-:W-:Y:S01]  /*d290*/  FFMA.FTZ R4, R212, UR19, -R0.reuse ;  /* 0x00000013d4047c23 */ /* 0x110fe20008010800 */
[----:B------:R-:W-:Y:S01]  /*d2a0*/  MOV R37, R27 ;  /* 0x0000001b00257202 */ /* 0x000fe20000000f00 */
[C---:B------:R-:W-:Y:S01]  /*d2b0*/  HMMA.16816.F32.BF16 R136, R8.reuse, R20, R136 ;  /* 0x000000140888723c */ /* 0x040fe20000041888 */
[--C-:B------:R-:W-:Y:S01]  /*d2c0*/  FFMA.FTZ R12, R217, UR19, -R3.reuse ;  /* 0x00000013d90c7c23 */ /* 0x100fe20008010803 */
[----:B------:R1:W-:Y:S01]  /*d2d0*/  MUFU.EX2 R52, R4 ;  /* 0x0000000400347308 */ /* 0x0003e20000000800 */
[--C-:B------:R-:W-:Y:S01]  /*d2e0*/  FFMA.FTZ R13, R216, UR19, -R3.reuse ;  /* 0x00000013d80d7c23 */ /* 0x100fe20008010803 */
[----:B------:R-:W-:Y:S01]  /*d2f0*/  FFMA.FTZ R14, R218, UR19, -R3 ;  /* 0x00000013da0e7c23 */ /* 0x000fe20008010803 */
[----:B------:R-:W-:Y:S01]  /*d300*/  @P0 MOV R38, R68 ;  /* 0x0000004400260202 */ /* 0x000fe20000000f00 */
[----:B---3--:R-:W-:Y:S01]  /*d310*/  FFMA.FTZ R2, R213, UR19, -R0 ;  /* 0x00000013d5027c23 */ /* 0x008fe20008010800 */
[----:B------:R-:W-:Y:S01]  /*d320*/  HMMA.16816.F32.BF16 R148, R8, R22, R148 ;  /* 0x000000160894723c */ /* 0x000fe20000041894 */
[----:B------:R-:W-:-:S02]  /*d330*/  @P0 MOV R39, R70 ;  /* 0x0000004600270202 */ /* 0x000fc40000000f00 */
[----:B------:R3:W-:Y:S01]  /*d340*/  MUFU.EX2 R36, R2 ;  /* 0x0000000200247308 */ /* 0x0007e20000000800 */
[----:B------:R-:W-:Y:S02]  /*d350*/  @P0 MOV R37, R27 ;  /* 0x0000001b00250202 */ /* 0x000fe40000000f00 */
[C---:B------:R-:W-:Y:S05]  /*d360*/  HMMA.16816.F32.BF16 R156, R8.reuse, R16, R64 ;  /* 0x00000010089c723c */ /* 0x040fea0000041840 */
[----:B------:R-:W4:Y:S01]  /*d370*/  MUFU.EX2 R12, R12 ;  /* 0x0000000c000c7308 */ /* 0x000f220000000800 */
[----:B-1----:R-:W-:Y:S01]  /*d380*/  F2FP.BF16.F32.PACK_AB R4, R176, R174 ;  /* 0x000000aeb004723e */ /* 0x002fe200000010ff */
[----:B------:R-:W-:Y:S06]  /*d390*/  HMMA.16816.F32.BF16 R44, R8, R18, R56 ;  /* 0x00000012082c723c */ /* 0x000fec0000041838 */
[C---:B------:R-:W-:Y:S01]  /*d3a0*/  HMMA.16816.F32.BF16 R140, R4.reuse, R20, R140 ;  /* 0x00000014048c723c */ /* 0x040fe2000004188c */
[--C-:B---3--:R-:W-:Y:S01]  /*d3b0*/  FFMA.FTZ R2, R214, UR19, -R0.reuse ;  /* 0x00000013d6027c23 */ /* 0x108fe20008010800 */
[----:B------:R-:W-:Y:S01]  /*d3c0*/  FFMA.FTZ R0, R215, UR19, -R0 ;  /* 0x00000013d7007c23 */ /* 0x000fe20008010800 */
[----:B------:R-:W-:Y:S03]  /*d3d0*/  MUFU.EX2 R13, R13 ;  /* 0x0000000d000d7308 */ /* 0x000fe60000000800 */
[----:B------:R-:W-:Y:S01]  /*d3e0*/  HMMA.16816.F32.BF16 R48, R4, R22, R48 ;  /* 0x000000160430723c */ /* 0x000fe20000041830 */
[----:B----4-:R-:W-:-:S04]  /*d3f0*/  F2FP.BF16.F32.PACK_AB R161, R12, R128 ;  /* 0x000000800ca1723e */ /* 0x010fc800000010ff */
[----:B------:R1:W-:Y:S01]  /*d400*/  MUFU.EX2 R15, R2 ;  /* 0x00000002000f7308 */ /* 0x0003e20000000800 */
[C---:B------:R-:W-:Y:S06]  /*d410*/  HMMA.16816.F32.BF16 R32, R4.reuse, R16, R32 ;  /* 0x000000100420723c */ /* 0x040fec0000041820 */
[----:B------:R-:W-:Y:S01]  /*d420*/  HMMA.16816.F32.BF16 R28, R4, R18, R28 ;  /* 0x00000012041c723c */ /* 0x000fe2000004181c */
[----:B------:R3:W4:Y:S01]  /*d430*/  MUFU.EX2 R9, R0 ;  /* 0x0000000000097308 */ /* 0x0007220000000800 */
[----:B--2---:R-:W-:Y:S01]  /*d440*/  FFMA.FTZ R8, R199, R69, R219 ;  /* 0x00000045c7087223 */ /* 0x004fe200000100db */
[----:B------:R-:W-:-:S02]  /*d450*/  MOV R199, R152 ;  /* 0x0000009800c77202 */ /* 0x000fc40000000f00 */
[----:B------:R-:W-:-:S04]  /*d460*/  MOV R152, R166 ;  /* 0x000000a600987202 */ /* 0x000fc80000000f00 */
[----:B------:R-:W2:Y:S01]  /*d470*/  MUFU.EX2 R14, R14 ;  /* 0x0000000e000e7308 */ /* 0x000ea20000000800 */
[----:B-1----:R-:W-:Y:S01]  /*d480*/  FFMA.FTZ R2, R181, R24, R113 ;  /* 0x00000018b5027223 */ /* 0x002fe20000010071 */
[----:B------:R-:W-:-:S03]  /*d490*/  F2FP.BF16.F32.PACK_AB R166, R53, R54 ;  /* 0x0000003635a6723e */ /* 0x000fc600000010ff */
[----:B------:R-:W-:Y:S01]  /*d4a0*/  FADD.FTZ R2, R112, R2 ;  /* 0x0000000270027221 */ /* 0x000fe20000010000 */
[----:B---3--:R-:W-:Y:S01]  /*d4b0*/  FFMA.FTZ R0, R182, R25, R104 ;  /* 0x00000019b6007223 */ /* 0x008fe20000010068 */
[----:B----4-:R-:W-:-:S03]  /*d4c0*/  F2FP.BF16.F32.PACK_AB R167, R9, R15 ;  /* 0x0000000f09a7723e */ /* 0x010fc600000010ff */
[----:B------:R-:W-:Y:S01]  /*d4d0*/  FADD.FTZ R0, R105, R0 ;  /* 0x0000000069007221 */ /* 0x000fe20000010000 */
[----:B-----5:R-:W-:Y:S01]  /*d4e0*/  FFMA.FTZ R3, R183, R71, R246 ;  /* 0x00000047b7037223 */ /* 0x020fe200000100f6 */
[----:B------:R-:W-:Y:S02]  /*d4f0*/  MOV R183, R153 ;  /* 0x0000009900b77202 */ /* 0x000fe40000000f00 */
[----:B------:R-:W-:Y:S01]  /*d500*/  MOV R153, R165 ;  /* 0x000000a500997202 */ /* 0x000fe20000000f00 */
[----:B------:R-:W-:Y:S01]  /*d510*/  FADD.FTZ R4, R247, R3 ;  /* 0x00000003f7047221 */ /* 0x000fe20000010000 */
[----:B------:R-:W-:Y:S01]  /*d520*/  FADD.FTZ R3, R220, R8 ;  /* 0x00000008dc037221 */ /* 0x000fe20000010000 */
[----:B------:R-:W-:Y:S02]  /*d530*/  F2FP.BF16.F32.PACK_AB R165, R36, R52 ;  /* 0x0000003424a5723e */ /* 0x000fe400000010ff */
        /* <DEDUP_REMOVED lines=119> */
[C---:B--2---:R-:W-:Y:S01]  /*dcb0*/  FADD.FTZ R3, R14.reuse, R3 ;  /* 0x000000030e037221 */ /* 0x044fe20000010000 */
[----:B------:R-:W-:Y:S01]  /*dcc0*/  FADD.FTZ R2, R53, R2 ;  /* 0x0000000235027221 */ /* 0x000fe20000010000 */
[----:B------:R-:W-:Y:S01]  /*dcd0*/  FADD.FTZ R0, R9, R0 ;  /* 0x0000000009007221 */ /* 0x000fe20000010000 */
[----:B------:R-:W-:Y:S01]  /*dce0*/  F2FP.BF16.F32.PACK_AB R163, R14, R13 ;  /* 0x0000000d0ea3723e */ /* 0x000fe200000010ff */
[----:B------:R2:W-:Y:S01]  /*dcf0*/  STL [R1], R4 ;  /* 0x0000000401007387 */ /* 0x0005e20000100800 */
[C---:B------:R-:W-:Y:S03]  /*dd00*/  HMMA.16816.F32.BF16 R136, R164.reuse, R144, R136 ;  /* 0x00000090a488723c */ /* 0x040fe60000041888 */
[----:B------:R2:W-:Y:S03]  /*dd10*/  STL [R1+0x4], R3 ;  /* 0x0000040301007387 */ /* 0x0005e60000100800 */
[----:B------:R-:W-:Y:S01]  /*dd20*/  HMMA.16816.F32.BF16 R148, R164, R146, R148 ;  /* 0x00000092a494723c */ /* 0x000fe20000041894 */
[----:B------:R2:W-:Y:S04]  /*dd30*/  STL [R1+0x8], R2 ;  /* 0x0000080201007387 */ /* 0x0005e80000100800 */
[----:B------:R2:W-:Y:S01]  /*dd40*/  STL [R1+0xc], R0 ;  /* 0x00000c0001007387 */ /* 0x0005e20000100800 */
[----:B------:R-:W-:Y:S06]  /*dd50*/  HMMA.16816.F32.BF16 R140, R160, R144, R140 ;  /* 0x00000090a08c723c */ /* 0x000fec000004188c */
[----:B------:R-:W-:Y:S06]  /*dd60*/  HMMA.16816.F32.BF16 R156, R164, R40, R156 ;  /* 0x00000028a49c723c */ /* 0x000fec000004189c */
[C---:B------:R-:W-:Y:S06]  /*dd70*/  HMMA.16816.F32.BF16 R144, R160.reuse, R146, R48 ;  /* 0x00000092a090723c */ /* 0x040fec0000041830 */
[----:B------:R-:W-:Y:S06]  /*dd80*/  HMMA.16816.F32.BF16 R152, R160, R40, R32 ;  /* 0x00000028a098723c */ /* 0x000fec0000041820 */
[-C--:B------:R-:W-:Y:S06]  /*dd90*/  HMMA.16816.F32.BF16 R164, R164, R42.reuse, R44 ;  /* 0x0000002aa4a4723c */ /* 0x080fec000004182c */
[----:B------:R-:W-:Y:S01]  /*dda0*/  HMMA.16816.F32.BF16 R160, R160, R42, R28 ;  /* 0x0000002aa0a0723c */ /* 0x000fe2000004181c */
[----:B------:R-:W-:-:S08]  /*ddb0*/  NOP ;  /* 0x0000000000007918 */ /* 0x000fd00000000000 */
[----:B--2---:R-:W-:-:S15]  /*ddc0*/  @P0 BRA `(.L_x_529) ;  /* 0x0000000000040947 */ /* 0x004fde0003800000 */
.L_x_525:
[----:B------:R-:W-:-:S12]  /*ddd0*/  UIADD3 UR17, UR4, -0x1, URZ ;  /* 0xffffffff04117890 */ /* 0x000fd8000fffe03f */
.L_x_529:
[----:B------:R-:W-:-:S13]  /*dde0*/  ISETP.LE.AND P0, PT, RZ, UR17, PT ;  /* 0x00000011ff007c0c */ /* 0x000fda000bf03270 */
[----:B------:R-:W-:Y:S05]  /*ddf0*/  @!P0 BRA `(.L_x_530) ;  /* 0x0000004c00508947 */ /* 0x000fea0003800000 */
[----:B-1----:R-:W2:Y:S01]  /*de00*/  LDL.64 R2, [R1+0x38] ;  /* 0x0000380001027983 */ /* 0x002ea20000100a00 */
[----:B------:R-:W-:Y:S01]  /*de10*/  ULDC UR4, c[0x0][0x2d0] ;  /* 0x0000b40000047ab9 */ /* 0x000fe20000000800 */
[----:B------:R-:W-:Y:S01]  /*de20*/  UIMAD.WIDE.U32 UR30, UR8, 0x60, URZ ;  /* 0x00000060081e78a5 */ /* 0x000fe2000f8e003f */
[----:B------:R-:W-:Y:S01]  /*de30*/  IMAD.MOV.U32 R132, RZ, RZ, R38 ;  /* 0x000000ffff847224 */ /* 0x000fe200078e0026 */
[----:B------:R-:W-:Y:S01]  /*de40*/  UIMAD UR19, UR9, 0x60, URZ ;  /* 0x00000060091378a4 */ /* 0x000fe2000f8e023f */
[----:B------:R-:W-:Y:S01]  /*de50*/  IMAD.MOV.U32 R134, RZ, RZ, R76 ;  /* 0x000000ffff867224 */ /* 0x000fe200078e004c */
[----:B------:R-:W-:Y:S01]  /*de60*/  UIMAD.WIDE.U32 UR32, UR10, 0x60, URZ ;  /* 0x000000600a2078a5 */ /* 0x000fe2000f8e003f */
[----:B------:R-:W-:Y:S01]  /*de70*/  MOV R133, R37 ;  /* 0x0000002500857202 */ /* 0x000fe20000000f00 */
[----:B------:R-:W-:Y:S02]  /*de80*/  UIMAD UR20, UR11, 0x60, URZ ;  /* 0x000000600b1478a4 */ /* 0x000fe4000f8e023f */
[----:B------:R-:W-:-:S02]  /*de90*/  USHF.L.U64.HI UR15, UR8, 0x6, UR9 ;  /* 0x00000006080f7899 */ /* 0x000fc40008010209 */
[----:B------:R-:W-:Y:S02]  /*dea0*/  USHF.L.U32 UR16, UR8, 0x6, URZ ;  /* 0x0000000608107899 */ /* 0x000fe4000800063f */
[----:B------:R-:W-:Y:S02]  /*deb0*/  USHF.L.U64.HI UR8, UR10, 0x6, UR11 ;  /* 0x000000060a087899 */ /* 0x000fe4000801020b */
[----:B------:R-:W-:Y:S02]  /*dec0*/  USHF.L.U32 UR9, UR10, 0x6, URZ ;  /* 0x000000060a097899 */ /* 0x000fe4000800063f */
[----:B------:R-:W-:Y:S02]  /*ded0*/  UIADD3 UR19, UR19, UR31, URZ ;  /* 0x0000001f13137290 */ /* 0x000fe4000fffe03f */
[----:B------:R-:W-:Y:S01]  /*dee0*/  UIADD3 UR20, UR20, UR33, URZ ;  /* 0x0000002114147290 */ /* 0x000fe2000fffe03f */
[----:B------:R-:W-:Y:S01]  /*def0*/  ULDC UR10, c[0x0][0x39c] ;  /* 0x0000e700000a7ab9 */ /* 0x000fe20000000800 */
[----:B------:R-:W-:Y:S01]  /*df00*/  ULDC.64 UR6, c[0x0][0x248] ;  /* 0x0000920000067ab9 */ /* 0x000fe20000000a00 */
[----:B--2---:R-:W-:Y:S01]  /*df10*/  ISETP.GE.AND P0, PT, R2, UR4, PT ;  /* 0x0000000402007c0c */ /* 0x004fe2000bf06270 */
[----:B------:R-:W-:-:S12]  /*df20*/  ULDC UR4, c[0x0][0x2ec] ;  /* 0x0000bb0000047ab9 */ /* 0x000fd80000000800 */
[----:B------:R-:W1:Y:S08]  /*df30*/  @!P0 LDC.64 R2, c[0x0][0x220] ;  /* 0x00008800ff028b82 */ /* 0x000e700000000a00 */
[----:B------:R-:W2:Y:S08]  /*df40*/  @!P0 LDC.64 R6, c[0x0][0x220] ;  /* 0x00008800ff068b82 */ /* 0x000eb00000000a00 */
[----:B------:R-:W3:Y:S01]  /*df50*/  @!P0 LDC.64 R4, c[0x0][0x220] ;  /* 0x00008800ff048b82 */ /* 0x000ee20000000a00 */
[----:B-1----:R1:W-:Y:S04]  /*df60*/  @!P0 STL.64 [R1+0x30], R2 ;  /* 0x0000300201008387 */ /* 0x0023e80000100a00 */
[----:B--2---:R-:W-:Y:S04]  /*df70*/  @!P0 STL.64 [R1+0x28], R6 ;  /* 0x0000280601008387 */ /* 0x004fe80000100a00 */
[----:B---3--:R2:W-:Y:S01]  /*df80*/  @!P0 STL.64 [R1+0x20], R4 ;  /* 0x0000200401008387 */ /* 0x0085e20000100a00 */
[----:B-1----:R-:W1:Y:S03]  /*df90*/  @!P0 LDC.64 R2, c[0x0][0x220] ;  /* 0x00008800ff028b82 */ /* 0x002e660000000a00 */
[----:B-1----:R1:W-:Y:S04]  /*dfa0*/  @!P0 STL.64 [R1+0x18], R2 ;  /* 0x0000180201008387 */ /* 0x0023e80000100a00 */
[----:B--2---:R-:W2:Y:S01]  /*dfb0*/  LDL.LU.64 R4, [R1+0x50] ;  /* 0x0000500001047983 */ /* 0x004ea20000300a00 */
[----:B-1----:R-:W-:Y:S01]  /*dfc0*/  MOV R3, R39 ;  /* 0x0000002700037202 */ /* 0x002fe20000000f00 */
[----:B--2---:R-:W-:-:S05]  /*dfd0*/  IMAD.MOV.U32 R5, RZ, RZ, R241 ;  /* 0x000000ffff057224 */ /* 0x004fca00078e00f1 */
[----:B------:R1:W-:Y:S01]  /*dfe0*/  STL.64 [R1+0x10], R4 ;  /* 0x0000100401007387 */ /* 0x0003e20000100a00 */
[----:B------:R-:W-:Y:S05]  /*dff0*/  BRA `(.L_x_531) ;  /* 0x0000000000dc7947 */ /* 0x000fea0003800000 */
.L_x_533:
[----:B------:R-:W2:Y:S01]  /*e000*/  LDL.64 R222, [R1+0x48] ;  /* 0x0000480001de7983 */ /* 0x000ea20000100a00 */
[----:B------:R-:W1:Y:S01]  /*e010*/  @!P0 LDC.64 R10, c[0x0][0x218] ;  /* 0x00008600ff0a8b82 */ /* 0x000e620000000a00 */
[----:B------:R-:W-:Y:S02]  /*e020*/  UIADD3 UR24, UR17, -0x1, URZ ;  /* 0xffffffff11187890 */ /* 0x000fe4000fffe03f */
[----:B------:R-:W4:Y:S02]  /*e030*/  LDL.64 R220, [R1+0x40] ;  /* 0x0000400001dc7983 */ /* 0x000f240000100a00 */
        /* <DEDUP_REMOVED lines=8> */
[----:B------:R-:W3:Y:S02]  /*e0c0*/  @!P0 LDC.64 R16, c[0x0][0x218] ;  /* 0x00008600ff108b82 */ /* 0x000ee40000000a00 */
[----:B------:R-:W-:Y:S01]  /*e0d0*/  UIADD3 UR11, UR35, UR11, URZ ;  /* 0x0000000b230b7290 */ /* 0x000fe2000fffe03f */
[----:B------:R-:W-:Y:S02]  /*e0e0*/  IMAD.U32 R0, RZ, RZ, UR34 ;  /* 0x00000022ff007e24 */ /* 0x000fe4000f8e00ff */
[----:B------:R-:W-:Y:S03]  /*e0f0*/  IMAD.U32 R4, RZ, RZ, UR34 ;  /* 0x00000022ff047e24 */ /* 0x000fe6000f8e00ff */
[----:B------:R-:W-:Y:S01]  /*e100*/  IMAD.U32 R2, RZ, RZ, UR11 ;  /* 0x0000000bff027e24 */ /* 0x000fe2000f8e00ff */
[----:B------:R-:W3:Y:S01]  /*e110*/  @!P0 LDC.64 R18, c[0x0][0x218] ;  /* 0x00008600ff128b82 */ /* 0x000ee20000000a00 */
[----:B--2---:R-:W-:Y:S04]  /*e120*/  LEA R0, P2, R0, R222, 0x7 ;  /* 0x000000de00007211 */ /* 0x004fe800078438ff */
[----:B-1----:R-:W-:Y:S02]  /*e130*/  @!P0 LEA R10, P6, R0, R10, 0x1 ;  /* 0x0000000a000a8211 */ /* 0x002fe400078c08ff */
[----:B----4-:R-:W-:Y:S02]  /*e140*/  LEA.HI.X R2, R4, R221, R2, 0x7, P2 ;  /* 0x000000dd04027211 */ /* 0x010fe400010f3c02 */
[C---:B------:R-:W-:Y:S02]  /*e150*/  @!P0 IADD3 R5, P4, R0.reuse, UR26, RZ ;  /* 0x0000001a00058c10 */ /* 0x040fe4000ff9e0ff */
[----:B------:R-:W-:Y:S02]  /*e160*/  @!P0 LEA.HI.X R11, R0, R11, R2, 0x1, P6 ;  /* 0x0000000b000b8211 */ /* 0x000fe400030f0c02 */
[C---:B-----5:R-:W-:Y:S02]  /*e170*/  @!P0 LEA R8, P5, R5.reuse, R14, 0x1 ;  /* 0x0000000e05088211 */ /* 0x060fe400078a08ff */
        /* <DEDUP_REMOVED lines=8> */
[C---:B---3--:R-:W-:Y:S02]  /*e200*/  @!P0 LEA R6, P4, R7.reuse, R16, 0x1 ;  /* 0x0000001007068211 */ /* 0x048fe400078808ff */
        /* <DEDUP_REMOVED lines=22> */
.L_x_531:
[----:B--2---:R-:W2:Y:S01]  /*e370*/  LDL.64 R12, [R1+0x10] ;  /* 0x00001000010c7983 */ /* 0x004ea20000100a00 */
[----:B------:R-:W-:Y:S04]  /*e380*/  DEPBAR.LE SB0, 0x0 ;  /* 0x000080000000791a */ /* 0x000fe80000000000 */
[----:B-1----:R-:W-:Y:S01]  /*e390*/  IMAD.U32 R4, RZ, RZ, UR17 ;  /* 0x00000011ff047e24 */ /* 0x002fe2000f8e00ff */
[----:B------:R-:W3:Y:S01]  /*e3a0*/  LDL R19, [R1+0x34] ;  /* 0x0000340001137983 */ /* 0x000ee20000100800 */
[----:B------:R-:W-:Y:S02]  /*e3b0*/  USHF.R.S32.HI UR24, URZ, 0x1f, UR17 ;  /* 0x0000001f3f187899 */ /* 0x000fe40008011411 */
[----:B------:R-:W-:Y:S01]  /*e3c0*/  UIMAD UR11, UR21, UR17, URZ ;  /* 0x00000011150b72a4 */ /* 0x000fe2000f8e023f */
[----:B------:R-:W4:Y:S03]  /*e3d0*/  LDL R9, [R1+0x30] ;  /* 0x0000300001097983 */ /* 0x000f260000100800 */
[----:B------:R-:W-:Y:S01]  /*e3e0*/  UIMAD UR11, UR24, UR28, UR11 ;  /* 0x0000001c180b72a4 */ /* 0x000fe2000f8e020b */
[----:B------:R-:W5:Y:S04]  /*e3f0*/  LDL R18, [R1+0x2c] ;  /* 0x00002c0001127983 */ /* 0x000f680000100800 */
[----:B------:R-:W5:Y:S04]  /*e400*/  LDL R10, [R1+0x28] ;  /* 0x00002800010a7983 */ /* 0x000f680000100800 */
        /* <DEDUP_REMOVED lines=8> */
[----:B--2---:R-:W-:Y:S04]  /*e490*/  IMAD.WIDE.U32 R4, R4, UR28, R12 ;  /* 0x0000001c04047c25 */ /* 0x004fe8000f8e000c */
[----:B------:R-:W-:Y:S01]  /*e4a0*/  VIADD R0, R5, UR11 ;  /* 0x0000000b05007c36 */ /* 0x000fe20008000000 */
[C---:B------:R-:W-:Y:S02]  /*e4b0*/  @!P0 IADD3 R2, P3, R4.reuse, UR27, RZ ;  /* 0x0000001b04028c10 */ /* 0x040fe4000ff7e0ff */
[C---:B------:R-:W-:Y:S02]  /*e4c0*/  @!P0 IADD3 R5, P2, R4.reuse, UR16, RZ ;  /* 0x0000001004058c10 */ /* 0x040fe4000ff5e0ff */
[C---:B------:R-:W-:Y:S02]  /*e4d0*/  @!P0 IADD3 R7, P1, R4.reuse, UR30, RZ ;  /* 0x0000001e04078c10 */ /* 0x040fe4000ff3e0ff */
[----:B----4-:R-:W-:Y:S02]  /*e4e0*/  @!P0 LEA R12, P4, R4, R9, 0x1 ;  /* 0x00000009040c8211 */ /* 0x010fe400078808ff */
[----:B------:R-:W-:Y:S02]  /*e4f0*/  @!P0 IADD3.X R9, R0, UR18, RZ, P3, !PT ;  /* 0x0000001200098c10 */ /* 0x000fe40009ffe4ff */
[----:B---3--:R-:W-:Y:S02]  /*e500*/  @!P0 LEA.HI.X R13, R4, R19, R0, 0x1, P4 ;  /* 0x00000013040d8211 */ /* 0x008fe400020f0c00 */
[----:B------:R-:W-:Y:S02]  /*e510*/  @!P0 IADD3.X R14, R0, UR15, RZ, P2, !PT ;  /* 0x0000000f000e8c10 */ /* 0x000fe400097fe4ff */
[----:B-----5:R-:W-:Y:S01]  /*e520*/  @!P0 LEA R10, P3, R2, R10, 0x1 ;  /* 0x0000000a020a8211 */ /* 0x020fe200078608ff */
[----:B------:R-:W-:Y:S01]  /*e530*/  @!PT LDS RZ, [RZ] ;  /* 0x00000000fffff984 */ /* 0x000fe20000000800 */
[----:B------:R-:W-:Y:S01]  /*e540*/  @!PT LDS RZ, [RZ] ;  /* 0x00000000fffff984 */ /* 0x000fe20000000800 */
[----:B------:R-:W-:Y:S01]  /*e550*/  @!PT LDS RZ, [RZ] ;  /* 0x00000000fffff984 */ /* 0x000fe20000000800 */
[----:B------:R-:W-:Y:S01]  /*e560*/  @!P0 LDGSTS.E.BYPASS.LTC128B.128 [R196+0x4000], desc[UR22][R12.64] ;  /* 0x040000000cc48fae */ /* 0x000fe2000b901d56 */
[----:B------:R-:W-:Y:S02]  /*e570*/  @!P0 IADD3.X R15, R0, UR19, RZ, P1, !PT ;  /* 0x00000013000f8c10 */ /* 0x000fe40008ffe4ff */
[----:B------:R-:W-:Y:S02]  /*e580*/  @!P0 LEA.HI.X R11, R2, R18, R9, 0x1, P3 ;  /* 0x00000012020b8211 */ /* 0x000fe400018f0c09 */
[C---:B------:R-:W-:Y:S03]  /*e590*/  @!P0 LEA R8, P2, R5.reuse, R8, 0x1 ;  /* 0x0000000805088211 */ /* 0x040fe600078408ff */
[----:B------:R-:W-:Y:S01]  /*e5a0*/  @P0 STS.128 [R196+0x4800], RZ ;  /* 0x004800ffc4000388 */ /* 0x000fe20000000c00 */
[----:B------:R-:W-:Y:S02]  /*e5b0*/  @!P0 LEA.HI.X R9, R5, R17, R14, 0x1, P2 ;  /* 0x0000001105098211 */ /* 0x000fe400010f0c0e */
[C---:B------:R-:W-:Y:S05]  /*e5c0*/  @!P0 LEA R6, P1, R7.reuse, R6, 0x1 ;  /* 0x0000000607068211 */ /* 0x040fea00078208ff */
[----:B------:R-:W-:Y:S01]  /*e5d0*/  @!PT LDS RZ, [RZ] ;  /* 0x00000000fffff984 */ /* 0x000fe20000000800 */
[----:B------:R-:W-:Y:S01]  /*e5e0*/  @!PT LDS RZ, [RZ] ;  /* 0x00000000fffff984 */ /* 0x000fe20000000800 */
[----:B------:R-:W-:Y:S01]  /*e5f0*/  @!PT LDS RZ, [RZ] ;  /* 0x00000000fffff984 */ /* 0x000fe20000000800 */
[----:B------:R-:W-:Y:S01]  /*e600*/  @!P0 LDGSTS.E.BYPASS.LTC128B.128 [R196+0x4800], desc[UR22][R10.64] ;  /* 0x048000000ac48fae */ /* 0x000fe2000b901d56 */
[----:B------:R-:W-:Y:S02]  /*e610*/  @!P0 LEA.HI.X R7, R7, R16, R15, 0x1, P1 ;  /* 0x0000001007078211 */ /* 0x000fe400008f0c0f */
[----:B------:R-:W-:Y:S05]  /*e620*/  ISETP.LT.AND P1, PT, RZ, UR17, PT ;  /* 0x00000011ff007c0c */ /* 0x000fea000bf21270 */
        /* <DEDUP_REMOVED lines=326> */
[----:B------:R-:W-:Y:S08]  /*fa90*/  FMUL.FTZ R131, R131, UR10 ;  /* 0x0000000a83837c20 */ /* 0x000ff00008410000 */
        /* <DEDUP_REMOVED lines=147> */
.L_x_532:
[----:B-1----:R-:W-:Y:S01]  /*103d0*/  SHFL.BFLY PT, R6, R39, 0x2, 0x1f ;  /* 0x0c401f0027067f89 */ /* 0x002fe200000e0000 */
[----:B---3--:R-:W-:Y:S01]  /*103e0*/  FMNMX.FTZ R5, R131, R21, !PT ;  /* 0x0000001583057209 */ /* 0x008fe20007810000 */
        /* <DEDUP_REMOVED lines=28> */
[----:B------:R1:W2:Y:S01]  /*105b0*/  MUFU.EX2 R40, R3 ;  /* 0x0000000300287308 */ /* 0x0002a20000000800 */
[----:B---3--:R-:W-:Y:S02]  /*105c0*/  FMNMX.FTZ R37, R37, R7, !PT ;  /* 0x0000000725257209 */ /* 0x008fe40007810000 */
[----:B------:R-:W-:Y:S01]  /*105d0*/  FSETP.NEU.FTZ.AND P2, PT, R38, -INF , PT ;  /* 0xff8000002600780b */ /* 0x000fe20003f5d000 */
[--C-:B------:R-:W-:Y:S01]  /*105e0*/  FFMA.FTZ R8, R206, UR4, -R43.reuse ;  /* 0x00000004ce087c23 */ /* 0x100fe2000801082b */
[--C-:B------:R-:W-:Y:S01]  /*105f0*/  FFMA.FTZ R7, R169, UR4, -R43.reuse ;  /* 0x00000004a9077c23 */ /* 0x100fe2000801082b */
[C---:B------:R-:W-:Y:S01]  /*10600*/  FMUL.FTZ R65, R37.reuse, UR4 ;  /* 0x0000000425417c20 */ /* 0x040fe20008410000 */
[----:B------:R-:W-:Y:S03]  /*10610*/  FSEL R64, R64, RZ, P2 ;  /* 0x000000ff40407208 */ /* 0x000fe60001000000 */
[----:B------:R3:W-:Y:S01]  /*10620*/  MUFU.EX2 R182, R8 ;  /* 0x0000000800b67308 */ /* 0x0007e20000000800 */
[----:B------:R-:W-:Y:S01]  /*10630*/  FSETP.NEU.FTZ.AND P2, PT, R37, -INF , PT ;  /* 0xff8000002500780b */ /* 0x000fe20003f5d000 */
[----:B------:R-:W-:Y:S01]  /*10640*/  FFMA.FTZ R16, R97, UR4, -R43 ;  /* 0x0000000461107c23 */ /* 0x000fe2000801082b */
[--C-:B------:R-:W-:Y:S02]  /*10650*/  FFMA.FTZ R5, R200, UR4, -R64.reuse ;  /* 0x00000004c8057c23 */ /* 0x100fe40008010840 */
[----:B------:R-:W-:Y:S01]  /*10660*/  FSEL R65, R65, RZ, P2 ;  /* 0x000000ff41417208 */ /* 0x000fe20001000000 */
[--C-:B------:R-:W-:Y:S01]  /*10670*/  FFMA.FTZ R12, R87, UR4, -R64.reuse ;  /* 0x00000004570c7c23 */ /* 0x100fe20008010840 */
[--C-:B------:R-:W-:Y:S03]  /*10680*/  FFMA.FTZ R9, R86, UR4, -R64.reuse ;  /* 0x0000000456097c23 */ /* 0x100fe60008010840 */
[----:B------:R2:W-:Y:S01]  /*10690*/  MUFU.EX2 R18, R16 ;  /* 0x0000001000127308 */ /* 0x0005e20000000800 */
[----:B-1----:R-:W-:Y:S01]  /*106a0*/  FMUL.FTZ R3, R0, UR4 ;  /* 0x0000000400037c20 */ /* 0x002fe20008410000 */
[----:B------:R-:W-:Y:S01]  /*106b0*/  FFMA.FTZ R6, R207, UR4, -R65 ;  /* 0x00000004cf067c23 */ /* 0x000fe20008010841 */
[----:B------:R-:W-:Y:S01]  /*106c0*/  FFMA.FTZ R20, R98, UR4, -R64 ;  /* 0x0000000462147c23 */ /* 0x000fe20008010840 */
[----:B------:R-:W-:Y:S06]  /*106d0*/  FADD.FTZ R0, -R37, R133 ;  /* 0x0000008525007221 */ /* 0x000fec0000010100 */
[----:B------:R4:W1:Y:S01]  /*106e0*/  MUFU.EX2 R36, R3 ;  /* 0x0000000300247308 */ /* 0x0008620000000800 */
[--C-:B---3--:R-:W-:Y:S09]  /*106f0*/  FFMA.FTZ R8, R34, UR4, -R43.reuse ;  /* 0x0000000422087c23 */ /* 0x108ff2000801082b */
[----:B------:R3:W-:Y:S01]  /*10700*/  MUFU.EX2 R127, R6 ;  /* 0x00000006007f7308 */ /* 0x0007e20000000800 */
[----:B--2---:R-:W-:Y:S01]  /*10710*/  FMUL.FTZ R16, R40, R144 ;  /* 0x0000009028107220 */ /* 0x004fe20000410000 */
[----:B----4-:R-:W-:Y:S01]  /*10720*/  FMNMX.FTZ R3, R2, R4, !PT ;  /* 0x0000000402037209 */ /* 0x010fe20007810000 */
[--C-:B------:R-:W-:Y:S01]  /*10730*/  FFMA.FTZ R4, R208, UR4, -R43.reuse ;  /* 0x00000004d0047c23 */ /* 0x100fe2000801082b */
[----:B------:R-:W-:Y:S06]  /*10740*/  FMUL.FTZ R2, R0, UR4 ;  /* 0x0000000400027c20 */ /* 0x000fec0008410000 */
[----:B------:R2:W-:Y:S01]  /*10750*/  MUFU.EX2 R208, R5 ;  /* 0x0000000500d07308 */ /* 0x0005e20000000800 */
[C---:B------:R-:W-:Y:S01]  /*10760*/  FSETP.NEU.FTZ.AND P2, PT, R3.reuse, -INF , PT ;  /* 0xff8000000300780b */ /* 0x040fe20003f5d000 */
[C---:B------:R-:W-:Y:S01]  /*10770*/  FADD.FTZ R0, -R3.reuse, R134 ;  /* 0x0000008603007221 */ /* 0x040fe20000010100 */
[C---:B-1----:R-:W-:Y:S01]  /*10780*/  FMUL.FTZ R22, R36.reuse, R154 ;  /* 0x0000009a24167220 */ /* 0x042fe20000410000 */
[----:B------:R-:W-:Y:S01]  /*10790*/  FMUL.FTZ R34, R36, R162 ;  /* 0x000000a224227220 */ /* 0x000fe20000410000 */
[----:B------:R-:W-:Y:S01]  /*107a0*/  FMUL.FTZ R66, R3, UR4 ;  /* 0x0000000403427c20 */ /* 0x000fe20008410000 */
[----:B---3--:R-:W-:Y:S01]  /*107b0*/  FFMA.FTZ R6, R33, UR4, -R43 ;  /* 0x0000000421067c23 */ /* 0x008fe2000801082b */
[----:B------:R-:W-:Y:S03]  /*107c0*/  FMUL.FTZ R33, R40, R161 ;  /* 0x000000a128217220 */ /* 0x000fe60000410000 */
[----:B------:R1:W-:Y:S01]  /*107d0*/  MUFU.EX2 R134, R4 ;  /* 0x0000000400867308 */ /* 0x0003e20000000800 */
[----:B------:R-:W-:Y:S01]  /*107e0*/  FMUL.FTZ R0, R0, UR4 ;  /* 0x0000000400007c20 */ /* 0x000fe20008410000 */
[----:B------:R-:W-:Y:S08]  /*107f0*/  FSEL R66, R66, RZ, P2 ;  /* 0x000000ff42427208 */ /* 0x000ff00001000000 */
[----:B------:R-:W3:Y:S01]  /*10800*/  MUFU.EX2 R0, R0 ;  /* 0x0000000000007308 */ /* 0x000ee20000000800 */
[----:B--2---:R-:W-:Y:S09]  /*10810*/  FFMA.FTZ R5, R214, UR4, -R65 ;  /* 0x00000004d6057c23 */ /* 0x004ff20008010841 */
[----:B------:R2:W-:Y:S01]  /*10820*/  MUFU.EX2 R175, R5 ;  /* 0x0000000500af7308 */ /* 0x0005e20000000800 */
[--C-:B-1----:R-:W-:Y:S09]  /*10830*/  FFMA.FTZ R4, R218, UR4, -R43.reuse ;  /* 0x00000004da047c23 */ /* 0x102ff2000801082b */
[----:B------:R1:W-:Y:S01]  /*10840*/  MUFU.EX2 R173, R4 ;  /* 0x0000000400ad7308 */ /* 0x0003e20000000800 */
[C---:B---3--:R-:W-:Y:S01]  /*10850*/  FMUL.FTZ R14, R0.reuse, R150 ;  /* 0x00000096000e7220 */ /* 0x048fe20000410000 */
[----:B------:R-:W-:Y:S08]  /*10860*/  FMUL.FTZ R15, R0, R151 ;  /* 0x00000097000f7220 */ /* 0x000ff00000410000 */
[----:B------:R3:W-:Y:S01]  /*10870*/  MUFU.EX2 R214, R8 ;  /* 0x0000000800d67308 */ /* 0x0007e20000000800 */
[--C-:B--2---:R-:W-:Y:S09]  /*10880*/  FFMA.FTZ R5, R205, UR4, -R64.reuse ;  /* 0x00000004cd057c23 */ /* 0x104ff20008010840 */
[----:B------:R2:W-:Y:S01]  /*10890*/  MUFU.EX2 R181, R5 ;  /* 0x0000000500b57308 */ /* 0x0005e20000000800 */
[--C-:B-1----:R-:W-:Y:S09]  /*108a0*/  FFMA.FTZ R4, R210, UR4, -R64.reuse ;  /* 0x00000004d2047c23 */ /* 0x102ff20008010840 */
[----:B------:R1:W-:Y:S01]  /*108b0*/  MUFU.EX2 R132, R4 ;  /* 0x0000000400847308 */ /* 0x0003e20000000800 */
[----:B---3--:R-:W-:Y:S09]  /*108c0*/  FFMA.FTZ R8, R52, UR4, -R43 ;  /* 0x0000000434087c23 */ /* 0x008ff2000801082b */
[----:B------:R3:W-:Y:S01]  /*108d0*/  MUFU.EX2 R205, R7 ;  /* 0x0000000700cd7308 */ /* 0x0007e20000000800 */
[----:B--2---:R-:W-:Y:S09]  /*108e0*/  FFMA.FTZ R5, R177, UR4, -R65 ;  /* 0x00000004b1057c23 */ /* 0x004ff20008010841 */
[----:B------:R2:W-:Y:S01]  /*108f0*/  MUFU.EX2 R177, R5 ;  /* 0x0000000500b17308 */ /* 0x0005e20000000800 */
[--C-:B-1----:R-:W-:Y:S09]  /*10900*/  FFMA.FTZ R4, R217, UR4, -R64.reuse ;  /* 0x00000004d9047c23 */ /* 0x102ff20008010840 */
[----:B------:R1:W-:Y:S01]  /*10910*/  MUFU.EX2 R172, R4 ;  /* 0x0000000400ac7308 */ /* 0x0003e20000000800 */
[--C-:B---3--:R-:W-:Y:S09]  /*10920*/  FFMA.FTZ R7, R48, UR4, -R43.reuse ;  /* 0x0000000430077c23 */ /* 0x108ff2000801082b */
[----:B------:R3:W-:Y:S01]  /*10930*/  MUFU.EX2 R226, R7 ;  /* 0x0000000700e27308 */ /* 0x0007e20000000800 */
[----:B--2---:R-:W-:Y:S01]  /*10940*/  FFMA.FTZ R5, R32, UR4, -R64 ;  /* 0x0000000420057c23 */ /* 0x004fe20008010840 */
[----:B------:R-:W-:Y:S08]  /*10950*/  FMUL.FTZ R32, R40, R160 ;  /* 0x000000a028207220 */ /* 0x000ff00000410000 */
[----:B------:R2:W-:Y:S01]  /*10960*/  MUFU.EX2 R220, R8 ;  /* 0x0000000800dc7308 */ /* 0x0005e20000000800 */
[--C-:B-1----:R-:W-:Y:S09]  /*10970*/  FFMA.FTZ R4, R204, UR4, -R43.reuse ;  /* 0x00000004cc047c23 */ /* 0x102ff2000801082b */
[----:B------:R1:W-:Y:S01]  /*10980*/  MUFU.EX2 R204, R4 ;  /* 0x0000000400cc7308 */ /* 0x0003e20000000800 */
[--C-:B---3--:R-:W-:Y:S09]  /*10990*/  FFMA.FTZ R7, R25, UR4, -R43.reuse ;  /* 0x0000000419077c23 */ /* 0x108ff2000801082b */
[----:B------:R3:W-:Y:S01]  /*109a0*/  MUFU.EX2 R245, R7 ;  /* 0x0000000700f57308 */ /* 0x0007e20000000800 */
[--C-:B--2---:R-:W-:Y:S01]  /*109b0*/  FFMA.FTZ R8, R68, UR4, -R43.reuse ;  /* 0x0000000444087c23 */ /* 0x104fe2000801082b */
[----:B------:R-:W-:Y:S08]  /*109c0*/  FFMA.FTZ R68, R111, UR4, -R66 ;  /* 0x000000046f447c23 */ /* 0x000ff00008010842 */
[----:B------:R-:W2:Y:S01]  /*109d0*/  MUFU.EX2 R2, R2 ;  /* 0x0000000200027308 */ /* 0x000ea20000000800 */
[--C-:B-1----:R-:W-:Y:S09]  /*109e0*/  FFMA.FTZ R4, R197, UR4, -R43.reuse ;  /* 0x00000004c5047c23 */ /* 0x102ff2000801082b */
[----:B------:R1:W-:Y:S01]  /*109f0*/  MUFU.EX2 R210, R4 ;  /* 0x0000000400d27308 */ /* 0x0003e20000000800 */
[----:B---3--:R-:W-:Y:S01]  /*10a00*/  FFMA.FTZ R7, R80, UR4, -R43 ;  /* 0x0000000450077c23 */ /* 0x008fe2000801082b */
[--C-:B------:R-:W-:Y:S08]  /*10a10*/  FFMA.FTZ R80, R124, UR4, -R65.reuse ;  /* 0x000000047c507c23 */ /* 0x100ff00008010841 */
[----:B------:R3:W-:Y:S10]  /*10a20*/  MUFU.EX2 R252, R7 ;  /* 0x0000000700fc7308 */ /* 0x0007f40000000800 */
[----:B------:R2:W-:Y:S01]  /*10a30*/  MUFU.EX2 R243, R8 ;  /* 0x0000000800f37308 */ /* 0x0005e20000000800 */
[----:B-1----:R-:W-:Y:S09]  /*10a40*/  FFMA.FTZ R4, R203, UR4, -R64 ;  /* 0x00000004cb047c23 */ /* 0x002ff20008010840 */
[----:B------:R1:W-:Y:S01]  /*10a50*/  MUFU.EX2 R197, R4 ;  /* 0x0000000400c57308 */ /* 0x0003e20000000800 */
[----:B---3--:R-:W-:Y:S09]  /*10a60*/  FMUL.FTZ R7, R36, R143 ;  /* 0x0000008f24077220 */ /* 0x008ff20000410000 */
[----:B------:R-:W-:Y:S01]  /*10a70*/  MUFU.EX2 R68, R68 ;  /* 0x0000004400447308 */ /* 0x000fe20000000800 */
[----:B--2---:R-:W-:Y:S09]  /*10a80*/  FMUL.FTZ R8, R2, R136 ;  /* 0x0000008802087220 */ /* 0x004ff20000410000 */
[----:B------:R-:W-:Y:S01]  /*10a90*/  MUFU.EX2 R80, R80 ;  /* 0x0000005000507308 */ /* 0x000fe20000000800 */
[----:B-1----:R-:W-:Y:S09]  /*10aa0*/  FFMA.FTZ R4, R216, UR4, -R65 ;  /* 0x00000004d8047c23 */ /* 0x002ff20008010841 */
[----:B------:R1:W2:Y:S02]  /*10ab0*/  MUFU.EX2 R133, R4 ;  /* 0x0000000400857308 */ /* 0x0002a40000000800 */
[--C-:B-1----:R-:W-:Y:S01]  /*10ac0*/  FFMA.FTZ R4, R209, UR4, -R66.reuse ;  /* 0x00000004d1047c23 */ /* 0x102fe20008010842 */
[----:B--2---:R-:W-:Y:S07]  /*10ad0*/  F2FP.BF16.F32.PACK_AB R48, R133, R127 ;  /* 0x0000007f8530723e */ /* 0x004fee00000010ff */
[----:B------:R1:W-:Y:S10]  /*10ae0*/  MUFU.EX2 R209, R6 ;  /* 0x0000000600d17308 */ /* 0x0003f40000000800 */
[----:B------:R2:W-:Y:S01]  /*10af0*/  MUFU.EX2 R126, R4 ;  /* 0x00000004007e7308 */ /* 0x0005e20000000800 */
[--C-:B-1----:R-:W-:Y:S09]  /*10b00*/  FFMA.FTZ R6, R49, UR4, -R43.reuse ;  /* 0x0000000431067c23 */ /* 0x102ff2000801082b */
[----:B------:R1:W-:Y:S01]  /*10b10*/  MUFU.EX2 R231, R6 ;  /* 0x0000000600e77308 */ /* 0x0003e20000000800 */
[--C-:B--2---:R-:W-:Y:S09]  /*10b20*/  FFMA.FTZ R4, R215, UR4, -R66.reuse ;  /* 0x00000004d7047c23 */ /* 0x104ff20008010842 */
[----:B------:R2:W3:Y:S01]  /*10b30*/  MUFU.EX2 R174, R4 ;  /* 0x0000000400ae7308 */ /* 0x0004e20000000800 */
[----:B-1----:R-:W-:Y:S01]  /*10b40*/  FFMA.FTZ R6, R23, UR4, -R43 ;  /* 0x0000000417067c23 */ /* 0x002fe2000801082b */
[----:B------:R-:W-:Y:S08]  /*10b50*/  FMUL.FTZ R23, R36, R155 ;  /* 0x0000009b24177220 */ /* 0x000ff00000410000 */
[----:B------:R-:W1:Y:S01]  /*10b60*/  MUFU.EX2 R21, R6 ;  /* 0x0000000600157308 */ /* 0x000e620000000800 */
[----:B--2---:R-:W-:Y:S01]  /*10b70*/  FFMA.FTZ R4, R212, UR4, -R65 ;  /* 0x00000004d4047c23 */ /* 0x004fe20008010841 */
[----:B---3--:R-:W-:Y:S08]  /*10b80*/  F2FP.BF16.F32.PACK_AB R49, R174, R126 ;  /* 0x0000007eae31723e */ /* 0x008ff000000010ff */
[----:B------:R2:W-:Y:S01]  /*10b90*/  MUFU.EX2 R200, R4 ;  /* 0x0000000400c87308 */ /* 0x0005e20000000800 */
[----:B-1----:R-:W-:Y:S01]  /*10ba0*/  MOV R144, R21 ;  /* 0x0000001500907202 */ /* 0x002fe20000000f00 */
[----:B------:R-:W-:Y:S01]  /*10bb0*/  FMUL.FTZ R21, R40, R153 ;  /* 0x0000009928157220 */ /* 0x000fe20000410000 */
[--C-:B------:R-:W-:Y:S01]  /*10bc0*/  FFMA.FTZ R6, R81, UR4, -R43.reuse ;  /* 0x0000000451067c23 */ /* 0x100fe2000801082b */
[--C-:B------:R-:W-:Y:S06]  /*10bd0*/  FFMA.FTZ R81, R41, UR4, -R66.reuse ;  /* 0x0000000429517c23 */ /* 0x100fec0008010842 */
[----:B------:R1:W3:Y:S01]  /*10be0*/  MUFU.EX2 R11, R6 ;  /* 0x00000006000b7308 */ /* 0x0002e20000000800 */
[--C-:B--2---:R-:W-:Y:S09]  /*10bf0*/  FFMA.FTZ R4, R213, UR4, -R66.reuse ;  /* 0x00000004d5047c23 */ /* 0x104ff20008010842 */
[----:B------:R2:W-:Y:S01]  /*10c00*/  MUFU.EX2 R180, R4 ;  /* 0x0000000400b47308 */ /* 0x0005e20000000800 */
[----:B-1----:R-:W-:Y:S01]  /*10c10*/  FMUL.FTZ R6, R36, R142 ;  /* 0x0000008e24067220 */ /* 0x002fe20000410000 */
[----:B---3--:R-:W-:Y:S01]  /*10c20*/  MOV R142, R11 ;  /* 0x0000000b008e7202 */ /* 0x008fe20000000f00 */
[----:B------:R-:W-:Y:S07]  /*10c30*/  FMUL.FTZ R11, R0, R139 ;  /* 0x0000008b000b7220 */ /* 0x000fee0000410000 */
[----:B------:R1:W-:Y:S01]  /*10c40*/  MUFU.EX2 R139, R12 ;  /* 0x0000000c008b7308 */ /* 0x0003e20000000800 */
[----:B--2---:R-:W-:Y:S09]  /*10c50*/  FFMA.FTZ R4, R211, UR4, -R66 ;  /* 0x00000004d3047c23 */ /* 0x004ff20008010842 */
[----:B------:R2:W-:Y:S10]  /*10c60*/  MUFU.EX2 R183, R4 ;  /* 0x0000000400b77308 */ /* 0x0005f40000000800 */
[----:B------:R3:W-:Y:S01]  /*10c70*/  MUFU.EX2 R211, R5 ;  /* 0x0000000500d37308 */ /* 0x0007e20000000800 */
[--C-:B-1----:R-:W-:Y:S09]  /*10c80*/  FFMA.FTZ R12, R96, UR4, -R43.reuse ;  /* 0x00000004600c7c23 */ /* 0x102ff2000801082b */
[----:B------:R1:W4:Y:S01]  /*10c90*/  MUFU.EX2 R17, R12 ;  /* 0x0000000c00117308 */ /* 0x0003220000000800 */
[----:B--2---:R-:W-:Y:S09]  /*10ca0*/  FFMA.FTZ R4, R202, UR4, -R43 ;  /* 0x00000004ca047c23 */ /* 0x004ff2000801082b */
[----:B------:R2:W-:Y:S01]  /*10cb0*/  MUFU.EX2 R203, R4 ;  /* 0x0000000400cb7308 */ /* 0x0005e20000000800 */
[--C-:B---3--:R-:W-:Y:S01]  /*10cc0*/  FFMA.FTZ R5, R44, UR4, -R65.reuse ;  /* 0x000000042c057c23 */ /* 0x108fe20008010841 */
[----:B------:R-:W-:Y:S08]  /*10cd0*/  F2FP.BF16.F32.PACK_AB R44, R173, R134 ;  /* 0x00000086ad2c723e */ /* 0x000ff000000010ff */
[----:B------:R3:W-:Y:S01]  /*10ce0*/  MUFU.EX2 R213, R5 ;  /* 0x0000000500d57308 */ /* 0x0007e20000000800 */
[----:B-1----:R-:W-:Y:S01]  /*10cf0*/  FMUL.FTZ R12, R2, R148 ;  /* 0x00000094020c7220 */ /* 0x002fe20000410000 */
[----:B----4-:R-:W-:Y:S01]  /*10d00*/  MOV R150, R17 ;  /* 0x0000001100967202 */ /* 0x010fe20000000f00 */
[----:B------:R-:W-:Y:S01]  /*10d10*/  FMUL.FTZ R17, R40, R145 ;  /* 0x0000009128117220 */ /* 0x000fe20000410000 */
[----:B------:R-:W-:Y:S01]  /*10d20*/  MOV R145, R18 ;  /* 0x0000001200917202 */ /* 0x000fe20000000f00 */
[----:B------:R-:W-:Y:S01]  /*10d30*/  FMUL.FTZ R18, R36, R146 ;  /* 0x0000009224127220 */ /* 0x000fe20000410000 */
[--C-:B--2---:R-:W-:Y:S04]  /*10d40*/  FFMA.FTZ R4, R201, UR4, -R64.reuse ;  /* 0x00000004c9047c23 */ /* 0x104fe80008010840 */
[----:B------:R1:W-:Y:S01]  /*10d50*/  MUFU.EX2 R201, R4 ;  /* 0x0000000400c97308 */ /* 0x0003e20000000800 */
[--C-:B---3--:R-:W-:Y:S09]  /*10d60*/  FFMA.FTZ R5, R54, UR4, -R64.reuse ;  /* 0x0000000436057c23 */ /* 0x108ff20008010840 */
[----:B------:R2:W-:Y:S01]  /*10d70*/  MUFU.EX2 R218, R5 ;  /* 0x0000000500da7308 */ /* 0x0005e20000000800 */
[--C-:B-1----:R-:W-:Y:S09]  /*10d80*/  FFMA.FTZ R4, R168, UR4, -R64.reuse ;  /* 0x00000004a8047c23 */ /* 0x102ff20008010840 */
[----:B------:R1:W-:Y:S01]  /*10d90*/  MUFU.EX2 R202, R4 ;  /* 0x0000000400ca7308 */ /* 0x0003e20000000800 */
[----:B--2---:R-:W-:Y:S09]  /*10da0*/  FFMA.FTZ R5, R60, UR4, -R65 ;  /* 0x000000043c057c23 */ /* 0x004ff20008010841 */
[----:B------:R2:W-:Y:S01]  /*10db0*/  MUFU.EX2 R235, R5 ;  /* 0x0000000500eb7308 */ /* 0x0005e20000000800 */
[--C-:B-1----:R-:W-:Y:S01]  /*10dc0*/  FFMA.FTZ R4, R35, UR4, -R64.reuse ;  /* 0x0000000423047c23 */ /* 0x102fe20008010840 */
[----:B------:R-:W-:Y:S08]  /*10dd0*/  FMUL.FTZ R35, R36, R163 ;  /* 0x000000a324237220 */ /* 0x000ff00000410000 */
[----:B------:R1:W-:Y:S01]  /*10de0*/  MUFU.EX2 R206, R4 ;  /* 0x0000000400ce7308 */ /* 0x0003e20000000800 */
[----:B--2---:R-:W-:Y:S01]  /*10df0*/  FFMA.FTZ R5, R70, UR4, -R64 ;  /* 0x0000000446057c23 */ /* 0x004fe20008010840 */
[----:B------:R-:W-:Y:S08]  /*10e00*/  FFMA.FTZ R70, R117, UR4, -R43 ;  /* 0x0000000475467c23 */ /* 0x000ff0000801082b */
[----:B------:R2:W-:Y:S10]  /*10e10*/  MUFU.EX2 R240, R5 ;  /* 0x0000000500f07308 */ /* 0x0005f40000000800 */
[----:B------:R-:W-:Y:S01]  /*10e20*/  MUFU.EX2 R70, R70 ;  /* 0x0000004600467308 */ /* 0x000fe20000000800 */
[--C-:B-1----:R-:W-:Y:S09]  /*10e30*/  FFMA.FTZ R4, R199, UR4, -R65.reuse ;  /* 0x00000004c7047c23 */ /* 0x102ff20008010841 */
[----:B------:R1:W-:Y:S01]  /*10e40*/  MUFU.EX2 R168, R4 ;  /* 0x0000000400a87308 */ /* 0x0003e20000000800 */
[--C-:B--2---:R-:W-:Y:S01]  /*10e50*/  FFMA.FTZ R5, R78, UR4, -R66.reuse ;  /* 0x000000044e057c23 */ /* 0x104fe20008010842 */
[--C-:B------:R-:W-:Y:S08]  /*10e60*/  FFMA.FTZ R78, R122, UR4, -R66.reuse ;  /* 0x000000047a4e7c23 */ /* 0x100ff00008010842 */
[----:B------:R2:W-:Y:S10]  /*10e70*/  MUFU.EX2 R236, R5 ;  /* 0x0000000500ec7308 */ /* 0x0005f40000000800 */
[----:B------:R-:W-:Y:S01]  /*10e80*/  MUFU.EX2 R78, R78 ;  /* 0x0000004e004e7308 */ /* 0x000fe20000000800 */
[--C-:B-1----:R-:W-:Y:S09]  /*10e90*/  FFMA.FTZ R4, R179, UR4, -R65.reuse ;  /* 0x00000004b3047c23 */ /* 0x102ff20008010841 */
[----:B------:R1:W-:Y:S01]  /*10ea0*/  MUFU.EX2 R179, R4 ;  /* 0x0000000400b37308 */ /* 0x0003e20000000800 */
[----:B--2---:R-:W-:Y:S01]  /*10eb0*/  FMUL.FTZ R5, R40, R141 ;  /* 0x0000008d28057220 */ /* 0x004fe20000410000 */
[--C-:B-1----:R-:W-:Y:S08]  /*10ec0*/  FFMA.FTZ R4, R198, UR4, -R66.reuse ;  /* 0x00000004c6047c23 */ /* 0x102ff00008010842 */
[----:B------:R1:W-:Y:S02]  /*10ed0*/  MUFU.EX2 R169, R4 ;  /* 0x0000000400a97308 */ /* 0x0003e40000000800 */
[--C-:B-1----:R-:W-:Y:S08]  /*10ee0*/  FFMA.FTZ R4, R178, UR4, -R66.reuse ;  /* 0x00000004b2047c23 */ /* 0x102ff00008010842 */
[----:B------:R1:W-:Y:S02]  /*10ef0*/  MUFU.EX2 R178, R4 ;  /* 0x0000000400b27308 */ /* 0x0003e40000000800 */
[----:B-1----:R-:W-:Y:S08]  /*10f00*/  FFMA.FTZ R4, R171, UR4, -R65 ;  /* 0x00000004ab047c23 */ /* 0x002ff00008010841 */
[----:B------:R1:W-:Y:S02]  /*10f10*/  MUFU.EX2 R198, R4 ;  /* 0x0000000400c67308 */ /* 0x0003e40000000800 */
[--C-:B-1----:R-:W-:Y:S08]  /*10f20*/  FFMA.FTZ R4, R176, UR4, -R66.reuse ;  /* 0x00000004b0047c23 */ /* 0x102ff00008010842 */
[----:B------:R1:W-:Y:S02]  /*10f30*/  MUFU.EX2 R171, R4 ;  /* 0x0000000400ab7308 */ /* 0x0003e40000000800 */
[----:B-1----:R-:W-:Y:S08]  /*10f40*/  FFMA.FTZ R4, R170, UR4, -R66 ;  /* 0x00000004aa047c23 */ /* 0x002ff00008010842 */
[----:B------:R1:W-:Y:S02]  /*10f50*/  MUFU.EX2 R215, R4 ;  /* 0x0000000400d77308 */ /* 0x0003e40000000800 */
[----:B-1----:R-:W-:Y:S01]  /*10f60*/  FFMA.FTZ R4, R31, UR4, -R43 ;  /* 0x000000041f047c23 */ /* 0x002fe2000801082b */
[----:B------:R-:W-:Y:S07]  /*10f70*/  FMUL.FTZ R31, R0, R167 ;  /* 0x000000a7001f7220 */ /* 0x000fee0000410000 */
[----:B------:R1:W-:Y:S02]  /*10f80*/  MUFU.EX2 R225, R4 ;  /* 0x0000000400e17308 */ /* 0x0003e40000000800 */
[--C-:B-1----:R-:W-:Y:S01]  /*10f90*/  FFMA.FTZ R4, R30, UR4, -R64.reuse ;  /* 0x000000041e047c23 */ /* 0x102fe20008010840 */
[--C-:B------:R-:W-:Y:S07]  /*10fa0*/  FFMA.FTZ R30, R89, UR4, -R65.reuse ;  /* 0x00000004591e7c23 */ /* 0x100fee0008010841 */
[----:B------:R1:W-:Y:S02]  /*10fb0*/  MUFU.EX2 R222, R4 ;  /* 0x0000000400de7308 */ /* 0x0003e40000000800 */
[--C-:B-1----:R-:W-:Y:S01]  /*10fc0*/  FFMA.FTZ R4, R50, UR4, -R64.reuse ;  /* 0x0000000432047c23 */ /* 0x102fe20008010840 */
[----:B------:R-:W-:Y:S07]  /*10fd0*/  F2FP.BF16.F32.PACK_AB R50, R200, R175 ;  /* 0x000000afc832723e */ /* 0x000fee00000010ff */
[----:B------:R1:W-:Y:S02]  /*10fe0*/  MUFU.EX2 R224, R4 ;  /* 0x0000000400e07308 */ /* 0x0003e40000000800 */
[----:B-1----:R-:W-:Y:S01]  /*10ff0*/  FFMA.FTZ R4, R51, UR4, -R64 ;  /* 0x0000000433047c23 */ /* 0x002fe20008010840 */
[----:B------:R-:W-:Y:S07]  /*11000*/  F2FP.BF16.F32.PACK_AB R51, R183, R180 ;  /* 0x000000b4b733723e */ /* 0x000fee00000010ff */
[----:B------:R1:W-:Y:S02]  /*11010*/  MUFU.EX2 R228, R4 ;  /* 0x0000000400e47308 */ /* 0x0003e40000000800 */
[--C-:B-1----:R-:W-:Y:S01]  /*11020*/  FFMA.FTZ R4, R29, UR4, -R65.reuse ;  /* 0x000000041d047c23 */ /* 0x102fe20008010841 */
[----:B------:R-:W-:Y:S07]  /*11030*/  FMUL.FTZ R29, R2, R165 ;  /* 0x000000a5021d7220 */ /* 0x000fee0000410000 */
[----:B------:R1:W-:Y:S02]  /*11040*/  MUFU.EX2 R170, R4 ;  /* 0x0000000400aa7308 */ /* 0x0003e40000000800 */
[--C-:B-1----:R-:W-:Y:S08]  /*11050*/  FFMA.FTZ R4, R27, UR4, -R65.reuse ;  /* 0x000000041b047c23 */ /* 0x102ff00008010841 */
[----:B------:R1:W-:Y:S02]  /*11060*/  MUFU.EX2 R217, R4 ;  /* 0x0000000400d97308 */ /* 0x0003e40000000800 */
[----:B-1----:R-:W-:Y:S01]  /*11070*/  FFMA.FTZ R4, R28, UR4, -R66 ;  /* 0x000000041c047c23 */ /* 0x002fe20008010842 */
[----:B------:R-:W-:Y:S07]  /*11080*/  FFMA.FTZ R28, R99, UR4, -R64 ;  /* 0x00000004631c7c23 */ /* 0x000fee0008010840 */
[----:B------:R1:W-:Y:S02]  /*11090*/  MUFU.EX2 R176, R4 ;  /* 0x0000000400b07308 */ /* 0x0003e40000000800 */
[--C-:B-1----:R-:W-:Y:S08]  /*110a0*/  FFMA.FTZ R4, R26, UR4, -R66.reuse ;  /* 0x000000041a047c23 */ /* 0x102ff00008010842 */
[----:B------:R1:W-:Y:S02]  /*110b0*/  MUFU.EX2 R212, R4 ;  /* 0x0000000400d47308 */ /* 0x0003e40000000800 */
[----:B-1----:R-:W-:Y:S01]  /*110c0*/  FFMA.FTZ R4, R45, UR4, -R65 ;  /* 0x000000042d047c23 */ /* 0x002fe20008010841 */
[----:B------:R-:W-:Y:S07]  /*110d0*/  F2FP.BF16.F32.PACK_AB R45, R172, R132 ;  /* 0x00000084ac2d723e */ /* 0x000fee00000010ff */
[----:B------:R1:W-:Y:S02]  /*110e0*/  MUFU.EX2 R219, R4 ;  /* 0x0000000400db7308 */ /* 0x0003e40000000800 */
[--C-:B-1----:R-:W-:Y:S01]  /*110f0*/  FFMA.FTZ R4, R46, UR4, -R66.reuse ;  /* 0x000000042e047c23 */ /* 0x102fe20008010842 */
[----:B------:R-:W-:Y:S07]  /*11100*/  F2FP.BF16.F32.PACK_AB R46, R210, R204 ;  /* 0x000000ccd22e723e */ /* 0x000fee00000010ff */
[----:B------:R1:W-:Y:S02]  /*11110*/  MUFU.EX2 R216, R4 ;  /* 0x0000000400d87308 */ /* 0x0003e40000000800 */
[----:B-1----:R-:W-:Y:S01]  /*11120*/  FFMA.FTZ R4, R47, UR4, -R66 ;  /* 0x000000042f047c23 */ /* 0x002fe20008010842 */
[----:B------:R-:W-:Y:S07]  /*11130*/  F2FP.BF16.F32.PACK_AB R47, R208, R197 ;  /* 0x000000c5d02f723e */ /* 0x000fee00000010ff */
[----:B------:R1:W-:Y:S02]  /*11140*/  MUFU.EX2 R221, R4 ;  /* 0x0000000400dd7308 */ /* 0x0003e40000000800 */
[----:B-1----:R-:W-:Y:S08]  /*11150*/  FFMA.FTZ R4, R53, UR4, -R43 ;  /* 0x0000000435047c23 */ /* 0x002ff0000801082b */
[----:B------:R1:W-:Y:S02]  /*11160*/  MUFU.EX2 R229, R4 ;  /* 0x0000000400e57308 */ /* 0x0003e40000000800 */
[--C-:B-1----:R-:W-:Y:S02]  /*11170*/  FFMA.FTZ R4, R55, UR4, -R64.reuse ;  /* 0x0000000437047c23 */ /* 0x102fe40008010840 */
[----:B------:R-:W-:Y:S06]  /*11180*/  LDSM.16.MT88.4 R52, [R185+0x4000] ;  /* 0x00400000b934783b */ /* 0x000fec0000004200 */
[----:B------:R1:W-:Y:S02]  /*11190*/  MUFU.EX2 R227, R4 ;  /* 0x0000000400e37308 */ /* 0x0003e40000000800 */
[--C-:B-1----:R-:W-:Y:S02]  /*111a0*/  FFMA.FTZ R4, R24, UR4, -R64.reuse ;  /* 0x0000000418047c23 */ /* 0x102fe40008010840 */
[----:B------:R-:W1:Y:S06]  /*111b0*/  LDSM.16.MT88.4 R24, [R184+0x4000] ;  /* 0x00400000b818783b */ /* 0x000e6c0000004200 */
[----:B------:R2:W-:Y:S02]  /*111c0*/  MUFU.EX2 R242, R4 ;  /* 0x0000000400f27308 */ /* 0x0005e40000000800 */
[----:B--2---:R-:W-:Y:S01]  /*111d0*/  FFMA.FTZ R4, R67, UR4, -R64 ;  /* 0x0000000443047c23 */ /* 0x004fe20008010840 */
[--C-:B------:R-:W-:Y:S07]  /*111e0*/  FFMA.FTZ R67, R110, UR4, -R66.reuse ;  /* 0x000000046e437c23 */ /* 0x100fee0008010842 */
[----:B------:R2:W3:Y:S10]  /*111f0*/  MUFU.EX2 R10, R4 ;  /* 0x00000004000a7308 */ /* 0x0004f40000000800 */
[----:B------:R-:W-:Y:S01]  /*11200*/  MUFU.EX2 R67, R67 ;  /* 0x0000004300437308 */ /* 0x000fe20000000800 */
[--C-:B--2---:R-:W-:Y:S01]  /*11210*/  FFMA.FTZ R4, R56, UR4, -R65.reuse ;  /* 0x0000000438047c23 */ /* 0x104fe20008010841 */
[----:B---3--:R-:W-:Y:S01]  /*11220*/  MOV R143, R10 ;  /* 0x0000000a008f7202 */ /* 0x008fe20000000f00 */
[----:B------:R-:W-:Y:S07]  /*11230*/  FMUL.FTZ R10, R0, R138 ;  /* 0x0000008a000a7220 */ /* 0x000fee0000410000 */
        /* <DEDUP_REMOVED lines=21> */
[----:B------:R4:W1:Y:S01]  /*11390*/  MUFU.EX2 R247, R4 ;  /* 0x0000000400f77308 */ /* 0x0008620000000800 */
[----:B-----5:R-:W-:Y:S09]  /*113a0*/  F2FP.BF16.F32.PACK_AB R160, R70, R69 ;  /* 0x0000004546a0723e */ /* 0x020ff200000010ff */
[----:B------:R-:W-:Y:S01]  /*113b0*/  MUFU.EX2 R71, R71 ;  /* 0x0000004700477308 */ /* 0x000fe20000000800 */
[--C-:B----4-:R-:W-:Y:S01]  /*113c0*/  FFMA.FTZ R4, R82, UR4, -R64.reuse ;  /* 0x0000000452047c23 */ /* 0x110fe20008010840 */
[----:B-1----:R-:W-:Y:S01]  /*113d0*/  F2FP.BF16.F32.PACK_AB R41, R247, R240 ;  /* 0x000000f0f729723e */ /* 0x002fe200000010ff */
[----:B------:R-:W4:Y:S07]  /*113e0*/  LDL.LU R82, [R1] ;  /* 0x0000000001527983 */ /* 0x000f2e0000300800 */
[----:B------:R1:W-:Y:S01]  /*113f0*/  MUFU.EX2 R249, R4 ;  /* 0x0000000400f97308 */ /* 0x0003e20000000800 */
[----:B------:R-:W5:Y:S01]  /*11400*/  LDL.LU R146, [R1+0xc] ;  /* 0x00000c0001927983 */ /* 0x000f620000300800 */
[--C-:B-1----:R-:W-:Y:S08]  /*11410*/  FFMA.FTZ R4, R83, UR4, -R64.reuse ;  /* 0x0000000453047c23 */ /* 0x102ff00008010840 */
[----:B------:R1:W2:Y:S02]  /*11420*/  MUFU.EX2 R13, R4 ;  /* 0x00000004000d7308 */ /* 0x0002a40000000800 */
[--C-:B-1----:R-:W-:Y:S01]  /*11430*/  FFMA.FTZ R4, R72, UR4, -R65.reuse ;  /* 0x0000000448047c23 */ /* 0x102fe20008010841 */
[----:B--2---:R-:W-:Y:S01]  /*11440*/  MOV R141, R13 ;  /* 0x0000000d008d7202 */ /* 0x004fe20000000f00 */
[----:B------:R-:W-:Y:S01]  /*11450*/  FMUL.FTZ R13, R2, R149 ;  /* 0x00000095020d7220 */ /* 0x000fe20000410000 */
[----:B------:R-:W-:Y:S05]  /*11460*/  FFMA.FTZ R72, R119, UR4, -R64 ;  /* 0x0000000477487c23 */ /* 0x000fea0008010840 */
[----:B------:R1:W-:Y:S10]  /*11470*/  MUFU.EX2 R232, R4 ;  /* 0x0000000400e87308 */ /* 0x0003f40000000800 */
[----:B------:R2:W-:Y:S10]  /*11480*/  MUFU.EX2 R149, R20 ;  /* 0x0000001400957308 */ /* 0x0005f40000000800 */
[----:B------:R-:W3:Y:S01]  /*11490*/  MUFU.EX2 R72, R72 ;  /* 0x0000004800487308 */ /* 0x000ee20000000800 */
[----:B-1----:R-:W-:Y:S01]  /*114a0*/  FFMA.FTZ R4, R73, UR4, -R65 ;  /* 0x0000000449047c23 */ /* 0x002fe20008010841 */
[--C-:B------:R-:W-:Y:S08]  /*114b0*/  FFMA.FTZ R73, R128, UR4, -R43.reuse ;  /* 0x0000000480497c23 */ /* 0x100ff0000801082b */
[----:B------:R1:W-:Y:S01]  /*114c0*/  MUFU.EX2 R237, R4 ;  /* 0x0000000400ed7308 */ /* 0x0003e20000000800 */
[----:B--2---:R-:W-:Y:S09]  /*114d0*/  FMUL.FTZ R20, R40, R152 ;  /* 0x0000009828147220 */ /* 0x004ff20000410000 */
[----:B------:R2:W-:Y:S01]  /*114e0*/  MUFU.EX2 R152, R28 ;  /* 0x0000001c00987308 */ /* 0x0005e20000000800 */
[----:B---3--:R-:W-:Y:S09]  /*114f0*/  F2FP.BF16.F32.PACK_AB R161, R72, R71 ;  /* 0x0000004748a1723e */ /* 0x008ff200000010ff */
[----:B------:R-:W-:Y:S01]  /*11500*/  MUFU.EX2 R73, R73 ;  /* 0x0000004900497308 */ /* 0x000fe20000000800 */
[--C-:B-1----:R-:W-:Y:S01]  /*11510*/  FFMA.FTZ R4, R74, UR4, -R66.reuse ;  /* 0x000000044a047c23 */ /* 0x102fe20008010842 */
[----:B------:R-:W-:Y:S08]  /*11520*/  FFMA.FTZ R74, R129, UR4, -R43 ;  /* 0x00000004814a7c23 */ /* 0x000ff0000801082b */
[----:B------:R1:W-:Y:S01]  /*11530*/  MUFU.EX2 R233, R4 ;  /* 0x0000000400e97308 */ /* 0x0003e20000000800 */
[--C-:B--2---:R-:W-:Y:S09]  /*11540*/  FFMA.FTZ R28, R88, UR4, -R65.reuse ;  /* 0x00000004581c7c23 */ /* 0x104ff20008010841 */
[----:B------:R2:W-:Y:S10]  /*11550*/  MUFU.EX2 R138, R28 ;  /* 0x0000001c008a7308 */ /* 0x0005f40000000800 */
[----:B------:R-:W3:Y:S01]  /*11560*/  MUFU.EX2 R74, R74 ;  /* 0x0000004a004a7308 */ /* 0x000ee20000000800 */
[----:B-1----:R-:W-:Y:S01]  /*11570*/  FFMA.FTZ R4, R75, UR4, -R66 ;  /* 0x000000044b047c23 */ /* 0x002fe20008010842 */
[----:B------:R-:W-:Y:S08]  /*11580*/  FFMA.FTZ R75, R130, UR4, -R64 ;  /* 0x00000004824b7c23 */ /* 0x000ff00008010840 */
[----:B------:R1:W-:Y:S01]  /*11590*/  MUFU.EX2 R238, R4 ;  /* 0x0000000400ee7308 */ /* 0x0003e20000000800 */
[----:B--2---:R-:W-:Y:S09]  /*115a0*/  FMUL.FTZ R28, R2, R164 ;  /* 0x000000a4021c7220 */ /* 0x004ff20000410000 */
[----:B------:R-:W-:Y:S01]  /*115b0*/  MUFU.EX2 R75, R75 ;  /* 0x0000004b004b7308 */ /* 0x000fe20000000800 */
[----:B---3--:R-:W-:Y:S01]  /*115c0*/  F2FP.BF16.F32.PACK_AB R162, R74, R73 ;  /* 0x000000494aa2723e */ /* 0x008fe200000010ff */
[--C-:B-1----:R-:W-:Y:S01]  /*115d0*/  FFMA.FTZ R4, R76, UR4, -R65.reuse ;  /* 0x000000044c047c23 */ /* 0x102fe20008010841 */
[--C-:B------:R-:W-:Y:S07]  /*115e0*/  FFMA.FTZ R76, R120, UR4, -R65.reuse ;  /* 0x00000004784c7c23 */ /* 0x100fee0008010841 */
[----:B------:R1:W-:Y:S10]  /*115f0*/  MUFU.EX2 R239, R4 ;  /* 0x0000000400ef7308 */ /* 0x0003f40000000800 */
[----:B------:R-:W-:Y:S01]  /*11600*/  MUFU.EX2 R76, R76 ;  /* 0x0000004c004c7308 */ /* 0x000fe20000000800 */
[--C-:B-1----:R-:W-:Y:S01]  /*11610*/  FFMA.FTZ R4, R77, UR4, -R65.reuse ;  /* 0x000000044d047c23 */ /* 0x102fe20008010841 */
[----:B------:R-:W-:Y:S08]  /*11620*/  FFMA.FTZ R77, R121, UR4, -R65 ;  /* 0x00000004794d7c23 */ /* 0x000ff00008010841 */
[----:B------:R1:W-:Y:S10]  /*11630*/  MUFU.EX2 R248, R4 ;  /* 0x0000000400f87308 */ /* 0x0003f40000000800 */
[----:B------:R-:W2:Y:S01]  /*11640*/  MUFU.EX2 R77, R77 ;  /* 0x0000004d004d7308 */ /* 0x000ea20000000800 */
[--C-:B-1----:R-:W-:Y:S01]  /*11650*/  FFMA.FTZ R4, R79, UR4, -R66.reuse ;  /* 0x000000044f047c23 */ /* 0x102fe20008010842 */
[----:B------:R-:W-:Y:S08]  /*11660*/  FFMA.FTZ R79, R123, UR4, -R66 ;  /* 0x000000047b4f7c23 */ /* 0x000ff00008010842 */
[----:B------:R1:W-:Y:S01]  /*11670*/  MUFU.EX2 R246, R4 ;  /* 0x0000000400f67308 */ /* 0x0003e20000000800 */
[----:B--2---:R-:W-:Y:S09]  /*11680*/  F2FP.BF16.F32.PACK_AB R164, R77, R76 ;  /* 0x0000004c4da4723e */ /* 0x004ff200000010ff */
[----:B------:R-:W2:Y:S01]  /*11690*/  MUFU.EX2 R79, R79 ;  /* 0x0000004f004f7308 */ /* 0x000ea20000000800 */
[--C-:B-1----:R-:W-:Y:S09]  /*116a0*/  FFMA.FTZ R4, R84, UR4, -R43.reuse ;  /* 0x0000000454047c23 */ /* 0x102ff2000801082b */
[----:B------:R1:W-:Y:S01]  /*116b0*/  MUFU.EX2 R250, R4 ;  /* 0x0000000400fa7308 */ /* 0x0003e20000000800 */
[----:B--2---:R-:W-:Y:S01]  /*116c0*/  F2FP.BF16.F32.PACK_AB R165, R79, R78 ;  /* 0x0000004e4fa5723e */ /* 0x004fe200000010ff */
[----:B-1----:R-:W-:Y:S08]  /*116d0*/  FFMA.FTZ R4, R85, UR4, -R43 ;  /* 0x0000000455047c23 */ /* 0x002ff0000801082b */
[----:B------:R1:W2:Y:S02]  /*116e0*/  MUFU.EX2 R19, R4 ;  /* 0x0000000400137308 */ /* 0x0002a40000000800 */
[----:B-1----:R-:W-:Y:S01]  /*116f0*/  FMUL.FTZ R4, R40, R140 ;  /* 0x0000008c28047220 */ /* 0x002fe20000410000 */
[----:B--2---:R-:W-:Y:S07]  /*11700*/  MOV R151, R19 ;  /* 0x0000001300977202 */ /* 0x004fee0000000f00 */
[----:B------:R1:W-:Y:S01]  /*11710*/  MUFU.EX2 R140, R9 ;  /* 0x00000009008c7308 */ /* 0x0003e20000000800 */
[----:B------:R-:W-:Y:S02]  /*11720*/  FMUL.FTZ R19, R36, R147 ;  /* 0x0000009324137220 */ /* 0x000fe40000410000 */
[----:B------:R-:W2:Y:S01]  /*11730*/  LDL.LU R147, [R1+0x8] ;  /* 0x0000080001937983 */ /* 0x000ea20000300800 */
[-C--:B------:R-:W-:Y:S03]  /*11740*/  HMMA.16816.F32.BF16 R4, R44, R24.reuse, R4 ;  /* 0x000000182c04723c */ /* 0x080fe60000041804 */
[----:B------:R-:W3:Y:S02]  /*11750*/  LDL.LU R153, [R1+0x4] ;  /* 0x0000040001997983 */ /* 0x000ee40000300800 */
        /* <DEDUP_REMOVED lines=18> */
[----:B-----5:R-:W-:Y:S01]  /*11880*/  FFMA.FTZ R0, R0, R146, R126 ;  /* 0x0000009200007223 */ /* 0x020fe2000001007e */
[----:B------:R-:W-:Y:S04]  /*11890*/  F2FP.BF16.F32.PACK_AB R49, R201, R181 ;  /* 0x000000b5c931723e */ /* 0x000fe800000010ff */
[----:B------:R-:W-:Y:S01]  /*118a0*/  F2FP.BF16.F32.PACK_AB R50, R209, R205 ;  /* 0x000000cdd132723e */ /* 0x000fe200000010ff */
[----:B------:R-:W-:Y:S01]  /*118b0*/  FADD.FTZ R0, R174, R0 ;  /* 0x00000000ae007221 */ /* 0x000fe20000010000 */
[----:B------:R-:W-:Y:S02]  /*118c0*/  F2FP.BF16.F32.PACK_AB R51, R206, R202 ;  /* 0x000000cace33723e */ /* 0x000fe400000010ff */
[----:B------:R-:W-:Y:S02]  /*118d0*/  F2FP.BF16.F32.PACK_AB R44, R179, R168 ;  /* 0x000000a8b32c723e */ /* 0x000fe400000010ff */
[----:B------:R-:W-:Y:S02]  /*118e0*/  F2FP.BF16.F32.PACK_AB R45, R178, R169 ;  /* 0x000000a9b22d723e */ /* 0x000fe400000010ff */
[----:B------:R-:W-:Y:S01]  /*118f0*/  F2FP.BF16.F32.PACK_AB R46, R198, R177 ;  /* 0x000000b1c62e723e */ /* 0x000fe200000010ff */
[-C--:B------:R-:W-:Y:S05]  /*11900*/  HMMA.16816.F32.BF16 R4, R48, R56.reuse, R4 ;  /* 0x000000383004723c */ /* 0x080fea0000041804 */
[--C-:B-1----:R-:W-:Y:S01]  /*11910*/  FFMA.FTZ R52, R91, UR4, -R66.reuse ;  /* 0x000000045b347c23 */ /* 0x102fe20008010842 */
[----:B------:R-:W-:Y:S02]  /*11920*/  F2FP.BF16.F32.PACK_AB R47, R215, R171 ;  /* 0x000000abd72f723e */ /* 0x000fe400000010ff */
[----:B------:R-:W-:Y:S01]  /*11930*/  MOV R134, R3 ;  /* 0x0000000300867202 */ /* 0x000fe20000000f00 */
[----:B------:R1:W-:Y:S04]  /*11940*/  MUFU.EX2 R148, R52 ;  /* 0x0000003400947308 */ /* 0x0003e80000000800 */
[C---:B------:R-:W-:Y:S06]  /*11950*/  HMMA.16816.F32.BF16 R8, R44.reuse, R56, R8 ;  /* 0x000000382c08723c */ /* 0x040fec0000041808 */
[-C--:B------:R-:W-:Y:S05]  /*11960*/  HMMA.16816.F32.BF16 R12, R44, R58.reuse, R12 ;  /* 0x0000003a2c0c723c */ /* 0x080fea000004180c */
[--C-:B------:R-:W-:Y:S01]  /*11970*/  FFMA.FTZ R56, R93, UR4, -R65.reuse ;  /* 0x000000045d387c23 */ /* 0x100fe20008010841 */
[C---:B------:R-:W-:Y:S03]  /*11980*/  HMMA.16816.F32.BF16 R16, R48.reuse, R58, R16 ;  /* 0x0000003a3010723c */ /* 0x040fe60000041810 */
[----:B------:R4:W-:Y:S02]  /*11990*/  MUFU.EX2 R98, R56 ;  /* 0x0000003800627308 */ /* 0x0009e40000000800 */
[----:B-1----:R-:W-:Y:S01]  /*119a0*/  FFMA.FTZ R52, R92, UR4, -R65 ;  /* 0x000000045c347c23 */ /* 0x002fe20008010841 */
[-C--:B------:R-:W-:Y:S07]  /*119b0*/  HMMA.16816.F32.BF16 R20, R48, R60.reuse, R20 ;  /* 0x0000003c3014723c */ /* 0x080fee0000041814 */
[----:B------:R1:W-:Y:S01]  /*119c0*/  MUFU.EX2 R99, R52 ;  /* 0x0000003400637308 */ /* 0x0003e20000000800 */
[C---:B------:R-:W-:Y:S06]  /*119d0*/  HMMA.16816.F32.BF16 R24, R44.reuse, R60, R24 ;  /* 0x0000003c2c18723c */ /* 0x040fec0000041818 */
[-C--:B------:R-:W-:Y:S05]  /*119e0*/  HMMA.16816.F32.BF16 R28, R44, R62.reuse, R28 ;  /* 0x0000003e2c1c723c */ /* 0x080fea000004181c */
[--C-:B----4-:R-:W-:Y:S01]  /*119f0*/  FFMA.FTZ R56, R94, UR4, -R66.reuse ;  /* 0x000000045e387c23 */ /* 0x110fe20008010842 */
[----:B------:R-:W-:Y:S03]  /*11a00*/  HMMA.16816.F32.BF16 R32, R48, R62, R32 ;  /* 0x0000003e3020723c */ /* 0x000fe60000041820 */
[----:B------:R4:W-:Y:S01]  /*11a10*/  MUFU.EX2 R97, R56 ;  /* 0x0000003800617308 */ /* 0x0009e20000000800 */
[----:B-1----:R-:W1:Y:S01]  /*11a20*/  LDSM.16.MT88.4 R52, [R184+0x4800] ;  /* 0x00480000b834783b */ /* 0x002e620000004200 */
[----:B------:R-:W-:Y:S01]  /*11a30*/  F2FP.BF16.F32.PACK_AB R44, R225, R214 ;  /* 0x000000d6e12c723e */ /* 0x000fe200000010ff */
[--C-:B------:R-:W-:Y:S01]  /*11a40*/  FFMA.FTZ R60, R101, UR4, -R43.reuse ;  /* 0x00000004653c7c23 */ /* 0x100fe2000801082b */
[----:B------:R-:W-:Y:S04]  /*11a50*/  F2FP.BF16.F32.PACK_AB R45, R222, R211 ;  /* 0x000000d3de2d723e */ /* 0x000fe800000010ff */
[----:B------:R-:W-:Y:S02]  /*11a60*/  F2FP.BF16.F32.PACK_AB R46, R231, R226 ;  /* 0x000000e2e72e723e */ /* 0x000fe400000010ff */
[----:B------:R5:W-:Y:S01]  /*11a70*/  MUFU.EX2 R94, R60 ;  /* 0x0000003c005e7308 */ /* 0x000be20000000800 */
[----:B------:R-:W-:Y:S02]  /*11a80*/  F2FP.BF16.F32.PACK_AB R47, R228, R224 ;  /* 0x000000e0e42f723e */ /* 0x000fe400000010ff */
[----:B------:R-:W-:Y:S02]  /*11a90*/  F2FP.BF16.F32.PACK_AB R48, R217, R170 ;  /* 0x000000aad930723e */ /* 0x000fe400000010ff */
[----:B------:R-:W-:Y:S02]  /*11aa0*/  F2FP.BF16.F32.PACK_AB R49, R212, R176 ;  /* 0x000000b0d431723e */ /* 0x000fe400000010ff */
[----:B------:R-:W-:Y:S01]  /*11ab0*/  F2FP.BF16.F32.PACK_AB R50, R219, R213 ;  /* 0x000000d5db32723e */ /* 0x000fe200000010ff */
[----:B----4-:R-:W-:Y:S01]  /*11ac0*/  FFMA.FTZ R56, R95, UR4, -R66 ;  /* 0x000000045f387c23 */ /* 0x010fe20008010842 */
[----:B------:R-:W-:Y:S03]  /*11ad0*/  F2FP.BF16.F32.PACK_AB R51, R221, R216 ;  /* 0x000000d8dd33723e */ /* 0x000fe600000010ff */
[----:B------:R4:W-:Y:S01]  /*11ae0*/  MUFU.EX2 R96, R56 ;  /* 0x0000003800607308 */ /* 0x0009e20000000800 */
[--C-:B-----5:R-:W-:Y:S09]  /*11af0*/  FFMA.FTZ R60, R102, UR4, -R64.reuse ;  /* 0x00000004663c7c23 */ /* 0x120ff20008010840 */
[----:B------:R5:W-:Y:S01]  /*11b00*/  MUFU.EX2 R93, R60 ;  /* 0x0000003c005d7308 */ /* 0x000be20000000800 */
[--C-:B----4-:R-:W-:Y:S01]  /*11b10*/  FFMA.FTZ R56, R100, UR4, -R43.reuse ;  /* 0x0000000464387c23 */ /* 0x110fe2000801082b */
[-C--:B-1----:R-:W-:Y:S08]  /*11b20*/  HMMA.16816.F32.BF16 R4, R44, R52.reuse, R4 ;  /* 0x000000342c04723c */ /* 0x082ff00000041804 */
[----:B------:R1:W-:Y:S01]  /*11b30*/  MUFU.EX2 R95, R56 ;  /* 0x00000038005f7308 */ /* 0x0003e20000000800 */
[C---:B------:R-:W-:Y:S04]  /*11b40*/  HMMA.16816.F32.BF16 R8, R48.reuse, R52, R8 ;  /* 0x000000343008723c */ /* 0x040fe80000041808 */
[----:B-----5:R-:W-:Y:S02]  /*11b50*/  FFMA.FTZ R60, R103, UR4, -R64 ;  /* 0x00000004673c7c23 */ /* 0x020fe40008010840 */
[-C--:B------:R-:W-:Y:S03]  /*11b60*/  HMMA.16816.F32.BF16 R12, R48, R54.reuse, R12 ;  /* 0x00000036300c723c */ /* 0x080fe6000004180c */
[----:B------:R4:W-:Y:S02]  /*11b70*/  MUFU.EX2 R91, R60 ;  /* 0x0000003c005b7308 */ /* 0x0009e40000000800 */
[--C-:B------:R-:W-:Y:S01]  /*11b80*/  FFMA.FTZ R52, R112, UR4, -R43.reuse ;  /* 0x0000000470347c23 */ /* 0x100fe2000801082b */
[C---:B------:R-:W-:Y:S01]  /*11b90*/  HMMA.16816.F32.BF16 R16, R44.reuse, R54, R16 ;  /* 0x000000362c10723c */ /* 0x040fe20000041810 */
[----:B-1----:R-:W1:Y:S06]  /*11ba0*/  LDSM.16.MT88.4 R56, [R185+0x4800] ;  /* 0x00480000b938783b */ /* 0x002e6c0000004200 */
[----:B------:R5:W-:Y:S02]  /*11bb0*/  MUFU.EX2 R90, R52 ;  /* 0x00000034005a7308 */ /* 0x000be40000000800 */
[----:B----4-:R-:W4:Y:S02]  /*11bc0*/  LDSM.16.MT88.4 R60, [R184+0x4c00] ;  /* 0x004c0000b83c783b */ /* 0x010f240000004200 */
[----:B-----5:R-:W-:Y:S01]  /*11bd0*/  FFMA.FTZ R52, R113, UR4, -R43 ;  /* 0x0000000471347c23 */ /* 0x020fe2000801082b */
[----:B------:R-:W-:Y:S05]  /*11be0*/  FFMA.FTZ R43, R107, UR4, -R66 ;  /* 0x000000046b2b7c23 */ /* 0x000fea0008010842 */
[----:B------:R5:W-:Y:S10]  /*11bf0*/  MUFU.EX2 R92, R52 ;  /* 0x00000034005c7308 */ /* 0x000bf40000000800 */
[----:B------:R4:W-:Y:S01]  /*11c00*/  MUFU.EX2 R84, R43 ;  /* 0x0000002b00547308 */ /* 0x0009e20000000800 */
[-C--:B-1----:R-:W-:Y:S03]  /*11c10*/  HMMA.16816.F32.BF16 R20, R44, R56.reuse, R20 ;  /* 0x000000382c14723c */ /* 0x082fe60000041814 */
[--C-:B-----5:R-:W-:Y:S03]  /*11c20*/  FFMA.FTZ R52, R114, UR4, -R64.reuse ;  /* 0x0000000472347c23 */ /* 0x120fe60008010840 */
        /* <DEDUP_REMOVED lines=11> */
[----:B------:R-:W-:Y:S04]  /*11ce0*/  F2FP.BF16.F32.PACK_AB R49, R227, R218 ;  /* 0x000000dae331723e */ /* 0x000fe800000010ff */
[----:B------:R1:W-:Y:S01]  /*11cf0*/  MUFU.EX2 R89, R52 ;  /* 0x0000003400597308 */ /* 0x0003e20000000800 */
[----:B------:R-:W-:Y:S02]  /*11d00*/  F2FP.BF16.F32.PACK_AB R50, R144, R245 ;  /* 0x000000f59032723e */ /* 0x000fe400000010ff */
[----:B------:R-:W-:Y:S02]  /*11d10*/  F2FP.BF16.F32.PACK_AB R51, R143, R242 ;  /* 0x000000f28f33723e */ /* 0x000fe400000010ff */
[----:B------:R-:W-:Y:S02]  /*11d20*/  F2FP.BF16.F32.PACK_AB R44, R223, R199 ;  /* 0x000000c7df2c723e */ /* 0x000fe400000010ff */
[----:B------:R-:W-:Y:S03]  /*11d30*/  F2FP.BF16.F32.PACK_AB R45, R234, R207 ;  /* 0x000000cfea2d723e */ /* 0x000fe600000010ff */
[----:B------:R-:W5:Y:S01]  /*11d40*/  MUFU.EX2 R64, R64 ;  /* 0x0000004000407308 */ /* 0x000f620000000800 */
[--C-:B----4-:R-:W-:Y:S01]  /*11d50*/  FFMA.FTZ R56, R106, UR4, -R66.reuse ;  /* 0x000000046a387c23 */ /* 0x110fe20008010842 */
[-C--:B------:R-:W-:Y:S05]  /*11d60*/  HMMA.16816.F32.BF16 R4, R48, R60.reuse, R4 ;  /* 0x0000003c3004723c */ /* 0x080fea0000041804 */
        /* <DEDUP_REMOVED lines=9> */
[----:B-----5:R-:W-:Y:S02]  /*11e00*/  F2FP.BF16.F32.PACK_AB R163, R64, R75 ;  /* 0x0000004b40a3723e */ /* 0x020fe400000010ff */
[-C--:B------:R-:W-:Y:S03]  /*11e10*/  HMMA.16816.F32.BF16 R12, R44, R62.reuse, R12 ;  /* 0x0000003e2c0c723c */ /* 0x080fe6000004180c */
[----:B------:R-:W-:Y:S01]  /*11e20*/  MUFU.EX2 R66, R66 ;  /* 0x0000004200427308 */ /* 0x000fe20000000800 */
[----:B----4-:R-:W-:Y:S01]  /*11e30*/  LDSM.16.MT88.4 R56, [R184+0x5000] ;  /* 0x00500000b838783b */ /* 0x010fe20000004200 */
[----:B------:R-:W-:Y:S01]  /*11e40*/  FFMA.FTZ R60, R108, UR4, -R65 ;  /* 0x000000046c3c7c23 */ /* 0x000fe20008010841 */
[C---:B------:R-:W-:Y:S07]  /*11e50*/  HMMA.16816.F32.BF16 R16, R48.reuse, R62, R16 ;  /* 0x0000003e3010723c */ /* 0x040fee0000041810 */
[----:B------:R4:W-:Y:S01]  /*11e60*/  MUFU.EX2 R83, R60 ;  /* 0x0000003c00537308 */ /* 0x0009e20000000800 */
[----:B-1----:R-:W1:Y:S03]  /*11e70*/  LDSM.16.MT88.4 R52, [R185+0x4c00] ;  /* 0x004c0000b934783b */ /* 0x002e660000004200 */
[----:B--2---:R-:W-:Y:S01]  /*11e80*/  FFMA.FTZ R2, R2, R147, R127 ;  /* 0x0000009302027223 */ /* 0x004fe2000001007f */
[----:B---3--:R-:W-:Y:S01]  /*11e90*/  FFMA.FTZ R36, R36, R153, R132 ;  /* 0x0000009924247223 */ /* 0x008fe20000010084 */
[----:B------:R-:W-:Y:S01]  /*11ea0*/  MOV R153, R145 ;  /* 0x0000009100997202 */ /* 0x000fe20000000f00 */
[----:B------:R-:W-:Y:S01]  /*11eb0*/  FFMA.FTZ R65, R125, UR4, -R65 ;  /* 0x000000047d417c23 */ /* 0x000fe20008010841 */
[----:B------:R-:W-:Y:S01]  /*11ec0*/  FADD.FTZ R2, R133, R2 ;  /* 0x0000000285027221 */ /* 0x000fe20000010000 */
[----:B------:R-:W-:Y:S01]  /*11ed0*/  FADD.FTZ R36, R172, R36 ;  /* 0x00000024ac247221 */ /* 0x000fe20000010000 */
[----:B------:R-:W-:Y:S03]  /*11ee0*/  MOV R132, R38 ;  /* 0x0000002600847202 */ /* 0x000fe60000000f00 */
[----:B------:R-:W2:Y:S01]  /*11ef0*/  MUFU.EX2 R65, R65 ;  /* 0x0000004100417308 */ /* 0x000ea20000000800 */
[----:B------:R-:W-:Y:S01]  /*11f00*/  MOV R133, R37 ;  /* 0x0000002500857202 */ /* 0x000fe20000000f00 */
[----:B------:R-:W-:Y:S01]  /*11f10*/  FADD.FTZ R36, R197, R36 ;  /* 0x00000024c5247221 */ /* 0x000fe20000010000 */
[----:B----4-:R-:W3:Y:S03]  /*11f20*/  LDSM.16.MT88.4 R60, [R185+0x5000] ;  /* 0x00500000b93c783b */ /* 0x010ee60000004200 */
[----:B------:R-:W-:Y:S04]  /*11f30*/  FADD.FTZ R36, R208, R36 ;  /* 0x00000024d0247221 */ /* 0x000fe80000010000 */
[----:B------:R-:W-:Y:S04]  /*11f40*/  FADD.FTZ R36, R181, R36 ;  /* 0x00000024b5247221 */ /* 0x000fe80000010000 */
[----:B------:R-:W-:Y:S01]  /*11f50*/  FADD.FTZ R36, R201, R36 ;  /* 0x00000024c9247221 */ /* 0x000fe20000010000 */
[----:B--2---:R-:W-:Y:S03]  /*11f60*/  F2FP.BF16.F32.PACK_AB R166, R65, R80 ;  /* 0x0000005041a6723e */ /* 0x004fe600000010ff */
[----:B------:R-:W-:Y:S01]  /*11f70*/  FADD.FTZ R36, R202, R36 ;  /* 0x00000024ca247221 */ /* 0x000fe20000010000 */
        /* <DEDUP_REMOVED lines=86> */
[----:B------:R-:W-:Y:S01]  /*124e0*/  F2FP.BF16.F32.PACK_AB R47, R68, R67 ;  /* 0x00000043442f723e */ /* 0x000fe200000010ff */
        /* <DEDUP_REMOVED lines=48> */
[C---:B------:R-:W-:Y:S04]  /*127f0*/  HMMA.16816.F32.BF16 R136, R164.reuse, R144, R8 ;  /* 0x00000090a488723c */ /* 0x040fe80000041808 */
[----:B------:R-:W-:Y:S01]  /*12800*/  FADD.FTZ R6, R152, R6 ;  /* 0x0000000698067221 */ /* 0x000fe20000010000 */
[----:B------:R-:W-:Y:S01]  /*12810*/  FADD.FTZ R5, R99, R5 ;  /* 0x0000000563057221 */ /* 0x000fe20000010000 */
[----:B------:R-:W-:Y:S02]  /*12820*/  FADD.FTZ R0, R148, R2 ;  /* 0x0000000294007221 */ /* 0x000fe40000010000 */
        /* <DEDUP_REMOVED lines=33> */
[----:B------:R-:W-:Y:S01]  /*12a40*/  MOV R76, R3 ;  /* 0x00000003004c7202 */ /* 0x000fe20000000f00 */
[----:B------:R-:W-:Y:S03]  /*12a50*/  FADD.FTZ R0, R77, R4 ;  /* 0x000000044d007221 */ /* 0x000fe60000010000 */
[----:B------:R-:W-:Y:S01]  /*12a60*/  FADD.FTZ R4, R79, R5 ;  /* 0x000000054f047221 */ /* 0x000fe20000010000 */
        /* <DEDUP_REMOVED lines=8> */
[----:B------:R-:W-:Y:S03]  /*12af0*/  FADD.FTZ R0, R66, R0 ;  /* 0x0000000042007221 */ /* 0x000fe60000010000 */
[----:B------:R2:W-:Y:S04]  /*12b00*/  STL [R1+0x4], R4 ;  /* 0x0000040401007387 */ /* 0x0005e80000100800 */
[----:B------:R2:W-:Y:S04]  /*12b10*/  STL [R1+0x8], R2 ;  /* 0x0000080201007387 */ /* 0x0005e80000100800 */
[----:B------:R2:W-:Y:S01]  /*12b20*/  STL [R1+0xc], R0 ;  /* 0x00000c0001007387 */ /* 0x0005e20000100800 */
[----:B------:R-:W-:Y:S05]  /*12b30*/  @P1 BRA `(.L_x_531) ;  /* 0xffffffb8000c1947 */ /* 0x000fea000383ffff */
.L_x_530:
[----:B------:R-:W3:Y:S04]  /*12b40*/  LDL.LU R5, [R1] ;  /* 0x0000000001057983 */ /* 0x000ee80000300800 */
[----:B--2---:R-:W1:Y:S04]  /*12b50*/  LDL.LU R2, [R1+0x4] ;  /* 0x0000040001027983 */ /* 0x004e680000300800 */
[----:B------:R-:W2:Y:S04]  /*12b60*/  LDL.LU R9, [R1+0x8] ;  /* 0x0000080001097983 */ /* 0x000ea80000300800 */
[----:B------:R-:W4:Y:S01]  /*12b70*/  LDL.LU R8, [R1+0xc] ;  /* 0x00000c0001087983 */ /* 0x000f220000300800 */
[----:B------:R-:W5:Y:S01]  /*12b80*/  S2UR UR8, SR_CgaCtaId ;  /* 0x00000000000879c3 */ /* 0x000f620000008800 */
[----:B------:R-:W-:Y:S01]  /*12b90*/  UISETP.NE.AND UP0, UPT, UR12, -0x1, UPT ;  /* 0xffffffff0c00788c */ /* 0x000fe2000bf05270 */
[----:B------:R-:W5:Y:S01]  /*12ba0*/  S2R R40, SR_TID.X ;  /* 0x0000000000287919 */ /* 0x000f620000002100 */
[----:B------:R-:W-:-:S04]  /*12bb0*/  UMOV UR4, 0x400 ;  /* 0x0000040000047882 */ /* 0x000fc80000000000 */
[----:B------:R-:W-:-:S05]  /*12bc0*/  PLOP3.LUT P0, PT, PT, PT, UP0, 0x80, 0x0 ;  /* 0x000000000000781c */ /* 0x000fca0003f0f008 */
[----:B------:R-:W-:Y:S02]  /*12bd0*/  @UP0 ULDC.64 UR6, c[0x0][0x298] ;  /* 0x0000a60000060ab9 */ /* 0x000fe40000000a00 */
[----:B------:R-:W-:-:S07]  /*12be0*/  @UP0 UIMAD.WIDE.U32 UR10, UR12, UR6, URZ ;  /* 0x000000060c0a02a5 */ /* 0x000fce000f8e003f */
[----:B------:R-:W-:Y:S01]  /*12bf0*/  @UP0 UMOV UR6, UR10 ;  /* 0x0000000a00060c82 */ /* 0x000fe20008000000 */
[----:B-----5:R-:W-:Y:S02]  /*12c00*/  ULEA UR8, UR8, UR4, 0x18 ;  /* 0x0000000408087291 */ /* 0x020fe4000f8ec03f */
[----:B------:R-:W-:Y:S01]  /*12c10*/  @UP0 UIMAD UR4, UR12, UR7, UR11 ;  /* 0x000000070c0402a4 */ /* 0x000fe2000f8e020b */
[----:B------:R-:W-:-:S04]  /*12c20*/  SHF.R.S32.HI R31, RZ, 0x1f, R40 ;  /* 0x0000001fff1f7819 */ /* 0x000fc80000011428 */
[CC--:B------:R-:W-:Y:S02]  /*12c30*/  LEA.HI R30, R31.reuse, R40.reuse, RZ, 0x2 ;  /* 0x000000281f1e7211 */ /* 0x0c0fe400078f10ff */
[----:B------:R-:W-:Y:S02]  /*12c40*/  LEA.HI R31, R31, R40, RZ, 0x5 ;  /* 0x000000281f1f7211 */ /* 0x000fe400078f28ff */
[----:B------:R-:W-:Y:S02]  /*12c50*/  SHF.R.S32.HI R36, RZ, 0x2, R30 ;  /* 0x00000002ff247819 */ /* 0x000fe4000001141e */
[----:B------:R-:W-:Y:S01]  /*12c60*/  SHF.R.S32.HI R29, RZ, 0x5, R31 ;  /* 0x00000005ff1d7819 */ /* 0x000fe2000001141f */
[----:B---3--:R-:W3:Y:S04]  /*12c70*/  SHFL.BFLY PT, R0, R5, 0x2, 0x1f ;  /* 0x0c401f0005007f89 */ /* 0x008ee800000e0000 */
[----:B-1----:R-:W1:Y:S04]  /*12c80*/  SHFL.BFLY PT, R4, R2, 0x2, 0x1f ;  /* 0x0c401f0002047f89 */ /* 0x002e6800000e0000 */
[----:B----4-:R-:W4:Y:S01]  /*12c90*/  SHFL.BFLY PT, R6, R8, 0x2, 0x1f ;  /* 0x0c401f0008067f89 */ /* 0x010f2200000e0000 */
[----:B---3--:R-:W-:-:S03]  /*12ca0*/  FADD.FTZ R0, R0, R5 ;  /* 0x0000000500007221 */ /* 0x008fc60000010000 */
[----:B--2---:R-:W2:Y:S01]  /*12cb0*/  SHFL.BFLY PT, R5, R9, 0x2, 0x1f ;  /* 0x0c401f0009057f89 */ /* 0x004ea200000e0000 */
[----:B-1----:R-:W-:Y:S01]  /*12cc0*/  FADD.FTZ R4, R4, R2 ;  /* 0x0000000204047221 */ /* 0x002fe20000010000 */
[----:B------:R-:W-:Y:S02]  /*12cd0*/  SHF.R.S32.HI R2, RZ, 0x1f, R36 ;  /* 0x0000001fff027819 */ /* 0x000fe40000011424 */
[----:B------:R-:W1:Y:S02]  /*12ce0*/  SHFL.BFLY PT, R7, R0, 0x1, 0x1f ;  /* 0x0c201f0000077f89 */ /* 0x000e6400000e0000 */
[----:B------:R-:W-:Y:S02]  /*12cf0*/  LEA.HI R2, R2, R36, RZ, 0x3 ;  /* 0x0000002402027211 */ /* 0x000fe400078f18ff */
[----:B------:R-:W3:Y:S01]  /*12d00*/  SHFL.BFLY PT, R27, R4, 0x1, 0x1f ;  /* 0x0c201f00041b7f89 */ /* 0x000ee200000e0000 */
[----:B----4-:R-:W-:Y:S01]  /*12d10*/  FADD.FTZ R6, R6, R8 ;  /* 0x0000000806067221 */ /* 0x010fe20000010000 */
[----:B------:R-:W-:-:S04]  /*12d20*/  LOP3.LUT R2, R2, 0xfffffff8, RZ, 0xc0, !PT ;  /* 0xfffffff802027812 */ /* 0x000fc800078ec0ff */
[----:B------:R4:W4:Y:S01]  /*12d30*/  SHFL.BFLY PT, R26, R6, 0x1, 0x1f ;  /* 0x0c201f00061a7f89 */ /* 0x00092200000e0000 */
[----:B------:R-:W-:-:S05]  /*12d40*/  IMAD.IADD R3, R36, 0x1, -R2 ;  /* 0x0000000124037824 */ /* 0x000fca00078e0a02 */
[----:B------:R-:W-:Y:S01]  /*12d50*/  LEA.HI R2, R3, R3, RZ, 0x1 ;  /* 0x0000000303027211 */ /* 0x000fe200078f08ff */
[----:B--2---:R-:W-:-:S03]  /*12d60*/  FADD.FTZ R5, R5, R9 ;  /* 0x0000000905057221 */ /* 0x004fc60000010000 */
[----:B------:R-:W-:Y:S01]  /*12d70*/  LOP3.LUT R8, R2, 0x3fffffe, RZ, 0xc0, !PT ;  /* 0x03fffffe02087812 */ /* 0x000fe200078ec0ff */
[----:B-1----:R-:W-:Y:S01]  /*12d80*/  FADD.FTZ R28, R0, R7 ;  /* 0x00000007001c7221 */ /* 0x002fe20000010000 */
[----:B------:R-:W-:-:S03]  /*12d90*/  LOP3.LUT R7, R30, 0xfffffffc, RZ, 0xc0, !PT ;  /* 0xfffffffc1e077812 */ /* 0x000fc600078ec0ff */
[----:B------:R-:W-:Y:S01]  /*12da0*/  IMAD.IADD R3, R3, 0x1, -R8 ;  /* 0x0000000103037824 */ /* 0x000fe200078e0a08 */
[----:B------:R-:W-:Y:S01]  /*12db0*/  SHF.R.S32.HI R0, RZ, 0x1, R2 ;  /* 0x00000001ff007819 */ /* 0x000fe20000011402 */
[----:B---3--:R-:W-:Y:S01]  /*12dc0*/  FADD.FTZ R27, R4, R27 ;  /* 0x0000001b041b7221 */ /* 0x008fe20000010000 */
[----:B------:R1:W2:Y:S01]  /*12dd0*/  SHFL.BFLY PT, R21, R5, 0x1, 0x1f ;  /* 0x0c201f0005157f89 */ /* 0x0002a200000e0000 */
[----:B------:R-:W-:Y:S02]  /*12de0*/  IMAD.IADD R2, R40, 0x1, -R7 ;  /* 0x0000000128027824 */ /* 0x000fe400078e0a07 */
[----:B------:R-:W-:Y:S02]  /*12df0*/  IMAD.SHL.U32 R4, R0, 0x40, RZ ;  /* 0x0000004000047824 */ /* 0x000fe400078e00ff */
[----:B------:R-:W-:-:S03]  /*12e00*/  IMAD R2, R29, 0x100, R2 ;  /* 0x000001001d027824 */ /* 0x000fc600078e0202 */
[----:B------:R-:W-:Y:S01]  /*12e10*/  LOP3.LUT R4, R4, 0xc0, RZ, 0xc0, !PT ;  /* 0x000000c004047812 */ /* 0x000fe200078ec0ff */
[----:B------:R-:W-:-:S03]  /*12e20*/  IMAD R2, R3, 0x10, R2 ;  /* 0x0000001003027824 */ /* 0x000fc600078e0202 */
[----:B------:R-:W-:-:S05]  /*12e30*/  LEA.HI R3, R4, R4, RZ, 0x1d ;  /* 0x0000000404037211 */ /* 0x000fca00078fe8ff */
[----:B------:R-:W-:Y:S01]  /*12e40*/  IMAD.U32 R2, R2, 0x2, R3 ;  /* 0x0000000202027824 */ /* 0x000fe200078e0003 */
[----:B------:R-:W-:-:S04]  /*12e50*/  LOP3.LUT R3, R0, 0x1, RZ, 0xc0, !PT ;  /* 0x0000000100037812 */ /* 0x000fc800078ec0ff */
[----:B------:R-:W-:Y:S01]  /*12e60*/  LEA R15, R2, UR8, 0x1 ;  /* 0x00000008020f7c11 */ /* 0x000fe2000f8e08ff */
[----:B-1--4-:R-:W-:Y:S06]  /*12e70*/  @P0 BRA `(.L_x_534) ;  /* 0x0000000000200947 */ /* 0x012fec0003800000 */
        /* <DEDUP_REMOVED lines=8> */
.L_x_534:
[----:B------:R-:W-:Y:S01]  /*12f00*/  ULDC.U8 UR7, c[0x0][0x3d8] ;  /* 0x0000f60000077ab9 */ /* 0x000fe20000000000 */
[----:B------:R-:W-:Y:S01]  /*12f10*/  ULDC.U8 UR9, c[0x0][0x3d9] ;  /* 0x0000f64000097ab9 */ /* 0x000fe20000000000 */
[----:B------:R-:W-:Y:S01]  /*12f20*/  ISETP.NE.AND P2, PT, RZ, UR7, PT ;  /* 0x00000007ff007c0c */ /* 0x000fe2000bf45270 */
[----:B--2---:R-:W-:Y:S01]  /*12f30*/  FADD.FTZ R21, R5, R21 ;  /* 0x0000001505157221 */ /* 0x004fe20000010000 */
        /* <DEDUP_REMOVED lines=18> */
.L_x_535:
        /* <DEDUP_REMOVED lines=182> */
.L_x_537:
[----:B------:R-:W-:Y:S05]  /*13bc0*/  BSYNC B0 ;  /* 0x0000000000007941 */ /* 0x000fea0003800000 */
.L_x_536:
        /* <DEDUP_REMOVED lines=40> */
.L_x_539:
[----:B------:R-:W-:Y:S05]  /*13e50*/  BSYNC B0 ;  /* 0x0000000000007941 */ /* 0x000fea0003800000 */
.L_x_538:
        /* <DEDUP_REMOVED lines=16> */
.L_x_541:
[----:B------:R-:W-:Y:S05]  /*13f60*/  BSYNC B0 ;  /* 0x0000000000007941 */ /* 0x000fea0003800000 */
.L_x_540:
[----:B-1----:R-:W1:Y:S01]  /*13f70*/  LDS.128 R196, [R196+0x1000] ;  /* 0x00100000c4c47984 */ /* 0x002e620000000c00 */
[----:B------:R-:W-:Y:S04]  /*13f80*/  BSSY B0, `(.L_x_542) ;  /* 0x000000f000007945 */ /* 0x000fe80003800000 */
[----:B------:R-:W-:Y:S05]  /*13f90*/  @P1 BRA `(.L_x_543) ;  /* 0x0000000000341947 */ /* 0x000fea0003800000 */
[----:B------:R-:W-:Y:S01]  /*13fa0*/  IADD3 R0, P0, R2, 0x40, RZ ;  /* 0x0000004002007810 */ /* 0x000fe20007f1e0ff */
[----:B------:R-:W-:Y:S01]  /*13fb0*/  ULDC.64 UR6, c[0x0][0x298] ;  /* 0x0000a60000067ab9 */ /* 0x000fe20000000a00 */
[----:B------:R-:W-:-:S03]  /*13fc0*/  MOV R7, R5 ;  /* 0x0000000500077202 */ /* 0x000fc60000000f00 */
[----:B------:R-:W-:-:S04]  /*13fd0*/  IMAD.X R6, RZ, RZ, R3, P0 ;  /* 0x000000ffff067224 */ /* 0x000fc800000e0603 */
[----:B---3--:R-:W-:Y:S02]  /*13fe0*/  IMAD R10, R6, UR6, RZ ;  /* 0x00000006060a7c24 */ /* 0x008fe4000f8e02ff */
        /* <DEDUP_REMOVED lines=8> */
.L_x_543:
[----:B------:R-:W-:Y:S05]  /*14070*/  BSYNC B0 ;  /* 0x0000000000007941 */ /* 0x000fea0003800000 */
.L_x_542:
        /* <DEDUP_REMOVED lines=15> */
.L_x_495:
        /* <DEDUP_REMOVED lines=88> */
.L_x_545:
[----:B------:R-:W-:Y:S05]  /*146f0*/  BSYNC B0 ;  /* 0x0000000000007941 */ /* 0x000fea0003800000 */
.L_x_544:
        /* <DEDUP_REMOVED lines=17> */
.L_x_547:
[----:B------:R-:W-:Y:S05]  /*14810*/  BSYNC B0 ;  /* 0x0000000000007941 */ /* 0x000fea0003800000 */
.L_x_546:
        /* <DEDUP_REMOVED lines=15> */
.L_x_549:
[----:B------:R-:W-:Y:S05]  /*14910*/  BSYNC B0 ;  /* 0x0000000000007941 */ /* 0x000fea0003800000 */
.L_x_548:
        /* <DEDUP_REMOVED lines=14> */
.L_x_551:
[----:B------:R-:W-:Y:S05]  /*14a00*/  BSYNC B0 ;  /* 0x0000000000007941 */ /* 0x000fea0003800000 */
.L_x_550:
        /* <DEDUP_REMOVED lines=10> */
.L_x_553:
[----:B------:R-:W-:Y:S05]  /*14ab0*/  BSYNC B0 ;  /* 0x0000000000007941 */ /* 0x000fea0003800000 */
.L_x_552:
        /* <DEDUP_REMOVED lines=10> */
.L_x_555:
[----:B------:R-:W-:Y:S05]  /*14b60*/  BSYNC B0 ;  /* 0x0000000000007941 */ /* 0x000fea0003800000 */
.L_x_554:
        /* <DEDUP_REMOVED lines=10> */
.L_x_557:
[----:B------:R-:W-:Y:S05]  /*14c10*/  BSYNC B0 ;  /* 0x0000000000007941 */ /* 0x000fea0003800000 */
.L_x_556:
        /* <DEDUP_REMOVED lines=10> */
.L_x_558:
        /* <DEDUP_REMOVED lines=12> */
.L_x_727:


//--------------------- .text._ZN5flash16flash_fwd_kernelI23Flash_fwd_kernel_traitsILi32ELi128ELi128ELi4ELb0ELb0EN7cutlass10bfloat16_tE19Flash_kernel_traitsILi32ELi128ELi128ELi4ES3_EELb1ELb1ELb0ELb1ELb0ELb0ELb0ELb1EEEvNS_16Flash_fwd_paramsE --------------------------
	.section	.text._ZN5flash16flash_fwd_kernelI23Flash_fwd_kernel_traitsILi32ELi128ELi128ELi4ELb0ELb0EN7cutlass10bfloat16_tE19Flash_kernel_traitsILi32ELi128ELi128ELi4ES3_EELb1ELb1ELb0ELb1ELb0ELb0ELb0ELb1EEEvNS_16Flash_fwd_paramsE,"ax",@progbits
	.align	128
        .global         _ZN5flash16flash_fwd_kernelI23Flash_fwd_kernel_traitsILi32ELi128ELi128ELi4ELb0ELb0EN7cutlass10bfloat16_tE19Flash_kernel_traitsILi32ELi128ELi128ELi4ES3_EELb1ELb1ELb0ELb1ELb0ELb0ELb0ELb1EEEvNS_16Flash_fwd_paramsE
        .type           _ZN5flash16flash_fwd_kernelI23Flash_fwd_kernel_traitsILi32ELi128ELi128ELi4ELb0ELb0EN7cutlass10bfloat16_tE19Flash_kernel_traitsILi32ELi128ELi128ELi4ES3_EELb1ELb1ELb0ELb1ELb0ELb0ELb0ELb1EEEvNS_16Flash_fwd_paramsE,@function
        .size           _ZN5flash16flash_fwd_kernelI23Flash_fwd_kernel_traitsILi32ELi128ELi128ELi4ELb0ELb0EN7cutlass10bfloat16_tE19Flash_kernel_traitsILi32ELi128ELi128ELi4ES3_EELb1ELb1ELb0ELb1ELb0ELb0ELb0ELb1EEEvNS_16Flash_fwd_paramsE,(.L_x_715 - _ZN5flash16flash_fwd_kernelI23Flash_fwd_kernel_traitsILi32ELi128ELi128ELi4ELb0ELb0EN7cutlass10bfloat16_tE19Flash_kernel_traitsILi32ELi128ELi128ELi4ES3_EELb1ELb1ELb0ELb1ELb0ELb0ELb0ELb1EEEvNS_16Flash_fwd_paramsE)
        .other          _ZN5flash16flash_fwd_kernelI23Flash_fwd_kernel_traitsILi32ELi128ELi128ELi4ELb0ELb0EN7cutlass10bfloat16_tE19Flash_kernel_traitsILi32ELi128ELi128ELi4ES3_EELb1ELb1ELb0ELb1ELb0ELb0ELb0ELb1EEEvNS_16Flash_fwd_paramsE,@"STO_CUDA_ENTRY STV_DEFAULT"
_ZN5flash16flash_fwd_kernelI23Flash_fwd_kernel_traitsILi32ELi128ELi128ELi4ELb0ELb0EN7cutlass10bfloat16_tE19Flash_kernel_traitsILi32ELi128ELi128ELi4ES3_EELb1ELb1ELb0ELb1ELb0ELb0ELb0ELb1EEEvNS_16Flash_fwd_paramsE:
.text._ZN5flash16flash_fwd_kernelI23Flash_fwd_kernel_traitsILi32ELi128ELi128ELi4ELb0ELb0EN7cutlass10bfloat16_tE19Flash_kernel_traitsILi32ELi128ELi128ELi4ES3_EELb1ELb1ELb0ELb1ELb0ELb0ELb0ELb1EEEvNS_16Flash_fwd_paramsE:
[----:B------:R-:W1:Y:S08]  /*0000*/  LDC R1, c[0x0][0x28] ;  /* 0x00000a00ff017b82 */ /* 0x000e700000000800 */
[----:B------:R-:W2:Y:S01]  /*0010*/  LDC.64 R180, c[0x0][0x198] ;  /* 0x00006600ffb47b82 */ /* 0x000ea20000000a00 */
[----:B------:R-:W-:Y:S01]  /*0020*/  BSSY B3, `(.L_x_559) ;  /* 0x0000003000037945 */ /* 0x000fe20003800000 */
[----:B-1----:R-:W-:-:S06]  /*0030*/  IADD3 R1, R1, -0x410, RZ ;  /* 0xfffffbf001017810 */ /* 0x002fcc0007ffe0ff */
[----:B--2---:R-:W-:Y:S05]  /*0040*/  CALL.REL.NOINC `($_ZN5flash16flash_fwd_kernelI23Flash_fwd_kernel_traitsILi32ELi128ELi128ELi4ELb0ELb0EN7cutlass10bfloat16_tE19Flash_kernel_traitsILi32ELi128ELi128ELi4ES3_EELb1ELb1ELb0ELb1ELb0ELb0ELb0ELb1EEEvNS_16Flash_fwd_paramsE$_ZN5flash22compute_attn_1rowblockI23Flash_fwd_kernel_traitsILi32ELi128ELi128ELi4ELb0ELb0EN7cutlass10bfloat16_tE19Flash_kernel_traitsILi32ELi128ELi128ELi4ES3_EELb1ELb1ELb0ELb1ELb0ELb0ELb0ELb1ENS_16Flash_fwd_paramsEEEvRKT8_iii) ;  /* 0x0000000000087944 */ /* 0x004fea0003c00000 */
[----:B------:R-:W-:Y:S05]  /*0050*/  BSYNC B3 ;  /* 0x0000000000037941 */ /* 0x000fea0003800000 */
.L_x_559:
[----:B------:R-:W-:Y:S05]  /*0060*/  EXIT ;  /* 0x000000000000794d */ /* 0x000fea0003800000 */
        .type           $_ZN5flash16flash_fwd_kernelI23Flash_fwd_kernel_traitsILi32ELi128ELi128ELi4ELb0ELb0EN7cutlass10bfloat16_tE19Flash_kernel_traitsILi32ELi128ELi128ELi4ES3_EELb1ELb1ELb0ELb1ELb0ELb0ELb0ELb1EEEvNS_16Flash_fwd_paramsE$_ZN5flash22compute_attn_1rowblockI23Flash_fwd_kernel_traitsILi32ELi128ELi128ELi4ELb0ELb0EN7cutlass10bfloat16_tE19Flash_kernel_traitsILi32ELi128ELi128ELi4ES3_EELb1ELb1ELb0ELb1ELb0ELb0ELb0ELb1ENS_16Flash_fwd_paramsEEEvRKT8_iii,@function
        .size           $_ZN5flash16flash_fwd_kernelI23Flash_fwd_kernel_traitsILi32ELi128ELi128ELi4ELb0ELb0EN7cutlass10bfloat16_tE19Flash_kernel_traitsILi32ELi128ELi128ELi4ES3_EELb1ELb1ELb0ELb1ELb0ELb0ELb0ELb1EEEvNS_16Flash_fwd_paramsE$_ZN5flash22compute_attn_1rowblockI23Flash_fwd_kernel_traitsILi32ELi128ELi128ELi4ELb0ELb0EN7cutlass10bfloat16_tE19Flash_kernel_traitsILi32ELi128ELi128ELi4ES3_EELb1ELb1ELb0ELb1ELb0ELb0ELb0ELb1ENS_16Flash_fwd_paramsEEEvRKT8_iii,(.L_x_715 - $_ZN5flash16flash_fwd_kernelI23Flash_fwd_kernel_traitsILi32ELi128ELi128ELi4ELb0ELb0EN7cutlass10bfloat16_tE19Flash_kernel_traitsILi32ELi128ELi128ELi4ES3_EELb1ELb1ELb0ELb1ELb0ELb0ELb0ELb1EEEvNS_16Flash_fwd_paramsE$_ZN5flash22compute_attn_1rowblockI23Flash_fwd_kernel_traitsILi32ELi128ELi128ELi4ELb0ELb0EN7cutlass10bfloat16_tE19Flash_kernel_traitsILi32ELi128ELi128ELi4ES3_EELb1ELb1ELb0ELb1ELb0ELb0ELb0ELb1ENS_16Flash_fwd_paramsEEEvRKT8_iii)
$_ZN5flash16flash_fwd_kernelI23Flash_fwd_kernel_traitsILi32ELi128ELi128ELi4ELb0ELb0EN7cutlass10bfloat16_tE19Flash_kernel_traitsILi32ELi128ELi128ELi4ES3_EELb1ELb1ELb0ELb1ELb0ELb0ELb0ELb1EEEvNS_16Flash_fwd_paramsE$_ZN5flash22compute_attn_1rowblockI23Flash_fwd_kernel_traitsILi32ELi128ELi128ELi4ELb0ELb0EN7cutlass10bfloat16_tE19Flash_kernel_traitsILi32ELi128ELi128ELi4ES3_EELb1ELb1ELb0ELb1ELb0ELb0ELb0ELb1ENS_16Flash_fwd_paramsEEEvRKT8_iii:
[----:B------:R-:W-:Y:S02]  /*0070*/  ULDC.64 UR4, c[0x0][0x208] ;  /* 0x0000820000047ab9 */ /* 0x000fe40000000a00 */
[----:B------:R-:W2:Y:S04]  /*0080*/  LD.E.U8 R0, desc[UR4][R180.64+0x1a4] ;  /* 0x0001a404b4007980 */ /* 0x000ea8000c101100 */
[----:B------:R-:W3:Y:S01]  /*0090*/  LD.E.64 R228, desc[UR4][R180.64+0x190] ;  /* 0x00019004b4e47980 */ /* 0x000ee2000c101b00 */
[----:B------:R-:W-:Y:S01]  /*00a0*/  S2UR UR8, SR_CTAID.Y ;  /* 0x00000000000879c3 */ /* 0x000fe20000002600 */
[----:B------:R-:W1:Y:S02]  /*00b0*/  S2R R231, SR_TID.X ;  /* 0x0000000000e77919 */ /* 0x000e640000002100 */
[----:B------:R-:W4:Y:S05]  /*00c0*/  LD.E.64 R2, desc[UR4][R180.64+0x198] ;  /* 0x00019804b4027980 */ /* 0x000f2a000c101b00 */
[----:B------:R-:W-:Y:S01]  /*00d0*/  S2UR UR7, SR_CTAID.X ;  /* 0x00000000000779c3 */ /* 0x000fe20000002500 */
[----:B------:R-:W4:Y:S04]  /*00e0*/  LD.E R8, desc[UR4][R180.64+0x60] ;  /* 0x00006004b4087980 */ /* 0x000f28000c101900 */
[----:B------:R-:W5:Y:S03]  /*00f0*/  LD.E.U8 R193, desc[UR4][R180.64+0x178] ;  /* 0x00017804b4c17980 */ /* 0x000f66000c101100 */
[----:B------:R-:W1:Y:S02]  /*0100*/  S2UR UR6, SR_CTAID.Z ;  /* 0x00000000000679c3 */ /* 0x000e640000002700 */
[----:B-1----:R-:W-:-:S06]  /*0110*/  ULOP3.LUT UR6, UR6, UR7, UR8, 0xfe, !UPT ;  /* 0x0000000706067292 */ /* 0x002fcc000f8efe08 */
[----:B------:R-:W-:-:S13]  /*0120*/  LOP3.LUT P2, RZ, R231, UR6, RZ, 0xfc, !PT ;  /* 0x00000006e7ff7c12 */ /* 0x000fda000f84fcff */
[----:B------:R-:W4:Y:S01]  /*0130*/  @!P2 LD.E.64 R6, desc[UR4][R180.64+0x1a8] ;  /* 0x0001a804b406a980 */ /* 0x000f22000c101b00 */
[----:B--2---:R-:W-:-:S13]  /*0140*/  ISETP.NE.AND P1, PT, R0, RZ, PT ;  /* 0x000000ff0000720c */ /* 0x004fda0003f25270 */
[----:B---3--:R-:W2:Y:S04]  /*0150*/  @P1 LD.E.64 R228, desc[UR4][R228.64] ;  /* 0x00000004e4e41980 */ /* 0x008ea8000c101b00 */
[----:B------:R-:W3:Y:S04]  /*0160*/  @P1 LD.E R0, desc[UR4][R180.64+0x1a0] ;  /* 0x0001a004b4001980 */ /* 0x000ee8000c101900 */
[----:B----4-:R-:W3:Y:S04]  /*0170*/  @P1 LD.E.64 R4, desc[UR4][R2.64] ;  /* 0x0000000402041980 */ /* 0x010ee8000c101b00 */
[----:B--2---:R1:W-:Y:S04]  /*0180*/  @!P2 ST.E.64 desc[UR4][R6.64], R228 ;  /* 0x000000e40600a985 */ /* 0x0043e8000c101b04 */
[----:B-1----:R-:W2:Y:S01]  /*0190*/  @!P2 LD.E.64 R6, desc[UR4][R180.64+0x1a8] ;  /* 0x0001a804b406a980 */ /* 0x002ea2000c101b00 */
[----:B---3--:R-:W-:-:S05]  /*01a0*/  @P1 IADD3 R0, P0, R0, R4, RZ ;  /* 0x0000000400001210 */ /* 0x008fca0007f1e0ff */
[----:B------:R-:W-:Y:S02]  /*01b0*/  @P1 IMAD.X R4, RZ, RZ, R5, P0 ;  /* 0x000000ffff041224 */ /* 0x000fe400000e0605 */
[----:B------:R-:W-:Y:S02]  /*01c0*/  @P1 IMAD.MOV.U32 R2, RZ, RZ, R0 ;  /* 0x000000ffff021224 */ /* 0x000fe400078e0000 */
[----:B------:R-:W-:Y:S01]  /*01d0*/  @P1 IMAD.MOV.U32 R3, RZ, RZ, R4 ;  /* 0x000000ffff031224 */ /* 0x000fe200078e0004 */
[----:B------:R-:W1:Y:S04]  /*01e0*/  S2R R41, SR_CTAID.Y ;  /* 0x0000000000297919 */ /* 0x000e680000002600 */
[----:B--2---:R2:W-:Y:S04]  /*01f0*/  @!P2 ST.E.64 desc[UR4][R6.64+0x8], R2 ;  /* 0x000008020600a985 */ /* 0x0045e8000c101b04 */
[----:B------:R-:W3:Y:S01]  /*0200*/  LD.E.64 R4, desc[UR4][R180.64+0xe0] ;  /* 0x0000e004b4047980 */ /* 0x000ee2000c101b00 */
[----:B------:R-:W-:-:S03]  /*0210*/  IMAD.MOV.U32 R23, RZ, RZ, -0x1 ;  /* 0xffffffffff177424 */ /* 0x000fc600078e00ff */
[----:B--2---:R-:W2:Y:S01]  /*0220*/  LD.E.64 R6, desc[UR4][R180.64+0xf0] ;  /* 0x0000f004b4067980 */ /* 0x004ea2000c101b00 */
[----:B---3--:R-:W-:-:S04]  /*0230*/  ISETP.NE.U32.AND P1, PT, R4, RZ, PT ;  /* 0x000000ff0400720c */ /* 0x008fc80003f25070 */
[----:B------:R-:W-:Y:S01]  /*0240*/  ISETP.NE.AND.EX P1, PT, R5, RZ, PT, P1 ;  /* 0x000000ff0500720c */ /* 0x000fe20003f25310 */
[----:B-1----:R-:W-:-:S12]  /*0250*/  IMAD.WIDE R4, R41, 0x4, R4 ;  /* 0x0000000429047825 */ /* 0x002fd800078e0204 */
[----:B------:R-:W3:Y:S04]  /*0260*/  @P1 LD.E R23, desc[UR4][R4.64] ;  /* 0x0000000404171980 */ /* 0x000ee8000c101900 */
[----:B------:R-:W3:Y:S04]  /*0270*/  @P1 LD.E R0, desc[UR4][R4.64+0x4] ;  /* 0x0000040404001980 */ /* 0x000ee8000c101900 */
[----:B------:R-:W4:Y:S01]  /*0280*/  LD.E.64 R4, desc[UR4][R180.64+0xe8] ;  /* 0x0000e804b4047980 */ /* 0x000f22000c101b00 */
[----:B------:R-:W1:Y:S01]  /*0290*/  S2R R44, SR_CTAID.Z ;  /* 0x00000000002c7919 */ /* 0x000e620000002700 */
[----:B--2---:R-:W-:Y:S01]  /*02a0*/  ISETP.NE.U32.AND P0, PT, R6, RZ, PT ;  /* 0x000000ff0600720c */ /* 0x004fe20003f05070 */
[----:B---3--:R-:W-:-:S06]  /*02b0*/  @P1 IMAD.IADD R213, R0, 0x1, -R23 ;  /* 0x0000000100d51824 */ /* 0x008fcc00078e0a17 */
[----:B------:R-:W2:Y:S01]  /*02c0*/  @!P1 LD.E R213, desc[UR4][R180.64+0xb4] ;  /* 0x0000b404b4d59980 */ /* 0x000ea2000c101900 */
[----:B------:R-:W-:Y:S01]  /*02d0*/  ISETP.NE.AND.EX P0, PT, R7, RZ, PT, P0 ;  /* 0x000000ff0700720c */ /* 0x000fe20003f05300 */
[----:B------:R-:W-:Y:S01]  /*02e0*/  IMAD.MOV.U32 R24, RZ, RZ, RZ ;  /* 0x000000ffff187224 */ /* 0x000fe200078e00ff */
[----:B------:R-:W-:-:S04]  /*02f0*/  SHF.R.S32.HI R39, RZ, 0x1f, R231 ;  /* 0x0000001fff277819 */ /* 0x000fc800000114e7 */
[----:B------:R-:W-:-:S07]  /*0300*/  LEA.HI R192, R39, R231, RZ, 0x5 ;  /* 0x000000e727c07211 */ /* 0x000fce00078f28ff */
[----:B------:R-:W-:-:S05]  /*0310*/  @P0 IMAD.WIDE R6, R41, 0x4, R6 ;  /* 0x0000000429060825 */ /* 0x000fca00078e0206 */
[----:B------:R3:W5:Y:S01]  /*0320*/  @P0 LD.E R24, desc[UR4][R6.64] ;  /* 0x0000000406180980 */ /* 0x000762000c101900 */
[----:B-1----:R-:W-:-:S04]  /*0330*/  IMAD R0, R41, R8, R44 ;  /* 0x0000000829007224 */ /* 0x002fc800078e022c */
[----:B------:R-:W-:Y:S01]  /*0340*/  IMAD.SHL.U32 R0, R0, 0x20, RZ ;  /* 0x0000002000007824 */ /* 0x000fe200078e00ff */
[----:B------:R-:W-:Y:S01]  /*0350*/  STL [R1+0x2d4], R23 ;  /* 0x0002d41701007387 */ /* 0x000fe20000100800 */
[----:B----4-:R-:W-:Y:S02]  /*0360*/  ISETP.NE.U32.AND P2, PT, R4, RZ, PT ;  /* 0x000000ff0400720c */ /* 0x010fe40003f45070 */
[----:B---3--:R-:W-:-:S05]  /*0370*/  LOP3.LUT R6, R192, 0xffffffe0, RZ, 0xc0, !PT ;  /* 0xffffffe0c0067812 */ /* 0x008fca00078ec0ff */
[----:B------:R-:W-:-:S05]  /*0380*/  IMAD.IADD R85, R231, 0x1, -R6 ;  /* 0x00000001e7557824 */ /* 0x000fca00078e0a06 */
[----:B------:R-:W-:-:S05]  /*0390*/  IADD3 R7, P1, P0, R0, R2, R85 ;  /* 0x0000000200077210 */ /* 0x000fca000783e055 */
[----:B------:R1:W-:Y:S01]  /*03a0*/  STL [R1+0x2d0], R7 ;  /* 0x0002d00701007387 */ /* 0x0003e20000100800 */
[----:B------:R-:W-:Y:S01]  /*03b0*/  ISETP.NE.AND.EX P2, PT, R5, RZ, PT, P2 ;  /* 0x000000ff0500720c */ /* 0x000fe20003f45320 */
[----:B------:R-:W-:Y:S01]  /*03c0*/  BSSY B0, `(.L_x_560) ;  /* 0x000000b000007945 */ /* 0x000fe20003800000 */
[----:B------:R-:W-:Y:S01]  /*03d0*/  IMAD.MOV.U32 R32, RZ, RZ, -0x1 ;  /* 0xffffffffff207424 */ /* 0x000fe200078e00ff */
[----:B------:R-:W-:Y:S01]  /*03e0*/  SHF.R.S32.HI R6, RZ, 0x1f, R0 ;  /* 0x0000001fff067819 */ /* 0x000fe20000011400 */
[----:B------:R-:W-:Y:S01]  /*03f0*/  IMAD.WIDE R4, R41, 0x4, R4 ;  /* 0x0000000429047825 */ /* 0x000fe200078e0204 */
[----:B-1----:R-:W-:Y:S01]  /*0400*/  SHF.R.S32.HI R7, RZ, 0x1f, R85 ;  /* 0x0000001fff077819 */ /* 0x002fe20000011455 */
[----:B--2---:R1:W-:Y:S07]  /*0410*/  STL [R1+0x2ec], R213 ;  /* 0x0002ecd501007387 */ /* 0x0043ee0000100800 */
[----:B------:R-:W-:Y:S05]  /*0420*/  @!P2 BRA `(.L_x_561) ;  /* 0x000000000010a947 */ /* 0x000fea0003800000 */
[----:B------:R-:W2:Y:S02]  /*0430*/  LD.E.U8 R0, desc[UR4][R180.64+0x1b2] ;  /* 0x0001b204b4007980 */ /* 0x000ea4000c101100 */
[----:B--2---:R-:W-:-:S13]  /*0440*/  ISETP.NE.AND P3, PT, R0, RZ, PT ;  /* 0x000000ff0000720c */ /* 0x004fda0003f65270 */
[----:B------:R-:W-:Y:S05]  /*0450*/  @!P3 BRA `(.L_x_561) ;  /* 0x000000000004b947 */ /* 0x000fea0003800000 */
[----:B------:R2:W5:Y:S02]  /*0460*/  LD.E R32, desc[UR4][R4.64] ;  /* 0x0000000404207980 */ /* 0x000564000c101900 */
.L_x_561:
[----:B------:R-:W-:Y:S05]  /*0470*/  BSYNC B0 ;  /* 0x0000000000007941 */ /* 0x000fea0003800000 */
.L_x_560:
[----:B------:R-:W-:Y:S01]  /*0480*/  BSSY B0, `(.L_x_562) ;  /* 0x000000a000007945 */ /* 0x000fe20003800000 */
[----:B------:R-:W-:-:S03]  /*0490*/  IADD3.X R241, R6, R3, R7, P1, P0 ;  /* 0x0000000306f17210 */ /* 0x000fc60000fe0407 */
[----:B------:R-:W-:Y:S05]  /*04a0*/  @!P2 BRA `(.L_x_563) ;  /* 0x000000000018a947 */ /* 0x000fea0003800000 */
[----:B------:R-:W3:Y:S02]  /*04b0*/  LD.E.U8 R0, desc[UR4][R180.64+0x1b2] ;  /* 0x0001b204b4007980 */ /* 0x000ee4000c101100 */
[----:B---3--:R-:W-:-:S13]  /*04c0*/  ISETP.NE.AND P0, PT, R0, RZ, PT ;  /* 0x000000ff0000720c */ /* 0x008fda0003f05270 */
[----:B------:R-:W3:Y:S02]  /*04d0*/  @P0 LD.E R6, desc[UR4][R4.64+0x4] ;  /* 0x0000040404060980 */ /* 0x000ee4000c101900 */
[----:B---3-5:R-:W-:-:S06]  /*04e0*/  @P0 IADD3 R6, R6, -R32, RZ ;  /* 0x8000002006060210 */ /* 0x028fcc0007ffe0ff */
[----:B------:R4:W5:Y:S01]  /*04f0*/  @!P0 LD.E R6, desc[UR4][R4.64] ;  /* 0x0000000404068980 */ /* 0x000962000c101900 */
[----:B------:R-:W-:Y:S05]  /*0500*/  BRA `(.L_x_564) ;  /* 0x0000000000047947 */ /* 0x000fea0003800000 */
.L_x_563:
[----:B------:R3:W5:Y:S02]  /*0510*/  LD.E R6, desc[UR4][R180.64+0xb8] ;  /* 0x0000b804b4067980 */ /* 0x000764000c101900 */
.L_x_564:
[----:B------:R-:W-:Y:S05]  /*0520*/  BSYNC B0 ;  /* 0x0000000000007941 */ /* 0x000fea0003800000 */
.L_x_562:
[----:B------:R-:W2:Y:S01]  /*0530*/  LD.E.64 R2, desc[UR4][R180.64+0xf8] ;  /* 0x0000f804b4027980 */ /* 0x000ea2000c101b00 */
[----:B------:R-:W-:Y:S01]  /*0540*/  BSSY B1, `(.L_x_565) ;  /* 0x0000011000017945 */ /* 0x000fe20003800000 */
[----:B--2---:R-:W-:-:S04]  /*0550*/  ISETP.NE.U32.AND P0, PT, R2, RZ, PT ;  /* 0x000000ff0200720c */ /* 0x004fc80003f05070 */
[----:B------:R-:W-:-:S13]  /*0560*/  ISETP.NE.AND.EX P0, PT, R3, RZ, PT, P0 ;  /* 0x000000ff0300720c */ /* 0x000fda0003f05300 */
[----:B------:R-:W-:Y:S05]  /*0570*/  @!P0 BRA `(.L_x_566) ;  /* 0x0000000000108947 */ /* 0x000fea0003800000 */
[----:B------:R-:W-:-:S05]  /*0580*/  IMAD.WIDE R2, R41, 0x4, R2 ;  /* 0x0000000429027825 */ /* 0x000fca00078e0202 */
[----:B------:R-:W2:Y:S02]  /*0590*/  LD.E R0, desc[UR4][R2.64] ;  /* 0x0000000402007980 */ /* 0x000ea4000c101900 */
[----:B--2--5:R-:W-:Y:S01]  /*05a0*/  IADD3 R84, R0, -R24, RZ ;  /* 0x8000001800547210 */ /* 0x024fe20007ffe0ff */
[----:B------:R-:W-:Y:S05]  /*05b0*/  BRA `(.L_x_567) ;  /* 0x0000000000247947 */ /* 0x000fea0003800000 */
.L_x_566:
[----:B------:R-:W2:Y:S01]  /*05c0*/  LD.E.64 R2, desc[UR4][R180.64+0x108] ;  /* 0x00010804b4027980 */ /* 0x000ea2000c101b00 */
[----:B------:R-:W-:Y:S01]  /*05d0*/  BSSY B0, `(.L_x_568) ;  /* 0x0000006000007945 */ /* 0x000fe20003800000 */
[----:B------:R-:W-:Y:S01]  /*05e0*/  IMAD.MOV.U32 R0, RZ, RZ, RZ ;  /* 0x000000ffff007224 */ /* 0x000fe200078e00ff */
[----:B--2---:R-:W-:-:S04]  /*05f0*/  ISETP.NE.U32.AND P0, PT, R2, RZ, PT ;  /* 0x000000ff0200720c */ /* 0x004fc80003f05070 */
[----:B------:R-:W-:-:S13]  /*0600*/  ISETP.NE.AND.EX P0, PT, R3, RZ, PT, P0 ;  /* 0x000000ff0300720c */ /* 0x000fda0003f05300 */
[----:B------:R-:W-:Y:S05]  /*0610*/  @!P0 BRA `(.L_x_569) ;  /* 0x0000000000048947 */ /* 0x000fea0003800000 */
[----:B------:R2:W5:Y:S02]  /*0620*/  LD.E R0, desc[UR4][R180.64+0xbc] ;  /* 0x0000bc04b4007980 */ /* 0x000564000c101900 */
.L_x_569:
[----:B------:R-:W-:Y:S05]  /*0630*/  BSYNC B0 ;  /* 0x0000000000007941 */ /* 0x000fea0003800000 */
.L_x_568:
[----:B-----5:R-:W-:Y:S02]  /*0640*/  IADD3 R84, R0, R6, -R24 ;  /* 0x0000000600547210 */ /* 0x020fe40007ffe818 */
.L_x_567:
[----:B------:R-:W-:Y:S05]  /*0650*/  BSYNC B1 ;  /* 0x0000000000017941 */ /* 0x000fea0003800000 */
.L_x_565:
[----:B------:R-:W5:Y:S01]  /*0660*/  S2R R25, SR_CTAID.X ;  /* 0x0000000000197919 */ /* 0x000f620000002500 */
[----:B------:R-:W-:Y:S01]  /*0670*/  MOV R0, 0x50 ;  /* 0x0000005000007802 */ /* 0x000fe20000000f00 */
[----:B------:R-:W-:-:S03]  /*0680*/  IMAD.MOV.U32 R3, RZ, RZ, 0x0 ;  /* 0x00000000ff037424 */ /* 0x000fc600078e00ff */
[----:B------:R-:W-:Y:S01]  /*0690*/  MOV R2, R0 ;  /* 0x0000000000027202 */ /* 0x000fe20000000f00 */
[----:B-----5:R-:W-:-:S05]  /*06a0*/  IMAD.SHL.U32 R248, R25, 0x80, RZ ;  /* 0x0000008019f87824 */ /* 0x020fca00078e00ff */
[----:B------:R-:W-:-:S13]  /*06b0*/  ISETP.GT.AND P0, PT, R213, R248, PT ;  /* 0x000000f8d500720c */ /* 0x000fda0003f04270 */
[----:B-1234-:R-:W-:Y:S05]  /*06c0*/  @!P0 RET.REL.NODEC R2 `(_ZN5flash16flash_fwd_kernelI23Flash_fwd_kernel_traitsILi32ELi128ELi128ELi4ELb0ELb0EN7cutlass10bfloat16_tE19Flash_kernel_traitsILi32ELi128ELi128ELi4ES3_EELb1ELb1ELb0ELb1ELb0ELb0ELb0ELb1EEEvNS_16Flash_fwd_paramsE) ;  /* 0xfffffff8024c8950 */ /* 0x01efea0003c3ffff */
[----:B------:R-:W2:Y:S01]  /*06d0*/  LD.E R0, desc[UR4][R180.64+0x188] ;  /* 0x00018804b4007980 */ /* 0x000ea2000c101900 */
[----:B------:R-:W-:Y:S01]  /*06e0*/  IADD3 R3, -R213, 0xff, R248 ;  /* 0x000000ffd5037810 */ /* 0x000fe20007ffe1f8 */
[----:B------:R-:W-:-:S03]  /*06f0*/  VIADD R2, R84, 0x7f ;  /* 0x0000007f54027836 */ /* 0x000fc60000000000 */
[----:B--2---:R-:W-:Y:S02]  /*0700*/  IADD3 R0, R0, R3, R84 ;  /* 0x0000000300007210 */ /* 0x004fe40007ffe054 */
[----:B------:R-:W-:Y:S02]  /*0710*/  SHF.R.S32.HI R3, RZ, 0x1f, R2 ;  /* 0x0000001fff037819 */ /* 0x000fe40000011402 */
[----:B------:R-:W-:Y:S02]  /*0720*/  SHF.R.S32.HI R4, RZ, 0x1f, R0 ;  /* 0x0000001fff047819 */ /* 0x000fe40000011400 */
[----:B------:R-:W-:Y:S02]  /*0730*/  LEA.HI R2, R3, R2, RZ, 0x7 ;  /* 0x0000000203027211 */ /* 0x000fe400078f38ff */
[----:B------:R-:W-:Y:S02]  /*0740*/  LEA.HI R0, R4, R0, RZ, 0x7 ;  /* 0x0000000004007211 */ /* 0x000fe400078f38ff */
[----:B------:R-:W-:-:S02]  /*0750*/  SHF.R.S32.HI R2, RZ, 0x7, R2 ;  /* 0x00000007ff027819 */ /* 0x000fc40000011402 */
[----:B------:R-:W-:-:S04]  /*0760*/  SHF.R.S32.HI R0, RZ, 0x7, R0 ;  /* 0x00000007ff007819 */ /* 0x000fc80000011400 */
[----:B------:R-:W-:-:S04]  /*0770*/  VIMNMX R214, R2, R0, PT ;  /* 0x0000000002d67248 */ /* 0x000fc80003fe0100 */
[----:B------:R-:W-:Y:S01]  /*0780*/  ISETP.GE.AND P0, PT, R214, 0x1, PT ;  /* 0x00000001d600780c */ /* 0x000fe20003f06270 */
[----:B------:R1:W-:-:S12]  /*0790*/  STL [R1+0x1b0], R214 ;  /* 0x0001b0d601007387 */ /* 0x0003d80000100800 */
[----:B------:R-:W-:Y:S05]  /*07a0*/  @!P0 BRA `(.L_x_570) ;  /* 0x000002cc00488947 */ /* 0x000fea0003800000 */
[----:B------:R-:W2:Y:S01]  /*07b0*/  LD.E R18, desc[UR4][R180.64+0x68] ;  /* 0x00006804b4127980 */ /* 0x000ea2000c101900 */
[----:B------:R-:W-:-:S03]  /*07c0*/  ISETP.NE.AND P1, PT, R32, -0x1, PT ;  /* 0xffffffff2000780c */ /* 0x000fc60003f25270 */
[----:B------:R-:W3:Y:S01]  /*07d0*/  LD.E.64 R242, desc[UR4][R180.64+0x38] ;  /* 0x00003804b4f27980 */ /* 0x000ee2000c101b00 */
[----:B------:R-:W-:-:S03]  /*07e0*/  ISETP.NE.AND P3, PT, R23, -0x1, PT ;  /* 0xffffffff1700780c */ /* 0x000fc60003f65270 */
[----:B------:R-:W4:Y:S04]  /*07f0*/  LD.E.64 R12, desc[UR4][R180.64+0x30] ;  /* 0x00003004b40c7980 */ /* 0x000f28000c101b00 */
[----:B------:R-:W4:Y:S04]  /*0800*/  LD.E.64 R20, desc[UR4][R180.64+0x48] ;  /* 0x00004804b4147980 */ /* 0x000f28000c101b00 */
[----:B------:R-:W4:Y:S04]  /*0810*/  @!P1 LD.E.64 R8, desc[UR4][R180.64+0x20] ;  /* 0x00002004b4089980 */ /* 0x000f28000c101b00 */
[----:B------:R-:W4:Y:S01]  /*0820*/  @!P3 LD.E.64 R10, desc[UR4][R180.64+0x18] ;  /* 0x00001804b40ab980 */ /* 0x000f22000c101b00 */
[CC--:B------:R-:W-:Y:S01]  /*0830*/  LEA.HI R14, R39.reuse, R231.reuse, RZ, 0x2 ;  /* 0x000000e7270e7211 */ /* 0x0c0fe200078f10ff */
[----:B------:R-:W1:Y:S01]  /*0840*/  S2R R15, SR_CgaCtaId ;  /* 0x00000000000f7919 */ /* 0x000e620000008800 */
[----:B------:R-:W-:-:S02]  /*0850*/  LEA.HI R40, R39, R231, RZ, 0x3 ;  /* 0x000000e727287211 */ /* 0x000fc400078f18ff */
[----:B------:R-:W-:Y:S01]  /*0860*/  LOP3.LUT R2, R14, 0xfffffffc, RZ, 0xc0, !PT ;  /* 0xfffffffc0e027812 */ /* 0x000fe200078ec0ff */
[----:B------:R-:W4:Y:S01]  /*0870*/  LD.E R212, desc[UR4][R180.64+0xc8] ;  /* 0x0000c804b4d47980 */ /* 0x000f22000c101900 */
[----:B------:R-:W-:-:S03]  /*0880*/  SHF.R.S32.HI R38, RZ, 0x3, R40 ;  /* 0x00000003ff267819 */ /* 0x000fc60000011428 */
[----:B------:R-:W-:Y:S01]  /*0890*/  IMAD.IADD R2, R231, 0x1, -R2 ;  /* 0x00000001e7027824 */ /* 0x000fe200078e0a02 */
[----:B------:R-:W-:Y:S01]  /*08a0*/  SHF.L.U32 R4, R38, 0x6, RZ ;  /* 0x0000000626047819 */ /* 0x000fe200000006ff */
[----:B------:R-:W4:Y:S02]  /*08b0*/  LD.E.64 R42, desc[UR4][R180.64+0x10] ;  /* 0x00001004b42a7980 */ /* 0x000f24000c101b00 */
[----:B------:R-:W-:Y:S01]  /*08c0*/  IMAD.SHL.U32 R152, R2, 0x8, RZ ;  /* 0x0000000802987824 */ /* 0x000fe200078e00ff */
[----:B------:R-:W-:Y:S01]  /*08d0*/  LOP3.LUT R2, R4, 0xc0, RZ, 0xc0, !PT ;  /* 0x000000c004027812 */ /* 0x000fe200078ec0ff */
[----:B------:R2:W5:Y:S01]  /*08e0*/  LD.E.64 R26, desc[UR4][R180.64+0x50] ;  /* 0x00005004b41a7980 */ /* 0x000562000c101b00 */
[----:B------:R-:W-:Y:S02]  /*08f0*/  MOV R4, 0x400 ;  /* 0x0000040000047802 */ /* 0x000fe40000000f00 */
[----:B------:R-:W-:Y:S01]  /*0900*/  SHF.R.S32.HI R240, RZ, 0x5, R192 ;  /* 0x00000005fff07819 */ /* 0x000fe200000114c0 */
[----:B------:R2:W5:Y:S01]  /*0910*/  LD.E R182, desc[UR4][R180.64+0x60] ;  /* 0x00006004b4b67980 */ /* 0x000562000c101900 */
[----:B------:R-:W-:-:S02]  /*0920*/  IABS R19, R44 ;  /* 0x0000002c00137213 */ /* 0x000fc40000000000 */
[----:B------:R-:W-:Y:S01]  /*0930*/  IADD3 R28, -R248, R213, RZ ;  /* 0x000000d5f81c7210 */ /* 0x000fe20007ffe1ff */
[----:B------:R2:W5:Y:S04]  /*0940*/  LD.E R230, desc[UR4][R180.64+0xc4] ;  /* 0x0000c404b4e67980 */ /* 0x000568000c101900 */
[----:B------:R2:W5:Y:S04]  /*0950*/  LD.E R153, desc[UR4][R180.64+0xc0] ;  /* 0x0000c004b4997980 */ /* 0x000568000c101900 */
[----:B------:R2:W5:Y:S01]  /*0960*/  LD.E.64 R244, desc[UR4][R180.64+0x40] ;  /* 0x00004004b4f47980 */ /* 0x000562000c101b00 */
[----:B-1----:R-:W-:-:S02]  /*0970*/  LEA R4, R15, R4, 0x18 ;  /* 0x000000040f047211 */ /* 0x002fc400078ec0ff */
[----:B------:R-:W-:Y:S01]  /*0980*/  SHF.R.S32.HI R37, RZ, 0x1f, R152 ;  /* 0x0000001fff257819 */ /* 0x000fe20000011498 */
[----:B------:R1:W5:Y:S01]  /*0990*/  LD.E.64 R250, desc[UR4][R180.64+0x8] ;  /* 0x00000804b4fa7980 */ /* 0x000362000c101b00 */
[----:B------:R-:W-:-:S03]  /*09a0*/  @!P3 SHF.R.S32.HI R22, RZ, 0x1f, R41 ;  /* 0x0000001fff16b819 */ /* 0x000fc60000011429 */
[----:B------:R1:W-:Y:S04]  /*09b0*/  STL [R1+0x2e8], R28 ;  /* 0x0002e81c01007387 */ /* 0x0003e80000100800 */
[----:B------:R1:W5:Y:S01]  /*09c0*/  LD.E.64 R30, desc[UR4][R180.64+0x58] ;  /* 0x00005804b41e7980 */ /* 0x000362000c101b00 */
[----:B--2---:R-:W-:-:S04]  /*09d0*/  IABS R0, R18 ;  /* 0x0000001200007213 */ /* 0x004fc80000000000 */
[----:B------:R-:W2:Y:S08]  /*09e0*/  I2F.RP R6, R0 ;  /* 0x0000000000067306 */ /* 0x000eb00000209400 */
[----:B--2---:R-:W2:Y:S02]  /*09f0*/  MUFU.RCP R6, R6 ;  /* 0x0000000600067308 */ /* 0x004ea40000001000 */
[----:B--2---:R-:W-:-:S06]  /*0a00*/  VIADD R6, R6, 0xffffffe ;  /* 0x0ffffffe06067836 */ /* 0x004fcc0000000000 */
[----:B------:R-:W2:Y:S02]  /*0a10*/  F2I.FTZ.U32.TRUNC.NTZ R7, R6 ;  /* 0x0000000600077305 */ /* 0x000ea4000021f000 */
[----:B--2---:R-:W-:Y:S01]  /*0a20*/  IMAD.MOV R3, RZ, RZ, -R7 ;  /* 0x000000ffff037224 */ /* 0x004fe200078e0a07 */
[----:B------:R-:W-:-:S04]  /*0a30*/  LOP3.LUT R6, R2, 0x18, R152, 0xf8, !PT ;  /* 0x0000001802067812 */ /* 0x000fc800078ef898 */
[----:B------:R-:W-:Y:S02]  /*0a40*/  MOV R5, R3 ;  /* 0x0000000300057202 */ /* 0x000fe40000000f00 */
[----:B------:R-:W-:Y:S02]  /*0a50*/  SHF.R.U32.HI R3, RZ, 0x3, R2 ;  /* 0x00000003ff037819 */ /* 0x000fe40000011602 */
[----:B------:R-:W-:Y:S02]  /*0a60*/  SHF.R.S32.HI R2, RZ, 0x2, R14 ;  /* 0x00000002ff027819 */ /* 0x000fe4000001140e */
[----:B------:R-:W-:Y:S02]  /*0a70*/  LOP3.LUT R16, R6, R3, RZ, 0x3c, !PT ;  /* 0x0000000306107212 */ /* 0x000fe400078e3cff */
[----:B------:R-:W-:Y:S01]  /*0a80*/  LEA.HI R3, R14, R2, RZ, 0x1 ;  /* 0x000000020e037211 */ /* 0x000fe200078f08ff */
[----:B------:R-:W-:Y:S02]  /*0a90*/  IMAD R5, R5, R0, RZ ;  /* 0x0000000005057224 */ /* 0x000fe400078e02ff */
[----:B------:R-:W-:Y:S01]  /*0aa0*/  IMAD.MOV.U32 R6, RZ, RZ, RZ ;  /* 0x000000ffff067224 */ /* 0x000fe200078e00ff */
[----:B------:R-:W-:-:S03]  /*0ab0*/  LOP3.LUT R3, R3, 0x7fffffe, RZ, 0xc0, !PT ;  /* 0x07fffffe03037812 */ /* 0x000fc600078ec0ff */
[----:B------:R-:W-:Y:S01]  /*0ac0*/  IMAD.HI.U32 R15, R7, R5, R6 ;  /* 0x00000005070f7227 */ /* 0x000fe200078e0006 */
[----:B------:R-:W-:-:S03]  /*0ad0*/  IABS R6, R18 ;  /* 0x0000001200067213 */ /* 0x000fc60000000000 */
[----:B------:R-:W-:Y:S01]  /*0ae0*/  IMAD.IADD R5, R2, 0x1, -R3 ;  /* 0x0000000102057824 */ /* 0x000fe200078e0a03 */
[----:B------:R-:W-:Y:S02]  /*0af0*/  @!P1 SHF.R.S32.HI R7, RZ, 0x1f, R24 ;  /* 0x0000001fff079819 */ /* 0x000fe40000011418 */
[----:B------:R-:W-:Y:S01]  /*0b00*/  IADD3 R3, RZ, -R6, RZ ;  /* 0x80000006ff037210 */ /* 0x000fe20007ffe0ff */
[----:B------:R-:W-:Y:S02]  /*0b10*/  IMAD R17, R240, 0x8, R5 ;  /* 0x00000008f0117824 */ /* 0x000fe400078e0205 */
[----:B---3--:R-:W-:-:S03]  /*0b20*/  @!P1 IMAD R6, R243, R24, RZ ;  /* 0x00000018f3069224 */ /* 0x008fc600078e02ff */
[----:B------:R-:W-:Y:S01]  /*0b30*/  LEA R195, R17, R16, 0x5 ;  /* 0x0000001011c37211 */ /* 0x000fe200078e28ff */
[C---:B------:R-:W-:Y:S02]  /*0b40*/  @!P1 IMAD R16, R242.reuse, R7, R6 ;  /* 0x00000007f2109224 */ /* 0x040fe400078e0206 */
[----:B------:R-:W-:-:S04]  /*0b50*/  @!P1 IMAD.WIDE.U32 R6, R242, R24, RZ ;  /* 0x00000018f2069225 */ /* 0x000fc800078e00ff */
[----:B------:R-:W-:Y:S02]  /*0b60*/  @P1 IMAD.IADD R14, R24, 0x1, R32 ;  /* 0x00000001180e1824 */ /* 0x000fe400078e0220 */
[----:B------:R-:W-:-:S04]  /*0b70*/  IMAD.HI.U32 R5, R15, R19, RZ ;  /* 0x000000130f057227 */ /* 0x000fc800078e00ff */
[----:B------:R-:W-:Y:S02]  /*0b80*/  @!P1 IMAD.IADD R7, R7, 0x1, R16 ;  /* 0x0000000107079824 */ /* 0x000fe400078e0210 */
[-C--:B------:R-:W-:Y:S02]  /*0b90*/  @P1 IMAD R17, R243, R14.reuse, RZ ;  /* 0x0000000ef3111224 */ /* 0x080fe400078e02ff */
[----:B------:R-:W-:Y:S01]  /*0ba0*/  IMAD R3, R5, R3, R19 ;  /* 0x0000000305037224 */ /* 0x000fe200078e0213 */
[----:B------:R-:W-:Y:S01]  /*0bb0*/  @!P1 SHF.R.S32.HI R19, RZ, 0x1f, R41 ;  /* 0x0000001fff139819 */ /* 0x000fe20000011429 */
[----:B------:R-:W-:-:S04]  /*0bc0*/  @P1 IMAD.WIDE.U32 R14, R242, R14, RZ ;  /* 0x0000000ef20e1225 */ /* 0x000fc800078e00ff */
[----:B----4-:R-:W-:Y:S02]  /*0bd0*/  @!P1 IMAD R9, R9, R41, RZ ;  /* 0x0000002909099224 */ /* 0x010fe400078e02ff */
[----:B------:R-:W-:Y:S01]  /*0be0*/  @!P1 IMAD.WIDE.U32 R6, R41, R8, R6 ;  /* 0x0000000829069225 */ /* 0x000fe200078e0006 */
[----:B------:R-:W-:-:S03]  /*0bf0*/  ISETP.GT.U32.AND P0, PT, R0, R3, PT ;  /* 0x000000030000720c */ /* 0x000fc60003f04070 */
[----:B------:R-:W-:Y:S01]  /*0c00*/  @P1 IMAD.IADD R17, R15, 0x1, R17 ;  /* 0x000000010f111824 */ /* 0x000fe200078e0211 */
[----:B------:R-:W-:Y:S01]  /*0c10*/  @P1 MOV R15, R14 ;  /* 0x0000000e000f1202 */ /* 0x000fe20000000f00 */
[----:B------:R-:W-:Y:S02]  /*0c20*/  @!P1 IMAD R16, R8, R19, R9 ;  /* 0x0000001308109224 */ /* 0x000fe400078e0209 */
[----:B------:R-:W-:Y:S02]  /*0c30*/  @!P1 IMAD.MOV.U32 R15, RZ, RZ, R6 ;  /* 0x000000ffff0f9224 */ /* 0x000fe400078e0006 */
[-C--:B------:R-:W-:Y:S02]  /*0c40*/  @P3 IMAD R14, R13, R23.reuse, RZ ;  /* 0x000000170d0e3224 */ /* 0x080fe400078e02ff */
[----:B------:R-:W-:Y:S01]  /*0c50*/  @P3 IMAD.WIDE.U32 R8, R12, R23, RZ ;  /* 0x000000170c083225 */ /* 0x000fe200078e00ff */
[----:B------:R-:W-:-:S03]  /*0c60*/  IADD3 R6, P2, R152, R15, RZ ;  /* 0x0000000f98067210 */ /* 0x000fc60007f5e0ff */
[----:B------:R-:W-:Y:S02]  /*0c70*/  @!P1 IMAD.IADD R17, R7, 0x1, R16 ;  /* 0x0000000107119824 */ /* 0x000fe400078e0210 */
[----:B------:R-:W-:Y:S02]  /*0c80*/  @P3 IMAD.IADD R16, R9, 0x1, R14 ;  /* 0x0000000109103824 */ /* 0x000fe400078e020e */
[----:B------:R-:W-:Y:S01]  /*0c90*/  @P3 IMAD.MOV.U32 R14, RZ, RZ, R8 ;  /* 0x000000ffff0e3224 */ /* 0x000fe200078e0008 */
[----:B------:R-:W-:Y:S02]  /*0ca0*/  LOP3.LUT R8, R44, R18, RZ, 0x3c, !PT ;  /* 0x000000122c087212 */ /* 0x000fe400078e3cff */
[----:B------:R-:W-:Y:S02]  /*0cb0*/  IADD3.X R7, R37, R17, RZ, P2, !PT ;  /* 0x0000001125077210 */ /* 0x000fe400017fe4ff */
[----:B------:R-:W-:Y:S02]  /*0cc0*/  ISETP.GE.AND P2, PT, R8, RZ, PT ;  /* 0x000000ff0800720c */ /* 0x000fe40003f46270 */
[----:B------:R-:W-:Y:S01]  /*0cd0*/  @!P0 IADD3 R3, R3, -R0, RZ ;  /* 0x8000000003038210 */ /* 0x000fe20007ffe0ff */
[----:B------:R-:W-:Y:S01]  /*0ce0*/  IMAD.WIDE.U32 R8, R242, R2, R6 ;  /* 0x00000002f2087225 */ /* 0x000fe200078e0006 */
[----:B------:R-:W-:-:S03]  /*0cf0*/  @P3 MOV R6, R12 ;  /* 0x0000000c00063202 */ /* 0x000fc60000000f00 */
[----:B------:R-:W-:Y:S01]  /*0d00*/  @P3 IMAD.MOV.U32 R7, RZ, RZ, R13 ;  /* 0x000000ffff073224 */ /* 0x000fe200078e000d */
[----:B------:R-:W-:Y:S01]  /*0d10*/  @!P3 MOV R7, R13 ;  /* 0x0000000d0007b202 */ /* 0x000fe20000000f00 */
[----:B------:R-:W-:Y:S01]  /*0d20*/  @!P3 IMAD.MOV.U32 R6, RZ, RZ, R12 ;  /* 0x000000ffff06b224 */ /* 0x000fe200078e000c */
[----:B------:R-:W-:Y:S01]  /*0d30*/  ISETP.GE.U32.AND P5, PT, R3, R0, PT ;  /* 0x000000000300720c */ /* 0x000fe20003fa6070 */
[----:B------:R-:W2:Y:S01]  /*0d40*/  LD.E.64 R12, desc[UR4][R180.64+0x98] ;  /* 0x00009804b40c7980 */ /* 0x000ea2000c101b00 */
[----:B------:R-:W-:Y:S01]  /*0d50*/  @!P3 IMAD R19, R11, R41, RZ ;  /* 0x000000290b13b224 */ /* 0x000fe200078e02ff */
[----:B------:R-:W-:-:S03]  /*0d60*/  @!P0 IADD3 R5, R5, 0x1, RZ ;  /* 0x0000000105058810 */ /* 0x000fc60007ffe0ff */
[C---:B------:R-:W-:Y:S02]  /*0d70*/  @!P3 IMAD R19, R10.reuse, R22, R19 ;  /* 0x000000160a13b224 */ /* 0x040fe400078e0213 */
[----:B------:R-:W-:Y:S01]  /*0d80*/  @!P3 IMAD.WIDE.U32 R10, R10, R41, RZ ;  /* 0x000000290a0ab225 */ /* 0x000fe200078e00ff */
[----:B------:R-:W-:-:S03]  /*0d90*/  SHF.R.S32.HI R3, RZ, 0x1f, R2 ;  /* 0x0000001fff037819 */ /* 0x000fc60000011402 */
[----:B------:R-:W-:Y:S02]  /*0da0*/  @!P3 IMAD.MOV.U32 R14, RZ, RZ, R10 ;  /* 0x000000ffff0eb224 */ /* 0x000fe400078e000a */
[----:B------:R-:W-:Y:S02]  /*0db0*/  @P5 VIADD R5, R5, 0x1 ;  /* 0x0000000105055836 */ /* 0x000fe40000000000 */
[----:B------:R-:W-:Y:S01]  /*0dc0*/  IMAD R0, R243, R2, RZ ;  /* 0x00000002f3007224 */ /* 0x000fe200078e02ff */
[----:B------:R-:W-:Y:S01]  /*0dd0*/  IADD3 R14, P0, R152, R14, RZ ;  /* 0x0000000e980e7210 */ /* 0x000fe20007f1e0ff */
[----:B------:R-:W-:Y:S02]  /*0de0*/  @!P3 IMAD.IADD R16, R11, 0x1, R19 ;  /* 0x000000010b10b824 */ /* 0x000fe400078e0213 */
[----:B------:R-:W-:Y:S01]  /*0df0*/  IMAD R10, R21, R44, RZ ;  /* 0x0000002c150a7224 */ /* 0x000fe200078e02ff */
[C---:B------:R-:W-:Y:S01]  /*0e00*/  IADD3 R33, R2.reuse, 0x20, RZ ;  /* 0x0000002002217810 */ /* 0x040fe20007ffe0ff */
[----:B------:R-:W-:Y:S01]  /*0e10*/  IMAD.MOV.U32 R21, RZ, RZ, R5 ;  /* 0x000000ffff157224 */ /* 0x000fe200078e0005 */
[C---:B------:R-:W-:Y:S01]  /*0e20*/  IADD3 R34, R2.reuse, 0x60, RZ ;  /* 0x0000006002227810 */ /* 0x040fe20007ffe0ff */
[----:B------:R-:W-:-:S02]  /*0e30*/  VIADD R35, R2, 0x40 ;  /* 0x0000004002237836 */ /* 0x000fc40000000000 */
[----:B------:R-:W-:Y:S01]  /*0e40*/  IMAD R0, R242, R3, R0 ;  /* 0x00000003f2007224 */ /* 0x000fe200078e0200 */
[----:B------:R-:W-:Y:S01]  /*0e50*/  IADD3.X R15, R37, R16, RZ, P0, !PT ;  /* 0x00000010250f7210 */ /* 0x000fe200007fe4ff */
[----:B------:R-:W-:Y:S01]  /*0e60*/  @!P2 IMAD.MOV R21, RZ, RZ, -R21 ;  /* 0x000000ffff15a224 */ /* 0x000fe200078e0a15 */
[-C--:B------:R-:W-:Y:S01]  /*0e70*/  ISETP.GE.AND P3, PT, R2, R28.reuse, PT ;  /* 0x0000001c0200720c */ /* 0x080fe20003f66270 */
[----:B------:R-:W-:Y:S01]  /*0e80*/  IMAD.IADD R17, R9, 0x1, R0 ;  /* 0x0000000109117824 */ /* 0x000fe200078e0200 */
[-C--:B------:R-:W-:Y:S01]  /*0e90*/  ISETP.GE.AND P2, PT, R33, R28.reuse, PT ;  /* 0x0000001c2100720c */ /* 0x080fe20003f46270 */
[----:B------:R-:W-:Y:S01]  /*0ea0*/  IMAD.MOV.U32 R16, RZ, RZ, R8 ;  /* 0x000000ffff107224 */ /* 0x000fe200078e0008 */
[-C--:B------:R-:W-:Y:S01]  /*0eb0*/  ISETP.GE.AND P0, PT, R35, R28.reuse, PT ;  /* 0x0000001c2300720c */ /* 0x080fe20003f06270 */
[----:B------:R3:W5:Y:S01]  /*0ec0*/  LD.E.64 R8, desc[UR4][R180.64] ;  /* 0x00000004b4087980 */ /* 0x000762000c101b00 */
[----:B------:R-:W-:-:S03]  /*0ed0*/  ISETP.GE.AND P6, PT, R34, R28, PT ;  /* 0x0000001c2200720c */ /* 0x000fc60003fc6270 */
[----:B-1----:R3:W5:Y:S01]  /*0ee0*/  @!P1 LD.E.64 R28, desc[UR4][R180.64+0x28] ;  /* 0x00002804b41c9980 */ /* 0x002762000c101b00 */
[----:B------:R-:W-:-:S03]  /*0ef0*/  IMAD.WIDE R46, R25, 0x80, R2 ;  /* 0x00000080192e7825 */ /* 0x000fc600078e0202 */
[----:B------:R3:W-:Y:S04]  /*0f00*/  STL [R1+0x2b4], R212 ;  /* 0x0002b4d401007387 */ /* 0x0007e80000100800 */
[----:B------:R3:W-:Y:S04]  /*0f10*/  STL.64 [R1+0x2e0], R46 ;  /* 0x0002e02e01007387 */ /* 0x0007e80000100a00 */
[----:B------:R3:W-:Y:S01]  /*0f20*/  STL.64 [R1+0x10], R42 ;  /* 0x0000102a01007387 */ /* 0x0007e20000100a00 */
[----:B------:R-:W-:Y:S02]  /*0f30*/  ISETP.NE.AND P4, PT, R18, RZ, PT ;  /* 0x000000ff1200720c */ /* 0x000fe40003f85270 */
[----:B------:R-:W-:Y:S01]  /*0f40*/  SHF.R.S32.HI R23, RZ, 0x1f, R44 ;  /* 0x0000001fff177819 */ /* 0x000fe2000001142c */
[----:B------:R-:W-:-:S02]  /*0f50*/  VIADD R194, R214, 0xffffffff ;  /* 0xffffffffd6c27836 */ /* 0x000fc40000000000 */
[----:B------:R-:W-:Y:S01]  /*0f60*/  IMAD.WIDE.U32 R14, R44, R20, R14 ;  /* 0x000000142c0e7225 */ /* 0x000fe200078e000e */
[----:B------:R-:W-:Y:S03]  /*0f70*/  BSSY B0, `(.L_x_571) ;  /* 0x000001a000007945 */ /* 0x000fe60003800000 */
[----:B------:R-:W-:Y:S02]  /*0f80*/  IMAD R10, R20, R23, R10 ;  /* 0x00000017140a7224 */ /* 0x000fe400078e020a */
[----:B------:R-:W-:Y:S02]  /*0f90*/  IMAD R20, R194, -0x80, R84 ;  /* 0xffffff80c2147824 */ /* 0x000fe400078e0254 */
[----:B------:R-:W-:Y:S01]  /*0fa0*/  @!P4 LOP3.LUT R21, RZ, R18, RZ, 0x33, !PT ;  /* 0x00000012ff15c212 */ /* 0x000fe200078e33ff */
[----:B------:R-:W-:Y:S01]  /*0fb0*/  IMAD R195, R195, 0x2, R4 ;  /* 0x00000002c3c37824 */ /* 0x000fe200078e0204 */
[----:B------:R-:W-:-:S02]  /*0fc0*/  IADD3 R11, R15, R10, RZ ;  /* 0x0000000a0f0b7210 */ /* 0x000fc40007ffe0ff */
[-C--:B------:R-:W-:Y:S02]  /*0fd0*/  ISETP.GE.AND P5, PT, R2, R20.reuse, PT ;  /* 0x000000140200720c */ /* 0x080fe40003fa6270 */
[----:B------:R-:W-:Y:S01]  /*0fe0*/  ISETP.GE.AND P4, PT, R33, R20, PT ;  /* 0x000000142100720c */ /* 0x000fe20003f86270 */
[----:B--2---:R3:W-:Y:S01]  /*0ff0*/  STL.64 [R1+0x1a8], R12 ;  /* 0x0001a80c01007387 */ /* 0x0047e20000100a00 */
[----:B------:R-:W-:Y:S11]  /*1000*/  @P3 BRA `(.L_x_572) ;  /* 0x0000000000403947 */ /* 0x000ff60003800000 */
[----:B-----5:R-:W-:-:S13]  /*1010*/  ISETP.GE.AND P3, PT, R152, R153, PT ;  /* 0x000000999800720c */ /* 0x020fda0003f66270 */
[----:B------:R1:W-:Y:S04]  /*1020*/  @P3 STS [R195], RZ ;  /* 0x000000ffc3003388 */ /* 0x0003e80000000800 */
[----:B------:R1:W-:Y:S04]  /*1030*/  @P3 STS [R195+0x4], RZ ;  /* 0x000004ffc3003388 */ /* 0x0003e80000000800 */
[----:B------:R1:W-:Y:S01]  /*1040*/  @P3 STS.64 [R195+0x8], RZ ;  /* 0x000008ffc3003388 */ /* 0x0003e20000000a00 */
[----:B------:R-:W-:Y:S05]  /*1050*/  @P3 BRA `(.L_x_572) ;  /* 0x00000000002c3947 */ /* 0x000fea0003800000 */
[----:B------:R-:W-:Y:S01]  /*1060*/  MOV R10, R14 ;  /* 0x0000000e000a7202 */ /* 0x000fe20000000f00 */
[----:B------:R-:W-:-:S04]  /*1070*/  IMAD R0, R47, R6, RZ ;  /* 0x000000062f007224 */ /* 0x000fc800078e02ff */
[----:B---3--:R-:W-:-:S04]  /*1080*/  IMAD.WIDE.U32 R12, R46, R6, R10 ;  /* 0x000000062e0c7225 */ /* 0x008fc800078e000a */
[----:B------:R-:W-:Y:S01]  /*1090*/  IMAD R0, R46, R7, R0 ;  /* 0x000000072e007224 */ /* 0x000fe200078e0200 */
[----:B------:R-:W-:-:S04]  /*10a0*/  LEA R18, P3, R12, R8, 0x1 ;  /* 0x000000080c127211 */ /* 0x000fc800078608ff */
[----:B------:R-:W-:-:S04]  /*10b0*/  IADD3 R0, R13, R0, RZ ;  /* 0x000000000d007210 */ /* 0x000fc80007ffe0ff */
[----:B------:R-:W-:-:S05]  /*10c0*/  LEA.HI.X R19, R12, R9, R0, 0x1, P3 ;  /* 0x000000090c137211 */ /* 0x000fca00018f0c00 */
[----:B------:R-:W-:Y:S01]  /*10d0*/  @!PT LDS RZ, [RZ] ;  /* 0x00000000fffff984 */ /* 0x000fe20000000800 */
[----:B------:R-:W-:Y:S01]  /*10e0*/  @!PT LDS RZ, [RZ] ;  /* 0x00000000fffff984 */ /* 0x000fe20000000800 */
[----:B------:R-:W-:Y:S01]  /*10f0*/  @!PT LDS RZ, [RZ] ;  /* 0x00000000fffff984 */ /* 0x000fe20000000800 */
[----:B------:R2:W-:Y:S02]  /*1100*/  LDGSTS.E.BYPASS.LTC128B.128 [R195], desc[UR4][R18.64] ;  /* 0x0000000012c37fae */ /* 0x0005e4000b901d44 */
.L_x_572:
[----:B------:R-:W-:Y:S05]  /*1110*/  BSYNC B0 ;  /* 0x0000000000007941 */ /* 0x000fea0003800000 */
.L_x_571:
[-C--:B-----5:R-:W-:Y:S01]  /*1120*/  IMAD.WIDE.U32 R48, R26, R21.reuse, R16 ;  /* 0x000000151a307225 */ /* 0x0a0fe200078e0010 */
[----:B------:R-:W-:Y:S01]  /*1130*/  SHF.R.S32.HI R36, RZ, 0x1f, R21 ;  /* 0x0000001fff247819 */ /* 0x000fe20000011415 */
[----:B------:R-:W-:Y:S01]  /*1140*/  BSSY B0, `(.L_x_573) ;  /* 0x000001b000007945 */ /* 0x000fe20003800000 */
[----:B------:R-:W-:Y:S01]  /*1150*/  SHF.L.U64.HI R252, R242, 0x7, R243 ;  /* 0x00000007f2fc7819 */ /* 0x000fe200000102f3 */
[----:B------:R-:W-:Y:S01]  /*1160*/  IMAD R0, R27, R21, RZ ;  /* 0x000000151b007224 */ /* 0x000fe200078e02ff */
[----:B------:R4:W-:Y:S01]  /*1170*/  STL.64 [R1+0x2d8], R48 ;  /* 0x0002d83001007387 */ /* 0x0009e20000100a00 */
[----:B------:R-:W-:Y:S02]  /*1180*/  ISETP.GE.AND P3, PT, R35, R20, PT ;  /* 0x000000142300720c */ /* 0x000fe40003f66270 */
[----:B--2---:R-:W-:Y:S01]  /*1190*/  IMAD R19, R26, R36, R0 ;  /* 0x000000241a137224 */ /* 0x004fe200078e0200 */
[----:B------:R-:W-:Y:S01]  /*11a0*/  SHF.R.S32.HI R26, RZ, 0x1f, R194 ;  /* 0x0000001fff1a7819 */ /* 0x000fe200000114c2 */
[----:B------:R-:W-:Y:S01]  /*11b0*/  IMAD R18, R252, R194, RZ ;  /* 0x000000c2fc127224 */ /* 0x000fe200078e02ff */
[----:B------:R-:W-:Y:S01]  /*11c0*/  SHF.L.U32 R249, R242, 0x7, RZ ;  /* 0x00000007f2f97819 */ /* 0x000fe200000006ff */
[----:B------:R-:W-:Y:S05]  /*11d0*/  @P2 BRA `(.L_x_574) ;  /* 0x0000000000442947 */ /* 0x000fea0003800000 */
[----:B------:R-:W-:-:S13]  /*11e0*/  ISETP.GE.AND P2, PT, R152, R153, PT ;  /* 0x000000999800720c */ /* 0x000fda0003f46270 */
[----:B------:R2:W-:Y:S01]  /*11f0*/  @P2 STS.128 [R195+0x800], RZ ;  /* 0x000800ffc3002388 */ /* 0x0005e20000000c00 */
[----:B------:R-:W-:Y:S05]  /*1200*/  @P2 BRA `(.L_x_574) ;  /* 0x0000000000382947 */ /* 0x000fea0003800000 */
[----:B------:R-:W-:Y:S01]  /*1210*/  IADD3 R0, P2, R46, 0x20, RZ ;  /* 0x000000202e007810 */ /* 0x000fe20007f5e0ff */
[----:B---3--:R-:W-:Y:S01]  /*1220*/  IMAD.MOV.U32 R12, RZ, RZ, R14 ;  /* 0x000000ffff0c7224 */ /* 0x008fe200078e000e */
[----:B------:R-:W-:-:S03]  /*1230*/  MOV R13, R11 ;  /* 0x0000000b000d7202 */ /* 0x000fc60000000f00 */
[----:B------:R-:W-:Y:S02]  /*1240*/  IMAD.X R5, RZ, RZ, R47, P2 ;  /* 0x000000ffff057224 */ /* 0x000fe400010e062f */
[----:B------:R-:W-:-:S04]  /*1250*/  IMAD.WIDE.U32 R12, R6, R0, R12 ;  /* 0x00000000060c7225 */ /* 0x000fc800078e000c */
[----:B------:R-:W-:Y:S01]  /*1260*/  IMAD R5, R5, R6, RZ ;  /* 0x0000000605057224 */ /* 0x000fe200078e02ff */
[----:B------:R-:W-:-:S03]  /*1270*/  LEA R16, P2, R12, R8, 0x1 ;  /* 0x000000080c107211 */ /* 0x000fc600078408ff */
[----:B------:R-:W-:-:S05]  /*1280*/  IMAD R0, R7, R0, R5 ;  /* 0x0000000007007224 */ /* 0x000fca00078e0205 */
[----:B------:R-:W-:-:S04]  /*1290*/  IADD3 R0, R13, R0, RZ ;  /* 0x000000000d007210 */ /* 0x000fc80007ffe0ff */
[----:B------:R-:W-:-:S05]  /*12a0*/  LEA.HI.X R17, R12, R9, R0, 0x1, P2 ;  /* 0x000000090c117211 */ /* 0x000fca00010f0c00 */
[----:B------:R-:W-:Y:S01]  /*12b0*/  @!PT LDS RZ, [RZ] ;  /* 0x00000000fffff984 */ /* 0x000fe20000000800 */
[----:B------:R-:W-:Y:S01]  /*12c0*/  @!PT LDS RZ, [RZ] ;  /* 0x00000000fffff984 */ /* 0x000fe20000000800 */
[----:B------:R-:W-:Y:S01]  /*12d0*/  @!PT LDS RZ, [RZ] ;  /* 0x00000000fffff984 */ /* 0x000fe20000000800 */
[----:B------:R3:W-:Y:S02]  /*12e0*/  LDGSTS.E.BYPASS.LTC128B.128 [R195+0x800], desc[UR4][R16.64] ;  /* 0x0080000010c37fae */ /* 0x0007e4000b901d44 */
.L_x_574:
[----:B------:R-:W-:Y:S05]  /*12f0*/  BSYNC B0 ;  /* 0x0000000000007941 */ /* 0x000fea0003800000 */
.L_x_573:
[----:B---3--:R-:W-:Y:S01]  /*1300*/  IADD3 R13, R49, R19, RZ ;  /* 0x00000013310d7210 */ /* 0x008fe20007ffe0ff */
[----:B------:R-:W-:Y:S01]  /*1310*/  BSSY B0, `(.L_x_575) ;  /* 0x0000018000007945 */ /* 0x000fe20003800000 */
[----:B------:R-:W-:Y:S01]  /*1320*/  MOV R12, R48 ;  /* 0x00000030000c7202 */ /* 0x000fe20000000f00 */
[----:B------:R-:W-:Y:S01]  /*1330*/  IMAD R25, R26, R249, R18 ;  /* 0x000000f91a197224 */ /* 0x000fe200078e0212 */
[----:B------:R-:W-:-:S03]  /*1340*/  ISETP.GE.AND P2, PT, R34, R20, PT ;  /* 0x000000142200720c */ /* 0x000fc60003f46270 */
[----:B------:R3:W-:Y:S02]  /*1350*/  STL.64 [R1+0x2b8], R12 ;  /* 0x0002b80c01007387 */ /* 0x0007e40000100a00 */
[----:B---3--:R-:W-:Y:S01]  /*1360*/  IMAD.WIDE.U32 R12, R194, R249, R12 ;  /* 0x000000f9c20c7225 */ /* 0x008fe200078e000c */
[----:B------:R-:W-:Y:S05]  /*1370*/  @P0 BRA `(.L_x_576) ;  /* 0x0000000000440947 */ /* 0x000fea0003800000 */
[----:B------:R-:W-:-:S13]  /*1380*/  ISETP.GE.AND P0, PT, R152, R153, PT ;  /* 0x000000999800720c */ /* 0x000fda0003f06270 */
[----:B------:R3:W-:Y:S01]  /*1390*/  @P0 STS.128 [R195+0x1000], RZ ;  /* 0x001000ffc3000388 */ /* 0x0007e20000000c00 */
[----:B------:R-:W-:Y:S05]  /*13a0*/  @P0 BRA `(.L_x_576) ;  /* 0x0000000000380947 */ /* 0x000fea0003800000 */
[----:B------:R-:W-:Y:S01]  /*13b0*/  IADD3 R0, P0, R46, 0x40, RZ ;  /* 0x000000402e007810 */ /* 0x000fe20007f1e0ff */
[----:B------:R-:W-:Y:S01]  /*13c0*/  IMAD.MOV.U32 R16, RZ, RZ, R14 ;  /* 0x000000ffff107224 */ /* 0x000fe200078e000e */
        /* <DEDUP_REMOVED lines=12> */
.L_x_576:
[----:B------:R-:W-:Y:S05]  /*1490*/  BSYNC B0 ;  /* 0x0000000000007941 */ /* 0x000fea0003800000 */
.L_x_575:
[----:B------:R-:W-:Y:S04]  /*14a0*/  BSSY B0, `(.L_x_577) ;  /* 0x0000012000007945 */ /* 0x000fe80003800000 */
[----:B------:R-:W-:Y:S05]  /*14b0*/  @P6 BRA `(.L_x_578) ;  /* 0x0000000000406947 */ /* 0x000fea0003800000 */
[----:B------:R-:W-:-:S13]  /*14c0*/  ISETP.GE.AND P0, PT, R152, R153, PT ;  /* 0x000000999800720c */ /* 0x000fda0003f06270 */
[----:B------:R1:W-:Y:S01]  /*14d0*/  @P0 STS.128 [R195+0x1800], RZ ;  /* 0x001800ffc3000388 */ /* 0x0003e20000000c00 */
[----:B------:R-:W-:Y:S05]  /*14e0*/  @P0 BRA `(.L_x_578) ;  /* 0x0000000000340947 */ /* 0x000fea0003800000 */
[----:B------:R-:W-:Y:S02]  /*14f0*/  IADD3 R0, P0, R46, 0x60, RZ ;  /* 0x000000602e007810 */ /* 0x000fe40007f1e0ff */
[----:B------:R-:W-:Y:S02]  /*1500*/  MOV R10, R14 ;  /* 0x0000000e000a7202 */ /* 0x000fe40000000f00 */
[----:B------:R-:W-:-:S03]  /*1510*/  IADD3.X R5, RZ, R47, RZ, P0, !PT ;  /* 0x0000002fff057210 */ /* 0x000fc600007fe4ff */
        /* <DEDUP_REMOVED lines=10> */
.L_x_578:
[----:B------:R-:W-:Y:S05]  /*15c0*/  BSYNC B0 ;  /* 0x0000000000007941 */ /* 0x000fea0003800000 */
.L_x_577:
[----:B------:R-:W-:Y:S01]  /*15d0*/  BSSY B0, `(.L_x_579) ;  /* 0x0000010000007945 */ /* 0x000fe20003800000 */
[C---:B------:R-:W-:Y:S01]  /*15e0*/  SHF.L.U64.HI R247, R242.reuse, 0x5, R243 ;  /* 0x00000005f2f77819 */ /* 0x040fe200000102f3 */
[----:B------:R-:W-:Y:S01]  /*15f0*/  IMAD.SHL.U32 R246, R242, 0x20, RZ ;  /* 0x00000020f2f67824 */ /* 0x000fe200078e00ff */
[----:B-1----:R-:W-:Y:S01]  /*1600*/  IADD3 R7, R13, R25, RZ ;  /* 0x000000190d077210 */ /* 0x002fe20007ffe0ff */
[----:B------:R-:W-:Y:S05]  /*1610*/  @P5 BRA `(.L_x_580) ;  /* 0x00000000002c5947 */ /* 0x000fea0003800000 */
[----:B------:R-:W-:-:S13]  /*1620*/  ISETP.GE.AND P0, PT, R152, R153, PT ;  /* 0x000000999800720c */ /* 0x000fda0003f06270 */
[----:B------:R1:W-:Y:S04]  /*1630*/  @P0 STS [R195+0x2000], RZ ;  /* 0x002000ffc3000388 */ /* 0x0003e80000000800 */
[----:B------:R1:W-:Y:S04]  /*1640*/  @P0 STS [R195+0x2004], RZ ;  /* 0x002004ffc3000388 */ /* 0x0003e80000000800 */
[----:B------:R1:W-:Y:S01]  /*1650*/  @P0 STS.64 [R195+0x2008], RZ ;  /* 0x002008ffc3000388 */ /* 0x0003e20000000a00 */
[----:B------:R-:W-:Y:S05]  /*1660*/  @P0 BRA `(.L_x_580) ;  /* 0x0000000000180947 */ /* 0x000fea0003800000 */
[----:B------:R-:W-:-:S04]  /*1670*/  LEA R8, P0, R12, R250, 0x1 ;  /* 0x000000fa0c087211 */ /* 0x000fc800078008ff */
[----:B------:R-:W-:-:S05]  /*1680*/  LEA.HI.X R9, R12, R251, R7, 0x1, P0 ;  /* 0x000000fb0c097211 */ /* 0x000fca00000f0c07 */
[----:B------:R-:W-:Y:S01]  /*1690*/  @!PT LDS RZ, [RZ] ;  /* 0x00000000fffff984 */ /* 0x000fe20000000800 */
[----:B------:R-:W-:Y:S01]  /*16a0*/  @!PT LDS RZ, [RZ] ;  /* 0x00000000fffff984 */ /* 0x000fe20000000800 */
[----:B------:R-:W-:Y:S01]  /*16b0*/  @!PT LDS RZ, [RZ] ;  /* 0x00000000fffff984 */ /* 0x000fe20000000800 */
[----:B------:R1:W-:Y:S04]  /*16c0*/  LDGSTS.E.BYPASS.LTC128B.128 [R195+0x2000], desc[UR4][R8.64] ;  /* 0x0200000008c37fae */ /* 0x0003e8000b901d44 */
.L_x_580:
[----:B------:R-:W-:Y:S05]  /*16d0*/  BSYNC B0 ;  /* 0x0000000000007941 */ /* 0x000fea0003800000 */
.L_x_579:
[----:B------:R-:W-:Y:S04]  /*16e0*/  BSSY B0, `(.L_x_581) ;  /* 0x000000d000007945 */ /* 0x000fe80003800000 */
[----:B------:R-:W-:Y:S05]  /*16f0*/  @P4 BRA `(.L_x_582) ;  /* 0x00000000002c4947 */ /* 0x000fea0003800000 */
[----:B------:R-:W-:-:S13]  /*1700*/  ISETP.GE.AND P0, PT, R152, R153, PT ;  /* 0x000000999800720c */ /* 0x000fda0003f06270 */
[----:B------:R1:W-:Y:S01]  /*1710*/  @P0 STS.128 [R195+0x2800], RZ ;  /* 0x002800ffc3000388 */ /* 0x0003e20000000c00 */
[----:B------:R-:W-:Y:S05]  /*1720*/  @P0 BRA `(.L_x_582) ;  /* 0x0000000000200947 */ /* 0x000fea0003800000 */
[----:B------:R-:W-:-:S05]  /*1730*/  IADD3 R0, P0, R246, R12, RZ ;  /* 0x0000000cf6007210 */ /* 0x000fca0007f1e0ff */
[----:B------:R-:W-:Y:S01]  /*1740*/  IMAD.X R5, R247, 0x1, R7, P0 ;  /* 0x00000001f7057824 */ /* 0x000fe200000e0607 */
[----:B-1----:R-:W-:-:S04]  /*1750*/  LEA R8, P0, R0, R250, 0x1 ;  /* 0x000000fa00087211 */ /* 0x002fc800078008ff */
[----:B------:R-:W-:-:S05]  /*1760*/  LEA.HI.X R9, R0, R251, R5, 0x1, P0 ;  /* 0x000000fb00097211 */ /* 0x000fca00000f0c05 */
[----:B------:R-:W-:Y:S01]  /*1770*/  @!PT LDS RZ, [RZ] ;  /* 0x00000000fffff984 */ /* 0x000fe20000000800 */
[----:B------:R-:W-:Y:S01]  /*1780*/  @!PT LDS RZ, [RZ] ;  /* 0x00000000fffff984 */ /* 0x000fe20000000800 */
[----:B------:R-:W-:Y:S01]  /*1790*/  @!PT LDS RZ, [RZ] ;  /* 0x00000000fffff984 */ /* 0x000fe20000000800 */
[----:B------:R1:W-:Y:S04]  /*17a0*/  LDGSTS.E.BYPASS.LTC128B.128 [R195+0x2800], desc[UR4][R8.64] ;  /* 0x0280000008c37fae */ /* 0x0003e8000b901d44 */
.L_x_582:
[----:B------:R-:W-:Y:S05]  /*17b0*/  BSYNC B0 ;  /* 0x0000000000007941 */ /* 0x000fea0003800000 */
.L_x_581:
[----:B------:R-:W-:Y:S04]  /*17c0*/  BSSY B0, `(.L_x_583) ;  /* 0x000000d000007945 */ /* 0x000fe80003800000 */
[----:B------:R-:W-:Y:S05]  /*17d0*/  @P3 BRA `(.L_x_584) ;  /* 0x00000000002c3947 */ /* 0x000fea0003800000 */
[----:B------:R-:W-:-:S13]  /*17e0*/  ISETP.GE.AND P0, PT, R152, R153, PT ;  /* 0x000000999800720c */ /* 0x000fda0003f06270 */
[----:B------:R1:W-:Y:S01]  /*17f0*/  @P0 STS.128 [R195+0x3000], RZ ;  /* 0x003000ffc3000388 */ /* 0x0003e20000000c00 */
[----:B------:R-:W-:Y:S05]  /*1800*/  @P0 BRA `(.L_x_584) ;  /* 0x0000000000200947 */ /* 0x000fea0003800000 */
[----:B------:R-:W-:-:S04]  /*1810*/  LEA R0, P0, R242, R12, 0x6 ;  /* 0x0000000cf2007211 */ /* 0x000fc800078030ff */
[----:B------:R-:W-:Y:S02]  /*1820*/  LEA.HI.X R5, R242, R7, R243, 0x6, P0 ;  /* 0x00000007f2057211 */ /* 0x000fe400000f34f3 */
[----:B-1----:R-:W-:-:S04]  /*1830*/  LEA R8, P0, R0, R250, 0x1 ;  /* 0x000000fa00087211 */ /* 0x002fc800078008ff */
[----:B------:R-:W-:-:S05]  /*1840*/  LEA.HI.X R9, R0, R251, R5, 0x1, P0 ;  /* 0x000000fb00097211 */ /* 0x000fca00000f0c05 */
[----:B------:R-:W-:Y:S01]  /*1850*/  @!PT LDS RZ, [RZ] ;  /* 0x00000000fffff984 */ /* 0x000fe20000000800 */
[----:B------:R-:W-:Y:S01]  /*1860*/  @!PT LDS RZ, [RZ] ;  /* 0x00000000fffff984 */ /* 0x000fe20000000800 */
[----:B------:R-:W-:Y:S01]  /*1870*/  @!PT LDS RZ, [RZ] ;  /* 0x00000000fffff984 */ /* 0x000fe20000000800 */
[----:B------:R1:W-:Y:S04]  /*1880*/  LDGSTS.E.BYPASS.LTC128B.128 [R195+0x3000], desc[UR4][R8.64] ;  /* 0x0300000008c37fae */ /* 0x0003e8000b901d44 */
.L_x_584:
[----:B------:R-:W-:Y:S05]  /*1890*/  BSYNC B0 ;  /* 0x0000000000007941 */ /* 0x000fea0003800000 */
.L_x_583:
[----:B------:R-:W-:Y:S04]  /*18a0*/  BSSY B0, `(.L_x_585) ;  /* 0x000000f000007945 */ /* 0x000fe80003800000 */
[----:B------:R-:W-:Y:S05]  /*18b0*/  @P2 BRA `(.L_x_586) ;  /* 0x0000000000342947 */ /* 0x000fea0003800000 */
[----:B------:R-:W-:-:S13]  /*18c0*/  ISETP.GE.AND P0, PT, R152, R153, PT ;  /* 0x000000999800720c */ /* 0x000fda0003f06270 */
[----:B------:R1:W-:Y:S01]  /*18d0*/  @P0 STS.128 [R195+0x3800], RZ ;  /* 0x003800ffc3000388 */ /* 0x0003e20000000c00 */
[----:B------:R-:W-:Y:S05]  /*18e0*/  @P0 BRA `(.L_x_586) ;  /* 0x0000000000280947 */ /* 0x000fea0003800000 */
[----:B------:R-:W-:Y:S01]  /*18f0*/  MOV R6, R12 ;  /* 0x0000000c00067202 */ /* 0x000fe20000000f00 */
[----:B------:R-:W-:-:S04]  /*1900*/  IMAD R0, R243, 0x60, RZ ;  /* 0x00000060f3007824 */ /* 0x000fc800078e02ff */
[----:B-1----:R-:W-:-:S05]  /*1910*/  IMAD.WIDE.U32 R8, R242, 0x60, R6 ;  /* 0x00000060f2087825 */ /* 0x002fca00078e0006 */
[----:B------:R-:W-:Y:S02]  /*1920*/  IADD3 R0, R9, R0, RZ ;  /* 0x0000000009007210 */ /* 0x000fe40007ffe0ff */
[----:B------:R-:W-:-:S04]  /*1930*/  LEA R6, P0, R8, R250, 0x1 ;  /* 0x000000fa08067211 */ /* 0x000fc800078008ff */
[----:B------:R-:W-:-:S05]  /*1940*/  LEA.HI.X R7, R8, R251, R0, 0x1, P0 ;  /* 0x000000fb08077211 */ /* 0x000fca00000f0c00 */
[----:B------:R-:W-:Y:S01]  /*1950*/  @!PT LDS RZ, [RZ] ;  /* 0x00000000fffff984 */ /* 0x000fe20000000800 */
[----:B------:R-:W-:Y:S01]  /*1960*/  @!PT LDS RZ, [RZ] ;  /* 0x00000000fffff984 */ /* 0x000fe20000000800 */
[----:B------:R-:W-:Y:S01]  /*1970*/  @!PT LDS RZ, [RZ] ;  /* 0x00000000fffff984 */ /* 0x000fe20000000800 */
[----:B------:R1:W-:Y:S04]  /*1980*/  LDGSTS.E.BYPASS.LTC128B.128 [R195+0x3800], desc[UR4][R6.64] ;  /* 0x0380000006c37fae */ /* 0x0003e8000b901d44 */
.L_x_586:
[----:B------:R-:W-:Y:S05]  /*1990*/  BSYNC B0 ;  /* 0x0000000000007941 */ /* 0x000fea0003800000 */
.L_x_585:
[----:B-1----:R-:W2:Y:S04]  /*19a0*/  LD.E.64 R6, desc[UR4][R180.64+0x1b8] ;  /* 0x0001b804b4067980 */ /* 0x002ea8000c101b00 */
[----:B------:R-:W0:Y:S04]  /*19b0*/  LDGDEPBAR ;  /* 0x00000000000079af */ /* 0x000e280000000000 */
[----:B------:R-:W5:Y:S01]  /*19c0*/  LD.E R183, desc[UR4][R180.64+0x188] ;  /* 0x00018804b4b77980 */ /* 0x000f62000c101900 */
[----:B--2---:R-:W-:-:S04]  /*19d0*/  ISETP.NE.U32.AND P0, PT, R6, RZ, PT ;  /* 0x000000ff0600720c */ /* 0x004fc80003f05070 */
[----:B------:R-:W-:-:S13]  /*19e0*/  ISETP.NE.AND.EX P0, PT, R7, RZ, PT, P0 ;  /* 0x000000ff0700720c */ /* 0x000fda0003f05300 */
[----:B------:R-:W2:Y:S01]  /*19f0*/  @P0 LD.E.64 R8, desc[UR4][R180.64+0x1c0] ;  /* 0x0001c004b4080980 */ /* 0x000ea2000c101b00 */
[----:B------:R-:W-:Y:S01]  /*1a00*/  @P0 SHF.R.S32.HI R5, RZ, 0x1f, R41 ;  /* 0x0000001fff050819 */ /* 0x000fe20000011429 */
[----:B------:R-:W-:Y:S01]  /*1a10*/  @P0 IMAD.MOV.U32 R22, RZ, RZ, R44 ;  /* 0x000000ffff160224 */ /* 0x000fe200078e002c */
[----:B------:R-:W-:Y:S01]  /*1a20*/  LOP3.LUT R13, R40, 0xfffffff8, RZ, 0xc0, !PT ;  /* 0xfffffff8280d7812 */ /* 0x000fe200078ec0ff */
[----:B------:R-:W5:Y:S01]  /*1a30*/  @P0 LD.E R154, desc[UR4][R180.64+0xd8] ;  /* 0x0000d804b49a0980 */ /* 0x000f62000c101900 */
[C---:B------:R-:W-:Y:S01]  /*1a40*/  SHF.L.U64.HI R19, R244.reuse, 0x7, R245 ;  /* 0x00000007f4137819 */ /* 0x040fe200000102f5 */
[----:B------:R-:W-:Y:S01]  /*1a50*/  IMAD.SHL.U32 R18, R244, 0x80, RZ ;  /* 0x00000080f4127824 */ /* 0x000fe200078e00ff */
[-C--:B------:R-:W-:Y:S02]  /*1a60*/  ISETP.GE.AND P4, PT, R33, R20.reuse, PT ;  /* 0x000000142100720c */ /* 0x080fe40003f86270 */
[----:B------:R-:W-:Y:S01]  /*1a70*/  ISETP.GE.AND P3, PT, R35, R20, PT ;  /* 0x000000142300720c */ /* 0x000fe20003f66270 */
[----:B--2---:R-:W-:-:S02]  /*1a80*/  @P0 IMAD R0, R9, R41, RZ ;  /* 0x0000002909000224 */ /* 0x004fc400078e02ff */
[----:B------:R-:W-:-:S04]  /*1a90*/  @P0 IMAD.WIDE.U32 R10, R41, R8, R22 ;  /* 0x00000008290a0225 */ /* 0x000fc800078e0016 */
[----:B------:R-:W-:Y:S01]  /*1aa0*/  @P0 IMAD R8, R8, R5, R0 ;  /* 0x0000000508080224 */ /* 0x000fe200078e0200 */
[----:B------:R-:W-:-:S03]  /*1ab0*/  @P0 LEA R6, P2, R10, R6, 0x2 ;  /* 0x000000060a060211 */ /* 0x000fc600078410ff */
[----:B------:R-:W-:-:S05]  /*1ac0*/  @P0 IMAD.IADD R8, R11, 0x1, R8 ;  /* 0x000000010b080824 */ /* 0x000fca00078e0208 */
[----:B------:R-:W-:-:S05]  /*1ad0*/  @P0 LEA.HI.X R7, R10, R7, R8, 0x2, P2 ;  /* 0x000000070a070211 */ /* 0x000fca00010f1408 */
[----:B------:R1:W5:Y:S01]  /*1ae0*/  @P0 LD.E R155, desc[UR4][R6.64] ;  /* 0x00000004069b0980 */ /* 0x000362000c101900 */
[----:B------:R-:W-:Y:S01]  /*1af0*/  @!P1 SHF.R.S32.HI R0, RZ, 0x1f, R24 ;  /* 0x0000001fff009819 */ /* 0x000fe20000011418 */
[----:B------:R-:W-:Y:S01]  /*1b00*/  @!P1 IMAD R5, R245, R24, RZ ;  /* 0x00000018f5059224 */ /* 0x000fe200078e02ff */
[----:B------:R-:W-:-:S04]  /*1b10*/  DEPBAR.LE SB0, 0x0 ;  /* 0x000080000000791a */ /* 0x000fc80000000000 */
[----:B------:R-:W-:Y:S01]  /*1b20*/  @!P1 IMAD R8, R244, R0, R5 ;  /* 0x00000000f4089224 */ /* 0x000fe200078e0205 */
[----:B-1----:R-:W-:-:S04]  /*1b30*/  LEA.HI R7, R39, R231, RZ, 0x4 ;  /* 0x000000e727077211 */ /* 0x002fc800078f20ff */
[----:B------:R-:W-:-:S04]  /*1b40*/  SHF.R.S32.HI R9, RZ, 0x4, R7 ;  /* 0x00000004ff097819 */ /* 0x000fc80000011407 */
[C---:B------:R-:W-:Y:S02]  /*1b50*/  LEA.HI R6, R7.reuse, R9, RZ, 0x1 ;  /* 0x0000000907067211 */ /* 0x040fe400078f08ff */
[----:B------:R-:W-:Y:S02]  /*1b60*/  LOP3.LUT R7, R7, 0xfffffff0, RZ, 0xc0, !PT ;  /* 0xfffffff007077812 */ /* 0x000fe400078ec0ff */
[----:B------:R-:W-:-:S03]  /*1b70*/  LOP3.LUT R5, R6, 0xfffffffe, RZ, 0xc0, !PT ;  /* 0xfffffffe06057812 */ /* 0x000fc600078ec0ff */
[----:B------:R-:W-:Y:S01]  /*1b80*/  IMAD.IADD R0, R231, 0x1, -R7 ;  /* 0x00000001e7007824 */ /* 0x000fe200078e0a07 */
[----:B------:R-:W-:Y:S01]  /*1b90*/  IADD3 R16, R9, -R5, RZ ;  /* 0x8000000509107210 */ /* 0x000fe20007ffe0ff */
[----:B------:R-:W-:-:S03]  /*1ba0*/  @!P1 IMAD.WIDE.U32 R6, R244, R24, RZ ;  /* 0x00000018f4069225 */ /* 0x000fc600078e00ff */
[----:B------:R-:W-:Y:S01]  /*1bb0*/  LEA.HI R5, R0, R0, RZ, 0x1 ;  /* 0x0000000000057211 */ /* 0x000fe200078f08ff */
[----:B------:R-:W-:-:S03]  /*1bc0*/  @!P1 IMAD.IADD R7, R7, 0x1, R8 ;  /* 0x0000000107079824 */ /* 0x000fc600078e0208 */
[----:B------:R-:W-:Y:S01]  /*1bd0*/  LOP3.LUT R11, R5, 0x7fffffe, RZ, 0xc0, !PT ;  /* 0x07fffffe050b7812 */ /* 0x000fe200078ec0ff */
[----:B------:R-:W-:Y:S01]  /*1be0*/  @!P1 IMAD R9, R29, R41, RZ ;  /* 0x000000291d099224 */ /* 0x000fe200078e02ff */
[----:B------:R-:W-:Y:S01]  /*1bf0*/  @!P1 SHF.R.S32.HI R8, RZ, 0x1f, R41 ;  /* 0x0000001fff089819 */ /* 0x000fe20000011429 */
[----:B------:R-:W-:Y:S01]  /*1c00*/  @P1 IMAD.IADD R10, R24, 0x1, R32 ;  /* 0x00000001180a1824 */ /* 0x000fe200078e0220 */
[----:B------:R-:W-:Y:S01]  /*1c10*/  SHF.R.S32.HI R12, RZ, 0x1f, R0 ;  /* 0x0000001fff0c7819 */ /* 0x000fe20000011400 */
[----:B------:R-:W-:Y:S02]  /*1c20*/  IMAD.IADD R137, R0, 0x1, -R11 ;  /* 0x0000000100897824 */ /* 0x000fe400078e0a0b */
[----:B------:R-:W-:Y:S01]  /*1c30*/  IMAD.IADD R11, R231, 0x1, -R13 ;  /* 0x00000001e70b7824 */ /* 0x000fe200078e0a0d */
[----:B------:R-:W-:Y:S01]  /*1c40*/  LEA.HI R17, R12, R0, RZ, 0x3 ;  /* 0x000000000c117211 */ /* 0x000fe200078f18ff */
[----:B------:R-:W-:Y:S02]  /*1c50*/  @!P1 IMAD R15, R28, R8, R9 ;  /* 0x000000081c0f9224 */ /* 0x000fe400078e0209 */
[----:B------:R-:W-:Y:S01]  /*1c60*/  @P1 IMAD.WIDE.U32 R8, R244, R10, RZ ;  /* 0x0000000af4081225 */ /* 0x000fe200078e00ff */
[----:B------:R-:W-:-:S02]  /*1c70*/  SHF.R.S32.HI R12, RZ, 0x1, R5 ;  /* 0x00000001ff0c7819 */ /* 0x000fc40000011405 */
[----:B------:R-:W-:Y:S01]  /*1c80*/  SHF.R.S32.HI R13, RZ, 0x1f, R5 ;  /* 0x0000001fff0d7819 */ /* 0x000fe20000011405 */
[----:B------:R-:W-:Y:S01]  /*1c90*/  @P1 IMAD R0, R245, R10, RZ ;  /* 0x0000000af5001224 */ /* 0x000fe200078e02ff */
[----:B------:R-:W-:Y:S01]  /*1ca0*/  LEA.HI R10, R11, R11, RZ, 0x1 ;  /* 0x0000000b0b0a7211 */ /* 0x000fe200078f08ff */
[----:B------:R-:W-:Y:S01]  /*1cb0*/  @!P1 IMAD.WIDE.U32 R6, R41, R28, R6 ;  /* 0x0000001c29069225 */ /* 0x000fe200078e0006 */
[----:B------:R-:W-:-:S07]  /*1cc0*/  @P1 MOV R5, R8 ;  /* 0x0000000800051202 */ /* 0x000fce0000000f00 */
[----:B------:R-:W-:Y:S05]  /*1cd0*/  WARPSYNC.ALL ;  /* 0x0000000000007948 */ /* 0x000fea0003800000 */
[----:B------:R-:W-:Y:S01]  /*1ce0*/  LOP3.LUT R14, R10, 0x7fffffe, RZ, 0xc0, !PT ;  /* 0x07fffffe0a0e7812 */ /* 0x000fe200078ec0ff */
[----:B------:R-:W-:Y:S01]  /*1cf0*/  @!P1 IMAD.MOV.U32 R5, RZ, RZ, R6 ;  /* 0x000000ffff059224 */ /* 0x000fe200078e0006 */
[----:B------:R-:W-:Y:S01]  /*1d00*/  LEA.HI R8, R13, R12, RZ, 0x2 ;  /* 0x0000000c0d087211 */ /* 0x000fe200078f10ff */
[----:B------:R-:W-:Y:S01]  /*1d10*/  @P1 IMAD.IADD R0, R9, 0x1, R0 ;  /* 0x0000000109001824 */ /* 0x000fe200078e0200 */
[----:B------:R-:W-:Y:S01]  /*1d20*/  @!P1 IADD3 R0, R7, R15, RZ ;  /* 0x0000000f07009210 */ /* 0x000fe20007ffe0ff */
[----:B------:R-:W-:Y:S01]  /*1d30*/  IMAD.IADD R14, R11, 0x1, -R14 ;  /* 0x000000010b0e7824 */ /* 0x000fe200078e0a0e */
[----:B------:R-:W-:Y:S01]  /*1d40*/  LOP3.LUT R7, R8, 0xfffffffc, RZ, 0xc0, !PT ;  /* 0xfffffffc08077812 */ /* 0x000fe200078ec0ff */
[----:B------:R-:W-:Y:S01]  /*1d50*/  BAR.SYNC.DEFER_BLOCKING 0x0 ;  /* 0x0000000000007b1d */ /* 0x000fe20000010000 */
[----:B------:R-:W-:-:S02]  /*1d60*/  IADD3 R6, P1, R152, R5, RZ ;  /* 0x0000000598067210 */ /* 0x000fc40007f3e0ff */
[----:B------:R-:W-:Y:S01]  /*1d70*/  SHF.R.S32.HI R11, RZ, 0x1, R10 ;  /* 0x00000001ff0b7819 */ /* 0x000fe2000001140a */
[----:B------:R-:W-:Y:S02]  /*1d80*/  IMAD.IADD R10, R12, 0x1, -R7 ;  /* 0x000000010c0a7824 */ /* 0x000fe400078e0a07 */
[----:B------:R-:W-:Y:S01]  /*1d90*/  IMAD.X R7, R37, 0x1, R0, P1 ;  /* 0x0000000125077824 */ /* 0x000fe200008e0600 */
[----:B------:R-:W-:Y:S01]  /*1da0*/  ISETP.GE.AND P1, PT, R2, R20, PT ;  /* 0x000000140200720c */ /* 0x000fe20003f26270 */
[----:B------:R-:W-:Y:S02]  /*1db0*/  IMAD.SHL.U32 R0, R11, 0x40, RZ ;  /* 0x000000400b007824 */ /* 0x000fe400078e00ff */
[----:B------:R-:W-:Y:S01]  /*1dc0*/  IMAD R5, R245, R2, RZ ;  /* 0x00000002f5057224 */ /* 0x000fe200078e02ff */
[----:B------:R-:W-:Y:S02]  /*1dd0*/  SHF.L.U32 R9, R38, 0x3, RZ ;  /* 0x0000000326097819 */ /* 0x000fe400000006ff */
[----:B------:R-:W-:Y:S01]  /*1de0*/  LOP3.LUT R0, R0, 0xc0, RZ, 0xc0, !PT ;  /* 0x000000c000007812 */ /* 0x000fe200078ec0ff */
[----:B------:R-:W-:-:S02]  /*1df0*/  IMAD R8, R244, R3, R5 ;  /* 0x00000003f4087224 */ /* 0x000fc400078e0205 */
[----:B------:R-:W-:Y:S01]  /*1e00*/  IMAD.SHL.U32 R5, R10, 0x40, RZ ;  /* 0x000000400a057824 */ /* 0x000fe200078e00ff */
[----:B------:R-:W-:Y:S01]  /*1e10*/  LOP3.LUT R9, R0, 0x8, R9, 0xf8, !PT ;  /* 0x0000000800097812 */ /* 0x000fe200078ef809 */
[----:B------:R-:W-:Y:S01]  /*1e20*/  IMAD.WIDE.U32 R2, R244, R2, R6 ;  /* 0x00000002f4027225 */ /* 0x000fe200078e0006 */
[----:B------:R-:W-:-:S03]  /*1e30*/  SHF.R.U32.HI R0, RZ, 0x3, R0 ;  /* 0x00000003ff007819 */ /* 0x000fc60000011600 */
[----:B------:R-:W-:Y:S01]  /*1e40*/  IMAD.SHL.U32 R6, R17, 0x20, RZ ;  /* 0x0000002011067824 */ /* 0x000fe200078e00ff */
[----:B------:R-:W-:Y:S01]  /*1e50*/  SHF.L.U32 R7, R16, 0x3, RZ ;  /* 0x0000000310077819 */ /* 0x000fe200000006ff */
[----:B------:R-:W-:Y:S01]  /*1e60*/  @P1 STS [R195+0x4000], RZ ;  /* 0x004000ffc3001388 */ /* 0x000fe20000000800 */
[----:B------:R-:W-:Y:S01]  /*1e70*/  LOP3.LUT R5, R5, 0xc0, RZ, 0xc0, !PT ;  /* 0x000000c005057812 */ /* 0x000fe200078ec0ff */
[----:B------:R-:W-:Y:S01]  /*1e80*/  IMAD.IADD R3, R3, 0x1, R8 ;  /* 0x0000000103037824 */ /* 0x000fe200078e0208 */
[----:B------:R-:W-:Y:S01]  /*1e90*/  LOP3.LUT R9, R9, R0, RZ, 0x3c, !PT ;  /* 0x0000000009097212 */ /* 0x000fe200078e3cff */
[----:B------:R-:W-:Y:S01]  /*1ea0*/  @P1 STS [R195+0x4004], RZ ;  /* 0x004004ffc3001388 */ /* 0x000fe20000000800 */
[-C--:B------:R-:W-:Y:S01]  /*1eb0*/  IMAD R0, R31, R21.reuse, RZ ;  /* 0x000000151f007224 */ /* 0x080fe200078e02ff */
[----:B------:R-:W-:Y:S02]  /*1ec0*/  LOP3.LUT R86, R6, 0xffffff00, RZ, 0xc0, !PT ;  /* 0xffffff0006567812 */ /* 0x000fe400078ec0ff */
[----:B------:R-:W-:Y:S01]  /*1ed0*/  @P1 STS.64 [R195+0x4008], RZ ;  /* 0x004008ffc3001388 */ /* 0x000fe20000000a00 */
[----:B------:R-:W-:Y:S01]  /*1ee0*/  LOP3.LUT R7, R5, 0x8, R7, 0xf8, !PT ;  /* 0x0000000805077812 */ /* 0x000fe200078ef807 */
[----:B------:R-:W-:Y:S01]  /*1ef0*/  IMAD.WIDE.U32 R22, R30, R21, R2 ;  /* 0x000000151e167225 */ /* 0x000fe200078e0002 */
[----:B------:R-:W-:-:S03]  /*1f00*/  SHF.R.U32.HI R5, RZ, 0x3, R5 ;  /* 0x00000003ff057819 */ /* 0x000fc60000011605 */
[----:B------:R-:W-:Y:S01]  /*1f10*/  IMAD R6, R30, R36, R0 ;  /* 0x000000241e067224 */ /* 0x000fe200078e0200 */
[----:B------:R-:W-:Y:S01]  /*1f20*/  LOP3.LUT R87, R7, R5, RZ, 0x3c, !PT ;  /* 0x0000000507577212 */ /* 0x000fe200078e3cff */
[----:B------:R-:W-:Y:S02]  /*1f30*/  IMAD R0, R240, 0x200, R86 ;  /* 0x00000200f0007824 */ /* 0x000fe400078e0256 */
[----:B------:R-:W-:Y:S02]  /*1f40*/  IMAD.IADD R7, R23, 0x1, R6 ;  /* 0x0000000117077824 */ /* 0x000fe400078e0206 */
[----:B------:R-:W-:Y:S01]  /*1f50*/  IMAD.MOV.U32 R6, RZ, RZ, R22 ;  /* 0x000000ffff067224 */ /* 0x000fe200078e0016 */
[----:B------:R-:W-:Y:S01]  /*1f60*/  LEA R2, R137, R0, 0x5 ;  /* 0x0000000089027211 */ /* 0x000fe200078e28ff */
[----:B------:R-:W-:Y:S02]  /*1f70*/  IMAD R14, R16, 0x8, R14 ;  /* 0x00000008100e7824 */ /* 0x000fe400078e020e */
[----:B------:R-:W-:Y:S01]  /*1f80*/  IMAD R3, R19, R194, RZ ;  /* 0x000000c213037224 */ /* 0x000fe200078e02ff */
[----:B------:R-:W-:Y:S01]  /*1f90*/  STL.64 [R1+0x2c8], R22 ;  /* 0x0002c81601007387 */ /* 0x000fe20000100a00 */
[----:B------:R-:W-:Y:S01]  /*1fa0*/  IMAD.U32 R0, R14, 0x20, R9 ;  /* 0x000000200e007824 */ /* 0x000fe200078e0009 */
[----:B------:R-:W-:Y:S01]  /*1fb0*/  IADD3 R2, R87, R2, RZ ;  /* 0x0000000257027210 */ /* 0x000fe20007ffe0ff */
[----:B------:R-:W-:Y:S01]  /*1fc0*/  IMAD R3, R26, R18, R3 ;  /* 0x000000121a037224 */ /* 0x000fe200078e0203 */
[----:B------:R1:W-:Y:S01]  /*1fd0*/  STL.64 [R1+0x2c0], R6 ;  /* 0x0002c00601007387 */ /* 0x0003e20000100a00 */
[----:B------:R-:W-:Y:S01]  /*1fe0*/  BSSY B0, `(.L_x_587) ;  /* 0x0000012000007945 */ /* 0x000fe20003800000 */
[----:B------:R-:W-:Y:S01]  /*1ff0*/  ISETP.GE.AND P2, PT, R34, R20, PT ;  /* 0x000000142200720c */ /* 0x000fe20003f46270 */
[----:B------:R-:W-:Y:S01]  /*2000*/  IMAD R136, R0, 0x2, R4 ;  /* 0x0000000200887824 */ /* 0x000fe200078e0204 */
[----:B------:R-:W-:Y:S01]  /*2010*/  LEA R138, R2, R4, 0x1 ;  /* 0x00000004028a7211 */ /* 0x000fe200078e08ff */
[----:B-1----:R-:W-:-:S04]  /*2020*/  IMAD.WIDE.U32 R6, R194, R18, R6 ;  /* 0x00000012c2067225 */ /* 0x002fc800078e0006 */
[----:B------:R-:W-:Y:S01]  /*2030*/  IMAD.IADD R3, R7, 0x1, R3 ;  /* 0x0000000107037824 */ /* 0x000fe200078e0203 */
[----:B------:R-:W-:Y:S06]  /*2040*/  @P1 BRA `(.L_x_588) ;  /* 0x00000000002c1947 */ /* 0x000fec0003800000 */
        /* <DEDUP_REMOVED lines=11> */
.L_x_588:
[----:B------:R-:W-:Y:S05]  /*2100*/  BSYNC B0 ;  /* 0x0000000000007941 */ /* 0x000fea0003800000 */
.L_x_587:
[----:B------:R1:W-:Y:S01]  /*2110*/  @P4 STS.128 [R195+0x4800], RZ ;  /* 0x004800ffc3004388 */ /* 0x0003e20000000c00 */
[----:B------:R-:W-:Y:S04]  /*2120*/  BSSY B0, `(.L_x_589) ;  /* 0x000000d000007945 */ /* 0x000fe80003800000 */
[----:B------:R-:W-:Y:S05]  /*2130*/  @P4 BRA `(.L_x_590) ;  /* 0x00000000002c4947 */ /* 0x000fea0003800000 */
[----:B------:R-:W-:-:S13]  /*2140*/  ISETP.GE.AND P1, PT, R152, R153, PT ;  /* 0x000000999800720c */ /* 0x000fda0003f26270 */
[----:B------:R1:W-:Y:S01]  /*2150*/  @P1 STS.128 [R195+0x4800], RZ ;  /* 0x004800ffc3001388 */ /* 0x0003e20000000c00 */
[----:B------:R-:W-:Y:S05]  /*2160*/  @P1 BRA `(.L_x_590) ;  /* 0x0000000000201947 */ /* 0x000fea0003800000 */
[----:B------:R-:W-:-:S04]  /*2170*/  LEA R0, P1, R244, R6, 0x5 ;  /* 0x00000006f4007211 */ /* 0x000fc800078228ff */
[----:B------:R-:W-:Y:S02]  /*2180*/  LEA.HI.X R5, R244, R3, R245, 0x5, P1 ;  /* 0x00000003f4057211 */ /* 0x000fe400008f2cf5 */
[----:B--2---:R-:W-:-:S04]  /*2190*/  LEA R8, P1, R0, R42, 0x1 ;  /* 0x0000002a00087211 */ /* 0x004fc800078208ff */
[----:B------:R-:W-:-:S05]  /*21a0*/  LEA.HI.X R9, R0, R43, R5, 0x1, P1 ;  /* 0x0000002b00097211 */ /* 0x000fca00008f0c05 */
[----:B------:R-:W-:Y:S01]  /*21b0*/  @!PT LDS RZ, [RZ] ;  /* 0x00000000fffff984 */ /* 0x000fe20000000800 */
[----:B------:R-:W-:Y:S01]  /*21c0*/  @!PT LDS RZ, [RZ] ;  /* 0x00000000fffff984 */ /* 0x000fe20000000800 */
[----:B------:R-:W-:Y:S01]  /*21d0*/  @!PT LDS RZ, [RZ] ;  /* 0x00000000fffff984 */ /* 0x000fe20000000800 */
[----:B------:R2:W-:Y:S04]  /*21e0*/  LDGSTS.E.BYPASS.LTC128B.128 [R195+0x4800], desc[UR4][R8.64] ;  /* 0x0480000008c37fae */ /* 0x0005e8000b901d44 */
.L_x_590:
[----:B------:R-:W-:Y:S05]  /*21f0*/  BSYNC B0 ;  /* 0x0000000000007941 */ /* 0x000fea0003800000 */
.L_x_589:
        /* <DEDUP_REMOVED lines=14> */
.L_x_592:
[----:B------:R-:W-:Y:S05]  /*22e0*/  BSYNC B0 ;  /* 0x0000000000007941 */ /* 0x000fea0003800000 */
.L_x_591:
[----:B------:R1:W-:Y:S01]  /*22f0*/  @P2 STS.128 [R195+0x5800], RZ ;  /* 0x005800ffc3002388 */ /* 0x0003e20000000c00 */
[----:B------:R-:W-:Y:S04]  /*2300*/  BSSY B0, `(.L_x_593) ;  /* 0x000000f000007945 */ /* 0x000fe80003800000 */
[----:B------:R-:W-:Y:S05]  /*2310*/  @P2 BRA `(.L_x_594) ;  /* 0x0000000000342947 */ /* 0x000fea0003800000 */
[----:B------:R-:W-:-:S13]  /*2320*/  ISETP.GE.AND P1, PT, R152, R153, PT ;  /* 0x000000999800720c */ /* 0x000fda0003f26270 */
[----:B------:R1:W-:Y:S01]  /*2330*/  @P1 STS.128 [R195+0x5800], RZ ;  /* 0x005800ffc3001388 */ /* 0x0003e20000000c00 */
[----:B------:R-:W-:Y:S05]  /*2340*/  @P1 BRA `(.L_x_594) ;  /* 0x0000000000281947 */ /* 0x000fea0003800000 */
[----:B------:R-:W-:Y:S01]  /*2350*/  MOV R2, R6 ;  /* 0x0000000600027202 */ /* 0x000fe20000000f00 */
[----:B------:R-:W-:-:S04]  /*2360*/  IMAD R0, R245, 0x60, RZ ;  /* 0x00000060f5007824 */ /* 0x000fc800078e02ff */
[----:B------:R-:W-:-:S05]  /*2370*/  IMAD.WIDE.U32 R6, R244, 0x60, R2 ;  /* 0x00000060f4067825 */ /* 0x000fca00078e0002 */
[----:B------:R-:W-:Y:S02]  /*2380*/  IADD3 R0, R7, R0, RZ ;  /* 0x0000000007007210 */ /* 0x000fe40007ffe0ff */
[----:B------:R-:W-:-:S04]  /*2390*/  LEA R2, P1, R6, R42, 0x1 ;  /* 0x0000002a06027211 */ /* 0x000fc800078208ff */
[----:B------:R-:W-:-:S05]  /*23a0*/  LEA.HI.X R3, R6, R43, R0, 0x1, P1 ;  /* 0x0000002b06037211 */ /* 0x000fca00008f0c00 */
[----:B------:R-:W-:Y:S01]  /*23b0*/  @!PT LDS RZ, [RZ] ;  /* 0x00000000fffff984 */ /* 0x000fe20000000800 */
[----:B------:R-:W-:Y:S01]  /*23c0*/  @!PT LDS RZ, [RZ] ;  /* 0x00000000fffff984 */ /* 0x000fe20000000800 */
[----:B------:R-:W-:Y:S01]  /*23d0*/  @!PT LDS RZ, [RZ] ;  /* 0x00000000fffff984 */ /* 0x000fe20000000800 */
[----:B------:R1:W-:Y:S04]  /*23e0*/  LDGSTS.E.BYPASS.LTC128B.128 [R195+0x5800], desc[UR4][R2.64] ;  /* 0x0580000002c37fae */ /* 0x0003e8000b901d44 */
.L_x_594:
[----:B------:R-:W-:Y:S05]  /*23f0*/  BSYNC B0 ;  /* 0x0000000000007941 */ /* 0x000fea0003800000 */
.L_x_593:
[----:B------:R-:W-:Y:S01]  /*2400*/  LDSM.16.M88.4 R12, [R138+0x1000] ;  /* 0x001000008a0c783b */ /* 0x000fe20000000200 */
[----:B-1----:R-:W-:Y:S01]  /*2410*/  IMAD.MOV.U32 R3, RZ, RZ, 0x10 ;  /* 0x00000010ff037424 */ /* 0x002fe200078e00ff */
[----:B------:R-:W-:Y:S01]  /*2420*/  LOP3.LUT P1, RZ, R11, 0x2, RZ, 0xc0, !PT ;  /* 0x000000020bff7812 */ /* 0x000fe2000782c0ff */
[----:B------:R-:W-:Y:S01]  /*2430*/  BSSY B1, `(.L_x_595) ;  /* 0x00002b5000017945 */ /* 0x000fe20003800000 */
[----:B------:R-:W1:Y:S01]  /*2440*/  LDSM.16.M88.4 R36, [R136+0x3400] ;  /* 0x003400008824783b */ /* 0x000e620000000200 */
[----:B------:R-:W-:Y:S02]  /*2450*/  LOP3.LUT P2, RZ, R10, 0x2, RZ, 0xc0, !PT ;  /* 0x000000020aff7812 */ /* 0x000fe4000784c0ff */
[C---:B------:R-:W-:Y:S01]  /*2460*/  SEL R0, R3.reuse, 0xfffffff0, !P1 ;  /* 0xfffffff003007807 */ /* 0x040fe20004800000 */
[----:B------:R-:W3:Y:S01]  /*2470*/  LDSM.16.M88.4 R32, [R136+0x3800] ;  /* 0x003800008820783b */ /* 0x000ee20000000200 */
[----:B------:R-:W-:Y:S02]  /*2480*/  SEL R3, R3, 0xfffffff0, !P2 ;  /* 0xfffffff003037807 */ /* 0x000fe40005000000 */
[----:B------:R-:W-:Y:S01]  /*2490*/  SHF.R.S32.HI R6, RZ, 0x1f, R192 ;  /* 0x0000001fff067819 */ /* 0x000fe200000114c0 */
[----:B------:R-:W3:Y:S01]  /*24a0*/  LDSM.16.M88.4 R28, [R136+0x3c00] ;  /* 0x003c0000881c783b */ /* 0x000ee20000000200 */
[----:B------:R-:W-:-:S02]  /*24b0*/  IMAD R2, R0, 0x2, R136 ;  /* 0x0000000200027824 */ /* 0x000fc400078e0288 */
[----:B------:R-:W-:Y:S01]  /*24c0*/  IMAD R139, R3, 0x2, R138 ;  /* 0x00000002038b7824 */ /* 0x000fe200078e028a */
[----:B------:R-:W3:Y:S01]  /*24d0*/  LDSM.16.M88.4 R20, [R136+0x2000] ;  /* 0x002000008814783b */ /* 0x000ee20000000200 */
[----:B------:R-:W-:-:S03]  /*24e0*/  LEA.HI R6, R6, R240, RZ, 0x2 ;  /* 0x000000f006067211 */ /* 0x000fc600078f10ff */
[----:B------:R-:W3:Y:S01]  /*24f0*/  LDSM.16.M88.4 R44, [R136+0x2c00] ;  /* 0x002c0000882c783b */ /* 0x000ee20000000200 */
[----:B------:R-:W-:-:S03]  /*2500*/  LOP3.LUT R6, R6, 0xffffffc, RZ, 0xc0, !PT ;  /* 0x0ffffffc06067812 */ /* 0x000fc600078ec0ff */
[----:B------:R-:W3:Y:S04]  /*2510*/  LDSM.16.M88.4 R40, [R136+0x3000] ;  /* 0x003000008828783b */ /* 0x000ee80000000200 */
[----:B--2---:R-:W-:Y:S04]  /*2520*/  LDSM.16.M88.4 R8, [R139+0x1000] ;  /* 0x001000008b08783b */ /* 0x004fe80000000200 */
[----:B------:R-:W2:Y:S04]  /*2530*/  LDSM.16.M88.4 R72, [R2+0x3400] ;  /* 0x003400000248783b */ /* 0x000ea80000000200 */
[----:B------:R-:W2:Y:S04]  /*2540*/  LDSM.16.M88.4 R80, [R2+0x3800] ;  /* 0x003800000250783b */ /* 0x000ea80000000200 */
[----:B------:R-:W2:Y:S04]  /*2550*/  LDSM.16.M88.4 R76, [R2+0x3c00] ;  /* 0x003c0000024c783b */ /* 0x000ea80000000200 */
[----:B------:R-:W2:Y:S01]  /*2560*/  LDSM.16.M88.4 R24, [R136+0x2400] ;  /* 0x002400008818783b */ /* 0x000ea20000000200 */
[C---:B-1----:R-:W-:Y:S03]  /*2570*/  HMMA.16816.F32.BF16 R104, R12.reuse, R36, RZ ;  /* 0x000000240c68723c */ /* 0x042fe600000418ff */
[----:B----4-:R-:W1:Y:S03]  /*2580*/  LDSM.16.M88.4 R48, [R136+0x2800] ;  /* 0x002800008830783b */ /* 0x010e660000000200 */
[C---:B---3--:R-:W-:Y:S01]  /*2590*/  HMMA.16816.F32.BF16 R96, R12.reuse, R32, RZ ;  /* 0x000000200c60723c */ /* 0x048fe200000418ff */
[----:B------:R-:W3:Y:S04]  /*25a0*/  LDSM.16.M88.4 R52, [R2+0x2000] ;  /* 0x002000000234783b */ /* 0x000ee80000000200 */
[----:B------:R-:W4:Y:S01]  /*25b0*/  LDSM.16.M88.4 R64, [R2+0x2c00] ;  /* 0x002c00000240783b */ /* 0x000f220000000200 */
[C---:B------:R-:W-:Y:S03]  /*25c0*/  HMMA.16816.F32.BF16 R88, R12.reuse, R28, RZ ;  /* 0x0000001c0c58723c */ /* 0x040fe600000418ff */
[----:B------:R-:W4:Y:S03]  /*25d0*/  LDSM.16.M88.4 R68, [R2+0x3000] ;  /* 0x003000000244783b */ /* 0x000f260000000200 */
[C---:B------:R-:W-:Y:S01]  /*25e0*/  HMMA.16816.F32.BF16 R148, R12.reuse, R20, RZ ;  /* 0x000000140c94723c */ /* 0x040fe200000418ff */
[----:B------:R-:W4:Y:S04]  /*25f0*/  LDSM.16.M88.4 R60, [R2+0x2400] ;  /* 0x00240000023c783b */ /* 0x000f280000000200 */
[----:B------:R1:W4:Y:S01]  /*2600*/  LDSM.16.M88.4 R56, [R2+0x2800] ;  /* 0x002800000238783b */ /* 0x0003220000000200 */
[C---:B------:R-:W-:Y:S03]  /*2610*/  HMMA.16816.F32.BF16 R120, R12.reuse, R44, RZ ;  /* 0x0000002c0c78723c */ /* 0x040fe600000418ff */
[----:B------:R-:W4:Y:S03]  /*2620*/  LDSM.16.M88.4 R16, [R138] ;  /* 0x000000008a10783b */ /* 0x000f260000000200 */
[----:B------:R-:W-:Y:S01]  /*2630*/  HMMA.16816.F32.BF16 R112, R12, R40, RZ ;  /* 0x000000280c70723c */ /* 0x000fe200000418ff */
[----:B------:R-:W4:Y:S01]  /*2640*/  S2R R7, SR_CTAID.Y ;  /* 0x0000000000077919 */ /* 0x000f220000002600 */
[----:B------:R-:W0:Y:S04]  /*2650*/  LDGDEPBAR ;  /* 0x00000000000079af */ /* 0x000e280000000000 */
[C---:B--2---:R-:W-:Y:S06]  /*2660*/  HMMA.16816.F32.BF16 R204, R8.reuse, R72, R104 ;  /* 0x0000004808cc723c */ /* 0x044fec0000041868 */
[----:B------:R-:W-:Y:S01]  /*2670*/  HMMA.16816.F32.BF16 R96, R8, R80, R96 ;  /* 0x000000500860723c */ /* 0x000fe20000041860 */
[----:B-1----:R-:W-:-:S05]  /*2680*/  SHF.R.S32.HI R2, RZ, 0x1f, R85 ;  /* 0x0000001fff027819 */ /* 0x002fca0000011455 */
[----:B------:R-:W-:Y:S01]  /*2690*/  HMMA.16816.F32.BF16 R88, R8, R76, R88 ;  /* 0x0000004c0858723c */ /* 0x000fe20000041858 */
[----:B------:R-:W-:-:S05]  /*26a0*/  LEA.HI R2, R2, R85, RZ, 0x2 ;  /* 0x0000005502027211 */ /* 0x000fca00078f10ff */
[----:B------:R-:W-:Y:S01]  /*26b0*/  HMMA.16816.F32.BF16 R144, R12, R22, RZ ;  /* 0x000000160c90723c */ /* 0x000fe200000418ff */
[----:B------:R-:W-:Y:S02]  /*26c0*/  LOP3.LUT R5, R2, 0x7ffffffc, RZ, 0xc0, !PT ;  /* 0x7ffffffc02057812 */ /* 0x000fe400078ec0ff */
[----:B------:R-:W-:-:S03]  /*26d0*/  SHF.R.S32.HI R2, RZ, 0x2, R2 ;  /* 0x00000002ff027819 */ /* 0x000fc60000011402 */
[C---:B------:R-:W-:Y:S01]  /*26e0*/  HMMA.16816.F32.BF16 R140, R12.reuse, R24, RZ ;  /* 0x000000180c8c723c */ /* 0x040fe200000418ff */
[----:B------:R-:W-:Y:S02]  /*26f0*/  IMAD.MOV.U32 R107, RZ, RZ, R206 ;  /* 0x000000ffff6b7224 */ /* 0x000fe400078e00ce */
[----:B------:R-:W-:Y:S02]  /*2700*/  IMAD.MOV.U32 R106, RZ, RZ, R205 ;  /* 0x000000ffff6a7224 */ /* 0x000fe400078e00cd */
[----:B------:R-:W-:Y:S01]  /*2710*/  IMAD.MOV.U32 R105, RZ, RZ, R207 ;  /* 0x000000ffff697224 */ /* 0x000fe200078e00cf */
[----:B------:R-:W-:Y:S01]  /*2720*/  HMMA.16816.F32.BF16 R128, R12, R48, RZ ;  /* 0x000000300c80723c */ /* 0x000fe200000418ff */
[----:B------:R-:W-:-:S05]  /*2730*/  IMAD.MOV.U32 R104, RZ, RZ, R204 ;  /* 0x000000ffff687224 */ /* 0x000fca00078e00cc */
[C---:B------:R-:W-:Y:S06]  /*2740*/  HMMA.16816.F32.BF16 R132, R12.reuse, R26, RZ ;  /* 0x0000001a0c84723c */ /* 0x040fec00000418ff */
[C---:B------:R-:W-:Y:S06]  /*2750*/  HMMA.16816.F32.BF16 R124, R12.reuse, R50, RZ ;  /* 0x000000320c7c723c */ /* 0x040fec00000418ff */
[C---:B------:R-:W-:Y:S06]  /*2760*/  HMMA.16816.F32.BF16 R116, R12.reuse, R46, RZ ;  /* 0x0000002e0c74723c */ /* 0x040fec00000418ff */
[C---:B------:R-:W-:Y:S06]  /*2770*/  HMMA.16816.F32.BF16 R108, R12.reuse, R42, RZ ;  /* 0x0000002a0c6c723c */ /* 0x040fec00000418ff */
[C---:B------:R-:W-:Y:S06]  /*2780*/  HMMA.16816.F32.BF16 R100, R12.reuse, R38, RZ ;  /* 0x000000260c64723c */ /* 0x040fec00000418ff */
[C---:B------:R-:W-:Y:S06]  /*2790*/  HMMA.16816.F32.BF16 R92, R12.reuse, R34, RZ ;  /* 0x000000220c5c723c */ /* 0x040fec00000418ff */
[----:B------:R-:W-:Y:S06]  /*27a0*/  HMMA.16816.F32.BF16 R12, R12, R30, RZ ;  /* 0x0000001e0c0c723c */ /* 0x000fec00000418ff */
[C---:B---3--:R-:W-:Y:S01]  /*27b0*/  HMMA.16816.F32.BF16 R232, R8.reuse, R52, R148 ;  /* 0x0000003408e8723c */ /* 0x048fe20000041894 */
[----:B------:R-:W1:Y:S05]  /*27c0*/  S2R R149, SR_CTAID.Z ;  /* 0x0000000000957919 */ /* 0x000e6a0000002700 */
[----:B----4-:R-:W-:Y:S01]  /*27d0*/  HMMA.16816.F32.BF16 R208, R8, R64, R120 ;  /* 0x0000004008d0723c */ /* 0x010fe20000041878 */
[----:B------:R-:W-:-:S02]  /*27e0*/  IMAD.MOV.U32 R150, RZ, RZ, R212 ;  /* 0x000000ffff967224 */ /* 0x000fc400078e00d4 */
[----:B------:R-:W-:-:S03]  /*27f0*/  IMAD.MOV.U32 R151, RZ, RZ, R213 ;  /* 0x000000ffff977224 */ /* 0x000fc600078e00d5 */
[C---:B------:R-:W-:Y:S01]  /*2800*/  HMMA.16816.F32.BF16 R220, R8.reuse, R68, R112 ;  /* 0x0000004408dc723c */ /* 0x040fe20000041870 */
[----:B------:R-:W-:Y:S02]  /*2810*/  IMAD.MOV.U32 R123, RZ, RZ, R97 ;  /* 0x000000ffff7b7224 */ /* 0x000fe400078e0061 */
        /* <DEDUP_REMOVED lines=8> */
[----:B------:R-:W-:-:S03]  /*28a0*/  IMAD.MOV.U32 R112, RZ, RZ, R89 ;  /* 0x000000ffff707224 */ /* 0x000fc600078e0059 */
[----:B------:R-:W-:Y:S01]  /*28b0*/  HMMA.16816.F32.BF16 R144, R8, R54, R144 ;  /* 0x000000360890723c */ /* 0x000fe20000041890 */
[----:B-1----:R-:W-:Y:S02]  /*28c0*/  IMAD R7, R7, R182, R149 ;  /* 0x000000b607077224 */ /* 0x002fe400078e0295 */
[----:B------:R-:W-:-:S03]  /*28d0*/  IMAD.MOV.U32 R182, RZ, RZ, RZ ;  /* 0x000000ffffb67224 */ /* 0x000fc600078e00ff */
[----:B------:R-:W-:Y:S01]  /*28e0*/  HMMA.16816.F32.BF16 R132, R8, R62, R132 ;  /* 0x0000003e0884723c */ /* 0x000fe20000041884 */
[----:B------:R-:W-:Y:S02]  /*28f0*/  IMAD R7, R230, R7, R248 ;  /* 0x00000007e6077224 */ /* 0x000fe400078e02f8 */
[----:B------:R-:W-:-:S03]  /*2900*/  IMAD.MOV.U32 R230, RZ, RZ, R106 ;  /* 0x000000ffffe67224 */ /* 0x000fc600078e006a */
[C---:B------:R-:W-:Y:S06]  /*2910*/  HMMA.16816.F32.BF16 R96, R8.reuse, R58, R124 ;  /* 0x0000003a0860723c */ /* 0x040fec000004187c */
[C---:B------:R-:W-:Y:S06]  /*2920*/  HMMA.16816.F32.BF16 R204, R8.reuse, R66, R116 ;  /* 0x0000004208cc723c */ /* 0x040fec0000041874 */
[C---:B------:R-:W-:Y:S06]  /*2930*/  HMMA.16816.F32.BF16 R216, R8.reuse, R70, R108 ;  /* 0x0000004608d8723c */ /* 0x040fec000004186c */
[C---:B------:R-:W-:Y:S06]  /*2940*/  HMMA.16816.F32.BF16 R236, R8.reuse, R74, R100 ;  /* 0x0000004a08ec723c */ /* 0x040fec0000041864 */
[C---:B------:R-:W-:Y:S06]  /*2950*/  HMMA.16816.F32.BF16 R88, R8.reuse, R82, R92 ;  /* 0x000000520858723c */ /* 0x040fec000004185c */
[----:B------:R-:W-:Y:S06]  /*2960*/  HMMA.16816.F32.BF16 R8, R8, R78, R12 ;  /* 0x0000004e0808723c */ /* 0x000fec000004180c */
[----:B------:R-:W-:Y:S01]  /*2970*/  HMMA.16816.F32.BF16 R188, R16, R20, RZ ;  /* 0x0000001410bc723c */ /* 0x000fe200000418ff */
[----:B------:R-:W-:-:S05]  /*2980*/  IMAD.MOV.U32 R13, RZ, RZ, R214 ;  /* 0x000000ffff0d7224 */ /* 0x000fca00078e00d6 */
[----:B------:R-:W-:Y:S01]  /*2990*/  HMMA.16816.F32.BF16 R196, R16, R22, RZ ;  /* 0x0000001610c4723c */ /* 0x000fe200000418ff */
[----:B------:R-:W1:Y:S01]  /*29a0*/  LDSM.16.M88.4 R20, [R139] ;  /* 0x000000008b14783b */ /* 0x000e620000000200 */
[----:B------:R-:W-:-:S04]  /*29b0*/  DEPBAR.LE SB0, 0x0 ;  /* 0x000080000000791a */ /* 0x000fc80000000000 */
[C---:B------:R-:W-:Y:S01]  /*29c0*/  HMMA.16816.F32.BF16 R176, R16.reuse, R48, RZ ;  /* 0x0000003010b0723c */ /* 0x040fe200000418ff */
[----:B------:R-:W-:Y:S02]  /*29d0*/  IMAD.MOV.U32 R100, RZ, RZ, R88 ;  /* 0x000000ffff647224 */ /* 0x000fe400078e0058 */
[----:B------:R-:W-:Y:S02]  /*29e0*/  IMAD.MOV.U32 R95, RZ, RZ, R90 ;  /* 0x000000ffff5f7224 */ /* 0x000fe400078e005a */
[----:B------:R-:W-:Y:S01]  /*29f0*/  IMAD.MOV.U32 R94, RZ, RZ, R89 ;  /* 0x000000ffff5e7224 */ /* 0x000fe200078e0059 */
[C---:B------:R-:W-:Y:S01]  /*2a00*/  HMMA.16816.F32.BF16 R172, R16.reuse, R24, RZ ;  /* 0x0000001810ac723c */ /* 0x040fe200000418ff */
[----:B------:R-:W-:Y:S02]  /*2a10*/  IMAD.MOV.U32 R92, RZ, RZ, R10 ;  /* 0x000000ffff5c7224 */ /* 0x000fe400078e000a */
[----:B------:R-:W-:Y:S02]  /*2a20*/  IMAD.IADD R10, R85, 0x1, -R5 ;  /* 0x00000001550a7824 */ /* 0x000fe400078e0a05 */
[----:B------:R-:W-:Y:S01]  /*2a30*/  IMAD.IADD R5, R240, 0x1, -R6 ;  /* 0x00000001f0057824 */ /* 0x000fe200078e0a06 */
[----:B------:R-:W-:Y:S01]  /*2a40*/  HMMA.16816.F32.BF16 R184, R16, R44, RZ ;  /* 0x0000002c10b8723c */ /* 0x000fe200000418ff */
[----:B------:R-:W-:-:S02]  /*2a50*/  IMAD.MOV.U32 R12, RZ, RZ, R8 ;  /* 0x000000ffff0c7224 */ /* 0x000fc400078e0008 */
[--C-:B------:R-:W-:Y:S02]  /*2a60*/  IMAD R8, R5, 0x10, R2.reuse ;  /* 0x0000001005087824 */ /* 0x100fe400078e0202 */
[----:B------:R-:W-:Y:S01]  /*2a70*/  IMAD R5, R240, 0x10, R2 ;  /* 0x00000010f0057824 */ /* 0x000fe200078e0202 */
[C---:B------:R-:W-:Y:S01]  /*2a80*/  HMMA.16816.F32.BF16 R168, R16.reuse, R40, RZ ;  /* 0x0000002810a8723c */ /* 0x040fe200000418ff */
[----:B------:R-:W-:Y:S02]  /*2a90*/  IMAD.MOV.U32 R15, RZ, RZ, R9 ;  /* 0x000000ffff0f7224 */ /* 0x000fe400078e0009 */
[----:B------:R-:W-:Y:S02]  /*2aa0*/  IMAD R9, R137, 0x20, R86 ;  /* 0x0000002089097824 */ /* 0x000fe400078e0256 */
[----:B------:R-:W-:Y:S01]  /*2ab0*/  IMAD.SHL.U32 R2, R13, 0x80, RZ ;  /* 0x000000800d027824 */ /* 0x000fe200078e00ff */
[----:B------:R-:W-:Y:S01]  /*2ac0*/  HMMA.16816.F32.BF16 R164, R16, R36, RZ ;  /* 0x0000002410a4723c */ /* 0x000fe200000418ff */
[----:B------:R-:W-:Y:S01]  /*2ad0*/  IMAD.SHL.U32 R6, R10, 0x2, RZ ;  /* 0x000000020a067824 */ /* 0x000fe200078e00ff */
[----:B------:R-:W-:Y:S01]  /*2ae0*/  IADD3 R10, R5, 0x1, R248 ;  /* 0x00000001050a7810 */ /* 0x000fe20007ffe0f8 */
[----:B------:R-:W-:-:S02]  /*2af0*/  IMAD.IADD R5, R87, 0x1, R9 ;  /* 0x0000000157057824 */ /* 0x000fc400078e0209 */
[C---:B------:R-:W-:Y:S01]  /*2b00*/  IMAD R2, R150.reuse, R7, R2 ;  /* 0x0000000796027224 */ /* 0x040fe200078e0202 */
[----:B------:R-:W-:Y:S01]  /*2b10*/  HMMA.16816.F32.BF16 R160, R16, R32, RZ ;  /* 0x0000002010a0723c */ /* 0x000fe200000418ff */
[----:B------:R-:W-:Y:S01]  /*2b20*/  IMAD R6, R150, R8, R6 ;  /* 0x0000000896067224 */ /* 0x000fe200078e0206 */
[----:B------:R2:W-:Y:S01]  /*2b30*/  STL [R1+0x1e0], R5 ;  /* 0x0001e00501007387 */ /* 0x0005e20000100800 */
[----:B------:R-:W-:Y:S02]  /*2b40*/  VIADD R7, R2, 0xffffff80 ;  /* 0xffffff8002077836 */ /* 0x000fe40000000000 */
[----:B------:R-:W-:Y:S01]  /*2b50*/  IMAD.MOV.U32 R14, RZ, RZ, R11 ;  /* 0x000000ffff0e7224 */ /* 0x000fe200078e000b */
[----:B-1----:R-:W-:Y:S01]  /*2b60*/  HMMA.16816.F32.BF16 R188, R20, R52, R188 ;  /* 0x0000003414bc723c */ /* 0x002fe200000418bc */
[----:B-----5:R-:W1:Y:S01]  /*2b70*/  @P0 MUFU.RCP R11, R154 ;  /* 0x0000009a000b0308 */ /* 0x020e620000001000 */
[----:B------:R-:W-:Y:S01]  /*2b80*/  SHF.R.S32.HI R8, RZ, 0x1f, R6 ;  /* 0x0000001fff087819 */ /* 0x000fe20000011406 */
[----:B------:R-:W-:Y:S01]  /*2b90*/  VIADD R2, R136, 0x2000 ;  /* 0x0000200088027836 */ /* 0x000fe20000000000 */
[----:B------:R-:W-:Y:S01]  /*2ba0*/  IADD3 R6, P1, R6, R7, RZ ;  /* 0x0000000706067210 */ /* 0x000fe20007f3e0ff */
[----:B------:R-:W-:Y:S01]  /*2bb0*/  IMAD.MOV.U32 R93, RZ, RZ, R91 ;  /* 0x000000ffff5d7224 */ /* 0x000fe200078e005b */
[C---:B------:R-:W-:Y:S01]  /*2bc0*/  HMMA.16816.F32.BF16 R156, R16.reuse, R28, RZ ;  /* 0x0000001c109c723c */ /* 0x040fe200000418ff */
[----:B------:R-:W-:Y:S01]  /*2bd0*/  IMAD R137, R0, 0x2, R2 ;  /* 0x0000000200897824 */ /* 0x000fe200078e0202 */
[----:B------:R-:W-:Y:S01]  /*2be0*/  LEA.HI.X.SX32 R0, R7, R8, 0x1, P1 ;  /* 0x0000000807007211 */ /* 0x000fe200008f0eff */
[----:B------:R-:W-:Y:S01]  /*2bf0*/  IMAD.MOV.U32 R53, RZ, RZ, R12 ;  /* 0x000000ffff357224 */ /* 0x000fe200078e000c */
[----:B------:R-:W-:Y:S01]  /*2c00*/  STL [R1+0x164], R6 ;  /* 0x0001640601007387 */ /* 0x000fe20000100800 */
[----:B------:R-:W-:Y:S01]  /*2c10*/  IMAD.MOV.U32 R52, RZ, RZ, R121 ;  /* 0x000000ffff347224 */ /* 0x000fe200078e0079 */
[C---:B------:R-:W-:Y:S02]  /*2c20*/  HMMA.16816.F32.BF16 R24, R16.reuse, R26, RZ ;  /* 0x0000001a1018723c */ /* 0x040fe400000418ff */
[----:B------:R3:W-:Y:S04]  /*2c30*/  STL [R1+0x16c], R0 ;  /* 0x00016c0001007387 */ /* 0x0007e80000100800 */
[----:B------:R-:W-:Y:S01]  /*2c40*/  HMMA.16816.F32.BF16 R48, R16, R50, RZ ;  /* 0x000000321030723c */ /* 0x000fe200000418ff */
[----:B-1----:R-:W-:Y:S01]  /*2c50*/  @P0 FMUL.FTZ R182, R155, R11 ;  /* 0x0000000b9bb60220 */ /* 0x002fe20000410000 */
[----:B------:R-:W-:-:S02]  /*2c60*/  VIADD R155, R229, 0x646e171e ;  /* 0x646e171ee59b7836 */ /* 0x000fc40000000000 */
[----:B--2---:R-:W-:Y:S02]  /*2c70*/  IMAD.SHL.U32 R5, R231, 0x2, RZ ;  /* 0x00000002e7057824 */ /* 0x004fe400078e00ff */
[C---:B------:R-:W-:Y:S03]  /*2c80*/  HMMA.16816.F32.BF16 R44, R16.reuse, R46, RZ ;  /* 0x0000002e102c723c */ /* 0x040fe600000418ff */
[----:B------:R-:W-:Y:S02]  /*2c90*/  LOP3.LUT R192, R5, 0x6, RZ, 0xc0, !PT ;  /* 0x0000000605c07812 */ /* 0x000fe400078ec0ff */
[----:B------:R-:W-:Y:S01]  /*2ca0*/  IADD3 R5, R84, R10, -R151 ;  /* 0x0000000a54057210 */ /* 0x000fe20007ffe897 */
[----:B------:R-:W-:Y:S02]  /*2cb0*/  HMMA.16816.F32.BF16 R40, R16, R42, RZ ;  /* 0x0000002a1028723c */ /* 0x000fe400000418ff */
[----:B------:R-:W-:-:S02]  /*2cc0*/  IMAD R12, R194, 0x80, R192 ;  /* 0x00000080c20c7824 */ /* 0x000fc400078e02c0 */
[----:B------:R-:W-:Y:S02]  /*2cd0*/  IMAD.IADD R2, R5, 0x1, R183 ;  /* 0x0000000105027824 */ /* 0x000fe400078e02b7 */
[----:B------:R-:W-:Y:S01]  /*2ce0*/  HMMA.16816.F32.BF16 R36, R16, R38, RZ ;  /* 0x000000261024723c */ /* 0x000fe200000418ff */
[----:B---3--:R-:W-:-:S05]  /*2cf0*/  VIADD R0, R12, 0x1 ;  /* 0x000000010c007836 */ /* 0x008fca0000000000 */
[----:B------:R-:W-:Y:S01]  /*2d00*/  HMMA.16816.F32.BF16 R32, R16, R34, RZ ;  /* 0x000000221020723c */ /* 0x000fe200000418ff */
[----:B------:R-:W-:-:S05]  /*2d10*/  I2FP.F32.S32 R5, R0 ;  /* 0x0000000000057245 */ /* 0x000fca0000201400 */
[----:B------:R-:W-:Y:S01]  /*2d20*/  HMMA.16816.F32.BF16 R28, R16, R30, RZ ;  /* 0x0000001e101c723c */ /* 0x000fe200000418ff */
[CC--:B------:R-:W-:Y:S01]  /*2d30*/  FFMA.FTZ R6, R5.reuse, R182.reuse, R189 ;  /* 0x000000b605067223 */ /* 0x0c0fe200000100bd */
[CC--:B------:R-:W-:Y:S01]  /*2d40*/  FFMA.FTZ R8, R5.reuse, R182.reuse, R191 ;  /* 0x000000b605087223 */ /* 0x0c0fe200000100bf */
[CC--:B------:R-:W-:Y:S01]  /*2d50*/  FFMA.FTZ R7, R5.reuse, R182.reuse, R233 ;  /* 0x000000b605077223 */ /* 0x0c0fe200000100e9 */
[----:B------:R-:W-:Y:S02]  /*2d60*/  FFMA.FTZ R5, R5, R182, R235 ;  /* 0x000000b605057223 */ /* 0x000fe400000100eb */
[C---:B------:R-:W-:Y:S06]  /*2d70*/  HMMA.16816.F32.BF16 R16, R20.reuse, R54, R196 ;  /* 0x000000361410723c */ /* 0x040fec00000418c4 */
[C---:B------:R-:W-:Y:S01]  /*2d80*/  HMMA.16816.F32.BF16 R176, R20.reuse, R56, R176 ;  /* 0x0000003814b0723c */ /* 0x040fe200000418b0 */
[C---:B------:R-:W-:Y:S01]  /*2d90*/  VIMNMX R54, R2.reuse, R84, PT ;  /* 0x0000005402367248 */ /* 0x040fe20003fe0100 */
[----:B------:R-:W-:Y:S01]  /*2da0*/  IMAD.MOV.U32 R199, RZ, RZ, R115 ;  /* 0x000000ffffc77224 */ /* 0x000fe200078e0073 */
[--C-:B------:R-:W-:Y:S01]  /*2db0*/  VIADDMNMX R55, R2, 0x8, R84.reuse, PT ;  /* 0x0000000802377846 */ /* 0x100fe20003800154 */
[----:B------:R-:W-:Y:S01]  /*2dc0*/  IMAD.MOV.U32 R197, RZ, RZ, R113 ;  /* 0x000000ffffc57224 */ /* 0x000fe200078e0071 */
[-C--:B------:R-:W-:Y:S01]  /*2dd0*/  ISETP.GE.AND P2, PT, R0, R54.reuse, PT ;  /* 0x000000360000720c */ /* 0x080fe20003f46270 */
[C---:B------:R-:W-:Y:S01]  /*2de0*/  HMMA.16816.F32.BF16 R88, R20.reuse, R60, R172 ;  /* 0x0000003c1458723c */ /* 0x040fe200000418ac */
[C---:B------:R-:W-:Y:S01]  /*2df0*/  VIADDMNMX R57, R2.reuse, 0x40, R84, PT ;  /* 0x0000004002397846 */ /* 0x040fe20003800154 */
[----:B------:R-:W-:Y:S01]  /*2e00*/  IMAD.MOV.U32 R198, RZ, RZ, R112 ;  /* 0x000000ffffc67224 */ /* 0x000fe200078e0070 */
[----:B------:R-:W-:Y:S01]  /*2e10*/  VIADDMNMX R56, R2, 0x48, R84, PT ;  /* 0x0000004802387846 */ /* 0x000fe20003800154 */
[----:B------:R-:W-:Y:S01]  /*2e20*/  VIADD R2, R12, 0x8 ;  /* 0x000000080c027836 */ /* 0x000fe20000000000 */
[----:B------:R-:W-:Y:S01]  /*2e30*/  FSEL R151, R6, -INF , !P2 ;  /* 0xff80000006977808 */ /* 0x000fe20005000000 */
[C---:B------:R-:W-:Y:S01]  /*2e40*/  HMMA.16816.F32.BF16 R212, R20.reuse, R80, R160 ;  /* 0x0000005014d4723c */ /* 0x040fe200000418a0 */
[-C--:B------:R-:W-:Y:S01]  /*2e50*/  ISETP.GE.AND P0, PT, R0, R55.reuse, PT ;  /* 0x000000370000720c */ /* 0x080fe20003f06270 */
[----:B------:R-:W-:Y:S01]  /*2e60*/  IMAD.MOV.U32 R60, RZ, RZ, R120 ;  /* 0x000000ffff3c7224 */ /* 0x000fe200078e0078 */
[C---:B------:R-:W-:Y:S01]  /*2e70*/  ISETP.GE.AND P1, PT, R2.reuse, R54, PT ;  /* 0x000000360200720c */ /* 0x040fe20003f26270 */
[----:B------:R-:W-:Y:S01]  /*2e80*/  IMAD.MOV.U32 R175, RZ, RZ, R92 ;  /* 0x000000ffffaf7224 */ /* 0x000fe200078e005c */
[C---:B------:R-:W-:Y:S01]  /*2e90*/  ISETP.GE.AND P5, PT, R2.reuse, R55, PT ;  /* 0x000000370200720c */ /* 0x040fe20003fa6270 */
[C---:B------:R-:W-:Y:S01]  /*2ea0*/  HMMA.16816.F32.BF16 R160, R20.reuse, R78, R28 ;  /* 0x0000004e14a0723c */ /* 0x040fe2000004181c */
[CC--:B------:R-:W-:Y:S01]  /*2eb0*/  ISETP.GE.AND P4, PT, R2.reuse, R57.reuse, PT ;  /* 0x000000390200720c */ /* 0x0c0fe20003f86270 */
[----:B------:R-:W-:Y:S01]  /*2ec0*/  IMAD.MOV.U32 R81, RZ, RZ, R107 ;  /* 0x000000ffff517224 */ /* 0x000fe200078e006b */
[-C--:B------:R-:W-:Y:S01]  /*2ed0*/  ISETP.GE.AND P2, PT, R2, R56.reuse, PT ;  /* 0x000000380200720c */ /* 0x080fe20003f46270 */
[----:B------:R-:W-:Y:S01]  /*2ee0*/  IMAD.MOV.U32 R61, RZ, RZ, R114 ;  /* 0x000000ffff3d7224 */ /* 0x000fe200078e0072 */
[C---:B------:R-:W-:Y:S01]  /*2ef0*/  ISETP.GE.AND P6, PT, R0.reuse, R57, PT ;  /* 0x000000390000720c */ /* 0x040fe20003fc6270 */
[C---:B------:R-:W-:Y:S01]  /*2f00*/  HMMA.16816.F32.BF16 R224, R20.reuse, R76, R156 ;  /* 0x0000004c14e0723c */ /* 0x040fe2000004189c */
[----:B------:R-:W-:Y:S01]  /*2f10*/  ISETP.GE.AND P3, PT, R0, R56, PT ;  /* 0x000000380000720c */ /* 0x000fe20003f66270 */
[----:B------:R-:W-:Y:S01]  /*2f20*/  VIADD R0, R12, 0x9 ;  /* 0x000000090c007836 */ /* 0x000fe20000000000 */
[----:B------:R-:W-:Y:S01]  /*2f30*/  I2FP.F32.S32 R2, R2 ;  /* 0x0000000200027245 */ /* 0x000fe20000201400 */
[----:B------:R-:W-:Y:S01]  /*2f40*/  IMAD.MOV.U32 R196, RZ, RZ, R93 ;  /* 0x000000ffffc47224 */ /* 0x000fe200078e005d */
[----:B------:R-:W-:Y:S01]  /*2f50*/  FSEL R28, R5, -INF , !P3 ;  /* 0xff800000051c7808 */ /* 0x000fe20005800000 */
[C---:B------:R-:W-:Y:S01]  /*2f60*/  HMMA.16816.F32.BF16 R24, R20.reuse, R62, R24 ;  /* 0x0000003e1418723c */ /* 0x040fe20000041818 */
[----:B------:R-:W-:Y:S01]  /*2f70*/  I2FP.F32.S32 R5, R0 ;  /* 0x0000000000057245 */ /* 0x000fe20000201400 */
[-C--:B------:R-:W-:Y:S01]  /*2f80*/  FFMA.FTZ R6, R2, R182.reuse, R16 ;  /* 0x000000b602067223 */ /* 0x080fe20000010010 */
[----:B------:R-:W-:Y:S01]  /*2f90*/  FSEL R158, R8, -INF , !P0 ;  /* 0xff800000089e7808 */ /* 0x000fe20004000000 */
[CC--:B------:R-:W-:Y:S01]  /*2fa0*/  FFMA.FTZ R8, R2.reuse, R182.reuse, R144 ;  /* 0x000000b602087223 */ /* 0x0c0fe20000010090 */
[----:B------:R-:W-:Y:S01]  /*2fb0*/  FSEL R173, R7, -INF , !P6 ;  /* 0xff80000007ad7808 */ /* 0x000fe20007000000 */
[-C--:B------:R-:W-:Y:S01]  /*2fc0*/  FFMA.FTZ R9, R2, R182.reuse, R18 ;  /* 0x000000b602097223 */ /* 0x080fe20000010012 */
[----:B------:R-:W-:Y:S01]  /*2fd0*/  FSEL R156, R6, -INF , !P1 ;  /* 0xff800000069c7808 */ /* 0x000fe20004800000 */
[----:B------:R-:W-:Y:S01]  /*2fe0*/  FFMA.FTZ R6, R2, R182, R146 ;  /* 0x000000b602067223 */ /* 0x000fe20000010092 */
[C---:B------:R-:W-:Y:S01]  /*2ff0*/  ISETP.GE.AND P0, PT, R0.reuse, R54, PT ;  /* 0x000000360000720c */ /* 0x040fe20003f06270 */
[CC--:B------:R-:W-:Y:S01]  /*3000*/  FFMA.FTZ R7, R5.reuse, R182.reuse, R17 ;  /* 0x000000b605077223 */ /* 0x0c0fe20000010011 */
[C---:B------:R-:W-:Y:S01]  /*3010*/  ISETP.GE.AND P6, PT, R0.reuse, R55, PT ;  /* 0x000000370000720c */ /* 0x040fe20003fc6270 */
[----:B------:R-:W-:Y:S01]  /*3020*/  FFMA.FTZ R10, R5, R182, R19 ;  /* 0x000000b6050a7223 */ /* 0x000fe20000010013 */
[----:B------:R-:W-:Y:S01]  /*3030*/  ISETP.GE.AND P3, PT, R0, R57, PT ;  /* 0x000000390000720c */ /* 0x000fe20003f66270 */
[----:B------:R-:W-:Y:S01]  /*3040*/  VIADD R2, R12, 0x11 ;  /* 0x000000110c027836 */ /* 0x000fe20000000000 */
[----:B------:R-:W-:Y:S01]  /*3050*/  ISETP.GE.AND P1, PT, R0, R56, PT ;  /* 0x000000380000720c */ /* 0x000fe20003f26270 */
[----:B------:R-:W-:Y:S01]  /*3060*/  VIADD R0, R12, 0x10 ;  /* 0x000000100c007836 */ /* 0x000fe20000000000 */
[----:B------:R-:W-:Y:S01]  /*3070*/  FSEL R159, R9, -INF , !P5 ;  /* 0xff800000099f7808 */ /* 0x000fe20006800000 */
[C---:B------:R-:W-:Y:S01]  /*3080*/  HMMA.16816.F32.BF16 R184, R20.reuse, R64, R184 ;  /* 0x0000004014b8723c */ /* 0x040fe200000418b8 */
[----:B------:R-:W-:Y:S01]  /*3090*/  FSEL R174, R8, -INF , !P4 ;  /* 0xff80000008ae7808 */ /* 0x000fe20006000000 */
[----:B------:R-:W-:Y:S01]  /*30a0*/  IMAD.MOV.U32 R62, RZ, RZ, R104 ;  /* 0x000000ffff3e7224 */ /* 0x000fe200078e0068 */
[----:B------:R-:W-:Y:S01]  /*30b0*/  FSEL R148, R6, -INF , !P2 ;  /* 0xff80000006947808 */ /* 0x000fe20005000000 */
[----:B------:R-:W-:Y:S01]  /*30c0*/  IMAD.MOV.U32 R63, RZ, RZ, R95 ;  /* 0x000000ffff3f7224 */ /* 0x000fe200078e005f */
[----:B------:R-:W-:Y:S01]  /*30d0*/  FSEL R149, R7, -INF , !P0 ;  /* 0xff80000007957808 */ /* 0x000fe20004000000 */
[C---:B------:R-:W-:Y:S01]  /*30e0*/  FFMA.FTZ R7, R5.reuse, R182, R145 ;  /* 0x000000b605077223 */ /* 0x040fe20000010091 */
[C---:B------:R-:W-:Y:S01]  /*30f0*/  ISETP.GE.AND P5, PT, R0.reuse, R54, PT ;  /* 0x000000360000720c */ /* 0x040fe20003fa6270 */
[----:B------:R-:W-:Y:S01]  /*3100*/  FFMA.FTZ R5, R5, R182, R147 ;  /* 0x000000b605057223 */ /* 0x000fe20000010093 */
[C---:B------:R-:W-:Y:S01]  /*3110*/  ISETP.GE.AND P4, PT, R0.reuse, R55, PT ;  /* 0x000000370000720c */ /* 0x040fe20003f86270 */
[----:B------:R-:W-:Y:S01]  /*3120*/  IMAD.MOV.U32 R64, RZ, RZ, R122 ;  /* 0x000000ffff407224 */ /* 0x000fe200078e007a */
[C---:B------:R-:W-:Y:S01]  /*3130*/  ISETP.GE.AND P2, PT, R0.reuse, R57, PT ;  /* 0x000000390000720c */ /* 0x040fe20003f46270 */
[C---:B------:R-:W-:Y:S01]  /*3140*/  HMMA.16816.F32.BF16 R48, R20.reuse, R58, R48 ;  /* 0x0000003a1430723c */ /* 0x040fe20000041830 */
[----:B------:R-:W-:Y:S01]  /*3150*/  ISETP.GE.AND P0, PT, R0, R56, PT ;  /* 0x000000380000720c */ /* 0x000fe20003f06270 */
[----:B------:R-:W-:Y:S01]  /*3160*/  IMAD.MOV.U32 R77, RZ, RZ, R94 ;  /* 0x000000ffff4d7224 */ /* 0x000fe200078e005e */
[----:B------:R-:W-:Y:S01]  /*3170*/  I2FP.F32.S32 R0, R0 ;  /* 0x0000000000007245 */ /* 0x000fe20000201400 */
[----:B------:R-:W-:Y:S01]  /*3180*/  IMAD.MOV.U32 R248, RZ, RZ, R64 ;  /* 0x000000fffff87224 */ /* 0x000fe200078e0040 */
[----:B------:R-:W-:Y:S01]  /*3190*/  FSEL R30, R5, -INF , !P1 ;  /* 0xff800000051e7808 */ /* 0x000fe20004800000 */
[C---:B------:R-:W-:Y:S01]  /*31a0*/  HMMA.16816.F32.BF16 R168, R20.reuse, R68, R168 ;  /* 0x0000004414a8723c */ /* 0x040fe200000418a8 */
[----:B------:R-:W-:Y:S01]  /*31b0*/  I2FP.F32.S32 R5, R2 ;  /* 0x0000000200057245 */ /* 0x000fe20000201400 */
[CC--:B------:R-:W-:Y:S01]  /*31c0*/  FFMA.FTZ R6, R0.reuse, R182.reuse, R88 ;  /* 0x000000b600067223 */ /* 0x0c0fe20000010058 */
[----:B------:R-:W-:Y:S01]  /*31d0*/  FSEL R172, R7, -INF , !P3 ;  /* 0xff80000007ac7808 */ /* 0x000fe20005800000 */
[-C--:B------:R-:W-:Y:S01]  /*31e0*/  FFMA.FTZ R9, R0, R182.reuse, R90 ;  /* 0x000000b600097223 */ /* 0x080fe2000001005a */
[----:B------:R-:W-:Y:S01]  /*31f0*/  FSEL R154, R10, -INF , !P6 ;  /* 0xff8000000a9a7808 */ /* 0x000fe20007000000 */
[-C--:B------:R-:W-:Y:S01]  /*3200*/  FFMA.FTZ R8, R0, R182.reuse, R140 ;  /* 0x000000b600087223 */ /* 0x080fe2000001008c */
[----:B------:R-:W-:Y:S01]  /*3210*/  FSEL R146, R6, -INF , !P5 ;  /* 0xff80000006927808 */ /* 0x000fe20006800000 */
[-C--:B------:R-:W-:Y:S01]  /*3220*/  FFMA.FTZ R6, R0, R182.reuse, R142 ;  /* 0x000000b600067223 */ /* 0x080fe2000001008e */
[----:B------:R-:W-:Y:S01]  /*3230*/  FFMA.FTZ R7, R5, R182, R89 ;  /* 0x000000b605077223 */ /* 0x000fe20000010059 */
[----:B------:R-:W-:Y:S01]  /*3240*/  ISETP.GE.AND P6, PT, R2, R54, PT ;  /* 0x000000360200720c */ /* 0x000fe20003fc6270 */
[----:B------:R-:W-:Y:S01]  /*3250*/  VIADD R0, R12, 0x18 ;  /* 0x000000180c007836 */ /* 0x000fe20000000000 */
[----:B------:R-:W-:Y:S01]  /*3260*/  FSEL R147, R9, -INF , !P4 ;  /* 0xff80000009937808 */ /* 0x000fe20006000000 */
[-C--:B------:R-:W-:Y:S01]  /*3270*/  FFMA.FTZ R10, R5, R182.reuse, R91 ;  /* 0x000000b6050a7223 */ /* 0x080fe2000001005b */
[----:B------:R-:W-:Y:S01]  /*3280*/  FSEL R157, R8, -INF , !P2 ;  /* 0xff800000089d7808 */ /* 0x000fe20005000000 */
[----:B------:R-:W-:Y:S01]  /*3290*/  IMAD.MOV.U32 R68, RZ, RZ, R123 ;  /* 0x000000ffff447224 */ /* 0x000fe200078e007b */
[----:B------:R-:W-:Y:S01]  /*32a0*/  FSEL R142, R6, -INF , !P0 ;  /* 0xff800000068e7808 */ /* 0x000fe20004000000 */
[C---:B------:R-:W-:Y:S01]  /*32b0*/  HMMA.16816.F32.BF16 R44, R20.reuse, R66, R44 ;  /* 0x00000042142c723c */ /* 0x040fe2000004182c */
[----:B------:R-:W-:Y:S01]  /*32c0*/  FSEL R144, R7, -INF , !P6 ;  /* 0xff80000007907808 */ /* 0x000fe20007000000 */
[C---:B------:R-:W-:Y:S01]  /*32d0*/  FFMA.FTZ R7, R5.reuse, R182, R141 ;  /* 0x000000b605077223 */ /* 0x040fe2000001008d */
[C---:B------:R-:W-:Y:S01]  /*32e0*/  ISETP.GE.AND P4, PT, R0.reuse, R54, PT ;  /* 0x000000360000720c */ /* 0x040fe20003f86270 */
[----:B------:R-:W-:Y:S01]  /*32f0*/  FFMA.FTZ R5, R5, R182, R143 ;  /* 0x000000b605057223 */ /* 0x000fe2000001008f */
[C---:B------:R-:W-:Y:S01]  /*3300*/  ISETP.GE.AND P2, PT, R0.reuse, R55, PT ;  /* 0x000000370000720c */ /* 0x040fe20003f46270 */
[----:B------:R-:W-:Y:S01]  /*3310*/  IMAD.MOV.U32 R58, RZ, RZ, R105 ;  /* 0x000000ffff3a7224 */ /* 0x000fe200078e0069 */
[C---:B------:R-:W-:Y:S01]  /*3320*/  ISETP.GE.AND P0, PT, R0.reuse, R57, PT ;  /* 0x000000390000720c */ /* 0x040fe20003f06270 */
[----:B------:R-:W-:Y:S01]  /*3330*/  IMAD.MOV.U32 R59, RZ, RZ, R100 ;  /* 0x000000ffff3b7224 */ /* 0x000fe200078e0064 */
[-C--:B------:R-:W-:Y:S01]  /*3340*/  ISETP.GE.AND P6, PT, R0, R56.reuse, PT ;  /* 0x000000380000720c */ /* 0x080fe20003fc6270 */
[C---:B------:R-:W-:Y:S01]  /*3350*/  HMMA.16816.F32.BF16 R112, R20.reuse, R82, R32 ;  /* 0x000000521470723c */ /* 0x040fe20000041820 */
[C---:B------:R-:W-:Y:S01]  /*3360*/  ISETP.GE.AND P3, PT, R2.reuse, R55, PT ;  /* 0x000000370200720c */ /* 0x040fe20003f66270 */
[----:B------:R-:W-:Y:S01]  /*3370*/  IMAD.MOV.U32 R183, RZ, RZ, R59 ;  /* 0x000000ffffb77224 */ /* 0x000fe200078e003b */
[C---:B------:R-:W-:Y:S01]  /*3380*/  ISETP.GE.AND P1, PT, R2.reuse, R57, PT ;  /* 0x000000390200720c */ /* 0x040fe20003f26270 */
[----:B------:R-:W-:Y:S01]  /*3390*/  IMAD.MOV.U32 R231, RZ, RZ, R68 ;  /* 0x000000ffffe77224 */ /* 0x000fe200078e0044 */
[----:B------:R-:W-:Y:S01]  /*33a0*/  ISETP.GE.AND P5, PT, R2, R56, PT ;  /* 0x000000380200720c */ /* 0x000fe20003fa6270 */
[----:B------:R-:W-:Y:S01]  /*33b0*/  VIADD R2, R12, 0x19 ;  /* 0x000000190c027836 */ /* 0x000fe20000000000 */
[----:B------:R-:W-:Y:S01]  /*33c0*/  I2FP.F32.S32 R0, R0 ;  /* 0x0000000000007245 */ /* 0x000fe20000201400 */
[C---:B------:R-:W-:Y:S01]  /*33d0*/  HMMA.16816.F32.BF16 R40, R20.reuse, R70, R40 ;  /* 0x000000461428723c */ /* 0x040fe20000041828 */
[----:B------:R-:W-:Y:S01]  /*33e0*/  FSEL R129, R5, -INF , !P5 ;  /* 0xff80000005817808 */ /* 0x000fe20006800000 */
[----:B------:R-:W-:Y:S01]  /*33f0*/  IMAD.MOV.U32 R64, RZ, RZ, R52 ;  /* 0x000000ffff407224 */ /* 0x000fe200078e0034 */
        /* <DEDUP_REMOVED lines=12> */
[----:B------:R-:W-:Y:S01]  /*34c0*/  FFMA.FTZ R10, R5, R182, R27 ;  /* 0x000000b6050a7223 */ /* 0x000fe2000001001b */
[----:B------:R-:W-:Y:S01]  /*34d0*/  FSEL R145, R8, -INF , !P0 ;  /* 0xff80000008917808 */ /* 0x000fe20004000000 */
[----:B------:R-:W-:Y:S01]  /*34e0*/  HMMA.16816.F32.BF16 R164, R20, R72, R164 ;  /* 0x0000004814a4723c */ /* 0x000fe200000418a4 */
[----:B------:R-:W-:-:S02]  /*34f0*/  FSEL R122, R6, -INF , !P6 ;  /* 0xff800000067a7808 */ /* 0x000fc40007000000 */
[----:B------:R-:W-:Y:S01]  /*3500*/  FSEL R128, R7, -INF , !P3 ;  /* 0xff80000007807808 */ /* 0x000fe20005800000 */
[C---:B------:R-:W-:Y:S01]  /*3510*/  FFMA.FTZ R7, R5.reuse, R182, R133 ;  /* 0x000000b605077223 */ /* 0x040fe20000010085 */
[C---:B------:R-:W-:Y:S01]  /*3520*/  ISETP.GE.AND P2, PT, R0.reuse, R54, PT ;  /* 0x000000360000720c */ /* 0x040fe20003f46270 */
[----:B------:R-:W-:Y:S01]  /*3530*/  FFMA.FTZ R5, R5, R182, R135 ;  /* 0x000000b605057223 */ /* 0x000fe20000010087 */
[C---:B------:R-:W-:Y:S01]  /*3540*/  ISETP.GE.AND P0, PT, R0.reuse, R55, PT ;  /* 0x000000370000720c */ /* 0x040fe20003f06270 */
[----:B------:R-:W-:Y:S01]  /*3550*/  HMMA.16816.F32.BF16 R36, R20, R74, R36 ;  /* 0x0000004a1424723c */ /* 0x000fe20000041824 */
[----:B------:R-:W-:Y:S01]  /*3560*/  BAR.SYNC.DEFER_BLOCKING 0x0 ;  /* 0x0000000000007b1d */ /* 0x000fe20000010000 */
[----:B------:R-:W-:Y:S01]  /*3570*/  ISETP.GE.AND P6, PT, R0, R57, PT ;  /* 0x000000390000720c */ /* 0x000fe20003fc6270 */
[----:B------:R-:W-:Y:S01]  /*3580*/  VIADD R135, R228, 0xb54cda56 ;  /* 0xb54cda56e4877836 */ /* 0x000fe20000000000 */
[----:B------:R-:W-:Y:S02]  /*3590*/  ISETP.GE.AND P3, PT, R0, R56, PT ;  /* 0x000000380000720c */ /* 0x000fe40003f66270 */
[----:B------:R-:W-:-:S02]  /*35a0*/  ISETP.GE.AND P1, PT, R2, R55, PT ;  /* 0x000000370200720c */ /* 0x000fc40003f26270 */
[C---:B------:R-:W-:Y:S02]  /*35b0*/  ISETP.GE.AND P5, PT, R2.reuse, R57, PT ;  /* 0x000000390200720c */ /* 0x040fe40003fa6270 */
[----:B------:R-:W-:Y:S01]  /*35c0*/  ISETP.GE.AND P4, PT, R2, R56, PT ;  /* 0x000000380200720c */ /* 0x000fe20003f86270 */
[----:B------:R-:W-:Y:S01]  /*35d0*/  VIADD R2, R12, 0x21 ;  /* 0x000000210c027836 */ /* 0x000fe20000000000 */
[----:B------:R-:W-:Y:S02]  /*35e0*/  I2FP.F32.S32 R0, R0 ;  /* 0x0000000000007245 */ /* 0x000fe40000201400 */
[----:B------:R-:W-:Y:S02]  /*35f0*/  FSEL R118, R5, -INF , !P4 ;  /* 0xff80000005767808 */ /* 0x000fe40006000000 */
        /* <DEDUP_REMOVED lines=13> */
[----:B------:R-:W-:-:S02]  /*36d0*/  FSEL R130, R8, -INF , !P6 ;  /* 0xff80000008827808 */ /* 0x000fc40007000000 */
[----:B------:R-:W-:Y:S02]  /*36e0*/  FSEL R110, R6, -INF , !P3 ;  /* 0xff800000066e7808 */ /* 0x000fe40005800000 */
[----:B------:R-:W-:Y:S01]  /*36f0*/  FSEL R119, R7, -INF , !P1 ;  /* 0xff80000007777808 */ /* 0x000fe20004800000 */
[C---:B------:R-:W-:Y:S01]  /*3700*/  FFMA.FTZ R7, R5.reuse, R182, R201 ;  /* 0x000000b605077223 */ /* 0x040fe200000100c9 */
[C---:B------:R-:W-:Y:S01]  /*3710*/  ISETP.GE.AND P0, PT, R0.reuse, R54, PT ;  /* 0x000000360000720c */ /* 0x040fe20003f06270 */
[----:B------:R-:W-:Y:S01]  /*3720*/  FFMA.FTZ R5, R5, R182, R203 ;  /* 0x000000b605057223 */ /* 0x000fe200000100cb */
[C---:B------:R-:W-:Y:S02]  /*3730*/  ISETP.GE.AND P6, PT, R0.reuse, R55, PT ;  /* 0x000000370000720c */ /* 0x040fe40003fc6270 */
[C---:B------:R-:W-:Y:S02]  /*3740*/  ISETP.GE.AND P3, PT, R0.reuse, R57, PT ;  /* 0x000000390000720c */ /* 0x040fe40003f66270 */
[----:B------:R-:W-:-:S02]  /*3750*/  ISETP.GE.AND P1, PT, R0, R56, PT ;  /* 0x000000380000720c */ /* 0x000fc40003f26270 */
[C---:B------:R-:W-:Y:S02]  /*3760*/  ISETP.GE.AND P5, PT, R2.reuse, R55, PT ;  /* 0x000000370200720c */ /* 0x040fe40003fa6270 */
        /* <DEDUP_REMOVED lines=226> */
[----:B------:R-:W-:Y:S01]  /*4590*/  ISETP.GE.AND P5, PT, R0, R56, PT ;  /* 0x000000380000720c */ /* 0x000fe20003fa6270 */
[----:B------:R-:W-:Y:S01]  /*45a0*/  IMAD.MOV.U32 R197, RZ, RZ, R198 ;  /* 0x000000ffffc57224 */ /* 0x000fe200078e00c6 */
[----:B------:R-:W-:Y:S01]  /*45b0*/  I2FP.F32.S32 R0, R0 ;  /* 0x0000000000007245 */ /* 0x000fe20000201400 */
[----:B------:R-:W-:Y:S01]  /*45c0*/  IMAD.MOV.U32 R231, RZ, RZ, R230 ;  /* 0x000000ffffe77224 */ /* 0x000fe200078e00e6 */
[C---:B------:R-:W-:Y:S01]  /*45d0*/  ISETP.GE.AND P4, PT, R2.reuse, R55, PT ;  /* 0x000000370200720c */ /* 0x040fe20003f86270 */
[----:B------:R-:W-:Y:S01]  /*45e0*/  IMAD.MOV.U32 R198, RZ, RZ, R199 ;  /* 0x000000ffffc67224 */ /* 0x000fe200078e00c7 */
[----:B------:R-:W-:Y:S01]  /*45f0*/  ISETP.GE.AND P2, PT, R2, R57, PT ;  /* 0x000000390200720c */ /* 0x000fe20003f46270 */
[----:B------:R-:W-:Y:S01]  /*4600*/  FFMA.FTZ R6, R0, R182, R112 ;  /* 0x000000b600067223 */ /* 0x000fe20000010070 */
[----:B------:R-:W-:Y:S01]  /*4610*/  ISETP.GE.AND P0, PT, R2, R56, PT ;  /* 0x000000380200720c */ /* 0x000fe20003f06270 */
[----:B------:R-:W-:-:S02]  /*4620*/  VIADD R2, R12, 0x69 ;  /* 0x000000690c027836 */ /* 0x000fc40000000000 */
[-C--:B------:R-:W-:Y:S01]  /*4630*/  FFMA.FTZ R8, R0, R182.reuse, R183 ;  /* 0x000000b600087223 */ /* 0x080fe200000100b7 */
[----:B------:R-:W-:Y:S01]  /*4640*/  IMAD.MOV.U32 R230, RZ, RZ, R61 ;  /* 0x000000ffffe67224 */ /* 0x000fe200078e003d */
[----:B------:R-:W-:Y:S01]  /*4650*/  FSEL R61, R7, -INF , !P2 ;  /* 0xff800000073d7808 */ /* 0x000fe20005000000 */
[----:B------:R-:W-:Y:S01]  /*4660*/  IMAD.MOV.U32 R199, RZ, RZ, R53 ;  /* 0x000000ffffc77224 */ /* 0x000fe200078e0035 */
[----:B------:R-:W-:Y:S01]  /*4670*/  FSEL R53, R10, -INF , !P4 ;  /* 0xff8000000a357808 */ /* 0x000fe20006000000 */
[CC--:B------:R-:W-:Y:S01]  /*4680*/  FFMA.FTZ R9, R0.reuse, R182.reuse, R114 ;  /* 0x000000b600097223 */ /* 0x0c0fe20000010072 */
[----:B------:R-:W-:Y:S01]  /*4690*/  FSEL R33, R5, -INF , !P0 ;  /* 0xff80000005217808 */ /* 0x000fe20004000000 */
[----:B------:R-:W-:Y:S01]  /*46a0*/  FFMA.FTZ R5, R0, R182, R58 ;  /* 0x000000b600057223 */ /* 0x000fe2000001003a */
[----:B------:R-:W-:Y:S01]  /*46b0*/  FSEL R46, R6, -INF , !P6 ;  /* 0xff800000062e7808 */ /* 0x000fe20007000000 */
[----:B------:R-:W-:Y:S01]  /*46c0*/  VIADD R0, R12, 0x71 ;  /* 0x000000710c007836 */ /* 0x000fe20000000000 */
[----:B------:R-:W-:-:S02]  /*46d0*/  ISETP.GE.AND P4, PT, R2, R54, PT ;  /* 0x000000360200720c */ /* 0x000fc40003f86270 */
[C---:B------:R-:W-:Y:S02]  /*46e0*/  ISETP.GE.AND P2, PT, R2.reuse, R55, PT ;  /* 0x000000370200720c */ /* 0x040fe40003f46270 */
[C---:B------:R-:W-:Y:S02]  /*46f0*/  ISETP.GE.AND P0, PT, R2.reuse, R57, PT ;  /* 0x000000390200720c */ /* 0x040fe40003f06270 */
[----:B------:R-:W-:Y:S02]  /*4700*/  ISETP.GE.AND P6, PT, R2, R56, PT ;  /* 0x000000380200720c */ /* 0x000fe40003fc6270 */
[----:B------:R-:W-:Y:S01]  /*4710*/  I2FP.F32.S32 R6, R2 ;  /* 0x0000000200067245 */ /* 0x000fe20000201400 */
[----:B------:R-:W-:Y:S01]  /*4720*/  VIADD R2, R12, 0x70 ;  /* 0x000000700c027836 */ /* 0x000fe20000000000 */
[----:B------:R-:W-:Y:S02]  /*4730*/  FSEL R32, R5, -INF , !P5 ;  /* 0xff80000005207808 */ /* 0x000fe40006800000 */
[----:B------:R-:W-:Y:S01]  /*4740*/  FSEL R50, R9, -INF , !P3 ;  /* 0xff80000009327808 */ /* 0x000fe20005800000 */
[C---:B------:R-:W-:Y:S01]  /*4750*/  FFMA.FTZ R7, R6.reuse, R182, R113 ;  /* 0x000000b606077223 */ /* 0x040fe20000010071 */
[----:B------:R-:W-:Y:S01]  /*4760*/  I2FP.F32.S32 R5, R2 ;  /* 0x0000000200057245 */ /* 0x000fe20000201400 */
[-C--:B------:R-:W-:Y:S01]  /*4770*/  FFMA.FTZ R10, R6, R182.reuse, R115 ;  /* 0x000000b6060a7223 */ /* 0x080fe20000010073 */
[----:B------:R-:W-:Y:S01]  /*4780*/  FSEL R58, R8, -INF , !P1 ;  /* 0xff800000083a7808 */ /* 0x000fe20004800000 */
[-C--:B------:R-:W-:Y:S01]  /*4790*/  FFMA.FTZ R8, R6, R182.reuse, R231 ;  /* 0x000000b606087223 */ /* 0x080fe200000100e7 */
[----:B------:R-:W-:Y:S01]  /*47a0*/  FSEL R42, R7, -INF , !P4 ;  /* 0xff800000072a7808 */ /* 0x000fe20006000000 */
[----:B------:R-:W-:Y:S01]  /*47b0*/  FFMA.FTZ R7, R5, R182, R224 ;  /* 0x000000b605077223 */ /* 0x000fe200000100e0 */
[----:B------:R-:W-:-:S02]  /*47c0*/  ISETP.GE.AND P3, PT, R2, R54, PT ;  /* 0x000000360200720c */ /* 0x000fc40003f66270 */
[C---:B------:R-:W-:Y:S02]  /*47d0*/  ISETP.GE.AND P1, PT, R2.reuse, R55, PT ;  /* 0x000000370200720c */ /* 0x040fe40003f26270 */
[C---:B------:R-:W-:Y:S02]  /*47e0*/  ISETP.GE.AND P5, PT, R2.reuse, R57, PT ;  /* 0x000000390200720c */ /* 0x040fe40003fa6270 */
[----:B------:R-:W-:Y:S01]  /*47f0*/  ISETP.GE.AND P4, PT, R2, R56, PT ;  /* 0x000000380200720c */ /* 0x000fe20003f86270 */
[-C--:B------:R-:W-:Y:S01]  /*4800*/  FFMA.FTZ R2, R6, R182.reuse, R248 ;  /* 0x000000b606027223 */ /* 0x080fe200000100f8 */
[----:B------:R-:W-:Y:S01]  /*4810*/  FSEL R51, R8, -INF , !P0 ;  /* 0xff80000008337808 */ /* 0x000fe20004000000 */
[-C--:B------:R-:W-:Y:S01]  /*4820*/  FFMA.FTZ R8, R5, R182.reuse, R230 ;  /* 0x000000b605087223 */ /* 0x080fe200000100e6 */
[----:B------:R-:W-:Y:S01]  /*4830*/  FSEL R40, R7, -INF , !P3 ;  /* 0xff80000007287808 */ /* 0x000fe20005800000 */
[CC--:B------:R-:W-:Y:S01]  /*4840*/  FFMA.FTZ R7, R5.reuse, R182.reuse, R226 ;  /* 0x000000b605077223 */ /* 0x0c0fe200000100e2 */
[----:B------:R-:W-:Y:S01]  /*4850*/  FSEL R31, R2, -INF , !P6 ;  /* 0xff800000021f7808 */ /* 0x000fe20007000000 */
[----:B------:R-:W-:Y:S01]  /*4860*/  FFMA.FTZ R5, R5, R182, R196 ;  /* 0x000000b605057223 */ /* 0x000fe200000100c4 */
[----:B------:R-:W-:Y:S01]  /*4870*/  I2FP.F32.S32 R2, R0 ;  /* 0x0000000000027245 */ /* 0x000fe20000201400 */
[----:B------:R-:W-:Y:S01]  /*4880*/  VIADD R6, R12, 0x78 ;  /* 0x000000780c067836 */ /* 0x000fe20000000000 */
[----:B------:R-:W-:-:S02]  /*4890*/  FSEL R43, R7, -INF , !P1 ;  /* 0xff800000072b7808 */ /* 0x000fc40004800000 */
[----:B------:R-:W-:Y:S01]  /*48a0*/  FSEL R47, R10, -INF , !P2 ;  /* 0xff8000000a2f7808 */ /* 0x000fe20005000000 */
[-C--:B------:R-:W-:Y:S01]  /*48b0*/  FFMA.FTZ R7, R2, R182.reuse, R225 ;  /* 0x000000b602077223 */ /* 0x080fe200000100e1 */
[----:B------:R-:W-:Y:S01]  /*48c0*/  FSEL R45, R8, -INF , !P5 ;  /* 0xff800000082d7808 */ /* 0x000fe20006800000 */
[CC--:B------:R-:W-:Y:S01]  /*48d0*/  FFMA.FTZ R9, R2.reuse, R182.reuse, R227 ;  /* 0x000000b602097223 */ /* 0x0c0fe200000100e3 */
[----:B------:R-:W-:Y:S01]  /*48e0*/  FSEL R25, R5, -INF , !P4 ;  /* 0xff80000005197808 */ /* 0x000fe20006000000 */
[----:B------:R-:W-:Y:S01]  /*48f0*/  FFMA.FTZ R8, R2, R182, R197 ;  /* 0x000000b602087223 */ /* 0x000fe200000100c5 */
[----:B------:R-:W-:Y:S01]  /*4900*/  ISETP.GE.AND P2, PT, R0, R54, PT ;  /* 0x000000360000720c */ /* 0x000fe20003f46270 */
[----:B------:R-:W-:Y:S01]  /*4910*/  FFMA.FTZ R5, R2, R182, R198 ;  /* 0x000000b602057223 */ /* 0x000fe200000100c6 */
[C---:B------:R-:W-:Y:S02]  /*4920*/  ISETP.GE.AND P0, PT, R0.reuse, R55, PT ;  /* 0x000000370000720c */ /* 0x040fe40003f06270 */
[----:B------:R-:W-:-:S02]  /*4930*/  ISETP.GE.AND P6, PT, R0, R57, PT ;  /* 0x000000390000720c */ /* 0x000fc40003fc6270 */
[----:B------:R-:W-:Y:S02]  /*4940*/  ISETP.GE.AND P3, PT, R0, R56, PT ;  /* 0x000000380000720c */ /* 0x000fe40003f66270 */
[----:B------:R-:W-:Y:S02]  /*4950*/  I2FP.F32.S32 R0, R6 ;  /* 0x0000000600007245 */ /* 0x000fe40000201400 */
[----:B------:R-:W-:Y:S02]  /*4960*/  I2FP.F32.S32 R2, R12 ;  /* 0x0000000c00027245 */ /* 0x000fe40000201400 */
[----:B------:R-:W-:Y:S01]  /*4970*/  FSEL R36, R7, -INF , !P2 ;  /* 0xff80000007247808 */ /* 0x000fe20005000000 */
[----:B------:R-:W-:Y:S01]  /*4980*/  FFMA.FTZ R10, R0, R182, R199 ;  /* 0x000000b6000a7223 */ /* 0x000fe200000100c7 */
[----:B------:R-:W-:Y:S01]  /*4990*/  ISETP.GE.AND P1, PT, R6, R54, PT ;  /* 0x000000360600720c */ /* 0x000fe20003f26270 */
[-C--:B------:R-:W-:Y:S01]  /*49a0*/  FFMA.FTZ R11, R0, R182.reuse, R162 ;  /* 0x000000b6000b7223 */ /* 0x080fe200000100a2 */
[----:B------:R-:W-:Y:S01]  /*49b0*/  ISETP.GE.AND P5, PT, R6, R55, PT ;  /* 0x000000370600720c */ /* 0x000fe20003fa6270 */
[----:B------:R-:W-:Y:S01]  /*49c0*/  FFMA.FTZ R7, R0, R182, R175 ;  /* 0x000000b600077223 */ /* 0x000fe200000100af */
[----:B------:R-:W-:-:S02]  /*49d0*/  ISETP.GE.AND P4, PT, R6, R57, PT ;  /* 0x000000390600720c */ /* 0x000fc40003f86270 */
[----:B------:R-:W-:Y:S01]  /*49e0*/  ISETP.GE.AND P2, PT, R6, R56, PT ;  /* 0x000000380600720c */ /* 0x000fe20003f46270 */
[-C--:B------:R-:W-:Y:S01]  /*49f0*/  FFMA.FTZ R6, R0, R182.reuse, R160 ;  /* 0x000000b600067223 */ /* 0x080fe200000100a0 */
[----:B------:R-:W-:Y:S01]  /*4a00*/  FSEL R21, R5, -INF , !P3 ;  /* 0xff80000005157808 */ /* 0x000fe20005800000 */
[----:B------:R-:W-:Y:S01]  /*4a10*/  FFMA.FTZ R5, R2, R182, R188 ;  /* 0x000000b602057223 */ /* 0x000fe200000100bc */
[----:B------:R-:W-:Y:S01]  /*4a20*/  FSEL R39, R9, -INF , !P0 ;  /* 0xff80000009277808 */ /* 0x000fe20004000000 */
[C---:B------:R-:W-:Y:S01]  /*4a30*/  VIADD R0, R12.reuse, 0x79 ;  /* 0x000000790c007836 */ /* 0x040fe20000000000 */
[----:B------:R-:W-:Y:S01]  /*4a40*/  ISETP.GE.AND P0, PT, R12, R54, PT ;  /* 0x000000360c00720c */ /* 0x000fe20003f06270 */
[----:B------:R-:W-:Y:S01]  /*4a50*/  FFMA.FTZ R9, R2, R182, R190 ;  /* 0x000000b602097223 */ /* 0x000fe200000100be */
[----:B------:R-:W-:Y:S02]  /*4a60*/  FSEL R35, R11, -INF , !P5 ;  /* 0xff8000000b237808 */ /* 0x000fe40006800000 */
        /* <DEDUP_REMOVED lines=8> */
[----:B------:R-:W-:Y:S01]  /*4af0*/  FSEL R41, R8, -INF , !P6 ;  /* 0xff80000008297808 */ /* 0x000fe20007000000 */
[-C--:B------:R-:W-:Y:S01]  /*4b00*/  FFMA.FTZ R8, R2, R182.reuse, R232 ;  /* 0x000000b602087223 */ /* 0x080fe200000100e8 */
[----:B------:R-:W-:Y:S01]  /*4b10*/  ISETP.GE.AND P6, PT, R12, R55, PT ;  /* 0x000000370c00720c */ /* 0x000fe20003fc6270 */
[-C--:B------:R-:W-:Y:S01]  /*4b20*/  FFMA.FTZ R5, R0, R182.reuse, R15 ;  /* 0x000000b600057223 */ /* 0x080fe2000001000f */
[----:B------:R-:W-:Y:S01]  /*4b30*/  FSEL R29, R6, -INF , !P1 ;  /* 0xff800000061d7808 */ /* 0x000fe20004800000 */
[----:B------:R-:W1:Y:S01]  /*4b40*/  S2R R15, SR_CTAID.X ;  /* 0x00000000000f7919 */ /* 0x000e620000002500 */
[----:B------:R-:W-:Y:S01]  /*4b50*/  FSEL R19, R9, -INF , !P6 ;  /* 0xff80000009137808 */ /* 0x000fe20007000000 */
[CC--:B------:R-:W-:Y:S01]  /*4b60*/  FFMA.FTZ R7, R0.reuse, R182.reuse, R161 ;  /* 0x000000b600077223 */ /* 0x0c0fe200000100a1 */
[----:B------:R-:W-:Y:S01]  /*4b70*/  ISETP.GE.AND P6, PT, R13, 0x2, PT ;  /* 0x000000020d00780c */ /* 0x000fe20003fc6270 */
[-C--:B------:R-:W-:Y:S01]  /*4b80*/  FFMA.FTZ R6, R0, R182.reuse, R163 ;  /* 0x000000b600067223 */ /* 0x080fe200000100a3 */
[-C--:B------:R-:W-:Y:S01]  /*4b90*/  FFMA.FTZ R2, R2, R182.reuse, R234 ;  /* 0x000000b602027223 */ /* 0x080fe200000100ea */
[----:B------:R-:W-:Y:S01]  /*4ba0*/  FFMA.FTZ R0, R0, R182, R14 ;  /* 0x000000b600007223 */ /* 0x000fe2000001000e */
[----:B------:R-:W-:-:S02]  /*4bb0*/  ISETP.GE.AND P3, PT, R12, R57, PT ;  /* 0x000000390c00720c */ /* 0x000fc40003f66270 */
[----:B------:R-:W-:Y:S02]  /*4bc0*/  ISETP.GE.AND P1, PT, R12, R56, PT ;  /* 0x000000380c00720c */ /* 0x000fe40003f26270 */
[----:B------:R-:W-:Y:S02]  /*4bd0*/  FSEL R22, R8, -INF , !P3 ;  /* 0xff80000008167808 */ /* 0x000fe40005800000 */
[----:B------:R-:W-:Y:S02]  /*4be0*/  FSEL R26, R2, -INF , !P1 ;  /* 0xff800000021a7808 */ /* 0x000fe40004800000 */
[----:B------:R-:W-:Y:S02]  /*4bf0*/  FSEL R20, R7, -INF , !P5 ;  /* 0xff80000007147808 */ /* 0x000fe40006800000 */
[----:B------:R-:W-:Y:S02]  /*4c00*/  FSEL R23, R6, -INF , !P4 ;  /* 0xff80000006177808 */ /* 0x000fe40006000000 */
[----:B------:R-:W-:-:S02]  /*4c10*/  FSEL R24, R5, -INF , !P2 ;  /* 0xff80000005187808 */ /* 0x000fc40005000000 */
[----:B------:R-:W-:Y:S01]  /*4c20*/  FSEL R16, R0, -INF , !P0 ;  /* 0xff80000000107808 */ /* 0x000fe20004000000 */
[----:B-1----:R-:W-:-:S05]  /*4c30*/  IMAD R27, R15, 0x8, R240 ;  /* 0x000000080f1b7824 */ /* 0x002fca00078e02f0 */
[----:B------:R1:W-:Y:S01]  /*4c40*/  STL [R1+0x288], R27 ;  /* 0x0002881b01007387 */ /* 0x0003e20000100800 */
[----:B------:R-:W-:Y:S05]  /*4c50*/  @!P6 BRA `(.L_x_596) ;  /* 0x0000000000c8e947 */ /* 0x000fea0003800000 */
[----:B------:R-:W2:Y:S01]  /*4c60*/  LDL.64 R14, [R1+0x2b8] ;  /* 0x0002b800010e7983 */ /* 0x000ea20000100a00 */
[----:B------:R-:W-:Y:S01]  /*4c70*/  ISETP.GE.AND P0, PT, R152, R153, PT ;  /* 0x000000999800720c */ /* 0x000fe20003f06270 */
[----:B------:R-:W-:Y:S01]  /*4c80*/  VIADD R8, R13, 0xfffffffe ;  /* 0xfffffffe0d087836 */ /* 0x000fe20000000000 */
[----:B------:R-:W-:Y:S03]  /*4c90*/  BSSY B0, `(.L_x_597) ;  /* 0x000002d000007945 */ /* 0x000fe60003800000 */
[----:B------:R-:W-:Y:S01]  /*4ca0*/  IMAD R6, R252, R8, RZ ;  /* 0x00000008fc067224 */ /* 0x000fe200078e02ff */
[----:B------:R-:W-:-:S05]  /*4cb0*/  SHF.R.S32.HI R0, RZ, 0x1f, R8 ;  /* 0x0000001fff007819 */ /* 0x000fca0000011408 */
[-C--:B------:R-:W-:Y:S02]  /*4cc0*/  IMAD R6, R0, R249.reuse, R6 ;  /* 0x000000f900067224 */ /* 0x080fe400078e0206 */
[----:B------:R3:W-:Y:S04]  /*4cd0*/  @P0 STS [R195+0x2000], RZ ;  /* 0x002000ffc3000388 */ /* 0x0007e80000000800 */
[----:B------:R3:W-:Y:S04]  /*4ce0*/  @P0 STS [R195+0x2004], RZ ;  /* 0x002004ffc3000388 */ /* 0x0007e80000000800 */
[----:B------:R3:W-:Y:S01]  /*4cf0*/  @P0 STS.64 [R195+0x2008], RZ ;  /* 0x002008ffc3000388 */ /* 0x0007e20000000a00 */
[----:B--2---:R-:W-:-:S04]  /*4d00*/  IMAD.WIDE.U32 R8, R8, R249, R14 ;  /* 0x000000f908087225 */ /* 0x004fc800078e000e */
[----:B------:R-:W-:Y:S01]  /*4d10*/  IMAD.IADD R7, R9, 0x1, R6 ;  /* 0x0000000109077824 */ /* 0x000fe200078e0206 */
[-C--:B------:R-:W-:Y:S02]  /*4d20*/  @!P0 IADD3 R2, P1, R246, R8.reuse, RZ ;  /* 0x00000008f6028210 */ /* 0x080fe40007f3e0ff */
[----:B------:R-:W-:Y:S02]  /*4d30*/  @!P0 LEA R0, P2, R242, R8, 0x6 ;  /* 0x00000008f2008211 */ /* 0x000fe400078430ff */
[-C--:B------:R-:W-:Y:S01]  /*4d40*/  @!P0 LEA R14, P4, R8, R250.reuse, 0x1 ;  /* 0x000000fa080e8211 */ /* 0x080fe200078808ff */
[----:B------:R-:W-:Y:S01]  /*4d50*/  @!P0 IMAD.X R5, R247, 0x1, R7, P1 ;  /* 0x00000001f7058824 */ /* 0x000fe200008e0607 */
[-C--:B------:R-:W-:Y:S02]  /*4d60*/  @!P0 LEA R12, P3, R2, R250.reuse, 0x1 ;  /* 0x000000fa020c8211 */ /* 0x080fe400078608ff */
[----:B------:R-:W-:Y:S02]  /*4d70*/  @!P0 LEA R10, P1, R0, R250, 0x1 ;  /* 0x000000fa000a8211 */ /* 0x000fe400078208ff */
[----:B------:R-:W-:-:S02]  /*4d80*/  @!P0 LEA.HI.X R11, R242, R7, R243, 0x6, P2 ;  /* 0x00000007f20b8211 */ /* 0x000fc400010f34f3 */
[-C--:B------:R-:W-:Y:S02]  /*4d90*/  @!P0 LEA.HI.X R15, R8, R251.reuse, R7, 0x1, P4 ;  /* 0x000000fb080f8211 */ /* 0x080fe400020f0c07 */
[-C--:B------:R-:W-:Y:S02]  /*4da0*/  @!P0 LEA.HI.X R13, R2, R251.reuse, R5, 0x1, P3 ;  /* 0x000000fb020d8211 */ /* 0x080fe400018f0c05 */
        /* <DEDUP_REMOVED lines=27> */
.L_x_598:
[----:B------:R-:W-:Y:S05]  /*4f60*/  BSYNC B0 ;  /* 0x0000000000007941 */ /* 0x000fea0003800000 */
.L_x_597:
[----:B------:R-:W0:Y:S02]  /*4f70*/  LDGDEPBAR ;  /* 0x00000000000079af */ /* 0x000e240000000000 */
.L_x_596:
[----:B------:R-:W-:Y:S05]  /*4f80*/  BSYNC B1 ;  /* 0x0000000000017941 */ /* 0x000fea0003800000 */
.L_x_595:
        /* <DEDUP_REMOVED lines=10> */
[----:B------:R-:W4:Y:S04]  /*5030*/  LD.E R0, desc[UR4][R180.64+0xdc] ;  /* 0x0000dc04b4007980 */ /* 0x000f28000c101900 */
        /* <DEDUP_REMOVED lines=26> */
[----:B------:R-:W-:Y:S04]  /*51e0*/  STL.64 [R1+0x300], R136 ;  /* 0x0003008801007387 */ /* 0x000fe80000100a00 */
[----:B------:R-:W-:Y:S04]  /*51f0*/  STL [R1+0x2fc], R57 ;  /* 0x0002fc3901007387 */ /* 0x000fe80000100800 */
[----:B------:R-:W-:Y:S04]  /*5200*/  STL [R1+0x2f8], R56 ;  /* 0x0002f83801007387 */ /* 0x000fe80000100800 */
[----:B------:R2:W-:Y:S04]  /*5210*/  STL.64 [R1+0x2f0], R54 ;  /* 0x0002f03601007387 */ /* 0x0005e80000100a00 */
[----:B---3--:R-:W3:Y:S01]  /*5220*/  LDL R11, [R1+0x2d0] ;  /* 0x0002d000010b7983 */ /* 0x008ee20000100800 */
        /* <DEDUP_REMOVED lines=12> */
[----:B--2---:R-:W-:Y:S01]  /*52f0*/  IMAD.MOV.U32 R54, RZ, RZ, R27 ;  /* 0x000000ffff367224 */ /* 0x004fe200078e001b */
        /* <DEDUP_REMOVED lines=103> */
[----:B------:R-:W2:Y:S01]  /*5970*/  SHFL.BFLY PT, R5, R134, 0x2, 0x1f ;  /* 0x0c401f0086057f89 */ /* 0x000ea200000e0000 */
[----:B------:R-:W-:-:S02]  /*5980*/  FMNMX.FTZ R12, R16, R12, !PT ;  /* 0x0000000c100c7209 */ /* 0x000fc40007810000 */
[----:B------:R-:W-:Y:S02]  /*5990*/  FMNMX.FTZ R2, R45, R2, !PT ;  /* 0x000000022d027209 */ /* 0x000fe40007810000 */
[----:B------:R-:W-:Y:S01]  /*59a0*/  FMNMX.FTZ R133, R43, R133, !PT ;  /* 0x000000852b857209 */ /* 0x000fe20007810000 */
[----:B------:R-:W1:Y:S01]  /*59b0*/  SHFL.BFLY PT, R6, R12, 0x2, 0x1f ;  /* 0x0c401f000c067f89 */ /* 0x000e6200000e0000 */
[----:B------:R-:W-:Y:S02]  /*59c0*/  FMNMX.FTZ R2, R41, R2, !PT ;  /* 0x0000000229027209 */ /* 0x000fe40007810000 */
[----:B------:R-:W-:Y:S02]  /*59d0*/  FMNMX.FTZ R133, R39, R133, !PT ;  /* 0x0000008527857209 */ /* 0x000fe40007810000 */
[----:B------:R-:W-:Y:S02]  /*59e0*/  FMNMX.FTZ R2, R37, R2, !PT ;  /* 0x0000000225027209 */ /* 0x000fe40007810000 */
[----:B------:R-:W-:-:S02]  /*59f0*/  FMNMX.FTZ R133, R35, R133, !PT ;  /* 0x0000008523857209 */ /* 0x000fc40007810000 */
[----:B------:R-:W-:Y:S02]  /*5a00*/  FMNMX.FTZ R2, R24, R2, !PT ;  /* 0x0000000218027209 */ /* 0x000fe40007810000 */
[----:B------:R-:W-:-:S03]  /*5a10*/  FMNMX.FTZ R133, R23, R133, !PT ;  /* 0x0000008517857209 */ /* 0x000fc60007810000 */
[----:B------:R-:W4:Y:S04]  /*5a20*/  SHFL.BFLY PT, R13, R2, 0x2, 0x1f ;  /* 0x0c401f00020d7f89 */ /* 0x000f2800000e0000 */
[----:B------:R-:W4:Y:S01]  /*5a30*/  SHFL.BFLY PT, R7, R133, 0x2, 0x1f ;  /* 0x0c401f0085077f89 */ /* 0x000f2200000e0000 */
[----:B--2---:R-:W-:Y:S02]  /*5a40*/  FMNMX.FTZ R134, R134, R5, !PT ;  /* 0x0000000586867209 */ /* 0x004fe40007810000 */
[----:B-1----:R-:W-:-:S03]  /*5a50*/  FMNMX.FTZ R12, R12, R6, !PT ;  /* 0x000000060c0c7209 */ /* 0x002fc60007810000 */
[----:B------:R-:W1:Y:S04]  /*5a60*/  SHFL.BFLY PT, R6, R134, 0x1, 0x1f ;  /* 0x0c201f0086067f89 */ /* 0x000e6800000e0000 */
[----:B------:R-:W2:Y:S01]  /*5a70*/  SHFL.BFLY PT, R5, R12, 0x1, 0x1f ;  /* 0x0c201f000c057f89 */ /* 0x000ea200000e0000 */
[----:B----4-:R-:W-:Y:S02]  /*5a80*/  FMNMX.FTZ R13, R2, R13, !PT ;  /* 0x0000000d020d7209 */ /* 0x010fe40007810000 */
[----:B------:R-:W-:-:S03]  /*5a90*/  FMNMX.FTZ R133, R133, R7, !PT ;  /* 0x0000000785857209 */ /* 0x000fc60007810000 */
[----:B------:R-:W4:Y:S04]  /*5aa0*/  SHFL.BFLY PT, R8, R13, 0x1, 0x1f ;  /* 0x0c201f000d087f89 */ /* 0x000f2800000e0000 */
[----:B------:R-:W3:Y:S01]  /*5ab0*/  SHFL.BFLY PT, R7, R133, 0x1, 0x1f ;  /* 0x0c201f0085077f89 */ /* 0x000ee200000e0000 */
[----:B-1----:R-:W-:-:S04]  /*5ac0*/  FMNMX.FTZ R134, R134, R6, !PT ;  /* 0x0000000686867209 */ /* 0x002fc80007810000 */
[----:B------:R-:W-:Y:S01]  /*5ad0*/  FSETP.NEU.FTZ.AND P1, PT, R134, -INF , PT ;  /* 0xff8000008600780b */ /* 0x000fe20003f3d000 */
[----:B------:R-:W-:Y:S01]  /*5ae0*/  FMUL.FTZ R6, R0, R134 ;  /* 0x0000008600067220 */ /* 0x000fe20000410000 */
[----:B--2---:R-:W-:-:S04]  /*5af0*/  FMNMX.FTZ R12, R12, R5, !PT ;  /* 0x000000050c0c7209 */ /* 0x004fc80007810000 */
[----:B------:R-:W-:Y:S01]  /*5b00*/  FSEL R6, R6, RZ, P1 ;  /* 0x000000ff06067208 */ /* 0x000fe20000800000 */
[----:B------:R-:W-:Y:S01]  /*5b10*/  FMUL.FTZ R2, R0, R12 ;  /* 0x0000000c00027220 */ /* 0x000fe20000410000 */
[----:B------:R-:W-:-:S03]  /*5b20*/  FSETP.NEU.FTZ.AND P0, PT, R12, -INF , PT ;  /* 0xff8000000c00780b */ /* 0x000fc60003f1d000 */
[-CC-:B------:R-:W-:Y:S01]  /*5b30*/  FFMA.FTZ R10, R17, R0.reuse, -R6.reuse ;  /* 0x00000000110a7223 */ /* 0x180fe20000010806 */
[--C-:B------:R-:W-:Y:S01]  /*5b40*/  FFMA.FTZ R9, R151, R0, -R6.reuse ;  /* 0x0000000097097223 */ /* 0x100fe20000010806 */
[----:B----4-:R-:W-:Y:S01]  /*5b50*/  FMNMX.FTZ R13, R13, R8, !PT ;  /* 0x000000080d0d7209 */ /* 0x010fe20007810000 */
[-CC-:B------:R-:W-:Y:S01]  /*5b60*/  FFMA.FTZ R8, R156, R0.reuse, -R6.reuse ;  /* 0x000000009c087223 */ /* 0x180fe20000010806 */
[----:B------:R-:W-:Y:S01]  /*5b70*/  FSEL R2, R2, RZ, P0 ;  /* 0x000000ff02027208 */ /* 0x000fe20000000000 */
[----:B------:R1:W-:Y:S01]  /*5b80*/  STL [R1+0x398], R180 ;  /* 0x000398b401007387 */ /* 0x0003e20000100800 */
[----:B---3--:R-:W-:Y:S01]  /*5b90*/  FMNMX.FTZ R133, R133, R7, !PT ;  /* 0x0000000785857209 */ /* 0x008fe20007810000 */
[----:B------:R-:W-:Y:S01]  /*5ba0*/  MUFU.EX2 R10, R10 ;  /* 0x0000000a000a7308 */ /* 0x000fe20000000800 */
[-C--:B------:R-:W-:Y:S01]  /*5bb0*/  FFMA.FTZ R7, R149, R0.reuse, -R6 ;  /* 0x0000000095077223 */ /* 0x080fe20000010806 */
[----:B------:R-:W-:Y:S01]  /*5bc0*/  STL [R1+0x340], R181 ;  /* 0x000340b501007387 */ /* 0x000fe20000100800 */
[----:B------:R-:W-:Y:S01]  /*5bd0*/  FFMA.FTZ R27, R28, R0, -R2 ;  /* 0x000000001c1b7223 */ /* 0x000fe20000010802 */
[----:B------:R-:W-:-:S02]  /*5be0*/  FMUL.FTZ R5, R0, R133 ;  /* 0x0000008500057220 */ /* 0x000fc40000410000 */
[----:B------:R-:W-:Y:S02]  /*5bf0*/  STL [R1+0x39c], R12 ;  /* 0x00039c0c01007387 */ /* 0x000fe40000100800 */
[----:B------:R-:W2:Y:S01]  /*5c00*/  MUFU.EX2 R9, R9 ;  /* 0x0000000900097308 */ /* 0x000ea20000000800 */
[-CC-:B------:R-:W-:Y:S01]  /*5c10*/  FFMA.FTZ R26, R26, R0.reuse, -R2.reuse ;  /* 0x000000001a1a7223 */ /* 0x180fe20000010802 */
[----:B------:R3:W-:Y:S01]  /*5c20*/  STL [R1+0x3a0], R134 ;  /* 0x0003a08601007387 */ /* 0x0007e20000100800 */
[-CC-:B------:R-:W-:Y:S01]  /*5c30*/  FFMA.FTZ R28, R148, R0.reuse, -R2.reuse ;  /* 0x00000000941c7223 */ /* 0x180fe20000010802 */
        /* <DEDUP_REMOVED lines=18> */
[-CC-:B-1----:R-:W-:Y:S01]  /*5d60*/  FFMA.FTZ R180, R48, R0.reuse, -R2.reuse ;  /* 0x0000000030b47223 */ /* 0x182fe20000010802 */
[-CC-:B------:R-:W-:Y:S01]  /*5d70*/  FFMA.FTZ R215, R44, R0.reuse, -R2.reuse ;  /* 0x000000002cd77223 */ /* 0x180fe20000010802 */
[-CC-:B------:R-:W-:Y:S01]  /*5d80*/  FFMA.FTZ R243, R38, R0.reuse, -R2.reuse ;  /* 0x0000000026f37223 */ /* 0x180fe20000010802 */
[-CC-:B------:R-:W-:Y:S01]  /*5d90*/  FFMA.FTZ R209, R34, R0.reuse, -R2.reuse ;  /* 0x0000000022d17223 */ /* 0x180fe20000010802 */
[-CC-:B------:R-:W-:Y:S01]  /*5da0*/  FFMA.FTZ R251, R32, R0.reuse, -R2.reuse ;  /* 0x0000000020fb7223 */ /* 0x180fe20000010802 */
[-CC-:B---3--:R-:W-:Y:S01]  /*5db0*/  FFMA.FTZ R134, R33, R0.reuse, -R2.reuse ;  /* 0x0000000021867223 */ /* 0x188fe20000010802 */
[-CC-:B------:R-:W-:Y:S01]  /*5dc0*/  FFMA.FTZ R175, R31, R0.reuse, -R2.reuse ;  /* 0x000000001faf7223 */ /* 0x180fe20000010802 */
[-CC-:B------:R-:W-:Y:S01]  /*5dd0*/  FFMA.FTZ R177, R25, R0.reuse, -R2.reuse ;  /* 0x0000000019b17223 */ /* 0x180fe20000010802 */
[-CC-:B------:R-:W-:Y:S01]  /*5de0*/  FFMA.FTZ R182, R21, R0.reuse, -R2.reuse ;  /* 0x0000000015b67223 */ /* 0x180fe20000010802 */
[-CC-:B------:R-:W-:Y:S01]  /*5df0*/  FFMA.FTZ R12, R18, R0.reuse, -R2.reuse ;  /* 0x00000000120c7223 */ /* 0x180fe20000010802 */
[----:B------:R-:W-:Y:S01]  /*5e00*/  FFMA.FTZ R208, R16, R0, -R2 ;  /* 0x0000000010d07223 */ /* 0x000fe20000010802 */
[----:B------:R-:W1:Y:S01]  /*5e10*/  MUFU.EX2 R8, R8 ;  /* 0x0000000800087308 */ /* 0x000e620000000800 */
[----:B------:R-:W-:Y:S01]  /*5e20*/  FSETP.NEU.FTZ.AND P0, PT, R133, -INF , PT ;  /* 0xff8000008500780b */ /* 0x000fe20003f1d000 */
[----:B------:R-:W-:Y:S01]  /*5e30*/  FMUL.FTZ R2, R0, R13 ;  /* 0x0000000d00027220 */ /* 0x000fe20000410000 */
[----:B------:R-:W-:-:S02]  /*5e40*/  FSETP.NEU.FTZ.AND P1, PT, R13, -INF , PT ;  /* 0xff8000000d00780b */ /* 0x000fc40003f3d000 */
[----:B------:R-:W-:-:S03]  /*5e50*/  FSEL R5, R5, RZ, P0 ;  /* 0x000000ff05057208 */ /* 0x000fc60000000000 */
[----:B------:R-:W3:Y:S01]  /*5e60*/  MUFU.EX2 R7, R7 ;  /* 0x0000000700077308 */ /* 0x000ee20000000800 */
[----:B------:R-:W-:Y:S01]  /*5e70*/  FSEL R2, R2, RZ, P1 ;  /* 0x000000ff02027208 */ /* 0x000fe20000800000 */
[----:B------:R-:W-:Y:S01]  /*5e80*/  IMAD.SHL.U32 R204, R194, 0x4, RZ ;  /* 0x00000004c2cc7824 */ /* 0x000fe200078e00ff */
[----:B------:R-:W-:Y:S01]  /*5e90*/  STL [R1+0x3a4], R133 ;  /* 0x0003a48501007387 */ /* 0x000fe20000100800 */
[-CC-:B------:R-:W-:Y:S01]  /*5ea0*/  FFMA.FTZ R38, R119, R0.reuse, -R6.reuse ;  /* 0x0000000077267223 */ /* 0x180fe20000010806 */
[-CC-:B------:R-:W-:Y:S01]  /*5eb0*/  FFMA.FTZ R44, R116, R0.reuse, -R6.reuse ;  /* 0x00000000742c7223 */ /* 0x180fe20000010806 */
[-CC-:B------:R-:W-:Y:S01]  /*5ec0*/  FFMA.FTZ R184, R59, R0.reuse, -R6.reuse ;  /* 0x000000003bb87223 */ /* 0x180fe20000010806 */
[----:B------:R4:W-:Y:S01]  /*5ed0*/  STL [R1+0x3b8], R122 ;  /* 0x0003b87a01007387 */ /* 0x0009e20000100800 */
[-CC-:B------:R-:W-:Y:S01]  /*5ee0*/  FFMA.FTZ R33, R128, R0.reuse, -R6.reuse ;  /* 0x0000000080217223 */ /* 0x180fe20000010806 */
[-CC-:B------:R-:W-:Y:S01]  /*5ef0*/  FFMA.FTZ R34, R124, R0.reuse, -R6.reuse ;  /* 0x000000007c227223 */ /* 0x180fe20000010806 */
        /* <DEDUP_REMOVED lines=30> */
[-C--:B------:R-:W-:Y:S01]  /*60e0*/  FFMA.FTZ R128, R66, R0.reuse, -R6 ;  /* 0x0000000042807223 */ /* 0x080fe20000010806 */
        /* <DEDUP_REMOVED lines=51> */
[-CC-:B----4-:R-:W-:Y:S01]  /*6420*/  FFMA.FTZ R122, R58, R0.reuse, -R2.reuse ;  /* 0x000000003a7a7223 */ /* 0x190fe20000010802 */
[-CC-:B--2---:R-:W-:Y:S01]  /*6430*/  FFMA.FTZ R210, R51, R0.reuse, -R2.reuse ;  /* 0x0000000033d27223 */ /* 0x184fe20000010802 */
[-CC-:B------:R-:W-:Y:S01]  /*6440*/  FFMA.FTZ R191, R45, R0.reuse, -R2.reuse ;  /* 0x000000002dbf7223 */ /* 0x180fe20000010802 */
[-CC-:B------:R-:W-:Y:S01]  /*6450*/  FFMA.FTZ R221, R41, R0.reuse, -R2.reuse ;  /* 0x0000000029dd7223 */ /* 0x180fe20000010802 */
[-CC-:B------:R-:W-:Y:S01]  /*6460*/  FFMA.FTZ R153, R37, R0.reuse, -R2.reuse ;  /* 0x0000000025997223 */ /* 0x180fe20000010802 */
[----:B------:R-:W-:Y:S01]  /*6470*/  FFMA.FTZ R152, R24, R0, -R2 ;  /* 0x0000000018987223 */ /* 0x000fe20000010802 */
[----:B------:R-:W-:Y:S01]  /*6480*/  IMAD.WIDE.U32 R198, R11, -0x2daee0ad, RZ ;  /* 0xd2511f530bc67825 */ /* 0x000fe200078e00ff */
[----:B------:R-:W-:-:S03]  /*6490*/  LOP3.LUT R0, R229, R204, RZ, 0x3c, !PT ;  /* 0x000000cce5007212 */ /* 0x000fc600078e3cff */
[----:B------:R-:W-:Y:S01]  /*64a0*/  FADD.FTZ R2, R10, R9 ;  /* 0x000000090a027221 */ /* 0x000fe20000010000 */
[----:B------:R2:W-:Y:S01]  /*64b0*/  STL.64 [R1+0x370], R208 ;  /* 0x000370d001007387 */ /* 0x0005e20000100a00 */
[----:B------:R-:W-:Y:S02]  /*64c0*/  LOP3.LUT R0, R0, R199, RZ, 0x3c, !PT ;  /* 0x000000c700007212 */ /* 0x000fe400078e3cff */
[----:B-1----:R-:W-:Y:S01]  /*64d0*/  FADD.FTZ R2, R8, R2 ;  /* 0x0000000208027221 */ /* 0x002fe20000010000 */
[C---:B------:R-:W-:Y:S01]  /*64e0*/  LOP3.LUT R56, R228.reuse, R241, RZ, 0x3c, !PT ;  /* 0x000000f1e4387212 */ /* 0x040fe200078e3cff */
[----:B------:R-:W-:Y:S02]  /*64f0*/  VIADD R225, R228, 0x9e3779b9 ;  /* 0x9e3779b9e4e17836 */ /* 0x000fe40000000000 */
[C---:B---3--:R-:W-:Y:S01]  /*6500*/  FADD.FTZ R23, R7.reuse, R2 ;  /* 0x0000000207177221 */ /* 0x048fe20000010000 */
[----:B------:R-:W-:Y:S01]  /*6510*/  IMAD.WIDE.U32 R50, R0, -0x326172a9, RZ ;  /* 0xcd9e8d5700327825 */ /* 0x000fe200078e00ff */
[----:B------:R-:W-:-:S03]  /*6520*/  F2FP.BF16.F32.PACK_AB R25, R7, R8 ;  /* 0x000000080719723e */ /* 0x000fc600000010ff */
[----:B------:R-:W-:Y:S01]  /*6530*/  VIADD R192, R229, 0xbb67ae85 ;  /* 0xbb67ae85e5c07836 */ /* 0x000fe20000000000 */
[----:B------:R-:W-:Y:S01]  /*6540*/  F2FP.BF16.F32.PACK_AB R22, R9, R10 ;  /* 0x0000000a0916723e */ /* 0x000fe200000010ff */
[----:B--2---:R-:W-:-:S05]  /*6550*/  IMAD.WIDE.U32 R208, R54, -0x326172a9, RZ ;  /* 0xcd9e8d5736d07825 */ /* 0x004fca00078e00ff */
[----:B------:R-:W-:Y:S02]  /*6560*/  LOP3.LUT R2, R56, R209, RZ, 0x3c, !PT ;  /* 0x000000d138027212 */ /* 0x000fe400078e3cff */
[----:B------:R-:W-:-:S03]  /*6570*/  LOP3.LUT R8, R51, R225, R208, 0x96, !PT ;  /* 0x000000e133087212 */ /* 0x000fc600078e96d0 */
[----:B------:R-:W-:-:S04]  /*6580*/  IMAD.WIDE.U32 R206, R2, -0x2daee0ad, RZ ;  /* 0xd2511f5302ce7825 */ /* 0x000fc800078e00ff */
[----:B------:R-:W-:Y:S01]  /*6590*/  IMAD.WIDE.U32 R8, R8, -0x2daee0ad, RZ ;  /* 0xd2511f5308087825 */ /* 0x000fe200078e00ff */
[----:B------:R-:W-:-:S03]  /*65a0*/  LOP3.LUT R0, R207, R192, R198, 0x96, !PT ;  /* 0x000000c0cf007212 */ /* 0x000fc600078e96c6 */
[----:B------:R-:W-:Y:S02]  /*65b0*/  VIADD R232, R229, 0x76cf5d0a ;  /* 0x76cf5d0ae5e87836 */ /* 0x000fe40000000000 */
[----:B------:R-:W-:Y:S02]  /*65c0*/  VIADD R224, R228, 0x3c6ef372 ;  /* 0x3c6ef372e4e07836 */ /* 0x000fe40000000000 */
[----:B------:R-:W-:Y:S01]  /*65d0*/  IMAD.WIDE.U32 R108, R0, -0x326172a9, RZ ;  /* 0xcd9e8d57006c7825 */ /* 0x000fe200078e00ff */
[----:B------:R-:W-:-:S03]  /*65e0*/  LOP3.LUT R10, R9, R232, R206, 0x96, !PT ;  /* 0x000000e8090a7212 */ /* 0x000fc600078e96ce */
[----:B------:R-:W-:Y:S01]  /*65f0*/  VIADD R219, R228, 0xdaa66d2b ;  /* 0xdaa66d2be4db7836 */ /* 0x000fe20000000000 */
[----:B------:R-:W-:Y:S01]  /*6600*/  LOP3.LUT R6, R109, R224, R50, 0x96, !PT ;  /* 0x000000e06d067212 */ /* 0x000fe200078e9632 */
[----:B------:R-:W-:-:S04]  /*6610*/  IMAD.WIDE.U32 R10, R10, -0x326172a9, RZ ;  /* 0xcd9e8d570a0a7825 */ /* 0x000fc800078e00ff */
[----:B------:R-:W-:Y:S01]  /*6620*/  VIADD R241, R229, 0x32370b8f ;  /* 0x32370b8fe5f17836 */ /* 0x000fe20000000000 */
[----:B------:R-:W-:Y:S01]  /*6630*/  LOP3.LUT R14, R11, R219, R108, 0x96, !PT ;  /* 0x000000db0b0e7212 */ /* 0x000fe200078e966c */
[----:B------:R-:W-:-:S04]  /*6640*/  IMAD.WIDE.U32 R6, R6, -0x2daee0ad, RZ ;  /* 0xd2511f5306067825 */ /* 0x000fc800078e00ff */
[----:B------:R-:W-:Y:S01]  /*6650*/  IMAD.WIDE.U32 R14, R14, -0x2daee0ad, RZ ;  /* 0xd2511f530e0e7825 */ /* 0x000fe200078e00ff */
[----:B------:R-:W-:-:S03]  /*6660*/  LOP3.LUT R7, R7, R241, R8, 0x96, !PT ;  /* 0x000000f107077212 */ /* 0x000fc600078e9608 */
[----:B------:R-:W-:Y:S02]  /*6670*/  VIADD R239, R229, 0xed9eba14 ;  /* 0xed9eba14e5ef7836 */ /* 0x000fe40000000000 */
[----:B------:R-:W-:-:S03]  /*6680*/  VIADD R237, R228, 0x78dde6e4 ;  /* 0x78dde6e4e4ed7836 */ /* 0x000fc60000000000 */
[----:B------:R-:W-:Y:S01]  /*6690*/  LOP3.LUT R8, R15, R239, R6, 0x96, !PT ;  /* 0x000000ef0f087212 */ /* 0x000fe200078e9606 */
[----:B------:R-:W-:-:S05]  /*66a0*/  IMAD.WIDE.U32 R6, R7, -0x326172a9, RZ ;  /* 0xcd9e8d5707067825 */ /* 0x000fca00078e00ff */
[----:B------:R-:W-:Y:S01]  /*66b0*/  LOP3.LUT R10, R7, R237, R10, 0x96, !PT ;  /* 0x000000ed070a7212 */ /* 0x000fe200078e960a */
[----:B------:R-:W-:-:S04]  /*66c0*/  IMAD.WIDE.U32 R8, R8, -0x326172a9, RZ ;  /* 0xcd9e8d5708087825 */ /* 0x000fc800078e00ff */
[----:B------:R-:W-:Y:S02]  /*66d0*/  VIADD R235, R228, 0x1715609d ;  /* 0x1715609de4eb7836 */ /* 0x000fe40000000000 */
[----:B------:R-:W-:-:S04]  /*66e0*/  IMAD.WIDE.U32 R10, R10, -0x2daee0ad, RZ ;  /* 0xd2511f530a0a7825 */ /* 0x000fc800078e00ff */
[----:B------:R-:W-:Y:S01]  /*66f0*/  VIADD R233, R229, 0xa9066899 ;  /* 0xa9066899e5e97836 */ /* 0x000fe20000000000 */
[----:B------:R-:W-:-:S04]  /*6700*/  LOP3.LUT R9, R9, R235, R6, 0x96, !PT ;  /* 0x000000eb09097212 */ /* 0x000fc800078e9606 */
[----:B------:R-:W-:-:S05]  /*6710*/  LOP3.LUT R6, R11, R233, R14, 0x96, !PT ;  /* 0x000000e90b067212 */ /* 0x000fca00078e960e */
[----:B------:R-:W-:-:S05]  /*6720*/  IMAD.WIDE.U32 R6, R6, -0x326172a9, RZ ;  /* 0xcd9e8d5706067825 */ /* 0x000fca00078e00ff */
[----:B------:R-:W-:-:S04]  /*6730*/  LOP3.LUT R0, R7, R135, R8, 0x96, !PT ;  /* 0x0000008707007212 */ /* 0x000fc800078e9608 */
[----:B------:R-:W-:-:S04]  /*6740*/  LOP3.LUT R2, R0, 0xff, RZ, 0xc0, !PT ;  /* 0x000000ff00027812 */ /* 0x000fc800078ec0ff */
[----:B------:R-:W-:Y:S02]  /*6750*/  ISETP.GE.U32.AND P2, PT, R193, R2, PT ;  /* 0x00000002c100720c */ /* 0x000fe40003f46070 */
[----:B------:R-:W-:Y:S01]  /*6760*/  LOP3.LUT R2, R0, 0xffff, RZ, 0xc0, !PT ;  /* 0x0000ffff00027812 */ /* 0x000fe200078ec0ff */
[----:B------:R-:W1:Y:S03]  /*6770*/  MUFU.EX2 R24, R16 ;  /* 0x0000001000187308 */ /* 0x000e660000000800 */
[----:B------:R-:W-:-:S04]  /*6780*/  SHF.R.U32.HI R2, RZ, 0x8, R2 ;  /* 0x00000008ff027819 */ /* 0x000fc80000011602 */
[----:B------:R-:W-:Y:S01]  /*6790*/  LOP3.LUT R2, R2, 0xffff, RZ, 0xc0, !PT ;  /* 0x0000ffff02027812 */ /* 0x000fe200078ec0ff */
[----:B------:R-:W2:Y:S03]  /*67a0*/  MUFU.EX2 R15, R18 ;  /* 0x00000012000f7308 */ /* 0x000ea60000000800 */
[----:B------:R-:W-:Y:S02]  /*67b0*/  ISETP.GE.U32.AND P4, PT, R193, R2, PT ;  /* 0x00000002c100720c */ /* 0x000fe40003f86070 */
[----:B------:R-:W-:-:S03]  /*67c0*/  SHF.R.U32.HI R2, RZ, 0x10, R0 ;  /* 0x00000010ff027819 */ /* 0x000fc60000011600 */
[----:B------:R-:W-:Y:S01]  /*67d0*/  MUFU.EX2 R14, R17 ;  /* 0x00000011000e7308 */ /* 0x000fe20000000800 */
[----:B------:R-:W-:-:S07]  /*67e0*/  SHF.R.U32.HI R0, RZ, 0x18, R0 ;  /* 0x00000018ff007819 */ /* 0x000fce0000011600 */
[----:B------:R-:W3:Y:S01]  /*67f0*/  MUFU.EX2 R5, R19 ;  /* 0x0000001300057308 */ /* 0x000ee20000000800 */
[----:B------:R-:W-:Y:S02]  /*6800*/  ISETP.GE.U32.AND P3, PT, R193, R0, PT ;  /* 0x00000000c100720c */ /* 0x000fe40003f66070 */
[----:B------:R-:W-:-:S05]  /*6810*/  LOP3.LUT R0, R6, 0xff, RZ, 0xc0, !PT ;  /* 0x000000ff06007812 */ /* 0x000fca00078ec0ff */
[----:B------:R-:W4:Y:S01]  /*6820*/  MUFU.EX2 R17, R20 ;  /* 0x0000001400117308 */ /* 0x000f220000000800 */
[----:B------:R-:W-:Y:S01]  /*6830*/  ISETP.GE.U32.AND P0, PT, R193, R0, PT ;  /* 0x00000000c100720c */ /* 0x000fe20003f06070 */
[----:B-1----:R-:W-:-:S06]  /*6840*/  FADD.FTZ R0, R24, R23 ;  /* 0x0000001718007221 */ /* 0x002fcc0000010000 */
[----:B------:R-:W1:Y:S01]  /*6850*/  MUFU.EX2 R11, R21 ;  /* 0x00000015000b7308 */ /* 0x000e620000000800 */
[----:B------:R-:W-:Y:S01]  /*6860*/  LOP3.LUT R2, R2, 0xff, RZ, 0xc0, !PT ;  /* 0x000000ff02027812 */ /* 0x000fe200078ec0ff */
[----:B--2---:R-:W-:Y:S01]  /*6870*/  FADD.FTZ R16, R15, R0 ;  /* 0x000000000f107221 */ /* 0x004fe20000010000 */
[----:B---3--:R-:W-:Y:S01]  /*6880*/  FADD.FTZ R0, R14, R5 ;  /* 0x000000050e007221 */ /* 0x008fe20000010000 */
[----:B------:R-:W-:Y:S02]  /*6890*/  LOP3.LUT R8, R6, 0xffff, RZ, 0xc0, !PT ;  /* 0x0000ffff06087812 */ /* 0x000fe400078ec0ff */
[----:B------:R-:W-:Y:S02]  /*68a0*/  ISETP.GE.U32.AND P1, PT, R193, R2, PT ;  /* 0x00000002c100720c */ /* 0x000fe40003f26070 */
[----:B------:R-:W-:Y:S02]  /*68b0*/  SHF.R.U32.HI R2, RZ, 0x10, R6 ;  /* 0x00000010ff027819 */ /* 0x000fe40000011606 */
[----:B------:R-:W-:Y:S01]  /*68c0*/  PRMT R168, R22, 0x7610, R168 ;  /* 0x0000761016a87816 */ /* 0x000fe200000000a8 */
[----:B----4-:R-:W-:Y:S01]  /*68d0*/  FADD.FTZ R0, R17, R0 ;  /* 0x0000000011007221 */ /* 0x010fe20000010000 */
[----:B------:R-:W-:-:S02]  /*68e0*/  SHF.R.U32.HI R6, RZ, 0x18, R6 ;  /* 0x00000018ff067819 */ /* 0x000fc40000011606 */
[----:B------:R-:W-:Y:S01]  /*68f0*/  F2FP.BF16.F32.PACK_AB R5, R5, R14 ;  /* 0x0000000e0505723e */ /* 0x000fe200000010ff */
[----:B------:R-:W-:Y:S01]  /*6900*/  @!P2 HFMA2.BF16_V2 R37, -RZ.H0_H0, RZ.H0_H0, -R168.H0_H0 ;  /* 0x200000ffff25a231 */ /* 0x000fe200003409a8 */
[----:B------:R-:W-:Y:S01]  /*6910*/  ISETP.GE.U32.AND P5, PT, R193, R6, PT ;  /* 0x00000006c100720c */ /* 0x000fe20003fa6070 */
[----:B-1----:R-:W-:Y:S01]  /*6920*/  FADD.FTZ R14, R11, R0 ;  /* 0x000000000b0e7221 */ /* 0x002fe20000010000 */
[----:B------:R-:W-:Y:S01]  /*6930*/  PRMT R167, R22, 0x7632, R167 ;  /* 0x0000763216a77816 */ /* 0x000fe200000000a7 */
[----:B------:R-:W-:Y:S01]  /*6940*/  IMAD.WIDE.U32 R6, R9, -0x2daee0ad, RZ ;  /* 0xd2511f5309067825 */ /* 0x000fe200078e00ff */
[----:B------:R-:W-:Y:S02]  /*6950*/  PRMT R166, R5, 0x7632, R166 ;  /* 0x0000763205a67816 */ /* 0x000fe400000000a6 */
[----:B------:R-:W-:Y:S02]  /*6960*/  LOP3.LUT R0, R2, 0xff, RZ, 0xc0, !PT ;  /* 0x000000ff02007812 */ /* 0x000fe400078ec0ff */
[----:B------:R-:W-:Y:S01]  /*6970*/  SHF.R.U32.HI R2, RZ, 0x8, R8 ;  /* 0x00000008ff027819 */ /* 0x000fe20000011608 */
[----:B------:R-:W-:Y:S01]  /*6980*/  @!P4 HFMA2.BF16_V2 R41, -RZ.H0_H0, RZ.H0_H0, -R167.H0_H0 ;  /* 0x200000ffff29c231 */ /* 0x000fe200003409a7 */
[----:B------:R-:W-:Y:S01]  /*6990*/  PRMT R3, R168, 0x5410, R167 ;  /* 0x00005410a8037816 */ /* 0x000fe200000000a7 */
[----:B------:R-:W-:Y:S01]  /*69a0*/  @!P3 HFMA2.BF16_V2 R45, -RZ.H0_H0, RZ.H0_H0, -R166.H0_H0 ;  /* 0x200000ffff2db231 */ /* 0x000fe200003409a6 */
[----:B------:R-:W-:-:S02]  /*69b0*/  @!P2 PRMT R168, R37, 0x5410, RZ ;  /* 0x0000541025a8a816 */ /* 0x000fc400000000ff */
[----:B------:R-:W-:Y:S02]  /*69c0*/  PRMT R165, R5, 0x7610, R165 ;  /* 0x0000761005a57816 */ /* 0x000fe400000000a5 */
[----:B------:R-:W-:Y:S02]  /*69d0*/  ISETP.GE.U32.AND P2, PT, R193, R0, PT ;  /* 0x00000000c100720c */ /* 0x000fe40003f46070 */
[----:B------:R-:W-:Y:S02]  /*69e0*/  LOP3.LUT R5, R6, 0xff, RZ, 0xc0, !PT ;  /* 0x000000ff06057812 */ /* 0x000fe400078ec0ff */
[----:B------:R-:W-:Y:S02]  /*69f0*/  LOP3.LUT R0, R7, R155, R10, 0x96, !PT ;  /* 0x0000009b07007212 */ /* 0x000fe400078e960a */
[----:B------:R-:W-:Y:S01]  /*6a00*/  LOP3.LUT R2, R2, 0xffff, RZ, 0xc0, !PT ;  /* 0x0000ffff02027812 */ /* 0x000fe200078ec0ff */
[----:B------:R-:W1:Y:S01]  /*6a10*/  MUFU.EX2 R10, R29 ;  /* 0x0000001d000a7308 */ /* 0x000e620000000800 */
[----:B------:R-:W-:-:S02]  /*6a20*/  PRMT R250, R165, 0x5410, R166 ;  /* 0x00005410a5fa7816 */ /* 0x000fc400000000a6 */
[----:B------:R-:W-:Y:S02]  /*6a30*/  @!P4 PRMT R167, R41, 0x5410, RZ ;  /* 0x0000541029a7c816 */ /* 0x000fe400000000ff */
[----:B------:R-:W-:Y:S02]  /*6a40*/  @!P3 PRMT R166, R45, 0x5410, RZ ;  /* 0x000054102da6b816 */ /* 0x000fe400000000ff */
[C---:B------:R-:W-:Y:S02]  /*6a50*/  ISETP.GE.U32.AND P4, PT, R193.reuse, R2, PT ;  /* 0x00000002c100720c */ /* 0x040fe40003f86070 */
[----:B------:R-:W-:Y:S02]  /*6a60*/  ISETP.GE.U32.AND P3, PT, R193, R5, PT ;  /* 0x00000005c100720c */ /* 0x000fe40003f66070 */
[----:B------:R-:W-:Y:S01]  /*6a70*/  LOP3.LUT R2, R0, 0xffff, RZ, 0xc0, !PT ;  /* 0x0000ffff00027812 */ /* 0x000fe200078ec0ff */
[----:B------:R-:W2:Y:S01]  /*6a80*/  MUFU.EX2 R5, R31 ;  /* 0x0000001f00057308 */ /* 0x000ea20000000800 */
[----:B------:R-:W-:-:S02]  /*6a90*/  @!P1 HFMA2.BF16_V2 R47, -RZ.H0_H0, RZ.H0_H0, -R165.H0_H0 ;  /* 0x200000ffff2f9231 */ /* 0x000fc400003409a5 */
[----:B------:R-:W-:-:S04]  /*6aa0*/  SHF.R.U32.HI R2, RZ, 0x8, R2 ;  /* 0x00000008ff027819 */ /* 0x000fc80000011602 */
[----:B------:R-:W-:Y:S02]  /*6ab0*/  LOP3.LUT R2, R2, 0xffff, RZ, 0xc0, !PT ;  /* 0x0000ffff02027812 */ /* 0x000fe400078ec0ff */
[----:B------:R-:W-:Y:S02]  /*6ac0*/  @!P1 PRMT R165, R47, 0x5410, RZ ;  /* 0x000054102fa59816 */ /* 0x000fe400000000ff */
[----:B------:R-:W-:Y:S02]  /*6ad0*/  PRMT R162, R25, 0x7610, R162 ;  /* 0x0000761019a27816 */ /* 0x000fe400000000a2 */
[----:B------:R-:W-:Y:S01]  /*6ae0*/  ISETP.GE.U32.AND P1, PT, R193, R2, PT ;  /* 0x00000002c100720c */ /* 0x000fe20003f26070 */
[----:B-1----:R-:W-:Y:S01]  /*6af0*/  FADD.FTZ R2, R10, R14 ;  /* 0x0000000e0a027221 */ /* 0x002fe20000010000 */
[----:B------:R-:W-:Y:S01]  /*6b00*/  LOP3.LUT R8, R6, 0xffff, RZ, 0xc0, !PT ;  /* 0x0000ffff06087812 */ /* 0x000fe200078ec0ff */
[----:B------:R-:W-:Y:S01]  /*6b10*/  @!P0 HFMA2.BF16_V2 R53, -RZ.H0_H0, RZ.H0_H0, -R162.H0_H0 ;  /* 0x200000ffff358231 */ /* 0x000fe200003409a2 */
[----:B------:R-:W-:Y:S01]  /*6b20*/  PRMT R164, R25, 0x7632, R164 ;  /* 0x0000763219a47816 */ /* 0x000fe200000000a4 */
[----:B--2---:R-:W-:Y:S01]  /*6b30*/  FADD.FTZ R7, R5, R2 ;  /* 0x0000000205077221 */ /* 0x004fe20000010000 */
[----:B------:R-:W-:-:S02]  /*6b40*/  F2FP.BF16.F32.PACK_AB R11, R11, R17 ;  /* 0x000000110b0b723e */ /* 0x000fc400000010ff */
[----:B------:R-:W-:Y:S02]  /*6b50*/  LOP3.LUT R2, R0, 0xff, RZ, 0xc0, !PT ;  /* 0x000000ff00027812 */ /* 0x000fe400078ec0ff */
[----:B------:R-:W-:Y:S02]  /*6b60*/  PRMT R176, R162, 0x5410, R164 ;  /* 0x00005410a2b07816 */ /* 0x000fe400000000a4 */
[----:B------:R-:W-:Y:S02]  /*6b70*/  @!P0 PRMT R162, R53, 0x5410, RZ ;  /* 0x0000541035a28816 */ /* 0x000fe400000000ff */
[----:B------:R-:W-:Y:S02]  /*6b80*/  PRMT R163, R11, 0x7632, R163 ;  /* 0x000076320ba37816 */ /* 0x000fe400000000a3 */
[----:B------:R-:W-:Y:S02]  /*6b90*/  ISETP.GE.U32.AND P0, PT, R193, R2, PT ;  /* 0x00000002c100720c */ /* 0x000fe40003f06070 */
[--C-:B------:R-:W-:Y:S01]  /*6ba0*/  SHF.R.U32.HI R2, RZ, 0x18, R0.reuse ;  /* 0x00000018ff027819 */ /* 0x100fe20000011600 */
[----:B------:R-:W1:Y:S01]  /*6bb0*/  MUFU.EX2 R17, R32 ;  /* 0x0000002000117308 */ /* 0x000e620000000800 */
[----:B------:R-:W-:Y:S01]  /*6bc0*/  SHF.R.U32.HI R0, RZ, 0x10, R0 ;  /* 0x00000010ff007819 */ /* 0x000fe20000011600 */
[----:B------:R-:W-:Y:S01]  /*6bd0*/  @!P5 HFMA2.BF16_V2 R62, -RZ.H0_H0, RZ.H0_H0, -R163.H0_H0 ;  /* 0x200000ffff3ed231 */ /* 0x000fe200003409a3 */
[----:B------:R-:W-:-:S02]  /*6be0*/  PRMT R160, R11, 0x7610, R160 ;  /* 0x000076100ba07816 */ /* 0x000fc400000000a0 */
[----:B------:R-:W-:Y:S02]  /*6bf0*/  LOP3.LUT R0, R0, 0xff, RZ, 0xc0, !PT ;  /* 0x000000ff00007812 */ /* 0x000fe400078ec0ff */
[----:B------:R-:W-:Y:S01]  /*6c00*/  F2FP.BF16.F32.PACK_AB R5, R5, R10 ;  /* 0x0000000a0505723e */ /* 0x000fe200000010ff */
[----:B------:R-:W2:Y:S01]  /*6c10*/  MUFU.EX2 R18, R33 ;  /* 0x0000002100127308 */ /* 0x000ea20000000800 */
[----:B------:R-:W-:Y:S01]  /*6c20*/  F2FP.BF16.F32.PACK_AB R15, R15, R24 ;  /* 0x000000180f0f723e */ /* 0x000fe200000010ff */
[----:B------:R-:W-:Y:S01]  /*6c30*/  @!P4 HFMA2.BF16_V2 R58, -RZ.H0_H0, RZ.H0_H0, -R164.H0_H0 ;  /* 0x200000ffff3ac231 */ /* 0x000fe200003409a4 */
[----:B------:R-:W-:Y:S02]  /*6c40*/  PRMT R138, R160, 0x5410, R163 ;  /* 0x00005410a08a7816 */ /* 0x000fe400000000a3 */
[----:B------:R-:W-:-:S03]  /*6c50*/  @!P5 PRMT R163, R62, 0x5410, RZ ;  /* 0x000054103ea3d816 */ /* 0x000fc600000000ff */
[----:B------:R-:W3:Y:S01]  /*6c60*/  MUFU.EX2 R11, R36 ;  /* 0x00000024000b7308 */ /* 0x000ee20000000800 */
[----:B------:R-:W-:Y:S02]  /*6c70*/  ISETP.GE.U32.AND P5, PT, R193, R0, PT ;  /* 0x00000000c100720c */ /* 0x000fe40003fa6070 */
[----:B------:R-:W-:Y:S02]  /*6c80*/  SHF.R.U32.HI R9, RZ, 0x10, R6 ;  /* 0x00000010ff097819 */ /* 0x000fe40000011606 */
[----:B------:R-:W-:-:S03]  /*6c90*/  SHF.R.U32.HI R0, RZ, 0x8, R8 ;  /* 0x00000008ff007819 */ /* 0x000fc60000011608 */
[----:B------:R-:W4:Y:S01]  /*6ca0*/  MUFU.EX2 R10, R40 ;  /* 0x00000028000a7308 */ /* 0x000f220000000800 */
[C---:B------:R-:W-:Y:S01]  /*6cb0*/  PRMT R159, R15.reuse, 0x7610, R159 ;  /* 0x000076100f9f7816 */ /* 0x040fe2000000009f */
[----:B------:R-:W-:Y:S01]  /*6cc0*/  @!P2 HFMA2.BF16_V2 R63, -RZ.H0_H0, RZ.H0_H0, -R160.H0_H0 ;  /* 0x200000ffff3fa231 */ /* 0x000fe200003409a0 */
[----:B------:R-:W-:Y:S02]  /*6cd0*/  PRMT R94, R15, 0x7632, R94 ;  /* 0x000076320f5e7816 */ /* 0x000fe4000000005e */
[----:B------:R-:W-:Y:S02]  /*6ce0*/  @!P4 PRMT R164, R58, 0x5410, RZ ;  /* 0x000054103aa4c816 */ /* 0x000fe400000000ff */
[----:B------:R-:W-:Y:S01]  /*6cf0*/  ISETP.GE.U32.AND P4, PT, R193, R2, PT ;  /* 0x00000002c100720c */ /* 0x000fe20003f86070 */
[----:B------:R-:W-:Y:S01]  /*6d00*/  MUFU.EX2 R26, R26 ;  /* 0x0000001a001a7308 */ /* 0x000fe20000000800 */
[----:B------:R-:W-:Y:S01]  /*6d10*/  LOP3.LUT R0, R0, 0xffff, RZ, 0xc0, !PT ;  /* 0x0000ffff00007812 */ /* 0x000fe200078ec0ff */
[----:B------:R-:W-:Y:S01]  /*6d20*/  @!P0 HFMA2.BF16_V2 R61, -RZ.H0_H0, RZ.H0_H0, -R159.H0_H0 ;  /* 0x200000ffff3d8231 */ /* 0x000fe2000034099f */
[----:B------:R-:W-:Y:S01]  /*6d30*/  LOP3.LUT R2, R9, 0xff, RZ, 0xc0, !PT ;  /* 0x000000ff09027812 */ /* 0x000fe200078ec0ff */
[----:B------:R-:W-:-:S04]  /*6d40*/  @!P1 HFMA2.BF16_V2 R60, -RZ.H0_H0, RZ.H0_H0, -R94.H0_H0 ;  /* 0x200000ffff3c9231 */ /* 0x000fc8000034095e */
[----:B------:R-:W4:Y:S01]  /*6d50*/  MUFU.EX2 R27, R27 ;  /* 0x0000001b001b7308 */ /* 0x000f220000000800 */
[----:B------:R-:W-:Y:S02]  /*6d60*/  @!P2 PRMT R160, R63, 0x5410, RZ ;  /* 0x000054103fa0a816 */ /* 0x000fe400000000ff */
[----:B------:R-:W-:Y:S02]  /*6d70*/  SHF.R.U32.HI R6, RZ, 0x18, R6 ;  /* 0x00000018ff067819 */ /* 0x000fe40000011606 */
[----:B------:R-:W-:-:S03]  /*6d80*/  ISETP.GE.U32.AND P2, PT, R193, R0, PT ;  /* 0x00000000c100720c */ /* 0x000fc60003f46070 */
[----:B------:R-:W-:Y:S01]  /*6d90*/  MUFU.EX2 R14, R35 ;  /* 0x00000023000e7308 */ /* 0x000fe20000000800 */
[----:B-1----:R-:W-:Y:S01]  /*6da0*/  FADD.FTZ R0, R17, R16 ;  /* 0x0000001011007221 */ /* 0x002fe20000010000 */
[----:B------:R-:W-:-:S06]  /*6db0*/  PRMT R171, R159, 0x5410, R94 ;  /* 0x000054109fab7816 */ /* 0x000fcc000000005e */
[----:B------:R-:W1:Y:S01]  /*6dc0*/  MUFU.EX2 R9, R39 ;  /* 0x0000002700097308 */ /* 0x000e620000000800 */
[----:B------:R-:W-:Y:S02]  /*6dd0*/  @!P0 PRMT R159, R61, 0x5410, RZ ;  /* 0x000054103d9f8816 */ /* 0x000fe400000000ff */
[----:B------:R-:W-:-:S05]  /*6de0*/  ISETP.GE.U32.AND P0, PT, R193, R6, PT ;  /* 0x00000006c100720c */ /* 0x000fca0003f06070 */
[----:B------:R-:W1:Y:S01]  /*6df0*/  MUFU.EX2 R28, R28 ;  /* 0x0000001c001c7308 */ /* 0x000e620000000800 */
[----:B------:R-:W-:Y:S01]  /*6e00*/  @!P1 PRMT R94, R60, 0x5410, RZ ;  /* 0x000054103c5e9816 */ /* 0x000fe200000000ff */
[----:B--2---:R-:W-:Y:S01]  /*6e10*/  FADD.FTZ R6, R18, R0 ;  /* 0x0000000012067221 */ /* 0x004fe20000010000 */
[----:B------:R-:W-:Y:S01]  /*6e20*/  ISETP.GE.U32.AND P1, PT, R193, R2, PT ;  /* 0x00000002c100720c */ /* 0x000fe20003f26070 */
[----:B---3--:R-:W-:-:S04]  /*6e30*/  FADD.FTZ R2, R11, R7 ;  /* 0x000000070b027221 */ /* 0x008fc80000010000 */
[----:B------:R-:W2:Y:S01]  /*6e40*/  MUFU.EX2 R8, R43 ;  /* 0x0000002b00087308 */ /* 0x000ea20000000800 */
[----:B----4-:R-:W-:-:S07]  /*6e50*/  F2FP.BF16.F32.PACK_AB R0, R10, R11 ;  /* 0x0000000b0a00723e */ /* 0x010fce00000010ff */
[----:B------:R-:W3:Y:S01]  /*6e60*/  MUFU.EX2 R30, R30 ;  /* 0x0000001e001e7308 */ /* 0x000ee20000000800 */
[C---:B------:R-:W-:Y:S02]  /*6e70*/  PRMT R161, R5.reuse, 0x7632, R161 ;  /* 0x0000763205a17816 */ /* 0x040fe400000000a1 */
[----:B------:R-:W-:-:S05]  /*6e80*/  PRMT R93, R5, 0x7610, R93 ;  /* 0x00007610055d7816 */ /* 0x000fca000000005d */
[----:B------:R4:W4:Y:S01]  /*6e90*/  MUFU.EX2 R21, R34 ;  /* 0x0000002200157308 */ /* 0x0009220000000800 */
[----:B------:R-:W-:Y:S02]  /*6ea0*/  F2FP.BF16.F32.PACK_AB R5, R18, R17 ;  /* 0x000000111205723e */ /* 0x000fe400000010ff */
[C---:B------:R-:W-:Y:S02]  /*6eb0*/  PRMT R156, R0.reuse, 0x7610, R156 ;  /* 0x00007610009c7816 */ /* 0x040fe4000000009c */
[----:B------:R-:W-:-:S03]  /*6ec0*/  PRMT R154, R0, 0x7632, R154 ;  /* 0x00007632009a7816 */ /* 0x000fc6000000009a */
[----:B------:R-:W4:Y:S01]  /*6ed0*/  MUFU.EX2 R7, R46 ;  /* 0x0000002e00077308 */ /* 0x000f220000000800 */
[----:B------:R-:W-:Y:S01]  /*6ee0*/  FADD.FTZ R0, R10, R2 ;  /* 0x000000020a007221 */ /* 0x000fe20000010000 */
[----:B------:R-:W-:-:S06]  /*6ef0*/  FADD.FTZ R2, R26, R27 ;  /* 0x0000001b1a027221 */ /* 0x000fcc0000010000 */
[----:B------:R-:W4:Y:S01]  /*6f00*/  MUFU.EX2 R19, R38 ;  /* 0x0000002600137308 */ /* 0x000f220000000800 */
[C---:B------:R-:W-:Y:S02]  /*6f10*/  PRMT R158, R5.reuse, 0x7610, R158 ;  /* 0x00007610059e7816 */ /* 0x040fe4000000009e */
[----:B------:R-:W-:Y:S01]  /*6f20*/  PRMT R157, R5, 0x7632, R157 ;  /* 0x00007632059d7816 */ /* 0x000fe2000000009d */
[----:B-1----:R-:W-:-:S04]  /*6f30*/  FADD.FTZ R5, R14, R9 ;  /* 0x000000090e057221 */ /* 0x002fc80000010000 */
[----:B------:R-:W1:Y:S01]  /*6f40*/  MUFU.EX2 R23, R44 ;  /* 0x0000002c00177308 */ /* 0x000e620000000800 */
[----:B------:R-:W-:Y:S01]  /*6f50*/  FADD.FTZ R2, R28, R2 ;  /* 0x000000021c027221 */ /* 0x000fe20000010000 */
[----:B------:R-:W-:-:S06]  /*6f60*/  F2FP.BF16.F32.PACK_AB R36, R27, R26 ;  /* 0x0000001a1b24723e */ /* 0x000fcc00000010ff */
[----:B------:R-:W1:Y:S01]  /*6f70*/  MUFU.EX2 R20, R42 ;  /* 0x0000002a00147308 */ /* 0x000e620000000800 */
[----:B--2---:R-:W-:Y:S01]  /*6f80*/  FADD.FTZ R5, R8, R5 ;  /* 0x0000000508057221 */ /* 0x004fe20000010000 */
[----:B---3--:R-:W-:Y:S01]  /*6f90*/  FADD.FTZ R26, R30, R2 ;  /* 0x000000021e1a7221 */ /* 0x008fe20000010000 */
[----:B----4-:R-:W-:-:S05]  /*6fa0*/  F2FP.BF16.F32.PACK_AB R34, R9, R14 ;  /* 0x0000000e0922723e */ /* 0x010fca00000010ff */
[----:B------:R-:W2:Y:S01]  /*6fb0*/  MUFU.EX2 R22, R48 ;  /* 0x0000003000167308 */ /* 0x000ea20000000800 */
[----:B------:R-:W-:-:S07]  /*6fc0*/  FADD.FTZ R2, R21, R6 ;  /* 0x0000000615027221 */ /* 0x000fce0000010000 */
[----:B------:R-:W3:Y:S01]  /*6fd0*/  MUFU.EX2 R10, R49 ;  /* 0x00000031000a7308 */ /* 0x000ee20000000800 */
[----:B------:R-:W-:Y:S01]  /*6fe0*/  FADD.FTZ R25, R7, R5 ;  /* 0x0000000507197221 */ /* 0x000fe20000010000 */
[----:B------:R-:W-:-:S06]  /*6ff0*/  FADD.FTZ R2, R19, R2 ;  /* 0x0000000213027221 */ /* 0x000fcc0000010000 */
[----:B------:R-:W4:Y:S01]  /*7000*/  MUFU.EX2 R9, R52 ;  /* 0x0000003400097308 */ /* 0x000f220000000800 */
[----:B-1----:R-:W-:Y:S01]  /*7010*/  FADD.FTZ R2, R23, R2 ;  /* 0x0000000217027221 */ /* 0x002fe20000010000 */
[----:B------:R-:W-:-:S06]  /*7020*/  FADD.FTZ R0, R20, R0 ;  /* 0x0000000014007221 */ /* 0x000fcc0000010000 */
[----:B------:R-:W1:Y:S01]  /*7030*/  MUFU.EX2 R5, R59 ;  /* 0x0000003b00057308 */ /* 0x000e620000000800 */
[----:B--2---:R-:W-:Y:S01]  /*7040*/  FADD.FTZ R17, R22, R2 ;  /* 0x0000000216117221 */ /* 0x004fe20000010000 */
[----:B---3--:R-:W-:Y:S01]  /*7050*/  FADD.FTZ R0, R10, R0 ;  /* 0x000000000a007221 */ /* 0x008fe20000010000 */
[----:B------:R-:W-:-:S05]  /*7060*/  VIADD R2, R204, 0x1 ;  /* 0x00000001cc027836 */ /* 0x000fca0000000000 */
[----:B------:R-:W-:Y:S01]  /*7070*/  LOP3.LUT R190, R229, R2, RZ, 0x3c, !PT ;  /* 0x00000002e5be7212 */ /* 0x000fe200078e3cff */
[----:B----4-:R-:W-:Y:S01]  /*7080*/  FADD.FTZ R0, R9, R0 ;  /* 0x0000000009007221 */ /* 0x010fe20000010000 */
[----:B------:R-:W-:-:S03]  /*7090*/  F2FP.BF16.F32.PACK_AB R37, R30, R28 ;  /* 0x0000001c1e25723e */ /* 0x000fc600000010ff */
[----:B-1----:R-:W-:Y:S01]  /*70a0*/  FADD.FTZ R16, R5, R0 ;  /* 0x0000000005107221 */ /* 0x002fe20000010000 */
[----:B------:R-:W-:-:S05]  /*70b0*/  LOP3.LUT R0, R190, R199, RZ, 0x3c, !PT ;  /* 0x000000c7be007212 */ /* 0x000fca00078e3cff */
[----:B------:R-:W-:Y:S01]  /*70c0*/  IMAD.WIDE.U32 R30, R0, -0x326172a9, RZ ;  /* 0xcd9e8d57001e7825 */ /* 0x000fe200078e00ff */
[----:B------:R-:W-:-:S04]  /*70d0*/  F2FP.BF16.F32.PACK_AB R35, R7, R8 ;  /* 0x000000080723723e */ /* 0x000fc800000010ff */
[----:B------:R-:W-:Y:S02]  /*70e0*/  LOP3.LUT R6, R31, R225, R208, 0x96, !PT ;  /* 0x000000e11f067212 */ /* 0x000fe400078e96d0 */
[----:B------:R-:W-:Y:S02]  /*70f0*/  LOP3.LUT R8, R109, R224, R30, 0x96, !PT ;  /* 0x000000e06d087212 */ /* 0x000fe400078e961e */
[----:B------:R-:W-:Y:S01]  /*7100*/  F2FP.BF16.F32.PACK_AB R18, R19, R21 ;  /* 0x000000151312723e */ /* 0x000fe200000010ff */
[----:B------:R-:W-:Y:S01]  /*7110*/  IMAD.WIDE.U32 R6, R6, -0x2daee0ad, RZ ;  /* 0xd2511f5306067825 */ /* 0x000fe200078e00ff */
[----:B------:R-:W-:-:S03]  /*7120*/  F2FP.BF16.F32.PACK_AB R21, R5, R9 ;  /* 0x000000090515723e */ /* 0x000fc600000010ff */
[----:B------:R-:W-:Y:S01]  /*7130*/  IMAD.WIDE.U32 R8, R8, -0x2daee0ad, RZ ;  /* 0xd2511f5308087825 */ /* 0x000fe200078e00ff */
[----:B------:R-:W-:Y:S02]  /*7140*/  F2FP.BF16.F32.PACK_AB R20, R10, R20 ;  /* 0x000000140a14723e */ /* 0x000fe400000010ff */
        /* <DEDUP_REMOVED lines=11> */
[----:B------:R-:W-:-:S04]  /*7200*/  IMAD.WIDE.U32 R6, R6, -0x326172a9, RZ ;  /* 0xcd9e8d5706067825 */ /* 0x000fc800078e00ff */
[----:B------:R-:W-:Y:S01]  /*7210*/  @!P5 HFMA2.BF16_V2 R64, -RZ.H0_H0, RZ.H0_H0, -R93.H0_H0 ;  /* 0x200000ffff40d231 */ /* 0x000fe2000034095d */
[----:B------:R-:W-:Y:S02]  /*7220*/  LOP3.LUT R0, R7, R135, R8, 0x96, !PT ;  /* 0x0000008707007212 */ /* 0x000fe400078e9608 */
[----:B------:R-:W-:Y:S02]  /*7230*/  PRMT R139, R93, 0x5410, R161 ;  /* 0x000054105d8b7816 */ /* 0x000fe400000000a1 */
[----:B------:R-:W-:Y:S02]  /*7240*/  LOP3.LUT R2, R0, 0xff, RZ, 0xc0, !PT ;  /* 0x000000ff00027812 */ /* 0x000fe400078ec0ff */
[----:B------:R-:W-:Y:S02]  /*7250*/  @!P5 PRMT R93, R64, 0x5410, RZ ;  /* 0x00005410405dd816 */ /* 0x000fe400000000ff */
[----:B------:R-:W-:Y:S02]  /*7260*/  ISETP.GE.U32.AND P5, PT, R193, R2, PT ;  /* 0x00000002c100720c */ /* 0x000fe40003fa6070 */
[----:B------:R-:W-:Y:S01]  /*7270*/  LOP3.LUT R2, R0, 0xffff, RZ, 0xc0, !PT ;  /* 0x0000ffff00027812 */ /* 0x000fe200078ec0ff */
[----:B------:R-:W-:-:S03]  /*7280*/  @!P4 HFMA2.BF16_V2 R65, -RZ.H0_H0, RZ.H0_H0, -R161.H0_H0 ;  /* 0x200000ffff41c231 */ /* 0x000fc600003409a1 */
[----:B------:R-:W-:-:S04]  /*7290*/  SHF.R.U32.HI R2, RZ, 0x8, R2 ;  /* 0x00000008ff027819 */ /* 0x000fc80000011602 */
[----:B------:R-:W-:Y:S01]  /*72a0*/  LOP3.LUT R2, R2, 0xffff, RZ, 0xc0, !PT ;  /* 0x0000ffff02027812 */ /* 0x000fe200078ec0ff */
[----:B------:R-:W-:Y:S01]  /*72b0*/  @!P3 HFMA2.BF16_V2 R69, -RZ.H0_H0, RZ.H0_H0, -R158.H0_H0 ;  /* 0x200000ffff45b231 */ /* 0x000fe2000034099e */
[----:B------:R-:W-:Y:S01]  /*72c0*/  @!P4 PRMT R161, R65, 0x5410, RZ ;  /* 0x0000541041a1c816 */ /* 0x000fe200000000ff */
[----:B------:R-:W1:Y:S01]  /*72d0*/  MUFU.EX2 R11, R70 ;  /* 0x00000046000b7308 */ /* 0x000e620000000800 */
[----:B------:R-:W-:Y:S02]  /*72e0*/  ISETP.GE.U32.AND P4, PT, R193, R2, PT ;  /* 0x00000002c100720c */ /* 0x000fe40003f86070 */
[--C-:B------:R-:W-:Y:S02]  /*72f0*/  SHF.R.U32.HI R2, RZ, 0x10, R0.reuse ;  /* 0x00000010ff027819 */ /* 0x100fe40000011600 */
[----:B------:R-:W-:-:S03]  /*7300*/  SHF.R.U32.HI R0, RZ, 0x18, R0 ;  /* 0x00000018ff007819 */ /* 0x000fc60000011600 */
[----:B------:R-:W2:Y:S01]  /*7310*/  MUFU.EX2 R19, R104 ;  /* 0x0000006800137308 */ /* 0x000ea20000000800 */
[----:B------:R-:W-:Y:S01]  /*7320*/  PRMT R197, R158, 0x5410, R157 ;  /* 0x000054109ec57816 */ /* 0x000fe2000000009d */
[----:B------:R-:W-:Y:S01]  /*7330*/  @!P1 HFMA2.BF16_V2 R67, -RZ.H0_H0, RZ.H0_H0, -R156.H0_H0 ;  /* 0x200000ffff439231 */ /* 0x000fe2000034099c */
[----:B------:R-:W-:Y:S02]  /*7340*/  @!P3 PRMT R158, R69, 0x5410, RZ ;  /* 0x00005410459eb816 */ /* 0x000fe400000000ff */
[----:B------:R-:W-:-:S03]  /*7350*/  ISETP.GE.U32.AND P3, PT, R193, R0, PT ;  /* 0x00000000c100720c */ /* 0x000fc60003f66070 */
[----:B------:R-:W3:Y:S01]  /*7360*/  MUFU.EX2 R5, R105 ;  /* 0x0000006900057308 */ /* 0x000ee20000000800 */
[----:B------:R-:W-:Y:S01]  /*7370*/  LOP3.LUT R0, R6, 0xff, RZ, 0xc0, !PT ;  /* 0x000000ff06007812 */ /* 0x000fe200078ec0ff */
[----:B------:R-:W-:Y:S01]  /*7380*/  @!P0 HFMA2.BF16_V2 R66, -RZ.H0_H0, RZ.H0_H0, -R154.H0_H0 ;  /* 0x200000ffff428231 */ /* 0x000fe2000034099a */
[----:B------:R-:W-:-:S05]  /*7390*/  PRMT R136, R156, 0x5410, R154 ;  /* 0x000054109c887816 */ /* 0x000fca000000009a */
[----:B------:R-:W4:Y:S01]  /*73a0*/  MUFU.EX2 R15, R101 ;  /* 0x00000065000f7308 */ /* 0x000f220000000800 */
[----:B------:R-:W-:Y:S01]  /*73b0*/  @!P1 PRMT R156, R67, 0x5410, RZ ;  /* 0x00005410439c9816 */ /* 0x000fe200000000ff */
[----:B------:R-:W-:Y:S01]  /*73c0*/  @!P2 HFMA2.BF16_V2 R68, -RZ.H0_H0, RZ.H0_H0, -R157.H0_H0 ;  /* 0x200000ffff44a231 */ /* 0x000fe2000034099d */
[C---:B------:R-:W-:Y:S02]  /*73d0*/  ISETP.GE.U32.AND P1, PT, R193.reuse, R0, PT ;  /* 0x00000000c100720c */ /* 0x040fe40003f26070 */
[----:B------:R-:W-:Y:S02]  /*73e0*/  SHF.R.U32.HI R0, RZ, 0x18, R6 ;  /* 0x00000018ff007819 */ /* 0x000fe40000011606 */
[----:B------:R-:W-:Y:S02]  /*73f0*/  LOP3.LUT R2, R2, 0xff, RZ, 0xc0, !PT ;  /* 0x000000ff02027812 */ /* 0x000fe400078ec0ff */
[----:B------:R-:W-:Y:S02]  /*7400*/  @!P0 PRMT R154, R66, 0x5410, RZ ;  /* 0x00005410429a8816 */ /* 0x000fe400000000ff */
[----:B------:R-:W-:Y:S01]  /*7410*/  ISETP.GE.U32.AND P0, PT, R193, R0, PT ;  /* 0x00000000c100720c */ /* 0x000fe20003f06070 */
[----:B-1----:R-:W-:Y:S01]  /*7420*/  FADD.FTZ R0, R11, R16 ;  /* 0x000000100b007221 */ /* 0x002fe20000010000 */
[----:B------:R-:W-:-:S02]  /*7430*/  PRMT R151, R18, 0x7610, R151 ;  /* 0x0000761012977816 */ /* 0x000fc40000000097 */
[----:B------:R-:W-:Y:S02]  /*7440*/  @!P2 PRMT R157, R68, 0x5410, RZ ;  /* 0x00005410449da816 */ /* 0x000fe400000000ff */
[----:B------:R-:W-:Y:S02]  /*7450*/  LOP3.LUT R8, R6, 0xffff, RZ, 0xc0, !PT ;  /* 0x0000ffff06087812 */ /* 0x000fe400078ec0ff */
[----:B------:R-:W-:Y:S02]  /*7460*/  LOP3.LUT R10, R9, R235, R10, 0x96, !PT ;  /* 0x000000eb090a7212 */ /* 0x000fe400078e960a */
[----:B------:R-:W-:Y:S01]  /*7470*/  ISETP.GE.U32.AND P2, PT, R193, R2, PT ;  /* 0x00000002c100720c */ /* 0x000fe20003f46070 */
[----:B--2---:R-:W-:Y:S01]  /*7480*/  FADD.FTZ R2, R19, R17 ;  /* 0x0000001113027221 */ /* 0x004fe20000010000 */
[----:B------:R-:W-:Y:S01]  /*7490*/  SHF.R.U32.HI R6, RZ, 0x10, R6 ;  /* 0x00000010ff067819 */ /* 0x000fe20000011606 */
[----:B---3--:R-:W-:Y:S01]  /*74a0*/  FADD.FTZ R17, R5, R0 ;  /* 0x0000000005117221 */ /* 0x008fe20000010000 */
[----:B------:R-:W-:Y:S01]  /*74b0*/  @!P5 HFMA2.BF16_V2 R71, -RZ.H0_H0, RZ.H0_H0, -R151.H0_H0 ;  /* 0x200000ffff47d231 */ /* 0x000fe20000340997 */
[----:B------:R-:W-:Y:S01]  /*74c0*/  PRMT R150, R18, 0x7632, R150 ;  /* 0x0000763212967816 */ /* 0x000fe20000000096 */
[----:B----4-:R-:W-:Y:S01]  /*74d0*/  FADD.FTZ R9, R15, R2 ;  /* 0x000000020f097221 */ /* 0x010fe20000010000 */
[----:B------:R-:W-:Y:S01]  /*74e0*/  LOP3.LUT R0, R6, 0xff, RZ, 0xc0, !PT ;  /* 0x000000ff06007812 */ /* 0x000fe200078ec0ff */
[----:B------:R-:W-:Y:S01]  /*74f0*/  IMAD.WIDE.U32 R6, R10, -0x2daee0ad, RZ ;  /* 0xd2511f530a067825 */ /* 0x000fe200078e00ff */
[----:B------:R-:W-:-:S03]  /*7500*/  SHF.R.U32.HI R2, RZ, 0x8, R8 ;  /* 0x00000008ff027819 */ /* 0x000fc60000011608 */
[----:B------:R-:W-:Y:S02]  /*7510*/  @!P4 HFMA2.BF16_V2 R72, -RZ.H0_H0, RZ.H0_H0, -R150.H0_H0 ;  /* 0x200000ffff48c231 */ /* 0x000fe40000340996 */
[----:B------:R-:W-:Y:S01]  /*7520*/  IMAD.MOV.U32 R27, RZ, RZ, R170 ;  /* 0x000000ffff1b7224 */ /* 0x000fe200078e00aa */
[----:B------:R-:W-:Y:S02]  /*7530*/  PRMT R170, R151, 0x5410, R150 ;  /* 0x0000541097aa7816 */ /* 0x000fe40000000096 */
[----:B------:R-:W-:Y:S02]  /*7540*/  @!P5 PRMT R151, R71, 0x5410, RZ ;  /* 0x000054104797d816 */ /* 0x000fe400000000ff */
[----:B------:R-:W-:Y:S02]  /*7550*/  ISETP.GE.U32.AND P5, PT, R193, R0, PT ;  /* 0x00000000c100720c */ /* 0x000fe40003fa6070 */
[----:B------:R-:W-:Y:S02]  /*7560*/  LOP3.LUT R0, R7, R155, R14, 0x96, !PT ;  /* 0x0000009b07007212 */ /* 0x000fe400078e960e */
[----:B------:R-:W-:Y:S01]  /*7570*/  LOP3.LUT R2, R2, 0xffff, RZ, 0xc0, !PT ;  /* 0x0000ffff02027812 */ /* 0x000fe200078ec0ff */
[----:B------:R-:W1:Y:S01]  /*7580*/  MUFU.EX2 R14, R96 ;  /* 0x00000060000e7308 */ /* 0x000e620000000800 */
[----:B------:R-:W-:-:S02]  /*7590*/  F2FP.BF16.F32.PACK_AB R16, R5, R11 ;  /* 0x0000000b0510723e */ /* 0x000fc400000010ff */
[----:B------:R-:W-:Y:S02]  /*75a0*/  @!P4 PRMT R150, R72, 0x5410, RZ ;  /* 0x000054104896c816 */ /* 0x000fe400000000ff */
[----:B------:R-:W-:Y:S02]  /*75b0*/  LOP3.LUT R11, R6, 0xffff, RZ, 0xc0, !PT ;  /* 0x0000ffff060b7812 */ /* 0x000fe400078ec0ff */
[----:B------:R-:W-:Y:S01]  /*75c0*/  ISETP.GE.U32.AND P4, PT, R193, R2, PT ;  /* 0x00000002c100720c */ /* 0x000fe20003f86070 */
[----:B------:R-:W2:Y:S01]  /*75d0*/  MUFU.EX2 R7, R92 ;  /* 0x0000005c00077308 */ /* 0x000ea20000000800 */
[----:B------:R-:W-:Y:S02]  /*75e0*/  LOP3.LUT R2, R0, 0xffff, RZ, 0xc0, !PT ;  /* 0x0000ffff00027812 */ /* 0x000fe400078ec0ff */
[----:B------:R-:W-:Y:S02]  /*75f0*/  PRMT R148, R20, 0x7610, R148 ;  /* 0x0000761014947816 */ /* 0x000fe40000000094 */
[----:B------:R-:W-:-:S02]  /*7600*/  SHF.R.U32.HI R2, RZ, 0x8, R2 ;  /* 0x00000008ff027819 */ /* 0x000fc40000011602 */
[----:B------:R-:W-:Y:S01]  /*7610*/  PRMT R149, R20, 0x7632, R149 ;  /* 0x0000763214957816 */ /* 0x000fe20000000095 */
[----:B------:R-:W-:Y:S01]  /*7620*/  @!P2 HFMA2.BF16_V2 R74, -RZ.H0_H0, RZ.H0_H0, -R148.H0_H0 ;  /* 0x200000ffff4aa231 */ /* 0x000fe20000340994 */
[----:B------:R-:W-:Y:S02]  /*7630*/  F2FP.BF16.F32.PACK_AB R22, R22, R23 ;  /* 0x000000171616723e */ /* 0x000fe400000010ff */
[----:B------:R-:W-:Y:S02]  /*7640*/  LOP3.LUT R2, R2, 0xffff, RZ, 0xc0, !PT ;  /* 0x0000ffff02027812 */ /* 0x000fe400078ec0ff */
[----:B------:R-:W-:Y:S02]  /*7650*/  PRMT R133, R148, 0x5410, R149 ;  /* 0x0000541094857816 */ /* 0x000fe40000000095 */
[----:B------:R-:W-:Y:S02]  /*7660*/  @!P2 PRMT R148, R74, 0x5410, RZ ;  /* 0x000054104a94a816 */ /* 0x000fe400000000ff */
[----:B------:R-:W-:-:S02]  /*7670*/  PRMT R147, R22, 0x7610, R147 ;  /* 0x0000761016937816 */ /* 0x000fc40000000093 */
[----:B------:R-:W-:Y:S01]  /*7680*/  ISETP.GE.U32.AND P2, PT, R193, R2, PT ;  /* 0x00000002c100720c */ /* 0x000fe20003f46070 */
[----:B-1----:R-:W-:Y:S01]  /*7690*/  FADD.FTZ R2, R14, R9 ;  /* 0x000000090e027221 */ /* 0x002fe20000010000 */
[----:B------:R-:W-:Y:S01]  /*76a0*/  PRMT R146, R22, 0x7632, R146 ;  /* 0x0000763216927816 */ /* 0x000fe20000000092 */
[----:B------:R-:W-:Y:S02]  /*76b0*/  @!P1 HFMA2.BF16_V2 R75, -RZ.H0_H0, RZ.H0_H0, -R147.H0_H0 ;  /* 0x200000ffff4b9231 */ /* 0x000fe40000340993 */
[----:B--2---:R-:W-:Y:S01]  /*76c0*/  FADD.FTZ R8, R7, R2 ;  /* 0x0000000207087221 */ /* 0x004fe20000010000 */
[----:B------:R-:W-:Y:S01]  /*76d0*/  LOP3.LUT R2, R0, 0xff, RZ, 0xc0, !PT ;  /* 0x000000ff00027812 */ /* 0x000fe200078ec0ff */
[----:B------:R-:W-:Y:S01]  /*76e0*/  IMAD.MOV.U32 R32, RZ, RZ, R169 ;  /* 0x000000ffff207224 */ /* 0x000fe200078e00a9 */
[----:B------:R-:W-:Y:S02]  /*76f0*/  PRMT R169, R147, 0x5410, R146 ;  /* 0x0000541093a97816 */ /* 0x000fe40000000092 */
[----:B------:R-:W-:-:S02]  /*7700*/  @!P1 PRMT R147, R75, 0x5410, RZ ;  /* 0x000054104b939816 */ /* 0x000fc400000000ff */
[----:B------:R-:W-:Y:S02]  /*7710*/  PRMT R145, R21, 0x7632, R145 ;  /* 0x0000763215917816 */ /* 0x000fe40000000091 */
[----:B------:R-:W-:Y:S02]  /*7720*/  ISETP.GE.U32.AND P1, PT, R193, R2, PT ;  /* 0x00000002c100720c */ /* 0x000fe40003f26070 */
[----:B------:R-:W-:Y:S01]  /*7730*/  PRMT R144, R21, 0x7610, R144 ;  /* 0x0000761015907816 */ /* 0x000fe20000000090 */
[----:B------:R-:W-:Y:S01]  /*7740*/  @!P0 HFMA2.BF16_V2 R77, -RZ.H0_H0, RZ.H0_H0, -R145.H0_H0 ;  /* 0x200000ffff4d8231 */ /* 0x000fe20000340991 */
[----:B------:R-:W-:Y:S02]  /*7750*/  F2FP.BF16.F32.PACK_AB R15, R15, R19 ;  /* 0x000000130f0f723e */ /* 0x000fe400000010ff */
[----:B------:R-:W-:Y:S02]  /*7760*/  LOP3.LUT R5, R6, 0xff, RZ, 0xc0, !PT ;  /* 0x000000ff06057812 */ /* 0x000fe400078ec0ff */
[----:B------:R-:W-:-:S02]  /*7770*/  SHF.R.U32.HI R10, RZ, 0x10, R6 ;  /* 0x00000010ff0a7819 */ /* 0x000fc40000011606 */
[----:B------:R-:W-:Y:S02]  /*7780*/  SHF.R.U32.HI R2, RZ, 0x18, R0 ;  /* 0x00000018ff027819 */ /* 0x000fe40000011600 */
[----:B------:R-:W-:Y:S02]  /*7790*/  SHF.R.U32.HI R6, RZ, 0x18, R6 ;  /* 0x00000018ff067819 */ /* 0x000fe40000011606 */
[----:B------:R-:W-:Y:S01]  /*77a0*/  SHF.R.U32.HI R0, RZ, 0x10, R0 ;  /* 0x00000010ff007819 */ /* 0x000fe20000011600 */
[----:B------:R-:W-:Y:S02]  /*77b0*/  IMAD.MOV.U32 R52, RZ, RZ, R57 ;  /* 0x000000ffff347224 */ /* 0x000fe400078e0039 */
[----:B------:R-:W-:Y:S01]  /*77c0*/  @!P5 HFMA2.BF16_V2 R79, -RZ.H0_H0, RZ.H0_H0, -R144.H0_H0 ;  /* 0x200000ffff4fd231 */ /* 0x000fe20000340990 */
[----:B------:R-:W-:Y:S01]  /*77d0*/  PRMT R143, R15, 0x7610, R143 ;  /* 0x000076100f8f7816 */ /* 0x000fe2000000008f */
[----:B------:R-:W-:Y:S01]  /*77e0*/  @!P4 HFMA2.BF16_V2 R76, -RZ.H0_H0, RZ.H0_H0, -R146.H0_H0 ;  /* 0x200000ffff4cc231 */ /* 0x000fe20000340992 */
[----:B------:R-:W-:-:S02]  /*77f0*/  PRMT R57, R144, 0x5410, R145 ;  /* 0x0000541090397816 */ /* 0x000fc40000000091 */
[----:B------:R-:W-:Y:S02]  /*7800*/  @!P0 PRMT R145, R77, 0x5410, RZ ;  /* 0x000054104d918816 */ /* 0x000fe400000000ff */
[----:B------:R-:W-:Y:S01]  /*7810*/  LOP3.LUT R0, R0, 0xff, RZ, 0xc0, !PT ;  /* 0x000000ff00007812 */ /* 0x000fe200078ec0ff */
[----:B------:R1:W-:Y:S01]  /*7820*/  MUFU.EX2 R24, R142 ;  /* 0x0000008e00187308 */ /* 0x0003e20000000800 */
[----:B------:R-:W-:Y:S01]  /*7830*/  ISETP.GE.U32.AND P0, PT, R193, R6, PT ;  /* 0x00000006c100720c */ /* 0x000fe20003f06070 */
[----:B------:R-:W-:Y:S01]  /*7840*/  @!P1 HFMA2.BF16_V2 R82, -RZ.H0_H0, RZ.H0_H0, -R143.H0_H0 ;  /* 0x200000ffff529231 */ /* 0x000fe2000034098f */
[----:B------:R-:W-:Y:S02]  /*7850*/  @!P5 PRMT R144, R79, 0x5410, RZ ;  /* 0x000054104f90d816 */ /* 0x000fe400000000ff */
[----:B------:R-:W-:-:S03]  /*7860*/  @!P4 PRMT R146, R76, 0x5410, RZ ;  /* 0x000054104c92c816 */ /* 0x000fc600000000ff */
[----:B------:R-:W2:Y:S01]  /*7870*/  MUFU.EX2 R6, R100 ;  /* 0x0000006400067308 */ /* 0x000ea20000000800 */
[C---:B------:R-:W-:Y:S02]  /*7880*/  ISETP.GE.U32.AND P5, PT, R193.reuse, R0, PT ;  /* 0x00000000c100720c */ /* 0x040fe40003fa6070 */
[----:B------:R-:W-:Y:S02]  /*7890*/  ISETP.GE.U32.AND P4, PT, R193, R2, PT ;  /* 0x00000002c100720c */ /* 0x000fe40003f86070 */
[----:B------:R-:W-:Y:S02]  /*78a0*/  LOP3.LUT R0, R10, 0xff, RZ, 0xc0, !PT ;  /* 0x000000ff0a007812 */ /* 0x000fe400078ec0ff */
[----:B-1----:R-:W-:Y:S01]  /*78b0*/  PRMT R142, R15, 0x7632, R142 ;  /* 0x000076320f8e7816 */ /* 0x002fe2000000008e */
[----:B------:R-:W1:Y:S01]  /*78c0*/  MUFU.EX2 R2, R97 ;  /* 0x0000006100027308 */ /* 0x000e620000000800 */
[----:B------:R-:W-:Y:S02]  /*78d0*/  IMAD.MOV.U32 R15, RZ, RZ, R197 ;  /* 0x000000ffff0f7224 */ /* 0x000fe400078e00c5 */
[----:B------:R-:W-:-:S02]  /*78e0*/  PRMT R197, R143, 0x5410, R142 ;  /* 0x000054108fc57816 */ /* 0x000fc4000000008e */
[----:B------:R-:W-:Y:S02]  /*78f0*/  @!P1 PRMT R143, R82, 0x5410, RZ ;  /* 0x00005410528f9816 */ /* 0x000fe400000000ff */
[----:B------:R-:W-:Y:S02]  /*7900*/  ISETP.GE.U32.AND P1, PT, R193, R0, PT ;  /* 0x00000000c100720c */ /* 0x000fe40003f26070 */
[----:B------:R-:W-:Y:S01]  /*7910*/  SHF.R.U32.HI R0, RZ, 0x8, R11 ;  /* 0x00000008ff007819 */ /* 0x000fe2000001160b */
[----:B------:R-:W-:Y:S01]  /*7920*/  @!P2 HFMA2.BF16_V2 R81, -RZ.H0_H0, RZ.H0_H0, -R142.H0_H0 ;  /* 0x200000ffff51a231 */ /* 0x000fe2000034098e */
[----:B------:R-:W3:Y:S02]  /*7930*/  MUFU.EX2 R11, R78 ;  /* 0x0000004e000b7308 */ /* 0x000ee40000000800 */
[----:B------:R-:W-:Y:S01]  /*7940*/  LOP3.LUT R0, R0, 0xffff, RZ, 0xc0, !PT ;  /* 0x0000ffff00007812 */ /* 0x000fe200078ec0ff */
[----:B------:R-:W-:Y:S01]  /*7950*/  @!P3 HFMA2.BF16_V2 R73, -RZ.H0_H0, RZ.H0_H0, -R149.H0_H0 ;  /* 0x200000ffff49b231 */ /* 0x000fe20000340995 */
[----:B------:R-:W-:-:S02]  /*7960*/  F2FP.BF16.F32.PACK_AB R7, R7, R14 ;  /* 0x0000000e0707723e */ /* 0x000fc400000010ff */
[----:B------:R-:W-:Y:S02]  /*7970*/  @!P2 PRMT R142, R81, 0x5410, RZ ;  /* 0x00005410518ea816 */ /* 0x000fe400000000ff */
[----:B------:R-:W-:Y:S01]  /*7980*/  ISETP.GE.U32.AND P2, PT, R193, R0, PT ;  /* 0x00000000c100720c */ /* 0x000fe20003f46070 */
[----:B------:R-:W4:Y:S01]  /*7990*/  MUFU.EX2 R9, R80 ;  /* 0x0000005000097308 */ /* 0x000f220000000800 */
[----:B--2---:R-:W-:Y:S01]  /*79a0*/  FADD.FTZ R0, R6, R17 ;  /* 0x0000001106007221 */ /* 0x004fe20000010000 */
[----:B------:R-:W-:Y:S02]  /*79b0*/  @!P3 PRMT R149, R73, 0x5410, RZ ;  /* 0x000054104995b816 */ /* 0x000fe400000000ff */
[C---:B------:R-:W-:Y:S02]  /*79c0*/  PRMT R131, R7.reuse, 0x7610, R131 ;  /* 0x0000761007837816 */ /* 0x040fe40000000083 */
[----:B------:R-:W-:Y:S02]  /*79d0*/  PRMT R130, R7, 0x7632, R130 ;  /* 0x0000763207827816 */ /* 0x000fe40000000082 */
[----:B------:R-:W-:Y:S01]  /*79e0*/  ISETP.GE.U32.AND P3, PT, R193, R5, PT ;  /* 0x00000005c100720c */ /* 0x000fe20003f66070 */
[----:B------:R2:W4:Y:S01]  /*79f0*/  MUFU.EX2 R19, R129 ;  /* 0x0000008100137308 */ /* 0x0005220000000800 */
[C---:B-1----:R-:W-:Y:S01]  /*7a00*/  FADD.FTZ R5, R2.reuse, R0 ;  /* 0x0000000002057221 */ /* 0x042fe20000010000 */
[----:B------:R-:W-:-:S06]  /*7a10*/  F2FP.BF16.F32.PACK_AB R0, R2, R6 ;  /* 0x000000060200723e */ /* 0x000fcc00000010ff */
[----:B------:R-:W1:Y:S01]  /*7a20*/  MUFU.EX2 R7, R85 ;  /* 0x0000005500077308 */ /* 0x000e620000000800 */
[----:B------:R-:W-:-:S07]  /*7a30*/  PRMT R141, R0, 0x7632, R141 ;  /* 0x00007632008d7816 */ /* 0x000fce000000008d */
[----:B------:R-:W1:Y:S01]  /*7a40*/  MUFU.EX2 R23, R98 ;  /* 0x0000006200177308 */ /* 0x000e620000000800 */
[----:B--2---:R-:W-:Y:S01]  /*7a50*/  PRMT R129, R0, 0x7610, R129 ;  /* 0x0000761000817816 */ /* 0x004fe20000000081 */
[----:B---3--:R-:W-:-:S06]  /*7a60*/  FADD.FTZ R0, R11, R25 ;  /* 0x000000190b007221 */ /* 0x008fcc0000010000 */
[----:B------:R-:W2:Y:S01]  /*7a70*/  MUFU.EX2 R6, R86 ;  /* 0x0000005600067308 */ /* 0x000ea20000000800 */
[----:B------:R-:W-:-:S07]  /*7a80*/  @!P0 HFMA2.BF16_V2 R87, -RZ.H0_H0, RZ.H0_H0, -R141.H0_H0 ;  /* 0x200000ffff578231 */ /* 0x000fce000034098d */
[----:B------:R-:W3:Y:S01]  /*7a90*/  MUFU.EX2 R18, R102 ;  /* 0x0000006600127308 */ /* 0x000ee20000000800 */
[----:B------:R-:W-:Y:S01]  /*7aa0*/  IMAD.MOV.U32 R29, RZ, RZ, R177 ;  /* 0x000000ffff1d7224 */ /* 0x000fe200078e00b1 */
[----:B------:R-:W-:Y:S01]  /*7ab0*/  PRMT R140, R16, 0x7610, R140 ;  /* 0x00007610108c7816 */ /* 0x000fe2000000008c */
[----:B------:R-:W-:Y:S01]  /*7ac0*/  FADD.FTZ R2, R24, R26 ;  /* 0x0000001a18027221 */ /* 0x000fe20000010000 */
[----:B------:R-:W-:-:S04]  /*7ad0*/  PRMT R132, R16, 0x7632, R132 ;  /* 0x0000763210847816 */ /* 0x000fc80000000084 */
[----:B------:R-:W3:Y:S01]  /*7ae0*/  MUFU.EX2 R14, R106 ;  /* 0x0000006a000e7308 */ /* 0x000ee20000000800 */
[----:B----4-:R-:W-:Y:S01]  /*7af0*/  FADD.FTZ R0, R9, R0 ;  /* 0x0000000009007221 */ /* 0x010fe20000010000 */
[----:B------:R-:W-:Y:S01]  /*7b00*/  IMAD.MOV.U32 R16, RZ, RZ, R137 ;  /* 0x000000ffff107224 */ /* 0x000fe200078e0089 */
[----:B------:R-:W-:-:S05]  /*7b10*/  PRMT R137, R129, 0x5410, R141 ;  /* 0x0000541081897816 */ /* 0x000fca000000008d */
[----:B------:R-:W4:Y:S01]  /*7b20*/  MUFU.EX2 R20, R91 ;  /* 0x0000005b00147308 */ /* 0x000f220000000800 */
[----:B------:R-:W-:Y:S01]  /*7b30*/  @!P0 PRMT R141, R87, 0x5410, RZ ;  /* 0x00005410578d8816 */ /* 0x000fe200000000ff */
[----:B------:R-:W-:Y:S01]  /*7b40*/  IMAD.MOV.U32 R25, RZ, RZ, R29 ;  /* 0x000000ffff197224 */ /* 0x000fe200078e001d */
[----:B------:R-:W-:Y:S01]  /*7b50*/  F2FP.BF16.F32.PACK_AB R87, R9, R11 ;  /* 0x0000000b0957723e */ /* 0x000fe200000010ff */
[----:B------:R-:W-:-:S04]  /*7b60*/  FADD.FTZ R29, R19, R2 ;  /* 0x00000002131d7221 */ /* 0x000fc80000010000 */
[----:B------:R-:W4:Y:S01]  /*7b70*/  MUFU.EX2 R22, R110 ;  /* 0x0000006e00167308 */ /* 0x000f220000000800 */
[----:B-1----:R-:W-:Y:S01]  /*7b80*/  FADD.FTZ R0, R7, R0 ;  /* 0x0000000007007221 */ /* 0x002fe20000010000 */
[----:B------:R-:W-:-:S06]  /*7b90*/  FADD.FTZ R2, R23, R8 ;  /* 0x0000000817027221 */ /* 0x000fcc0000010000 */
[----:B------:R-:W1:Y:S01]  /*7ba0*/  MUFU.EX2 R10, R112 ;  /* 0x00000070000a7308 */ /* 0x000e620000000800 */
[C---:B--2---:R-:W-:Y:S01]  /*7bb0*/  FADD.FTZ R28, R6.reuse, R0 ;  /* 0x00000000061c7221 */ /* 0x044fe20000010000 */
[----:B------:R-:W-:Y:S01]  /*7bc0*/  F2FP.BF16.F32.PACK_AB R82, R6, R7 ;  /* 0x000000070652723e */ /* 0x000fe200000010ff */
[----:B---3--:R-:W-:-:S05]  /*7bd0*/  FADD.FTZ R2, R18, R2 ;  /* 0x0000000212027221 */ /* 0x008fca0000010000 */
[----:B------:R-:W2:Y:S01]  /*7be0*/  MUFU.EX2 R9, R113 ;  /* 0x0000007100097308 */ /* 0x000ea20000000800 */
[----:B------:R-:W-:Y:S01]  /*7bf0*/  FADD.FTZ R2, R14, R2 ;  /* 0x000000020e027221 */ /* 0x000fe20000010000 */
[----:B----4-:R-:W-:-:S06]  /*7c00*/  FADD.FTZ R0, R20, R5 ;  /* 0x0000000514007221 */ /* 0x010fcc0000010000 */
[----:B------:R-:W3:Y:S01]  /*7c10*/  MUFU.EX2 R6, R114 ;  /* 0x0000007200067308 */ /* 0x000ee20000000800 */
[----:B------:R-:W-:Y:S01]  /*7c20*/  F2FP.BF16.F32.PACK_AB R18, R18, R23 ;  /* 0x000000171212723e */ /* 0x000fe200000010ff */
[----:B------:R-:W-:Y:S02]  /*7c30*/  IMAD.MOV.U32 R23, RZ, RZ, R16 ;  /* 0x000000ffff177224 */ /* 0x000fe400078e0010 */
[----:B------:R-:W-:Y:S01]  /*7c40*/  FADD.FTZ R16, R22, R2 ;  /* 0x0000000216107221 */ /* 0x000fe20000010000 */
[----:B-1----:R-:W-:Y:S01]  /*7c50*/  FADD.FTZ R0, R10, R0 ;  /* 0x000000000a007221 */ /* 0x002fe20000010000 */
[----:B------:R-:W-:Y:S01]  /*7c60*/  VIADD R2, R204, 0x2 ;  /* 0x00000002cc027836 */ /* 0x000fe20000000000 */
[----:B------:R-:W-:Y:S01]  /*7c70*/  F2FP.BF16.F32.PACK_AB R86, R19, R24 ;  /* 0x000000181356723e */ /* 0x000fe200000010ff */
[----:B------:R-:W-:Y:S02]  /*7c80*/  IMAD.MOV.U32 R19, RZ, RZ, R170 ;  /* 0x000000ffff137224 */ /* 0x000fe400078e00aa */
[----:B--2---:R-:W-:Y:S01]  /*7c90*/  FADD.FTZ R0, R9, R0 ;  /* 0x0000000009007221 */ /* 0x004fe20000010000 */
[----:B------:R-:W-:Y:S01]  /*7ca0*/  LOP3.LUT R170, R229, R2, RZ, 0x3c, !PT ;  /* 0x00000002e5aa7212 */ /* 0x000fe200078e3cff */
[----:B------:R-:W-:-:S02]  /*7cb0*/  IMAD.MOV.U32 R17, RZ, RZ, R27 ;  /* 0x000000ffff117224 */ /* 0x000fc400078e001b */
[----:B---3--:R-:W-:Y:S01]  /*7cc0*/  FADD.FTZ R5, R6, R0 ;  /* 0x0000000006057221 */ /* 0x008fe20000010000 */
[----:B------:R-:W-:-:S05]  /*7cd0*/  LOP3.LUT R0, R170, R199, RZ, 0x3c, !PT ;  /* 0x000000c7aa007212 */ /* 0x000fca00078e3cff */
[----:B------:R-:W-:Y:S01]  /*7ce0*/  IMAD.WIDE.U32 R26, R0, -0x326172a9, RZ ;  /* 0xcd9e8d57001a7825 */ /* 0x000fe200078e00ff */
[----:B------:R-:W-:-:S04]  /*7cf0*/  F2FP.BF16.F32.PACK_AB R21, R6, R9 ;  /* 0x000000090615723e */ /* 0x000fc800000010ff */
[----:B------:R-:W-:Y:S02]  /*7d00*/  LOP3.LUT R6, R27, R225, R208, 0x96, !PT ;  /* 0x000000e11b067212 */ /* 0x000fe400078e96d0 */
[----:B------:R-:W-:-:S03]  /*7d10*/  LOP3.LUT R8, R109, R224, R26, 0x96, !PT ;  /* 0x000000e06d087212 */ /* 0x000fc600078e961a */
[----:B------:R-:W-:-:S04]  /*7d20*/  IMAD.WIDE.U32 R6, R6, -0x2daee0ad, RZ ;  /* 0xd2511f5306067825 */ /* 0x000fc800078e00ff */
[----:B------:R-:W-:Y:S01]  /*7d30*/  IMAD.WIDE.U32 R8, R8, -0x2daee0ad, RZ ;  /* 0xd2511f5308087825 */ /* 0x000fe200078e00ff */
[----:B------:R-:W-:Y:S02]  /*7d40*/  F2FP.BF16.F32.PACK_AB R20, R10, R20 ;  /* 0x000000140a14723e */ /* 0x000fe400000010ff */
[----:B------:R-:W-:Y:S02]  /*7d50*/  F2FP.BF16.F32.PACK_AB R22, R22, R14 ;  /* 0x0000000e1616723e */ /* 0x000fe400000010ff */
[----:B------:R-:W-:Y:S02]  /*7d60*/  LOP3.LUT R14, R7, R232, R206, 0x96, !PT ;  /* 0x000000e8070e7212 */ /* 0x000fe400078e96ce */
[----:B------:R-:W-:Y:S01]  /*7d70*/  LOP3.LUT R10, R9, R241, R6, 0x96, !PT ;  /* 0x000000f1090a7212 */ /* 0x000fe200078e9606 */
[----:B------:R-:W-:Y:S02]  /*7d80*/  IMAD.MOV.U32 R24, RZ, RZ, R15 ;  /* 0x000000ffff187224 */ /* 0x000fe400078e000f */
        /* <DEDUP_REMOVED lines=19> */
[----:B------:R-:W-:Y:S02]  /*7ec0*/  LOP3.LUT R2, R2, 0xffff, RZ, 0xc0, !PT ;  /* 0x0000ffff02027812 */ /* 0x000fe400078ec0ff */
[----:B------:R-:W-:Y:S02]  /*7ed0*/  @!P4 PRMT R132, R83, 0x5410, RZ ;  /* 0x000054105384c816 */ /* 0x000fe400000000ff */
[----:B------:R-:W-:Y:S02]  /*7ee0*/  ISETP.GE.U32.AND P4, PT, R193, R2, PT ;  /* 0x00000002c100720c */ /* 0x000fe40003f86070 */
[----:B------:R-:W-:Y:S01]  /*7ef0*/  SHF.R.U32.HI R2, RZ, 0x10, R0 ;  /* 0x00000010ff027819 */ /* 0x000fe20000011600 */
[----:B------:R-:W-:Y:S01]  /*7f00*/  @!P2 HFMA2.BF16_V2 R89, -RZ.H0_H0, RZ.H0_H0, -R130.H0_H0 ;  /* 0x200000ffff59a231 */ /* 0x000fe20000340982 */
[----:B------:R-:W-:Y:S01]  /*7f10*/  LOP3.LUT R10, R9, R235, R10, 0x96, !PT ;  /* 0x000000eb090a7212 */ /* 0x000fe200078e960a */
[----:B------:R-:W-:Y:S01]  /*7f20*/  IMAD.MOV.U32 R9, RZ, RZ, R17 ;  /* 0x000000ffff097224 */ /* 0x000fe200078e0011 */
[----:B------:R-:W-:Y:S01]  /*7f30*/  LOP3.LUT R2, R2, 0xff, RZ, 0xc0, !PT ;  /* 0x000000ff02027812 */ /* 0x000fe200078ec0ff */
[----:B------:R-:W-:Y:S01]  /*7f40*/  IMAD.MOV.U32 R11, RZ, RZ, R19 ;  /* 0x000000ffff0b7224 */ /* 0x000fe200078e0013 */
[----:B------:R-:W1:Y:S01]  /*7f50*/  MUFU.EX2 R17, R118 ;  /* 0x0000007600117308 */ /* 0x000e620000000800 */
[----:B------:R-:W-:Y:S01]  /*7f60*/  @!P3 HFMA2.BF16_V2 R90, -RZ.H0_H0, RZ.H0_H0, -R131.H0_H0 ;  /* 0x200000ffff5ab231 */ /* 0x000fe20000340983 */
[----:B------:R-:W-:-:S02]  /*7f70*/  PRMT R177, R131, 0x5410, R130 ;  /* 0x0000541083b17816 */ /* 0x000fc40000000082 */
[----:B------:R-:W-:Y:S02]  /*7f80*/  @!P2 PRMT R130, R89, 0x5410, RZ ;  /* 0x000054105982a816 */ /* 0x000fe400000000ff */
[----:B------:R-:W-:Y:S02]  /*7f90*/  SHF.R.U32.HI R0, RZ, 0x18, R0 ;  /* 0x00000018ff007819 */ /* 0x000fe40000011600 */
[----:B------:R-:W2:Y:S01]  /*7fa0*/  MUFU.EX2 R19, R116 ;  /* 0x0000007400137308 */ /* 0x000ea20000000800 */
[----:B------:R-:W-:Y:S01]  /*7fb0*/  ISETP.GE.U32.AND P2, PT, R193, R2, PT ;  /* 0x00000002c100720c */ /* 0x000fe20003f46070 */
[----:B------:R-:W-:Y:S02]  /*7fc0*/  IMAD.MOV.U32 R2, RZ, RZ, R11 ;  /* 0x000000ffff027224 */ /* 0x000fe400078e000b */
[----:B------:R-:W-:Y:S01]  /*7fd0*/  @!P1 HFMA2.BF16_V2 R88, -RZ.H0_H0, RZ.H0_H0, -R129.H0_H0 ;  /* 0x200000ffff589231 */ /* 0x000fe20000340981 */
[----:B------:R-:W-:-:S03]  /*7fe0*/  @!P3 PRMT R131, R90, 0x5410, RZ ;  /* 0x000054105a83b816 */ /* 0x000fc600000000ff */
[----:B------:R3:W4:Y:S01]  /*7ff0*/  MUFU.EX2 R15, R119 ;  /* 0x00000077000f7308 */ /* 0x0007220000000800 */
[----:B------:R-:W-:Y:S02]  /*8000*/  ISETP.GE.U32.AND P3, PT, R193, R0, PT ;  /* 0x00000000c100720c */ /* 0x000fe40003f66070 */
[----:B------:R-:W-:-:S05]  /*8010*/  LOP3.LUT R0, R6, 0xff, RZ, 0xc0, !PT ;  /* 0x000000ff06007812 */ /* 0x000fca00078ec0ff */
[----:B------:R-:W4:Y:S01]  /*8020*/  MUFU.EX2 R11, R117 ;  /* 0x00000075000b7308 */ /* 0x000f220000000800 */
[----:B------:R-:W-:Y:S02]  /*8030*/  @!P1 PRMT R129, R88, 0x5410, RZ ;  /* 0x0000541058819816 */ /* 0x000fe400000000ff */
[----:B------:R-:W-:Y:S02]  /*8040*/  ISETP.GE.U32.AND P1, PT, R193, R0, PT ;  /* 0x00000000c100720c */ /* 0x000fe40003f26070 */
[----:B------:R-:W-:Y:S02]  /*8050*/  SHF.R.U32.HI R0, RZ, 0x18, R6 ;  /* 0x00000018ff007819 */ /* 0x000fe40000011606 */
[----:B------:R-:W-:Y:S01]  /*8060*/  LOP3.LUT R8, R6, 0xffff, RZ, 0xc0, !PT ;  /* 0x0000ffff06087812 */ /* 0x000fe200078ec0ff */
[----:B------:R-:W-:Y:S02]  /*8070*/  IMAD.MOV.U32 R7, RZ, RZ, R2 ;  /* 0x000000ffff077224 */ /* 0x000fe400078e0002 */
[----:B-1----:R-:W-:Y:S01]  /*8080*/  FADD.FTZ R2, R17, R16 ;  /* 0x0000001011027221 */ /* 0x002fe20000010000 */
[----:B------:R-:W-:Y:S01]  /*8090*/  ISETP.GE.U32.AND P0, PT, R193, R0, PT ;  /* 0x00000000c100720c */ /* 0x000fe20003f06070 */
[----:B--2---:R-:W-:Y:S01]  /*80a0*/  FADD.FTZ R0, R19, R5 ;  /* 0x0000000513007221 */ /* 0x004fe20000010000 */
[C---:B---3--:R-:W-:Y:S01]  /*80b0*/  PRMT R119, R18.reuse, 0x7610, R119 ;  /* 0x0000761012777816 */ /* 0x048fe20000000077 */
[----:B------:R-:W-:Y:S01]  /*80c0*/  IMAD.MOV.U32 R5, RZ, RZ, R9 ;  /* 0x000000ffff057224 */ /* 0x000fe200078e0009 */
[----:B------:R-:W-:Y:S01]  /*80d0*/  SHF.R.U32.HI R6, RZ, 0x10, R6 ;  /* 0x00000010ff067819 */ /* 0x000fe20000011606 */
[C---:B----4-:R-:W-:Y:S01]  /*80e0*/  FADD.FTZ R9, R15.reuse, R2 ;  /* 0x000000020f097221 */ /* 0x050fe20000010000 */
[----:B------:R-:W-:Y:S01]  /*80f0*/  F2FP.BF16.F32.PACK_AB R15, R15, R17 ;  /* 0x000000110f0f723e */ /* 0x000fe200000010ff */
[C---:B------:R-:W-:Y:S01]  /*8100*/  FADD.FTZ R17, R11.reuse, R0 ;  /* 0x000000000b117221 */ /* 0x040fe20000010000 */
[----:B------:R-:W-:Y:S01]  /*8110*/  @!P5 HFMA2.BF16_V2 R95, -RZ.H0_H0, RZ.H0_H0, -R119.H0_H0 ;  /* 0x200000ffff5fd231 */ /* 0x000fe20000340977 */
[----:B------:R-:W-:Y:S01]  /*8120*/  PRMT R118, R18, 0x7632, R118 ;  /* 0x0000763212767816 */ /* 0x000fe20000000076 */
[----:B------:R-:W-:Y:S01]  /*8130*/  IMAD.MOV.U32 R18, RZ, RZ, R7 ;  /* 0x000000ffff127224 */ /* 0x000fe200078e0007 */
[----:B------:R-:W-:Y:S01]  /*8140*/  LOP3.LUT R0, R6, 0xff, RZ, 0xc0, !PT ;  /* 0x000000ff06007812 */ /* 0x000fe200078ec0ff */
[----:B------:R-:W-:Y:S01]  /*8150*/  IMAD.WIDE.U32 R6, R10, -0x2daee0ad, RZ ;  /* 0xd2511f530a067825 */ /* 0x000fe200078e00ff */
[----:B------:R-:W-:-:S02]  /*8160*/  F2FP.BF16.F32.PACK_AB R16, R11, R19 ;  /* 0x000000130b10723e */ /* 0x000fc400000010ff */
[C---:B------:R-:W-:Y:S01]  /*8170*/  PRMT R120, R20.reuse, 0x7632, R120 ;  /* 0x0000763214787816 */ /* 0x040fe20000000078 */
[----:B------:R-:W-:Y:S01]  /*8180*/  IMAD.MOV.U32 R19, RZ, RZ, R215 ;  /* 0x000000ffff137224 */ /* 0x000fe200078e00d7 */
[----:B------:R-:W-:Y:S01]  /*8190*/  PRMT R215, R119, 0x5410, R118 ;  /* 0x0000541077d77816 */ /* 0x000fe20000000076 */
[----:B------:R-:W-:Y:S01]  /*81a0*/  IMAD.MOV.U32 R2, RZ, RZ, R122 ;  /* 0x000000ffff027224 */ /* 0x000fe200078e007a */
[----:B------:R-:W-:Y:S01]  /*81b0*/  @!P5 PRMT R119, R95, 0x5410, RZ ;  /* 0x000054105f77d816 */ /* 0x000fe200000000ff */
[----:B------:R-:W-:Y:S01]  /*81c0*/  @!P3 HFMA2.BF16_V2 R103, -RZ.H0_H0, RZ.H0_H0, -R120.H0_H0 ;  /* 0x200000ffff67b231 */ /* 0x000fe20000340978 */
[----:B------:R-:W-:Y:S02]  /*81d0*/  ISETP.GE.U32.AND P5, PT, R193, R0, PT ;  /* 0x00000000c100720c */ /* 0x000fe40003fa6070 */
[----:B------:R-:W-:Y:S01]  /*81e0*/  LOP3.LUT R0, R7, R155, R14, 0x96, !PT ;  /* 0x0000009b07007212 */ /* 0x000fe200078e960e */
[----:B------:R-:W-:Y:S01]  /*81f0*/  IMAD.MOV.U32 R14, RZ, RZ, R5 ;  /* 0x000000ffff0e7224 */ /* 0x000fe200078e0005 */
[----:B------:R-:W-:-:S02]  /*8200*/  PRMT R117, R20, 0x7610, R117 ;  /* 0x0000761014757816 */ /* 0x000fc40000000075 */
[C---:B------:R-:W-:Y:S01]  /*8210*/  LOP3.LUT R11, R6.reuse, 0xffff, RZ, 0xc0, !PT ;  /* 0x0000ffff060b7812 */ /* 0x040fe200078ec0ff */
[----:B------:R-:W-:Y:S01]  /*8220*/  IMAD.MOV.U32 R7, RZ, RZ, R2 ;  /* 0x000000ffff077224 */ /* 0x000fe200078e0002 */
[----:B------:R-:W-:Y:S01]  /*8230*/  LOP3.LUT R5, R6, 0xff, RZ, 0xc0, !PT ;  /* 0x000000ff06057812 */ /* 0x000fe200078ec0ff */
[----:B------:R-:W-:Y:S01]  /*8240*/  IMAD.MOV.U32 R20, RZ, RZ, R55 ;  /* 0x000000ffff147224 */ /* 0x000fe200078e0037 */
[----:B------:R-:W-:Y:S02]  /*8250*/  PRMT R55, R117, 0x5410, R120 ;  /* 0x0000541075377816 */ /* 0x000fe40000000078 */
[----:B------:R-:W-:Y:S01]  /*8260*/  @!P3 PRMT R120, R103, 0x5410, RZ ;  /* 0x000054106778b816 */ /* 0x000fe200000000ff */
[----:B------:R1:W-:Y:S01]  /*8270*/  STL [R1+0x110], R204 ;  /* 0x000110cc01007387 */ /* 0x0003e20000100800 */
[----:B------:R-:W-:Y:S02]  /*8280*/  SHF.R.U32.HI R2, RZ, 0x8, R8 ;  /* 0x00000008ff027819 */ /* 0x000fe40000011608 */
[----:B------:R-:W-:Y:S01]  /*8290*/  ISETP.GE.U32.AND P3, PT, R193, R5, PT ;  /* 0x00000005c100720c */ /* 0x000fe20003f66070 */
[----:B------:R-:W-:Y:S01]  /*82a0*/  IMAD.MOV.U32 R5, RZ, RZ, R7 ;  /* 0x000000ffff057224 */ /* 0x000fe200078e0007 */
[----:B------:R-:W-:Y:S01]  /*82b0*/  STL [R1+0x2a8], R56 ;  /* 0x0002a83801007387 */ /* 0x000fe20000100800 */
[----:B------:R-:W-:Y:S01]  /*82c0*/  @!P4 HFMA2.BF16_V2 R99, -RZ.H0_H0, RZ.H0_H0, -R118.H0_H0 ;  /* 0x200000ffff63c231 */ /* 0x000fe20000340976 */
[----:B------:R2:W-:Y:S01]  /*82d0*/  MUFU.EX2 R7, R184 ;  /* 0x000000b800077308 */ /* 0x0005e20000000800 */
[----:B------:R-:W-:Y:S01]  /*82e0*/  LOP3.LUT R2, R2, 0xffff, RZ, 0xc0, !PT ;  /* 0x0000ffff02027812 */ /* 0x000fe200078ec0ff */
[----:B------:R3:W-:Y:S01]  /*82f0*/  STL.64 [R1+0x228], R208 ;  /* 0x000228d001007387 */ /* 0x0007e20000100a00 */
[----:B------:R-:W-:-:S03]  /*8300*/  IMAD.MOV.U32 R8, RZ, RZ, R25 ;  /* 0x000000ffff087224 */ /* 0x000fc600078e0019 */
[----:B------:R-:W-:Y:S01]  /*8310*/  STL [R1+0x2ac], R192 ;  /* 0x0002acc001007387 */ /* 0x000fe20000100800 */
[----:B------:R-:W-:-:S03]  /*8320*/  @!P4 PRMT R118, R99, 0x5410, RZ ;  /* 0x000054106376c816 */ /* 0x000fc600000000ff */
[----:B------:R4:W3:Y:S01]  /*8330*/  LDL.LU R122, [R1+0x3b8] ;  /* 0x0003b800017a7983 */ /* 0x0008e20000300800 */
[----:B------:R1:W-:Y:S01]  /*8340*/  MUFU.EX2 R25, R205 ;  /* 0x000000cd00197308 */ /* 0x0003e20000000800 */
[----:B------:R-:W-:Y:S01]  /*8350*/  ISETP.GE.U32.AND P4, PT, R193, R2, PT ;  /* 0x00000002c100720c */ /* 0x000fe20003f86070 */
[----:B--2---:R-:W-:-:S06]  /*8360*/  IMAD.MOV.U32 R184, RZ, RZ, R23 ;  /* 0x000000ffffb87224 */ /* 0x004fcc00078e0017 */
[----:B------:R2:W-:Y:S01]  /*8370*/  MUFU.EX2 R23, R211 ;  /* 0x000000d300177308 */ /* 0x0005e20000000800 */
[----:B------:R-:W-:Y:S01]  /*8380*/  LOP3.LUT R2, R0, 0xffff, RZ, 0xc0, !PT ;  /* 0x0000ffff00027812 */ /* 0x000fe200078ec0ff */
[----:B------:R-:W-:-:S03]  /*8390*/  @!P2 HFMA2.BF16_V2 R107, -RZ.H0_H0, RZ.H0_H0, -R117.H0_H0 ;  /* 0x200000ffff6ba231 */ /* 0x000fc60000340975 */
[----:B------:R-:W-:Y:S01]  /*83a0*/  SHF.R.U32.HI R2, RZ, 0x8, R2 ;  /* 0x00000008ff027819 */ /* 0x000fe20000011602 */
[----:B-1----:R-:W-:Y:S02]  /*83b0*/  IMAD.MOV.U32 R205, RZ, RZ, R14 ;  /* 0x000000ffffcd7224 */ /* 0x002fe400078e000e */
[----:B------:R-:W1:Y:S01]  /*83c0*/  MUFU.EX2 R14, R128 ;  /* 0x00000080000e7308 */ /* 0x000e620000000800 */
[----:B--2---:R-:W-:Y:S02]  /*83d0*/  IMAD.MOV.U32 R211, RZ, RZ, R115 ;  /* 0x000000ffffd37224 */ /* 0x004fe400078e0073 */
[----:B------:R4:W2:Y:S01]  /*83e0*/  LDL.LU R115, [R1+0x3b4] ;  /* 0x0003b40001737983 */ /* 0x0008a20000300800 */
[----:B------:R-:W-:Y:S02]  /*83f0*/  LOP3.LUT R2, R2, 0xffff, RZ, 0xc0, !PT ;  /* 0x0000ffff02027812 */ /* 0x000fe400078ec0ff */
[----:B------:R-:W-:Y:S02]  /*8400*/  @!P2 PRMT R117, R107, 0x5410, RZ ;  /* 0x000054106b75a816 */ /* 0x000fe400000000ff */
[----:B------:R-:W-:Y:S01]  /*8410*/  ISETP.GE.U32.AND P2, PT, R193, R2, PT ;  /* 0x00000002c100720c */ /* 0x000fe20003f46070 */
[----:B------:R-:W-:-:S02]  /*8420*/  IMAD.MOV.U32 R2, RZ, RZ, R24 ;  /* 0x000000ffff027224 */ /* 0x000fc400078e0018 */
[----:B------:R1:W-:Y:S01]  /*8430*/  MUFU.EX2 R24, R212 ;  /* 0x000000d400187308 */ /* 0x0003e20000000800 */
[C---:B------:R-:W-:Y:S02]  /*8440*/  PRMT R126, R21.reuse, 0x7632, R126 ;  /* 0x00007632157e7816 */ /* 0x040fe4000000007e */
[----:B------:R-:W-:Y:S01]  /*8450*/  PRMT R125, R21, 0x7610, R125 ;  /* 0x00007610157d7816 */ /* 0x000fe2000000007d */
[----:B------:R-:W-:-:S04]  /*8460*/  IMAD.MOV.U32 R21, RZ, RZ, R19 ;  /* 0x000000ffff157224 */ /* 0x000fc800078e0013 */
[----:B------:R4:W-:Y:S01]  /*8470*/  MUFU.EX2 R19, R188 ;  /* 0x000000bc00137308 */ /* 0x0009e20000000800 */
[----:B-1----:R-:W-:Y:S02]  /*8480*/  IMAD.MOV.U32 R212, RZ, RZ, R2 ;  /* 0x000000ffffd47224 */ /* 0x002fe400078e0002 */
[----:B------:R-:W-:Y:S01]  /*8490*/  FADD.FTZ R2, R14, R9 ;  /* 0x000000090e027221 */ /* 0x000fe20000010000 */
[----:B------:R-:W-:Y:S02]  /*84a0*/  IMAD.MOV.U32 R9, RZ, RZ, R171 ;  /* 0x000000ffff097224 */ /* 0x000fe400078e00ab */
[----:B------:R1:W2:Y:S01]  /*84b0*/  LDL.LU R171, [R1+0x3b0] ;  /* 0x0003b00001ab7983 */ /* 0x0002a20000300800 */
[----:B----4-:R-:W-:-:S03]  /*84c0*/  IMAD.MOV.U32 R188, RZ, RZ, R169 ;  /* 0x000000ffffbc7224 */ /* 0x010fc600078e00a9 */
[----:B------:R1:W4:Y:S01]  /*84d0*/  LDL.LU R169, [R1+0x3ac] ;  /* 0x0003ac0001a97983 */ /* 0x0003220000300800 */
[C---:B------:R-:W-:Y:S02]  /*84e0*/  PRMT R128, R22.reuse, 0x7610, R128 ;  /* 0x0000761016807816 */ /* 0x040fe40000000080 */
[----:B------:R-:W-:Y:S01]  /*84f0*/  PRMT R127, R22, 0x7632, R127 ;  /* 0x00007632167f7816 */ /* 0x000fe2000000007f */
[----:B------:R-:W-:Y:S02]  /*8500*/  IMAD.MOV.U32 R22, RZ, RZ, R8 ;  /* 0x000000ffff167224 */ /* 0x000fe400078e0008 */
[C---:B------:R-:W-:Y:S01]  /*8510*/  FADD.FTZ R8, R7.reuse, R2 ;  /* 0x0000000207087221 */ /* 0x040fe20000010000 */
[----:B------:R-:W-:Y:S01]  /*8520*/  F2FP.BF16.F32.PACK_AB R7, R7, R14 ;  /* 0x0000000e0707723e */ /* 0x000fe200000010ff */
[----:B------:R-:W-:Y:S02]  /*8530*/  IMAD.MOV.U32 R14, RZ, RZ, R20 ;  /* 0x000000ffff0e7224 */ /* 0x000fe400078e0014 */
[----:B------:R1:W-:Y:S01]  /*8540*/  MUFU.EX2 R20, R214 ;  /* 0x000000d600147308 */ /* 0x0003e20000000800 */
[----:B------:R-:W-:Y:S01]  /*8550*/  @!P1 HFMA2.BF16_V2 R111, -RZ.H0_H0, RZ.H0_H0, -R128.H0_H0 ;  /* 0x200000ffff6f9231 */ /* 0x000fe20000340980 */
[----:B------:R-:W-:Y:S01]  /*8560*/  LOP3.LUT R2, R0, 0xff, RZ, 0xc0, !PT ;  /* 0x000000ff00027812 */ /* 0x000fe200078ec0ff */
[----:B-1----:R-:W-:-:S02]  /*8570*/  IMAD.MOV.U32 R214, RZ, RZ, R22 ;  /* 0x000000ffffd67224 */ /* 0x002fc400078e0016 */
[----:B------:R-:W-:Y:S02]  /*8580*/  IMAD.MOV.U32 R22, RZ, RZ, R205 ;  /* 0x000000ffff167224 */ /* 0x000fe400078e00cd */
[----:B------:R-:W-:Y:S01]  /*8590*/  IMAD.MOV.U32 R205, RZ, RZ, R18 ;  /* 0x000000ffffcd7224 */ /* 0x000fe200078e0012 */
[----:B------:R-:W-:Y:S02]  /*85a0*/  PRMT R18, R128, 0x5410, R127 ;  /* 0x0000541080127816 */ /* 0x000fe4000000007f */
[----:B------:R-:W-:Y:S02]  /*85b0*/  @!P1 PRMT R128, R111, 0x5410, RZ ;  /* 0x000054106f809816 */ /* 0x000fe400000000ff */
[----:B------:R-:W-:Y:S01]  /*85c0*/  ISETP.GE.U32.AND P1, PT, R193, R2, PT ;  /* 0x00000002c100720c */ /* 0x000fe20003f26070 */
[----:B------:R-:W-:Y:S02]  /*85d0*/  IMAD.MOV.U32 R2, RZ, RZ, R18 ;  /* 0x000000ffff027224 */ /* 0x000fe400078e0012 */
[----:B------:R1:W-:Y:S01]  /*85e0*/  MUFU.EX2 R18, R185 ;  /* 0x000000b900127308 */ /* 0x0003e20000000800 */
[----:B------:R-:W-:Y:S01]  /*85f0*/  @!P0 HFMA2.BF16_V2 R121, -RZ.H0_H0, RZ.H0_H0, -R126.H0_H0 ;  /* 0x200000ffff798231 */ /* 0x000fe2000034097e */
[----:B------:R-:W-:-:S02]  /*8600*/  SHF.R.U32.HI R10, RZ, 0x10, R6 ;  /* 0x00000010ff0a7819 */ /* 0x000fc40000011606 */
[----:B------:R-:W-:Y:S01]  /*8610*/  SHF.R.U32.HI R6, RZ, 0x18, R6 ;  /* 0x00000018ff067819 */ /* 0x000fe20000011606 */
[----:B-1----:R-:W-:Y:S01]  /*8620*/  IMAD.MOV.U32 R185, RZ, RZ, R2 ;  /* 0x000000ffffb97224 */ /* 0x002fe200078e0002 */
[--C-:B------:R-:W-:Y:S02]  /*8630*/  SHF.R.U32.HI R2, RZ, 0x18, R0.reuse ;  /* 0x00000018ff027819 */ /* 0x100fe40000011600 */
[----:B------:R-:W-:-:S04]  /*8640*/  SHF.R.U32.HI R0, RZ, 0x10, R0 ;  /* 0x00000010ff007819 */ /* 0x000fc80000011600 */
[----:B------:R-:W-:Y:S02]  /*8650*/  LOP3.LUT R0, R0, 0xff, RZ, 0xc0, !PT ;  /* 0x000000ff00007812 */ /* 0x000fe400078ec0ff */
[----:B------:R-:W-:Y:S01]  /*8660*/  PRMT R123, R15, 0x7632, R123 ;  /* 0x000076320f7b7816 */ /* 0x000fe2000000007b */
[----:B---3--:R-:W-:Y:S02]  /*8670*/  @!P5 HFMA2.BF16_V2 R122, -RZ.H0_H0, RZ.H0_H0, -R125.H0_H0 ;  /* 0x200000ffff7ad231 */ /* 0x008fe4000034097d */
[----:B--2---:R-:W-:-:S05]  /*8680*/  @!P4 HFMA2.BF16_V2 R115, -RZ.H0_H0, RZ.H0_H0, -R127.H0_H0 ;  /* 0x200000ffff73c231 */ /* 0x004fca000034097f */
[----:B------:R-:W-:Y:S02]  /*8690*/  @!P4 PRMT R127, R115, 0x5410, RZ ;  /* 0x00005410737fc816 */ /* 0x000fe400000000ff */
[----:B------:R-:W-:Y:S01]  /*86a0*/  ISETP.GE.U32.AND P4, PT, R193, R2, PT ;  /* 0x00000002c100720c */ /* 0x000fe20003f86070 */
[----:B------:R-:W-:Y:S01]  /*86b0*/  IMAD.MOV.U32 R2, RZ, RZ, R55 ;  /* 0x000000ffff027224 */ /* 0x000fe200078e0037 */
[----:B------:R-:W-:Y:S02]  /*86c0*/  PRMT R55, R125, 0x5410, R126 ;  /* 0x000054107d377816 */ /* 0x000fe4000000007e */
[----:B------:R-:W-:Y:S02]  /*86d0*/  @!P0 PRMT R126, R121, 0x5410, RZ ;  /* 0x00005410797e8816 */ /* 0x000fe400000000ff */
[----:B------:R-:W-:Y:S01]  /*86e0*/  ISETP.GE.U32.AND P0, PT, R193, R6, PT ;  /* 0x00000006c100720c */ /* 0x000fe20003f06070 */
[----:B------:R-:W-:Y:S02]  /*86f0*/  IMAD.MOV.U32 R6, RZ, RZ, R21 ;  /* 0x000000ffff067224 */ /* 0x000fe400078e0015 */
[----:B------:R1:W-:Y:S01]  /*8700*/  MUFU.EX2 R21, R189 ;  /* 0x000000bd00157308 */ /* 0x0003e20000000800 */
[----:B------:R-:W-:-:S02]  /*8710*/  @!P5 PRMT R125, R122, 0x5410, RZ ;  /* 0x000054107a7dd816 */ /* 0x000fc400000000ff */
[----:B------:R-:W-:Y:S01]  /*8720*/  ISETP.GE.U32.AND P5, PT, R193, R0, PT ;  /* 0x00000000c100720c */ /* 0x000fe20003fa6070 */
[----:B------:R-:W-:-:S04]  /*8730*/  IMAD.MOV.U32 R0, RZ, RZ, R2 ;  /* 0x000000ffff007224 */ /* 0x000fc800078e0002 */
[----:B------:R2:W-:Y:S01]  /*8740*/  MUFU.EX2 R2, R183 ;  /* 0x000000b700027308 */ /* 0x0005e20000000800 */
[----:B-1----:R-:W-:-:S07]  /*8750*/  IMAD.MOV.U32 R189, RZ, RZ, R6 ;  /* 0x000000ffffbd7224 */ /* 0x002fce00078e0006 */
[----:B------:R1:W3:Y:S01]  /*8760*/  MUFU.EX2 R6, R124 ;  /* 0x0000007c00067308 */ /* 0x0002e20000000800 */
[----:B----4-:R-:W-:Y:S02]  /*8770*/  @!P2 HFMA2.BF16_V2 R169, -RZ.H0_H0, RZ.H0_H0, -R123.H0_H0 ;  /* 0x200000ffffa9a231 */ /* 0x010fe4000034097b */
[----:B--2---:R-:W-:Y:S01]  /*8780*/  IMAD.MOV.U32 R183, RZ, RZ, R0 ;  /* 0x000000ffffb77224 */ /* 0x004fe200078e0000 */
[----:B------:R-:W-:Y:S01]  /*8790*/  LOP3.LUT R0, R10, 0xff, RZ, 0xc0, !PT ;  /* 0x000000ff0a007812 */ /* 0x000fe200078ec0ff */
[----:B------:R-:W-:Y:S01]  /*87a0*/  IMAD.MOV.U32 R10, RZ, RZ, R205 ;  /* 0x000000ffff0a7224 */ /* 0x000fe200078e00cd */
[----:B-1----:R-:W-:-:S05]  /*87b0*/  PRMT R124, R15, 0x7610, R124 ;  /* 0x000076100f7c7816 */ /* 0x002fca000000007c */
[----:B------:R-:W-:Y:S01]  /*87c0*/  @!P1 HFMA2.BF16_V2 R171, -RZ.H0_H0, RZ.H0_H0, -R124.H0_H0 ;  /* 0x200000ffffab9231 */ /* 0x000fe2000034097c */
[----:B------:R-:W-:-:S04]  /*87d0*/  PRMT R205, R124, 0x5410, R123 ;  /* 0x000054107ccd7816 */ /* 0x000fc8000000007b */
[----:B------:R-:W-:Y:S02]  /*87e0*/  @!P1 PRMT R124, R171, 0x5410, RZ ;  /* 0x00005410ab7c9816 */ /* 0x000fe400000000ff */
[----:B------:R-:W-:Y:S01]  /*87f0*/  ISETP.GE.U32.AND P1, PT, R193, R0, PT ;  /* 0x00000000c100720c */ /* 0x000fe20003f26070 */
[----:B------:R-:W-:Y:S01]  /*8800*/  IMAD.MOV.U32 R0, RZ, RZ, R134 ;  /* 0x000000ffff007224 */ /* 0x000fe200078e0086 */
[----:B------:R-:W-:-:S03]  /*8810*/  @!P2 PRMT R123, R169, 0x5410, RZ ;  /* 0x00005410a97ba816 */ /* 0x000fc600000000ff */
[----:B------:R-:W-:Y:S01]  /*8820*/  IMAD.MOV.U32 R169, RZ, RZ, R0 ;  /* 0x000000ffffa97224 */ /* 0x000fe200078e0000 */
[----:B------:R-:W-:-:S04]  /*8830*/  SHF.R.U32.HI R0, RZ, 0x8, R11 ;  /* 0x00000008ff007819 */ /* 0x000fc8000001160b */
[----:B------:R-:W-:Y:S02]  /*8840*/  LOP3.LUT R0, R0, 0xffff, RZ, 0xc0, !PT ;  /* 0x0000ffff00007812 */ /* 0x000fe400078ec0ff */
[C---:B------:R-:W-:Y:S02]  /*8850*/  PRMT R121, R16.reuse, 0x7632, R121 ;  /* 0x0000763210797816 */ /* 0x040fe40000000079 */
[----:B------:R-:W-:Y:S01]  /*8860*/  ISETP.GE.U32.AND P2, PT, R193, R0, PT ;  /* 0x00000000c100720c */ /* 0x000fe20003f46070 */
[----:B------:R-:W-:Y:S01]  /*8870*/  IMAD.MOV.U32 R0, RZ, RZ, R9 ;  /* 0x000000ffff007224 */ /* 0x000fe200078e0009 */
[----:B------:R-:W-:Y:S01]  /*8880*/  PRMT R122, R16, 0x7610, R122 ;  /* 0x00007610107a7816 */ /* 0x000fe2000000007a */
[----:B------:R-:W-:Y:S01]  /*8890*/  IMAD.MOV.U32 R16, RZ, RZ, R180 ;  /* 0x000000ffff107224 */ /* 0x000fe200078e00b4 */
[----:B------:R1:W-:Y:S01]  /*88a0*/  MUFU.EX2 R9, R178 ;  /* 0x000000b200097308 */ /* 0x0003e20000000800 */
[----:B------:R-:W-:Y:S02]  /*88b0*/  IMAD.MOV.U32 R11, RZ, RZ, R14 ;  /* 0x000000ffff0b7224 */ /* 0x000fe400078e000e */
[----:B------:R-:W-:-:S02]  /*88c0*/  @!P4 HFMA2.BF16_V2 R172, -RZ.H0_H0, RZ.H0_H0, -R121.H0_H0 ;  /* 0x200000ffffacc231 */ /* 0x000fc40000340979 */
[----:B------:R-:W-:Y:S02]  /*88d0*/  IMAD.MOV.U32 R15, RZ, RZ, R210 ;  /* 0x000000ffff0f7224 */ /* 0x000fe400078e00d2 */
[----:B------:R-:W-:Y:S01]  /*88e0*/  @!P5 HFMA2.BF16_V2 R173, -RZ.H0_H0, RZ.H0_H0, -R122.H0_H0 ;  /* 0x200000ffffadd231 */ /* 0x000fe2000034097a */
[----:B------:R-:W2:Y:S01]  /*88f0*/  LDL.LU R210, [R1+0x3a8] ;  /* 0x0003a80001d27983 */ /* 0x000ea20000300800 */
[----:B------:R4:W-:Y:S01]  /*8900*/  MUFU.EX2 R14, R200 ;  /* 0x000000c8000e7308 */ /* 0x0009e20000000800 */
[----:B------:R-:W-:Y:S02]  /*8910*/  IMAD.MOV.U32 R171, RZ, RZ, R133 ;  /* 0x000000ffffab7224 */ /* 0x000fe400078e0085 */
[----:B------:R2:W5:Y:S04]  /*8920*/  LDL.LU R133, [R1+0x3a4] ;  /* 0x0003a40001857983 */ /* 0x0005680000300800 */
[----:B------:R2:W5:Y:S01]  /*8930*/  LDL.LU R134, [R1+0x3a0] ;  /* 0x0003a00001867983 */ /* 0x0005620000300800 */
[----:B-1----:R-:W-:-:S02]  /*8940*/  IMAD.MOV.U32 R178, RZ, RZ, R0 ;  /* 0x000000ffffb27224 */ /* 0x002fc400078e0000 */
[----:B---3--:R-:W-:Y:S01]  /*8950*/  FADD.FTZ R0, R6, R17 ;  /* 0x0000001106007221 */ /* 0x008fe20000010000 */
[----:B------:R-:W-:Y:S02]  /*8960*/  IMAD.MOV.U32 R17, RZ, RZ, R16 ;  /* 0x000000ffff117224 */ /* 0x000fe400078e0010 */
[----:B------:R-:W-:Y:S02]  /*8970*/  IMAD.MOV.U32 R16, RZ, RZ, R214 ;  /* 0x000000ffff107224 */ /* 0x000fe400078e00d6 */
[----:B------:R-:W-:Y:S02]  /*8980*/  IMAD.MOV.U32 R214, RZ, RZ, R211 ;  /* 0x000000ffffd67224 */ /* 0x000fe400078e00d3 */
[----:B----4-:R-:W-:Y:S01]  /*8990*/  IMAD.MOV.U32 R200, RZ, RZ, R12 ;  /* 0x000000ffffc87224 */ /* 0x010fe200078e000c */
[----:B------:R-:W-:Y:S01]  /*89a0*/  PRMT R211, R122, 0x5410, R121 ;  /* 0x000054107ad37816 */ /* 0x000fe20000000079 */
[----:B------:R1:W5:Y:S01]  /*89b0*/  LDL.LU R12, [R1+0x39c] ;  /* 0x00039c00010c7983 */ /* 0x0003620000300800 */
[----:B------:R-:W-:Y:S01]  /*89c0*/  @!P4 PRMT R121, R172, 0x5410, RZ ;  /* 0x00005410ac79c816 */ /* 0x000fe200000000ff */
[----:B------:R-:W-:-:S02]  /*89d0*/  IMAD.MOV.U32 R172, RZ, RZ, R200 ;  /* 0x000000ffffac7224 */ /* 0x000fc400078e00c8 */
[----:B------:R-:W-:Y:S01]  /*89e0*/  IMAD.MOV.U32 R200, RZ, RZ, R10 ;  /* 0x000000ffffc87224 */ /* 0x000fe200078e000a */
[----:B------:R-:W-:Y:S01]  /*89f0*/  @!P5 PRMT R122, R173, 0x5410, RZ ;  /* 0x00005410ad7ad816 */ /* 0x000fe200000000ff */
[----:B------:R-:W-:Y:S02]  /*8a00*/  IMAD.MOV.U32 R10, RZ, RZ, R5 ;  /* 0x000000ffff0a7224 */ /* 0x000fe400078e0005 */
[C---:B------:R-:W-:Y:S01]  /*8a10*/  FADD.FTZ R5, R2.reuse, R0 ;  /* 0x0000000002057221 */ /* 0x040fe20000010000 */
[----:B------:R1:W5:Y:S01]  /*8a20*/  LDL.LU R180, [R1+0x398] ;  /* 0x0003980001b47983 */ /* 0x0003620000300800 */
[----:B------:R-:W-:Y:S01]  /*8a30*/  IMAD.MOV.U32 R173, RZ, RZ, R177 ;  /* 0x000000ffffad7224 */ /* 0x000fe200078e00b1 */
[----:B------:R-:W-:Y:S01]  /*8a40*/  F2FP.BF16.F32.PACK_AB R0, R2, R6 ;  /* 0x000000060200723e */ /* 0x000fe200000010ff */
[----:B------:R-:W-:Y:S01]  /*8a50*/  IMAD.MOV.U32 R6, RZ, RZ, R176 ;  /* 0x000000ffff067224 */ /* 0x000fe200078e00b0 */
[----:B------:R1:W3:Y:S04]  /*8a60*/  LDL.LU R177, [R1+0x394] ;  /* 0x0003940001b17983 */ /* 0x0002e80000300800 */
[----:B------:R1:W4:Y:S01]  /*8a70*/  LDL.LU R176, [R1+0x390] ;  /* 0x0003900001b07983 */ /* 0x0003220000300800 */
[----:B------:R-:W-:-:S03]  /*8a80*/  IMAD.MOV.U32 R2, RZ, RZ, R175 ;  /* 0x000000ffff027224 */ /* 0x000fc600078e00af */
[----:B------:R1:W2:Y:S01]  /*8a90*/  LDL.LU R175, [R1+0x38c] ;  /* 0x00038c0001af7983 */ /* 0x0002a20000300800 */
[C---:B------:R-:W-:Y:S02]  /*8aa0*/  PRMT R115, R7.reuse, 0x7632, R115 ;  /* 0x0000763207737816 */ /* 0x040fe40000000073 */
[C---:B------:R-:W-:Y:S02]  /*8ab0*/  PRMT R113, R0.reuse, 0x7632, R113 ;  /* 0x0000763200717816 */ /* 0x040fe40000000071 */
[----:B------:R-:W-:Y:S02]  /*8ac0*/  PRMT R116, R7, 0x7610, R116 ;  /* 0x0000761007747816 */ /* 0x000fe40000000074 */
[----:B------:R-:W-:Y:S01]  /*8ad0*/  PRMT R114, R0, 0x7610, R114 ;  /* 0x0000761000727816 */ /* 0x000fe20000000072 */
[----:B------:R-:W-:Y:S02]  /*8ae0*/  IMAD.MOV.U32 R0, RZ, RZ, R11 ;  /* 0x000000ffff007224 */ /* 0x000fe400078e000b */
[----:B------:R-:W-:Y:S01]  /*8af0*/  @!P0 HFMA2.BF16_V2 R174, -RZ.H0_H0, RZ.H0_H0, -R113.H0_H0 ;  /* 0x200000ffffae8231 */ /* 0x000fe20000340971 */
[----:B------:R1:W-:Y:S01]  /*8b00*/  MUFU.EX2 R11, R187 ;  /* 0x000000bb000b7308 */ /* 0x0003e20000000800 */
[----:B------:R-:W-:-:S07]  /*8b10*/  IMAD.MOV.U32 R7, RZ, RZ, R6 ;  /* 0x000000ffff077224 */ /* 0x000fce00078e0006 */
[----:B------:R-:W1:Y:S02]  /*8b20*/  MUFU.EX2 R6, R179 ;  /* 0x000000b300067308 */ /* 0x000e640000000800 */
[----:B-1----:R-:W-:Y:S01]  /*8b30*/  IMAD.MOV.U32 R187, RZ, RZ, R214 ;  /* 0x000000ffffbb7224 */ /* 0x002fe200078e00d6 */
[----:B------:R-:W-:Y:S02]  /*8b40*/  PRMT R214, R116, 0x5410, R115 ;  /* 0x0000541074d67816 */ /* 0x000fe40000000073 */
[----:B------:R-:W-:Y:S02]  /*8b50*/  F2FP.BF16.F32.PACK_AB R91, R23, R25 ;  /* 0x00000019175b723e */ /* 0x000fe400000010ff */
[----:B------:R-:W-:Y:S01]  /*8b60*/  F2FP.BF16.F32.PACK_AB R77, R6, R9 ;  /* 0x00000009064d723e */ /* 0x000fe200000010ff */
[----:B------:R-:W-:Y:S01]  /*8b70*/  IMAD.MOV.U32 R179, RZ, RZ, R191 ;  /* 0x000000ffffb37224 */ /* 0x000fe200078e00bf */
[----:B------:R-:W-:Y:S01]  /*8b80*/  F2FP.BF16.F32.PACK_AB R74, R20, R24 ;  /* 0x00000018144a723e */ /* 0x000fe200000010ff */
[----:B------:R1:W3:Y:S01]  /*8b90*/  LDL.LU R191, [R1+0x388] ;  /* 0x0003880001bf7983 */ /* 0x0002e20000300800 */
[----:B----4-:R-:W-:-:S05]  /*8ba0*/  @!P2 HFMA2.BF16_V2 R176, -RZ.H0_H0, RZ.H0_H0, -R115.H0_H0 ;  /* 0x200000ffffb0a231 */ /* 0x010fca0000340973 */
[----:B------:R-:W-:Y:S01]  /*8bb0*/  @!P2 PRMT R115, R176, 0x5410, RZ ;  /* 0x00005410b073a816 */ /* 0x000fe200000000ff */
[----:B------:R-:W-:Y:S01]  /*8bc0*/  IMAD.MOV.U32 R176, RZ, RZ, R211 ;  /* 0x000000ffffb07224 */ /* 0x000fe200078e00d3 */
[----:B------:R-:W-:Y:S02]  /*8bd0*/  PRMT R211, R114, 0x5410, R113 ;  /* 0x0000541072d37816 */ /* 0x000fe40000000071 */
[----:B------:R-:W-:Y:S01]  /*8be0*/  @!P0 PRMT R113, R174, 0x5410, RZ ;  /* 0x00005410ae718816 */ /* 0x000fe200000000ff */
[----:B------:R-:W-:Y:S02]  /*8bf0*/  IMAD.MOV.U32 R174, RZ, RZ, R10 ;  /* 0x000000ffffae7224 */ /* 0x000fe400078e000a */
[----:B------:R4:W1:Y:S02]  /*8c00*/  MUFU.EX2 R10, R186 ;  /* 0x000000ba000a7308 */ /* 0x0008640000000800 */
[----:B----4-:R-:W-:Y:S02]  /*8c10*/  IMAD.MOV.U32 R186, RZ, RZ, R0 ;  /* 0x000000ffffba7224 */ /* 0x010fe400078e0000 */
[----:B------:R-:W-:Y:S01]  /*8c20*/  FADD.FTZ R0, R25, R29 ;  /* 0x0000001d19007221 */ /* 0x000fe20000010000 */
[----:B------:R-:W-:-:S02]  /*8c30*/  IMAD.MOV.U32 R29, RZ, RZ, R187 ;  /* 0x000000ffff1d7224 */ /* 0x000fc400078e00bb */
[----:B------:R-:W-:Y:S02]  /*8c40*/  IMAD.MOV.U32 R187, RZ, RZ, R2 ;  /* 0x000000ffffbb7224 */ /* 0x000fe400078e0002 */
[----:B------:R-:W-:Y:S01]  /*8c50*/  FADD.FTZ R2, R9, R28 ;  /* 0x0000001c09027221 */ /* 0x000fe20000010000 */
[----:B------:R-:W-:Y:S02]  /*8c60*/  IMAD.MOV.U32 R28, RZ, RZ, R203 ;  /* 0x000000ffff1c7224 */ /* 0x000fe400078e00cb */
[----:B------:R-:W-:Y:S01]  /*8c70*/  FADD.FTZ R0, R23, R0 ;  /* 0x0000000017007221 */ /* 0x000fe20000010000 */
[----:B------:R-:W-:Y:S01]  /*8c80*/  FADD.FTZ R23, R6, R2 ;  /* 0x0000000206177221 */ /* 0x000fe20000010000 */
[----:B------:R-:W-:Y:S02]  /*8c90*/  IMAD.MOV.U32 R25, RZ, RZ, R28 ;  /* 0x000000ffff197224 */ /* 0x000fe400078e001c */
[----:B------:R-:W-:Y:S01]  /*8ca0*/  FADD.FTZ R2, R18, R8 ;  /* 0x0000000812027221 */ /* 0x000fe20000010000 */
[----:B------:R-:W-:-:S02]  /*8cb0*/  IMAD.MOV.U32 R28, RZ, RZ, R7 ;  /* 0x000000ffff1c7224 */ /* 0x000fc400078e0007 */
[----:B------:R4:W3:Y:S01]  /*8cc0*/  MUFU.EX2 R7, R196 ;  /* 0x000000c400077308 */ /* 0x0008e20000000800 */
[----:B------:R-:W-:Y:S01]  /*8cd0*/  FADD.FTZ R0, R24, R0 ;  /* 0x0000000018007221 */ /* 0x000fe20000010000 */
[----:B------:R-:W-:Y:S01]  /*8ce0*/  FADD.FTZ R2, R19, R2 ;  /* 0x0000000213027221 */ /* 0x000fe20000010000 */
[----:B--2---:R-:W-:-:S05]  /*8cf0*/  @!P1 HFMA2.BF16_V2 R175, -RZ.H0_H0, RZ.H0_H0, -R114.H0_H0 ;  /* 0x200000ffffaf9231 */ /* 0x004fca0000340972 */
[----:B------:R-:W2:Y:S01]  /*8d00*/  MUFU.EX2 R6, R202 ;  /* 0x000000ca00067308 */ /* 0x000ea20000000800 */
[----:B------:R-:W-:Y:S01]  /*8d10*/  FADD.FTZ R2, R21, R2 ;  /* 0x0000000215027221 */ /* 0x000fe20000010000 */
[----:B------:R-:W-:Y:S01]  /*8d20*/  @!P1 PRMT R114, R175, 0x5410, RZ ;  /* 0x00005410af729816 */ /* 0x000fe200000000ff */
[----:B------:R-:W-:Y:S02]  /*8d30*/  IMAD.MOV.U32 R9, RZ, RZ, R16 ;  /* 0x000000ffff097224 */ /* 0x000fe400078e0010 */
[----:B----4-:R-:W-:Y:S02]  /*8d40*/  IMAD.MOV.U32 R196, RZ, RZ, R22 ;  /* 0x000000ffffc47224 */ /* 0x010fe400078e0016 */
[----:B------:R-:W-:Y:S01]  /*8d50*/  FADD.FTZ R22, R20, R0 ;  /* 0x0000000014167221 */ /* 0x000fe20000010000 */
[----:B------:R-:W-:Y:S01]  /*8d60*/  FADD.FTZ R0, R11, R5 ;  /* 0x000000050b007221 */ /* 0x000fe20000010000 */
[----:B------:R-:W-:Y:S02]  /*8d70*/  IMAD.MOV.U32 R175, RZ, RZ, R201 ;  /* 0x000000ffffaf7224 */ /* 0x000fe400078e00c9 */
[----:B------:R-:W-:Y:S01]  /*8d80*/  FADD.FTZ R16, R14, R2 ;  /* 0x000000020e107221 */ /* 0x000fe20000010000 */
[----:B------:R-:W-:-:S02]  /*8d90*/  VIADD R2, R204, 0x3 ;  /* 0x00000003cc027836 */ /* 0x000fc40000000000 */
[----:B-1----:R-:W-:Y:S01]  /*8da0*/  FADD.FTZ R0, R10, R0 ;  /* 0x000000000a007221 */ /* 0x002fe20000010000 */
[----:B------:R-:W-:Y:S02]  /*8db0*/  IMAD.MOV.U32 R8, RZ, RZ, R174 ;  /* 0x000000ffff087224 */ /* 0x000fe400078e00ae */
[----:B------:R-:W-:Y:S02]  /*8dc0*/  IMAD.MOV.U32 R174, RZ, RZ, R175 ;  /* 0x000000ffffae7224 */ /* 0x000fe400078e00af */
[----:B---3--:R-:W-:Y:S01]  /*8dd0*/  FADD.FTZ R0, R7, R0 ;  /* 0x0000000007007221 */ /* 0x008fe20000010000 */
[----:B------:R-:W-:Y:S01]  /*8de0*/  IMAD.MOV.U32 R175, RZ, RZ, R169 ;  /* 0x000000ffffaf7224 */ /* 0x000fe200078e00a9 */
[----:B------:R-:W-:Y:S01]  /*8df0*/  LOP3.LUT R169, R229, R2, RZ, 0x3c, !PT ;  /* 0x00000002e5a97212 */ /* 0x000fe200078e3cff */
[----:B------:R-:W-:Y:S02]  /*8e00*/  IMAD.MOV.U32 R5, RZ, RZ, R196 ;  /* 0x000000ffff057224 */ /* 0x000fe400078e00c4 */
[----:B------:R-:W-:-:S02]  /*8e10*/  IMAD.MOV.U32 R196, RZ, RZ, R9 ;  /* 0x000000ffffc47224 */ /* 0x000fc400078e0009 */
[----:B------:R-:W-:Y:S02]  /*8e20*/  IMAD.MOV.U32 R9, RZ, RZ, R17 ;  /* 0x000000ffff097224 */ /* 0x000fe400078e0011 */
[----:B--2---:R-:W-:Y:S01]  /*8e30*/  FADD.FTZ R17, R6, R0 ;  /* 0x0000000006117221 */ /* 0x004fe20000010000 */
[----:B------:R-:W-:Y:S01]  /*8e40*/  @!P3 HFMA2.BF16_V2 R177, -RZ.H0_H0, RZ.H0_H0, -R116.H0_H0 ;  /* 0x200000ffffb1b231 */ /* 0x000fe20000340974 */
[----:B------:R-:W-:Y:S01]  /*8e50*/  LOP3.LUT R0, R169, R199, RZ, 0x3c, !PT ;  /* 0x000000c7a9007212 */ /* 0x000fe200078e3cff */
[----:B------:R-:W-:-:S03]  /*8e60*/  IMAD.MOV.U32 R202, RZ, RZ, R25 ;  /* 0x000000ffffca7224 */ /* 0x000fc600078e0019 */
[----:B------:R-:W-:Y:S01]  /*8e70*/  @!P3 PRMT R116, R177, 0x5410, RZ ;  /* 0x00005410b174b816 */ /* 0x000fe200000000ff */
[----:B------:R-:W-:Y:S01]  /*8e80*/  IMAD.WIDE.U32 R24, R0, -0x326172a9, RZ ;  /* 0xcd9e8d5700187825 */ /* 0x000fe200078e00ff */
[----:B------:R-:W-:-:S03]  /*8e90*/  F2FP.BF16.F32.PACK_AB R20, R6, R7 ;  /* 0x000000070614723e */ /* 0x000fc600000010ff */
[----:B------:R-:W-:Y:S02]  /*8ea0*/  IMAD.MOV.U32 R177, RZ, RZ, R197 ;  /* 0x000000ffffb17224 */ /* 0x000fe400078e00c5 */
[----:B------:R1:W2:Y:S01]  /*8eb0*/  LDL.LU R197, [R1+0x384] ;  /* 0x0003840001c57983 */ /* 0x0002a20000300800 */
[----:B------:R-:W-:-:S03]  /*8ec0*/  LOP3.LUT R6, R25, R225, R208, 0x96, !PT ;  /* 0x000000e119067212 */ /* 0x000fc600078e96d0 */
[----:B------:R1:W3:Y:S04]  /*8ed0*/  LDL.LU R201, [R1+0x380] ;  /* 0x0003800001c97983 */ /* 0x0002e80000300800 */
[----:B------:R1:W4:Y:S04]  /*8ee0*/  LDL.LU R203, [R1+0x37c] ;  /* 0x00037c0001cb7983 */ /* 0x0003280000300800 */
[----:B------:R1:W4:Y:S04]  /*8ef0*/  LDL.LU R204, [R1+0x378] ;  /* 0x0003780001cc7983 */ /* 0x0003280000300800 */
[----:B------:R-:W2:Y:S01]  /*8f00*/  LDL.LU.64 R208, [R1+0x370] ;  /* 0x0003700001d07983 */ /* 0x000ea20000300a00 */
[----:B------:R-:W-:Y:S01]  /*8f10*/  IMAD.MOV.U32 R2, RZ, RZ, R8 ;  /* 0x000000ffff027224 */ /* 0x000fe200078e0008 */
[----:B------:R-:W-:-:S02]  /*8f20*/  LOP3.LUT R8, R109, R224, R24, 0x96, !PT ;  /* 0x000000e06d087212 */ /* 0x000fc400078e9618 */
[----:B------:R-:W-:Y:S02]  /*8f30*/  F2FP.BF16.F32.PACK_AB R19, R19, R18 ;  /* 0x000000121313723e */ /* 0x000fe400000010ff */
[----:B------:R-:W-:Y:S01]  /*8f40*/  F2FP.BF16.F32.PACK_AB R18, R10, R11 ;  /* 0x0000000b0a12723e */ /* 0x000fe200000010ff */
[----:B------:R-:W-:Y:S02]  /*8f50*/  IMAD.MOV.U32 R11, RZ, RZ, R5 ;  /* 0x000000ffff0b7224 */ /* 0x000fe400078e0005 */
[----:B------:R-:W-:Y:S02]  /*8f60*/  IMAD.MOV.U32 R5, RZ, RZ, R9 ;  /* 0x000000ffff057224 */ /* 0x000fe400078e0009 */
[----:B------:R-:W-:-:S04]  /*8f70*/  IMAD.WIDE.U32 R6, R6, -0x2daee0ad, RZ ;  /* 0xd2511f5306067825 */ /* 0x000fc800078e00ff */
[----:B------:R-:W-:Y:S01]  /*8f80*/  IMAD.WIDE.U32 R8, R8, -0x2daee0ad, RZ ;  /* 0xd2511f5308087825 */ /* 0x000fe200078e00ff */
[----:B------:R-:W-:Y:S02]  /*8f90*/  F2FP.BF16.F32.PACK_AB R21, R14, R21 ;  /* 0x000000150e15723e */ /* 0x000fe400000010ff */
[----:B------:R-:W-:Y:S02]  /*8fa0*/  LOP3.LUT R14, R7, R232, R206, 0x96, !PT ;  /* 0x000000e8070e7212 */ /* 0x000fe400078e96ce */
[----:B------:R-:W-:Y:S01]  /*8fb0*/  LOP3.LUT R10, R9, R241, R6, 0x96, !PT ;  /* 0x000000f1090a7212 */ /* 0x000fe200078e9606 */
[----:B------:R-:W-:Y:S02]  /*8fc0*/  IMAD.MOV.U32 R0, RZ, RZ, R202 ;  /* 0x000000ffff007224 */ /* 0x000fe400078e00ca */
[----:B------:R-:W-:Y:S02]  /*8fd0*/  IMAD.MOV.U32 R202, RZ, RZ, R176 ;  /* 0x000000ffffca7224 */ /* 0x000fe400078e00b0 */
[----:B------:R-:W-:-:S02]  /*8fe0*/  IMAD.MOV.U32 R176, RZ, RZ, R15 ;  /* 0x000000ffffb07224 */ /* 0x000fc400078e000f */
        /* <DEDUP_REMOVED lines=9> */
[----:B------:R-:W-:Y:S02]  /*9080*/  IMAD.MOV.U32 R15, RZ, RZ, R9 ;  /* 0x000000ffff0f7224 */ /* 0x000fe400078e0009 */
[----:B------:R-:W-:-:S04]  /*9090*/  IMAD.WIDE.U32 R8, R8, -0x326172a9, RZ ;  /* 0xcd9e8d5708087825 */ /* 0x000fc800078e00ff */
[----:B------:R-:W-:Y:S01]  /*90a0*/  IMAD.WIDE.U32 R6, R6, -0x326172a9, RZ ;  /* 0xcd9e8d5706067825 */ /* 0x000fe200078e00ff */
[----:B------:R-:W-:-:S03]  /*90b0*/  LOP3.LUT R10, R9, R235, R10, 0x96, !PT ;  /* 0x000000eb090a7212 */ /* 0x000fc600078e960a */
[----:B------:R-:W-:Y:S01]  /*90c0*/  IMAD.MOV.U32 R11, RZ, RZ, R0 ;  /* 0x000000ffff0b7224 */ /* 0x000fe200078e0000 */
[----:B------:R-:W-:Y:S01]  /*90d0*/  LOP3.LUT R0, R7, R135, R8, 0x96, !PT ;  /* 0x0000008707007212 */ /* 0x000fe200078e9608 */
[----:B------:R-:W-:-:S03]  /*90e0*/  IMAD.MOV.U32 R9, RZ, RZ, R2 ;  /* 0x000000ffff097224 */ /* 0x000fc600078e0002 */
[----:B------:R-:W-:-:S04]  /*90f0*/  LOP3.LUT R2, R0, 0xff, RZ, 0xc0, !PT ;  /* 0x000000ff00027812 */ /* 0x000fc800078ec0ff */
[----:B------:R-:W-:Y:S02]  /*9100*/  ISETP.GE.U32.AND P1, PT, R193, R2, PT ;  /* 0x00000002c100720c */ /* 0x000fe40003f26070 */
[----:B------:R-:W-:-:S04]  /*9110*/  LOP3.LUT R2, R0, 0xffff, RZ, 0xc0, !PT ;  /* 0x0000ffff00027812 */ /* 0x000fc800078ec0ff */
[----:B------:R-:W-:-:S04]  /*9120*/  SHF.R.U32.HI R2, RZ, 0x8, R2 ;  /* 0x00000008ff027819 */ /* 0x000fc80000011602 */
[----:B------:R-:W-:-:S04]  /*9130*/  LOP3.LUT R2, R2, 0xffff, RZ, 0xc0, !PT ;  /* 0x0000ffff02027812 */ /* 0x000fc800078ec0ff */
[----:B------:R-:W-:Y:S01]  /*9140*/  ISETP.GE.U32.AND P4, PT, R193, R2, PT ;  /* 0x00000002c100720c */ /* 0x000fe20003f86070 */
[----:B------:R-:W-:Y:S02]  /*9150*/  IMAD.MOV.U32 R2, RZ, RZ, R15 ;  /* 0x000000ffff027224 */ /* 0x000fe400078e000f */
[----:B------:R1:W-:Y:S08]  /*9160*/  MUFU.EX2 R15, R223 ;  /* 0x000000df000f7308 */ /* 0x0003f00000000800 */
[----:B------:R1:W1:Y:S02]  /*9170*/  MUFU.EX2 R8, R227 ;  /* 0x000000e300087308 */ /* 0x0002640000000800 */
[----:B-1----:R-:W-:Y:S01]  /*9180*/  IMAD.MOV.U32 R223, RZ, RZ, R2 ;  /* 0x000000ffffdf7224 */ /* 0x002fe200078e0002 */
[----:B------:R-:W-:-:S02]  /*9190*/  SHF.R.U32.HI R2, RZ, 0x10, R0 ;  /* 0x00000010ff027819 */ /* 0x000fc40000011600 */
[----:B------:R-:W-:-:S04]  /*91a0*/  SHF.R.U32.HI R0, RZ, 0x18, R0 ;  /* 0x00000018ff007819 */ /* 0x000fc80000011600 */
[----:B------:R-:W-:Y:S01]  /*91b0*/  ISETP.GE.U32.AND P3, PT, R193, R0, PT ;  /* 0x00000000c100720c */ /* 0x000fe20003f66070 */
[----:B------:R-:W-:Y:S02]  /*91c0*/  IMAD.MOV.U32 R0, RZ, RZ, R11 ;  /* 0x000000ffff007224 */ /* 0x000fe400078e000b */
[----:B------:R-:W-:Y:S01]  /*91d0*/  IMAD.MOV.U32 R227, RZ, RZ, R9 ;  /* 0x000000ffffe37224 */ /* 0x000fe200078e0009 */
[----:B------:R1:W-:Y:S01]  /*91e0*/  MUFU.EX2 R11, R226 ;  /* 0x000000e2000b7308 */ /* 0x0003e20000000800 */
[----:B------:R-:W-:-:S07]  /*91f0*/  LOP3.LUT R2, R2, 0xff, RZ, 0xc0, !PT ;  /* 0x000000ff02027812 */ /* 0x000fce00078ec0ff */
[----:B------:R-:W1:Y:S01]  /*9200*/  MUFU.EX2 R9, R230 ;  /* 0x000000e600097308 */ /* 0x000e620000000800 */
[----:B------:R-:W-:Y:S01]  /*9210*/  ISETP.GE.U32.AND P5, PT, R193, R2, PT ;  /* 0x00000002c100720c */ /* 0x000fe20003fa6070 */
[----:B-1----:R-:W-:Y:S01]  /*9220*/  IMAD.MOV.U32 R226, RZ, RZ, R0 ;  /* 0x000000ffffe27224 */ /* 0x002fe200078e0000 */
[----:B------:R-:W-:-:S04]  /*9230*/  LOP3.LUT R0, R6, 0xff, RZ, 0xc0, !PT ;  /* 0x000000ff06007812 */ /* 0x000fc800078ec0ff */
[----:B------:R-:W-:Y:S01]  /*9240*/  ISETP.GE.U32.AND P2, PT, R193, R0, PT ;  /* 0x00000000c100720c */ /* 0x000fe20003f46070 */
[----:B------:R-:W-:Y:S01]  /*9250*/  IMAD.MOV.U32 R0, RZ, RZ, R5 ;  /* 0x000000ffff007224 */ /* 0x000fe200078e0005 */
[----:B------:R-:W-:Y:S02]  /*9260*/  LOP3.LUT R5, R6, 0xffff, RZ, 0xc0, !PT ;  /* 0x0000ffff06057812 */ /* 0x000fe400078ec0ff */
[----:B------:R-:W-:Y:S01]  /*9270*/  SHF.R.U32.HI R2, RZ, 0x10, R6 ;  /* 0x00000010ff027819 */ /* 0x000fe20000011606 */
[----:B------:R-:W-:Y:S01]  /*9280*/  IMAD.MOV.U32 R7, RZ, RZ, R0 ;  /* 0x000000ffff077224 */ /* 0x000fe200078e0000 */
[----:B------:R-:W-:Y:S01]  /*9290*/  SHF.R.U32.HI R6, RZ, 0x18, R6 ;  /* 0x00000018ff067819 */ /* 0x000fe20000011606 */
[----:B------:R-:W-:-:S03]  /*92a0*/  FADD.FTZ R0, R8, R16 ;  /* 0x0000001008007221 */ /* 0x000fc60000010000 */
[----:B------:R-:W-:Y:S01]  /*92b0*/  ISETP.GE.U32.AND P0, PT, R193, R6, PT ;  /* 0x00000006c100720c */ /* 0x000fe20003f06070 */
[----:B------:R-:W-:Y:S02]  /*92c0*/  IMAD.MOV.U32 R6, RZ, RZ, R183 ;  /* 0x000000ffff067224 */ /* 0x000fe400078e00b7 */
[C---:B------:R-:W-:Y:S01]  /*92d0*/  FADD.FTZ R183, R9.reuse, R0 ;  /* 0x0000000009b77221 */ /* 0x040fe20000010000 */
[----:B------:R-:W-:Y:S01]  /*92e0*/  F2FP.BF16.F32.PACK_AB R9, R9, R8 ;  /* 0x000000080909723e */ /* 0x000fe200000010ff */
[----:B------:R-:W-:Y:S01]  /*92f0*/  FADD.FTZ R0, R15, R17 ;  /* 0x000000110f007221 */ /* 0x000fe20000010000 */
[----:B------:R-:W-:Y:S01]  /*9300*/  IMAD.MOV.U32 R17, RZ, RZ, R226 ;  /* 0x000000ffff117224 */ /* 0x000fe200078e00e2 */
[C---:B------:R-:W-:Y:S02]  /*9310*/  PRMT R112, R19.reuse, 0x7610, R112 ;  /* 0x0000761013707816 */ /* 0x040fe40000000070 */
[----:B------:R-:W-:Y:S02]  /*9320*/  PRMT R111, R19, 0x7632, R111 ;  /* 0x00007632136f7816 */ /* 0x000fe4000000006f */
[----:B------:R-:W-:Y:S01]  /*9330*/  MUFU.EX2 R19, R213 ;  /* 0x000000d500137308 */ /* 0x000fe20000000800 */
[----:B------:R-:W-:Y:S01]  /*9340*/  @!P1 HFMA2.BF16_V2 R191, -RZ.H0_H0, RZ.H0_H0, -R112.H0_H0 ;  /* 0x200000ffffbf9231 */ /* 0x000fe20000340970 */
[----:B------:R-:W-:-:S02]  /*9350*/  PRMT R110, R18, 0x7632, R110 ;  /* 0x00007632126e7816 */ /* 0x000fc4000000006e */
[----:B------:R-:W-:Y:S01]  /*9360*/  PRMT R107, R18, 0x7610, R107 ;  /* 0x00007610126b7816 */ /* 0x000fe2000000006b */
[----:B--2---:R-:W-:Y:S02]  /*9370*/  IMAD.MOV.U32 R230, RZ, RZ, R208 ;  /* 0x000000ffffe67224 */ /* 0x004fe400078e00d0 */
[----:B------:R1:W2:Y:S01]  /*9380*/  LDL.LU R208, [R1+0x36c] ;  /* 0x00036c0001d07983 */ /* 0x0002a20000300800 */
[----:B------:R-:W-:-:S03]  /*9390*/  IMAD.MOV.U32 R16, RZ, RZ, R209 ;  /* 0x000000ffff107224 */ /* 0x000fc600078e00d1 */
[----:B------:R1:W2:Y:S01]  /*93a0*/  LDL.LU R209, [R1+0x368] ;  /* 0x0003680001d17983 */ /* 0x0002a20000300800 */
[----:B------:R-:W-:Y:S02]  /*93b0*/  IMAD.MOV.U32 R8, RZ, RZ, R16 ;  /* 0x000000ffff087224 */ /* 0x000fe400078e0010 */
[----:B------:R-:W-:Y:S02]  /*93c0*/  IMAD.MOV.U32 R16, RZ, RZ, R223 ;  /* 0x000000ffff107224 */ /* 0x000fe400078e00df */
[----:B------:R-:W-:Y:S02]  /*93d0*/  IMAD.MOV.U32 R223, RZ, RZ, R28 ;  /* 0x000000ffffdf7224 */ /* 0x000fe400078e001c */
[----:B------:R3:W-:Y:S01]  /*93e0*/  MUFU.EX2 R28, R210 ;  /* 0x000000d2001c7308 */ /* 0x0007e20000000800 */
[----:B------:R-:W-:Y:S02]  /*93f0*/  IMAD.MOV.U32 R226, RZ, RZ, R230 ;  /* 0x000000ffffe27224 */ /* 0x000fe400078e00e6 */
[----:B------:R-:W-:Y:S01]  /*9400*/  IMAD.MOV.U32 R230, RZ, RZ, R227 ;  /* 0x000000ffffe67224 */ /* 0x000fe200078e00e3 */
[----:B---3--:R1:W3:Y:S01]  /*9410*/  LDL.LU R210, [R1+0x364] ;  /* 0x0003640001d27983 */ /* 0x0082e20000300800 */
[----:B------:R-:W-:-:S02]  /*9420*/  IMAD.MOV.U32 R227, RZ, RZ, R184 ;  /* 0x000000ffffe37224 */ /* 0x000fc400078e00b8 */
[C---:B------:R-:W-:Y:S01]  /*9430*/  FADD.FTZ R184, R11.reuse, R0 ;  /* 0x000000000bb87221 */ /* 0x040fe20000010000 */
[----:B------:R1:W3:Y:S01]  /*9440*/  LDL.LU R213, [R1+0x360] ;  /* 0x0003600001d57983 */ /* 0x0002e20000300800 */
[----:B------:R-:W-:Y:S01]  /*9450*/  F2FP.BF16.F32.PACK_AB R11, R11, R15 ;  /* 0x0000000f0b0b723e */ /* 0x000fe200000010ff */
[----:B------:R-:W-:Y:S01]  /*9460*/  IMAD.MOV.U32 R15, RZ, RZ, R216 ;  /* 0x000000ffff0f7224 */ /* 0x000fe200078e00d8 */
[----:B------:R-:W-:Y:S01]  /*9470*/  LOP3.LUT R0, R2, 0xff, RZ, 0xc0, !PT ;  /* 0x000000ff02007812 */ /* 0x000fe200078ec0ff */
[----:B------:R-:W-:Y:S01]  /*9480*/  IMAD.MOV.U32 R2, RZ, RZ, R17 ;  /* 0x000000ffff027224 */ /* 0x000fe200078e0011 */
[----:B------:R1:W3:Y:S01]  /*9490*/  LDL.LU R216, [R1+0x35c] ;  /* 0x00035c0001d87983 */ /* 0x0002e20000300800 */
[----:B------:R-:W-:Y:S02]  /*94a0*/  IMAD.MOV.U32 R17, RZ, RZ, R16 ;  /* 0x000000ffff117224 */ /* 0x000fe400078e0010 */
[----:B------:R-:W-:Y:S01]  /*94b0*/  IMAD.MOV.U32 R16, RZ, RZ, R226 ;  /* 0x000000ffff107224 */ /* 0x000fe200078e00e2 */
[----:B------:R-:W-:-:S02]  /*94c0*/  PRMT R226, R112, 0x5410, R111 ;  /* 0x0000541070e27816 */ /* 0x000fc4000000006f */
[----:B------:R-:W-:Y:S01]  /*94d0*/  @!P1 PRMT R112, R191, 0x5410, RZ ;  /* 0x00005410bf709816 */ /* 0x000fe200000000ff */
[----:B------:R-:W-:Y:S01]  /*94e0*/  IMAD.MOV.U32 R191, RZ, RZ, R6 ;  /* 0x000000ffffbf7224 */ /* 0x000fe200078e0006 */
[----:B------:R-:W-:Y:S01]  /*94f0*/  ISETP.GE.U32.AND P1, PT, R193, R0, PT ;  /* 0x00000000c100720c */ /* 0x000fe20003f26070 */
[----:B------:R-:W-:Y:S02]  /*9500*/  IMAD.MOV.U32 R0, RZ, RZ, R7 ;  /* 0x000000ffff007224 */ /* 0x000fe400078e0007 */
[----:B------:R-:W-:-:S04]  /*9510*/  IMAD.WIDE.U32 R6, R10, -0x2daee0ad, RZ ;  /* 0xd2511f530a067825 */ /* 0x000fc800078e00ff */
[----:B------:R-:W-:Y:S02]  /*9520*/  @!P4 HFMA2.BF16_V2 R197, -RZ.H0_H0, RZ.H0_H0, -R111.H0_H0 ;  /* 0x200000ffffc5c231 */ /* 0x000fe4000034096f */
[----:B------:R-:W-:Y:S01]  /*9530*/  IMAD.MOV.U32 R10, RZ, RZ, R0 ;  /* 0x000000ffff0a7224 */ /* 0x000fe200078e0000 */
[----:B------:R-:W-:Y:S01]  /*9540*/  LOP3.LUT R0, R7, R155, R14, 0x96, !PT ;  /* 0x0000009b07007212 */ /* 0x000fe200078e960e */
[----:B------:R-:W-:Y:S01]  /*9550*/  IMAD.MOV.U32 R14, RZ, RZ, R2 ;  /* 0x000000ffff0e7224 */ /* 0x000fe200078e0002 */
[----:B------:R-:W-:Y:S01]  /*9560*/  SHF.R.U32.HI R2, RZ, 0x8, R5 ;  /* 0x00000008ff027819 */ /* 0x000fe20000011605 */
[----:B------:R-:W-:Y:S02]  /*9570*/  IMAD.MOV.U32 R5, RZ, RZ, R215 ;  /* 0x000000ffff057224 */ /* 0x000fe400078e00d7 */
[----:B------:R-:W-:Y:S01]  /*9580*/  IMAD.MOV.U32 R18, RZ, RZ, R10 ;  /* 0x000000ffff127224 */ /* 0x000fe200078e000a */
[----:B------:R-:W-:Y:S01]  /*9590*/  LOP3.LUT R2, R2, 0xffff, RZ, 0xc0, !PT ;  /* 0x0000ffff02027812 */ /* 0x000fe200078ec0ff */
[----:B------:R4:W1:Y:S01]  /*95a0*/  MUFU.EX2 R10, R248 ;  /* 0x000000f8000a7308 */ /* 0x0008620000000800 */
[----:B------:R-:W-:Y:S01]  /*95b0*/  @!P4 PRMT R111, R197, 0x5410, RZ ;  /* 0x00005410c56fc816 */ /* 0x000fe200000000ff */
[----:B------:R-:W-:-:S02]  /*95c0*/  IMAD.MOV.U32 R197, RZ, RZ, R5 ;  /* 0x000000ffffc57224 */ /* 0x000fc400078e0005 */
[----:B------:R-:W-:Y:S01]  /*95d0*/  @!P3 HFMA2.BF16_V2 R201, -RZ.H0_H0, RZ.H0_H0, -R110.H0_H0 ;  /* 0x200000ffffc9b231 */ /* 0x000fe2000034096e */
[----:B------:R-:W-:Y:S01]  /*95e0*/  LOP3.LUT R5, R6, 0xff, RZ, 0xc0, !PT ;  /* 0x000000ff06057812 */ /* 0x000fe200078ec0ff */
[----:B------:R1:W3:Y:S01]  /*95f0*/  LDL.LU R215, [R1+0x358] ;  /* 0x0003580001d77983 */ /* 0x0002e20000300800 */
[----:B------:R-:W-:Y:S01]  /*9600*/  ISETP.GE.U32.AND P4, PT, R193, R2, PT ;  /* 0x00000002c100720c */ /* 0x000fe20003f86070 */
[----:B----4-:R-:W-:-:S04]  /*9610*/  IMAD.MOV.U32 R248, RZ, RZ, R8 ;  /* 0x000000fffff87224 */ /* 0x010fc800078e0008 */
[----:B------:R-:W-:Y:S01]  /*9620*/  IMAD.MOV.U32 R2, RZ, RZ, R248 ;  /* 0x000000ffff027224 */ /* 0x000fe200078e00f8 */
[----:B------:R-:W-:Y:S02]  /*9630*/  PRMT R248, R107, 0x5410, R110 ;  /* 0x000054106bf87816 */ /* 0x000fe4000000006e */
[----:B------:R-:W-:Y:S02]  /*9640*/  @!P3 PRMT R110, R201, 0x5410, RZ ;  /* 0x00005410c96eb816 */ /* 0x000fe400000000ff */
[----:B------:R-:W-:Y:S02]  /*9650*/  ISETP.GE.U32.AND P3, PT, R193, R5, PT ;  /* 0x00000005c100720c */ /* 0x000fe40003f66070 */
[----:B------:R4:W1:Y:S02]  /*9660*/  MUFU.EX2 R5, R252 ;  /* 0x000000fc00057308 */ /* 0x0008640000000800 */
[----:B----4-:R-:W-:-:S06]  /*9670*/  IMAD.MOV.U32 R252, RZ, RZ, R18 ;  /* 0x000000fffffc7224 */ /* 0x010fcc00078e0012 */
[----:B------:R4:W-:Y:S02]  /*9680*/  MUFU.EX2 R18, R217 ;  /* 0x000000d900127308 */ /* 0x0009e40000000800 */
[----:B----4-:R4:W4:Y:S01]  /*9690*/  LDL.LU R217, [R1+0x354] ;  /* 0x0003540001d97983 */ /* 0x0109220000300800 */
[----:B------:R-:W-:Y:S02]  /*96a0*/  IMAD.MOV.U32 R201, RZ, RZ, R2 ;  /* 0x000000ffffc97224 */ /* 0x000fe400078e0002 */
[----:B------:R-:W-:Y:S01]  /*96b0*/  @!P5 HFMA2.BF16_V2 R203, -RZ.H0_H0, RZ.H0_H0, -R107.H0_H0 ;  /* 0x200000ffffcbd231 */ /* 0x000fe2000034096b */
[----:B------:R-:W-:-:S04]  /*96c0*/  SHF.R.U32.HI R2, RZ, 0x10, R0 ;  /* 0x00000010ff027819 */ /* 0x000fc80000011600 */
[----:B------:R-:W-:Y:S02]  /*96d0*/  LOP3.LUT R2, R2, 0xff, RZ, 0xc0, !PT ;  /* 0x000000ff02027812 */ /* 0x000fe400078ec0ff */
[----:B------:R-:W-:Y:S01]  /*96e0*/  @!P5 PRMT R107, R203, 0x5410, RZ ;  /* 0x00005410cb6bd816 */ /* 0x000fe200000000ff */
[----:B------:R-:W-:Y:S01]  /*96f0*/  IMAD.MOV.U32 R203, RZ, RZ, R17 ;  /* 0x000000ffffcb7224 */ /* 0x000fe200078e0011 */
[----:B------:R-:W-:Y:S02]  /*9700*/  ISETP.GE.U32.AND P5, PT, R193, R2, PT ;  /* 0x00000002c100720c */ /* 0x000fe40003fa6070 */
[C---:B------:R-:W-:Y:S01]  /*9710*/  PRMT R106, R21.reuse, 0x7610, R106 ;  /* 0x00007610156a7816 */ /* 0x040fe2000000006a */
[----:B------:R-:W-:Y:S02]  /*9720*/  IMAD.MOV.U32 R2, RZ, RZ, R203 ;  /* 0x000000ffff027224 */ /* 0x000fe400078e00cb */
[----:B-1----:R-:W-:Y:S01]  /*9730*/  FADD.FTZ R183, R10, R183 ;  /* 0x000000b70ab77221 */ /* 0x002fe20000010000 */
[----:B------:R-:W-:Y:S01]  /*9740*/  IMAD.MOV.U32 R203, RZ, RZ, R16 ;  /* 0x000000ffffcb7224 */ /* 0x000fe200078e0010 */
[----:B------:R-:W-:Y:S01]  /*9750*/  PRMT R105, R21, 0x7632, R105 ;  /* 0x0000763215697816 */ /* 0x000fe20000000069 */
[----:B------:R-:W-:-:S02]  /*9760*/  @!P2 HFMA2.BF16_V2 R204, -RZ.H0_H0, RZ.H0_H0, -R106.H0_H0 ;  /* 0x200000ffffcca231 */ /* 0x000fc4000034096a */
[C---:B------:R-:W-:Y:S01]  /*9770*/  FADD.FTZ R183, R5.reuse, R183 ;  /* 0x000000b705b77221 */ /* 0x040fe20000010000 */
[----:B------:R-:W-:Y:S01]  /*9780*/  IMAD.MOV.U32 R21, RZ, RZ, R203 ;  /* 0x000000ffff157224 */ /* 0x000fe200078e00cb */
[----:B------:R-:W-:Y:S01]  /*9790*/  F2FP.BF16.F32.PACK_AB R5, R5, R10 ;  /* 0x0000000a0505723e */ /* 0x000fe200000010ff */
[----:B------:R-:W-:Y:S02]  /*97a0*/  IMAD.MOV.U32 R203, RZ, RZ, R252 ;  /* 0x000000ffffcb7224 */ /* 0x000fe400078e00fc */
[----:B------:R-:W-:Y:S01]  /*97b0*/  IMAD.MOV.U32 R252, RZ, RZ, R230 ;  /* 0x000000fffffc7224 */ /* 0x000fe200078e00e6 */
[----:B------:R-:W-:Y:S01]  /*97c0*/  PRMT R230, R106, 0x5410, R105 ;  /* 0x000054106ae67816 */ /* 0x000fe20000000069 */
[----:B------:R-:W-:Y:S01]  /*97d0*/  IMAD.MOV.U32 R10, RZ, RZ, R2 ;  /* 0x000000ffff0a7224 */ /* 0x000fe200078e0002 */
[----:B------:R-:W-:Y:S01]  /*97e0*/  @!P2 PRMT R106, R204, 0x5410, RZ ;  /* 0x00005410cc6aa816 */ /* 0x000fe200000000ff */
[----:B------:R-:W-:Y:S01]  /*97f0*/  IMAD.MOV.U32 R204, RZ, RZ, R15 ;  /* 0x000000ffffcc7224 */ /* 0x000fe200078e000f */
[----:B------:R-:W-:-:S04]  /*9800*/  LOP3.LUT R2, R0, 0xff, RZ, 0xc0, !PT ;  /* 0x000000ff00027812 */ /* 0x000fc800078ec0ff */
[----:B------:R-:W-:Y:S01]  /*9810*/  ISETP.GE.U32.AND P2, PT, R193, R2, PT ;  /* 0x00000002c100720c */ /* 0x000fe20003f46070 */
[----:B------:R-:W-:Y:S01]  /*9820*/  IMAD.MOV.U32 R2, RZ, RZ, R204 ;  /* 0x000000ffff027224 */ /* 0x000fe200078e00cc */
[C---:B------:R-:W-:Y:S02]  /*9830*/  PRMT R103, R20.reuse, 0x7610, R103 ;  /* 0x0000761014677816 */ /* 0x040fe40000000067 */
[----:B------:R-:W-:Y:S01]  /*9840*/  PRMT R104, R20, 0x7632, R104 ;  /* 0x0000763214687816 */ /* 0x000fe20000000068 */
[----:B------:R-:W-:Y:S01]  /*9850*/  IMAD.MOV.U32 R20, RZ, RZ, R10 ;  /* 0x000000ffff147224 */ /* 0x000fe200078e000a */
[----:B------:R-:W-:Y:S01]  /*9860*/  LOP3.LUT R7, R6, 0xffff, RZ, 0xc0, !PT ;  /* 0x0000ffff06077812 */ /* 0x000fe200078ec0ff */
[----:B------:R1:W1:Y:S01]  /*9870*/  MUFU.EX2 R10, R238 ;  /* 0x000000ee000a7308 */ /* 0x0002620000000800 */
[C---:B------:R-:W-:Y:S02]  /*9880*/  PRMT R102, R9.reuse, 0x7610, R102 ;  /* 0x0000761009667816 */ /* 0x040fe40000000066 */
[----:B------:R-:W-:-:S02]  /*9890*/  PRMT R101, R9, 0x7632, R101 ;  /* 0x0000763209657816 */ /* 0x000fc40000000065 */
[----:B------:R-:W-:-:S03]  /*98a0*/  SHF.R.U32.HI R8, RZ, 0x10, R6 ;  /* 0x00000010ff087819 */ /* 0x000fc60000011606 */
[----:B------:R-:W-:Y:S01]  /*98b0*/  MUFU.EX2 R32, R32 ;  /* 0x0000002000207308 */ /* 0x000fe20000000800 */
[----:B-1----:R-:W-:-:S07]  /*98c0*/  PRMT R238, R102, 0x5410, R101 ;  /* 0x0000541066ee7816 */ /* 0x002fce0000000065 */
[----:B------:R-:W-:Y:S01]  /*98d0*/  MUFU.EX2 R29, R29 ;  /* 0x0000001d001d7308 */ /* 0x000fe20000000800 */
[----:B------:R-:W-:Y:S01]  /*98e0*/  FADD.FTZ R184, R10, R184 ;  /* 0x000000b80ab87221 */ /* 0x000fe20000010000 */
[----:B------:R-:W-:-:S06]  /*98f0*/  SHF.R.U32.HI R6, RZ, 0x18, R6 ;  /* 0x00000018ff067819 */ /* 0x000fcc0000011606 */
[----:B------:R-:W-:Y:S01]  /*9900*/  MUFU.EX2 R9, R236 ;  /* 0x000000ec00097308 */ /* 0x000fe20000000800 */
[C---:B------:R-:W-:Y:S02]  /*9910*/  PRMT R100, R11.reuse, 0x7610, R100 ;  /* 0x000076100b647816 */ /* 0x040fe40000000064 */
[----:B------:R-:W-:-:S05]  /*9920*/  PRMT R99, R11, 0x7632, R99 ;  /* 0x000076320b637816 */ /* 0x000fca0000000063 */
[----:B------:R1:W-:Y:S01]  /*9930*/  MUFU.EX2 R17, R220 ;  /* 0x000000dc00117308 */ /* 0x0003e20000000800 */
[C---:B------:R-:W-:Y:S02]  /*9940*/  PRMT R98, R5.reuse, 0x7610, R98 ;  /* 0x0000761005627816 */ /* 0x040fe40000000062 */
[----:B------:R-:W-:-:S05]  /*9950*/  PRMT R97, R5, 0x7632, R97 ;  /* 0x0000763205617816 */ /* 0x000fca0000000061 */
[----:B------:R3:W-:Y:S08]  /*9960*/  MUFU.EX2 R16, R218 ;  /* 0x000000da00107308 */ /* 0x0007f00000000800 */
[----:B------:R-:W-:Y:S08]  /*9970*/  MUFU.EX2 R11, R246 ;  /* 0x000000f6000b7308 */ /* 0x000ff00000000800 */
[----:B------:R-:W-:Y:S01]  /*9980*/  MUFU.EX2 R15, R222 ;  /* 0x000000de000f7308 */ /* 0x000fe20000000800 */
[----:B--2---:R-:W-:-:S02]  /*9990*/  @!P4 HFMA2.BF16_V2 R208, -RZ.H0_H0, RZ.H0_H0, -R105.H0_H0 ;  /* 0x200000ffffd0c231 */ /* 0x004fc40000340969 */
[----:B------:R-:W-:-:S03]  /*99a0*/  @!P0 HFMA2.BF16_V2 R209, -RZ.H0_H0, RZ.H0_H0, -R104.H0_H0 ;  /* 0x200000ffffd18231 */ /* 0x000fc60000340968 */
[----:B------:R-:W-:Y:S01]  /*99b0*/  @!P4 PRMT R105, R208, 0x5410, RZ ;  /* 0x00005410d069c816 */ /* 0x000fe200000000ff */
[----:B------:R-:W-:Y:S01]  /*99c0*/  IMAD.MOV.U32 R208, RZ, RZ, R2 ;  /* 0x000000ffffd07224 */ /* 0x000fe200078e0002 */
[----:B------:R-:W-:Y:S01]  /*99d0*/  SHF.R.U32.HI R2, RZ, 0x18, R0 ;  /* 0x00000018ff027819 */ /* 0x000fe20000011600 */
[----:B-1----:R1:W2:Y:S01]  /*99e0*/  LDL.LU R220, [R1+0x350] ;  /* 0x0003500001dc7983 */ /* 0x0022a20000300800 */
[----:B------:R-:W-:Y:S02]  /*99f0*/  LOP3.LUT R0, R0, 0xffff, RZ, 0xc0, !PT ;  /* 0x0000ffff00007812 */ /* 0x000fe400078ec0ff */
[----:B------:R-:W-:Y:S01]  /*9a00*/  ISETP.GE.U32.AND P4, PT, R193, R2, PT ;  /* 0x00000002c100720c */ /* 0x000fe20003f86070 */
[----:B---3--:R-:W-:Y:S01]  /*9a10*/  @!P1 HFMA2.BF16_V2 R210, -RZ.H0_H0, RZ.H0_H0, -R103.H0_H0 ;  /* 0x200000ffffd29231 */ /* 0x008fe20000340967 */
[----:B------:R-:W-:Y:S01]  /*9a20*/  SHF.R.U32.HI R0, RZ, 0x8, R0 ;  /* 0x00000008ff007819 */ /* 0x000fe20000011600 */
[----:B------:R-:W-:Y:S01]  /*9a30*/  IMAD.MOV.U32 R2, RZ, RZ, R227 ;  /* 0x000000ffff027224 */ /* 0x000fe200078e00e3 */
[----:B------:R-:W-:Y:S01]  /*9a40*/  PRMT R227, R103, 0x5410, R104 ;  /* 0x0000541067e37816 */ /* 0x000fe20000000068 */
[----:B------:R-:W-:Y:S01]  /*9a50*/  @!P2 HFMA2.BF16_V2 R213, -RZ.H0_H0, RZ.H0_H0, -R102.H0_H0 ;  /* 0x200000ffffd5a231 */ /* 0x000fe20000340966 */
[----:B------:R-:W-:Y:S01]  /*9a60*/  LOP3.LUT R0, R0, 0xffff, RZ, 0xc0, !PT ;  /* 0x0000ffff00007812 */ /* 0x000fe200078ec0ff */
[----:B------:R-:W3:Y:S01]  /*9a70*/  MUFU.EX2 R5, R249 ;  /* 0x000000f900057308 */ /* 0x000ee20000000800 */
[----:B------:R-:W-:Y:S01]  /*9a80*/  @!P1 PRMT R103, R210, 0x5410, RZ ;  /* 0x00005410d2679816 */ /* 0x000fe200000000ff */
[----:B------:R-:W-:Y:S01]  /*9a90*/  IMAD.MOV.U32 R204, RZ, RZ, R21 ;  /* 0x000000ffffcc7224 */ /* 0x000fe200078e0015 */
[----:B------:R-:W-:Y:S01]  /*9aa0*/  ISETP.GE.U32.AND P1, PT, R193, R0, PT ;  /* 0x00000000c100720c */ /* 0x000fe20003f26070 */
[----:B------:R1:W2:Y:S01]  /*9ab0*/  LDL.LU R218, [R1+0x34c] ;  /* 0x00034c0001da7983 */ /* 0x0002a20000300800 */
[----:B------:R-:W-:Y:S01]  /*9ac0*/  @!P0 PRMT R104, R209, 0x5410, RZ ;  /* 0x00005410d1688816 */ /* 0x000fe200000000ff */
[----:B------:R-:W-:-:S02]  /*9ad0*/  IMAD.MOV.U32 R209, RZ, RZ, R2 ;  /* 0x000000ffffd17224 */ /* 0x000fc400078e0002 */
[----:B------:R1:W1:Y:S01]  /*9ae0*/  MUFU.EX2 R2, R247 ;  /* 0x000000f700027308 */ /* 0x0002620000000800 */
[----:B------:R-:W-:Y:S02]  /*9af0*/  SHF.R.U32.HI R0, RZ, 0x8, R7 ;  /* 0x00000008ff007819 */ /* 0x000fe40000011607 */
[----:B------:R-:W-:Y:S01]  /*9b00*/  @!P2 PRMT R102, R213, 0x5410, RZ ;  /* 0x00005410d566a816 */ /* 0x000fe200000000ff */
[----:B------:R-:W-:Y:S01]  /*9b10*/  IMAD.MOV.U32 R210, RZ, RZ, R52 ;  /* 0x000000ffffd27224 */ /* 0x000fe200078e0034 */
[----:B------:R-:W-:Y:S02]  /*9b20*/  LOP3.LUT R0, R0, 0xffff, RZ, 0xc0, !PT ;  /* 0x0000ffff00007812 */ /* 0x000fe400078ec0ff */
[----:B---3--:R-:W-:Y:S01]  /*9b30*/  F2FP.BF16.F32.PACK_AB R68, R5, R11 ;  /* 0x0000000b0544723e */ /* 0x008fe200000010ff */
[----:B------:R-:W-:Y:S01]  /*9b40*/  MUFU.EX2 R7, R234 ;  /* 0x000000ea00077308 */ /* 0x000fe20000000800 */
[----:B------:R-:W-:Y:S01]  /*9b50*/  @!P1 HFMA2.BF16_V2 R216, -RZ.H0_H0, RZ.H0_H0, -R101.H0_H0 ;  /* 0x200000ffffd89231 */ /* 0x000fe20000340965 */
[----:B------:R-:W-:-:S02]  /*9b60*/  F2FP.BF16.F32.PACK_AB R64, R19, R29 ;  /* 0x0000001d1340723e */ /* 0x000fc400000010ff */
[----:B------:R-:W-:Y:S02]  /*9b70*/  F2FP.BF16.F32.PACK_AB R62, R17, R18 ;  /* 0x00000012113e723e */ /* 0x000fe400000010ff */
[----:B------:R-:W-:Y:S01]  /*9b80*/  F2FP.BF16.F32.PACK_AB R33, R15, R16 ;  /* 0x000000100f21723e */ /* 0x000fe200000010ff */
[----:B-1----:R-:W-:Y:S01]  /*9b90*/  IMAD.MOV.U32 R247, RZ, RZ, R14 ;  /* 0x000000fffff77224 */ /* 0x002fe200078e000e */
[----:B------:R1:W3:Y:S01]  /*9ba0*/  LDL.LU R222, [R1+0x348] ;  /* 0x0003480001de7983 */ /* 0x0002e20000300800 */
[----:B------:R-:W1:Y:S01]  /*9bb0*/  MUFU.EX2 R14, R231 ;  /* 0x000000e7000e7308 */ /* 0x000e620000000800 */
[----:B------:R-:W-:Y:S02]  /*9bc0*/  ISETP.GE.U32.AND P2, PT, R193, R0, PT ;  /* 0x00000000c100720c */ /* 0x000fe40003f46070 */
[----:B------:R-:W-:Y:S02]  /*9bd0*/  LOP3.LUT R0, R8, 0xff, RZ, 0xc0, !PT ;  /* 0x000000ff08007812 */ /* 0x000fe400078ec0ff */
[----:B------:R-:W-:-:S02]  /*9be0*/  @!P1 PRMT R101, R216, 0x5410, RZ ;  /* 0x00005410d8659816 */ /* 0x000fc400000000ff */
[----:B------:R-:W-:Y:S02]  /*9bf0*/  ISETP.GE.U32.AND P1, PT, R193, R0, PT ;  /* 0x00000000c100720c */ /* 0x000fe40003f26070 */
[----:B------:R-:W-:-:S04]  /*9c00*/  F2FP.BF16.F32.PACK_AB R0, R2, R10 ;  /* 0x0000000a0200723e */ /* 0x000fc800000010ff */
[C---:B------:R-:W-:Y:S02]  /*9c10*/  PRMT R96, R0.reuse, 0x7610, R96 ;  /* 0x0000761000607816 */ /* 0x040fe40000000060 */
[----:B------:R-:W-:Y:S01]  /*9c20*/  PRMT R95, R0, 0x7632, R95 ;  /* 0x00007632005f7816 */ /* 0x000fe2000000005f */
[----:B-1----:R-:W-:Y:S01]  /*9c30*/  FADD.FTZ R0, R14, R23 ;  /* 0x000000170e007221 */ /* 0x002fe20000010000 */
[----:B------:R-:W-:-:S03]  /*9c40*/  FADD.FTZ R184, R2, R184 ;  /* 0x000000b802b87221 */ /* 0x000fc60000010000 */
[----:B------:R-:W-:Y:S01]  /*9c50*/  FADD.FTZ R2, R7, R0 ;  /* 0x0000000007027221 */ /* 0x000fe20000010000 */
[----:B------:R-:W-:Y:S01]  /*9c60*/  FADD.FTZ R0, R32, R22 ;  /* 0x0000001620007221 */ /* 0x000fe20000010000 */
[----:B------:R-:W-:Y:S02]  /*9c70*/  ISETP.GE.U32.AND P0, PT, R193, R6, PT ;  /* 0x00000006c100720c */ /* 0x000fe40003f06070 */
[----:B------:R-:W1:Y:S01]  /*9c80*/  MUFU.EX2 R6, R240 ;  /* 0x000000f000067308 */ /* 0x000e620000000800 */
[----:B------:R-:W-:-:S04]  /*9c90*/  FADD.FTZ R0, R28, R0 ;  /* 0x000000001c007221 */ /* 0x000fc80000010000 */
[----:B------:R-:W-:-:S04]  /*9ca0*/  FADD.FTZ R0, R29, R0 ;  /* 0x000000001d007221 */ /* 0x000fc80000010000 */
[----:B------:R-:W-:Y:S01]  /*9cb0*/  FADD.FTZ R0, R19, R0 ;  /* 0x0000000013007221 */ /* 0x000fe20000010000 */
[----:B------:R-:W-:Y:S01]  /*9cc0*/  PRMT R234, R100, 0x5410, R99 ;  /* 0x0000541064ea7816 */ /* 0x000fe20000000063 */
[----:B------:R-:W-:Y:S02]  /*9cd0*/  FADD.FTZ R2, R9, R2 ;  /* 0x0000000209027221 */ /* 0x000fe40000010000 */
[----:B------:R-:W-:Y:S01]  /*9ce0*/  FADD.FTZ R0, R18, R0 ;  /* 0x0000000012007221 */ /* 0x000fe20000010000 */
[----:B------:R-:W-:-:S03]  /*9cf0*/  IMAD.MOV.U32 R213, RZ, RZ, R186 ;  /* 0x000000ffffd57224 */ /* 0x000fc600078e00ba */
[----:B------:R-:W-:Y:S01]  /*9d00*/  FADD.FTZ R0, R17, R0 ;  /* 0x0000000011007221 */ /* 0x000fe20000010000 */
[----:B-1----:R-:W-:Y:S01]  /*9d10*/  FADD.FTZ R2, R6, R2 ;  /* 0x0000000206027221 */ /* 0x002fe20000010000 */
[----:B------:R-:W-:Y:S01]  /*9d20*/  IMAD.MOV.U32 R186, RZ, RZ, R179 ;  /* 0x000000ffffba7224 */ /* 0x000fe200078e00b3 */
[----:B------:R1:W1:Y:S01]  /*9d30*/  MUFU.EX2 R8, R247 ;  /* 0x000000f700087308 */ /* 0x0002620000000800 */
[----:B------:R-:W-:Y:S02]  /*9d40*/  IMAD.MOV.U32 R179, RZ, RZ, R53 ;  /* 0x000000ffffb37224 */ /* 0x000fe400078e0035 */
[----:B------:R-:W-:Y:S01]  /*9d50*/  FADD.FTZ R0, R16, R0 ;  /* 0x0000000010007221 */ /* 0x000fe20000010000 */
[----:B------:R-:W-:Y:S01]  /*9d60*/  F2FP.BF16.F32.PACK_AB R73, R7, R14 ;  /* 0x0000000e0749723e */ /* 0x000fe200000010ff */
[----:B------:R-:W-:Y:S01]  /*9d70*/  FADD.FTZ R2, R11, R2 ;  /* 0x000000020b027221 */ /* 0x000fe20000010000 */
[----:B----4-:R-:W-:-:S05]  /*9d80*/  @!P4 HFMA2.BF16_V2 R217, -RZ.H0_H0, RZ.H0_H0, -R99.H0_H0 ;  /* 0x200000ffffd9c231 */ /* 0x010fca0000340963 */
[----:B------:R-:W-:Y:S01]  /*9d90*/  @!P4 PRMT R99, R217, 0x5410, RZ ;  /* 0x00005410d963c816 */ /* 0x000fe200000000ff */
[----:B------:R-:W-:-:S04]  /*9da0*/  IMAD.WIDE.U32 R216, R54, -0x326172a9, RZ ;  /* 0xcd9e8d5736d87825 */ /* 0x000fc800078e00ff */
[----:B------:R-:W-:Y:S01]  /*9db0*/  VIADD R54, R54, 0x4 ;  /* 0x0000000436367836 */ /* 0x000fe20000000000 */
[----:B------:R-:W4:Y:S03]  /*9dc0*/  MUFU.EX2 R7, R181 ;  /* 0x000000b500077308 */ /* 0x000f260000000800 */
[----:B------:R-:W-:Y:S01]  /*9dd0*/  IMAD.WIDE.U32 R52, R54, -0x326172a9, RZ ;  /* 0xcd9e8d5736347825 */ /* 0x000fe200078e00ff */
[----:B------:R-:W-:-:S03]  /*9de0*/  F2FP.BF16.F32.PACK_AB R69, R6, R9 ;  /* 0x000000090645723e */ /* 0x000fc600000010ff */
[----:B-1----:R-:W-:Y:S02]  /*9df0*/  IMAD.MOV.U32 R247, RZ, RZ, R20 ;  /* 0x000000fffff77224 */ /* 0x002fe400078e0014 */
[----:B------:R-:W-:Y:S01]  /*9e00*/  FADD.FTZ R20, R15, R0 ;  /* 0x000000000f147221 */ /* 0x000fe20000010000 */
[----:B------:R-:W-:Y:S01]  /*9e10*/  LOP3.LUT R0, R56, R53, RZ, 0x3c, !PT ;  /* 0x0000003538007212 */ /* 0x000fe200078e3cff */
[----:B------:R-:W-:Y:S01]  /*9e20*/  FADD.FTZ R2, R5, R2 ;  /* 0x0000000205027221 */ /* 0x000fe20000010000 */
[----:B------:R-:W1:Y:S03]  /*9e30*/  MUFU.EX2 R6, R4 ;  /* 0x0000000400067308 */ /* 0x000e660000000800 */
[----:B------:R-:W-:-:S05]  /*9e40*/  IMAD.WIDE.U32 R18, R0, -0x2daee0ad, RZ ;  /* 0xd2511f5300127825 */ /* 0x000fca00078e00ff */
[----:B------:R-:W1:Y:S01]  /*9e50*/  MUFU.EX2 R5, R209 ;  /* 0x000000d100057308 */ /* 0x000e620000000800 */
[----:B------:R-:W-:Y:S01]  /*9e60*/  LOP3.LUT R0, R19, R192, R198, 0x96, !PT ;  /* 0x000000c013007212 */ /* 0x000fe200078e96c6 */
[----:B------:R-:W-:-:S04]  /*9e70*/  FADD.FTZ R2, R8, R2 ;  /* 0x0000000208027221 */ /* 0x000fc80000010000 */
[C---:B----4-:R-:W-:Y:S01]  /*9e80*/  FADD.FTZ R2, R7.reuse, R2 ;  /* 0x0000000207027221 */ /* 0x050fe20000010000 */
[----:B------:R-:W-:Y:S01]  /*9e90*/  IMAD.WIDE.U32 R16, R0, -0x326172a9, RZ ;  /* 0xcd9e8d5700107825 */ /* 0x000fe200078e00ff */
[----:B------:R-:W-:-:S03]  /*9ea0*/  F2FP.BF16.F32.PACK_AB R45, R7, R8 ;  /* 0x00000008072d723e */ /* 0x000fc600000010ff */
[----:B-1----:R-:W-:Y:S01]  /*9eb0*/  FADD.FTZ R2, R6, R2 ;  /* 0x0000000206027221 */ /* 0x002fe20000010000 */
[----:B------:R-:W-:Y:S02]  /*9ec0*/  LOP3.LUT R8, R17, R224, R50, 0x96, !PT ;  /* 0x000000e011087212 */ /* 0x000fe400078e9632 */
[----:B------:R-:W-:Y:S02]  /*9ed0*/  F2FP.BF16.F32.PACK_AB R60, R5, R6 ;  /* 0x00000006053c723e */ /* 0x000fe400000010ff */
[----:B------:R-:W-:Y:S01]  /*9ee0*/  LOP3.LUT R6, R51, R225, R52, 0x96, !PT ;  /* 0x000000e133067212 */ /* 0x000fe200078e9634 */
[----:B------:R-:W-:-:S04]  /*9ef0*/  IMAD.WIDE.U32 R8, R8, -0x2daee0ad, RZ ;  /* 0xd2511f5308087825 */ /* 0x000fc800078e00ff */
[----:B------:R-:W-:-:S05]  /*9f00*/  IMAD.WIDE.U32 R6, R6, -0x2daee0ad, RZ ;  /* 0xd2511f5306067825 */ /* 0x000fca00078e00ff */
[----:B------:R-:W-:Y:S02]  /*9f10*/  LOP3.LUT R14, R7, R232, R18, 0x96, !PT ;  /* 0x000000e8070e7212 */ /* 0x000fe400078e9612 */
[----:B------:R-:W-:-:S03]  /*9f20*/  LOP3.LUT R10, R9, R241, R6, 0x96, !PT ;  /* 0x000000f1090a7212 */ /* 0x000fc600078e9606 */
[----:B------:R-:W-:-:S04]  /*9f30*/  IMAD.WIDE.U32 R14, R14, -0x326172a9, RZ ;  /* 0xcd9e8d570e0e7825 */ /* 0x000fc800078e00ff */
[----:B------:R-:W-:Y:S01]  /*9f40*/  IMAD.WIDE.U32 R10, R10, -0x326172a9, RZ ;  /* 0xcd9e8d570a0a7825 */ /* 0x000fe200078e00ff */
[----:B------:R-:W-:-:S03]  /*9f50*/  LOP3.LUT R7, R15, R219, R16, 0x96, !PT ;  /* 0x000000db0f077212 */ /* 0x000fc600078e9610 */
[----:B------:R-:W-:Y:S01]  /*9f60*/  IMAD.MOV.U32 R21, RZ, RZ, R203 ;  /* 0x000000ffff157224 */ /* 0x000fe200078e00cb */
[----:B------:R-:W-:Y:S01]  /*9f70*/  LOP3.LUT R14, R11, R237, R14, 0x96, !PT ;  /* 0x000000ed0b0e7212 */ /* 0x000fe200078e960e */
[----:B------:R-:W-:Y:S01]  /*9f80*/  IMAD.MOV.U32 R209, RZ, RZ, R208 ;  /* 0x000000ffffd17224 */ /* 0x000fe200078e00d0 */
[----:B------:R1:W-:Y:S01]  /*9f90*/  MUFU.EX2 R22, R213 ;  /* 0x000000d500167308 */ /* 0x0003e20000000800 */
[----:B------:R-:W-:Y:S02]  /*9fa0*/  IMAD.MOV.U32 R208, RZ, RZ, R21 ;  /* 0x000000ffffd07224 */ /* 0x000fe400078e0015 */
[----:B------:R-:W-:-:S04]  /*9fb0*/  IMAD.WIDE.U32 R6, R7, -0x2daee0ad, RZ ;  /* 0xd2511f5307067825 */ /* 0x000fc800078e00ff */
[----:B------:R-:W-:-:S04]  /*9fc0*/  IMAD.WIDE.U32 R14, R14, -0x2daee0ad, RZ ;  /* 0xd2511f530e0e7825 */ /* 0x000fc800078e00ff */
[----:B------:R-:W-:Y:S01]  /*9fd0*/  IMAD.MOV.U32 R203, RZ, RZ, R221 ;  /* 0x000000ffffcb7224 */ /* 0x000fe200078e00dd */
[----:B------:R-:W-:Y:S01]  /*9fe0*/  LOP3.LUT R6, R15, R233, R6, 0x96, !PT ;  /* 0x000000e90f067212 */ /* 0x000fe200078e9606 */
[----:B------:R4:W4:Y:S01]  /*9ff0*/  LDL.LU R221, [R1+0x344] ;  /* 0x0003440001dd7983 */ /* 0x0009220000300800 */
[----:B-1----:R-:W-:-:S03]  /*a000*/  IMAD.MOV.U32 R213, RZ, RZ, R210 ;  /* 0x000000ffffd57224 */ /* 0x002fc600078e00d2 */
[----:B------:R1:W5:Y:S01]  /*a010*/  LDL.LU R181, [R1+0x340] ;  /* 0x0003400001b57983 */ /* 0x0003620000300800 */
[----:B------:R-:W-:Y:S02]  /*a020*/  IMAD.MOV.U32 R210, RZ, RZ, R247 ;  /* 0x000000ffffd27224 */ /* 0x000fe400078e00f7 */
[----:B------:R-:W-:Y:S01]  /*a030*/  IMAD.MOV.U32 R247, RZ, RZ, R209 ;  /* 0x000000fffff77224 */ /* 0x000fe200078e00d1 */
[----:B------:R1:W-:Y:S01]  /*a040*/  MUFU.EX2 R15, R213 ;  /* 0x000000d5000f7308 */ /* 0x0003e20000000800 */
[----:B------:R-:W-:Y:S01]  /*a050*/  IMAD.MOV.U32 R209, RZ, RZ, R208 ;  /* 0x000000ffffd17224 */ /* 0x000fe200078e00d0 */
[----:B------:R-:W4:Y:S01]  /*a060*/  LDL.LU R4, [R1+0x33c] ;  /* 0x00033c0001047983 */ /* 0x000f220000300800 */
[----:B------:R-:W-:Y:S02]  /*a070*/  IMAD.MOV.U32 R208, RZ, RZ, R204 ;  /* 0x000000ffffd07224 */ /* 0x000fe400078e00cc */
[----:B------:R-:W-:Y:S02]  /*a080*/  IMAD.MOV.U32 R204, RZ, RZ, R203 ;  /* 0x000000ffffcc7224 */ /* 0x000fe400078e00cb */
[----:B------:R-:W-:Y:S01]  /*a090*/  IMAD.MOV.U32 R203, RZ, RZ, R189 ;  /* 0x000000ffffcb7224 */ /* 0x000fe200078e00bd */
[----:B------:R-:W-:Y:S01]  /*a0a0*/  STL [R1+0x2b0], R54 ;  /* 0x0002b03601007387 */ /* 0x000fe20000100800 */
[----:B------:R-:W-:-:S03]  /*a0b0*/  IMAD.MOV.U32 R189, RZ, RZ, R3 ;  /* 0x000000ffffbd7224 */ /* 0x000fc600078e0003 */
[----:B------:R-:W4:Y:S01]  /*a0c0*/  LDL.LU R3, [R1+0x338] ;  /* 0x0003380001037983 */ /* 0x000f220000300800 */
[----:B-1----:R-:W-:Y:S02]  /*a0d0*/  IMAD.MOV.U32 R213, RZ, RZ, R210 ;  /* 0x000000ffffd57224 */ /* 0x002fe400078e00d2 */
[----:B------:R-:W-:Y:S02]  /*a0e0*/  IMAD.MOV.U32 R210, RZ, RZ, R247 ;  /* 0x000000ffffd27224 */ /* 0x000fe400078e00f7 */
[----:B------:R-:W-:Y:S01]  /*a0f0*/  IMAD.MOV.U32 R247, RZ, RZ, R209 ;  /* 0x000000fffff77224 */ /* 0x000fe200078e00d1 */
[----:B------:R1:W3:Y:S01]  /*a100*/  MUFU.EX2 R19, R213 ;  /* 0x000000d500137308 */ /* 0x0002e20000000800 */
[----:B------:R-:W-:Y:S02]  /*a110*/  IMAD.MOV.U32 R209, RZ, RZ, R203 ;  /* 0x000000ffffd17224 */ /* 0x000fe400078e00cb */
[----:B------:R-:W-:Y:S02]  /*a120*/  IMAD.MOV.U32 R203, RZ, RZ, R187 ;  /* 0x000000ffffcb7224 */ /* 0x000fe400078e00bb */
[----:B------:R-:W-:-:S02]  /*a130*/  IMAD.MOV.U32 R187, RZ, RZ, R251 ;  /* 0x000000ffffbb7224 */ /* 0x000fc400078e00fb */
[----:B------:R2:W5:Y:S01]  /*a140*/  LDL.LU R251, [R1+0x334] ;  /* 0x0003340001fb7983 */ /* 0x0005620000300800 */
[----:B-1----:R-:W-:Y:S02]  /*a150*/  IMAD.MOV.U32 R213, RZ, RZ, R210 ;  /* 0x000000ffffd57224 */ /* 0x002fe400078e00d2 */
[----:B------:R-:W-:Y:S02]  /*a160*/  IMAD.MOV.U32 R210, RZ, RZ, R247 ;  /* 0x000000ffffd27224 */ /* 0x000fe400078e00f7 */
[----:B------:R-:W-:Y:S01]  /*a170*/  IMAD.MOV.U32 R247, RZ, RZ, R209 ;  /* 0x000000fffff77224 */ /* 0x000fe200078e00d1 */
[----:B------:R1:W4:Y:S01]  /*a180*/  MUFU.EX2 R11, R213 ;  /* 0x000000d5000b7308 */ /* 0x0003220000000800 */
[----:B------:R-:W-:Y:S02]  /*a190*/  IMAD.MOV.U32 R209, RZ, RZ, R196 ;  /* 0x000000ffffd17224 */ /* 0x000fe400078e00c4 */
[----:B------:R-:W-:Y:S02]  /*a1a0*/  IMAD.MOV.U32 R196, RZ, RZ, R250 ;  /* 0x000000ffffc47224 */ /* 0x000fe400078e00fa */
[----:B------:R2:W5:Y:S01]  /*a1b0*/  LDL.LU R250, [R1+0x330] ;  /* 0x0003300001fa7983 */ /* 0x0005620000300800 */
[----:B-1----:R-:W-:-:S03]  /*a1c0*/  IMAD.MOV.U32 R213, RZ, RZ, R174 ;  /* 0x000000ffffd57224 */ /* 0x002fc600078e00ae */
[----:B------:R1:W4:Y:S04]  /*a1d0*/  LDL.LU.S16 R174, [R1] ;  /* 0x0000000001ae7983 */ /* 0x0003280000300600 */
[----:B------:R1:W4:Y:S01]  /*a1e0*/  LDL.LU.S16 R236, [R1+0xc] ;  /* 0x00000c0001ec7983 */ /* 0x0003220000300600 */
[----:B------:R-:W-:Y:S01]  /*a1f0*/  LOP3.LUT R8, R7, R239, R8, 0x96, !PT ;  /* 0x000000ef07087212 */ /* 0x000fe200078e9608 */
[----:B------:R-:W-:-:S04]  /*a200*/  IMAD.WIDE.U32 R6, R6, -0x326172a9, RZ ;  /* 0xcd9e8d5706067825 */ /* 0x000fc800078e00ff */
[----:B------:R-:W-:-:S04]  /*a210*/  IMAD.WIDE.U32 R8, R8, -0x326172a9, RZ ;  /* 0xcd9e8d5708087825 */ /* 0x000fc800078e00ff */
[----:B------:R-:W-:Y:S01]  /*a220*/  FADD.FTZ R21, R5, R2 ;  /* 0x0000000205157221 */ /* 0x000fe20000010000 */
[----:B------:R-:W-:Y:S02]  /*a230*/  LOP3.LUT R0, R7, R135, R8, 0x96, !PT ;  /* 0x0000008707007212 */ /* 0x000fe400078e9608 */
[----:B------:R-:W-:Y:S02]  /*a240*/  PRMT R231, R98, 0x5410, R97 ;  /* 0x0000541062e77816 */ /* 0x000fe40000000061 */
[----:B------:R-:W-:Y:S01]  /*a250*/  LOP3.LUT R2, R0, 0xff, RZ, 0xc0, !PT ;  /* 0x000000ff00027812 */ /* 0x000fe200078ec0ff */
[----:B--2---:R-:W-:-:S05]  /*a260*/  @!P3 HFMA2.BF16_V2 R220, -RZ.H0_H0, RZ.H0_H0, -R98.H0_H0 ;  /* 0x200000ffffdcb231 */ /* 0x004fca0000340962 */
[----:B------:R-:W-:Y:S02]  /*a270*/  @!P3 PRMT R98, R220, 0x5410, RZ ;  /* 0x00005410dc62b816 */ /* 0x000fe400000000ff */
[----:B------:R-:W-:Y:S02]  /*a280*/  ISETP.GE.U32.AND P3, PT, R193, R2, PT ;  /* 0x00000002c100720c */ /* 0x000fe40003f66070 */
[----:B------:R-:W-:-:S04]  /*a290*/  LOP3.LUT R2, R0, 0xffff, RZ, 0xc0, !PT ;  /* 0x0000ffff00027812 */ /* 0x000fc800078ec0ff */
[----:B------:R-:W-:-:S04]  /*a2a0*/  SHF.R.U32.HI R2, RZ, 0x8, R2 ;  /* 0x00000008ff027819 */ /* 0x000fc80000011602 */
[----:B------:R-:W-:-:S04]  /*a2b0*/  LOP3.LUT R2, R2, 0xffff, RZ, 0xc0, !PT ;  /* 0x0000ffff02027812 */ /* 0x000fc800078ec0ff */
[----:B------:R-:W-:Y:S02]  /*a2c0*/  ISETP.GE.U32.AND P4, PT, R193, R2, PT ;  /* 0x00000002c100720c */ /* 0x000fe40003f86070 */
[--C-:B------:R-:W-:Y:S02]  /*a2d0*/  SHF.R.U32.HI R2, RZ, 0x10, R0.reuse ;  /* 0x00000010ff027819 */ /* 0x100fe40000011600 */
[----:B------:R-:W-:Y:S02]  /*a2e0*/  SHF.R.U32.HI R0, RZ, 0x18, R0 ;  /* 0x00000018ff007819 */ /* 0x000fe40000011600 */
[----:B------:R-:W-:Y:S01]  /*a2f0*/  PRMT R220, R96, 0x5410, R95 ;  /* 0x0000541060dc7816 */ /* 0x000fe2000000005f */
[----:B------:R-:W-:Y:S01]  /*a300*/  @!P2 HFMA2.BF16_V2 R218, -RZ.H0_H0, RZ.H0_H0, -R97.H0_H0 ;  /* 0x200000ffffdaa231 */ /* 0x000fe20000340961 */
[----:B------:R-:W-:Y:S01]  /*a310*/  PRMT R29, R34, 0x7610, R29 ;  /* 0x00007610221d7816 */ /* 0x000fe2000000001d */
[----:B------:R-:W-:-:S03]  /*a320*/  @!P5 HFMA2.BF16_V2 R215, -RZ.H0_H0, RZ.H0_H0, -R100.H0_H0 ;  /* 0x200000ffffd7d231 */ /* 0x000fc60000340964 */
[----:B------:R-:W-:Y:S02]  /*a330*/  @!P2 PRMT R97, R218, 0x5410, RZ ;  /* 0x00005410da61a816 */ /* 0x000fe400000000ff */
[----:B------:R-:W-:Y:S02]  /*a340*/  LOP3.LUT R10, R9, R235, R10, 0x96, !PT ;  /* 0x000000eb090a7212 */ /* 0x000fe400078e960a */
[----:B------:R-:W-:Y:S01]  /*a350*/  LOP3.LUT R2, R2, 0xff, RZ, 0xc0, !PT ;  /* 0x000000ff02027812 */ /* 0x000fe200078ec0ff */
[----:B---3--:R-:W-:-:S05]  /*a360*/  @!P1 HFMA2.BF16_V2 R222, -RZ.H0_H0, RZ.H0_H0, -R96.H0_H0 ;  /* 0x200000ffffde9231 */ /* 0x008fca0000340960 */
[----:B------:R-:W-:Y:S02]  /*a370*/  @!P1 PRMT R96, R222, 0x5410, RZ ;  /* 0x00005410de609816 */ /* 0x000fe400000000ff */
[----:B------:R-:W-:Y:S02]  /*a380*/  ISETP.GE.U32.AND P1, PT, R193, R0, PT ;  /* 0x00000000c100720c */ /* 0x000fe40003f26070 */
[----:B------:R-:W-:-:S04]  /*a390*/  LOP3.LUT R0, R6, 0xff, RZ, 0xc0, !PT ;  /* 0x000000ff06007812 */ /* 0x000fc800078ec0ff */
[----:B------:R-:W-:Y:S02]  /*a3a0*/  ISETP.GE.U32.AND P2, PT, R193, R0, PT ;  /* 0x00000000c100720c */ /* 0x000fe40003f46070 */
[----:B------:R-:W-:Y:S02]  /*a3b0*/  SHF.R.U32.HI R0, RZ, 0x18, R6 ;  /* 0x00000018ff007819 */ /* 0x000fe40000011606 */
[----:B------:R-:W-:Y:S02]  /*a3c0*/  @!P5 PRMT R100, R215, 0x5410, RZ ;  /* 0x00005410d764d816 */ /* 0x000fe400000000ff */
[----:B------:R-:W-:Y:S02]  /*a3d0*/  F2FP.BF16.F32.PACK_AB R32, R28, R32 ;  /* 0x000000201c20723e */ /* 0x000fe400000010ff */
[----:B------:R-:W-:Y:S01]  /*a3e0*/  ISETP.GE.U32.AND P5, PT, R193, R2, PT ;  /* 0x00000002c100720c */ /* 0x000fe20003fa6070 */
[----:B------:R-:W-:Y:S01]  /*a3f0*/  FADD.FTZ R2, R19, R21 ;  /* 0x0000001513027221 */ /* 0x000fe20000010000 */
[----:B------:R-:W-:-:S02]  /*a400*/  LOP3.LUT R5, R6, 0xffff, RZ, 0xc0, !PT ;  /* 0x0000ffff06057812 */ /* 0x000fc400078ec0ff */
[----:B------:R-:W-:Y:S01]  /*a410*/  SHF.R.U32.HI R8, RZ, 0x10, R6 ;  /* 0x00000010ff087819 */ /* 0x000fe20000011606 */
[----:B------:R-:W-:Y:S01]  /*a420*/  IMAD.WIDE.U32 R6, R10, -0x2daee0ad, RZ ;  /* 0xd2511f530a067825 */ /* 0x000fe200078e00ff */
[----:B------:R-:W-:-:S03]  /*a430*/  PRMT R28, R34, 0x7632, R28 ;  /* 0x00007632221c7816 */ /* 0x000fc6000000001c */
[----:B----4-:R-:W-:-:S05]  /*a440*/  @!P0 HFMA2.BF16_V2 R221, -RZ.H0_H0, RZ.H0_H0, -R95.H0_H0 ;  /* 0x200000ffffdd8231 */ /* 0x010fca000034095f */
[----:B------:R-:W-:Y:S02]  /*a450*/  @!P0 PRMT R95, R221, 0x5410, RZ ;  /* 0x00005410dd5f8816 */ /* 0x000fe400000000ff */
[----:B------:R-:W-:Y:S01]  /*a460*/  ISETP.GE.U32.AND P0, PT, R193, R0, PT ;  /* 0x00000000c100720c */ /* 0x000fe20003f06070 */
[----:B------:R-:W-:Y:S01]  /*a470*/  FADD.FTZ R0, R22, R20 ;  /* 0x0000001416007221 */ /* 0x000fe20000010000 */
[----:B------:R-:W-:-:S03]  /*a480*/  F2FP.BF16.F32.PACK_AB R22, R15, R22 ;  /* 0x000000160f16723e */ /* 0x000fc600000010ff */
[----:B------:R-:W-:Y:S01]  /*a490*/  FADD.FTZ R9, R15, R0 ;  /* 0x000000000f097221 */ /* 0x000fe20000010000 */
[----:B------:R-:W-:Y:S01]  /*a4a0*/  FADD.FTZ R15, R11, R2 ;  /* 0x000000020b0f7221 */ /* 0x000fe20000010000 */
[----:B------:R-:W-:Y:S02]  /*a4b0*/  LOP3.LUT R2, R6, 0xff, RZ, 0xc0, !PT ;  /* 0x000000ff06027812 */ /* 0x000fe400078ec0ff */
[----:B------:R-:W-:Y:S01]  /*a4c0*/  LOP3.LUT R0, R7, R155, R14, 0x96, !PT ;  /* 0x0000009b07007212 */ /* 0x000fe200078e960e */
[----:B------:R-:W-:Y:S02]  /*a4d0*/  @!P3 HFMA2.BF16_V2 R174, -RZ.H0_H0, RZ.H0_H0, -R29.H0_H0 ;  /* 0x200000ffffaeb231 */ /* 0x000fe4000034091d */
[----:B------:R-:W-:-:S03]  /*a4e0*/  @!P4 HFMA2.BF16_V2 R236, -RZ.H0_H0, RZ.H0_H0, -R28.H0_H0 ;  /* 0x200000ffffecc231 */ /* 0x000fc6000034091c */
[----:B------:R-:W-:Y:S02]  /*a4f0*/  PRMT R10, R174, 0x7610, R10 ;  /* 0x00007610ae0a7816 */ /* 0x000fe4000000000a */
[----:B------:R-:W-:Y:S02]  /*a500*/  PRMT R174, R29, 0x5410, R28 ;  /* 0x000054101dae7816 */ /* 0x000fe4000000001c */
[----:B------:R-:W-:Y:S02]  /*a510*/  @!P3 PRMT R29, R10, 0x5410, RZ ;  /* 0x000054100a1db816 */ /* 0x000fe400000000ff */
[----:B------:R-:W-:Y:S02]  /*a520*/  ISETP.GE.U32.AND P3, PT, R193, R2, PT ;  /* 0x00000002c100720c */ /* 0x000fe40003f66070 */
[----:B------:R-:W-:Y:S02]  /*a530*/  SHF.R.U32.HI R2, RZ, 0x8, R5 ;  /* 0x00000008ff027819 */ /* 0x000fe40000011605 */
[----:B------:R-:W-:-:S02]  /*a540*/  PRMT R14, R236, 0x7610, R14 ;  /* 0x00007610ec0e7816 */ /* 0x000fc4000000000e */
[----:B------:R-:W-:Y:S02]  /*a550*/  LOP3.LUT R2, R2, 0xffff, RZ, 0xc0, !PT ;  /* 0x0000ffff02027812 */ /* 0x000fe400078ec0ff */
[----:B------:R-:W-:Y:S02]  /*a560*/  @!P4 PRMT R28, R14, 0x5410, RZ ;  /* 0x000054100e1cc816 */ /* 0x000fe400000000ff */
[----:B------:R1:W2:Y:S01]  /*a570*/  LDL.LU.S16 R14, [R1+0x18] ;  /* 0x00001800010e7983 */ /* 0x0002a20000300600 */
[----:B------:R-:W-:Y:S02]  /*a580*/  ISETP.GE.U32.AND P4, PT, R193, R2, PT ;  /* 0x00000002c100720c */ /* 0x000fe40003f86070 */
[----:B------:R-:W-:Y:S02]  /*a590*/  LOP3.LUT R2, R8, 0xff, RZ, 0xc0, !PT ;  /* 0x000000ff08027812 */ /* 0x000fe400078ec0ff */
[----:B------:R1:W3:Y:S01]  /*a5a0*/  LDL.LU.S16 R8, [R1+0x1c] ;  /* 0x00001c0001087983 */ /* 0x0002e20000300600 */
[----:B------:R-:W-:-:S02]  /*a5b0*/  PRMT R78, R36, 0x7632, R78 ;  /* 0x00007632244e7816 */ /* 0x000fc4000000004e */
[----:B------:R-:W-:-:S03]  /*a5c0*/  PRMT R79, R36, 0x7610, R79 ;  /* 0x00007610244f7816 */ /* 0x000fc6000000004f */
[----:B--2---:R-:W-:Y:S02]  /*a5d0*/  @!P1 HFMA2.BF16_V2 R14, -RZ.H0_H0, RZ.H0_H0, -R78.H0_H0 ;  /* 0x200000ffff0e9231 */ /* 0x004fe4000034094e */
[----:B---3--:R-:W-:-:S03]  /*a5e0*/  @!P5 HFMA2.BF16_V2 R8, -RZ.H0_H0, RZ.H0_H0, -R79.H0_H0 ;  /* 0x200000ffff08d231 */ /* 0x008fc6000034094f */
[----:B------:R-:W-:Y:S02]  /*a5f0*/  PRMT R222, R14, 0x7610, R222 ;  /* 0x000076100ede7816 */ /* 0x000fe400000000de */
[----:B------:R2:W3:Y:S01]  /*a600*/  MUFU.EX2 R14, R213 ;  /* 0x000000d5000e7308 */ /* 0x0004e20000000800 */
[----:B------:R-:W-:Y:S01]  /*a610*/  PRMT R5, R8, 0x7610, R5 ;  /* 0x0000761008057816 */ /* 0x000fe20000000005 */
[----:B--2---:R-:W-:Y:S02]  /*a620*/  IMAD.MOV.U32 R213, RZ, RZ, R210 ;  /* 0x000000ffffd57224 */ /* 0x004fe400078e00d2 */
[----:B------:R-:W-:Y:S02]  /*a630*/  IMAD.MOV.U32 R210, RZ, RZ, R252 ;  /* 0x000000ffffd27224 */ /* 0x000fe400078e00fc */
[----:B------:R-:W-:Y:S02]  /*a640*/  IMAD.MOV.U32 R252, RZ, RZ, R201 ;  /* 0x000000fffffc7224 */ /* 0x000fe400078e00c9 */
[----:B------:R-:W-:-:S02]  /*a650*/  IMAD.MOV.U32 R201, RZ, RZ, R197 ;  /* 0x000000ffffc97224 */ /* 0x000fc400078e00c5 */
[----:B------:R-:W-:Y:S02]  /*a660*/  IMAD.MOV.U32 R197, RZ, RZ, R196 ;  /* 0x000000ffffc57224 */ /* 0x000fe400078e00c4 */
[----:B------:R-:W-:Y:S01]  /*a670*/  IMAD.MOV.U32 R196, RZ, RZ, R173 ;  /* 0x000000ffffc47224 */ /* 0x000fe200078e00ad */
[----:B------:R-:W-:Y:S02]  /*a680*/  PRMT R173, R79, 0x5410, R78 ;  /* 0x000054104fad7816 */ /* 0x000fe4000000004e */
[----:B------:R-:W-:Y:S02]  /*a690*/  @!P5 PRMT R79, R5, 0x5410, RZ ;  /* 0x00005410054fd816 */ /* 0x000fe400000000ff */
[----:B------:R1:W2:Y:S01]  /*a6a0*/  LDL.LU.S16 R5, [R1+0x24] ;  /* 0x0000240001057983 */ /* 0x0002a20000300600 */
[----:B------:R-:W4:Y:S01]  /*a6b0*/  MUFU.EX2 R8, R213 ;  /* 0x000000d500087308 */ /* 0x000f220000000800 */
[----:B------:R-:W-:Y:S02]  /*a6c0*/  @!P1 PRMT R78, R222, 0x5410, RZ ;  /* 0x00005410de4e9816 */ /* 0x000fe400000000ff */
[----:B------:R-:W-:-:S02]  /*a6d0*/  ISETP.GE.U32.AND P1, PT, R193, R2, PT ;  /* 0x00000002c100720c */ /* 0x000fc40003f26070 */
[----:B------:R-:W-:Y:S02]  /*a6e0*/  SHF.R.U32.HI R2, RZ, 0x10, R0 ;  /* 0x00000010ff027819 */ /* 0x000fe40000011600 */
[----:B------:R-:W-:Y:S02]  /*a6f0*/  PRMT R89, R35, 0x7610, R89 ;  /* 0x0000761023597816 */ /* 0x000fe40000000059 */
[----:B------:R-:W-:-:S04]  /*a700*/  LOP3.LUT R2, R2, 0xff, RZ, 0xc0, !PT ;  /* 0x000000ff02027812 */ /* 0x000fc800078ec0ff */
[----:B------:R-:W-:Y:S01]  /*a710*/  ISETP.GE.U32.AND P5, PT, R193, R2, PT ;  /* 0x00000002c100720c */ /* 0x000fe20003fa6070 */
[----:B---3--:R-:W-:Y:S01]  /*a720*/  FADD.FTZ R2, R14, R9 ;  /* 0x000000090e027221 */ /* 0x008fe20000010000 */
[----:B--2---:R-:W-:-:S05]  /*a730*/  @!P2 HFMA2.BF16_V2 R5, -RZ.H0_H0, RZ.H0_H0, -R89.H0_H0 ;  /* 0x200000ffff05a231 */ /* 0x004fca0000340959 */
[----:B------:R-:W-:Y:S01]  /*a740*/  PRMT R221, R5, 0x7610, R221 ;  /* 0x0000761005dd7816 */ /* 0x000fe200000000dd */
[----:B----4-:R-:W-:Y:S02]  /*a750*/  FADD.FTZ R5, R8, R2 ;  /* 0x0000000208057221 */ /* 0x010fe40000010000 */
[----:B------:R1:W2:Y:S01]  /*a760*/  LDL.LU.S16 R2, [R1+0x28] ;  /* 0x0000280001027983 */ /* 0x0002a20000300600 */
[----:B------:R-:W-:Y:S01]  /*a770*/  PRMT R88, R35, 0x7632, R88 ;  /* 0x0000763223587816 */ /* 0x000fe20000000058 */
[----:B------:R-:W-:Y:S02]  /*a780*/  IMAD.MOV.U32 R213, RZ, RZ, R210 ;  /* 0x000000ffffd57224 */ /* 0x000fe400078e00d2 */
[----:B------:R-:W-:Y:S02]  /*a790*/  IMAD.MOV.U32 R210, RZ, RZ, R247 ;  /* 0x000000ffffd27224 */ /* 0x000fe400078e00f7 */
[----:B------:R-:W-:Y:S02]  /*a7a0*/  IMAD.MOV.U32 R247, RZ, RZ, R204 ;  /* 0x000000fffff77224 */ /* 0x000fe400078e00cc */
[----:B------:R-:W-:-:S02]  /*a7b0*/  IMAD.MOV.U32 R204, RZ, RZ, R191 ;  /* 0x000000ffffcc7224 */ /* 0x000fc400078e00bf */
[----:B------:R-:W-:Y:S01]  /*a7c0*/  IMAD.MOV.U32 R191, RZ, RZ, R172 ;  /* 0x000000ffffbf7224 */ /* 0x000fe200078e00ac */
[----:B------:R-:W-:Y:S02]  /*a7d0*/  PRMT R172, R89, 0x5410, R88 ;  /* 0x0000541059ac7816 */ /* 0x000fe40000000058 */
[----:B------:R-:W-:Y:S01]  /*a7e0*/  @!P2 PRMT R89, R221, 0x5410, RZ ;  /* 0x00005410dd59a816 */ /* 0x000fe200000000ff */
[----:B--2---:R-:W-:-:S05]  /*a7f0*/  @!P4 HFMA2.BF16_V2 R2, -RZ.H0_H0, RZ.H0_H0, -R88.H0_H0 ;  /* 0x200000ffff02c231 */ /* 0x004fca0000340958 */
[----:B------:R-:W-:Y:S02]  /*a800*/  PRMT R21, R2, 0x7610, R21 ;  /* 0x0000761002157816 */ /* 0x000fe40000000015 */
[----:B------:R-:W-:-:S04]  /*a810*/  LOP3.LUT R2, R0, 0xff, RZ, 0xc0, !PT ;  /* 0x000000ff00027812 */ /* 0x000fc800078ec0ff */
[----:B------:R-:W-:Y:S02]  /*a820*/  ISETP.GE.U32.AND P2, PT, R193, R2, PT ;  /* 0x00000002c100720c */ /* 0x000fe40003f46070 */
[----:B------:R1:W2:Y:S01]  /*a830*/  LDL.LU.S16 R2, [R1+0x30] ;  /* 0x0000300001027983 */ /* 0x0002a20000300600 */
[C---:B------:R-:W-:Y:S01]  /*a840*/  PRMT R83, R37.reuse, 0x7632, R83 ;  /* 0x0000763225537816 */ /* 0x040fe20000000053 */
[----:B------:R-:W-:Y:S01]  /*a850*/  IMAD.MOV.U32 R236, RZ, RZ, R210 ;  /* 0x000000ffffec7224 */ /* 0x000fe200078e00d2 */
[----:B------:R-:W-:Y:S01]  /*a860*/  PRMT R80, R37, 0x7610, R80 ;  /* 0x0000761025507816 */ /* 0x000fe20000000050 */
[----:B------:R-:W-:Y:S02]  /*a870*/  IMAD.MOV.U32 R210, RZ, RZ, R201 ;  /* 0x000000ffffd27224 */ /* 0x000fe400078e00c9 */
[----:B------:R-:W-:Y:S01]  /*a880*/  IMAD.MOV.U32 R201, RZ, RZ, R171 ;  /* 0x000000ffffc97224 */ /* 0x000fe200078e00ab */
[----:B------:R-:W-:Y:S01]  /*a890*/  PRMT R171, R80, 0x5410, R83 ;  /* 0x0000541050ab7816 */ /* 0x000fe20000000053 */
[----:B--2---:R-:W-:-:S05]  /*a8a0*/  @!P0 HFMA2.BF16_V2 R2, -RZ.H0_H0, RZ.H0_H0, -R83.H0_H0 ;  /* 0x200000ffff028231 */ /* 0x004fca0000340953 */
[----:B------:R-:W-:-:S04]  /*a8b0*/  PRMT R9, R2, 0x7610, R9 ;  /* 0x0000761002097816 */ /* 0x000fc80000000009 */
[----:B------:R-:W-:Y:S02]  /*a8c0*/  @!P0 PRMT R83, R9, 0x5410, RZ ;  /* 0x0000541009538816 */ /* 0x000fe400000000ff */
[----:B------:R1:W2:Y:S01]  /*a8d0*/  LDL.LU.S16 R9, [R1+0x34] ;  /* 0x0000340001097983 */ /* 0x0002a20000300600 */
[----:B------:R-:W-:Y:S02]  /*a8e0*/  SHF.R.U32.HI R2, RZ, 0x18, R0 ;  /* 0x00000018ff027819 */ /* 0x000fe40000011600 */
[----:B------:R-:W-:Y:S02]  /*a8f0*/  LOP3.LUT R0, R0, 0xffff, RZ, 0xc0, !PT ;  /* 0x0000ffff00007812 */ /* 0x000fe400078ec0ff */
[----:B------:R-:W-:Y:S02]  /*a900*/  LOP3.LUT R7, R6, 0xffff, RZ, 0xc0, !PT ;  /* 0x0000ffff06077812 */ /* 0x000fe400078ec0ff */
[--C-:B------:R-:W-:Y:S02]  /*a910*/  SHF.R.U32.HI R10, RZ, 0x10, R6.reuse ;  /* 0x00000010ff0a7819 */ /* 0x100fe40000011606 */
[----:B------:R-:W-:-:S02]  /*a920*/  SHF.R.U32.HI R6, RZ, 0x18, R6 ;  /* 0x00000018ff067819 */ /* 0x000fc40000011606 */
[----:B------:R-:W-:Y:S02]  /*a930*/  SHF.R.U32.HI R0, RZ, 0x8, R0 ;  /* 0x00000008ff007819 */ /* 0x000fe40000011600 */
[----:B------:R-:W-:Y:S02]  /*a940*/  ISETP.GE.U32.AND P0, PT, R193, R6, PT ;  /* 0x00000006c100720c */ /* 0x000fe40003f06070 */
[----:B------:R-:W-:Y:S01]  /*a950*/  LOP3.LUT R0, R0, 0xffff, RZ, 0xc0, !PT ;  /* 0x0000ffff00007812 */ /* 0x000fe200078ec0ff */
[----:B--2---:R-:W-:-:S05]  /*a960*/  @!P1 HFMA2.BF16_V2 R9, -RZ.H0_H0, RZ.H0_H0, -R80.H0_H0 ;  /* 0x200000ffff099231 */ /* 0x004fca0000340950 */
[----:B------:R-:W-:-:S04]  /*a970*/  PRMT R6, R9, 0x7610, R6 ;  /* 0x0000761009067816 */ /* 0x000fc80000000006 */
[----:B------:R-:W-:Y:S02]  /*a980*/  @!P1 PRMT R80, R6, 0x5410, RZ ;  /* 0x0000541006509816 */ /* 0x000fe400000000ff */
[----:B------:R-:W-:Y:S02]  /*a990*/  ISETP.GE.U32.AND P1, PT, R193, R0, PT ;  /* 0x00000000c100720c */ /* 0x000fe40003f26070 */
[----:B------:R1:W2:Y:S01]  /*a9a0*/  LDL.LU.S16 R0, [R1+0x38] ;  /* 0x0000380001007983 */ /* 0x0002a20000300600 */
[----:B------:R-:W-:Y:S01]  /*a9b0*/  @!P4 PRMT R88, R21, 0x5410, RZ ;  /* 0x000054101558c816 */ /* 0x000fe200000000ff */
[----:B------:R3:W-:Y:S01]  /*a9c0*/  MUFU.EX2 R9, R236 ;  /* 0x000000ec00097308 */ /* 0x0007e20000000800 */
[----:B------:R-:W-:Y:S02]  /*a9d0*/  ISETP.GE.U32.AND P4, PT, R193, R2, PT ;  /* 0x00000002c100720c */ /* 0x000fe40003f86070 */
[----:B------:R-:W-:-:S05]  /*a9e0*/  PRMT R84, R87, 0x7632, R84 ;  /* 0x0000763257547816 */ /* 0x000fca0000000054 */
[----:B------:R4:W1:Y:S01]  /*a9f0*/  MUFU.EX2 R6, R245 ;  /* 0x000000f500067308 */ /* 0x0008620000000800 */
[----:B---3--:R-:W-:Y:S02]  /*aa00*/  IMAD.MOV.U32 R236, RZ, RZ, R213 ;  /* 0x000000ffffec7224 */ /* 0x008fe400078e00d5 */
[----:B------:R-:W-:Y:S02]  /*aa10*/  IMAD.MOV.U32 R213, RZ, RZ, R247 ;  /* 0x000000ffffd57224 */ /* 0x000fe400078e00f7 */
[----:B------:R-:W-:Y:S02]  /*aa20*/  IMAD.MOV.U32 R247, RZ, RZ, R204 ;  /* 0x000000fffff77224 */ /* 0x000fe400078e00cc */
[----:B------:R-:W-:Y:S02]  /*aa30*/  IMAD.MOV.U32 R204, RZ, RZ, R252 ;  /* 0x000000ffffcc7224 */ /* 0x000fe400078e00fc */
[----:B------:R-:W-:Y:S01]  /*aa40*/  IMAD.MOV.U32 R252, RZ, RZ, R178 ;  /* 0x000000fffffc7224 */ /* 0x000fe200078e00b2 */
[----:B------:R-:W-:Y:S01]  /*aa50*/  PRMT R178, R87, 0x5410, R84 ;  /* 0x0000541057b27816 */ /* 0x000fe20000000054 */
[----:B----4-:R3:W5:Y:S01]  /*aa60*/  LDL.LU R245, [R1+0x32c] ;  /* 0x00032c0001f57983 */ /* 0x0107620000300800 */
[----:B--2---:R-:W-:-:S05]  /*aa70*/  @!P2 HFMA2.BF16_V2 R0, -RZ.H0_H0, RZ.H0_H0, -R87.H0_H0 ;  /* 0x200000ffff00a231 */ /* 0x004fca0000340957 */
[----:B------:R-:W-:-:S04]  /*aa80*/  PRMT R2, R0, 0x7610, R2 ;  /* 0x0000761000027816 */ /* 0x000fc80000000002 */
[----:B------:R-:W-:Y:S02]  /*aa90*/  @!P2 PRMT R87, R2, 0x5410, RZ ;  /* 0x000054100257a816 */ /* 0x000fe400000000ff */
[----:B------:R3:W2:Y:S01]  /*aaa0*/  LDL.LU.S16 R2, [R1+0x40] ;  /* 0x0000400001027983 */ /* 0x0006a20000300600 */
[----:B------:R-:W-:Y:S01]  /*aab0*/  SHF.R.U32.HI R0, RZ, 0x8, R7 ;  /* 0x00000008ff007819 */ /* 0x000fe20000011607 */
[----:B--2---:R-:W-:-:S05]  /*aac0*/  @!P1 HFMA2.BF16_V2 R2, -RZ.H0_H0, RZ.H0_H0, -R84.H0_H0 ;  /* 0x200000ffff029231 */ /* 0x004fca0000340954 */
[----:B------:R-:W-:Y:S02]  /*aad0*/  PRMT R7, R2, 0x7610, R7 ;  /* 0x0000761002077816 */ /* 0x000fe40000000007 */
[----:B------:R2:W4:Y:S02]  /*aae0*/  MUFU.EX2 R2, R244 ;  /* 0x000000f400027308 */ /* 0x0005240000000800 */
[----:B--2---:R3:W5:Y:S04]  /*aaf0*/  LDL.LU R244, [R1+0x328] ;  /* 0x0003280001f47983 */ /* 0x0047680000300800 */
[----:B------:R3:W2:Y:S04]  /*ab00*/  LDL.LU.S16 R221, [R1+0x48] ;  /* 0x0000480001dd7983 */ /* 0x0006a80000300600 */
[----:B------:R3:W4:Y:S01]  /*ab10*/  LDL.LU.S16 R21, [R1+0x4c] ;  /* 0x00004c0001157983 */ /* 0x0007220000300600 */
[----:B------:R-:W-:Y:S01]  /*ab20*/  PRMT R85, R86, 0x7632, R85 ;  /* 0x0000763256557816 */ /* 0x000fe20000000055 */
[----:B------:R-:W-:Y:S01]  /*ab30*/  IMAD.MOV.U32 R240, RZ, RZ, R236 ;  /* 0x000000fffff07224 */ /* 0x000fe200078e00ec */
[----:B------:R-:W-:Y:S01]  /*ab40*/  F2FP.BF16.F32.PACK_AB R48, R8, R14 ;  /* 0x0000000e0830723e */ /* 0x000fe200000010ff */
[----:B------:R-:W-:-:S02]  /*ab50*/  IMAD.MOV.U32 R236, RZ, RZ, R204 ;  /* 0x000000ffffec7224 */ /* 0x000fc400078e00cc */
[----:B------:R-:W-:Y:S01]  /*ab60*/  IMAD.MOV.U32 R204, RZ, RZ, R196 ;  /* 0x000000ffffcc7224 */ /* 0x000fe200078e00c4 */
[----:B------:R-:W-:Y:S01]  /*ab70*/  @!P1 PRMT R84, R7, 0x5410, RZ ;  /* 0x0000541007549816 */ /* 0x000fe200000000ff */
[----:B------:R-:W-:Y:S01]  /*ab80*/  IMAD.MOV.U32 R196, RZ, RZ, R177 ;  /* 0x000000ffffc47224 */ /* 0x000fe200078e00b1 */
[----:B------:R-:W-:Y:S01]  /*ab90*/  PRMT R177, R86, 0x5410, R85 ;  /* 0x0000541056b17816 */ /* 0x000fe20000000055 */
[----:B------:R1:W-:Y:S02]  /*aba0*/  MUFU.EX2 R7, R243 ;  /* 0x000000f300077308 */ /* 0x0003e40000000800 */
[----:B-1----:R3:W5:Y:S01]  /*abb0*/  LDL.LU R243, [R1+0x324] ;  /* 0x0003240001f37983 */ /* 0x0027620000300800 */
[----:B--2---:R-:W-:Y:S02]  /*abc0*/  @!P4 HFMA2.BF16_V2 R221, -RZ.H0_H0, RZ.H0_H0, -R85.H0_H0 ;  /* 0x200000ffffddc231 */ /* 0x004fe40000340955 */
[----:B----4-:R-:W-:-:S03]  /*abd0*/  @!P5 HFMA2.BF16_V2 R21, -RZ.H0_H0, RZ.H0_H0, -R86.H0_H0 ;  /* 0x200000ffff15d231 */ /* 0x010fc60000340956 */
[----:B------:R-:W-:Y:S02]  /*abe0*/  PRMT R20, R221, 0x7610, R20 ;  /* 0x00007610dd147816 */ /* 0x000fe40000000014 */
[----:B------:R-:W-:-:S04]  /*abf0*/  PRMT R8, R21, 0x7610, R8 ;  /* 0x0000761015087816 */ /* 0x000fc80000000008 */
[----:B------:R-:W-:Y:S02]  /*ac00*/  @!P5 PRMT R86, R8, 0x5410, RZ ;  /* 0x000054100856d816 */ /* 0x000fe400000000ff */
[----:B------:R1:W2:Y:S01]  /*ac10*/  MUFU.EX2 R8, R242 ;  /* 0x000000f200087308 */ /* 0x0002a20000000800 */
[----:B------:R-:W-:Y:S01]  /*ac20*/  @!P4 PRMT R85, R20, 0x5410, RZ ;  /* 0x000054101455c816 */ /* 0x000fe200000000ff */
[----:B-1----:R3:W5:Y:S04]  /*ac30*/  LDL.LU R242, [R1+0x320] ;  /* 0x0003200001f27983 */ /* 0x0027680000300800 */
[----:B------:R3:W4:Y:S04]  /*ac40*/  LDL.LU.S16 R21, [R1+0x5c] ;  /* 0x00005c0001157983 */ /* 0x0007280000300600 */
[----:B------:R3:W2:Y:S01]  /*ac50*/  LDL.LU.S16 R20, [R1+0x58] ;  /* 0x0000580001147983 */ /* 0x0006a20000300600 */
[----:B------:R-:W-:-:S04]  /*ac60*/  LOP3.LUT R0, R0, 0xffff, RZ, 0xc0, !PT ;  /* 0x0000ffff00007812 */ /* 0x000fc800078ec0ff */
[----:B------:R-:W-:Y:S02]  /*ac70*/  ISETP.GE.U32.AND P2, PT, R193, R0, PT ;  /* 0x00000000c100720c */ /* 0x000fe40003f46070 */
[----:B------:R-:W-:Y:S02]  /*ac80*/  PRMT R81, R82, 0x7632, R81 ;  /* 0x0000763252517816 */ /* 0x000fe40000000051 */
[----:B------:R-:W-:-:S09]  /*ac90*/  LOP3.LUT R0, R10, 0xff, RZ, 0xc0, !PT ;  /* 0x000000ff0a007812 */ /* 0x000fd200078ec0ff */
[----:B--2---:R-:W-:-:S05]  /*aca0*/  @!P2 HFMA2.BF16_V2 R20, -RZ.H0_H0, RZ.H0_H0, -R81.H0_H0 ;  /* 0x200000ffff14a231 */ /* 0x004fca0000340951 */
[----:B------:R-:W-:Y:S02]  /*acb0*/  PRMT R14, R20, 0x7610, R14 ;  /* 0x00007610140e7816 */ /* 0x000fe4000000000e */
[----:B------:R3:W2:Y:S01]  /*acc0*/  LDL.LU.S16 R20, [R1+0x64] ;  /* 0x0000640001147983 */ /* 0x0006a20000300600 */
[----:B------:R-:W-:Y:S01]  /*acd0*/  ISETP.GE.U32.AND P1, PT, R193, R0, PT ;  /* 0x00000000c100720c */ /* 0x000fe20003f26070 */
[----:B------:R-:W-:Y:S01]  /*ace0*/  FADD.FTZ R0, R6, R15 ;  /* 0x0000000f06007221 */ /* 0x000fe20000010000 */
[----:B------:R-:W-:Y:S02]  /*acf0*/  F2FP.BF16.F32.PACK_AB R46, R2, R6 ;  /* 0x00000006022e723e */ /* 0x000fe400000010ff */
[----:B------:R1:W3:Y:S02]  /*ad00*/  MUFU.EX2 R6, R195 ;  /* 0x000000c300067308 */ /* 0x0002e40000000800 */
[----:B-1----:R1:W5:Y:S07]  /*ad10*/  LDL.LU R195, [R1+0x31c] ;  /* 0x00031c0001c37983 */ /* 0x00236e0000300800 */
[----:B--2---:R-:W-:-:S05]  /*ad20*/  @!P1 HFMA2.BF16_V2 R20, -RZ.H0_H0, RZ.H0_H0, -R91.H0_H0 ;  /* 0x200000ffff149231 */ /* 0x004fca000034095b */
[----:B------:R-:W-:Y:S02]  /*ad30*/  PRMT R10, R20, 0x7610, R10 ;  /* 0x00007610140a7816 */ /* 0x000fe4000000000a */
[----:B------:R1:W2:Y:S01]  /*ad40*/  LDL.LU.S16 R20, [R1+0x60] ;  /* 0x0000600001147983 */ /* 0x0002a20000300600 */
[----:B------:R-:W-:Y:S01]  /*ad50*/  PRMT R90, R91, 0x7632, R90 ;  /* 0x000076325b5a7816 */ /* 0x000fe2000000005a */
[----:B------:R-:W-:Y:S02]  /*ad60*/  IMAD.MOV.U32 R246, RZ, RZ, R236 ;  /* 0x000000fffff67224 */ /* 0x000fe400078e00ec */
[----:B------:R-:W-:Y:S02]  /*ad70*/  IMAD.MOV.U32 R236, RZ, RZ, R175 ;  /* 0x000000ffffec7224 */ /* 0x000fe400078e00af */
[----:B------:R-:W-:Y:S01]  /*ad80*/  FADD.FTZ R0, R2, R0 ;  /* 0x0000000002007221 */ /* 0x000fe20000010000 */
[----:B------:R-:W-:Y:S02]  /*ad90*/  IMAD.MOV.U32 R249, RZ, RZ, R246 ;  /* 0x000000fffff97224 */ /* 0x000fe400078e00f6 */
[----:B------:R-:W-:-:S02]  /*ada0*/  IMAD.MOV.U32 R246, RZ, RZ, R236 ;  /* 0x000000fffff67224 */ /* 0x000fc400078e00ec */
[----:B------:R-:W-:Y:S01]  /*adb0*/  IMAD.MOV.U32 R236, RZ, RZ, R176 ;  /* 0x000000ffffec7224 */ /* 0x000fe200078e00b0 */
[----:B------:R-:W-:Y:S01]  /*adc0*/  PRMT R176, R91, 0x5410, R90 ;  /* 0x000054105bb07816 */ /* 0x000fe2000000005a */
[----:B------:R-:W-:Y:S01]  /*add0*/  FADD.FTZ R0, R8, R0 ;  /* 0x0000000008007221 */ /* 0x000fe20000010000 */
[----:B------:R-:W-:Y:S02]  /*ade0*/  F2FP.BF16.F32.PACK_AB R50, R11, R19 ;  /* 0x000000130b32723e */ /* 0x000fe400000010ff */
[----:B------:R-:W-:Y:S02]  /*adf0*/  LOP3.LUT R11, R31, R225, R52, 0x96, !PT ;  /* 0x000000e11f0b7212 */ /* 0x000fe400078e9634 */
[----:B------:R-:W-:Y:S01]  /*ae00*/  LOP3.LUT R19, R17, R224, R30, 0x96, !PT ;  /* 0x000000e011137212 */ /* 0x000fe200078e961e */
[----:B----4-:R-:W-:Y:S01]  /*ae10*/  @!P3 HFMA2.BF16_V2 R21, -RZ.H0_H0, RZ.H0_H0, -R82.H0_H0 ;  /* 0x200000ffff15b231 */ /* 0x010fe20000340952 */
[----:B------:R-:W-:Y:S02]  /*ae20*/  F2FP.BF16.F32.PACK_AB R42, R7, R9 ;  /* 0x00000009072a723e */ /* 0x000fe400000010ff */
[----:B---3--:R-:W-:-:S02]  /*ae30*/  F2FP.BF16.F32.PACK_AB R40, R6, R8 ;  /* 0x000000080628723e */ /* 0x008fc400000010ff */
[----:B------:R-:W-:Y:S02]  /*ae40*/  PRMT R175, R82, 0x5410, R81 ;  /* 0x0000541052af7816 */ /* 0x000fe40000000051 */
[----:B------:R-:W-:Y:S02]  /*ae50*/  @!P2 PRMT R81, R14, 0x5410, RZ ;  /* 0x000054100e51a816 */ /* 0x000fe400000000ff */
[----:B------:R-:W-:Y:S02]  /*ae60*/  @!P1 PRMT R91, R10, 0x5410, RZ ;  /* 0x000054100a5b9816 */ /* 0x000fe400000000ff */
[----:B------:R-:W-:-:S04]  /*ae70*/  PRMT R15, R21, 0x7610, R15 ;  /* 0x00007610150f7816 */ /* 0x000fc8000000000f */
[----:B------:R-:W-:Y:S01]  /*ae80*/  @!P3 PRMT R82, R15, 0x5410, RZ ;  /* 0x000054100f52b816 */ /* 0x000fe200000000ff */
[----:B--2---:R-:W-:-:S05]  /*ae90*/  @!P0 HFMA2.BF16_V2 R20, -RZ.H0_H0, RZ.H0_H0, -R90.H0_H0 ;  /* 0x200000ffff148231 */ /* 0x004fca000034095a */
[----:B------:R-:W-:-:S04]  /*aea0*/  PRMT R2, R20, 0x7610, R2 ;  /* 0x0000761014027816 */ /* 0x000fc80000000002 */
[----:B------:R-:W-:Y:S01]  /*aeb0*/  @!P0 PRMT R90, R2, 0x5410, RZ ;  /* 0x00005410025a8816 */ /* 0x000fe200000000ff */
[----:B------:R-:W-:Y:S01]  /*aec0*/  FADD.FTZ R2, R9, R5 ;  /* 0x0000000509027221 */ /* 0x000fe20000010000 */
[----:B------:R-:W-:Y:S01]  /*aed0*/  FADD.FTZ R20, R6, R0 ;  /* 0x0000000006147221 */ /* 0x000fe20000010000 */
[----:B------:R-:W-:-:S04]  /*aee0*/  IMAD.WIDE.U32 R8, R19, -0x2daee0ad, RZ ;  /* 0xd2511f5313087825 */ /* 0x000fc800078e00ff */
[----:B------:R-:W-:Y:S01]  /*aef0*/  FADD.FTZ R5, R7, R2 ;  /* 0x0000000207057221 */ /* 0x000fe20000010000 */
        /* <DEDUP_REMOVED lines=8> */
[----:B------:R-:W-:-:S05]  /*af80*/  IMAD.WIDE.U32 R14, R14, -0x2daee0ad, RZ ;  /* 0xd2511f530e0e7825 */ /* 0x000fca00078e00ff */
[----:B------:R-:W-:Y:S02]  /*af90*/  LOP3.LUT R6, R15, R233, R6, 0x96, !PT ;  /* 0x000000e90f067212 */ /* 0x000fe400078e9606 */
[----:B------:R2:W3:Y:S02]  /*afa0*/  MUFU.EX2 R15, R240 ;  /* 0x000000f0000f7308 */ /* 0x0004e40000000800 */
[----:B--2---:R-:W-:Y:S02]  /*afb0*/  IMAD.MOV.U32 R240, RZ, RZ, R203 ;  /* 0x000000fffff07224 */ /* 0x004fe400078e00cb */
[----:B------:R-:W-:Y:S02]  /*afc0*/  IMAD.MOV.U32 R203, RZ, RZ, R189 ;  /* 0x000000ffffcb7224 */ /* 0x000fe400078e00bd */
[----:B------:R1:W2:Y:S01]  /*afd0*/  LDL.LU.S16 R189, [R1+0x80] ;  /* 0x0000800001bd7983 */ /* 0x0002a20000300600 */
[----:B------:R-:W-:Y:S01]  /*afe0*/  LOP3.LUT R8, R7, R239, R8, 0x96, !PT ;  /* 0x000000ef07087212 */ /* 0x000fe200078e9608 */
[----:B------:R-:W-:-:S04]  /*aff0*/  IMAD.WIDE.U32 R6, R6, -0x326172a9, RZ ;  /* 0xcd9e8d5706067825 */ /* 0x000fc800078e00ff */
[----:B------:R-:W-:-:S03]  /*b000*/  IMAD.WIDE.U32 R8, R8, -0x326172a9, RZ ;  /* 0xcd9e8d5708087825 */ /* 0x000fc600078e00ff */
[----:B------:R-:W-:-:S04]  /*b010*/  LOP3.LUT R0, R7, R135, R8, 0x96, !PT ;  /* 0x0000008707007212 */ /* 0x000fc800078e9608 */
[----:B------:R-:W-:-:S04]  /*b020*/  LOP3.LUT R2, R0, 0xff, RZ, 0xc0, !PT ;  /* 0x000000ff00027812 */ /* 0x000fc800078ec0ff */
[----:B------:R-:W-:Y:S02]  /*b030*/  ISETP.GE.U32.AND P0, PT, R193, R2, PT ;  /* 0x00000002c100720c */ /* 0x000fe40003f06070 */
[----:B------:R-:W-:-:S04]  /*b040*/  LOP3.LUT R2, R0, 0xffff, RZ, 0xc0, !PT ;  /* 0x0000ffff00027812 */ /* 0x000fc800078ec0ff */
[----:B------:R-:W-:Y:S01]  /*b050*/  SHF.R.U32.HI R2, RZ, 0x8, R2 ;  /* 0x00000008ff027819 */ /* 0x000fe20000011602 */
[----:B------:R4:W1:Y:S03]  /*b060*/  MUFU.EX2 R11, R236 ;  /* 0x000000ec000b7308 */ /* 0x0008660000000800 */
[----:B------:R-:W-:-:S04]  /*b070*/  LOP3.LUT R2, R2, 0xffff, RZ, 0xc0, !PT ;  /* 0x0000ffff02027812 */ /* 0x000fc800078ec0ff */
[----:B------:R-:W-:Y:S02]  /*b080*/  ISETP.GE.U32.AND P4, PT, R193, R2, PT ;  /* 0x00000002c100720c */ /* 0x000fe40003f86070 */
[----:B------:R-:W-:-:S04]  /*b090*/  SHF.R.U32.HI R2, RZ, 0x10, R0 ;  /* 0x00000010ff027819 */ /* 0x000fc80000011600 */
[----:B------:R-:W-:-:S04]  /*b0a0*/  LOP3.LUT R2, R2, 0xff, RZ, 0xc0, !PT ;  /* 0x000000ff02027812 */ /* 0x000fc800078ec0ff */
[----:B------:R-:W-:Y:S01]  /*b0b0*/  ISETP.GE.U32.AND P5, PT, R193, R2, PT ;  /* 0x00000002c100720c */ /* 0x000fe20003fa6070 */
[----:B---3--:R-:W-:Y:S01]  /*b0c0*/  FADD.FTZ R2, R15, R20 ;  /* 0x000000140f027221 */ /* 0x008fe20000010000 */
[----:B----4-:R-:W-:Y:S02]  /*b0d0*/  IMAD.MOV.U32 R236, RZ, RZ, R213 ;  /* 0x000000ffffec7224 */ /* 0x010fe400078e00d5 */
[----:B------:R-:W-:Y:S02]  /*b0e0*/  IMAD.MOV.U32 R213, RZ, RZ, R186 ;  /* 0x000000ffffd57224 */ /* 0x000fe400078e00ba */
[----:B------:R-:W-:Y:S02]  /*b0f0*/  IMAD.MOV.U32 R186, RZ, RZ, R185 ;  /* 0x000000ffffba7224 */ /* 0x000fe400078e00b9 */
[----:B-1----:R-:W-:Y:S01]  /*b100*/  FADD.FTZ R185, R11, R2 ;  /* 0x000000020bb97221 */ /* 0x002fe20000010000 */
[----:B------:R-:W-:Y:S01]  /*b110*/  PRMT R76, R77, 0x7632, R76 ;  /* 0x000076324d4c7816 */ /* 0x000fe2000000004c */
[----:B--2---:R-:W-:-:S05]  /*b120*/  @!P0 HFMA2.BF16_V2 R189, -RZ.H0_H0, RZ.H0_H0, -R77.H0_H0 ;  /* 0x200000ffffbd8231 */ /* 0x004fca000034094d */
[----:B------:R-:W-:Y:S02]  /*b130*/  PRMT R2, R189, 0x7610, R2 ;  /* 0x00007610bd027816 */ /* 0x000fe40000000002 */
[----:B------:R-:W-:Y:S02]  /*b140*/  PRMT R189, R77, 0x5410, R76 ;  /* 0x000054104dbd7816 */ /* 0x000fe4000000004c */
[----:B------:R-:W-:Y:S02]  /*b150*/  @!P0 PRMT R77, R2, 0x5410, RZ ;  /* 0x00005410024d8816 */ /* 0x000fe400000000ff */
[----:B------:R1:W2:Y:S01]  /*b160*/  LDL.LU.S16 R2, [R1+0x84] ;  /* 0x0000840001027983 */ /* 0x0002a20000300600 */
[----:B------:R-:W3:Y:S01]  /*b170*/  MUFU.EX2 R21, R249 ;  /* 0x000000f900157308 */ /* 0x000ee20000000800 */
[----:B------:R-:W-:-:S04]  /*b180*/  SHF.R.U32.HI R0, RZ, 0x18, R0 ;  /* 0x00000018ff007819 */ /* 0x000fc80000011600 */
[----:B------:R-:W-:-:S03]  /*b190*/  ISETP.GE.U32.AND P3, PT, R193, R0, PT ;  /* 0x00000000c100720c */ /* 0x000fc60003f66070 */
[----:B------:R-:W4:Y:S01]  /*b1a0*/  MUFU.EX2 R19, R246 ;  /* 0x000000f600137308 */ /* 0x000f220000000800 */
[----:B------:R-:W-:-:S04]  /*b1b0*/  LOP3.LUT R0, R6, 0xff, RZ, 0xc0, !PT ;  /* 0x000000ff06007812 */ /* 0x000fc800078ec0ff */
[C---:B------:R-:W-:Y:S02]  /*b1c0*/  ISETP.GE.U32.AND P2, PT, R193.reuse, R0, PT ;  /* 0x00000000c100720c */ /* 0x040fe40003f46070 */
[----:B------:R-:W-:Y:S02]  /*b1d0*/  SHF.R.U32.HI R0, RZ, 0x18, R6 ;  /* 0x00000018ff007819 */ /* 0x000fe40000011606 */
[----:B------:R-:W-:Y:S02]  /*b1e0*/  LOP3.LUT R8, R6, 0xffff, RZ, 0xc0, !PT ;  /* 0x0000ffff06087812 */ /* 0x000fe400078ec0ff */
[----:B------:R-:W-:Y:S01]  /*b1f0*/  ISETP.GE.U32.AND P1, PT, R193, R0, PT ;  /* 0x00000000c100720c */ /* 0x000fe20003f26070 */
[----:B---3--:R-:W-:Y:S01]  /*b200*/  FADD.FTZ R0, R21, R5 ;  /* 0x0000000515007221 */ /* 0x008fe20000010000 */
[----:B------:R-:W-:Y:S02]  /*b210*/  LOP3.LUT R10, R9, R235, R10, 0x96, !PT ;  /* 0x000000eb090a7212 */ /* 0x000fe400078e960a */
[----:B------:R-:W-:Y:S01]  /*b220*/  SHF.R.U32.HI R6, RZ, 0x10, R6 ;  /* 0x00000010ff067819 */ /* 0x000fe20000011606 */
[----:B----4-:R-:W-:-:S03]  /*b230*/  FADD.FTZ R9, R19, R0 ;  /* 0x0000000013097221 */ /* 0x010fc60000010000 */
[----:B------:R-:W-:Y:S01]  /*b240*/  LOP3.LUT R0, R6, 0xff, RZ, 0xc0, !PT ;  /* 0x000000ff06007812 */ /* 0x000fe200078ec0ff */
[----:B------:R-:W-:-:S03]  /*b250*/  IMAD.WIDE.U32 R6, R10, -0x2daee0ad, RZ ;  /* 0xd2511f530a067825 */ /* 0x000fc600078e00ff */
[----:B------:R-:W-:Y:S02]  /*b260*/  ISETP.GE.U32.AND P0, PT, R193, R0, PT ;  /* 0x00000000c100720c */ /* 0x000fe40003f06070 */
[----:B------:R-:W-:Y:S01]  /*b270*/  LOP3.LUT R0, R7, R155, R14, 0x96, !PT ;  /* 0x0000009b07007212 */ /* 0x000fe200078e960e */
[----:B--2---:R-:W-:-:S05]  /*b280*/  @!P4 HFMA2.BF16_V2 R2, -RZ.H0_H0, RZ.H0_H0, -R76.H0_H0 ;  /* 0x200000ffff02c231 */ /* 0x004fca000034094c */
[----:B------:R-:W-:-:S04]  /*b290*/  PRMT R14, R2, 0x7610, R14 ;  /* 0x00007610020e7816 */ /* 0x000fc8000000000e */
[----:B------:R-:W-:Y:S02]  /*b2a0*/  @!P4 PRMT R76, R14, 0x5410, RZ ;  /* 0x000054100e4cc816 */ /* 0x000fe400000000ff */
[----:B------:R1:W2:Y:S01]  /*b2b0*/  LDL.LU.S16 R14, [R1+0x88] ;  /* 0x00008800010e7983 */ /* 0x0002a20000300600 */
[----:B------:R-:W-:-:S03]  /*b2c0*/  SHF.R.U32.HI R2, RZ, 0x8, R8 ;  /* 0x00000008ff027819 */ /* 0x000fc60000011608 */
[----:B------:R1:W3:Y:S01]  /*b2d0*/  LDL.LU.S16 R8, [R1+0x8c] ;  /* 0x00008c0001087983 */ /* 0x0002e20000300600 */
[----:B------:R-:W-:Y:S02]  /*b2e0*/  PRMT R75, R74, 0x7632, R75 ;  /* 0x000076324a4b7816 */ /* 0x000fe4000000004b */
[----:B------:R-:W-:-:S03]  /*b2f0*/  LOP3.LUT R5, R6, 0xff, RZ, 0xc0, !PT ;  /* 0x000000ff06057812 */ /* 0x000fc600078ec0ff */
[----:B--2---:R-:W-:Y:S02]  /*b300*/  @!P3 HFMA2.BF16_V2 R14, -RZ.H0_H0, RZ.H0_H0, -R75.H0_H0 ;  /* 0x200000ffff0eb231 */ /* 0x004fe4000034094b */
[----:B---3--:R-:W-:-:S03]  /*b310*/  @!P5 HFMA2.BF16_V2 R8, -RZ.H0_H0, RZ.H0_H0, -R74.H0_H0 ;  /* 0x200000ffff08d231 */ /* 0x008fc6000034094a */
[----:B------:R-:W-:Y:S02]  /*b320*/  PRMT R215, R14, 0x7610, R215 ;  /* 0x000076100ed77816 */ /* 0x000fe400000000d7 */
[----:B------:R2:W3:Y:S02]  /*b330*/  MUFU.EX2 R14, R187 ;  /* 0x000000bb000e7308 */ /* 0x0004e40000000800 */
[----:B--2---:R-:W-:Y:S01]  /*b340*/  IMAD.MOV.U32 R187, RZ, RZ, R188 ;  /* 0x000000ffffbb7224 */ /* 0x004fe200078e00bc */
[----:B------:R-:W-:Y:S02]  /*b350*/  PRMT R188, R74, 0x5410, R75 ;  /* 0x000054104abc7816 */ /* 0x000fe4000000004b */
[----:B------:R-:W-:Y:S02]  /*b360*/  @!P3 PRMT R75, R215, 0x5410, RZ ;  /* 0x00005410d74bb816 */ /* 0x000fe400000000ff */
[----:B------:R-:W-:Y:S02]  /*b370*/  ISETP.GE.U32.AND P3, PT, R193, R5, PT ;  /* 0x00000005c100720c */ /* 0x000fe40003f66070 */
[----:B------:R-:W-:-:S04]  /*b380*/  PRMT R5, R8, 0x7610, R5 ;  /* 0x0000761008057816 */ /* 0x000fc80000000005 */
[----:B------:R-:W-:Y:S02]  /*b390*/  @!P5 PRMT R74, R5, 0x5410, RZ ;  /* 0x00005410054ad816 */ /* 0x000fe400000000ff */
[----:B------:R1:W2:Y:S01]  /*b3a0*/  LDL.LU.S16 R5, [R1+0x90] ;  /* 0x0000900001057983 */ /* 0x0002a20000300600 */
[----:B------:R-:W-:Y:S01]  /*b3b0*/  LOP3.LUT R2, R2, 0xffff, RZ, 0xc0, !PT ;  /* 0x0000ffff02027812 */ /* 0x000fe200078ec0ff */
[----:B------:R4:W1:Y:S01]  /*b3c0*/  MUFU.EX2 R8, R240 ;  /* 0x000000f000087308 */ /* 0x0008620000000800 */
[----:B------:R-:W-:Y:S01]  /*b3d0*/  PRMT R72, R73, 0x7632, R72 ;  /* 0x0000763249487816 */ /* 0x000fe20000000048 */
[----:B------:R1:W2:Y:S01]  /*b3e0*/  LDL.LU.S16 R215, [R1+0x94] ;  /* 0x0000940001d77983 */ /* 0x0002a20000300600 */
        /* <DEDUP_REMOVED lines=8> */
[----:B------:R-:W-:Y:S01]  /*b470*/  IMAD.MOV.U32 R209, RZ, RZ, R187 ;  /* 0x000000ffffd17224 */ /* 0x000fe200078e00bb */
[----:B------:R-:W-:Y:S01]  /*b480*/  PRMT R187, R73, 0x5410, R72 ;  /* 0x0000541049bb7816 */ /* 0x000fe20000000048 */
[----:B--2---:R-:W-:-:S05]  /*b490*/  @!P2 HFMA2.BF16_V2 R5, -RZ.H0_H0, RZ.H0_H0, -R73.H0_H0 ;  /* 0x200000ffff05a231 */ /* 0x004fca0000340949 */
[----:B------:R-:W-:Y:S01]  /*b4a0*/  PRMT R218, R5, 0x7610, R218 ;  /* 0x0000761005da7816 */ /* 0x000fe200000000da */
[----:B-1----:R-:W-:Y:S01]  /*b4b0*/  FADD.FTZ R5, R8, R2 ;  /* 0x0000000208057221 */ /* 0x002fe20000010000 */
[----:B------:R-:W-:Y:S02]  /*b4c0*/  LOP3.LUT R2, R0, 0xff, RZ, 0xc0, !PT ;  /* 0x000000ff00027812 */ /* 0x000fe400078ec0ff */
[----:B------:R-:W-:Y:S02]  /*b4d0*/  @!P2 PRMT R73, R218, 0x5410, RZ ;  /* 0x00005410da49a816 */ /* 0x000fe400000000ff */
[----:B------:R-:W-:Y:S02]  /*b4e0*/  ISETP.GE.U32.AND P2, PT, R193, R2, PT ;  /* 0x00000002c100720c */ /* 0x000fe40003f46070 */
[----:B------:R1:W2:Y:S01]  /*b4f0*/  LDL.LU.S16 R2, [R1+0x98] ;  /* 0x0000980001027983 */ /* 0x0002a20000300600 */
[----:B------:R-:W-:Y:S01]  /*b500*/  PRMT R71, R32, 0x7610, R71 ;  /* 0x0000761020477816 */ /* 0x000fe20000000047 */
[----:B------:R-:W-:Y:S01]  /*b510*/  @!P4 HFMA2.BF16_V2 R215, -RZ.H0_H0, RZ.H0_H0, -R72.H0_H0 ;  /* 0x200000ffffd7c231 */ /* 0x000fe20000340948 */
[----:B------:R-:W-:-:S02]  /*b520*/  F2FP.BF16.F32.PACK_AB R38, R11, R15 ;  /* 0x0000000f0b26723e */ /* 0x000fc400000010ff */
[----:B------:R-:W-:Y:S02]  /*b530*/  LOP3.LUT R7, R6, 0xffff, RZ, 0xc0, !PT ;  /* 0x0000ffff06077812 */ /* 0x000fe400078ec0ff */
[----:B------:R-:W-:Y:S01]  /*b540*/  PRMT R9, R215, 0x7610, R9 ;  /* 0x00007610d7097816 */ /* 0x000fe20000000009 */
[----:B------:R-:W-:Y:S01]  /*b550*/  IMAD.MOV.U32 R215, RZ, RZ, R247 ;  /* 0x000000ffffd77224 */ /* 0x000fe200078e00f7 */
[----:B------:R-:W-:Y:S01]  /*b560*/  SHF.R.U32.HI R10, RZ, 0x10, R6 ;  /* 0x00000010ff0a7819 */ /* 0x000fe20000011606 */
[----:B------:R-:W-:Y:S01]  /*b570*/  IMAD.MOV.U32 R247, RZ, RZ, R209 ;  /* 0x000000fffff77224 */ /* 0x000fe200078e00d1 */
[----:B------:R-:W-:Y:S02]  /*b580*/  LOP3.LUT R11, R27, R225, R52, 0x96, !PT ;  /* 0x000000e11b0b7212 */ /* 0x000fe400078e9634 */
[----:B------:R-:W-:Y:S01]  /*b590*/  PRMT R70, R32, 0x7632, R70 ;  /* 0x0000763220467816 */ /* 0x000fe20000000046 */
[----:B------:R-:W-:Y:S01]  /*b5a0*/  IMAD.MOV.U32 R209, RZ, RZ, R204 ;  /* 0x000000ffffd17224 */ /* 0x000fe200078e00cc */
[----:B------:R-:W-:Y:S01]  /*b5b0*/  SHF.R.U32.HI R6, RZ, 0x18, R6 ;  /* 0x00000018ff067819 */ /* 0x000fe20000011606 */
[----:B------:R-:W-:Y:S01]  /*b5c0*/  IMAD.MOV.U32 R204, RZ, RZ, R179 ;  /* 0x000000ffffcc7224 */ /* 0x000fe200078e00b3 */
[----:B------:R-:W-:-:S02]  /*b5d0*/  @!P4 PRMT R72, R9, 0x5410, RZ ;  /* 0x000054100948c816 */ /* 0x000fc400000000ff */
[----:B------:R-:W-:Y:S01]  /*b5e0*/  PRMT R179, R71, 0x5410, R70 ;  /* 0x0000541047b37816 */ /* 0x000fe20000000046 */
[----:B------:R1:W3:Y:S01]  /*b5f0*/  LDL.LU.S16 R9, [R1+0x9c] ;  /* 0x00009c0001097983 */ /* 0x0002e20000300600 */
[----:B--2---:R-:W-:-:S05]  /*b600*/  @!P0 HFMA2.BF16_V2 R2, -RZ.H0_H0, RZ.H0_H0, -R71.H0_H0 ;  /* 0x200000ffff028231 */ /* 0x004fca0000340947 */
[----:B------:R-:W-:-:S04]  /*b610*/  PRMT R27, R2, 0x7610, R27 ;  /* 0x00007610021b7816 */ /* 0x000fc8000000001b */
[----:B------:R-:W-:Y:S02]  /*b620*/  @!P0 PRMT R71, R27, 0x5410, RZ ;  /* 0x000054101b478816 */ /* 0x000fe400000000ff */
[----:B------:R-:W-:Y:S02]  /*b630*/  ISETP.GE.U32.AND P0, PT, R193, R6, PT ;  /* 0x00000006c100720c */ /* 0x000fe40003f06070 */
[----:B------:R1:W2:Y:S01]  /*b640*/  LDL.LU.S16 R6, [R1+0xa0] ;  /* 0x0000a00001067983 */ /* 0x0002a20000300600 */
[----:B------:R-:W-:Y:S01]  /*b650*/  SHF.R.U32.HI R2, RZ, 0x18, R0 ;  /* 0x00000018ff027819 */ /* 0x000fe20000011600 */
[----:B---3--:R-:W-:-:S03]  /*b660*/  @!P1 HFMA2.BF16_V2 R9, -RZ.H0_H0, RZ.H0_H0, -R70.H0_H0 ;  /* 0x200000ffff099231 */ /* 0x008fc60000340946 */
[----:B------:R-:W-:Y:S02]  /*b670*/  ISETP.GE.U32.AND P4, PT, R193, R2, PT ;  /* 0x00000002c100720c */ /* 0x000fe40003f86070 */
[----:B------:R-:W-:Y:S02]  /*b680*/  F2FP.BF16.F32.PACK_AB R21, R19, R21 ;  /* 0x000000151315723e */ /* 0x000fe400000010ff */
[----:B------:R-:W-:Y:S02]  /*b690*/  PRMT R2, R9, 0x7610, R2 ;  /* 0x0000761009027816 */ /* 0x000fe40000000002 */
[----:B------:R-:W-:Y:S02]  /*b6a0*/  LOP3.LUT R19, R17, R224, R26, 0x96, !PT ;  /* 0x000000e011137212 */ /* 0x000fe400078e961a */
[----:B------:R-:W-:Y:S02]  /*b6b0*/  PRMT R66, R69, 0x7632, R66 ;  /* 0x0000763245427816 */ /* 0x000fe40000000042 */
[----:B------:R-:W-:-:S02]  /*b6c0*/  @!P1 PRMT R70, R2, 0x5410, RZ ;  /* 0x0000541002469816 */ /* 0x000fc400000000ff */
[----:B------:R1:W3:Y:S04]  /*b6d0*/  LDL.LU.S16 R2, [R1+0xa4] ;  /* 0x0000a40001027983 */ /* 0x0002e80000300600 */
[----:B------:R1:W4:Y:S01]  /*b6e0*/  LDL.LU.S16 R27, [R1+0xac] ;  /* 0x0000ac00011b7983 */ /* 0x0003220000300600 */
[----:B--2---:R-:W-:-:S05]  /*b6f0*/  @!P2 HFMA2.BF16_V2 R6, -RZ.H0_H0, RZ.H0_H0, -R69.H0_H0 ;  /* 0x200000ffff06a231 */ /* 0x004fca0000340945 */
[----:B------:R-:W-:Y:S02]  /*b700*/  PRMT R26, R6, 0x7610, R26 ;  /* 0x00007610061a7816 */ /* 0x000fe4000000001a */
[----:B------:R2:W1:Y:S02]  /*b710*/  MUFU.EX2 R6, R213 ;  /* 0x000000d500067308 */ /* 0x0004640000000800 */
[----:B--2---:R-:W-:Y:S02]  /*b720*/  IMAD.MOV.U32 R213, RZ, RZ, R210 ;  /* 0x000000ffffd57224 */ /* 0x004fe400078e00d2 */
[----:B------:R-:W-:Y:S01]  /*b730*/  IMAD.MOV.U32 R210, RZ, RZ, R202 ;  /* 0x000000ffffd27224 */ /* 0x000fe200078e00ca */
[----:B------:R-:W-:Y:S02]  /*b740*/  PRMT R202, R69, 0x5410, R66 ;  /* 0x0000541045ca7816 */ /* 0x000fe40000000042 */
[----:B------:R-:W-:Y:S02]  /*b750*/  @!P2 PRMT R69, R26, 0x5410, RZ ;  /* 0x000054101a45a816 */ /* 0x000fe400000000ff */
[----:B------:R2:W2:Y:S01]  /*b760*/  LDL.LU.S16 R26, [R1+0xa8] ;  /* 0x0000a800011a7983 */ /* 0x0004a20000300600 */
[----:B------:R-:W-:-:S04]  /*b770*/  LOP3.LUT R0, R0, 0xffff, RZ, 0xc0, !PT ;  /* 0x0000ffff00007812 */ /* 0x000fc800078ec0ff */
[----:B------:R-:W-:-:S04]  /*b780*/  SHF.R.U32.HI R0, RZ, 0x8, R0 ;  /* 0x00000008ff007819 */ /* 0x000fc80000011600 */
[----:B------:R-:W-:-:S04]  /*b790*/  LOP3.LUT R0, R0, 0xffff, RZ, 0xc0, !PT ;  /* 0x0000ffff00007812 */ /* 0x000fc800078ec0ff */
[----:B------:R-:W-:Y:S02]  /*b7a0*/  ISETP.GE.U32.AND P1, PT, R193, R0, PT ;  /* 0x00000000c100720c */ /* 0x000fe40003f26070 */
[----:B------:R-:W-:Y:S02]  /*b7b0*/  PRMT R63, R64, 0x7632, R63 ;  /* 0x00007632403f7816 */ /* 0x000fe4000000003f */
[----:B------:R-:W-:Y:S01]  /*b7c0*/  SHF.R.U32.HI R0, RZ, 0x8, R7 ;  /* 0x00000008ff007819 */ /* 0x000fe20000011607 */
[----:B----4-:R-:W-:Y:S01]  /*b7d0*/  @!P5 HFMA2.BF16_V2 R27, -RZ.H0_H0, RZ.H0_H0, -R64.H0_H0 ;  /* 0x200000ffff1bd231 */ /* 0x010fe20000340940 */
[----:B------:R-:W-:-:S07]  /*b7e0*/  F2FP.BF16.F32.PACK_AB R36, R8, R14 ;  /* 0x0000000e0824723e */ /* 0x000fce00000010ff */
[----:B---3--:R-:W-:-:S05]  /*b7f0*/  @!P1 HFMA2.BF16_V2 R2, -RZ.H0_H0, RZ.H0_H0, -R66.H0_H0 ;  /* 0x200000ffff029231 */ /* 0x008fca0000340942 */
[----:B------:R-:W-:Y:S02]  /*b800*/  PRMT R7, R2, 0x7610, R7 ;  /* 0x0000761002077816 */ /* 0x000fe40000000007 */
[----:B------:R3:W4:Y:S01]  /*b810*/  MUFU.EX2 R2, R240 ;  /* 0x000000f000027308 */ /* 0x0007220000000800 */
[----:B------:R-:W-:Y:S02]  /*b820*/  PRMT R15, R27, 0x7610, R15 ;  /* 0x000076101b0f7816 */ /* 0x000fe4000000000f */
[----:B------:R-:W-:Y:S01]  /*b830*/  @!P1 PRMT R66, R7, 0x5410, RZ ;  /* 0x0000541007429816 */ /* 0x000fe200000000ff */
[----:B------:R-:W-:-:S04]  /*b840*/  IMAD.MOV.U32 R27, RZ, RZ, R217 ;  /* 0x000000ffff1b7224 */ /* 0x000fc800078e00d9 */
[----:B------:R1:W-:Y:S01]  /*b850*/  MUFU.EX2 R9, R215 ;  /* 0x000000d700097308 */ /* 0x0003e20000000800 */
[----:B---3--:R-:W-:Y:S02]  /*b860*/  IMAD.MOV.U32 R240, RZ, RZ, R236 ;  /* 0x000000fffff07224 */ /* 0x008fe400078e00ec */
[----:B------:R-:W-:Y:S02]  /*b870*/  IMAD.MOV.U32 R236, RZ, RZ, R213 ;  /* 0x000000ffffec7224 */ /* 0x000fe400078e00d5 */
[----:B------:R-:W-:Y:S01]  /*b880*/  IMAD.MOV.U32 R213, RZ, RZ, R201 ;  /* 0x000000ffffd57224 */ /* 0x000fe200078e00c9 */
[----:B------:R-:W-:Y:S02]  /*b890*/  PRMT R201, R64, 0x5410, R63 ;  /* 0x0000541040c97816 */ /* 0x000fe4000000003f */
[----:B------:R3:W-:Y:S01]  /*b8a0*/  MUFU.EX2 R7, R182 ;  /* 0x000000b600077308 */ /* 0x0007e20000000800 */
[----:B-1----:R-:W-:Y:S02]  /*b8b0*/  IMAD.MOV.U32 R215, RZ, RZ, R204 ;  /* 0x000000ffffd77224 */ /* 0x002fe400078e00cc */
[----:B------:R-:W-:-:S02]  /*b8c0*/  IMAD.MOV.U32 R204, RZ, RZ, R203 ;  /* 0x000000ffffcc7224 */ /* 0x000fc400078e00cb */
[----:B------:R-:W-:Y:S01]  /*b8d0*/  IMAD.MOV.U32 R203, RZ, RZ, R200 ;  /* 0x000000ffffcb7224 */ /* 0x000fe200078e00c8 */
[----:B------:R-:W-:Y:S01]  /*b8e0*/  @!P5 PRMT R64, R15, 0x5410, RZ ;  /* 0x000054100f40d816 */ /* 0x000fe200000000ff */
[----:B---3--:R1:W5:Y:S01]  /*b8f0*/  LDL.LU R182, [R1+0x318] ;  /* 0x0003180001b67983 */ /* 0x0083620000300800 */
[----:B--2---:R-:W-:-:S05]  /*b900*/  @!P4 HFMA2.BF16_V2 R26, -RZ.H0_H0, RZ.H0_H0, -R63.H0_H0 ;  /* 0x200000ffff1ac231 */ /* 0x004fca000034093f */
[----:B------:R-:W-:Y:S01]  /*b910*/  PRMT R8, R26, 0x7610, R8 ;  /* 0x000076101a087816 */ /* 0x000fe20000000008 */
[----:B------:R-:W-:-:S03]  /*b920*/  IMAD.MOV.U32 R26, RZ, RZ, R216 ;  /* 0x000000ffff1a7224 */ /* 0x000fc600078e00d8 */
[----:B------:R-:W-:Y:S02]  /*b930*/  @!P4 PRMT R63, R8, 0x5410, RZ ;  /* 0x00005410083fc816 */ /* 0x000fe400000000ff */
[----:B------:R2:W3:Y:S01]  /*b940*/  MUFU.EX2 R8, R153 ;  /* 0x0000009900087308 */ /* 0x0004e20000000800 */
[----:B------:R-:W-:Y:S01]  /*b950*/  IMAD.MOV.U32 R216, RZ, RZ, R191 ;  /* 0x000000ffffd87224 */ /* 0x000fe200078e00bf */
[----:B--2---:R1:W5:Y:S04]  /*b960*/  LDL.LU R153, [R1+0x314] ;  /* 0x0003140001997983 */ /* 0x0043680000300800 */
[----:B------:R1:W2:Y:S04]  /*b970*/  LDL.LU.S16 R217, [R1+0xb4] ;  /* 0x0000b40001d97983 */ /* 0x0002a80000300600 */
[----:B------:R1:W2:Y:S04]  /*b980*/  LDL.LU.S16 R200, [R1+0xb0] ;  /* 0x0000b00001c87983 */ /* 0x0002a80000300600 */
[----:B------:R1:W2:Y:S04]  /*b990*/  LDL.LU.S16 R191, [R1+0xbc] ;  /* 0x0000bc0001bf7983 */ /* 0x0002a80000300600 */
[----:B------:R1:W2:Y:S01]  /*b9a0*/  LDL.LU.S16 R15, [R1+0xb8] ;  /* 0x0000b800010f7983 */ /* 0x0002a20000300600 */
[----:B------:R-:W-:-:S04]  /*b9b0*/  LOP3.LUT R0, R0, 0xffff, RZ, 0xc0, !PT ;  /* 0x0000ffff00007812 */ /* 0x000fc800078ec0ff */
[----:B------:R-:W-:Y:S02]  /*b9c0*/  ISETP.GE.U32.AND P2, PT, R193, R0, PT ;  /* 0x00000000c100720c */ /* 0x000fe40003f46070 */
[----:B------:R-:W-:Y:S01]  /*b9d0*/  LOP3.LUT R0, R10, 0xff, RZ, 0xc0, !PT ;  /* 0x000000ff0a007812 */ /* 0x000fe200078ec0ff */
[----:B------:R-:W-:-:S03]  /*b9e0*/  FADD.FTZ R185, R6, R185 ;  /* 0x000000b906b97221 */ /* 0x000fc60000010000 */
[----:B------:R-:W-:Y:S01]  /*b9f0*/  ISETP.GE.U32.AND P1, PT, R193, R0, PT ;  /* 0x00000000c100720c */ /* 0x000fe20003f26070 */
[----:B----4-:R-:W-:Y:S01]  /*ba00*/  FADD.FTZ R185, R2, R185 ;  /* 0x000000b902b97221 */ /* 0x010fe20000010000 */
[----:B------:R-:W-:Y:S02]  /*ba10*/  PRMT R61, R62, 0x7632, R61 ;  /* 0x000076323e3d7816 */ /* 0x000fe4000000003d */
[----:B------:R-:W-:Y:S02]  /*ba20*/  F2FP.BF16.F32.PACK_AB R34, R2, R6 ;  /* 0x000000060222723e */ /* 0x000fe400000010ff */
[----:B------:R-:W-:Y:S01]  /*ba30*/  PRMT R67, R68, 0x7632, R67 ;  /* 0x0000763244437816 */ /* 0x000fe20000000043 */
[----:B------:R-:W4:Y:S01]  /*ba40*/  MUFU.EX2 R2, R152 ;  /* 0x0000009800027308 */ /* 0x000f220000000800 */
[----:B------:R-:W-:Y:S02]  /*ba50*/  IMAD.MOV.U32 R246, RZ, RZ, R216 ;  /* 0x000000fffff67224 */ /* 0x000fe400078e00d8 */
[----:B------:R-:W-:-:S02]  /*ba60*/  IMAD.MOV.U32 R216, RZ, RZ, R240 ;  /* 0x000000ffffd87224 */ /* 0x000fc400078e00f0 */
[----:B------:R-:W-:Y:S02]  /*ba70*/  IMAD.MOV.U32 R240, RZ, RZ, R236 ;  /* 0x000000fffff07224 */ /* 0x000fe400078e00ec */
[----:B---3--:R-:W-:Y:S01]  /*ba80*/  FADD.FTZ R185, R8, R185 ;  /* 0x000000b908b97221 */ /* 0x008fe20000010000 */
[----:B------:R-:W-:Y:S01]  /*ba90*/  IMAD.MOV.U32 R236, RZ, RZ, R186 ;  /* 0x000000ffffec7224 */ /* 0x000fe200078e00ba */
[----:B------:R-:W-:Y:S02]  /*baa0*/  F2FP.BF16.F32.PACK_AB R92, R7, R9 ;  /* 0x00000009075c723e */ /* 0x000fe400000010ff */
[----:B----4-:R-:W-:Y:S01]  /*bab0*/  F2FP.BF16.F32.PACK_AB R32, R2, R8 ;  /* 0x000000080220723e */ /* 0x010fe200000010ff */
[----:B------:R1:W5:Y:S01]  /*bac0*/  LDL.LU R152, [R1+0x310] ;  /* 0x0003100001987983 */ /* 0x0003620000300800 */
[----:B--2---:R-:W-:Y:S02]  /*bad0*/  @!P2 HFMA2.BF16_V2 R200, -RZ.H0_H0, RZ.H0_H0, -R67.H0_H0 ;  /* 0x200000ffffc8a231 */ /* 0x004fe40000340943 */
[----:B------:R-:W-:-:S02]  /*bae0*/  @!P0 HFMA2.BF16_V2 R15, -RZ.H0_H0, RZ.H0_H0, -R61.H0_H0 ;  /* 0x200000ffff0f8231 */ /* 0x000fc4000034093d */
[----:B------:R-:W-:Y:S01]  /*baf0*/  @!P1 HFMA2.BF16_V2 R191, -RZ.H0_H0, RZ.H0_H0, -R62.H0_H0 ;  /* 0x200000ffffbf9231 */ /* 0x000fe2000034093e */
[----:B------:R-:W-:Y:S02]  /*bb00*/  PRMT R10, R200, 0x7610, R10 ;  /* 0x00007610c80a7816 */ /* 0x000fe4000000000a */
[----:B------:R-:W-:Y:S02]  /*bb10*/  PRMT R0, R15, 0x7610, R0 ;  /* 0x000076100f007816 */ /* 0x000fe40000000000 */
[----:B------:R-:W-:Y:S01]  /*bb20*/  PRMT R200, R62, 0x5410, R61 ;  /* 0x000054103ec87816 */ /* 0x000fe2000000003d */
[----:B------:R-:W-:Y:S01]  /*bb30*/  @!P3 HFMA2.BF16_V2 R217, -RZ.H0_H0, RZ.H0_H0, -R68.H0_H0 ;  /* 0x200000ffffd9b231 */ /* 0x000fe20000340944 */
[----:B------:R-:W-:Y:S01]  /*bb40*/  @!P0 PRMT R61, R0, 0x5410, RZ ;  /* 0x00005410003d8816 */ /* 0x000fe200000000ff */
[----:B------:R-:W-:Y:S01]  /*bb50*/  FADD.FTZ R0, R9, R5 ;  /* 0x0000000509007221 */ /* 0x000fe20000010000 */
[----:B------:R-:W-:Y:S01]  /*bb60*/  PRMT R6, R191, 0x7610, R6 ;  /* 0x00007610bf067816 */ /* 0x000fe20000000006 */
[----:B------:R-:W-:Y:S01]  /*bb70*/  IMAD.WIDE.U32 R8, R19, -0x2daee0ad, RZ ;  /* 0xd2511f5313087825 */ /* 0x000fe200078e00ff */
[----:B------:R-:W-:-:S03]  /*bb80*/  PRMT R14, R217, 0x7610, R14 ;  /* 0x00007610d90e7816 */ /* 0x000fc6000000000e */
[----:B------:R-:W-:Y:S01]  /*bb90*/  FADD.FTZ R186, R7, R0 ;  /* 0x0000000007ba7221 */ /* 0x000fe20000010000 */
[----:B------:R-:W-:Y:S01]  /*bba0*/  @!P1 PRMT R62, R6, 0x5410, RZ ;  /* 0x00005410063e9816 */ /* 0x000fe200000000ff */
[----:B------:R-:W-:Y:S01]  /*bbb0*/  IMAD.WIDE.U32 R6, R11, -0x2daee0ad, RZ ;  /* 0xd2511f530b067825 */ /* 0x000fe200078e00ff */
[----:B------:R-:W-:Y:S02]  /*bbc0*/  PRMT R191, R68, 0x5410, R67 ;  /* 0x0000541044bf7816 */ /* 0x000fe40000000043 */
[----:B------:R-:W-:Y:S01]  /*bbd0*/  @!P3 PRMT R68, R14, 0x5410, RZ ;  /* 0x000054100e44b816 */ /* 0x000fe200000000ff */
[----:B------:R-:W-:Y:S01]  /*bbe0*/  IMAD.MOV.U32 R217, RZ, RZ, R208 ;  /* 0x000000ffffd97224 */ /* 0x000fe200078e00d0 */
[----:B------:R-:W-:Y:S01]  /*bbf0*/  @!P2 PRMT R67, R10, 0x5410, RZ ;  /* 0x000054100a43a816 */ /* 0x000fe200000000ff */
[----:B------:R1:W2:Y:S01]  /*bc00*/  LDL.LU.S16 R208, [R1+0xd0] ;  /* 0x0000d00001d07983 */ /* 0x0002a20000300600 */
        /* <DEDUP_REMOVED lines=11> */
[----:B------:R-:W-:-:S05]  /*bcc0*/  IMAD.WIDE.U32 R6, R6, -0x326172a9, RZ ;  /* 0xcd9e8d5706067825 */ /* 0x000fca00078e00ff */
[----:B------:R-:W-:Y:S02]  /*bcd0*/  LOP3.LUT R0, R7, R135, R8, 0x96, !PT ;  /* 0x0000008707007212 */ /* 0x000fe400078e9608 */
[----:B------:R1:W3:Y:S04]  /*bce0*/  LDL.LU.S16 R8, [R1+0xd4] ;  /* 0x0000d40001087983 */ /* 0x0002e80000300600 */
[----:B------:R1:W4:Y:S01]  /*bcf0*/  LDL.LU.S16 R11, [R1+0xd8] ;  /* 0x0000d800010b7983 */ /* 0x0003220000300600 */
[----:B------:R-:W-:Y:S01]  /*bd00*/  FADD.FTZ R185, R2, R185 ;  /* 0x000000b902b97221 */ /* 0x000fe20000010000 */
[----:B------:R-:W-:Y:S01]  /*bd10*/  LOP3.LUT R2, R0, 0xff, RZ, 0xc0, !PT ;  /* 0x000000ff00027812 */ /* 0x000fe200078ec0ff */
[----:B------:R-:W1:Y:S03]  /*bd20*/  MUFU.EX2 R5, R246 ;  /* 0x000000f600057308 */ /* 0x000e660000000800 */
[----:B------:R-:W-:-:S05]  /*bd30*/  ISETP.GE.U32.AND P0, PT, R193, R2, PT ;  /* 0x00000002c100720c */ /* 0x000fca0003f06070 */
[----:B------:R-:W1:Y:S01]  /*bd40*/  MUFU.EX2 R2, R217 ;  /* 0x000000d900027308 */ /* 0x000e620000000800 */
[----:B------:R-:W-:Y:S02]  /*bd50*/  LOP3.LUT R10, R9, R235, R10, 0x96, !PT ;  /* 0x000000eb090a7212 */ /* 0x000fe400078e960a */
[----:B------:R-:W-:Y:S01]  /*bd60*/  PRMT R44, R45, 0x7632, R44 ;  /* 0x000076322d2c7816 */ /* 0x000fe2000000002c */
[----:B-1----:R-:W-:-:S04]  /*bd70*/  FADD.FTZ R186, R5, R186 ;  /* 0x000000ba05ba7221 */ /* 0x002fc80000010000 */
[C---:B------:R-:W-:Y:S01]  /*bd80*/  FADD.FTZ R186, R2.reuse, R186 ;  /* 0x000000ba02ba7221 */ /* 0x040fe20000010000 */
[----:B------:R-:W-:Y:S02]  /*bd90*/  F2FP.BF16.F32.PACK_AB R23, R2, R5 ;  /* 0x000000050217723e */ /* 0x000fe400000010ff */
[----:B------:R-:W-:-:S04]  /*bda0*/  LOP3.LUT R2, R0, 0xffff, RZ, 0xc0, !PT ;  /* 0x0000ffff00027812 */ /* 0x000fc800078ec0ff */
[----:B------:R-:W-:-:S04]  /*bdb0*/  SHF.R.U32.HI R2, RZ, 0x8, R2 ;  /* 0x00000008ff027819 */ /* 0x000fc80000011602 */
[----:B------:R-:W-:Y:S01]  /*bdc0*/  LOP3.LUT R2, R2, 0xffff, RZ, 0xc0, !PT ;  /* 0x0000ffff02027812 */ /* 0x000fe200078ec0ff */
[----:B--2---:R-:W-:-:S05]  /*bdd0*/  @!P0 HFMA2.BF16_V2 R208, -RZ.H0_H0, RZ.H0_H0, -R45.H0_H0 ;  /* 0x200000ffffd08231 */ /* 0x004fca000034092d */
[----:B------:R-:W-:Y:S02]  /*bde0*/  PRMT R9, R208, 0x7610, R9 ;  /* 0x00007610d0097816 */ /* 0x000fe40000000009 */
[----:B------:R-:W-:Y:S02]  /*bdf0*/  PRMT R208, R45, 0x5410, R44 ;  /* 0x000054102dd07816 */ /* 0x000fe4000000002c */
[----:B------:R-:W-:Y:S02]  /*be00*/  @!P0 PRMT R45, R9, 0x5410, RZ ;  /* 0x00005410092d8816 */ /* 0x000fe400000000ff */
[----:B------:R1:W2:Y:S01]  /*be10*/  LDL.LU.S16 R9, [R1+0xe0] ;  /* 0x0000e00001097983 */ /* 0x0002a20000300600 */
[----:B------:R-:W-:-:S13]  /*be20*/  ISETP.GE.U32.AND P0, PT, R193, R2, PT ;  /* 0x00000002c100720c */ /* 0x000fda0003f06070 */
[----:B---3--:R-:W-:-:S05]  /*be30*/  @!P0 HFMA2.BF16_V2 R8, -RZ.H0_H0, RZ.H0_H0, -R44.H0_H0 ;  /* 0x200000ffff088231 */ /* 0x008fca000034092c */
[----:B------:R-:W-:Y:S02]  /*be40*/  PRMT R2, R8, 0x7610, R2 ;  /* 0x0000761008027816 */ /* 0x000fe40000000002 */
[----:B------:R1:W3:Y:S02]  /*be50*/  LDL.LU.S16 R8, [R1+0xe8] ;  /* 0x0000e80001087983 */ /* 0x0002e40000300600 */
[----:B------:R-:W-:Y:S02]  /*be60*/  @!P0 PRMT R44, R2, 0x5410, RZ ;  /* 0x00005410022c8816 */ /* 0x000fe400000000ff */
[----:B------:R-:W-:-:S04]  /*be70*/  SHF.R.U32.HI R2, RZ, 0x18, R0 ;  /* 0x00000018ff027819 */ /* 0x000fc80000011600 */
[----:B------:R-:W-:Y:S02]  /*be80*/  ISETP.GE.U32.AND P0, PT, R193, R2, PT ;  /* 0x00000002c100720c */ /* 0x000fe40003f06070 */
[C---:B------:R-:W-:Y:S01]  /*be90*/  PRMT R65, R33.reuse, 0x7632, R65 ;  /* 0x0000763221417816 */ /* 0x040fe20000000041 */
[----:B------:R-:W-:Y:S01]  /*bea0*/  IMAD.MOV.U32 R217, RZ, RZ, R236 ;  /* 0x000000ffffd97224 */ /* 0x000fe200078e00ec */
[----:B------:R-:W-:Y:S01]  /*beb0*/  PRMT R30, R33, 0x7610, R30 ;  /* 0x00007610211e7816 */ /* 0x000fe2000000001e */
[----:B------:R-:W-:-:S08]  /*bec0*/  IMAD.MOV.U32 R236, RZ, RZ, R213 ;  /* 0x000000ffffec7224 */ /* 0x000fd000078e00d5 */
[----:B----4-:R-:W-:Y:S02]  /*bed0*/  @!P0 HFMA2.BF16_V2 R11, -RZ.H0_H0, RZ.H0_H0, -R65.H0_H0 ;  /* 0x200000ffff0b8231 */ /* 0x010fe40000340941 */
[----:B------:R-:W-:-:S03]  /*bee0*/  IMAD.MOV.U32 R213, RZ, RZ, R205 ;  /* 0x000000ffffd57224 */ /* 0x000fc600078e00cd */
[----:B------:R-:W-:Y:S02]  /*bef0*/  PRMT R2, R11, 0x7610, R2 ;  /* 0x000076100b027816 */ /* 0x000fe40000000002 */
[----:B------:R-:W-:Y:S02]  /*bf00*/  PRMT R205, R30, 0x5410, R65 ;  /* 0x000054101ecd7816 */ /* 0x000fe40000000041 */
[----:B------:R-:W-:Y:S02]  /*bf10*/  @!P0 PRMT R65, R2, 0x5410, RZ ;  /* 0x0000541002418816 */ /* 0x000fe400000000ff */
[----:B------:R1:W4:Y:S01]  /*bf20*/  LDL.LU.S16 R2, [R1+0xec] ;  /* 0x0000ec0001027983 */ /* 0x0003220000300600 */
[----:B------:R-:W-:-:S04]  /*bf30*/  SHF.R.U32.HI R0, RZ, 0x10, R0 ;  /* 0x00000010ff007819 */ /* 0x000fc80000011600 */
[----:B------:R-:W-:-:S04]  /*bf40*/  LOP3.LUT R0, R0, 0xff, RZ, 0xc0, !PT ;  /* 0x000000ff00007812 */ /* 0x000fc800078ec0ff */
[----:B------:R-:W-:-:S13]  /*bf50*/  ISETP.GE.U32.AND P1, PT, R193, R0, PT ;  /* 0x00000000c100720c */ /* 0x000fda0003f26070 */
[----:B--2---:R-:W-:-:S05]  /*bf60*/  @!P1 HFMA2.BF16_V2 R9, -RZ.H0_H0, RZ.H0_H0, -R30.H0_H0 ;  /* 0x200000ffff099231 */ /* 0x004fca000034091e */
[----:B------:R-:W-:-:S04]  /*bf70*/  PRMT R0, R9, 0x7610, R0 ;  /* 0x0000761009007816 */ /* 0x000fc80000000000 */
[----:B------:R-:W-:Y:S02]  /*bf80*/  @!P1 PRMT R30, R0, 0x5410, RZ ;  /* 0x00005410001e9816 */ /* 0x000fe400000000ff */
[----:B------:R-:W-:-:S04]  /*bf90*/  LOP3.LUT R0, R6, 0xff, RZ, 0xc0, !PT ;  /* 0x000000ff06007812 */ /* 0x000fc800078ec0ff */
[----:B------:R-:W-:-:S13]  /*bfa0*/  ISETP.GE.U32.AND P0, PT, R193, R0, PT ;  /* 0x00000000c100720c */ /* 0x000fda0003f06070 */
[----:B---3--:R-:W-:-:S05]  /*bfb0*/  @!P0 HFMA2.BF16_V2 R8, -RZ.H0_H0, RZ.H0_H0, -R60.H0_H0 ;  /* 0x200000ffff088231 */ /* 0x008fca000034093c */
[----:B------:R-:W-:Y:S02]  /*bfc0*/  PRMT R0, R8, 0x7610, R0 ;  /* 0x0000761008007816 */ /* 0x000fe40000000000 */
[----:B------:R1:W2:Y:S01]  /*bfd0*/  LDL.LU.S16 R8, [R1+0xf0] ;  /* 0x0000f00001087983 */ /* 0x0002a20000300600 */
[----:B------:R-:W-:Y:S01]  /*bfe0*/  PRMT R59, R60, 0x7632, R59 ;  /* 0x000076323c3b7816 */ /* 0x000fe2000000003b */
[----:B------:R-:W-:-:S03]  /*bff0*/  IMAD.MOV.U32 R246, RZ, RZ, R204 ;  /* 0x000000fffff67224 */ /* 0x000fc600078e00cc */
[----:B------:R-:W-:Y:S02]  /*c000*/  PRMT R204, R60, 0x5410, R59 ;  /* 0x000054103ccc7816 */ /* 0x000fe4000000003b */
[----:B------:R-:W-:Y:S02]  /*c010*/  @!P0 PRMT R60, R0, 0x5410, RZ ;  /* 0x00005410003c8816 */ /* 0x000fe400000000ff */
[----:B------:R-:W-:-:S04]  /*c020*/  LOP3.LUT R0, R6, 0xffff, RZ, 0xc0, !PT ;  /* 0x0000ffff06007812 */ /* 0x000fc800078ec0ff */
[----:B------:R-:W-:-:S04]  /*c030*/  SHF.R.U32.HI R0, RZ, 0x8, R0 ;  /* 0x00000008ff007819 */ /* 0x000fc80000011600 */
[----:B------:R-:W-:-:S04]  /*c040*/  LOP3.LUT R0, R0, 0xffff, RZ, 0xc0, !PT ;  /* 0x0000ffff00007812 */ /* 0x000fc800078ec0ff */
[----:B------:R-:W-:-:S13]  /*c050*/  ISETP.GE.U32.AND P0, PT, R193, R0, PT ;  /* 0x00000000c100720c */ /* 0x000fda0003f06070 */
[----:B----4-:R-:W-:-:S05]  /*c060*/  @!P0 HFMA2.BF16_V2 R2, -RZ.H0_H0, RZ.H0_H0, -R59.H0_H0 ;  /* 0x200000ffff028231 */ /* 0x010fca000034093b */
[----:B------:R-:W-:Y:S02]  /*c070*/  PRMT R0, R2, 0x7610, R0 ;  /* 0x0000761002007816 */ /* 0x000fe40000000000 */
[----:B------:R1:W3:Y:S04]  /*c080*/  LDL.LU.S16 R2, [R1+0xf4] ;  /* 0x0000f40001027983 */ /* 0x0002e80000300600 */
[----:B------:R1:W4:Y:S01]  /*c090*/  LDL.LU.S16 R9, [R1+0xf8] ;  /* 0x0000f80001097983 */ /* 0x0003220000300600 */
[----:B------:R-:W-:Y:S02]  /*c0a0*/  @!P0 PRMT R59, R0, 0x5410, RZ ;  /* 0x00005410003b8816 */ /* 0x000fe400000000ff */
[----:B------:R-:W-:-:S04]  /*c0b0*/  SHF.R.U32.HI R0, RZ, 0x10, R6 ;  /* 0x00000010ff007819 */ /* 0x000fc80000011606 */
[----:B------:R-:W-:-:S04]  /*c0c0*/  LOP3.LUT R0, R0, 0xff, RZ, 0xc0, !PT ;  /* 0x000000ff00007812 */ /* 0x000fc800078ec0ff */
[----:B------:R-:W-:Y:S02]  /*c0d0*/  ISETP.GE.U32.AND P1, PT, R193, R0, PT ;  /* 0x00000000c100720c */ /* 0x000fe40003f26070 */
[----:B------:R-:W-:Y:S02]  /*c0e0*/  PRMT R58, R22, 0x7610, R58 ;  /* 0x00007610163a7816 */ /* 0x000fe4000000003a */
[----:B------:R-:W-:-:S04]  /*c0f0*/  SHF.R.U32.HI R6, RZ, 0x18, R6 ;  /* 0x00000018ff067819 */ /* 0x000fc80000011606 */
[----:B------:R-:W-:-:S05]  /*c100*/  ISETP.GE.U32.AND P0, PT, R193, R6, PT ;  /* 0x00000006c100720c */ /* 0x000fca0003f06070 */
[----:B--2---:R-:W-:-:S05]  /*c110*/  @!P1 HFMA2.BF16_V2 R8, -RZ.H0_H0, RZ.H0_H0, -R58.H0_H0 ;  /* 0x200000ffff089231 */ /* 0x004fca000034093a */
[----:B------:R-:W-:Y:S02]  /*c120*/  PRMT R6, R8, 0x7610, R6 ;  /* 0x0000761008067816 */ /* 0x000fe40000000006 */
[----:B------:R1:W2:Y:S01]  /*c130*/  LDL.LU.S16 R8, [R1+0xfc] ;  /* 0x0000fc0001087983 */ /* 0x0002a20000300600 */
[----:B------:R-:W-:Y:S01]  /*c140*/  PRMT R51, R22, 0x7632, R51 ;  /* 0x0000763216337816 */ /* 0x000fe20000000033 */
[----:B------:R-:W-:Y:S02]  /*c150*/  IMAD.MOV.U32 R249, RZ, RZ, R246 ;  /* 0x000000fffff97224 */ /* 0x000fe400078e00f6 */
[----:B------:R-:W-:Y:S01]  /*c160*/  IMAD.MOV.U32 R246, RZ, RZ, R203 ;  /* 0x000000fffff67224 */ /* 0x000fe200078e00cb */
[----:B------:R-:W-:Y:S02]  /*c170*/  PRMT R203, R58, 0x5410, R51 ;  /* 0x000054103acb7816 */ /* 0x000fe40000000033 */
[----:B------:R-:W-:Y:S01]  /*c180*/  @!P1 PRMT R58, R6, 0x5410, RZ ;  /* 0x00005410063a9816 */ /* 0x000fe200000000ff */
[----:B------:R-:W-:-:S04]  /*c190*/  IMAD.WIDE.U32 R6, R10, -0x2daee0ad, RZ ;  /* 0xd2511f530a067825 */ /* 0x000fc800078e00ff */
[----:B---3--:R-:W-:-:S05]  /*c1a0*/  @!P0 HFMA2.BF16_V2 R2, -RZ.H0_H0, RZ.H0_H0, -R51.H0_H0 ;  /* 0x200000ffff028231 */ /* 0x008fca0000340933 */
[----:B------:R-:W-:-:S04]  /*c1b0*/  PRMT R0, R2, 0x7610, R0 ;  /* 0x0000761002007816 */ /* 0x000fc80000000000 */
[----:B------:R-:W-:Y:S02]  /*c1c0*/  @!P0 PRMT R51, R0, 0x5410, RZ ;  /* 0x0000541000338816 */ /* 0x000fe400000000ff */
[----:B------:R-:W-:-:S04]  /*c1d0*/  LOP3.LUT R0, R7, R155, R14, 0x96, !PT ;  /* 0x0000009b07007212 */ /* 0x000fc800078e960e */
[----:B------:R-:W-:-:S04]  /*c1e0*/  LOP3.LUT R2, R0, 0xff, RZ, 0xc0, !PT ;  /* 0x000000ff00027812 */ /* 0x000fc800078ec0ff */
[----:B------:R-:W-:Y:S01]  /*c1f0*/  ISETP.GE.U32.AND P0, PT, R193, R2, PT ;  /* 0x00000002c100720c */ /* 0x000fe20003f06070 */
[----:B------:R-:W-:Y:S01]  /*c200*/  IMAD.MOV.U32 R218, RZ, RZ, R217 ;  /* 0x000000ffffda7224 */ /* 0x000fe200078e00d9 */
[----:B------:R-:W-:Y:S01]  /*c210*/  PRMT R49, R50, 0x7632, R49 ;  /* 0x0000763232317816 */ /* 0x000fe20000000031 */
[----:B------:R-:W-:Y:S02]  /*c220*/  IMAD.MOV.U32 R217, RZ, RZ, R216 ;  /* 0x000000ffffd97224 */ /* 0x000fe400078e00d8 */
[----:B------:R-:W-:Y:S02]  /*c230*/  IMAD.MOV.U32 R216, RZ, RZ, R240 ;  /* 0x000000ffffd87224 */ /* 0x000fe400078e00f0 */
[----:B------:R-:W-:-:S06]  /*c240*/  IMAD.MOV.U32 R240, RZ, RZ, R236 ;  /* 0x000000fffff07224 */ /* 0x000fcc00078e00ec */
[----:B----4-:R-:W-:Y:S02]  /*c250*/  @!P0 HFMA2.BF16_V2 R9, -RZ.H0_H0, RZ.H0_H0, -R50.H0_H0 ;  /* 0x200000ffff098231 */ /* 0x010fe40000340932 */
[----:B------:R-:W-:Y:S02]  /*c260*/  IMAD.MOV.U32 R236, RZ, RZ, R210 ;  /* 0x000000ffffec7224 */ /* 0x000fe400078e00d2 */
[----:B------:R-:W-:Y:S01]  /*c270*/  IMAD.MOV.U32 R210, RZ, RZ, R212 ;  /* 0x000000ffffd27224 */ /* 0x000fe200078e00d4 */
[----:B------:R-:W-:Y:S02]  /*c280*/  PRMT R2, R9, 0x7610, R2 ;  /* 0x0000761009027816 */ /* 0x000fe40000000002 */
[----:B------:R-:W-:Y:S01]  /*c290*/  PRMT R212, R50, 0x5410, R49 ;  /* 0x0000541032d47816 */ /* 0x000fe20000000031 */
[----:B------:R1:W3:Y:S01]  /*c2a0*/  LDL.LU.S16 R9, [R1+0x100] ;  /* 0x0001000001097983 */ /* 0x0002e20000300600 */
[----:B------:R-:W-:Y:S02]  /*c2b0*/  @!P0 PRMT R50, R2, 0x5410, RZ ;  /* 0x0000541002328816 */ /* 0x000fe400000000ff */
[----:B------:R-:W-:-:S04]  /*c2c0*/  LOP3.LUT R2, R0, 0xffff, RZ, 0xc0, !PT ;  /* 0x0000ffff00027812 */ /* 0x000fc800078ec0ff */
[----:B------:R-:W-:-:S04]  /*c2d0*/  SHF.R.U32.HI R2, RZ, 0x8, R2 ;  /* 0x00000008ff027819 */ /* 0x000fc80000011602 */
[----:B------:R-:W-:-:S04]  /*c2e0*/  LOP3.LUT R2, R2, 0xffff, RZ, 0xc0, !PT ;  /* 0x0000ffff02027812 */ /* 0x000fc800078ec0ff */
[----:B------:R-:W-:-:S13]  /*c2f0*/  ISETP.GE.U32.AND P0, PT, R193, R2, PT ;  /* 0x00000002c100720c */ /* 0x000fda0003f06070 */
[----:B--2---:R-:W-:-:S05]  /*c300*/  @!P0 HFMA2.BF16_V2 R8, -RZ.H0_H0, RZ.H0_H0, -R49.H0_H0 ;  /* 0x200000ffff088231 */ /* 0x004fca0000340931 */
[----:B------:R-:W-:Y:S02]  /*c310*/  PRMT R2, R8, 0x7610, R2 ;  /* 0x0000761008027816 */ /* 0x000fe40000000002 */
[----:B------:R1:W2:Y:S02]  /*c320*/  LDL.LU.S16 R8, [R1+0x104] ;  /* 0x0001040001087983 */ /* 0x0002a40000300600 */
[----:B------:R-:W-:Y:S02]  /*c330*/  @!P0 PRMT R49, R2, 0x5410, RZ ;  /* 0x0000541002318816 */ /* 0x000fe400000000ff */
[--C-:B------:R-:W-:Y:S02]  /*c340*/  SHF.R.U32.HI R2, RZ, 0x10, R0.reuse ;  /* 0x00000010ff027819 */ /* 0x100fe40000011600 */
[----:B------:R-:W-:-:S04]  /*c350*/  SHF.R.U32.HI R0, RZ, 0x18, R0 ;  /* 0x00000018ff007819 */ /* 0x000fc80000011600 */
[----:B------:R-:W-:Y:S02]  /*c360*/  ISETP.GE.U32.AND P0, PT, R193, R0, PT ;  /* 0x00000000c100720c */ /* 0x000fe40003f06070 */
[----:B------:R-:W-:Y:S02]  /*c370*/  PRMT R47, R48, 0x7632, R47 ;  /* 0x00007632302f7816 */ /* 0x000fe4000000002f */
[----:B------:R-:W-:-:S04]  /*c380*/  LOP3.LUT R2, R2, 0xff, RZ, 0xc0, !PT ;  /* 0x000000ff02027812 */ /* 0x000fc800078ec0ff */
[----:B------:R-:W-:Y:S01]  /*c390*/  ISETP.GE.U32.AND P1, PT, R193, R2, PT ;  /* 0x00000002c100720c */ /* 0x000fe20003f26070 */
[----:B------:R-:W-:Y:S02]  /*c3a0*/  IMAD.MOV.U32 R222, RZ, RZ, R218 ;  /* 0x000000ffffde7224 */ /* 0x000fe400078e00da */
[----:B------:R-:W-:Y:S02]  /*c3b0*/  IMAD.MOV.U32 R218, RZ, RZ, R217 ;  /* 0x000000ffffda7224 */ /* 0x000fe400078e00d9 */
[----:B--2---:R-:W-:-:S05]  /*c3c0*/  @!P0 HFMA2.BF16_V2 R8, -RZ.H0_H0, RZ.H0_H0, -R47.H0_H0 ;  /* 0x200000ffff088231 */ /* 0x004fca000034092f */
[----:B------:R-:W-:Y:S02]  /*c3d0*/  PRMT R0, R8, 0x7610, R0 ;  /* 0x0000761008007816 */ /* 0x000fe40000000000 */
[----:B------:R1:W2:Y:S01]  /*c3e0*/  LDL.LU.S16 R8, [R1+0x10c] ;  /* 0x00010c0001087983 */ /* 0x0002a20000300600 */
[----:B---3--:R-:W-:Y:S02]  /*c3f0*/  @!P1 HFMA2.BF16_V2 R9, -RZ.H0_H0, RZ.H0_H0, -R48.H0_H0 ;  /* 0x200000ffff099231 */ /* 0x008fe40000340930 */
[----:B------:R-:W-:Y:S02]  /*c400*/  IMAD.MOV.U32 R217, RZ, RZ, R240 ;  /* 0x000000ffffd97224 */ /* 0x000fe400078e00f0 */
[----:B------:R-:W-:Y:S01]  /*c410*/  IMAD.MOV.U32 R240, RZ, RZ, R247 ;  /* 0x000000fffff07224 */ /* 0x000fe200078e00f7 */
[----:B------:R-:W-:Y:S01]  /*c420*/  PRMT R2, R9, 0x7610, R2 ;  /* 0x0000761009027816 */ /* 0x000fe20000000002 */
[----:B------:R-:W-:Y:S02]  /*c430*/  IMAD.MOV.U32 R247, RZ, RZ, R197 ;  /* 0x000000fffff77224 */ /* 0x000fe400078e00c5 */
[----:B------:R-:W-:Y:S01]  /*c440*/  IMAD.MOV.U32 R197, RZ, RZ, R211 ;  /* 0x000000ffffc57224 */ /* 0x000fe200078e00d3 */
[----:B------:R-:W-:-:S02]  /*c450*/  PRMT R211, R48, 0x5410, R47 ;  /* 0x0000541030d37816 */ /* 0x000fc4000000002f */
[----:B------:R-:W-:Y:S02]  /*c460*/  @!P1 PRMT R48, R2, 0x5410, RZ ;  /* 0x0000541002309816 */ /* 0x000fe400000000ff */
[----:B------:R1:W3:Y:S01]  /*c470*/  LDL.LU.S16 R2, [R1+0x118] ;  /* 0x0001180001027983 */ /* 0x0002e20000300600 */
[----:B------:R-:W-:Y:S02]  /*c480*/  @!P0 PRMT R47, R0, 0x5410, RZ ;  /* 0x00005410002f8816 */ /* 0x000fe400000000ff */
[----:B------:R-:W-:-:S04]  /*c490*/  LOP3.LUT R0, R6, 0xff, RZ, 0xc0, !PT ;  /* 0x000000ff06007812 */ /* 0x000fc800078ec0ff */
[----:B------:R-:W-:Y:S01]  /*c4a0*/  ISETP.GE.U32.AND P0, PT, R193, R0, PT ;  /* 0x00000000c100720c */ /* 0x000fe20003f06070 */
[----:B------:R-:W-:Y:S02]  /*c4b0*/  IMAD.MOV.U32 R221, RZ, RZ, R222 ;  /* 0x000000ffffdd7224 */ /* 0x000fe400078e00de */
[----:B------:R-:W-:Y:S02]  /*c4c0*/  IMAD.MOV.U32 R222, RZ, RZ, R218 ;  /* 0x000000ffffde7224 */ /* 0x000fe400078e00da */
[----:B------:R-:W-:Y:S01]  /*c4d0*/  IMAD.MOV.U32 R53, RZ, RZ, R27 ;  /* 0x000000ffff357224 */ /* 0x000fe200078e001b */
[----:B------:R-:W-:Y:S01]  /*c4e0*/  LOP3.LUT R14, R17, R224, R24, 0x96, !PT ;  /* 0x000000e0110e7212 */ /* 0x000fe200078e9618 */
[----:B------:R-:W-:Y:S01]  /*c4f0*/  IMAD.MOV.U32 R27, RZ, RZ, R215 ;  /* 0x000000ffff1b7224 */ /* 0x000fe200078e00d7 */
[----:B------:R-:W-:Y:S01]  /*c500*/  PRMT R43, R46, 0x7632, R43 ;  /* 0x000076322e2b7816 */ /* 0x000fe2000000002b */
[----:B------:R-:W-:Y:S02]  /*c510*/  IMAD.MOV.U32 R218, RZ, RZ, R217 ;  /* 0x000000ffffda7224 */ /* 0x000fe400078e00d9 */
[----:B------:R-:W-:-:S02]  /*c520*/  IMAD.MOV.U32 R217, RZ, RZ, R240 ;  /* 0x000000ffffd97224 */ /* 0x000fc400078e00f0 */
[----:B------:R-:W-:Y:S01]  /*c530*/  IMAD.MOV.U32 R240, RZ, RZ, R210 ;  /* 0x000000fffff07224 */ /* 0x000fe200078e00d2 */
[----:B------:R-:W-:Y:S01]  /*c540*/  PRMT R210, R46, 0x5410, R43 ;  /* 0x000054102ed27816 */ /* 0x000fe2000000002b */
[----:B--2---:R-:W-:-:S05]  /*c550*/  @!P0 HFMA2.BF16_V2 R8, -RZ.H0_H0, RZ.H0_H0, -R46.H0_H0 ;  /* 0x200000ffff088231 */ /* 0x004fca000034092e */
[----:B------:R-:W-:Y:S02]  /*c560*/  PRMT R0, R8, 0x7610, R0 ;  /* 0x0000761008007816 */ /* 0x000fe40000000000 */
[----:B------:R-:W-:Y:S01]  /*c570*/  LOP3.LUT R8, R25, R225, R52, 0x96, !PT ;  /* 0x000000e119087212 */ /* 0x000fe200078e9634 */
[----:B------:R-:W-:Y:S02]  /*c580*/  IMAD.MOV.U32 R52, RZ, RZ, R26 ;  /* 0x000000ffff347224 */ /* 0x000fe400078e001a */
[----:B------:R-:W-:Y:S02]  /*c590*/  IMAD.MOV.U32 R26, RZ, RZ, R222 ;  /* 0x000000ffff1a7224 */ /* 0x000fe400078e00de */
[----:B------:R-:W-:Y:S02]  /*c5a0*/  IMAD.MOV.U32 R222, RZ, RZ, R209 ;  /* 0x000000ffffde7224 */ /* 0x000fe400078e00d1 */
[----:B------:R1:W2:Y:S04]  /*c5b0*/  LDL.LU.S16 R209, [R1+0x124] ;  /* 0x0001240001d17983 */ /* 0x0002a80000300600 */
[----:B------:R1:W4:Y:S04]  /*c5c0*/  LDL.LU.S16 R215, [R1+0x12c] ;  /* 0x00012c0001d77983 */ /* 0x0003280000300600 */
[----:B------:R1:W4:Y:S01]  /*c5d0*/  LDL.LU.S16 R24, [R1+0x128] ;  /* 0x0001280001187983 */ /* 0x0003220000300600 */
[----:B------:R-:W-:-:S02]  /*c5e0*/  @!P0 PRMT R46, R0, 0x5410, RZ ;  /* 0x00005410002e8816 */ /* 0x000fc400000000ff */
[----:B------:R-:W-:-:S04]  /*c5f0*/  LOP3.LUT R0, R6, 0xffff, RZ, 0xc0, !PT ;  /* 0x0000ffff06007812 */ /* 0x000fc800078ec0ff */
[----:B------:R-:W-:-:S04]  /*c600*/  SHF.R.U32.HI R0, RZ, 0x8, R0 ;  /* 0x00000008ff007819 */ /* 0x000fc80000011600 */
[----:B------:R-:W-:-:S04]  /*c610*/  LOP3.LUT R0, R0, 0xffff, RZ, 0xc0, !PT ;  /* 0x0000ffff00007812 */ /* 0x000fc800078ec0ff */
[----:B------:R-:W-:-:S13]  /*c620*/  ISETP.GE.U32.AND P0, PT, R193, R0, PT ;  /* 0x00000000c100720c */ /* 0x000fda0003f06070 */
[----:B---3--:R-:W-:-:S05]  /*c630*/  @!P0 HFMA2.BF16_V2 R2, -RZ.H0_H0, RZ.H0_H0, -R43.H0_H0 ;  /* 0x200000ffff028231 */ /* 0x008fca000034092b */
[----:B------:R-:W-:-:S04]  /*c640*/  PRMT R0, R2, 0x7610, R0 ;  /* 0x0000761002007816 */ /* 0x000fc80000000000 */
[----:B------:R-:W-:Y:S02]  /*c650*/  @!P0 PRMT R43, R0, 0x5410, RZ ;  /* 0x00005410002b8816 */ /* 0x000fe400000000ff */
[----:B------:R-:W-:-:S04]  /*c660*/  SHF.R.U32.HI R0, RZ, 0x10, R6 ;  /* 0x00000010ff007819 */ /* 0x000fc80000011606 */
[----:B------:R-:W-:Y:S01]  /*c670*/  LOP3.LUT R0, R0, 0xff, RZ, 0xc0, !PT ;  /* 0x000000ff00007812 */ /* 0x000fe200078ec0ff */
[----:B------:R-:W-:-:S03]  /*c680*/  IMAD.WIDE.U32 R8, R8, -0x2daee0ad, RZ ;  /* 0xd2511f5308087825 */ /* 0x000fc600078e00ff */
[----:B------:R-:W-:Y:S02]  /*c690*/  ISETP.GE.U32.AND P2, PT, R193, R0, PT ;  /* 0x00000000c100720c */ /* 0x000fe40003f46070 */
[----:B------:R-:W-:Y:S01]  /*c6a0*/  LOP3.LUT R10, R9, R232, R18, 0x96, !PT ;  /* 0x000000e8090a7212 */ /* 0x000fe200078e9612 */
[----:B------:R-:W-:-:S04]  /*c6b0*/  IMAD.WIDE.U32 R14, R14, -0x2daee0ad, RZ ;  /* 0xd2511f530e0e7825 */ /* 0x000fc800078e00ff */
[----:B------:R-:W-:Y:S01]  /*c6c0*/  IMAD.WIDE.U32 R10, R10, -0x326172a9, RZ ;  /* 0xcd9e8d570a0a7825 */ /* 0x000fe200078e00ff */
[----:B------:R-:W-:Y:S02]  /*c6d0*/  LOP3.LUT R15, R15, R241, R8, 0x96, !PT ;  /* 0x000000f10f0f7212 */ /* 0x000fe400078e9608 */
[----:B------:R-:W-:Y:S02]  /*c6e0*/  PRMT R41, R42, 0x7632, R41 ;  /* 0x000076322a297816 */ /* 0x000fe40000000029 */
[----:B------:R-:W-:-:S05]  /*c6f0*/  LOP3.LUT R8, R11, R219, R16, 0x96, !PT ;  /* 0x000000db0b087212 */ /* 0x000fca00078e9610 */
[----:B------:R-:W-:-:S05]  /*c700*/  IMAD.WIDE.U32 R8, R8, -0x2daee0ad, RZ ;  /* 0xd2511f5308087825 */ /* 0x000fca00078e00ff */
[----:B------:R-:W-:Y:S01]  /*c710*/  LOP3.LUT R9, R9, R239, R14, 0x96, !PT ;  /* 0x000000ef09097212 */ /* 0x000fe200078e960e */
[----:B------:R-:W-:-:S05]  /*c720*/  IMAD.WIDE.U32 R14, R15, -0x326172a9, RZ ;  /* 0xcd9e8d570f0e7825 */ /* 0x000fca00078e00ff */
[----:B------:R-:W-:-:S05]  /*c730*/  LOP3.LUT R10, R15, R237, R10, 0x96, !PT ;  /* 0x000000ed0f0a7212 */ /* 0x000fca00078e960a */
[----:B------:R-:W-:-:S05]  /*c740*/  IMAD.WIDE.U32 R10, R10, -0x2daee0ad, RZ ;  /* 0xd2511f530a0a7825 */ /* 0x000fca00078e00ff */
[----:B------:R-:W-:Y:S01]  /*c750*/  LOP3.LUT R7, R11, R233, R8, 0x96, !PT ;  /* 0x000000e90b077212 */ /* 0x000fe200078e9608 */
[----:B------:R-:W-:-:S05]  /*c760*/  IMAD.WIDE.U32 R8, R9, -0x326172a9, RZ ;  /* 0xcd9e8d5709087825 */ /* 0x000fca00078e00ff */
[----:B------:R-:W-:Y:S02]  /*c770*/  LOP3.LUT R14, R9, R235, R14, 0x96, !PT ;  /* 0x000000eb090e7212 */ /* 0x000fe400078e960e */
[----:B------:R-:W-:-:S04]  /*c780*/  SHF.R.U32.HI R0, RZ, 0x18, R6 ;  /* 0x00000018ff007819 */ /* 0x000fc80000011606 */
[----:B------:R-:W-:Y:S01]  /*c790*/  ISETP.GE.U32.AND P1, PT, R193, R0, PT ;  /* 0x00000000c100720c */ /* 0x000fe20003f26070 */
[----:B------:R-:W-:-:S05]  /*c7a0*/  IMAD.WIDE.U32 R6, R7, -0x326172a9, RZ ;  /* 0xcd9e8d5707067825 */ /* 0x000fca00078e00ff */
[----:B------:R-:W-:Y:S01]  /*c7b0*/  LOP3.LUT R2, R7, R135, R8, 0x96, !PT ;  /* 0x0000008707027212 */ /* 0x000fe200078e9608 */
[----:B--2---:R-:W-:-:S05]  /*c7c0*/  @!P2 HFMA2.BF16_V2 R209, -RZ.H0_H0, RZ.H0_H0, -R42.H0_H0 ;  /* 0x200000ffffd1a231 */ /* 0x004fca000034092a */
[----:B------:R-:W-:Y:S02]  /*c7d0*/  PRMT R5, R209, 0x7610, R5 ;  /* 0x00007610d1057816 */ /* 0x000fe40000000005 */
[----:B------:R-:W-:Y:S02]  /*c7e0*/  PRMT R209, R42, 0x5410, R41 ;  /* 0x000054102ad17816 */ /* 0x000fe40000000029 */
[----:B------:R-:W-:Y:S02]  /*c7f0*/  @!P2 PRMT R42, R5, 0x5410, RZ ;  /* 0x00005410052aa816 */ /* 0x000fe400000000ff */
[----:B------:R1:W2:Y:S04]  /*c800*/  LDL.LU.S16 R5, [R1+0x130] ;  /* 0x0001300001057983 */ /* 0x0002a80000300600 */
[----:B------:R1:W3:Y:S01]  /*c810*/  LDL.LU.S16 R9, [R1+0x134] ;  /* 0x0001340001097983 */ /* 0x0002e20000300600 */
[----:B----4-:R-:W-:-:S05]  /*c820*/  @!P1 HFMA2.BF16_V2 R24, -RZ.H0_H0, RZ.H0_H0, -R41.H0_H0 ;  /* 0x200000ffff189231 */ /* 0x010fca0000340929 */
[----:B------:R-:W-:-:S04]  /*c830*/  PRMT R8, R24, 0x7610, R8 ;  /* 0x0000761018087816 */ /* 0x000fc80000000008 */
[----:B------:R-:W-:Y:S02]  /*c840*/  @!P1 PRMT R41, R8, 0x5410, RZ ;  /* 0x0000541008299816 */ /* 0x000fe400000000ff */
[----:B------:R1:W4:Y:S01]  /*c850*/  LDL.LU.S16 R8, [R1+0x138] ;  /* 0x0001380001087983 */ /* 0x0003220000300600 */
[----:B------:R-:W-:-:S04]  /*c860*/  LOP3.LUT R0, R2, 0xff, RZ, 0xc0, !PT ;  /* 0x000000ff02007812 */ /* 0x000fc800078ec0ff */
[----:B------:R-:W-:Y:S02]  /*c870*/  ISETP.GE.U32.AND P0, PT, R193, R0, PT ;  /* 0x00000000c100720c */ /* 0x000fe40003f06070 */
[----:B------:R-:W-:-:S11]  /*c880*/  PRMT R39, R40, 0x7632, R39 ;  /* 0x0000763228277816 */ /* 0x000fd60000000027 */
[----:B------:R-:W-:-:S05]  /*c890*/  @!P0 HFMA2.BF16_V2 R215, -RZ.H0_H0, RZ.H0_H0, -R40.H0_H0 ;  /* 0x200000ffffd78231 */ /* 0x000fca0000340928 */
[----:B------:R-:W-:Y:S02]  /*c8a0*/  PRMT R0, R215, 0x7610, R0 ;  /* 0x00007610d7007816 */ /* 0x000fe40000000000 */
[----:B------:R-:W-:Y:S02]  /*c8b0*/  PRMT R215, R40, 0x5410, R39 ;  /* 0x0000541028d77816 */ /* 0x000fe40000000027 */
[----:B------:R-:W-:Y:S02]  /*c8c0*/  @!P0 PRMT R40, R0, 0x5410, RZ ;  /* 0x0000541000288816 */ /* 0x000fe400000000ff */
[----:B------:R-:W-:-:S04]  /*c8d0*/  LOP3.LUT R0, R2, 0xffff, RZ, 0xc0, !PT ;  /* 0x0000ffff02007812 */ /* 0x000fc800078ec0ff */
[----:B------:R-:W-:-:S04]  /*c8e0*/  SHF.R.U32.HI R0, RZ, 0x8, R0 ;  /* 0x00000008ff007819 */ /* 0x000fc80000011600 */
[----:B------:R-:W-:-:S04]  /*c8f0*/  LOP3.LUT R0, R0, 0xffff, RZ, 0xc0, !PT ;  /* 0x0000ffff00007812 */ /* 0x000fc800078ec0ff */
[----:B------:R-:W-:Y:S02]  /*c900*/  ISETP.GE.U32.AND P0, PT, R193, R0, PT ;  /* 0x00000000c100720c */ /* 0x000fe40003f06070 */
[----:B------:R-:W-:-:S11]  /*c910*/  PRMT R37, R38, 0x7632, R37 ;  /* 0x0000763226257816 */ /* 0x000fd60000000025 */
[----:B--2---:R-:W-:-:S05]  /*c920*/  @!P0 HFMA2.BF16_V2 R5, -RZ.H0_H0, RZ.H0_H0, -R39.H0_H0 ;  /* 0x200000ffff058231 */ /* 0x004fca0000340927 */
[----:B------:R-:W-:-:S04]  /*c930*/  PRMT R0, R5, 0x7610, R0 ;  /* 0x0000761005007816 */ /* 0x000fc80000000000 */
[----:B------:R-:W-:Y:S02]  /*c940*/  @!P0 PRMT R39, R0, 0x5410, RZ ;  /* 0x0000541000278816 */ /* 0x000fe400000000ff */
[----:B------:R-:W-:-:S04]  /*c950*/  LOP3.LUT R0, R6, 0xff, RZ, 0xc0, !PT ;  /* 0x000000ff06007812 */ /* 0x000fc800078ec0ff */
[----:B------:R-:W-:Y:S01]  /*c960*/  ISETP.GE.U32.AND P0, PT, R193, R0, PT ;  /* 0x00000000c100720c */ /* 0x000fe20003f06070 */
[----:B------:R-:W-:Y:S02]  /*c970*/  IMAD.MOV.U32 R5, RZ, RZ, R222 ;  /* 0x000000ffff057224 */ /* 0x000fe400078e00de */
[----:B------:R-:W-:Y:S02]  /*c980*/  IMAD.MOV.U32 R222, RZ, RZ, R249 ;  /* 0x000000ffffde7224 */ /* 0x000fe400078e00f9 */
[----:B------:R-:W-:-:S08]  /*c990*/  IMAD.MOV.U32 R249, RZ, RZ, R217 ;  /* 0x000000fffff97224 */ /* 0x000fd000078e00d9 */
[----:B---3--:R-:W-:Y:S02]  /*c9a0*/  @!P0 HFMA2.BF16_V2 R9, -RZ.H0_H0, RZ.H0_H0, -R38.H0_H0 ;  /* 0x200000ffff098231 */ /* 0x008fe40000340926 */
[----:B------:R-:W-:Y:S01]  /*c9b0*/  IMAD.MOV.U32 R217, RZ, RZ, R214 ;  /* 0x000000ffffd97224 */ /* 0x000fe200078e00d6 */
[----:B------:R-:W-:Y:S02]  /*c9c0*/  PRMT R214, R38, 0x5410, R37 ;  /* 0x0000541026d67816 */ /* 0x000fe40000000025 */
[----:B------:R-:W-:Y:S02]  /*c9d0*/  PRMT R0, R9, 0x7610, R0 ;  /* 0x0000761009007816 */ /* 0x000fe40000000000 */
[----:B------:R1:W2:Y:S02]  /*c9e0*/  LDL.LU.S16 R9, [R1+0x13c] ;  /* 0x00013c0001097983 */ /* 0x0002a40000300600 */
[----:B------:R-:W-:Y:S02]  /*c9f0*/  @!P0 PRMT R38, R0, 0x5410, RZ ;  /* 0x0000541000268816 */ /* 0x000fe400000000ff */
[----:B------:R-:W-:-:S04]  /*ca00*/  LOP3.LUT R0, R6, 0xffff, RZ, 0xc0, !PT ;  /* 0x0000ffff06007812 */ /* 0x000fc800078ec0ff */
[----:B------:R-:W-:-:S04]  /*ca10*/  SHF.R.U32.HI R0, RZ, 0x8, R0 ;  /* 0x00000008ff007819 */ /* 0x000fc80000011600 */
[----:B------:R-:W-:-:S04]  /*ca20*/  LOP3.LUT R0, R0, 0xffff, RZ, 0xc0, !PT ;  /* 0x0000ffff00007812 */ /* 0x000fc800078ec0ff */
[----:B------:R-:W-:-:S13]  /*ca30*/  ISETP.GE.U32.AND P0, PT, R193, R0, PT ;  /* 0x00000000c100720c */ /* 0x000fda0003f06070 */
[----:B----4-:R-:W-:-:S05]  /*ca40*/  @!P0 HFMA2.BF16_V2 R8, -RZ.H0_H0, RZ.H0_H0, -R37.H0_H0 ;  /* 0x200000ffff088231 */ /* 0x010fca0000340925 */
[----:B------:R-:W-:Y:S02]  /*ca50*/  PRMT R0, R8, 0x7610, R0 ;  /* 0x0000761008007816 */ /* 0x000fe40000000000 */
[----:B------:R1:W3:Y:S02]  /*ca60*/  LDL.LU.S16 R8, [R1+0x144] ;  /* 0x0001440001087983 */ /* 0x0002e40000300600 */
[----:B------:R-:W-:Y:S02]  /*ca70*/  @!P0 PRMT R37, R0, 0x5410, RZ ;  /* 0x0000541000258816 */ /* 0x000fe400000000ff */
[--C-:B------:R-:W-:Y:S02]  /*ca80*/  SHF.R.U32.HI R0, RZ, 0x10, R6.reuse ;  /* 0x00000010ff007819 */ /* 0x100fe40000011606 */
[----:B------:R-:W-:-:S04]  /*ca90*/  SHF.R.U32.HI R6, RZ, 0x18, R6 ;  /* 0x00000018ff067819 */ /* 0x000fc80000011606 */
[----:B------:R-:W-:Y:S02]  /*caa0*/  ISETP.GE.U32.AND P0, PT, R193, R6, PT ;  /* 0x00000006c100720c */ /* 0x000fe40003f06070 */
[----:B------:R-:W-:Y:S01]  /*cab0*/  PRMT R35, R36, 0x7632, R35 ;  /* 0x0000763224237816 */ /* 0x000fe20000000023 */
[----:B------:R-:W-:Y:S01]  /*cac0*/  IMAD.MOV.U32 R16, RZ, RZ, R52 ;  /* 0x000000ffff107224 */ /* 0x000fe200078e0034 */
[----:B------:R-:W-:-:S04]  /*cad0*/  LOP3.LUT R0, R0, 0xff, RZ, 0xc0, !PT ;  /* 0x000000ff00007812 */ /* 0x000fc800078ec0ff */
[----:B------:R-:W-:Y:S01]  /*cae0*/  ISETP.GE.U32.AND P1, PT, R193, R0, PT ;  /* 0x00000000c100720c */ /* 0x000fe20003f26070 */
        /* <DEDUP_REMOVED lines=9> */
[----:B---3--:R-:W-:-:S05]  /*cb80*/  @!P0 HFMA2.BF16_V2 R8, -RZ.H0_H0, RZ.H0_H0, -R35.H0_H0 ;  /* 0x200000ffff088231 */ /* 0x008fca0000340923 */
[----:B------:R-:W-:Y:S01]  /*cb90*/  PRMT R0, R8, 0x7610, R0 ;  /* 0x0000761008007816 */ /* 0x000fe20000000000 */
[----:B------:R-:W-:Y:S02]  /*cba0*/  IMAD.MOV.U32 R8, RZ, RZ, R16 ;  /* 0x000000ffff087224 */ /* 0x000fe400078e0010 */
[----:B------:R1:W3:Y:S04]  /*cbb0*/  LDL.LU.S16 R16, [R1+0x148] ;  /* 0x0001480001107983 */ /* 0x0002e80000300600 */
[----:B------:R1:W4:Y:S04]  /*cbc0*/  LDL.LU.S16 R15, [R1+0x14c] ;  /* 0x00014c00010f7983 */ /* 0x0003280000300600 */
[----:B------:R-:W4:Y:S04]  /*cbd0*/  LDL R57, [R1+0x2b4] ;  /* 0x0002b40001397983 */ /* 0x000f280000100800 */
[----:B------:R1:W4:Y:S01]  /*cbe0*/  LDL.LU.S16 R11, [R1+0x150] ;  /* 0x00015000010b7983 */ /* 0x0003220000300600 */
[----:B--2---:R-:W-:-:S02]  /*cbf0*/  @!P1 HFMA2.BF16_V2 R9, -RZ.H0_H0, RZ.H0_H0, -R36.H0_H0 ;  /* 0x200000ffff099231 */ /* 0x004fc40000340924 */
[----:B------:R-:W-:Y:S02]  /*cc00*/  IMAD.MOV.U32 R217, RZ, RZ, R240 ;  /* 0x000000ffffd97224 */ /* 0x000fe400078e00f0 */
[----:B------:R-:W-:Y:S01]  /*cc10*/  IMAD.MOV.U32 R240, RZ, RZ, R213 ;  /* 0x000000fffff07224 */ /* 0x000fe200078e00d5 */
[----:B------:R-:W-:Y:S02]  /*cc20*/  PRMT R6, R9, 0x7610, R6 ;  /* 0x0000761009067816 */ /* 0x000fe40000000006 */
[----:B------:R-:W-:Y:S02]  /*cc30*/  PRMT R213, R36, 0x5410, R35 ;  /* 0x0000541024d57816 */ /* 0x000fe40000000023 */
[----:B------:R-:W-:Y:S01]  /*cc40*/  @!P1 PRMT R36, R6, 0x5410, RZ ;  /* 0x0000541006249816 */ /* 0x000fe200000000ff */
[----:B------:R-:W-:Y:S01]  /*cc50*/  IMAD.WIDE.U32 R6, R14, -0x2daee0ad, RZ ;  /* 0xd2511f530e067825 */ /* 0x000fe200078e00ff */
[----:B------:R-:W-:-:S04]  /*cc60*/  @!P0 PRMT R35, R0, 0x5410, RZ ;  /* 0x0000541000238816 */ /* 0x000fc800000000ff */
[----:B------:R-:W-:Y:S01]  /*cc70*/  LOP3.LUT R0, R7, R155, R10, 0x96, !PT ;  /* 0x0000009b07007212 */ /* 0x000fe200078e960a */
[----:B------:R-:W-:Y:S01]  /*cc80*/  IMAD.MOV.U32 R9, RZ, RZ, R17 ;  /* 0x000000ffff097224 */ /* 0x000fe200078e0011 */
[----:B------:R-:W-:Y:S01]  /*cc90*/  PRMT R33, R34, 0x7632, R33 ;  /* 0x0000763222217816 */ /* 0x000fe20000000021 */
[----:B------:R-:W-:Y:S01]  /*cca0*/  IMAD.MOV.U32 R17, RZ, RZ, R5 ;  /* 0x000000ffff117224 */ /* 0x000fe200078e0005 */
[----:B------:R-:W-:Y:S01]  /*ccb0*/  LOP3.LUT R5, R0, 0xff, RZ, 0xc0, !PT ;  /* 0x000000ff00057812 */ /* 0x000fe200078ec0ff */
[----:B------:R-:W-:Y:S01]  /*ccc0*/  IMAD.MOV.U32 R52, RZ, RZ, R217 ;  /* 0x000000ffff347224 */ /* 0x000fe200078e00d9 */
[----:B------:R1:W2:Y:S02]  /*ccd0*/  LDL.LU.S16 R10, [R1+0x158] ;  /* 0x00015800010a7983 */ /* 0x0002a40000300600 */
[----:B------:R-:W-:Y:S02]  /*cce0*/  ISETP.GE.U32.AND P0, PT, R193, R5, PT ;  /* 0x00000005c100720c */ /* 0x000fe40003f06070 */
[----:B------:R-:W-:-:S11]  /*ccf0*/  PRMT R217, R34, 0x5410, R33 ;  /* 0x0000541022d97816 */ /* 0x000fd60000000021 */
[----:B---3--:R-:W-:-:S05]  /*cd00*/  @!P0 HFMA2.BF16_V2 R16, -RZ.H0_H0, RZ.H0_H0, -R34.H0_H0 ;  /* 0x200000ffff108231 */ /* 0x008fca0000340922 */
[----:B------:R-:W-:-:S04]  /*cd10*/  PRMT R5, R16, 0x7610, R5 ;  /* 0x0000761010057816 */ /* 0x000fc80000000005 */
[----:B------:R-:W-:Y:S02]  /*cd20*/  @!P0 PRMT R34, R5, 0x5410, RZ ;  /* 0x0000541005228816 */ /* 0x000fe400000000ff */
[----:B------:R-:W-:-:S04]  /*cd30*/  LOP3.LUT R5, R0, 0xffff, RZ, 0xc0, !PT ;  /* 0x0000ffff00057812 */ /* 0x000fc800078ec0ff */
[----:B------:R-:W-:-:S04]  /*cd40*/  SHF.R.U32.HI R5, RZ, 0x8, R5 ;  /* 0x00000008ff057819 */ /* 0x000fc80000011605 */
[----:B------:R-:W-:-:S04]  /*cd50*/  LOP3.LUT R5, R5, 0xffff, RZ, 0xc0, !PT ;  /* 0x0000ffff05057812 */ /* 0x000fc800078ec0ff */
[----:B------:R-:W-:-:S13]  /*cd60*/  ISETP.GE.U32.AND P0, PT, R193, R5, PT ;  /* 0x00000005c100720c */ /* 0x000fda0003f06070 */
[----:B----4-:R-:W-:-:S05]  /*cd70*/  @!P0 HFMA2.BF16_V2 R15, -RZ.H0_H0, RZ.H0_H0, -R33.H0_H0 ;  /* 0x200000ffff0f8231 */ /* 0x010fca0000340921 */
[----:B------:R-:W-:-:S04]  /*cd80*/  PRMT R5, R15, 0x7610, R5 ;  /* 0x000076100f057816 */ /* 0x000fc80000000005 */
[----:B------:R-:W-:Y:S02]  /*cd90*/  @!P0 PRMT R33, R5, 0x5410, RZ ;  /* 0x0000541005218816 */ /* 0x000fe400000000ff */
[----:B------:R-:W-:-:S04]  /*cda0*/  LOP3.LUT R5, R6, 0xff, RZ, 0xc0, !PT ;  /* 0x000000ff06057812 */ /* 0x000fc800078ec0ff */
[----:B------:R-:W-:-:S13]  /*cdb0*/  ISETP.GE.U32.AND P0, PT, R193, R5, PT ;  /* 0x00000005c100720c */ /* 0x000fda0003f06070 */
[----:B------:R-:W-:-:S05]  /*cdc0*/  @!P0 HFMA2.BF16_V2 R11, -RZ.H0_H0, RZ.H0_H0, -R32.H0_H0 ;  /* 0x200000ffff0b8231 */ /* 0x000fca0000340920 */
[----:B------:R-:W-:Y:S01]  /*cdd0*/  PRMT R5, R11, 0x7610, R5 ;  /* 0x000076100b057816 */ /* 0x000fe20000000005 */
[----:B------:R-:W-:Y:S02]  /*cde0*/  IMAD.MOV.U32 R11, RZ, RZ, R216 ;  /* 0x000000ffff0b7224 */ /* 0x000fe400078e00d8 */
[----:B------:R1:W3:Y:S01]  /*cdf0*/  LDL.LU.S16 R216, [R1+0x15c] ;  /* 0x00015c0001d87983 */ /* 0x0002e20000300600 */
[C---:B------:R-:W-:Y:S01]  /*ce00*/  PRMT R31, R32.reuse, 0x7632, R31 ;  /* 0x00007632201f7816 */ /* 0x040fe2000000001f */
[----:B------:R-:W-:Y:S02]  /*ce10*/  IMAD.MOV.U32 R16, RZ, RZ, R17 ;  /* 0x000000ffff107224 */ /* 0x000fe400078e0011 */
[----:B------:R-:W-:Y:S02]  /*ce20*/  IMAD.MOV.U32 R17, RZ, RZ, R26 ;  /* 0x000000ffff117224 */ /* 0x000fe400078e001a */
[----:B------:R-:W-:Y:S01]  /*ce30*/  IMAD.MOV.U32 R26, RZ, RZ, R218 ;  /* 0x000000ffff1a7224 */ /* 0x000fe200078e00da */
[----:B------:R-:W-:-:S02]  /*ce40*/  PRMT R218, R32, 0x5410, R31 ;  /* 0x0000541020da7816 */ /* 0x000fc4000000001f */
[----:B------:R-:W-:Y:S02]  /*ce50*/  @!P0 PRMT R32, R5, 0x5410, RZ ;  /* 0x0000541005208816 */ /* 0x000fe400000000ff */
[----:B------:R-:W-:-:S04]  /*ce60*/  LOP3.LUT R5, R6, 0xffff, RZ, 0xc0, !PT ;  /* 0x0000ffff06057812 */ /* 0x000fc800078ec0ff */
[----:B------:R-:W-:-:S04]  /*ce70*/  SHF.R.U32.HI R5, RZ, 0x8, R5 ;  /* 0x00000008ff057819 */ /* 0x000fc80000011605 */
[----:B------:R-:W-:-:S04]  /*ce80*/  LOP3.LUT R5, R5, 0xffff, RZ, 0xc0, !PT ;  /* 0x0000ffff05057812 */ /* 0x000fc800078ec0ff */
[----:B------:R-:W-:-:S13]  /*ce90*/  ISETP.GE.U32.AND P0, PT, R193, R5, PT ;  /* 0x00000005c100720c */ /* 0x000fda0003f06070 */
[----:B--2---:R-:W-:-:S05]  /*cea0*/  @!P0 HFMA2.BF16_V2 R10, -RZ.H0_H0, RZ.H0_H0, -R31.H0_H0 ;  /* 0x200000ffff0a8231 */ /* 0x004fca000034091f */
[----:B------:R-:W-:-:S04]  /*ceb0*/  PRMT R5, R10, 0x7610, R5 ;  /* 0x000076100a057816 */ /* 0x000fc80000000005 */
[----:B------:R-:W-:Y:S02]  /*cec0*/  @!P0 PRMT R31, R5, 0x5410, RZ ;  /* 0x00005410051f8816 */ /* 0x000fe400000000ff */
[----:B------:R-:W-:-:S04]  /*ced0*/  SHF.R.U32.HI R5, RZ, 0x10, R6 ;  /* 0x00000010ff057819 */ /* 0x000fc80000011606 */
[----:B------:R-:W-:-:S04]  /*cee0*/  LOP3.LUT R5, R5, 0xff, RZ, 0xc0, !PT ;  /* 0x000000ff05057812 */ /* 0x000fc800078ec0ff */
[----:B------:R-:W-:Y:S01]  /*cef0*/  ISETP.GE.U32.AND P1, PT, R193, R5, PT ;  /* 0x00000005c100720c */ /* 0x000fe20003f26070 */
[----:B------:R-:W-:Y:S01]  /*cf00*/  IMAD.MOV.U32 R14, RZ, RZ, R8 ;  /* 0x000000ffff0e7224 */ /* 0x000fe200078e0008 */
[----:B------:R-:W-:Y:S01]  /*cf10*/  SHF.R.U32.HI R6, RZ, 0x18, R6 ;  /* 0x00000018ff067819 */ /* 0x000fe20000011606 */
[----:B------:R-:W-:Y:S01]  /*cf20*/  IMAD.MOV.U32 R15, RZ, RZ, R9 ;  /* 0x000000ffff0f7224 */ /* 0x000fe200078e0009 */
[----:B------:R-:W-:Y:S01]  /*cf30*/  PRMT R22, R23, 0x7632, R22 ;  /* 0x0000763217167816 */ /* 0x000fe20000000016 */
[----:B------:R-:W-:Y:S02]  /*cf40*/  IMAD.MOV.U32 R10, RZ, RZ, R196 ;  /* 0x000000ffff0a7224 */ /* 0x000fe400078e00c4 */
[----:B------:R-:W-:Y:S02]  /*cf50*/  IMAD.MOV.U32 R8, RZ, RZ, R17 ;  /* 0x000000ffff087224 */ /* 0x000fe400078e0011 */
[----:B------:R-:W-:Y:S02]  /*cf60*/  IMAD.MOV.U32 R9, RZ, RZ, R137 ;  /* 0x000000ffff097224 */ /* 0x000fe400078e0089 */
[----:B------:R-:W-:Y:S01]  /*cf70*/  IMAD.MOV.U32 R196, RZ, RZ, R136 ;  /* 0x000000ffffc47224 */ /* 0x000fe200078e0088 */
[----:B------:R-:W-:Y:S01]  /*cf80*/  ISETP.GE.U32.AND P0, PT, R193, R6, PT ;  /* 0x00000006c100720c */ /* 0x000fe20003f06070 */
[----:B------:R-:W-:Y:S01]  /*cf90*/  IMAD.MOV.U32 R17, RZ, RZ, R26 ;  /* 0x000000ffff117224 */ /* 0x000fe200078e001a */
[----:B------:R-:W2:Y:S01]  /*cfa0*/  LDL.LU.64 R136, [R1+0x1a8] ;  /* 0x0001a80001887983 */ /* 0x000ea20000300a00 */
[----:B------:R-:W-:-:S02]  /*cfb0*/  IMAD.MOV.U32 R5, RZ, RZ, R139 ;  /* 0x000000ffff057224 */ /* 0x000fc400078e008b */
[----:B------:R-:W-:Y:S01]  /*cfc0*/  IMAD.MOV.U32 R6, RZ, RZ, R138 ;  /* 0x000000ffff067224 */ /* 0x000fe200078e008a */
[----:B------:R-:W2:Y:S04]  /*cfd0*/  LDL R26, [R1+0x164] ;  /* 0x00016400011a7983 */ /* 0x000ea80000100800 */
[----:B------:R1:W5:Y:S04]  /*cfe0*/  LDL.LU R139, [R1+0x30c] ;  /* 0x00030c00018b7983 */ /* 0x0003680000300800 */
[----:B------:R1:W5:Y:S01]  /*cff0*/  LDL.LU R138, [R1+0x308] ;  /* 0x00030800018a7983 */ /* 0x0003620000300800 */
[----:B---3--:R-:W-:-:S05]  /*d000*/  @!P1 HFMA2.BF16_V2 R216, -RZ.H0_H0, RZ.H0_H0, -R23.H0_H0 ;  /* 0x200000ffffd89231 */ /* 0x008fca0000340917 */
[----:B------:R-:W-:Y:S02]  /*d010*/  PRMT R7, R216, 0x7610, R7 ;  /* 0x00007610d8077816 */ /* 0x000fe40000000007 */
[----:B------:R-:W-:Y:S02]  /*d020*/  PRMT R216, R23, 0x5410, R22 ;  /* 0x0000541017d87816 */ /* 0x000fe40000000016 */
[----:B------:R-:W-:Y:S01]  /*d030*/  @!P1 PRMT R23, R7, 0x5410, RZ ;  /* 0x0000541007179816 */ /* 0x000fe200000000ff */
[----:B------:R-:W-:Y:S02]  /*d040*/  IMAD.MOV.U32 R7, RZ, RZ, R52 ;  /* 0x000000ffff077224 */ /* 0x000fe400078e0034 */
[----:B------:R1:W3:Y:S02]  /*d050*/  LDL.LU.S16 R52, [R1+0x160] ;  /* 0x0001600001347983 */ /* 0x0002e40000300600 */
[----:B---3--:R-:W-:-:S05]  /*d060*/  @!P0 HFMA2.BF16_V2 R52, -RZ.H0_H0, RZ.H0_H0, -R22.H0_H0 ;  /* 0x200000ffff348231 */ /* 0x008fca0000340916 */
[----:B------:R-:W-:-:S04]  /*d070*/  PRMT R25, R52, 0x7610, R25 ;  /* 0x0000761034197816 */ /* 0x000fc80000000019 */
[----:B------:R-:W-:Y:S01]  /*d080*/  @!P0 PRMT R22, R25, 0x5410, RZ ;  /* 0x0000541019168816 */ /* 0x000fe200000000ff */
[----:B------:R-:W-:Y:S02]  /*d090*/  IMAD.MOV.U32 R25, RZ, RZ, R53 ;  /* 0x000000ffff197224 */ /* 0x000fe400078e0035 */
[----:B------:R-:W3:Y:S01]  /*d0a0*/  LDL R53, [R1+0x16c] ;  /* 0x00016c0001357983 */ /* 0x000ee20000100800 */
[----:B--2---:R-:W-:-:S04]  /*d0b0*/  LEA R52, P0, R26, R136, 0x1 ;  /* 0x000000881a347211 */ /* 0x004fc800078008ff */
[----:B---3--:R-:W-:Y:S01]  /*d0c0*/  LEA.HI.X R53, R26, R137, R53, 0x1, P0 ;  /* 0x000000891a357211 */ /* 0x008fe200000f0c35 */
[----:B------:R-:W-:Y:S01]  /*d0d0*/  IMAD.SHL.U32 R26, R57, 0x8, RZ ;  /* 0x00000008391a7824 */ /* 0x000fe200078e00ff */
[----:B------:R1:W5:Y:S04]  /*d0e0*/  LDL.LU.64 R136, [R1+0x300] ;  /* 0x0003000001887983 */ /* 0x0003680000300a00 */
[----:B------:R2:W-:Y:S04]  /*d0f0*/  ST.E.U16 desc[UR4][R52.64], R168 ;  /* 0x000000a834007985 */ /* 0x0005e8000c101504 */
[----:B------:R3:W-:Y:S04]  /*d100*/  ST.E.U16 desc[UR4][R52.64+0x2], R167 ;  /* 0x000002a734007985 */ /* 0x0007e8000c101504 */
[----:B------:R4:W-:Y:S01]  /*d110*/  STL [R1+0x224], R26 ;  /* 0x0002241a01007387 */ /* 0x0009e20000100800 */
[----:B--2---:R-:W-:-:S02]  /*d120*/  IMAD.MOV.U32 R168, RZ, RZ, R27 ;  /* 0x000000ffffa87224 */ /* 0x004fc400078e001b */
[----:B---3--:R-:W-:Y:S02]  /*d130*/  IMAD.MOV.U32 R167, RZ, RZ, R10 ;  /* 0x000000ffffa77224 */ /* 0x008fe400078e000a */
[----:B----4-:R-:W-:-:S04]  /*d140*/  IMAD.WIDE R26, R26, 0x2, R52 ;  /* 0x000000021a1a7825 */ /* 0x010fc800078e0234 */
[----:B------:R-:W-:Y:S02]  /*d150*/  IMAD.MOV.U32 R10, RZ, RZ, R9 ;  /* 0x000000ffff0a7224 */ /* 0x000fe400078e0009 */
[----:B------:R-:W-:Y:S02]  /*d160*/  IMAD.MOV.U32 R9, RZ, RZ, R16 ;  /* 0x000000ffff097224 */ /* 0x000fe400078e0010 */
[----:B------:R-:W-:Y:S02]  /*d170*/  IMAD.MOV.U32 R16, RZ, RZ, R24 ;  /* 0x000000ffff107224 */ /* 0x000fe400078e0018 */
[----:B------:R-:W-:Y:S01]  /*d180*/  IMAD.SHL.U32 R24, R57, 0x40, RZ ;  /* 0x0000004039187824 */ /* 0x000fe200078e00ff */
[----:B------:R2:W-:Y:S04]  /*d190*/  ST.E.U16 desc[UR4][R26.64+0x2], R166 ;  /* 0x000002a61a007985 */ /* 0x0005e8000c101504 */
[----:B------:R3:W-:Y:S01]  /*d1a0*/  ST.E.U16 desc[UR4][R26.64], R165 ;  /* 0x000000a51a007985 */ /* 0x0007e2000c101504 */
[----:B--2---:R-:W-:-:S02]  /*d1b0*/  IMAD.MOV.U32 R166, RZ, RZ, R25 ;  /* 0x000000ffffa67224 */ /* 0x004fc400078e0019 */
[----:B------:R-:W-:-:S04]  /*d1c0*/  IMAD.WIDE R24, R24, 0x2, R52 ;  /* 0x0000000218187825 */ /* 0x000fc800078e0234 */
[----:B---3--:R-:W-:Y:S01]  /*d1d0*/  IMAD R165, R57, 0x48, RZ ;  /* 0x0000004839a57824 */ /* 0x008fe200078e02ff */
[----:B------:R-:W-:Y:S04]  /*d1e0*/  ST.E.U16 desc[UR4][R24.64], R29 ;  /* 0x0000001d18007985 */ /* 0x000fe8000c101504 */
[----:B------:R2:W-:Y:S04]  /*d1f0*/  ST.E.U16 desc[UR4][R24.64+0x2], R28 ;  /* 0x0000021c18007985 */ /* 0x0005e8000c101504 */
[----:B------:R1:W5:Y:S04]  /*d200*/  LDL.LU R57, [R1+0x2fc] ;  /* 0x0002fc0001397983 */ /* 0x0003680000300800 */
[----:B------:R3:W-:Y:S01]  /*d210*/  STL [R1+0x270], R165 ;  /* 0x000270a501007387 */ /* 0x0007e20000100800 */
[----:B--2---:R-:W-:-:S05]  /*d220*/  IMAD.WIDE R28, R165, 0x2, R52 ;  /* 0x00000002a51c7825 */ /* 0x004fca00078e0234 */
[----:B------:R2:W-:Y:S01]  /*d230*/  ST.E.U16 desc[UR4][R28.64+0x2], R78 ;  /* 0x0000024e1c007985 */ /* 0x0005e2000c101504 */
[----:B---3--:R-:W-:-:S03]  /*d240*/  IMAD.MOV.U32 R165, RZ, RZ, R10 ;  /* 0x000000ffffa57224 */ /* 0x008fc600078e000a */
[----:B------:R1:W3:Y:S04]  /*d250*/  LDL.LU.S16 R10, [R1+0x16c] ;  /* 0x00016c00010a7983 */ /* 0x0002e80000300600 */
[----:B--2---:R1:W2:Y:S04]  /*d260*/  LDL.LU.S16 R78, [R1+0x164] ;  /* 0x00016400014e7983 */ /* 0x0042a80000300600 */
[----:B------:R4:W-:Y:S01]  /*d270*/  ST.E.U16 desc[UR4][R28.64], R79 ;  /* 0x0000004f1c007985 */ /* 0x0009e2000c101504 */
[----:B------:R-:W-:Y:S01]  /*d280*/  PRMT R20, R21, 0x7632, R20 ;  /* 0x0000763215147816 */ /* 0x000fe20000000014 */
[----:B----4-:R-:W-:Y:S01]  /*d290*/  IMAD.MOV.U32 R79, RZ, RZ, R5 ;  /* 0x000000ffff4f7224 */ /* 0x010fe200078e0005 */
[----:B------:R-:W-:-:S02]  /*d2a0*/  SHF.R.U32.HI R5, RZ, 0x10, R2 ;  /* 0x00000010ff057819 */ /* 0x000fc40000011602 */
[----:B------:R-:W-:Y:S02]  /*d2b0*/  SHF.R.U32.HI R2, RZ, 0x18, R2 ;  /* 0x00000018ff027819 */ /* 0x000fe40000011602 */
[----:B------:R-:W-:Y:S02]  /*d2c0*/  LOP3.LUT R5, R5, 0xff, RZ, 0xc0, !PT ;  /* 0x000000ff05057812 */ /* 0x000fe400078ec0ff */
[C---:B------:R-:W-:Y:S02]  /*d2d0*/  ISETP.GE.U32.AND P0, PT, R193.reuse, R2, PT ;  /* 0x00000002c100720c */ /* 0x040fe40003f06070 */
[----:B------:R-:W-:Y:S01]  /*d2e0*/  ISETP.GE.U32.AND P1, PT, R193, R5, PT ;  /* 0x00000005c100720c */ /* 0x000fe20003f26070 */
[----:B------:R4:W-:Y:S02]  /*d2f0*/  ST.E.U16 desc[UR4][R52.64+0x10], R162 ;  /* 0x000010a234007985 */ /* 0x0009e4000c101504 */
[----:B----4-:R-:W-:-:S08]  /*d300*/  PRMT R162, R21, 0x5410, R20 ;  /* 0x0000541015a27816 */ /* 0x010fd00000000014 */
[----:B---3--:R-:W-:-:S05]  /*d310*/  @!P0 HFMA2.BF16_V2 R10, -RZ.H0_H0, RZ.H0_H0, -R20.H0_H0 ;  /* 0x200000ffff0a8231 */ /* 0x008fca0000340914 */
[----:B------:R-:W-:Y:S01]  /*d320*/  PRMT R2, R10, 0x7610, R2 ;  /* 0x000076100a027816 */ /* 0x000fe20000000002 */
[----:B------:R-:W-:Y:S02]  /*d330*/  IMAD.MOV.U32 R10, RZ, RZ, R17 ;  /* 0x000000ffff0a7224 */ /* 0x000fe400078e0011 */
[----:B------:R-:W-:Y:S02]  /*d340*/  IMAD.MOV.U32 R17, RZ, RZ, R252 ;  /* 0x000000ffff117224 */ /* 0x000fe400078e00fc */
[----:B------:R-:W-:Y:S02]  /*d350*/  IMAD.MOV.U32 R252, RZ, RZ, R226 ;  /* 0x000000fffffc7224 */ /* 0x000fe400078e00e2 */
[----:B------:R-:W3:Y:S01]  /*d360*/  LDL R226, [R1+0x1e0] ;  /* 0x0001e00001e27983 */ /* 0x000ee20000100800 */
[----:B--2---:R-:W-:-:S05]  /*d370*/  @!P1 HFMA2.BF16_V2 R78, -RZ.H0_H0, RZ.H0_H0, -R21.H0_H0 ;  /* 0x200000ffff4e9231 */ /* 0x004fca0000340915 */
[----:B------:R-:W-:Y:S01]  /*d380*/  PRMT R5, R78, 0x7610, R5 ;  /* 0x000076104e057816 */ /* 0x000fe20000000005 */
[----:B------:R-:W-:Y:S02]  /*d390*/  IMAD.MOV.U32 R78, RZ, RZ, R79 ;  /* 0x000000ffff4e7224 */ /* 0x000fe400078e004f */
[----:B------:R-:W-:Y:S01]  /*d3a0*/  IMAD.MOV.U32 R79, RZ, RZ, R166 ;  /* 0x000000ffff4f7224 */ /* 0x000fe200078e00a6 */
[----:B------:R-:W-:Y:S01]  /*d3b0*/  @!P1 PRMT R21, R5, 0x5410, RZ ;  /* 0x0000541005159816 */ /* 0x000fe200000000ff */
[----:B------:R-:W-:Y:S02]  /*d3c0*/  IMAD.MOV.U32 R166, RZ, RZ, R165 ;  /* 0x000000ffffa67224 */ /* 0x000fe400078e00a5 */
[----:B------:R1:W2:Y:S04]  /*d3d0*/  LDL.LU.S16 R165, [R1+0x174] ;  /* 0x0001740001a57983 */ /* 0x0002a80000300600 */
[----:B------:R1:W4:Y:S01]  /*d3e0*/  LDL.LU.S16 R5, [R1+0x178] ;  /* 0x0001780001057983 */ /* 0x0003220000300600 */
[----:B------:R-:W-:-:S02]  /*d3f0*/  @!P0 PRMT R20, R2, 0x5410, RZ ;  /* 0x0000541002148816 */ /* 0x000fc400000000ff */
[--C-:B------:R-:W-:Y:S02]  /*d400*/  SHF.R.U32.HI R2, RZ, 0x10, R0.reuse ;  /* 0x00000010ff027819 */ /* 0x100fe40000011600 */
[----:B------:R-:W-:-:S04]  /*d410*/  SHF.R.U32.HI R0, RZ, 0x18, R0 ;  /* 0x00000018ff007819 */ /* 0x000fc80000011600 */
[----:B------:R-:W-:Y:S02]  /*d420*/  ISETP.GE.U32.AND P0, PT, R193, R0, PT ;  /* 0x00000000c100720c */ /* 0x000fe40003f06070 */
[----:B------:R-:W-:Y:S02]  /*d430*/  PRMT R18, R92, 0x7632, R18 ;  /* 0x000076325c127816 */ /* 0x000fe40000000012 */
[----:B------:R-:W-:-:S04]  /*d440*/  LOP3.LUT R2, R2, 0xff, RZ, 0xc0, !PT ;  /* 0x000000ff02027812 */ /* 0x000fc800078ec0ff */
[----:B------:R-:W-:Y:S02]  /*d450*/  ISETP.GE.U32.AND P1, PT, R193, R2, PT ;  /* 0x00000002c100720c */ /* 0x000fe40003f26070 */
[----:B------:R-:W-:Y:S01]  /*d460*/  PRMT R19, R92, 0x7610, R19 ;  /* 0x000076105c137816 */ /* 0x000fe20000000013 */
[----:B------:R-:W-:Y:S04]  /*d470*/  ST.E.U16 desc[UR4][R52.64+0x12], R164 ;  /* 0x000012a434007985 */ /* 0x000fe8000c101504 */
        /* <DEDUP_REMOVED lines=14> */
[----:B------:R1:W-:Y:S04]  /*d560*/  ST.E.U16 desc[UR4][R52.64+0x30], R158 ;  /* 0x0000309e34007985 */ /* 0x0003e8000c101504 */
[----:B------:R-:W-:Y:S04]  /*d570*/  ST.E.U16 desc[UR4][R52.64+0x32], R157 ;  /* 0x0000329d34007985 */ /* 0x000fe8000c101504 */
[----:B------:R3:W-:Y:S04]  /*d580*/  ST.E.U16 desc[UR4][R26.64+0x32], R154 ;  /* 0x0000329a1a007985 */ /* 0x0007e8000c101504 */
[----:B------:R3:W-:Y:S01]  /*d590*/  ST.E.U16 desc[UR4][R26.64+0x30], R156 ;  /* 0x0000309c1a007985 */ /* 0x0007e2000c101504 */
[----:B-1----:R-:W-:-:S03]  /*d5a0*/  IMAD.MOV.U32 R158, RZ, RZ, R9 ;  /* 0x000000ffff9e7224 */ /* 0x002fc600078e0009 */
[----:B------:R-:W-:Y:S04]  /*d5b0*/  ST.E.U16 desc[UR4][R24.64+0x30], R82 ;  /* 0x0000305218007985 */ /* 0x000fe8000c101504 */
[----:B------:R-:W-:Y:S04]  /*d5c0*/  ST.E.U16 desc[UR4][R24.64+0x32], R81 ;  /* 0x0000325118007985 */ /* 0x000fe8000c101504 */
[----:B------:R1:W-:Y:S04]  /*d5d0*/  ST.E.U16 desc[UR4][R28.64+0x30], R91 ;  /* 0x0000305b1c007985 */ /* 0x0003e8000c101504 */
        /* <DEDUP_REMOVED lines=18> */
[----:B------:R1:W-:Y:S01]  /*d700*/  ST.E.U16 desc[UR4][R52.64+0x62], R142 ;  /* 0x0000628e34007985 */ /* 0x0003e2000c101504 */
[----:B----4-:R-:W-:-:S05]  /*d710*/  @!P0 HFMA2.BF16_V2 R5, -RZ.H0_H0, RZ.H0_H0, -R18.H0_H0 ;  /* 0x200000ffff058231 */ /* 0x010fca0000340912 */
[----:B------:R-:W-:Y:S01]  /*d720*/  PRMT R0, R5, 0x7610, R0 ;  /* 0x0000761005007816 */ /* 0x000fe20000000000 */
[----:B------:R-:W-:Y:S02]  /*d730*/  IMAD.MOV.U32 R5, RZ, RZ, R78 ;  /* 0x000000ffff057224 */ /* 0x000fe400078e004e */
[----:B------:R-:W-:Y:S02]  /*d740*/  IMAD.MOV.U32 R78, RZ, RZ, R79 ;  /* 0x000000ffff4e7224 */ /* 0x000fe400078e004f */
[----:B------:R-:W-:Y:S02]  /*d750*/  IMAD.MOV.U32 R79, RZ, RZ, R166 ;  /* 0x000000ffff4f7224 */ /* 0x000fe400078e00a6 */
[----:B------:R-:W-:Y:S02]  /*d760*/  IMAD.MOV.U32 R166, RZ, RZ, R167 ;  /* 0x000000ffffa67224 */ /* 0x000fe400078e00a7 */
[----:B------:R-:W-:Y:S02]  /*d770*/  IMAD.MOV.U32 R167, RZ, RZ, R168 ;  /* 0x000000ffffa77224 */ /* 0x000fe400078e00a8 */
[----:B------:R-:W-:-:S02]  /*d780*/  IMAD.MOV.U32 R168, RZ, RZ, R6 ;  /* 0x000000ffffa87224 */ /* 0x000fc400078e0006 */
[----:B--2---:R-:W-:Y:S02]  /*d790*/  @!P1 HFMA2.BF16_V2 R165, -RZ.H0_H0, RZ.H0_H0, -R19.H0_H0 ;  /* 0x200000ffffa59231 */ /* 0x004fe40000340913 */
[----:B------:R-:W-:Y:S02]  /*d7a0*/  IMAD.MOV.U32 R6, RZ, RZ, R7 ;  /* 0x000000ffff067224 */ /* 0x000fe400078e0007 */
[----:B------:R-:W-:Y:S02]  /*d7b0*/  IMAD.MOV.U32 R7, RZ, RZ, R10 ;  /* 0x000000ffff077224 */ /* 0x000fe400078e000a */
[----:B------:R-:W-:Y:S02]  /*d7c0*/  IMAD.MOV.U32 R10, RZ, RZ, R11 ;  /* 0x000000ffff0a7224 */ /* 0x000fe400078e000b */
[----:B------:R-:W-:Y:S02]  /*d7d0*/  IMAD.MOV.U32 R11, RZ, RZ, R8 ;  /* 0x000000ffff0b7224 */ /* 0x000fe400078e0008 */
[----:B------:R-:W-:Y:S01]  /*d7e0*/  IMAD.MOV.U32 R8, RZ, RZ, R221 ;  /* 0x000000ffff087224 */ /* 0x000fe200078e00dd */
[----:B------:R-:W-:Y:S01]  /*d7f0*/  PRMT R2, R165, 0x7610, R2 ;  /* 0x00007610a5027816 */ /* 0x000fe20000000002 */
[----:B------:R-:W-:-:S02]  /*d800*/  IMAD.MOV.U32 R221, RZ, RZ, R55 ;  /* 0x000000ffffdd7224 */ /* 0x000fc400078e0037 */
[----:B------:R-:W-:Y:S01]  /*d810*/  IMAD.WIDE.U32 R54, R54, -0x326172a9, RZ ;  /* 0xcd9e8d5736367825 */ /* 0x000fe200078e00ff */
[----:B------:R-:W-:Y:S02]  /*d820*/  PRMT R165, R19, 0x5410, R18 ;  /* 0x0000541013a57816 */ /* 0x000fe40000000012 */
[----:B------:R-:W-:Y:S01]  /*d830*/  @!P1 PRMT R19, R2, 0x5410, RZ ;  /* 0x0000541002139816 */ /* 0x000fe200000000ff */
[----:B------:R-:W-:Y:S01]  /*d840*/  IMAD.MOV.U32 R92, RZ, RZ, R78 ;  /* 0x000000ffff5c7224 */ /* 0x000fe200078e004e */
[----:B------:R-:W-:Y:S01]  /*d850*/  @!P0 PRMT R18, R0, 0x5410, RZ ;  /* 0x0000541000128816 */ /* 0x000fe200000000ff */
[----:B------:R-:W-:Y:S01]  /*d860*/  IMAD.MOV.U32 R2, RZ, RZ, R79 ;  /* 0x000000ffff027224 */ /* 0x000fe200078e004f */
[----:B------:R-:W-:Y:S01]  /*d870*/  LOP3.LUT R0, R56, R55, RZ, 0x3c, !PT ;  /* 0x0000003738007212 */ /* 0x000fe200078e3cff */
        /* <DEDUP_REMOVED lines=9> */
[----:B------:R-:W-:-:S04]  /*d910*/  IMAD.WIDE.U32 R246, R0, -0x2daee0ad, RZ ;  /* 0xd2511f5300f67825 */ /* 0x000fc800078e00ff */
[----:B------:R-:W-:Y:S02]  /*d920*/  IMAD.MOV.U32 R5, RZ, RZ, R166 ;  /* 0x000000ffff057224 */ /* 0x000fe400078e00a6 */
[----:B------:R-:W-:Y:S01]  /*d930*/  IMAD.MOV.U32 R166, RZ, RZ, R6 ;  /* 0x000000ffffa67224 */ /* 0x000fe200078e0006 */
[-C--:B------:R-:W-:Y:S01]  /*d940*/  LOP3.LUT R6, R190, R199.reuse, RZ, 0x3c, !PT ;  /* 0x000000c7be067212 */ /* 0x080fe200078e3cff */
[----:B---3--:R-:W-:Y:S01]  /*d950*/  IMAD R226, R226, 0x2, R4 ;  /* 0x00000002e2e27824 */ /* 0x008fe200078e0204 */
[----:B------:R-:W-:Y:S01]  /*d960*/  LOP3.LUT R0, R247, R192, R198, 0x96, !PT ;  /* 0x000000c0f7007212 */ /* 0x000fe200078e96c6 */
        /* <DEDUP_REMOVED lines=12> */
[----:B------:R-:W-:-:S04]  /*da30*/  IMAD.WIDE.U32 R196, R0, -0x326172a9, RZ ;  /* 0xcd9e8d5700c47825 */ /* 0x000fc800078e00ff */
[----:B------:R-:W-:Y:S02]  /*da40*/  IMAD.MOV.U32 R160, RZ, RZ, R5 ;  /* 0x000000ffffa07224 */ /* 0x000fe400078e0005 */
[----:B------:R-:W-:Y:S01]  /*da50*/  IMAD.WIDE.U32 R4, R4, -0x326172a9, RZ ;  /* 0xcd9e8d5704047825 */ /* 0x000fe200078e00ff */
[-C--:B------:R-:W-:Y:S02]  /*da60*/  LOP3.LUT R80, R109, R224.reuse, R6, 0x96, !PT ;  /* 0x000000e06d507212 */ /* 0x080fe400078e9606 */
[-C--:B------:R-:W-:Y:S01]  /*da70*/  LOP3.LUT R89, R7, R225.reuse, R54, 0x96, !PT ;  /* 0x000000e107597212 */ /* 0x080fe200078e9636 */
[----:B------:R-:W-:Y:S01]  /*da80*/  IMAD.MOV.U32 R159, RZ, RZ, R92 ;  /* 0x000000ffff9f7224 */ /* 0x000fe200078e005c */
[-C--:B------:R-:W-:Y:S01]  /*da90*/  LOP3.LUT R92, R197, R224.reuse, R6, 0x96, !PT ;  /* 0x000000e0c55c7212 */ /* 0x080fe200078e9606 */
[----:B------:R-:W-:Y:S01]  /*daa0*/  IMAD.MOV.U32 R163, RZ, RZ, R2 ;  /* 0x000000ffffa37224 */ /* 0x000fe200078e0002 */
[----:B------:R-:W-:Y:S01]  /*dab0*/  LOP3.LUT R2, R7, R225, R14, 0x96, !PT ;  /* 0x000000e107027212 */ /* 0x000fe200078e960e */
[----:B------:R-:W-:Y:S01]  /*dac0*/  IMAD.MOV.U32 R7, RZ, RZ, R94 ;  /* 0x000000ffff077224 */ /* 0x000fe200078e005e */
[-C--:B------:R-:W-:Y:S01]  /*dad0*/  LOP3.LUT R94, R197, R224.reuse, R4, 0x96, !PT ;  /* 0x000000e0c55e7212 */ /* 0x080fe200078e9604 */
[----:B------:R-:W-:Y:S01]  /*dae0*/  IMAD.MOV.U32 R6, RZ, RZ, R88 ;  /* 0x000000ffff067224 */ /* 0x000fe200078e0058 */
[----:B------:R-:W-:-:S02]  /*daf0*/  LOP3.LUT R88, R109, R224, R4, 0x96, !PT ;  /* 0x000000e06d587212 */ /* 0x000fc400078e9604 */
[----:B------:R-:W-:Y:S01]  /*db00*/  LOP3.LUT R4, R170, R199, RZ, 0x3c, !PT ;  /* 0x000000c7aa047212 */ /* 0x000fe200078e3cff */
[----:B------:R-:W-:Y:S01]  /*db10*/  IMAD.SHL.U32 R0, R194, 0x4, RZ ;  /* 0x00000004c2007824 */ /* 0x000fe200078e00ff */
[CC--:B------:R-:W-:Y:S01]  /*db20*/  LOP3.LUT R93, R5.reuse, R225.reuse, R54, 0x96, !PT ;  /* 0x000000e1055d7212 */ /* 0x0c0fe200078e9636 */
[----:B------:R-:W-:Y:S01]  /*db30*/  IMAD.MOV.U32 R169, RZ, RZ, R79 ;  /* 0x000000ffffa97224 */ /* 0x000fe200078e004f */
[----:B------:R-:W-:Y:S01]  /*db40*/  LOP3.LUT R79, R5, R225, R14, 0x96, !PT ;  /* 0x000000e1054f7212 */ /* 0x000fe200078e960e */
[----:B------:R-:W-:Y:S01]  /*db50*/  IMAD.WIDE.U32 R4, R4, -0x326172a9, RZ ;  /* 0xcd9e8d5704047825 */ /* 0x000fe200078e00ff */
[----:B------:R-:W-:-:S03]  /*db60*/  LOP3.LUT R0, R199, R229, R0, 0x96, !PT ;  /* 0x000000e5c7007212 */ /* 0x000fc600078e9600 */
[----:B------:R-:W-:Y:S01]  /*db70*/  IMAD.MOV.U32 R190, RZ, RZ, R159 ;  /* 0x000000ffffbe7224 */ /* 0x000fe200078e009f */
[-C--:B------:R-:W-:Y:S01]  /*db80*/  LOP3.LUT R87, R5, R225.reuse, R54, 0x96, !PT ;  /* 0x000000e105577212 */ /* 0x080fe200078e9636 */
[----:B------:R-:W-:Y:S01]  /*db90*/  IMAD.MOV.U32 R159, RZ, RZ, R83 ;  /* 0x000000ffff9f7224 */ /* 0x000fe200078e0053 */
[-C--:B------:R-:W-:Y:S01]  /*dba0*/  LOP3.LUT R83, R109, R224.reuse, R4, 0x96, !PT ;  /* 0x000000e06d537212 */ /* 0x080fe200078e9604 */
[----:B------:R-:W-:Y:S01]  /*dbb0*/  IMAD.MOV.U32 R161, RZ, RZ, R78 ;  /* 0x000000ffffa17224 */ /* 0x000fe200078e004e */
[----:B------:R-:W-:Y:S01]  /*dbc0*/  LOP3.LUT R78, R5, R225, R14, 0x96, !PT ;  /* 0x000000e1054e7212 */ /* 0x000fe200078e960e */
[----:B------:R-:W-:Y:S01]  /*dbd0*/  IMAD.MOV.U32 R5, RZ, RZ, R15 ;  /* 0x000000ffff057224 */ /* 0x000fe200078e000f */
[----:B------:R-:W-:Y:S01]  /*dbe0*/  LOP3.LUT R84, R197, R224, R4, 0x96, !PT ;  /* 0x000000e0c5547212 */ /* 0x000fe200078e9604 */
[----:B------:R-:W-:Y:S02]  /*dbf0*/  IMAD.MOV.U32 R4, RZ, RZ, R14 ;  /* 0x000000ffff047224 */ /* 0x000fe400078e000e */
[----:B------:R-:W-:-:S05]  /*dc00*/  IMAD.WIDE.U32 R14, R0, -0x326172a9, RZ ;  /* 0xcd9e8d57000e7825 */ /* 0x000fca00078e00ff */
[----:B------:R-:W-:Y:S01]  /*dc10*/  LOP3.LUT R4, R15, R225, R4, 0x96, !PT ;  /* 0x000000e10f047212 */ /* 0x000fe200078e9604 */
[----:B------:R-:W-:Y:S01]  /*dc20*/  IMAD.MOV.U32 R86, RZ, RZ, R6 ;  /* 0x000000ffff567224 */ /* 0x000fe200078e0006 */
[----:B------:R-:W-:-:S03]  /*dc30*/  LOP3.LUT R6, R109, R224, R14, 0x96, !PT ;  /* 0x000000e06d067212 */ /* 0x000fc600078e960e */
[----:B------:R-:W-:-:S04]  /*dc40*/  IMAD.WIDE.U32 R4, R4, -0x2daee0ad, RZ ;  /* 0xd2511f5304047825 */ /* 0x000fc800078e00ff */
[----:B------:R-:W-:Y:S02]  /*dc50*/  IMAD.MOV.U32 R85, RZ, RZ, R161 ;  /* 0x000000ffff557224 */ /* 0x000fe400078e00a1 */
[----:B------:R-:W-:Y:S02]  /*dc60*/  IMAD.MOV.U32 R154, RZ, RZ, R7 ;  /* 0x000000ffff9a7224 */ /* 0x000fe400078e0007 */
[----:B------:R-:W-:Y:S01]  /*dc70*/  IMAD.MOV.U32 R161, RZ, RZ, R10 ;  /* 0x000000ffffa17224 */ /* 0x000fe200078e000a */
[----:B------:R-:W-:Y:S01]  /*dc80*/  LOP3.LUT R10, R5, R232, R206, 0x96, !PT ;  /* 0x000000e8050a7212 */ /* 0x000fe200078e96ce */
[----:B------:R-:W-:-:S04]  /*dc90*/  IMAD.WIDE.U32 R6, R6, -0x2daee0ad, RZ ;  /* 0xd2511f5306067825 */ /* 0x000fc800078e00ff */
[----:B------:R-:W-:Y:S01]  /*dca0*/  IMAD.MOV.U32 R156, RZ, RZ, R8 ;  /* 0x000000ffff9c7224 */ /* 0x000fe200078e0008 */
[----:B------:R-:W-:Y:S01]  /*dcb0*/  LOP3.LUT R8, R7, R241, R4, 0x96, !PT ;  /* 0x000000f107087212 */ /* 0x000fe200078e9604 */
[----:B------:R-:W-:Y:S02]  /*dcc0*/  IMAD.MOV.U32 R157, RZ, RZ, R11 ;  /* 0x000000ffff9d7224 */ /* 0x000fe400078e000b */
[----:B------:R-:W-:-:S04]  /*dcd0*/  IMAD.WIDE.U32 R10, R10, -0x326172a9, RZ ;  /* 0xcd9e8d570a0a7825 */ /* 0x000fc800078e00ff */
[----:B------:R-:W-:Y:S01]  /*dce0*/  IMAD.WIDE.U32 R8, R8, -0x326172a9, RZ ;  /* 0xcd9e8d5708087825 */ /* 0x000fe200078e00ff */
[----:B------:R-:W-:-:S03]  /*dcf0*/  LOP3.LUT R4, R11, R219, R108, 0x96, !PT ;  /* 0x000000db0b047212 */ /* 0x000fc600078e966c */
[----:B------:R-:W-:Y:S01]  /*dd00*/  IMAD.MOV.U32 R170, RZ, RZ, R16 ;  /* 0x000000ffffaa7224 */ /* 0x000fe200078e0010 */
[----:B------:R-:W-:Y:S01]  /*dd10*/  LOP3.LUT R16, R9, R237, R10, 0x96, !PT ;  /* 0x000000ed09107212 */ /* 0x000fe200078e960a */
[----:B------:R-:W-:-:S04]  /*dd20*/  IMAD.WIDE.U32 R4, R4, -0x2daee0ad, RZ ;  /* 0xd2511f5304047825 */ /* 0x000fc800078e00ff */
[----:B------:R-:W-:Y:S01]  /*dd30*/  IMAD.MOV.U32 R11, RZ, RZ, R17 ;  /* 0x000000ffff0b7224 */ /* 0x000fe200078e0011 */
[----:B------:R-:W-:Y:S01]  /*dd40*/  LOP3.LUT R6, R5, R239, R6, 0x96, !PT ;  /* 0x000000ef05067212 */ /* 0x000fe200078e9606 */
[----:B------:R-:W-:-:S04]  /*dd50*/  IMAD.WIDE.U32 R16, R16, -0x2daee0ad, RZ ;  /* 0xd2511f5310107825 */ /* 0x000fc800078e00ff */
[----:B------:R-:W-:Y:S01]  /*dd60*/  IMAD.WIDE.U32 R6, R6, -0x326172a9, RZ ;  /* 0xcd9e8d5706067825 */ /* 0x000fe200078e00ff */
[----:B------:R-:W-:-:S03]  /*dd70*/  LOP3.LUT R4, R17, R233, R4, 0x96, !PT ;  /* 0x000000e911047212 */ /* 0x000fc600078e9604 */
[----:B-1----:R-:W-:Y:S01]  /*dd80*/  IMAD.MOV.U32 R91, RZ, RZ, R86 ;  /* 0x000000ffff5b7224 */ /* 0x002fe200078e0056 */
[----:B------:R-:W-:Y:S01]  /*dd90*/  LOP3.LUT R81, R7, R235, R8, 0x96, !PT ;  /* 0x000000eb07517212 */ /* 0x000fe200078e9608 */
[----:B------:R-:W-:-:S04]  /*dda0*/  IMAD.WIDE.U32 R4, R4, -0x326172a9, RZ ;  /* 0xcd9e8d5704047825 */ /* 0x000fc800078e00ff */
[----:B------:R-:W-:Y:S02]  /*ddb0*/  IMAD.MOV.U32 R8, RZ, RZ, R54 ;  /* 0x000000ffff087224 */ /* 0x000fe400078e0036 */
[----:B------:R-:W-:Y:S02]  /*ddc0*/  IMAD.MOV.U32 R9, RZ, RZ, R55 ;  /* 0x000000ffff097224 */ /* 0x000fe400078e0037 */
[----:B------:R-:W-:Y:S01]  /*ddd0*/  IMAD.MOV.U32 R9, RZ, RZ, R91 ;  /* 0x000000ffff097224 */ /* 0x000fe200078e005b */
[----:B------:R-:W-:Y:S01]  /*dde0*/  LOP3.LUT R17, R5, R135, R6, 0x96, !PT ;  /* 0x0000008705117212 */ /* 0x000fe200078e9606 */
[----:B------:R-:W-:Y:S01]  /*ddf0*/  IMAD.MOV.U32 R10, RZ, RZ, R85 ;  /* 0x000000ffff0a7224 */ /* 0x000fe200078e0055 */
[----:B------:R-:W-:Y:S01]  /*de00*/  LOP3.LUT R82, R4, 0xffff, RZ, 0xc0, !PT ;  /* 0x0000ffff04527812 */ /* 0x000fe200078ec0ff */
[----:B------:R-:W-:Y:S01]  /*de10*/  IMAD.WIDE.U32 R142, R80, -0x2daee0ad, RZ ;  /* 0xd2511f53508e7825 */ /* 0x000fe200078e00ff */
[----:B------:R-:W-:Y:S02]  /*de20*/  LOP3.LUT R90, R4, 0xff, RZ, 0xc0, !PT ;  /* 0x000000ff045a7812 */ /* 0x000fe400078ec0ff */
[----:B------:R-:W-:-:S02]  /*de30*/  SHF.R.U32.HI R85, RZ, 0x10, R4 ;  /* 0x00000010ff557819 */ /* 0x000fc40000011604 */
[----:B------:R-:W-:Y:S01]  /*de40*/  SHF.R.U32.HI R86, RZ, 0x18, R4 ;  /* 0x00000018ff567819 */ /* 0x000fe20000011604 */
[----:B------:R-:W-:Y:S01]  /*de50*/  IMAD.WIDE.U32 R4, R2, -0x2daee0ad, RZ ;  /* 0xd2511f5302047825 */ /* 0x000fe200078e00ff */
[----:B------:R-:W-:Y:S01]  /*de60*/  LOP3.LUT R0, R15, R225, R8, 0x96, !PT ;  /* 0x000000e10f007212 */ /* 0x000fe200078e9608 */
[----:B------:R-:W-:Y:S02]  /*de70*/  ST.E.U16 desc[UR4][R26.64+0x60], R140 ;  /* 0x0000608c1a007985 */ /* 0x000fe4000c101504 */
[----:B------:R-:W-:Y:S02]  /*de80*/  IMAD.MOV.U32 R77, RZ, RZ, R9 ;  /* 0x000000ffff4d7224 */ /* 0x000fe400078e0009 */
[----:B------:R1:W-:Y:S01]  /*de90*/  ST.E.U16 desc[UR4][R26.64+0x62], R132 ;  /* 0x000062841a007985 */ /* 0x0003e2000c101504 */
[----:B------:R-:W-:-:S03]  /*dea0*/  IMAD.WIDE.U32 R8, R78, -0x2daee0ad, RZ ;  /* 0xd2511f534e087825 */ /* 0x000fc600078e00ff */
[----:B------:R-:W-:Y:S01]  /*deb0*/  ST.E.U16 desc[UR4][R24.64+0x60], R69 ;  /* 0x0000604518007985 */ /* 0x000fe2000c101504 */
[----:B------:R-:W-:-:S03]  /*dec0*/  IMAD.WIDE.U32 R150, R83, -0x2daee0ad, RZ ;  /* 0xd2511f5353967825 */ /* 0x000fc600078e00ff */
[----:B------:R-:W-:Y:S01]  /*ded0*/  ST.E.U16 desc[UR4][R24.64+0x62], R66 ;  /* 0x0000624218007985 */ /* 0x000fe2000c101504 */
[----:B------:R-:W-:Y:S01]  /*dee0*/  IMAD.MOV.U32 R91, RZ, RZ, R10 ;  /* 0x000000ffff5b7224 */ /* 0x000fe200078e000a */
[----:B------:R-:W-:Y:S01]  /*def0*/  LOP3.LUT R10, R197, R224, R14, 0x96, !PT ;  /* 0x000000e0c50a7212 */ /* 0x000fe200078e960e */
[----:B------:R-:W-:Y:S01]  /*df00*/  IMAD.MOV.U32 R74, RZ, RZ, R11 ;  /* 0x000000ffff4a7224 */ /* 0x000fe200078e000b */
[----:B------:R-:W-:Y:S01]  /*df10*/  ST.E.U16 desc[UR4][R28.64+0x60], R64 ;  /* 0x000060401c007985 */ /* 0x000fe2000c101504 */
[----:B------:R-:W-:Y:S01]  /*df20*/  IMAD.MOV.U32 R147, RZ, RZ, R156 ;  /* 0x000000ffff937224 */ /* 0x000fe200078e009c */
[----:B------:R-:W-:Y:S01]  /*df30*/  LOP3.LUT R14, R5, R232, R206, 0x96, !PT ;  /* 0x000000e8050e7212 */ /* 0x000fe200078e96ce */
[----:B------:R-:W-:Y:S01]  /*df40*/  IMAD.MOV.U32 R73, RZ, RZ, R157 ;  /* 0x000000ffff497224 */ /* 0x000fe200078e009d */
[----:B------:R-:W-:Y:S01]  /*df50*/  ST.E.U16 desc[UR4][R28.64+0x62], R63 ;  /* 0x0000623f1c007985 */ /* 0x000fe2000c101504 */
[----:B------:R-:W-:Y:S01]  /*df60*/  LOP3.LUT R11, R143, R241, R4, 0x96, !PT ;  /* 0x000000f18f0b7212 */ /* 0x000fe200078e9604 */
[----:B------:R-:W-:-:S02]  /*df70*/  IMAD.WIDE.U32 R4, R79, -0x2daee0ad, RZ ;  /* 0xd2511f534f047825 */ /* 0x000fc400078e00ff */
[----:B------:R-:W-:Y:S02]  /*df80*/  ST.E.U16 desc[UR4][R52.64+0x70], R131 ;  /* 0x0000708334007985 */ /* 0x000fe4000c101504 */
[----:B------:R-:W-:Y:S02]  /*df90*/  IMAD.WIDE.U32 R156, R88, -0x2daee0ad, RZ ;  /* 0xd2511f53589c7825 */ /* 0x000fe400078e00ff */
[----:B------:R-:W-:Y:S02]  /*dfa0*/  ST.E.U16 desc[UR4][R52.64+0x72], R130 ;  /* 0x0000728234007985 */ /* 0x000fe4000c101504 */
[----:B------:R-:W-:Y:S01]  /*dfb0*/  IMAD.WIDE.U32 R6, R89, -0x2daee0ad, RZ ;  /* 0xd2511f5359067825 */ /* 0x000fe200078e00ff */
[-C--:B-1----:R-:W-:Y:S01]  /*dfc0*/  LOP3.LUT R132, R151, R241.reuse, R8, 0x96, !PT ;  /* 0x000000f197847212 */ /* 0x082fe200078e9608 */
[----:B------:R1:W-:Y:S02]  /*dfd0*/  ST.E.U16 desc[UR4][R26.64+0x70], R129 ;  /* 0x000070811a007985 */ /* 0x0003e4000c101504 */
[----:B------:R-:W-:Y:S01]  /*dfe0*/  IMAD.WIDE.U32 R70, R92, -0x2daee0ad, RZ ;  /* 0xd2511f535c467825 */ /* 0x000fe200078e00ff */
[-C--:B------:R-:W-:Y:S01]  /*dff0*/  LOP3.LUT R143, R5, R232.reuse, R206, 0x96, !PT ;  /* 0x000000e8058f7212 */ /* 0x080fe200078e96ce */
[----:B------:R2:W-:Y:S01]  /*e000*/  ST.E.U16 desc[UR4][R26.64+0x72], R141 ;  /* 0x0000728d1a007985 */ /* 0x0005e2000c101504 */
[-C--:B------:R-:W-:Y:S01]  /*e010*/  LOP3.LUT R144, R157, R241.reuse, R4, 0x96, !PT ;  /* 0x000000f19d907212 */ /* 0x080fe200078e9604 */
[----:B------:R-:W-:Y:S01]  /*e020*/  IMAD.MOV.U32 R72, RZ, RZ, R158 ;  /* 0x000000ffff487224 */ /* 0x000fe200078e009e */
[----:B------:R-:W-:Y:S01]  /*e030*/  LOP3.LUT R2, R7, R232, R246, 0x96, !PT ;  /* 0x000000e807027212 */ /* 0x000fe200078e96f6 */
[----:B------:R-:W-:Y:S01]  /*e040*/  IMAD.MOV.U32 R80, RZ, RZ, R159 ;  /* 0x000000ffff507224 */ /* 0x000fe200078e009f */
[----:B------:R-:W-:Y:S01]  /*e050*/  LOP3.LUT R15, R71, R241, R6, 0x96, !PT ;  /* 0x000000f1470f7212 */ /* 0x000fe200078e9606 */
[----:B------:R-:W-:Y:S01]  /*e060*/  ST.E.U16 desc[UR4][R24.64+0x70], R68 ;  /* 0x0000704418007985 */ /* 0x000fe2000c101504 */
[----:B------:R-:W-:-:S03]  /*e070*/  IMAD.WIDE.U32 R4, R93, -0x2daee0ad, RZ ;  /* 0xd2511f535d047825 */ /* 0x000fc600078e00ff */
[----:B------:R-:W-:Y:S01]  /*e080*/  ST.E.U16 desc[UR4][R24.64+0x72], R67 ;  /* 0x0000724318007985 */ /* 0x000fe2000c101504 */
[----:B------:R-:W-:-:S03]  /*e090*/  IMAD.WIDE.U32 R158, R94, -0x2daee0ad, RZ ;  /* 0xd2511f535e9e7825 */ /* 0x000fc600078e00ff */
[----:B------:R3:W-:Y:S01]  /*e0a0*/  ST.E.U16 desc[UR4][R28.64+0x70], R62 ;  /* 0x0000703e1c007985 */ /* 0x0007e2000c101504 */
[----:B------:R-:W-:Y:S01]  /*e0b0*/  IMAD.WIDE.U32 R6, R87, -0x2daee0ad, RZ ;  /* 0xd2511f5357067825 */ /* 0x000fe200078e00ff */
[----:B-1----:R-:W-:-:S03]  /*e0c0*/  LOP3.LUT R129, R9, R232, R206, 0x96, !PT ;  /* 0x000000e809817212 */ /* 0x002fc600078e96ce */
[----:B------:R-:W-:-:S04]  /*e0d0*/  IMAD.WIDE.U32 R8, R0, -0x2daee0ad, RZ ;  /* 0xd2511f5300087825 */ /* 0x000fc800078e00ff */
[----:B------:R-:W-:Y:S01]  /*e0e0*/  IMAD.WIDE.U32 R148, R84, -0x2daee0ad, RZ ;  /* 0xd2511f5354947825 */ /* 0x000fe200078e00ff */
[-CC-:B------:R-:W-:Y:S02]  /*e0f0*/  LOP3.LUT R0, R9, R232.reuse, R246.reuse, 0x96, !PT ;  /* 0x000000e809007212 */ /* 0x180fe400078e96f6 */
[-C--:B------:R-:W-:Y:S01]  /*e100*/  LOP3.LUT R145, R5, R232.reuse, R246, 0x96, !PT ;  /* 0x000000e805917212 */ /* 0x080fe200078e96f6 */
[----:B--2---:R-:W-:Y:S01]  /*e110*/  IMAD.WIDE.U32 R140, R11, -0x326172a9, RZ ;  /* 0xcd9e8d570b8c7825 */ /* 0x004fe200078e00ff */
[-C--:B------:R-:W-:Y:S02]  /*e120*/  LOP3.LUT R146, R159, R241.reuse, R4, 0x96, !PT ;  /* 0x000000f19f927212 */ /* 0x080fe400078e9604 */
[----:B------:R-:W-:Y:S01]  /*e130*/  LOP3.LUT R93, R7, R232, R246, 0x96, !PT ;  /* 0x000000e8075d7212 */ /* 0x000fe200078e96f6 */
[----:B------:R-:W-:Y:S01]  /*e140*/  IMAD.WIDE.U32 R4, R0, -0x326172a9, RZ ;  /* 0xcd9e8d5700047825 */ /* 0x000fe200078e00ff */
[----:B------:R-:W-:-:S03]  /*e150*/  LOP3.LUT R94, R149, R241, R6, 0x96, !PT ;  /* 0x000000f1955e7212 */ /* 0x000fc600078e9606 */
[----:B---3--:R-:W-:Y:S01]  /*e160*/  IMAD.WIDE.U32 R62, R10, -0x2daee0ad, RZ ;  /* 0xd2511f530a3e7825 */ /* 0x008fe200078e00ff */
[----:B------:R-:W-:Y:S03]  /*e170*/  ST.E.U16 desc[UR4][R28.64+0x72], R61 ;  /* 0x0000723d1c007985 */ /* 0x000fe6000c101504 */
[----:B------:R-:W-:Y:S01]  /*e180*/  IMAD.WIDE.U32 R6, R14, -0x326172a9, RZ ;  /* 0xcd9e8d570e067825 */ /* 0x000fe200078e00ff */
[----:B------:R-:W-:Y:S01]  /*e190*/  LOP3.LUT R0, R63, R241, R8, 0x96, !PT ;  /* 0x000000f13f007212 */ /* 0x000fe200078e9608 */
[----:B------:R-:W-:Y:S02]  /*e1a0*/  ST.E.U16 desc[UR4][R52.64+0x80], R119 ;  /* 0x0000807734007985 */ /* 0x000fe4000c101504 */
[----:B------:R-:W-:Y:S01]  /*e1b0*/  IMAD.MOV.U32 R76, RZ, RZ, R91 ;  /* 0x000000ffff4c7224 */ /* 0x000fe200078e005b */
[----:B------:R-:W-:Y:S01]  /*e1c0*/  LOP3.LUT R91, R7, R219, R108, 0x96, !PT ;  /* 0x000000db075b7212 */ /* 0x000fe200078e966c */
[----:B------:R-:W-:Y:S01]  /*e1d0*/  ST.E.U16 desc[UR4][R52.64+0x82], R118 ;  /* 0x0000827634007985 */ /* 0x000fe2000c101504 */
[----:B------:R-:W-:Y:S01]  /*e1e0*/  LOP3.LUT R92, R141, R237, R6, 0x96, !PT ;  /* 0x000000ed8d5c7212 */ /* 0x000fe200078e9606 */
[----:B------:R-:W-:-:S02]  /*e1f0*/  IMAD.WIDE.U32 R6, R0, -0x326172a9, RZ ;  /* 0xcd9e8d5700067825 */ /* 0x000fc400078e00ff */
[----:B------:R-:W-:Y:S04]  /*e200*/  ST.E.U16 desc[UR4][R26.64+0x80], R117 ;  /* 0x000080751a007985 */ /* 0x000fe8000c101504 */
[----:B------:R-:W-:Y:S01]  /*e210*/  ST.E.U16 desc[UR4][R26.64+0x82], R120 ;  /* 0x000082781a007985 */ /* 0x000fe2000c101504 */
[----:B------:R-:W-:-:S03]  /*e220*/  LOP3.LUT R10, R5, R219, R196, 0x96, !PT ;  /* 0x000000db050a7212 */ /* 0x000fc600078e96c4 */
[----:B------:R-:W-:Y:S04]  /*e230*/  ST.E.U16 desc[UR4][R24.64+0x80], R45 ;  /* 0x0000802d18007985 */ /* 0x000fe8000c101504 */
[----:B------:R1:W-:Y:S04]  /*e240*/  ST.E.U16 desc[UR4][R24.64+0x82], R44 ;  /* 0x0000822c18007985 */ /* 0x0003e8000c101504 */
[----:B------:R2:W-:Y:S04]  /*e250*/  ST.E.U16 desc[UR4][R28.64+0x80], R30 ;  /* 0x0000801e1c007985 */ /* 0x0005e8000c101504 */
[----:B------:R-:W-:Y:S04]  /*e260*/  ST.E.U16 desc[UR4][R28.64+0x82], R65 ;  /* 0x000082411c007985 */ /* 0x000fe8000c101504 */
[----:B------:R-:W-:Y:S04]  /*e270*/  ST.E.U16 desc[UR4][R52.64+0x90], R128 ;  /* 0x0000908034007985 */ /* 0x000fe8000c101504 */
[----:B------:R-:W-:Y:S04]  /*e280*/  ST.E.U16 desc[UR4][R52.64+0x92], R127 ;  /* 0x0000927f34007985 */ /* 0x000fe8000c101504 */
[----:B------:R-:W-:Y:S04]  /*e290*/  ST.E.U16 desc[UR4][R26.64+0x90], R125 ;  /* 0x0000907d1a007985 */ /* 0x000fe8000c101504 */
[----:B------:R-:W-:Y:S01]  /*e2a0*/  ST.E.U16 desc[UR4][R26.64+0x92], R126 ;  /* 0x0000927e1a007985 */ /* 0x000fe2000c101504 */
[----:B------:R-:W-:Y:S01]  /*e2b0*/  IMAD.WIDE.U32 R8, R2, -0x326172a9, RZ ;  /* 0xcd9e8d5702087825 */ /* 0x000fe200078e00ff */
[----:B-1----:R-:W-:-:S02]  /*e2c0*/  LOP3.LUT R44, R7, R237, R4, 0x96, !PT ;  /* 0x000000ed072c7212 */ /* 0x002fc400078e9604 */
[----:B------:R-:W-:Y:S04]  /*e2d0*/  ST.E.U16 desc[UR4][R24.64+0x90], R60 ;  /* 0x0000903c18007985 */ /* 0x000fe8000c101504 */
[----:B------:R-:W-:Y:S01]  /*e2e0*/  ST.E.U16 desc[UR4][R24.64+0x92], R59 ;  /* 0x0000923b18007985 */ /* 0x000fe2000c101504 */
[----:B------:R-:W-:-:S03]  /*e2f0*/  IMAD.WIDE.U32 R10, R10, -0x2daee0ad, RZ ;  /* 0xd2511f530a0a7825 */ /* 0x000fc600078e00ff */
[----:B------:R-:W-:Y:S04]  /*e300*/  ST.E.U16 desc[UR4][R28.64+0x90], R58 ;  /* 0x0000903a1c007985 */ /* 0x000fe8000c101504 */
[----:B------:R-:W-:Y:S01]  /*e310*/  ST.E.U16 desc[UR4][R28.64+0x92], R51 ;  /* 0x000092331c007985 */ /* 0x000fe2000c101504 */
[----:B------:R-:W-:-:S03]  /*e320*/  IMAD.WIDE.U32 R118, R15, -0x326172a9, RZ ;  /* 0xcd9e8d570f767825 */ /* 0x000fc600078e00ff */
[----:B------:R-:W-:Y:S04]  /*e330*/  ST.E.U16 desc[UR4][R52.64+0xa0], R124 ;  /* 0x0000a07c34007985 */ /* 0x000fe8000c101504 */
[----:B------:R-:W-:Y:S01]  /*e340*/  ST.E.U16 desc[UR4][R52.64+0xa2], R123 ;  /* 0x0000a27b34007985 */ /* 0x000fe2000c101504 */
[----:B------:R-:W-:-:S03]  /*e350*/  IMAD.WIDE.U32 R44, R44, -0x2daee0ad, RZ ;  /* 0xd2511f532c2c7825 */ /* 0x000fc600078e00ff */
[----:B------:R-:W-:Y:S04]  /*e360*/  ST.E.U16 desc[UR4][R26.64+0xa0], R122 ;  /* 0x0000a07a1a007985 */ /* 0x000fe8000c101504 */
[----:B------:R-:W-:Y:S04]  /*e370*/  ST.E.U16 desc[UR4][R26.64+0xa2], R121 ;  /* 0x0000a2791a007985 */ /* 0x000fe8000c101504 */
[----:B------:R-:W-:Y:S04]  /*e380*/  ST.E.U16 desc[UR4][R24.64+0xa0], R50 ;  /* 0x0000a03218007985 */ /* 0x000fe8000c101504 */
[----:B------:R-:W-:Y:S01]  /*e390*/  ST.E.U16 desc[UR4][R24.64+0xa2], R49 ;  /* 0x0000a23118007985 */ /* 0x000fe2000c101504 */
[----:B------:R-:W-:-:S03]  /*e3a0*/  LOP3.LUT R5, R9, R219, R196, 0x96, !PT ;  /* 0x000000db09057212 */ /* 0x000fc600078e96c4 */
        /* <DEDUP_REMOVED lines=10> */
[----:B------:R-:W-:Y:S04]  /*e450*/  ST.E.U16 desc[UR4][R24.64+0xb2], R43 ;  /* 0x0000b22b18007985 */ /* 0x000fe8000c101504 */
        /* <DEDUP_REMOVED lines=19> */
[----:B------:R-:W-:-:S03]  /*e590*/  IMAD.MOV.U32 R66, RZ, RZ, R223 ;  /* 0x000000ffff427224 */ /* 0x000fc600078e00df */
[----:B------:R-:W-:Y:S01]  /*e5a0*/  ST.E.U16 desc[UR4][R24.64+0xd0], R38 ;  /* 0x0000d02618007985 */ /* 0x000fe2000c101504 */
[----:B------:R-:W-:-:S03]  /*e5b0*/  LOP3.LUT R5, R15, R235, R6, 0x96, !PT ;  /* 0x000000eb0f057212 */ /* 0x000fc600078e9606 */
[----:B------:R-:W-:Y:S01]  /*e5c0*/  ST.E.U16 desc[UR4][R24.64+0xd2], R37 ;  /* 0x0000d22518007985 */ /* 0x000fe2000c101504 */
[----:B------:R-:W-:-:S03]  /*e5d0*/  IMAD.WIDE.U32 R6, R81, -0x2daee0ad, RZ ;  /* 0xd2511f5351067825 */ /* 0x000fc600078e00ff */
[----:B------:R-:W-:Y:S01]  /*e5e0*/  ST.E.U16 desc[UR4][R28.64+0xd0], R36 ;  /* 0x0000d0241c007985 */ /* 0x000fe2000c101504 */
[----:B------:R-:W-:-:S03]  /*e5f0*/  IMAD R223, R3, 0x2, R226 ;  /* 0x0000000203df7824 */ /* 0x000fc600078e02e2 */
[----:B------:R-:W-:Y:S01]  /*e600*/  ST.E.U16 desc[UR4][R28.64+0xd2], R35 ;  /* 0x0000d2231c007985 */ /* 0x000fe2000c101504 */
[----:B------:R-:W-:-:S03]  /*e610*/  LOP3.LUT R3, R8, 0xffff, RZ, 0xc0, !PT ;  /* 0x0000ffff08037812 */ /* 0x000fc600078ec0ff */
[----:B------:R-:W-:Y:S04]  /*e620*/  ST.E.U16 desc[UR4][R52.64+0xe0], R102 ;  /* 0x0000e06634007985 */ /* 0x000fe8000c101504 */
[----:B------:R-:W-:Y:S01]  /*e630*/  ST.E.U16 desc[UR4][R52.64+0xe2], R101 ;  /* 0x0000e26534007985 */ /* 0x000fe2000c101504 */
[----:B------:R-:W-:-:S03]  /*e640*/  LOP3.LUT R0, R9, R135, R14, 0x96, !PT ;  /* 0x0000008709007212 */ /* 0x000fc600078e960e */
[----:B------:R-:W-:Y:S04]  /*e650*/  ST.E.U16 desc[UR4][R26.64+0xe0], R100 ;  /* 0x0000e0641a007985 */ /* 0x000fe8000c101504 */
[----:B------:R-:W-:Y:S04]  /*e660*/  ST.E.U16 desc[UR4][R26.64+0xe2], R99 ;  /* 0x0000e2631a007985 */ /* 0x000fe8000c101504 */
[----:B------:R-:W-:Y:S04]  /*e670*/  ST.E.U16 desc[UR4][R24.64+0xe0], R34 ;  /* 0x0000e02218007985 */ /* 0x000fe8000c101504 */
[----:B------:R-:W-:Y:S01]  /*e680*/  ST.E.U16 desc[UR4][R24.64+0xe2], R33 ;  /* 0x0000e22118007985 */ /* 0x000fe2000c101504 */
[----:B------:R-:W-:-:S03]  /*e690*/  SHF.R.U32.HI R9, RZ, 0x10, R8 ;  /* 0x00000010ff097819 */ /* 0x000fc60000011608 */
[----:B------:R-:W-:Y:S04]  /*e6a0*/  ST.E.U16 desc[UR4][R28.64+0xe0], R19 ;  /* 0x0000e0131c007985 */ /* 0x000fe8000c101504 */
[----:B------:R1:W-:Y:S01]  /*e6b0*/  ST.E.U16 desc[UR4][R28.64+0xe2], R18 ;  /* 0x0000e2121c007985 */ /* 0x0003e2000c101504 */
[----:B--2---:R-:W-:-:S03]  /*e6c0*/  LOP3.LUT R30, R7, R155, R16, 0x96, !PT ;  /* 0x0000009b071e7212 */ /* 0x004fc600078e9610 */
[----:B------:R-:W-:Y:S01]  /*e6d0*/  ST.E.U16 desc[UR4][R52.64+0xf0], R98 ;  /* 0x0000f06234007985 */ /* 0x000fe2000c101504 */
[----:B------:R-:W-:-:S03]  /*e6e0*/  SHF.R.U32.HI R15, RZ, 0x8, R3 ;  /* 0x00000008ff0f7819 */ /* 0x000fc60000011603 */
[----:B------:R-:W-:Y:S01]  /*e6f0*/  ST.E.U16 desc[UR4][R52.64+0xf2], R97 ;  /* 0x0000f26134007985 */ /* 0x000fe2000c101504 */
[----:B------:R-:W-:-:S03]  /*e700*/  SHF.R.U32.HI R16, RZ, 0x18, R8 ;  /* 0x00000018ff107819 */ /* 0x000fc60000011608 */
[----:B------:R-:W-:Y:S01]  /*e710*/  ST.E.U16 desc[UR4][R26.64+0xf0], R96 ;  /* 0x0000f0601a007985 */ /* 0x000fe2000c101504 */
[----:B------:R-:W-:-:S03]  /*e720*/  LOP3.LUT R3, R0, 0xffff, RZ, 0xc0, !PT ;  /* 0x0000ffff00037812 */ /* 0x000fc600078ec0ff */
[----:B------:R-:W-:Y:S04]  /*e730*/  ST.E.U16 desc[UR4][R26.64+0xf2], R95 ;  /* 0x0000f25f1a007985 */ /* 0x000fe8000c101504 */
[----:B------:R-:W-:Y:S04]  /*e740*/  ST.E.U16 desc[UR4][R24.64+0xf0], R32 ;  /* 0x0000f02018007985 */ /* 0x000fe8000c101504 */
[----:B------:R2:W-:Y:S01]  /*e750*/  ST.E.U16 desc[UR4][R24.64+0xf2], R31 ;  /* 0x0000f21f18007985 */ /* 0x0005e2000c101504 */
[----:B------:R-:W-:Y:S02]  /*e760*/  LOP3.LUT R14, R9, 0xff, RZ, 0xc0, !PT ;  /* 0x000000ff090e7812 */ /* 0x000fe400078ec0ff */
[----:B-1----:R-:W-:Y:S01]  /*e770*/  LOP3.LUT R18, R8, 0xff, RZ, 0xc0, !PT ;  /* 0x000000ff08127812 */ /* 0x002fe200078ec0ff */
[----:B------:R-:W-:Y:S01]  /*e780*/  ST.E.U16 desc[UR4][R28.64+0xf0], R23 ;  /* 0x0000f0171c007985 */ /* 0x000fe2000c101504 */
[----:B------:R-:W-:-:S03]  /*e790*/  SHF.R.U32.HI R8, RZ, 0x10, R0 ;  /* 0x00000010ff087819 */ /* 0x000fc60000011600 */
[----:B------:R-:W-:Y:S04]  /*e7a0*/  ST.E.U16 desc[UR4][R28.64+0xf2], R22 ;  /* 0x0000f2161c007985 */ /* 0x000fe8000c101504 */
[----:B------:R-:W1:Y:S04]  /*e7b0*/  LDSM.16.MT88.4 R20, [R226+0x4000] ;  /* 0x00400000e214783b */ /* 0x000e680000004200 */
[----:B------:R-:W3:Y:S01]  /*e7c0*/  LDSM.16.MT88.4 R32, [R223+0x4000] ;  /* 0x00400000df20783b */ /* 0x000ee20000004200 */
[----:B------:R-:W-:Y:S01]  /*e7d0*/  IMAD.MOV.U32 R75, RZ, RZ, R154 ;  /* 0x000000ffff4b7224 */ /* 0x000fe200078e009a */
[----:B------:R-:W-:-:S02]  /*e7e0*/  LOP3.LUT R11, R0, 0xff, RZ, 0xc0, !PT ;  /* 0x000000ff000b7812 */ /* 0x000fc400078ec0ff */
[----:B------:R-:W-:Y:S01]  /*e7f0*/  SHF.R.U32.HI R10, RZ, 0x8, R3 ;  /* 0x00000008ff0a7819 */ /* 0x000fe20000011603 */
[----:B------:R-:W4:Y:S01]  /*e800*/  LDSM.16.MT88.4 R36, [R226+0x4400] ;  /* 0x00440000e224783b */ /* 0x000f220000004200 */
[----:B------:R-:W-:Y:S02]  /*e810*/  SHF.R.U32.HI R9, RZ, 0x18, R0 ;  /* 0x00000018ff097819 */ /* 0x000fe40000011600 */
[----:B------:R-:W-:Y:S02]  /*e820*/  LOP3.LUT R3, R8, 0xff, RZ, 0xc0, !PT ;  /* 0x000000ff08037812 */ /* 0x000fe400078ec0ff */
[----:B------:R-:W-:Y:S02]  /*e830*/  PRMT R0, R18, 0x5410, R15 ;  /* 0x0000541012007816 */ /* 0x000fe4000000000f */
[----:B------:R-:W-:Y:S02]  /*e840*/  PRMT R154, R193, 0x7054, R193 ;  /* 0x00007054c19a7816 */ /* 0x000fe400000000c1 */
[----:B------:R-:W-:-:S02]  /*e850*/  PRMT R8, R14, 0x5410, R16 ;  /* 0x000054100e087816 */ /* 0x000fc40000000010 */
[----:B------:R-:W-:Y:S01]  /*e860*/  LOP3.LUT R88, R131, R233, R4, 0x96, !PT ;  /* 0x000000e983587212 */ /* 0x000fe200078e9604 */
[----:B------:R-:W-:Y:S01]  /*e870*/  IMAD.WIDE.U32 R4, R5, -0x2daee0ad, RZ ;  /* 0xd2511f5305047825 */ /* 0x000fe200078e00ff */
[----:B------:R-:W-:Y:S02]  /*e880*/  PRMT R10, R11, 0x5410, R10 ;  /* 0x000054100b0a7816 */ /* 0x000fe4000000000a */
[----:B------:R-:W-:Y:S02]  /*e890*/  PRMT R9, R3, 0x5410, R9 ;  /* 0x0000541003097816 */ /* 0x000fe40000000009 */
[--C-:B------:R-:W-:Y:S02]  /*e8a0*/  HSET2.LE.AND R0, R0, R154.reuse, PT ;  /* 0x0000009a00007233 */ /* 0x100fe40003803000 */
[----:B------:R-:W-:Y:S02]  /*e8b0*/  HSET2.LE.AND R3, R8, R154, PT ;  /* 0x0000009a08037233 */ /* 0x000fe40003803000 */
[----:B------:R-:W-:-:S02]  /*e8c0*/  LOP3.LUT R2, R5, R155, R44, 0x96, !PT ;  /* 0x0000009b05027212 */ /* 0x000fc400078e962c */
[----:B--2---:R-:W-:Y:S01]  /*e8d0*/  LOP3.LUT R31, R4, 0xffff, RZ, 0xc0, !PT ;  /* 0x0000ffff041f7812 */ /* 0x004fe200078ec0ff */
[----:B------:R-:W2:Y:S01]  /*e8e0*/  LDSM.16.MT88.4 R44, [R223+0x4400] ;  /* 0x00440000df2c783b */ /* 0x000ea20000004200 */
[----:B------:R-:W-:Y:S02]  /*e8f0*/  HSET2.LE.AND R5, R10, R154, PT ;  /* 0x0000009a0a057233 */ /* 0x000fe40003803000 */
[----:B------:R-:W-:Y:S02]  /*e900*/  LOP3.LUT R10, R172, R0, RZ, 0xc0, !PT ;  /* 0x00000000ac0a7212 */ /* 0x000fe400078ec0ff */
[----:B------:R-:W-:Y:S02]  /*e910*/  LOP3.LUT R42, R4, 0xff, RZ, 0xc0, !PT ;  /* 0x000000ff042a7812 */ /* 0x000fe400078ec0ff */
[--C-:B------:R-:W-:Y:S02]  /*e920*/  SHF.R.U32.HI R40, RZ, 0x10, R4.reuse ;  /* 0x00000010ff287819 */ /* 0x100fe40000011604 */
[----:B------:R-:W-:-:S02]  /*e930*/  SHF.R.U32.HI R41, RZ, 0x18, R4 ;  /* 0x00000018ff297819 */ /* 0x000fc40000011604 */
[----:B------:R-:W-:Y:S02]  /*e940*/  LOP3.LUT R11, R171, R3, RZ, 0xc0, !PT ;  /* 0x00000003ab0b7212 */ /* 0x000fe400078ec0ff */
[----:B------:R-:W-:Y:S02]  /*e950*/  LOP3.LUT R0, R17, 0xffff, RZ, 0xc0, !PT ;  /* 0x0000ffff11007812 */ /* 0x000fe400078ec0ff */
[----:B------:R-:W-:Y:S02]  /*e960*/  SHF.R.U32.HI R4, RZ, 0x8, R82 ;  /* 0x00000008ff047819 */ /* 0x000fe40000011652 */
[----:B------:R-:W-:Y:S02]  /*e970*/  SHF.R.U32.HI R3, RZ, 0x10, R17 ;  /* 0x00000010ff037819 */ /* 0x000fe40000011611 */
[----:B------:R-:W-:Y:S02]  /*e980*/  LOP3.LUT R8, R174, R5, RZ, 0xc0, !PT ;  /* 0x00000005ae087212 */ /* 0x000fe400078ec0ff */
[----:B------:R-:W-:-:S02]  /*e990*/  LOP3.LUT R5, R85, 0xff, RZ, 0xc0, !PT ;  /* 0x000000ff55057812 */ /* 0x000fc400078ec0ff */
[----:B------:R-:W-:Y:S02]  /*e9a0*/  SHF.R.U32.HI R14, RZ, 0x8, R0 ;  /* 0x00000008ff0e7819 */ /* 0x000fe40000011600 */
[----:B------:R-:W-:Y:S02]  /*e9b0*/  LOP3.LUT R16, R17, 0xff, RZ, 0xc0, !PT ;  /* 0x000000ff11107812 */ /* 0x000fe400078ec0ff */
[----:B------:R-:W-:Y:S02]  /*e9c0*/  SHF.R.U32.HI R15, RZ, 0x18, R17 ;  /* 0x00000018ff0f7819 */ /* 0x000fe40000011611 */
[----:B------:R-:W-:Y:S02]  /*e9d0*/  LOP3.LUT R3, R3, 0xff, RZ, 0xc0, !PT ;  /* 0x000000ff03037812 */ /* 0x000fe400078ec0ff */
[----:B------:R-:W-:Y:S02]  /*e9e0*/  PRMT R0, R90, 0x5410, R4 ;  /* 0x000054105a007816 */ /* 0x000fe40000000004 */
[----:B------:R-:W-:-:S02]  /*e9f0*/  PRMT R4, R5, 0x5410, R86 ;  /* 0x0000541005047816 */ /* 0x000fc40000000056 */
[----:B------:R-:W-:Y:S02]  /*ea00*/  PRMT R14, R16, 0x5410, R14 ;  /* 0x00005410100e7816 */ /* 0x000fe4000000000e */
[----:B------:R-:W-:Y:S02]  /*ea10*/  PRMT R5, R3, 0x5410, R15 ;  /* 0x0000541003057816 */ /* 0x000fe4000000000f */
[--C-:B------:R-:W-:Y:S02]  /*ea20*/  HSET2.LE.AND R0, R0, R154.reuse, PT ;  /* 0x0000009a00007233 */ /* 0x100fe40003803000 */
[--C-:B------:R-:W-:Y:S02]  /*ea30*/  HSET2.LE.AND R9, R9, R154.reuse, PT ;  /* 0x0000009a09097233 */ /* 0x100fe40003803000 */
[--C-:B------:R-:W-:Y:S02]  /*ea40*/  HSET2.LE.AND R3, R4, R154.reuse, PT ;  /* 0x0000009a04037233 */ /* 0x100fe40003803000 */
[----:B------:R-:W-:-:S02]  /*ea50*/  HSET2.LE.AND R4, R14, R154, PT ;  /* 0x0000009a0e047233 */ /* 0x000fc40003803000 */
[----:B------:R-:W-:Y:S02]  /*ea60*/  HSET2.LE.AND R5, R5, R154, PT ;  /* 0x0000009a05057233 */ /* 0x000fe40003803000 */
[----:B------:R-:W-:Y:S02]  /*ea70*/  LOP3.LUT R18, R66, R0, RZ, 0xc0, !PT ;  /* 0x0000000042127212 */ /* 0x000fe400078ec0ff */
[----:B------:R-:W-:Y:S02]  /*ea80*/  LOP3.LUT R0, R2, 0xffff, RZ, 0xc0, !PT ;  /* 0x0000ffff02007812 */ /* 0x000fe400078ec0ff */
[----:B------:R-:W-:Y:S02]  /*ea90*/  LOP3.LUT R9, R173, R9, RZ, 0xc0, !PT ;  /* 0x00000009ad097212 */ /* 0x000fe400078ec0ff */
[----:B------:R-:W-:Y:S02]  /*eaa0*/  LOP3.LUT R16, R72, R4, RZ, 0xc0, !PT ;  /* 0x0000000448107212 */ /* 0x000fe400078ec0ff */
[----:B------:R-:W-:-:S02]  /*eab0*/  LOP3.LUT R17, R73, R5, RZ, 0xc0, !PT ;  /* 0x0000000549117212 */ /* 0x000fc400078ec0ff */
[----:B------:R-:W-:Y:S02]  /*eac0*/  SHF.R.U32.HI R15, RZ, 0x8, R31 ;  /* 0x00000008ff0f7819 */ /* 0x000fe4000001161f */
[----:B------:R-:W-:Y:S02]  /*ead0*/  SHF.R.U32.HI R14, RZ, 0x10, R2 ;  /* 0x00000010ff0e7819 */ /* 0x000fe40000011602 */
[----:B------:R-:W-:Y:S02]  /*eae0*/  LOP3.LUT R5, R2, 0xff, RZ, 0xc0, !PT ;  /* 0x000000ff02057812 */ /* 0x000fe400078ec0ff */
[----:B------:R-:W-:Y:S02]  /*eaf0*/  SHF.R.U32.HI R4, RZ, 0x8, R0 ;  /* 0x00000008ff047819 */ /* 0x000fe40000011600 */
[----:B------:R-:W-:Y:S02]  /*eb00*/  LOP3.LUT R31, R40, 0xff, RZ, 0xc0, !PT ;  /* 0x000000ff281f7812 */ /* 0x000fe400078ec0ff */
[----:B------:R-:W-:Y:S01]  /*eb10*/  LOP3.LUT R19, R80, R3, RZ, 0xc0, !PT ;  /* 0x0000000350137212 */ /* 0x000fe200078ec0ff */
[----:B-1----:R-:W-:Y:S01]  /*eb20*/  HMMA.16816.F32.BF16 R68, R8, R20, RZ ;  /* 0x000000140844723c */ /* 0x002fe200000418ff */
[----:B------:R-:W-:-:S02]  /*eb30*/  SHF.R.U32.HI R3, RZ, 0x18, R2 ;  /* 0x00000018ff037819 */ /* 0x000fc40000011602 */
[----:B------:R-:W-:Y:S02]  /*eb40*/  PRMT R0, R42, 0x5410, R15 ;  /* 0x000054102a007816 */ /* 0x000fe4000000000f */
[----:B------:R-:W-:Y:S01]  /*eb50*/  LOP3.LUT R2, R14, 0xff, RZ, 0xc0, !PT ;  /* 0x000000ff0e027812 */ /* 0x000fe200078ec0ff */
[----:B---3--:R-:W-:Y:S01]  /*eb60*/  HMMA.16816.F32.BF16 R48, R8, R32, RZ ;  /* 0x000000200830723c */ /* 0x008fe200000418ff */
[----:B------:R-:W-:-:S05]  /*eb70*/  PRMT R4, R5, 0x5410, R4 ;  /* 0x0000541005047816 */ /* 0x000fca0000000004 */
[----:B------:R-:W-:Y:S01]  /*eb80*/  HMMA.16816.F32.BF16 R64, R8, R22, RZ ;  /* 0x000000160840723c */ /* 0x000fe200000418ff */
[----:B------:R-:W-:-:S05]  /*eb90*/  PRMT R5, R2, 0x5410, R3 ;  /* 0x0000541002057816 */ /* 0x000fca0000000003 */
[----:B------:R-:W-:Y:S01]  /*eba0*/  HMMA.16816.F32.BF16 R60, R8, R34, RZ ;  /* 0x00000022083c723c */ /* 0x000fe200000418ff */
[--C-:B------:R-:W-:Y:S02]  /*ebb0*/  HSET2.LE.AND R0, R0, R154.reuse, PT ;  /* 0x0000009a00007233 */ /* 0x100fe40003803000 */
[----:B------:R-:W-:-:S04]  /*ebc0*/  HSET2.LE.AND R3, R4, R154, PT ;  /* 0x0000009a04037233 */ /* 0x000fc80003803000 */
[----:B------:R-:W-:Y:S02]  /*ebd0*/  PRMT R8, R31, 0x5410, R41 ;  /* 0x000054101f087816 */ /* 0x000fe40000000029 */
[----:B------:R-:W-:-:S03]  /*ebe0*/  LOP3.LUT R9, R6, 0xffff, RZ, 0xc0, !PT ;  /* 0x0000ffff06097812 */ /* 0x000fc600078ec0ff */
[----:B------:R-:W-:Y:S02]  /*ebf0*/  HSET2.LE.AND R2, R8, R154, PT ;  /* 0x0000009a08027233 */ /* 0x000fe40003803000 */
[----:B------:R-:W-:Y:S02]  /*ec00*/  LOP3.LUT R15, R6, 0xff, RZ, 0xc0, !PT ;  /* 0x000000ff060f7812 */ /* 0x000fe400078ec0ff */
[--C-:B------:R-:W-:Y:S02]  /*ec10*/  SHF.R.U32.HI R10, RZ, 0x10, R6.reuse ;  /* 0x00000010ff0a7819 */ /* 0x100fe40000011606 */
[----:B------:R-:W-:Y:S02]  /*ec20*/  SHF.R.U32.HI R14, RZ, 0x18, R6 ;  /* 0x00000018ff0e7819 */ /* 0x000fe40000011606 */
[----:B------:R-:W-:Y:S02]  /*ec30*/  LOP3.LUT R6, R175, R0, RZ, 0xc0, !PT ;  /* 0x00000000af067212 */ /* 0x000fe400078ec0ff */
[----:B------:R-:W-:-:S02]  /*ec40*/  LOP3.LUT R4, R178, R3, RZ, 0xc0, !PT ;  /* 0x00000003b2047212 */ /* 0x000fc400078ec0ff */
[----:B------:R-:W-:Y:S01]  /*ec50*/  LOP3.LUT R0, R30, 0xffff, RZ, 0xc0, !PT ;  /* 0x0000ffff1e007812 */ /* 0x000fe200078ec0ff */
[----:B------:R-:W-:Y:S01]  /*ec60*/  HMMA.16816.F32.BF16 R40, R16, R32, RZ ;  /* 0x000000201028723c */ /* 0x000fe200000418ff */
[----:B------:R-:W-:Y:S02]  /*ec70*/  LOP3.LUT R7, R176, R2, RZ, 0xc0, !PT ;  /* 0x00000002b0077212 */ /* 0x000fe400078ec0ff */
[----:B------:R-:W-:Y:S02]  /*ec80*/  SHF.R.U32.HI R3, RZ, 0x10, R30 ;  /* 0x00000010ff037819 */ /* 0x000fe4000001161e */
[----:B------:R-:W-:Y:S02]  /*ec90*/  SHF.R.U32.HI R2, RZ, 0x8, R9 ;  /* 0x00000008ff027819 */ /* 0x000fe40000011609 */
[----:B------:R-:W-:Y:S02]  /*eca0*/  LOP3.LUT R8, R10, 0xff, RZ, 0xc0, !PT ;  /* 0x000000ff0a087812 */ /* 0x000fe400078ec0ff */
[----:B------:R-:W-:-:S02]  /*ecb0*/  LOP3.LUT R11, R30, 0xff, RZ, 0xc0, !PT ;  /* 0x000000ff1e0b7812 */ /* 0x000fc400078ec0ff */
[----:B------:R-:W-:Y:S02]  /*ecc0*/  SHF.R.U32.HI R9, RZ, 0x8, R0 ;  /* 0x00000008ff097819 */ /* 0x000fe40000011600 */
[----:B------:R-:W-:Y:S02]  /*ecd0*/  SHF.R.U32.HI R10, RZ, 0x18, R30 ;  /* 0x00000018ff0a7819 */ /* 0x000fe4000001161e */
[----:B------:R-:W-:Y:S02]  /*ece0*/  LOP3.LUT R3, R3, 0xff, RZ, 0xc0, !PT ;  /* 0x000000ff03037812 */ /* 0x000fe400078ec0ff */
[----:B------:R-:W-:Y:S02]  /*ecf0*/  PRMT R0, R15, 0x5410, R2 ;  /* 0x000054100f007816 */ /* 0x000fe40000000002 */
[----:B------:R-:W-:Y:S02]  /*ed00*/  PRMT R2, R8, 0x5410, R14 ;  /* 0x0000541008027816 */ /* 0x000fe4000000000e */
[----:B------:R-:W-:-:S02]  /*ed10*/  PRMT R8, R11, 0x5410, R9 ;  /* 0x000054100b087816 */ /* 0x000fc40000000009 */
[--C-:B------:R-:W-:Y:S02]  /*ed20*/  HSET2.LE.AND R5, R5, R154.reuse, PT ;  /* 0x0000009a05057233 */ /* 0x100fe40003803000 */
[----:B------:R-:W-:Y:S01]  /*ed30*/  PRMT R9, R3, 0x5410, R10 ;  /* 0x0000541003097816 */ /* 0x000fe2000000000a */
[----:B------:R-:W-:Y:S01]  /*ed40*/  IMAD.MOV.U32 R117, RZ, RZ, R75 ;  /* 0x000000ffff757224 */ /* 0x000fe200078e004b */
[--C-:B------:R-:W-:Y:S01]  /*ed50*/  HSET2.LE.AND R0, R0, R154.reuse, PT ;  /* 0x0000009a00007233 */ /* 0x100fe20003803000 */
[----:B------:R-:W-:Y:S01]  /*ed60*/  IMAD.MOV.U32 R120, RZ, RZ, R74 ;  /* 0x000000ffff787224 */ /* 0x000fe200078e004a */
[----:B------:R-:W-:Y:S01]  /*ed70*/  LOP3.LUT R5, R177, R5, RZ, 0xc0, !PT ;  /* 0x00000005b1057212 */ /* 0x000fe200078ec0ff */
[----:B------:R-:W-:Y:S01]  /*ed80*/  IMAD.MOV.U32 R128, RZ, RZ, R76 ;  /* 0x000000ffff807224 */ /* 0x000fe200078e004c */
[--C-:B------:R-:W-:Y:S01]  /*ed90*/  HSET2.LE.AND R2, R2, R154.reuse, PT ;  /* 0x0000009a02027233 */ /* 0x100fe20003803000 */
[----:B------:R-:W-:Y:S01]  /*eda0*/  IMAD.MOV.U32 R127, RZ, RZ, R77 ;  /* 0x000000ffff7f7224 */ /* 0x000fe200078e004d */
[----:B------:R-:W-:-:S02]  /*edb0*/  HSET2.LE.AND R3, R8, R154, PT ;  /* 0x0000009a08037233 */ /* 0x000fc40003803000 */
[----:B------:R-:W-:Y:S02]  /*edc0*/  HSET2.LE.AND R9, R9, R154, PT ;  /* 0x0000009a09097233 */ /* 0x000fe40003803000 */
[----:B------:R-:W-:Y:S02]  /*edd0*/  LOP3.LUT R10, R127, R0, RZ, 0xc0, !PT ;  /* 0x000000007f0a7212 */ /* 0x000fe400078ec0ff */
[----:B------:R-:W-:Y:S02]  /*ede0*/  LOP3.LUT R11, R128, R2, RZ, 0xc0, !PT ;  /* 0x00000002800b7212 */ /* 0x000fe400078ec0ff */
[----:B------:R-:W-:Y:S02]  /*edf0*/  LOP3.LUT R8, R120, R3, RZ, 0xc0, !PT ;  /* 0x0000000378087212 */ /* 0x000fe400078ec0ff */
[----:B------:R-:W-:Y:S01]  /*ee00*/  LOP3.LUT R9, R117, R9, RZ, 0xc0, !PT ;  /* 0x0000000975097212 */ /* 0x000fe200078ec0ff */
[----:B----4-:R-:W-:Y:S01]  /*ee10*/  HMMA.16816.F32.BF16 R84, R4, R36, R68 ;  /* 0x000000240454723c */ /* 0x010fe20000041844 */
[----:B------:R-:W-:-:S05]  /*ee20*/  IMAD.WIDE.U32 R2, R88, -0x326172a9, RZ ;  /* 0xcd9e8d5758027825 */ /* 0x000fca00078e00ff */
[C---:B--2---:R-:W-:Y:S06]  /*ee30*/  HMMA.16816.F32.BF16 R68, R4.reuse, R44, R48 ;  /* 0x0000002c0444723c */ /* 0x044fec0000041830 */
[----:B------:R-:W-:Y:S01]  /*ee40*/  HMMA.16816.F32.BF16 R48, R4, R38, R64 ;  /* 0x000000260430723c */ /* 0x000fe20000041840 */
[----:B------:R-:W-:-:S05]  /*ee50*/  IMAD.WIDE.U32 R14, R93, -0x326172a9, RZ ;  /* 0xcd9e8d575d0e7825 */ /* 0x000fca00078e00ff */
[----:B------:R-:W-:Y:S01]  /*ee60*/  HMMA.16816.F32.BF16 R64, R4, R46, R60 ;  /* 0x0000002e0440723c */ /* 0x000fe2000004183c */
[----:B------:R-:W-:Y:S01]  /*ee70*/  IMAD.WIDE.U32 R100, R94, -0x326172a9, RZ ;  /* 0xcd9e8d575e647825 */ /* 0x000fe200078e00ff */
[----:B------:R-:W-:-:S04]  /*ee80*/  LOP3.LUT R0, R2, 0xffff, RZ, 0xc0, !PT ;  /* 0x0000ffff02007812 */ /* 0x000fc800078ec0ff */
[----:B------:R-:W-:Y:S01]  /*ee90*/  HMMA.16816.F32.BF16 R72, R16, R20, RZ ;  /* 0x000000141048723c */ /* 0x000fe200000418ff */
[----:B------:R-:W-:-:S04]  /*eea0*/  IMAD.WIDE.U32 R6, R91, -0x2daee0ad, RZ ;  /* 0xd2511f535b067825 */ /* 0x000fc800078e00ff */
[----:B------:R-:W-:Y:S01]  /*eeb0*/  IMAD.WIDE.U32 R4, R89, -0x326172a9, RZ ;  /* 0xcd9e8d5759047825 */ /* 0x000fe200078e00ff */
[----:B------:R-:W-:Y:S01]  /*eec0*/  HMMA.16816.F32.BF16 R80, R16, R22, RZ ;  /* 0x000000161050723c */ /* 0x000fe200000418ff */
[----:B------:R-:W1:Y:S05]  /*eed0*/  LDSM.16.MT88.4 R20, [R226+0x4800] ;  /* 0x00480000e214783b */ /* 0x000e6a0000004200 */
[----:B------:R-:W-:Y:S01]  /*eee0*/  HMMA.16816.F32.BF16 R88, R8, R44, R40 ;  /* 0x0000002c0858723c */ /* 0x000fe20000041828 */
[----:B------:R-:W2:Y:S01]  /*eef0*/  LDSM.16.MT88.4 R40, [R223+0x4800] ;  /* 0x00480000df28783b */ /* 0x000ea20000004200 */
[----:B------:R-:W-:-:S04]  /*ef00*/  IMAD.WIDE.U32 R92, R92, -0x2daee0ad, RZ ;  /* 0xd2511f535c5c7825 */ /* 0x000fc800078e00ff */
[----:B------:R-:W-:Y:S01]  /*ef10*/  HMMA.16816.F32.BF16 R76, R16, R34, RZ ;  /* 0x00000022104c723c */ /* 0x000fe200000418ff */
[----:B------:R-:W-:Y:S02]  /*ef20*/  LOP3.LUT R30, R5, R235, R118, 0x96, !PT ;  /* 0x000000eb051e7212 */ /* 0x000fe400078e9676 */
[----:B------:R-:W-:Y:S02]  /*ef30*/  LOP3.LUT R31, R101, R237, R14, 0x96, !PT ;  /* 0x000000ed651f7212 */ /* 0x000fe400078e960e */
[----:B------:R-:W-:Y:S02]  /*ef40*/  SHF.R.U32.HI R5, RZ, 0x8, R0 ;  /* 0x00000008ff057819 */ /* 0x000fe40000011600 */
[----:B------:R-:W-:Y:S02]  /*ef50*/  LOP3.LUT R14, R7, R239, R142, 0x96, !PT ;  /* 0x000000ef070e7212 */ /* 0x000fe400078e968e */
[----:B------:R-:W-:Y:S02]  /*ef60*/  LOP3.LUT R0, R3, R135, R4, 0x96, !PT ;  /* 0x0000008703007212 */ /* 0x000fe400078e9604 */
[----:B------:R-:W-:-:S02]  /*ef70*/  LOP3.LUT R7, R93, R233, R6, 0x96, !PT ;  /* 0x000000e95d077212 */ /* 0x000fc400078e9606 */
[----:B------:R-:W-:Y:S02]  /*ef80*/  LOP3.LUT R6, R2, 0xff, RZ, 0xc0, !PT ;  /* 0x000000ff02067812 */ /* 0x000fe400078ec0ff */
[--C-:B------:R-:W-:Y:S02]  /*ef90*/  SHF.R.U32.HI R4, RZ, 0x10, R2.reuse ;  /* 0x00000010ff047819 */ /* 0x100fe40000011602 */
[----:B------:R-:W-:Y:S02]  /*efa0*/  SHF.R.U32.HI R19, RZ, 0x18, R2 ;  /* 0x00000018ff137819 */ /* 0x000fe40000011602 */
[----:B------:R-:W-:Y:S02]  /*efb0*/  LOP3.LUT R2, R0, 0xffff, RZ, 0xc0, !PT ;  /* 0x0000ffff00027812 */ /* 0x000fe400078ec0ff */
[----:B------:R-:W-:Y:S02]  /*efc0*/  SHF.R.U32.HI R3, RZ, 0x10, R0 ;  /* 0x00000010ff037819 */ /* 0x000fe40000011600 */
[----:B------:R-:W-:-:S02]  /*efd0*/  LOP3.LUT R32, R15, R219, R196, 0x96, !PT ;  /* 0x000000db0f207212 */ /* 0x000fc400078e96c4 */
[----:B------:R-:W-:Y:S02]  /*efe0*/  PRMT R15, R6, 0x5410, R5 ;  /* 0x00005410060f7816 */ /* 0x000fe40000000005 */
[----:B------:R-:W-:Y:S02]  /*eff0*/  LOP3.LUT R6, R0, 0xff, RZ, 0xc0, !PT ;  /* 0x000000ff00067812 */ /* 0x000fe400078ec0ff */
[----:B------:R-:W-:Y:S02]  /*f000*/  SHF.R.U32.HI R5, RZ, 0x18, R0 ;  /* 0x00000018ff057819 */ /* 0x000fe40000011600 */
[----:B------:R-:W-:Y:S01]  /*f010*/  LOP3.LUT R18, R4, 0xff, RZ, 0xc0, !PT ;  /* 0x000000ff04127812 */ /* 0x000fe200078ec0ff */
[----:B------:R-:W-:Y:S01]  /*f020*/  IMAD.WIDE.U32 R16, R14, -0x326172a9, RZ ;  /* 0xcd9e8d570e107825 */ /* 0x000fe200078e00ff */
[----:B------:R-:W-:Y:S02]  /*f030*/  SHF.R.U32.HI R4, RZ, 0x8, R2 ;  /* 0x00000008ff047819 */ /* 0x000fe40000011602 */
[----:B------:R-:W-:Y:S01]  /*f040*/  LOP3.LUT R0, R3, 0xff, RZ, 0xc0, !PT ;  /* 0x000000ff03007812 */ /* 0x000fe200078ec0ff */
[----:B------:R-:W-:Y:S01]  /*f050*/  IMAD.WIDE.U32 R2, R7, -0x326172a9, RZ ;  /* 0xcd9e8d5707027825 */ /* 0x000fe200078e00ff */
[----:B------:R-:W-:-:S02]  /*f060*/  PRMT R4, R6, 0x5410, R4 ;  /* 0x0000541006047816 */ /* 0x000fc40000000004 */
[----:B------:R-:W-:Y:S02]  /*f070*/  PRMT R5, R0, 0x5410, R5 ;  /* 0x0000541000057816 */ /* 0x000fe40000000005 */
[----:B------:R-:W-:Y:S02]  /*f080*/  LOP3.LUT R0, R3, R135, R16, 0x96, !PT ;  /* 0x0000008703007212 */ /* 0x000fe400078e9610 */
[----:B------:R-:W-:Y:S01]  /*f090*/  PRMT R7, R18, 0x5410, R19 ;  /* 0x0000541012077816 */ /* 0x000fe20000000013 */
[C---:B------:R-:W-:Y:S01]  /*f0a0*/  HMMA.16816.F32.BF16 R72, R8.reuse, R36, R72 ;  /* 0x000000240848723c */ /* 0x040fe20000041848 */
[C---:B------:R-:W-:Y:S02]  /*f0b0*/  LOP3.LUT R14, R2.reuse, 0xffff, RZ, 0xc0, !PT ;  /* 0x0000ffff020e7812 */ /* 0x040fe400078ec0ff */
[----:B------:R-:W-:Y:S02]  /*f0c0*/  HSET2.LE.AND R6, R15, R154, PT ;  /* 0x0000009a0f067233 */ /* 0x000fe40003803000 */
[----:B------:R-:W-:Y:S01]  /*f0d0*/  LOP3.LUT R18, R2, 0xff, RZ, 0xc0, !PT ;  /* 0x000000ff02127812 */ /* 0x000fe200078ec0ff */
[----:B------:R-:W-:Y:S01]  /*f0e0*/  HMMA.16816.F32.BF16 R36, R8, R38, R80 ;  /* 0x000000260824723c */ /* 0x000fe20000041850 */
[----:B------:R-:W-:-:S02]  /*f0f0*/  SHF.R.U32.HI R16, RZ, 0x10, R2 ;  /* 0x00000010ff107819 */ /* 0x000fc40000011602 */
[----:B------:R-:W-:Y:S02]  /*f100*/  SHF.R.U32.HI R15, RZ, 0x18, R2 ;  /* 0x00000018ff0f7819 */ /* 0x000fe40000011602 */
[----:B------:R-:W-:Y:S01]  /*f110*/  LOP3.LUT R2, R0, 0xffff, RZ, 0xc0, !PT ;  /* 0x0000ffff00027812 */ /* 0x000fe200078ec0ff */
[----:B------:R-:W-:Y:S01]  /*f120*/  HMMA.16816.F32.BF16 R60, R8, R46, R76 ;  /* 0x0000002e083c723c */ /* 0x000fe2000004184c */
[--C-:B------:R-:W-:Y:S01]  /*f130*/  HSET2.LE.AND R3, R4, R154.reuse, PT ;  /* 0x0000009a04037233 */ /* 0x100fe20003803000 */
[----:B------:R-:W-:Y:S01]  /*f140*/  IMAD.WIDE.U32 R94, R31, -0x2daee0ad, RZ ;  /* 0xd2511f531f5e7825 */ /* 0x000fe200078e00ff */
[--C-:B------:R-:W-:Y:S01]  /*f150*/  HSET2.LE.AND R5, R5, R154.reuse, PT ;  /* 0x0000009a05057233 */ /* 0x100fe20003803000 */
[----:B------:R-:W-:Y:S01]  /*f160*/  LDSM.16.MT88.4 R44, [R223+0x4c00] ;  /* 0x004c0000df2c783b */ /* 0x000fe20000004200 */
[----:B------:R-:W-:Y:S02]  /*f170*/  HSET2.LE.AND R7, R7, R154, PT ;  /* 0x0000009a07077233 */ /* 0x000fe40003803000 */
[----:B------:R-:W-:-:S02]  /*f180*/  SHF.R.U32.HI R8, RZ, 0x10, R0 ;  /* 0x00000010ff087819 */ /* 0x000fc40000011600 */
[----:B------:R-:W-:Y:S02]  /*f190*/  SHF.R.U32.HI R11, RZ, 0x8, R14 ;  /* 0x00000008ff0b7819 */ /* 0x000fe4000001160e */
[----:B------:R-:W-:Y:S02]  /*f1a0*/  LOP3.LUT R14, R16, 0xff, RZ, 0xc0, !PT ;  /* 0x000000ff100e7812 */ /* 0x000fe400078ec0ff */
[----:B------:R-:W-:Y:S02]  /*f1b0*/  SHF.R.U32.HI R9, RZ, 0x8, R2 ;  /* 0x00000008ff097819 */ /* 0x000fe40000011602 */
[----:B------:R-:W-:Y:S02]  /*f1c0*/  LOP3.LUT R2, R8, 0xff, RZ, 0xc0, !PT ;  /* 0x000000ff08027812 */ /* 0x000fe400078ec0ff */
[----:B------:R-:W-:Y:S02]  /*f1d0*/  LOP3.LUT R4, R189, R3, RZ, 0xc0, !PT ;  /* 0x00000003bd047212 */ /* 0x000fe400078ec0ff */
[----:B------:R-:W-:-:S02]  /*f1e0*/  LOP3.LUT R10, R0, 0xff, RZ, 0xc0, !PT ;  /* 0x000000ff000a7812 */ /* 0x000fc400078ec0ff */
[----:B------:R-:W-:Y:S02]  /*f1f0*/  PRMT R8, R18, 0x5410, R11 ;  /* 0x0000541012087816 */ /* 0x000fe4000000000b */
[----:B------:R-:W-:Y:S02]  /*f200*/  LOP3.LUT R5, R188, R5, RZ, 0xc0, !PT ;  /* 0x00000005bc057212 */ /* 0x000fe400078ec0ff */
[----:B------:R-:W-:Y:S02]  /*f210*/  LOP3.LUT R6, R187, R6, RZ, 0xc0, !PT ;  /* 0x00000006bb067212 */ /* 0x000fe400078ec0ff */
[----:B------:R-:W-:Y:S02]  /*f220*/  LOP3.LUT R7, R179, R7, RZ, 0xc0, !PT ;  /* 0x00000007b3077212 */ /* 0x000fe400078ec0ff */
[----:B------:R-:W-:Y:S02]  /*f230*/  SHF.R.U32.HI R3, RZ, 0x18, R0 ;  /* 0x00000018ff037819 */ /* 0x000fe40000011600 */
[----:B------:R-:W-:-:S02]  /*f240*/  PRMT R11, R14, 0x5410, R15 ;  /* 0x000054100e0b7816 */ /* 0x000fc4000000000f */
[----:B------:R-:W-:Y:S02]  /*f250*/  PRMT R0, R10, 0x5410, R9 ;  /* 0x000054100a007816 */ /* 0x000fe40000000009 */
[----:B------:R-:W-:Y:S02]  /*f260*/  PRMT R9, R2, 0x5410, R3 ;  /* 0x0000541002097816 */ /* 0x000fe40000000003 */
[--C-:B------:R-:W-:Y:S02]  /*f270*/  HSET2.LE.AND R2, R8, R154.reuse, PT ;  /* 0x0000009a08027233 */ /* 0x100fe40003803000 */
[--C-:B------:R-:W-:Y:S01]  /*f280*/  HSET2.LE.AND R3, R11, R154.reuse, PT ;  /* 0x0000009a0b037233 */ /* 0x100fe20003803000 */
[----:B-1----:R-:W-:Y:S01]  /*f290*/  HMMA.16816.F32.BF16 R76, R4, R20, R84 ;  /* 0x00000014044c723c */ /* 0x002fe20000041854 */
[----:B------:R-:W-:Y:S02]  /*f2a0*/  HSET2.LE.AND R0, R0, R154, PT ;  /* 0x0000009a00007233 */ /* 0x000fe40003803000 */
[----:B------:R-:W-:-:S03]  /*f2b0*/  LOP3.LUT R10, R170, R2, RZ, 0xc0, !PT ;  /* 0x00000002aa0a7212 */ /* 0x000fc600078ec0ff */
[----:B--2---:R-:W-:Y:S01]  /*f2c0*/  HMMA.16816.F32.BF16 R80, R4, R40, R68 ;  /* 0x000000280450723c */ /* 0x004fe20000041844 */
[----:B------:R-:W-:Y:S01]  /*f2d0*/  LOP3.LUT R11, R161, R3, RZ, 0xc0, !PT ;  /* 0x00000003a10b7212 */ /* 0x000fe200078ec0ff */
[----:B------:R-:W-:-:S04]  /*f2e0*/  IMAD.WIDE.U32 R2, R30, -0x2daee0ad, RZ ;  /* 0xd2511f531e027825 */ /* 0x000fc800078e00ff */
[----:B------:R-:W-:Y:S01]  /*f2f0*/  HMMA.16816.F32.BF16 R48, R4, R22, R48 ;  /* 0x000000160430723c */ /* 0x000fe20000041830 */
[----:B------:R-:W-:-:S05]  /*f300*/  IMAD.WIDE.U32 R14, R129, -0x326172a9, RZ ;  /* 0xcd9e8d57810e7825 */ /* 0x000fca00078e00ff */
[----:B------:R-:W-:Y:S01]  /*f310*/  HMMA.16816.F32.BF16 R64, R4, R42, R64 ;  /* 0x0000002a0440723c */ /* 0x000fe20000041840 */
[----:B------:R-:W-:-:S06]  /*f320*/  IMAD.WIDE.U32 R96, R132, -0x326172a9, RZ ;  /* 0xcd9e8d5784607825 */ /* 0x000fcc00078e00ff */
[----:B------:R-:W-:Y:S01]  /*f330*/  IMAD.WIDE.U32 R4, R32, -0x2daee0ad, RZ ;  /* 0xd2511f5320047825 */ /* 0x000fe200078e00ff */
[----:B------:R-:W-:Y:S01]  /*f340*/  LOP3.LUT R8, R147, R0, RZ, 0xc0, !PT ;  /* 0x0000000093087212 */ /* 0x000fe200078ec0ff */
[----:B------:R-:W1:Y:S01]  /*f350*/  LDSM.16.MT88.4 R32, [R226+0x4c00] ;  /* 0x004c0000e220783b */ /* 0x000e620000004200 */
[----:B------:R-:W-:Y:S02]  /*f360*/  LOP3.LUT R19, R95, R233, R4, 0x96, !PT ;  /* 0x000000e95f137212 */ /* 0x000fe400078e9604 */
[----:B------:R-:W-:Y:S02]  /*f370*/  LOP3.LUT R4, R17, R235, R140, 0x96, !PT ;  /* 0x000000eb11047212 */ /* 0x000fe400078e968c */
[----:B------:R-:W-:Y:S02]  /*f380*/  LOP3.LUT R0, R3, R155, R130, 0x96, !PT ;  /* 0x0000009b03007212 */ /* 0x000fe400078e9682 */
[----:B------:R-:W-:Y:S02]  /*f390*/  LOP3.LUT R30, R97, R237, R14, 0x96, !PT ;  /* 0x000000ed611e7212 */ /* 0x000fe400078e960e */
[----:B------:R-:W-:-:S02]  /*f3a0*/  LOP3.LUT R58, R5, R239, R148, 0x96, !PT ;  /* 0x000000ef053a7212 */ /* 0x000fc400078e9694 */
[C---:B------:R-:W-:Y:S02]  /*f3b0*/  LOP3.LUT R6, R2.reuse, 0xffff, RZ, 0xc0, !PT ;  /* 0x0000ffff02067812 */ /* 0x040fe400078ec0ff */
[----:B------:R-:W-:Y:S02]  /*f3c0*/  LOP3.LUT R17, R2, 0xff, RZ, 0xc0, !PT ;  /* 0x000000ff02117812 */ /* 0x000fe400078ec0ff */
[--C-:B------:R-:W-:Y:S02]  /*f3d0*/  SHF.R.U32.HI R5, RZ, 0x10, R2.reuse ;  /* 0x00000010ff057819 */ /* 0x100fe40000011602 */
[----:B------:R-:W-:Y:S01]  /*f3e0*/  SHF.R.U32.HI R14, RZ, 0x18, R2 ;  /* 0x00000018ff0e7819 */ /* 0x000fe20000011602 */
[----:B------:R-:W-:Y:S01]  /*f3f0*/  IMAD.WIDE.U32 R2, R4, -0x2daee0ad, RZ ;  /* 0xd2511f5304027825 */ /* 0x000fe200078e00ff */
[----:B------:R-:W-:Y:S02]  /*f400*/  LOP3.LUT R4, R0, 0xffff, RZ, 0xc0, !PT ;  /* 0x0000ffff00047812 */ /* 0x000fe400078ec0ff */
[----:B------:R-:W-:-:S02]  /*f410*/  SHF.R.U32.HI R7, RZ, 0x10, R0 ;  /* 0x00000010ff077819 */ /* 0x000fc40000011600 */
[----:B------:R-:W-:Y:S02]  /*f420*/  LOP3.LUT R16, R0, 0xff, RZ, 0xc0, !PT ;  /* 0x000000ff00107812 */ /* 0x000fe400078ec0ff */
[----:B------:R-:W-:Y:S02]  /*f430*/  SHF.R.U32.HI R4, RZ, 0x8, R4 ;  /* 0x00000008ff047819 */ /* 0x000fe40000011604 */
[----:B------:R-:W-:Y:S02]  /*f440*/  HSET2.LE.AND R9, R9, R154, PT ;  /* 0x0000009a09097233 */ /* 0x000fe40003803000 */
[----:B------:R-:W-:Y:S02]  /*f450*/  LOP3.LUT R31, R15, R219, R108, 0x96, !PT ;  /* 0x000000db0f1f7212 */ /* 0x000fe400078e966c */
[----:B------:R-:W-:Y:S02]  /*f460*/  LOP3.LUT R5, R5, 0xff, RZ, 0xc0, !PT ;  /* 0x000000ff05057812 */ /* 0x000fe400078ec0ff */
[----:B------:R-:W-:-:S02]  /*f470*/  SHF.R.U32.HI R15, RZ, 0x18, R0 ;  /* 0x00000018ff0f7819 */ /* 0x000fc40000011600 */
[----:B------:R-:W-:Y:S02]  /*f480*/  LOP3.LUT R7, R7, 0xff, RZ, 0xc0, !PT ;  /* 0x000000ff07077812 */ /* 0x000fe400078ec0ff */
[----:B------:R-:W-:Y:S02]  /*f490*/  PRMT R4, R16, 0x5410, R4 ;  /* 0x0000541010047816 */ /* 0x000fe40000000004 */
[----:B------:R-:W-:Y:S02]  /*f4a0*/  PRMT R14, R5, 0x5410, R14 ;  /* 0x00005410050e7816 */ /* 0x000fe4000000000e */
[----:B------:R-:W-:Y:S02]  /*f4b0*/  LOP3.LUT R9, R169, R9, RZ, 0xc0, !PT ;  /* 0x00000009a9097212 */ /* 0x000fe400078ec0ff */
[----:B------:R-:W-:Y:S02]  /*f4c0*/  SHF.R.U32.HI R6, RZ, 0x8, R6 ;  /* 0x00000008ff067819 */ /* 0x000fe40000011606 */
[----:B------:R-:W-:-:S02]  /*f4d0*/  PRMT R5, R7, 0x5410, R15 ;  /* 0x0000541007057816 */ /* 0x000fc4000000000f */
[----:B------:R-:W-:Y:S02]  /*f4e0*/  LOP3.LUT R0, R3, R155, R92, 0x96, !PT ;  /* 0x0000009b03007212 */ /* 0x000fe400078e965c */
[C---:B------:R-:W-:Y:S02]  /*f4f0*/  LOP3.LUT R15, R2.reuse, 0xffff, RZ, 0xc0, !PT ;  /* 0x0000ffff020f7812 */ /* 0x040fe400078ec0ff */
[----:B------:R-:W-:Y:S02]  /*f500*/  HSET2.LE.AND R3, R4, R154, PT ;  /* 0x0000009a04037233 */ /* 0x000fe40003803000 */
[----:B------:R-:W-:Y:S02]  /*f510*/  PRMT R6, R17, 0x5410, R6 ;  /* 0x0000541011067816 */ /* 0x000fe40000000006 */
[----:B------:R-:W-:Y:S02]  /*f520*/  LOP3.LUT R18, R2, 0xff, RZ, 0xc0, !PT ;  /* 0x000000ff02127812 */ /* 0x000fe400078ec0ff */
[----:B------:R-:W-:-:S02]  /*f530*/  SHF.R.U32.HI R16, RZ, 0x10, R2 ;  /* 0x00000010ff107819 */ /* 0x000fc40000011602 */
[----:B------:R-:W-:Y:S01]  /*f540*/  SHF.R.U32.HI R17, RZ, 0x18, R2 ;  /* 0x00000018ff117819 */ /* 0x000fe20000011602 */
[C---:B------:R-:W-:Y:S01]  /*f550*/  HMMA.16816.F32.BF16 R68, R8.reuse, R20, R72 ;  /* 0x000000140844723c */ /* 0x040fe20000041848 */
[----:B------:R-:W-:Y:S02]  /*f560*/  LOP3.LUT R2, R0, 0xffff, RZ, 0xc0, !PT ;  /* 0x0000ffff00027812 */ /* 0x000fe400078ec0ff */
[----:B------:R-:W-:Y:S02]  /*f570*/  LOP3.LUT R4, R202, R3, RZ, 0xc0, !PT ;  /* 0x00000003ca047212 */ /* 0x000fe400078ec0ff */
[----:B------:R-:W-:Y:S01]  /*f580*/  SHF.R.U32.HI R3, RZ, 0x10, R0 ;  /* 0x00000010ff037819 */ /* 0x000fe20000011600 */
[C---:B------:R-:W-:Y:S01]  /*f590*/  HMMA.16816.F32.BF16 R36, R8.reuse, R22, R36 ;  /* 0x000000160824723c */ /* 0x040fe20000041824 */
[--C-:B------:R-:W-:Y:S01]  /*f5a0*/  HSET2.LE.AND R7, R14, R154.reuse, PT ;  /* 0x0000009a0e077233 */ /* 0x100fe20003803000 */
[----:B------:R-:W-:Y:S01]  /*f5b0*/  IMAD.WIDE.U32 R98, R144, -0x326172a9, RZ ;  /* 0xcd9e8d5790627825 */ /* 0x000fe200078e00ff */
[----:B------:R-:W-:Y:S01]  /*f5c0*/  LOP3.LUT R14, R0, 0xff, RZ, 0xc0, !PT ;  /* 0x000000ff000e7812 */ /* 0x000fe200078ec0ff */
[----:B------:R-:W2:Y:S02]  /*f5d0*/  LDSM.16.MT88.4 R20, [R226+0x5000] ;  /* 0x00500000e214783b */ /* 0x000ea40000004200 */
[C---:B------:R-:W-:Y:S06]  /*f5e0*/  HMMA.16816.F32.BF16 R88, R8.reuse, R40, R88 ;  /* 0x000000280858723c */ /* 0x040fec0000041858 */
[----:B------:R-:W-:Y:S01]  /*f5f0*/  HMMA.16816.F32.BF16 R72, R8, R42, R60 ;  /* 0x0000002a0848723c */ /* 0x000fe2000004183c */
[----:B------:R-:W-:-:S06]  /*f600*/  HSET2.LE.AND R5, R5, R154, PT ;  /* 0x0000009a05057233 */ /* 0x000fcc0003803000 */
[----:B------:R-:W-:Y:S02]  /*f610*/  SHF.R.U32.HI R8, RZ, 0x8, R15 ;  /* 0x00000008ff087819 */ /* 0x000fe4000001160f */
[----:B------:R-:W-:Y:S02]  /*f620*/  LOP3.LUT R9, R16, 0xff, RZ, 0xc0, !PT ;  /* 0x000000ff10097812 */ /* 0x000fe400078ec0ff */
[----:B------:R-:W-:Y:S02]  /*f630*/  SHF.R.U32.HI R11, RZ, 0x8, R2 ;  /* 0x00000008ff0b7819 */ /* 0x000fe40000011602 */
[----:B------:R-:W-:Y:S02]  /*f640*/  SHF.R.U32.HI R10, RZ, 0x18, R0 ;  /* 0x00000018ff0a7819 */ /* 0x000fe40000011600 */
[----:B------:R-:W-:Y:S02]  /*f650*/  LOP3.LUT R2, R3, 0xff, RZ, 0xc0, !PT ;  /* 0x000000ff03027812 */ /* 0x000fe400078ec0ff */
[----:B------:R-:W-:-:S02]  /*f660*/  PRMT R0, R18, 0x5410, R8 ;  /* 0x0000541012007816 */ /* 0x000fc40000000008 */
[----:B------:R-:W-:Y:S02]  /*f670*/  PRMT R3, R9, 0x5410, R17 ;  /* 0x0000541009037816 */ /* 0x000fe40000000011 */
[--C-:B------:R-:W-:Y:S02]  /*f680*/  HSET2.LE.AND R6, R6, R154.reuse, PT ;  /* 0x0000009a06067233 */ /* 0x100fe40003803000 */
[----:B------:R-:W-:Y:S02]  /*f690*/  PRMT R8, R14, 0x5410, R11 ;  /* 0x000054100e087816 */ /* 0x000fe4000000000b */
[----:B------:R-:W-:Y:S02]  /*f6a0*/  PRMT R9, R2, 0x5410, R10 ;  /* 0x0000541002097816 */ /* 0x000fe4000000000a */
[----:B------:R-:W-:Y:S02]  /*f6b0*/  HSET2.LE.AND R2, R3, R154, PT ;  /* 0x0000009a03027233 */ /* 0x000fe40003803000 */
[----:B------:R-:W-:-:S02]  /*f6c0*/  LOP3.LUT R5, R201, R5, RZ, 0xc0, !PT ;  /* 0x00000005c9057212 */ /* 0x000fc400078ec0ff */
[----:B------:R-:W-:Y:S02]  /*f6d0*/  LOP3.LUT R6, R191, R6, RZ, 0xc0, !PT ;  /* 0x00000006bf067212 */ /* 0x000fe400078ec0ff */
[----:B------:R-:W-:Y:S02]  /*f6e0*/  LOP3.LUT R7, R200, R7, RZ, 0xc0, !PT ;  /* 0x00000007c8077212 */ /* 0x000fe400078ec0ff */
[--C-:B------:R-:W-:Y:S02]  /*f6f0*/  HSET2.LE.AND R3, R8, R154.reuse, PT ;  /* 0x0000009a08037233 */ /* 0x100fe40003803000 */
[--C-:B------:R-:W-:Y:S02]  /*f700*/  HSET2.LE.AND R0, R0, R154.reuse, PT ;  /* 0x0000009a00007233 */ /* 0x100fe40003803000 */
[----:B------:R-:W-:Y:S02]  /*f710*/  HSET2.LE.AND R9, R9, R154, PT ;  /* 0x0000009a09097233 */ /* 0x000fe40003803000 */
[----:B------:R-:W-:-:S02]  /*f720*/  LOP3.LUT R11, R163, R2, RZ, 0xc0, !PT ;  /* 0x00000002a30b7212 */ /* 0x000fc400078ec0ff */
[----:B------:R-:W-:Y:S01]  /*f730*/  LOP3.LUT R8, R160, R3, RZ, 0xc0, !PT ;  /* 0x00000003a0087212 */ /* 0x000fe200078ec0ff */
[----:B------:R-:W-:Y:S01]  /*f740*/  IMAD.WIDE.U32 R2, R19, -0x326172a9, RZ ;  /* 0xcd9e8d5713027825 */ /* 0x000fe200078e00ff */
[----:B-1----:R-:W-:Y:S01]  /*f750*/  HMMA.16816.F32.BF16 R60, R4, R34, R48 ;  /* 0x00000022043c723c */ /* 0x002fe20000041830 */
[----:B------:R-:W-:Y:S02]  /*f760*/  LOP3.LUT R10, R190, R0, RZ, 0xc0, !PT ;  /* 0x00000000be0a7212 */ /* 0x000fe400078ec0ff */
[----:B------:R-:W-:-:S03]  /*f770*/  LOP3.LUT R9, R164, R9, RZ, 0xc0, !PT ;  /* 0x00000009a4097212 */ /* 0x000fc600078ec0ff */
[----:B------:R-:W-:Y:S01]  /*f780*/  HMMA.16816.F32.BF16 R76, R4, R32, R76 ;  /* 0x00000020044c723c */ /* 0x000fe2000004184c */
[----:B------:R-:W-:Y:S01]  /*f790*/  IMAD.WIDE.U32 R14, R143, -0x326172a9, RZ ;  /* 0xcd9e8d578f0e7825 */ /* 0x000fe200078e00ff */
[----:B------:R-:W-:-:S04]  /*f7a0*/  LOP3.LUT R0, R2, 0xffff, RZ, 0xc0, !PT ;  /* 0x0000ffff02007812 */ /* 0x000fc800078ec0ff */
[C---:B------:R-:W-:Y:S06]  /*f7b0*/  HMMA.16816.F32.BF16 R48, R4.reuse, R44, R80 ;  /* 0x0000002c0430723c */ /* 0x040fec0000041850 */
[----:B------:R-:W-:Y:S01]  /*f7c0*/  HMMA.16816.F32.BF16 R40, R4, R46, R64 ;  /* 0x0000002e0428723c */ /* 0x000fe20000041840 */
[----:B------:R-:W-:-:S06]  /*f7d0*/  IMAD.WIDE.U32 R80, R30, -0x2daee0ad, RZ ;  /* 0xd2511f531e507825 */ /* 0x000fcc00078e00ff */
[----:B------:R-:W-:-:S04]  /*f7e0*/  IMAD.WIDE.U32 R4, R58, -0x326172a9, RZ ;  /* 0xcd9e8d573a047825 */ /* 0x000fc800078e00ff */
[----:B------:R-:W-:Y:S01]  /*f7f0*/  IMAD.WIDE.U32 R6, R31, -0x2daee0ad, RZ ;  /* 0xd2511f531f067825 */ /* 0x000fe200078e00ff */
[----:B------:R-:W-:Y:S01]  /*f800*/  LOP3.LUT R30, R5, R235, R100, 0x96, !PT ;  /* 0x000000eb051e7212 */ /* 0x000fe200078e9664 */
[----:B------:R-:W-:Y:S01]  /*f810*/  HMMA.16816.F32.BF16 R64, R8, R34, R36 ;  /* 0x000000220840723c */ /* 0x000fe20000041824 */
[----:B------:R-:W-:Y:S01]  /*f820*/  SHF.R.U32.HI R5, RZ, 0x8, R0 ;  /* 0x00000008ff057819 */ /* 0x000fe20000011600 */
[----:B------:R-:W1:Y:S01]  /*f830*/  LDSM.16.MT88.4 R36, [R223+0x5000] ;  /* 0x00500000df24783b */ /* 0x000e620000004200 */
[----:B------:R-:W-:Y:S02]  /*f840*/  LOP3.LUT R31, R99, R237, R14, 0x96, !PT ;  /* 0x000000ed631f7212 */ /* 0x000fe400078e960e */
[----:B------:R-:W-:Y:S02]  /*f850*/  LOP3.LUT R0, R3, R135, R4, 0x96, !PT ;  /* 0x0000008703007212 */ /* 0x000fe400078e9604 */
[----:B------:R-:W-:Y:S02]  /*f860*/  LOP3.LUT R14, R7, R239, R150, 0x96, !PT ;  /* 0x000000ef070e7212 */ /* 0x000fe400078e9696 */
[----:B------:R-:W-:-:S02]  /*f870*/  LOP3.LUT R7, R81, R233, R6, 0x96, !PT ;  /* 0x000000e951077212 */ /* 0x000fc400078e9606 */
[----:B------:R-:W-:Y:S02]  /*f880*/  LOP3.LUT R6, R2, 0xff, RZ, 0xc0, !PT ;  /* 0x000000ff02067812 */ /* 0x000fe400078ec0ff */
[--C-:B------:R-:W-:Y:S02]  /*f890*/  SHF.R.U32.HI R4, RZ, 0x10, R2.reuse ;  /* 0x00000010ff047819 */ /* 0x100fe40000011602 */
[----:B------:R-:W-:Y:S02]  /*f8a0*/  SHF.R.U32.HI R19, RZ, 0x18, R2 ;  /* 0x00000018ff137819 */ /* 0x000fe40000011602 */
[----:B------:R-:W-:Y:S02]  /*f8b0*/  LOP3.LUT R2, R0, 0xffff, RZ, 0xc0, !PT ;  /* 0x0000ffff00027812 */ /* 0x000fe400078ec0ff */
[----:B------:R-:W-:Y:S02]  /*f8c0*/  LOP3.LUT R59, R15, R219, R108, 0x96, !PT ;  /* 0x000000db0f3b7212 */ /* 0x000fe400078e966c */
[----:B------:R-:W-:-:S02]  /*f8d0*/  SHF.R.U32.HI R3, RZ, 0x10, R0 ;  /* 0x00000010ff037819 */ /* 0x000fc40000011600 */
[----:B------:R-:W-:Y:S02]  /*f8e0*/  PRMT R15, R6, 0x5410, R5 ;  /* 0x00005410060f7816 */ /* 0x000fe40000000005 */
[----:B------:R-:W-:Y:S02]  /*f8f0*/  LOP3.LUT R18, R4, 0xff, RZ, 0xc0, !PT ;  /* 0x000000ff04127812 */ /* 0x000fe400078ec0ff */
[----:B------:R-:W-:Y:S02]  /*f900*/  LOP3.LUT R6, R0, 0xff, RZ, 0xc0, !PT ;  /* 0x000000ff00067812 */ /* 0x000fe400078ec0ff */
[----:B------:R-:W-:Y:S02]  /*f910*/  SHF.R.U32.HI R4, RZ, 0x8, R2 ;  /* 0x00000008ff047819 */ /* 0x000fe40000011602 */
[----:B------:R-:W-:Y:S01]  /*f920*/  SHF.R.U32.HI R5, RZ, 0x18, R0 ;  /* 0x00000018ff057819 */ /* 0x000fe20000011600 */
[----:B------:R-:W-:Y:S01]  /*f930*/  IMAD.WIDE.U32 R16, R14, -0x326172a9, RZ ;  /* 0xcd9e8d570e107825 */ /* 0x000fe200078e00ff */
[----:B------:R-:W-:-:S02]  /*f940*/  LOP3.LUT R0, R3, 0xff, RZ, 0xc0, !PT ;  /* 0x000000ff03007812 */ /* 0x000fc400078ec0ff */
[----:B------:R-:W-:Y:S01]  /*f950*/  PRMT R4, R6, 0x5410, R4 ;  /* 0x0000541006047816 */ /* 0x000fe20000000004 */
[----:B------:R-:W-:Y:S01]  /*f960*/  IMAD.WIDE.U32 R2, R7, -0x326172a9, RZ ;  /* 0xcd9e8d5707027825 */ /* 0x000fe200078e00ff */
[----:B------:R-:W-:-:S04]  /*f970*/  PRMT R5, R0, 0x5410, R5 ;  /* 0x0000541000057816 */ /* 0x000fc80000000005 */
[----:B------:R-:W-:Y:S02]  /*f980*/  LOP3.LUT R0, R3, R135, R16, 0x96, !PT ;  /* 0x0000008703007212 */ /* 0x000fe400078e9610 */
[----:B------:R-:W-:Y:S02]  /*f990*/  LOP3.LUT R14, R2, 0xffff, RZ, 0xc0, !PT ;  /* 0x0000ffff020e7812 */ /* 0x000fe400078ec0ff */
[--C-:B------:R-:W-:Y:S02]  /*f9a0*/  HSET2.LE.AND R3, R4, R154.reuse, PT ;  /* 0x0000009a04037233 */ /* 0x100fe40003803000 */
[----:B------:R-:W-:Y:S02]  /*f9b0*/  PRMT R7, R18, 0x5410, R19 ;  /* 0x0000541012077816 */ /* 0x000fe40000000013 */
[----:B------:R-:W-:Y:S02]  /*f9c0*/  HSET2.LE.AND R6, R15, R154, PT ;  /* 0x0000009a0f067233 */ /* 0x000fe40003803000 */
[----:B------:R-:W-:-:S02]  /*f9d0*/  LOP3.LUT R18, R2, 0xff, RZ, 0xc0, !PT ;  /* 0x000000ff02127812 */ /* 0x000fc400078ec0ff */
[--C-:B------:R-:W-:Y:S02]  /*f9e0*/  SHF.R.U32.HI R16, RZ, 0x10, R2.reuse ;  /* 0x00000010ff107819 */ /* 0x100fe40000011602 */
[----:B------:R-:W-:Y:S02]  /*f9f0*/  SHF.R.U32.HI R15, RZ, 0x18, R2 ;  /* 0x00000018ff0f7819 */ /* 0x000fe40000011602 */
[----:B------:R-:W-:Y:S02]  /*fa00*/  LOP3.LUT R2, R0, 0xffff, RZ, 0xc0, !PT ;  /* 0x0000ffff00027812 */ /* 0x000fe400078ec0ff */
[----:B------:R-:W-:Y:S01]  /*fa10*/  LOP3.LUT R4, R208, R3, RZ, 0xc0, !PT ;  /* 0x00000003d0047212 */ /* 0x000fe200078ec0ff */
[C---:B------:R-:W-:Y:S01]  /*fa20*/  HMMA.16816.F32.BF16 R68, R8.reuse, R32, R68 ;  /* 0x000000200844723c */ /* 0x040fe20000041844 */
[----:B------:R-:W-:Y:S01]  /*fa30*/  SHF.R.U32.HI R3, RZ, 0x10, R0 ;  /* 0x00000010ff037819 */ /* 0x000fe20000011600 */
[----:B------:R-:W-:Y:S01]  /*fa40*/  IMAD.WIDE.U32 R92, R146, -0x326172a9, RZ ;  /* 0xcd9e8d57925c7825 */ /* 0x000fe200078e00ff */
[--C-:B------:R-:W-:Y:S01]  /*fa50*/  HSET2.LE.AND R5, R5, R154.reuse, PT ;  /* 0x0000009a05057233 */ /* 0x100fe20003803000 */
[----:B------:R-:W-:Y:S02]  /*fa60*/  LDSM.16.MT88.4 R32, [R226+0x5400] ;  /* 0x00540000e220783b */ /* 0x000fe40000004200 */
[----:B------:R-:W-:Y:S01]  /*fa70*/  HMMA.16816.F32.BF16 R88, R8, R44, R88 ;  /* 0x0000002c0858723c */ /* 0x000fe20000041858 */
[----:B------:R-:W-:-:S05]  /*fa80*/  HSET2.LE.AND R7, R7, R154, PT ;  /* 0x0000009a07077233 */ /* 0x000fca0003803000 */
[----:B------:R-:W-:Y:S07]  /*fa90*/  HMMA.16816.F32.BF16 R72, R8, R46, R72 ;  /* 0x0000002e0848723c */ /* 0x000fee0000041848 */
[----:B------:R-:W-:Y:S02]  /*faa0*/  SHF.R.U32.HI R8, RZ, 0x8, R2 ;  /* 0x00000008ff087819 */ /* 0x000fe40000011602 */
[----:B------:R-:W-:Y:S02]  /*fab0*/  LOP3.LUT R9, R0, 0xff, RZ, 0xc0, !PT ;  /* 0x000000ff00097812 */ /* 0x000fe400078ec0ff */
[----:B------:R-:W-:-:S02]  /*fac0*/  SHF.R.U32.HI R2, RZ, 0x18, R0 ;  /* 0x00000018ff027819 */ /* 0x000fc40000011600 */
[----:B------:R-:W-:Y:S02]  /*fad0*/  SHF.R.U32.HI R10, RZ, 0x8, R14 ;  /* 0x00000008ff0a7819 */ /* 0x000fe4000001160e */
[----:B------:R-:W-:Y:S02]  /*fae0*/  LOP3.LUT R0, R3, 0xff, RZ, 0xc0, !PT ;  /* 0x000000ff03007812 */ /* 0x000fe400078ec0ff */
[----:B------:R-:W-:Y:S02]  /*faf0*/  PRMT R3, R9, 0x5410, R8 ;  /* 0x0000541009037816 */ /* 0x000fe40000000008 */
[----:B------:R-:W-:Y:S02]  /*fb00*/  PRMT R10, R18, 0x5410, R10 ;  /* 0x00005410120a7816 */ /* 0x000fe4000000000a */
[----:B------:R-:W-:Y:S02]  /*fb10*/  PRMT R2, R0, 0x5410, R2 ;  /* 0x0000541000027816 */ /* 0x000fe40000000002 */
[----:B------:R-:W-:-:S02]  /*fb20*/  LOP3.LUT R5, R205, R5, RZ, 0xc0, !PT ;  /* 0x00000005cd057212 */ /* 0x000fc400078ec0ff */
[----:B------:R-:W-:Y:S02]  /*fb30*/  LOP3.LUT R6, R204, R6, RZ, 0xc0, !PT ;  /* 0x00000006cc067212 */ /* 0x000fe400078ec0ff */
[----:B------:R-:W-:Y:S02]  /*fb40*/  LOP3.LUT R7, R203, R7, RZ, 0xc0, !PT ;  /* 0x00000007cb077212 */ /* 0x000fe400078ec0ff */
[--C-:B------:R-:W-:Y:S02]  /*fb50*/  HSET2.LE.AND R0, R3, R154.reuse, PT ;  /* 0x0000009a03007233 */ /* 0x100fe40003803000 */
[--C-:B------:R-:W-:Y:S02]  /*fb60*/  HSET2.LE.AND R2, R2, R154.reuse, PT ;  /* 0x0000009a02027233 */ /* 0x100fe40003803000 */
[----:B------:R-:W-:Y:S01]  /*fb70*/  HSET2.LE.AND R3, R10, R154, PT ;  /* 0x0000009a0a037233 */ /* 0x000fe20003803000 */
[----:B--2---:R-:W-:Y:S01]  /*fb80*/  HMMA.16816.F32.BF16 R84, R4, R20, R76 ;  /* 0x000000140454723c */ /* 0x004fe2000004184c */
[----:B------:R-:W-:-:S02]  /*fb90*/  LOP3.LUT R11, R16, 0xff, RZ, 0xc0, !PT ;  /* 0x000000ff100b7812 */ /* 0x000fc400078ec0ff */
[----:B------:R-:W-:Y:S02]  /*fba0*/  LOP3.LUT R9, R167, R2, RZ, 0xc0, !PT ;  /* 0x00000002a7097212 */ /* 0x000fe400078ec0ff */
[----:B------:R-:W-:Y:S01]  /*fbb0*/  LOP3.LUT R10, R168, R3, RZ, 0xc0, !PT ;  /* 0x00000003a80a7212 */ /* 0x000fe200078ec0ff */
[----:B------:R-:W-:Y:S01]  /*fbc0*/  HMMA.16816.F32.BF16 R76, R4, R22, R60 ;  /* 0x00000016044c723c */ /* 0x000fe2000004183c */
[----:B------:R-:W-:Y:S01]  /*fbd0*/  IMAD.WIDE.U32 R2, R30, -0x2daee0ad, RZ ;  /* 0xd2511f531e027825 */ /* 0x000fe200078e00ff */
[----:B------:R-:W-:-:S04]  /*fbe0*/  PRMT R11, R11, 0x5410, R15 ;  /* 0x000054100b0b7816 */ /* 0x000fc8000000000f */
[----:B-1----:R-:W-:Y:S01]  /*fbf0*/  HMMA.16816.F32.BF16 R60, R4, R36, R48 ;  /* 0x00000024043c723c */ /* 0x002fe20000041830 */
[----:B------:R-:W-:Y:S01]  /*fc00*/  LOP3.LUT R8, R166, R0, RZ, 0xc0, !PT ;  /* 0x00000000a6087212 */ /* 0x000fe200078ec0ff */
[----:B------:R-:W-:-:S04]  /*fc10*/  IMAD.WIDE.U32 R14, R145, -0x326172a9, RZ ;  /* 0xcd9e8d57910e7825 */ /* 0x000fc800078e00ff */
[----:B------:R-:W-:Y:S01]  /*fc20*/  HMMA.16816.F32.BF16 R48, R4, R38, R40 ;  /* 0x000000260430723c */ /* 0x000fe20000041828 */
[----:B------:R-:W-:Y:S01]  /*fc30*/  LOP3.LUT R0, R3, R155, R94, 0x96, !PT ;  /* 0x0000009b03007212 */ /* 0x000fe200078e965e */
[----:B------:R-:W1:Y:S05]  /*fc40*/  LDSM.16.MT88.4 R40, [R223+0x5400] ;  /* 0x00540000df28783b */ /* 0x000e6a0000004200 */
[----:B------:R-:W-:Y:S01]  /*fc50*/  IMAD.WIDE.U32 R4, R59, -0x2daee0ad, RZ ;  /* 0xd2511f533b047825 */ /* 0x000fe200078e00ff */
[----:B------:R-:W-:-:S03]  /*fc60*/  LOP3.LUT R6, R17, R235, R96, 0x96, !PT ;  /* 0x000000eb11067212 */ /* 0x000fc600078e9660 */
[----:B------:R-:W-:Y:S01]  /*fc70*/  IMAD.WIDE.U32 R58, R31, -0x2daee0ad, RZ ;  /* 0xd2511f531f3a7825 */ /* 0x000fe200078e00ff */
[----:B------:R-:W-:Y:S02]  /*fc80*/  LOP3.LUT R3, R2, 0xffff, RZ, 0xc0, !PT ;  /* 0x0000ffff02037812 */ /* 0x000fe400078ec0ff */
[----:B------:R-:W-:Y:S02]  /*fc90*/  LOP3.LUT R44, R5, R239, R156, 0x96, !PT ;  /* 0x000000ef052c7212 */ /* 0x000fe400078e969c */
[----:B------:R-:W-:Y:S01]  /*fca0*/  LOP3.LUT R31, R59, R233, R4, 0x96, !PT ;  /* 0x000000e93b1f7212 */ /* 0x000fe200078e9604 */
[----:B------:R-:W-:Y:S01]  /*fcb0*/  IMAD.WIDE.U32 R4, R6, -0x2daee0ad, RZ ;  /* 0xd2511f5306047825 */ /* 0x000fe200078e00ff */
[----:B------:R-:W-:Y:S02]  /*fcc0*/  LOP3.LUT R30, R93, R237, R14, 0x96, !PT ;  /* 0x000000ed5d1e7212 */ /* 0x000fe400078e960e */
[----:B------:R-:W-:Y:S02]  /*fcd0*/  SHF.R.U32.HI R6, RZ, 0x10, R2 ;  /* 0x00000010ff067819 */ /* 0x000fe40000011602 */
[----:B------:R-:W-:-:S02]  /*fce0*/  SHF.R.U32.HI R14, RZ, 0x8, R3 ;  /* 0x00000008ff0e7819 */ /* 0x000fc40000011603 */
[----:B------:R-:W-:Y:S02]  /*fcf0*/  LOP3.LUT R3, R0, 0xffff, RZ, 0xc0, !PT ;  /* 0x0000ffff00037812 */ /* 0x000fe400078ec0ff */
[----:B------:R-:W-:Y:S02]  /*fd00*/  LOP3.LUT R19, R15, R219, R196, 0x96, !PT ;  /* 0x000000db0f137212 */ /* 0x000fe400078e96c4 */
[----:B------:R-:W-:Y:S02]  /*fd10*/  LOP3.LUT R7, R6, 0xff, RZ, 0xc0, !PT ;  /* 0x000000ff06077812 */ /* 0x000fe400078ec0ff */
[--C-:B------:R-:W-:Y:S02]  /*fd20*/  SHF.R.U32.HI R6, RZ, 0x10, R0.reuse ;  /* 0x00000010ff067819 */ /* 0x100fe40000011600 */
[----:B------:R-:W-:Y:S02]  /*fd30*/  LOP3.LUT R16, R0, 0xff, RZ, 0xc0, !PT ;  /* 0x000000ff00107812 */ /* 0x000fe400078ec0ff */
[----:B------:R-:W-:-:S02]  /*fd40*/  SHF.R.U32.HI R15, RZ, 0x18, R0 ;  /* 0x00000018ff0f7819 */ /* 0x000fc40000011600 */
[----:B------:R-:W-:Y:S02]  /*fd50*/  LOP3.LUT R18, R2, 0xff, RZ, 0xc0, !PT ;  /* 0x000000ff02127812 */ /* 0x000fe400078ec0ff */
[----:B------:R-:W-:Y:S02]  /*fd60*/  SHF.R.U32.HI R0, RZ, 0x8, R3 ;  /* 0x00000008ff007819 */ /* 0x000fe40000011603 */
[----:B------:R-:W-:Y:S02]  /*fd70*/  HSET2.LE.AND R11, R11, R154, PT ;  /* 0x0000009a0b0b7233 */ /* 0x000fe40003803000 */
[----:B------:R-:W-:Y:S02]  /*fd80*/  LOP3.LUT R3, R6, 0xff, RZ, 0xc0, !PT ;  /* 0x000000ff06037812 */ /* 0x000fe400078ec0ff */
[----:B------:R-:W-:Y:S02]  /*fd90*/  PRMT R14, R18, 0x5410, R14 ;  /* 0x00005410120e7816 */ /* 0x000fe4000000000e */
[----:B------:R-:W-:-:S02]  /*fda0*/  PRMT R0, R16, 0x5410, R0 ;  /* 0x0000541010007816 */ /* 0x000fc40000000000 */
[----:B------:R-:W-:Y:S02]  /*fdb0*/  SHF.R.U32.HI R17, RZ, 0x18, R2 ;  /* 0x00000018ff117819 */ /* 0x000fe40000011602 */
[----:B------:R-:W-:Y:S02]  /*fdc0*/  PRMT R6, R3, 0x5410, R15 ;  /* 0x0000541003067816 */ /* 0x000fe4000000000f */
[----:B------:R-:W-:Y:S02]  /*fdd0*/  LOP3.LUT R11, R221, R11, RZ, 0xc0, !PT ;  /* 0x0000000bdd0b7212 */ /* 0x000fe400078ec0ff */
[--C-:B------:R-:W-:Y:S02]  /*fde0*/  HSET2.LE.AND R0, R0, R154.reuse, PT ;  /* 0x0000009a00007233 */ /* 0x100fe40003803000 */
[----:B------:R-:W-:Y:S02]  /*fdf0*/  HSET2.LE.AND R3, R14, R154, PT ;  /* 0x0000009a0e037233 */ /* 0x000fe40003803000 */
[----:B------:R-:W-:-:S02]  /*fe00*/  LOP3.LUT R2, R5, R155, R80, 0x96, !PT ;  /* 0x0000009b05027212 */ /* 0x000fc400078e9650 */
[----:B------:R-:W-:Y:S02]  /*fe10*/  PRMT R7, R7, 0x5410, R17 ;  /* 0x0000541007077816 */ /* 0x000fe40000000011 */
[C---:B------:R-:W-:Y:S02]  /*fe20*/  LOP3.LUT R15, R4.reuse, 0xffff, RZ, 0xc0, !PT ;  /* 0x0000ffff040f7812 */ /* 0x040fe400078ec0ff */
[----:B------:R-:W-:Y:S02]  /*fe30*/  LOP3.LUT R18, R4, 0xff, RZ, 0xc0, !PT ;  /* 0x000000ff04127812 */ /* 0x000fe400078ec0ff */
[--C-:B------:R-:W-:Y:S02]  /*fe40*/  SHF.R.U32.HI R16, RZ, 0x10, R4.reuse ;  /* 0x00000010ff107819 */ /* 0x100fe40000011604 */
[----:B------:R-:W-:Y:S02]  /*fe50*/  HSET2.LE.AND R5, R6, R154, PT ;  /* 0x0000009a06057233 */ /* 0x000fe40003803000 */
[----:B------:R-:W-:-:S02]  /*fe60*/  SHF.R.U32.HI R17, RZ, 0x18, R4 ;  /* 0x00000018ff117819 */ /* 0x000fc40000011604 */
[----:B------:R-:W-:Y:S02]  /*fe70*/  LOP3.LUT R4, R212, R0, RZ, 0xc0, !PT ;  /* 0x00000000d4047212 */ /* 0x000fe400078ec0ff */
[----:B------:R-:W-:Y:S01]  /*fe80*/  LOP3.LUT R6, R210, R3, RZ, 0xc0, !PT ;  /* 0x00000003d2067212 */ /* 0x000fe200078ec0ff */
[C---:B------:R-:W-:Y:S01]  /*fe90*/  HMMA.16816.F32.BF16 R68, R8.reuse, R20, R68 ;  /* 0x000000140844723c */ /* 0x040fe20000041844 */
[----:B------:R-:W-:Y:S02]  /*fea0*/  LOP3.LUT R0, R2, 0xffff, RZ, 0xc0, !PT ;  /* 0x0000ffff02007812 */ /* 0x000fe400078ec0ff */
[----:B------:R-:W-:Y:S02]  /*feb0*/  SHF.R.U32.HI R3, RZ, 0x10, R2 ;  /* 0x00000010ff037819 */ /* 0x000fe40000011602 */
[----:B------:R-:W-:Y:S01]  /*fec0*/  LOP3.LUT R14, R16, 0xff, RZ, 0xc0, !PT ;  /* 0x000000ff100e7812 */ /* 0x000fe200078ec0ff */
[----:B------:R-:W-:Y:S01]  /*fed0*/  HMMA.16816.F32.BF16 R80, R8, R22, R64 ;  /* 0x000000160850723c */ /* 0x000fe20000041840 */
[----:B------:R-:W-:-:S05]  /*fee0*/  LOP3.LUT R16, R2, 0xff, RZ, 0xc0, !PT ;  /* 0x000000ff02107812 */ /* 0x000fca00078ec0ff */
[C---:B------:R-:W-:Y:S06]  /*fef0*/  HMMA.16816.F32.BF16 R88, R8.reuse, R36, R88 ;  /* 0x000000240858723c */ /* 0x040fec0000041858 */
[----:B------:R-:W-:Y:S01]  /*ff00*/  HMMA.16816.F32.BF16 R72, R8, R38, R72 ;  /* 0x000000260848723c */ /* 0x000fe20000041848 */
[----:B------:R-:W-:Y:S01]  /*ff10*/  IMAD.WIDE.U32 R46, R30, -0x2daee0ad, RZ ;  /* 0xd2511f531e2e7825 */ /* 0x000fe200078e00ff */
[----:B------:R-:W-:Y:S01]  /*ff20*/  HSET2.LE.AND R7, R7, R154, PT ;  /* 0x0000009a07077233 */ /* 0x000fe20003803000 */
[----:B------:R-:W-:Y:S04]  /*ff30*/  LDSM.16.MT88.4 R36, [R223+0x5800] ;  /* 0x00580000df24783b */ /* 0x000fe80000004200 */
[----:B------:R-:W-:Y:S01]  /*ff40*/  IMAD.WIDE.U32 R8, R19, -0x2daee0ad, RZ ;  /* 0xd2511f5313087825 */ /* 0x000fe200078e00ff */
[----:B------:R-:W-:-:S02]  /*ff50*/  SHF.R.U32.HI R10, RZ, 0x8, R15 ;  /* 0x00000008ff0a7819 */ /* 0x000fc4000001160f */
[----:B------:R-:W-:Y:S02]  /*ff60*/  SHF.R.U32.HI R15, RZ, 0x18, R2 ;  /* 0x00000018ff0f7819 */ /* 0x000fe40000011602 */
[----:B------:R-:W-:Y:S02]  /*ff70*/  SHF.R.U32.HI R11, RZ, 0x8, R0 ;  /* 0x00000008ff0b7819 */ /* 0x000fe40000011600 */
[----:B------:R-:W-:Y:S02]  /*ff80*/  LOP3.LUT R2, R3, 0xff, RZ, 0xc0, !PT ;  /* 0x000000ff03027812 */ /* 0x000fe400078ec0ff */
[----:B------:R-:W-:Y:S02]  /*ff90*/  LOP3.LUT R20, R9, R239, R158, 0x96, !PT ;  /* 0x000000ef09147212 */ /* 0x000fe400078e969e */
[----:B------:R-:W-:Y:S02]  /*ffa0*/  PRMT R3, R14, 0x5410, R17 ;  /* 0x000054100e037816 */ /* 0x000fe40000000011 */
[----:B------:R-:W-:-:S02]  /*ffb0*/  PRMT R11, R16, 0x5410, R11 ;  /* 0x00005410100b7816 */ /* 0x000fc4000000000b */
[----:B------:R-:W-:Y:S02]  /*ffc0*/  PRMT R9, R2, 0x5410, R15 ;  /* 0x0000541002097816 */ /* 0x000fe4000000000f */
[--C-:B------:R-:W-:Y:S02]  /*ffd0*/  HSET2.LE.AND R2, R3, R154.reuse, PT ;  /* 0x0000009a03027233 */ /* 0x100fe40003803000 */
[----:B------:R-:W-:Y:S02]  /*ffe0*/  PRMT R0, R18, 0x5410, R10 ;  /* 0x0000541012007816 */ /* 0x000fe4000000000a */
[--C-:B------:R-:W-:Y:S02]  /*fff0*/  HSET2.LE.AND R3, R11, R154.reuse, PT ;  /* 0x0000009a0b037233 */ /* 0x100fe40003803000 */
[----:B------:R-:W-:Y:S02]  /*10000*/  HSET2.LE.AND R9, R9, R154, PT ;  /* 0x0000009a09097233 */ /* 0x000fe40003803000 */
[----:B------:R-:W-:-:S02]  /*10010*/  LOP3.LUT R10, R47, R233, R8, 0x96, !PT ;  /* 0x000000e92f0a7212 */ /* 0x000fc400078e9608 */
[----:B------:R-:W-:Y:S02]  /*10020*/  LOP3.LUT R7, R209, R7, RZ, 0xc0, !PT ;  /* 0x00000007d1077212 */ /* 0x000fe400078ec0ff */
[----:B------:R-:W-:Y:S02]  /*10030*/  LOP3.LUT R5, R211, R5, RZ, 0xc0, !PT ;  /* 0x00000005d3057212 */ /* 0x000fe400078ec0ff */
[----:B------:R-:W-:Y:S02]  /*10040*/  HSET2.LE.AND R0, R0, R154, PT ;  /* 0x0000009a00007233 */ /* 0x000fe40003803000 */
[----:B------:R-:W-:Y:S02]  /*10050*/  LOP3.LUT R19, R249, R2, RZ, 0xc0, !PT ;  /* 0x00000002f9137212 */ /* 0x000fe400078ec0ff */
[----:B------:R-:W-:Y:S01]  /*10060*/  LOP3.LUT R16, R240, R3, RZ, 0xc0, !PT ;  /* 0x00000003f0107212 */ /* 0x000fe200078ec0ff */
[----:B------:R-:W-:Y:S01]  /*10070*/  IMAD.WIDE.U32 R2, R10, -0x326172a9, RZ ;  /* 0xcd9e8d570a027825 */ /* 0x000fe200078e00ff */
[----:B------:R-:W-:-:S03]  /*10080*/  LOP3.LUT R17, R236, R9, RZ, 0xc0, !PT ;  /* 0x00000009ec117212 */ /* 0x000fc600078ec0ff */
[----:B------:R-:W-:Y:S01]  /*10090*/  IMAD.WIDE.U32 R8, R20, -0x326172a9, RZ ;  /* 0xcd9e8d5714087825 */ /* 0x000fe200078e00ff */
[----:B-1----:R-:W-:Y:S01]  /*100a0*/  HMMA.16816.F32.BF16 R64, R4, R40, R60 ;  /* 0x000000280440723c */ /* 0x002fe2000004183c */
[----:B------:R-:W-:Y:S01]  /*100b0*/  LOP3.LUT R18, R222, R0, RZ, 0xc0, !PT ;  /* 0x00000000de127212 */ /* 0x000fe200078ec0ff */
[----:B------:R-:W1:Y:S01]  /*100c0*/  LDSM.16.MT88.4 R20, [R226+0x5800] ;  /* 0x00580000e214783b */ /* 0x000e620000004200 */
[----:B------:R-:W-:-:S03]  /*100d0*/  LOP3.LUT R0, R3, R135, R8, 0x96, !PT ;  /* 0x0000008703007212 */ /* 0x000fc600078e9608 */
[----:B------:R-:W-:Y:S01]  /*100e0*/  HMMA.16816.F32.BF16 R84, R4, R32, R84 ;  /* 0x000000200454723c */ /* 0x000fe20000041854 */
[C---:B------:R-:W-:Y:S02]  /*100f0*/  LOP3.LUT R8, R2.reuse, 0xffff, RZ, 0xc0, !PT ;  /* 0x0000ffff02087812 */ /* 0x040fe400078ec0ff */
[----:B------:R-:W-:-:S03]  /*10100*/  LOP3.LUT R14, R2, 0xff, RZ, 0xc0, !PT ;  /* 0x000000ff020e7812 */ /* 0x000fc600078ec0ff */
[----:B------:R-:W-:Y:S01]  /*10110*/  HMMA.16816.F32.BF16 R76, R4, R34, R76 ;  /* 0x00000022044c723c */ /* 0x000fe2000004184c */
[----:B------:R-:W-:-:S05]  /*10120*/  SHF.R.U32.HI R10, RZ, 0x18, R2 ;  /* 0x00000018ff0a7819 */ /* 0x000fca0000011602 */
[----:B------:R-:W-:Y:S01]  /*10130*/  HMMA.16816.F32.BF16 R60, R4, R42, R48 ;  /* 0x0000002a043c723c */ /* 0x000fe20000041830 */
[----:B------:R-:W-:-:S06]  /*10140*/  SHF.R.U32.HI R3, RZ, 0x10, R0 ;  /* 0x00000010ff037819 */ /* 0x000fcc0000011600 */
[----:B------:R-:W-:Y:S01]  /*10150*/  IMAD.WIDE.U32 R6, R44, -0x326172a9, RZ ;  /* 0xcd9e8d572c067825 */ /* 0x000fe200078e00ff */
[----:B------:R-:W-:-:S03]  /*10160*/  LOP3.LUT R44, R9, R235, R92, 0x96, !PT ;  /* 0x000000eb092c7212 */ /* 0x000fc600078e965c */
[----:B------:R-:W-:Y:S01]  /*10170*/  IMAD.WIDE.U32 R4, R31, -0x326172a9, RZ ;  /* 0xcd9e8d571f047825 */ /* 0x000fe200078e00ff */
[----:B------:R-:W-:Y:S02]  /*10180*/  SHF.R.U32.HI R9, RZ, 0x10, R2 ;  /* 0x00000010ff097819 */ /* 0x000fe40000011602 */
[----:B------:R-:W-:Y:S02]  /*10190*/  LOP3.LUT R2, R0, 0xffff, RZ, 0xc0, !PT ;  /* 0x0000ffff00027812 */ /* 0x000fe400078ec0ff */
[----:B------:R-:W-:Y:S02]  /*101a0*/  LOP3.LUT R30, R7, R235, R98, 0x96, !PT ;  /* 0x000000eb071e7212 */ /* 0x000fe400078e9662 */
[----:B------:R-:W-:Y:S02]  /*101b0*/  LOP3.LUT R6, R5, R135, R6, 0x96, !PT ;  /* 0x0000008705067212 */ /* 0x000fe400078e9606 */
[----:B------:R-:W-:Y:S02]  /*101c0*/  LOP3.LUT R11, R4, 0xffff, RZ, 0xc0, !PT ;  /* 0x0000ffff040b7812 */ /* 0x000fe400078ec0ff */
[----:B------:R-:W-:-:S02]  /*101d0*/  LOP3.LUT R7, R0, 0xff, RZ, 0xc0, !PT ;  /* 0x000000ff00077812 */ /* 0x000fc400078ec0ff */
[----:B------:R-:W-:Y:S02]  /*101e0*/  SHF.R.U32.HI R5, RZ, 0x18, R0 ;  /* 0x00000018ff057819 */ /* 0x000fe40000011600 */
[----:B------:R-:W-:Y:S02]  /*101f0*/  SHF.R.U32.HI R0, RZ, 0x8, R2 ;  /* 0x00000008ff007819 */ /* 0x000fe40000011602 */
[----:B------:R-:W-:Y:S02]  /*10200*/  LOP3.LUT R2, R3, 0xff, RZ, 0xc0, !PT ;  /* 0x000000ff03027812 */ /* 0x000fe400078ec0ff */
[----:B------:R-:W-:Y:S02]  /*10210*/  SHF.R.U32.HI R8, RZ, 0x8, R8 ;  /* 0x00000008ff087819 */ /* 0x000fe40000011608 */
[----:B------:R-:W-:Y:S02]  /*10220*/  PRMT R0, R7, 0x5410, R0 ;  /* 0x0000541007007816 */ /* 0x000fe40000000000 */
[----:B------:R-:W-:-:S02]  /*10230*/  PRMT R2, R2, 0x5410, R5 ;  /* 0x0000541002027816 */ /* 0x000fc40000000005 */
[----:B------:R-:W-:Y:S02]  /*10240*/  PRMT R3, R14, 0x5410, R8 ;  /* 0x000054100e037816 */ /* 0x000fe40000000008 */
[----:B------:R-:W-:Y:S02]  /*10250*/  LOP3.LUT R9, R9, 0xff, RZ, 0xc0, !PT ;  /* 0x000000ff09097812 */ /* 0x000fe400078ec0ff */
[--C-:B------:R-:W-:Y:S02]  /*10260*/  HSET2.LE.AND R0, R0, R154.reuse, PT ;  /* 0x0000009a00007233 */ /* 0x100fe40003803000 */
[----:B------:R-:W-:Y:S01]  /*10270*/  HSET2.LE.AND R2, R2, R154, PT ;  /* 0x0000009a02027233 */ /* 0x000fe20003803000 */
[----:B------:R-:W-:Y:S01]  /*10280*/  HMMA.16816.F32.BF16 R48, R16, R32, R68 ;  /* 0x000000201030723c */ /* 0x000fe20000041844 */
[----:B------:R-:W-:Y:S02]  /*10290*/  LOP3.LUT R15, R4, 0xff, RZ, 0xc0, !PT ;  /* 0x000000ff040f7812 */ /* 0x000fe400078ec0ff */
[----:B------:R-:W-:-:S02]  /*102a0*/  SHF.R.U32.HI R31, RZ, 0x10, R4 ;  /* 0x00000010ff1f7819 */ /* 0x000fc40000011604 */
[----:B------:R-:W-:Y:S02]  /*102b0*/  HSET2.LE.AND R3, R3, R154, PT ;  /* 0x0000009a03037233 */ /* 0x000fe40003803000 */
[----:B------:R-:W-:Y:S02]  /*102c0*/  SHF.R.U32.HI R32, RZ, 0x18, R4 ;  /* 0x00000018ff207819 */ /* 0x000fe40000011604 */
[----:B------:R-:W-:Y:S02]  /*102d0*/  PRMT R4, R9, 0x5410, R10 ;  /* 0x0000541009047816 */ /* 0x000fe4000000000a */
[----:B------:R-:W-:Y:S02]  /*102e0*/  LOP3.LUT R8, R215, R0, RZ, 0xc0, !PT ;  /* 0x00000000d7087212 */ /* 0x000fe400078ec0ff */
[----:B------:R-:W-:Y:S02]  /*102f0*/  LOP3.LUT R9, R162, R2, RZ, 0xc0, !PT ;  /* 0x00000002a2097212 */ /* 0x000fe400078ec0ff */
[----:B------:R-:W-:-:S02]  /*10300*/  LOP3.LUT R0, R6, 0xffff, RZ, 0xc0, !PT ;  /* 0x0000ffff06007812 */ /* 0x000fc400078ec0ff */
[----:B------:R-:W-:Y:S02]  /*10310*/  SHF.R.U32.HI R2, RZ, 0x10, R6 ;  /* 0x00000010ff027819 */ /* 0x000fe40000011606 */
[----:B------:R-:W-:Y:S02]  /*10320*/  SHF.R.U32.HI R5, RZ, 0x8, R11 ;  /* 0x00000008ff057819 */ /* 0x000fe4000001160b */
[----:B------:R-:W-:Y:S02]  /*10330*/  LOP3.LUT R10, R214, R3, RZ, 0xc0, !PT ;  /* 0x00000003d60a7212 */ /* 0x000fe400078ec0ff */
[----:B------:R-:W-:Y:S02]  /*10340*/  LOP3.LUT R7, R6, 0xff, RZ, 0xc0, !PT ;  /* 0x000000ff06077812 */ /* 0x000fe400078ec0ff */
[----:B------:R-:W-:Y:S02]  /*10350*/  SHF.R.U32.HI R0, RZ, 0x8, R0 ;  /* 0x00000008ff007819 */ /* 0x000fe40000011600 */
[----:B------:R-:W-:-:S02]  /*10360*/  SHF.R.U32.HI R3, RZ, 0x18, R6 ;  /* 0x00000018ff037819 */ /* 0x000fc40000011606 */
[----:B------:R-:W-:Y:S02]  /*10370*/  LOP3.LUT R2, R2, 0xff, RZ, 0xc0, !PT ;  /* 0x000000ff02027812 */ /* 0x000fe400078ec0ff */
[----:B------:R-:W-:Y:S02]  /*10380*/  PRMT R14, R15, 0x5410, R5 ;  /* 0x000054100f0e7816 */ /* 0x000fe40000000005 */
[----:B------:R-:W-:Y:S02]  /*10390*/  LOP3.LUT R15, R31, 0xff, RZ, 0xc0, !PT ;  /* 0x000000ff1f0f7812 */ /* 0x000fe400078ec0ff */
[----:B------:R-:W-:Y:S02]  /*103a0*/  PRMT R0, R7, 0x5410, R0 ;  /* 0x0000541007007816 */ /* 0x000fe40000000000 */
[----:B------:R-:W-:Y:S02]  /*103b0*/  PRMT R2, R2, 0x5410, R3 ;  /* 0x0000541002027816 */ /* 0x000fe40000000003 */
[----:B------:R-:W-:-:S02]  /*103c0*/  HSET2.LE.AND R4, R4, R154, PT ;  /* 0x0000009a04047233 */ /* 0x000fc40003803000 */
[----:B------:R-:W-:Y:S01]  /*103d0*/  PRMT R15, R15, 0x5410, R32 ;  /* 0x000054100f0f7816 */ /* 0x000fe20000000020 */
[C---:B------:R-:W-:Y:S01]  /*103e0*/  HMMA.16816.F32.BF16 R80, R16.reuse, R34, R80 ;  /* 0x000000221050723c */ /* 0x040fe20000041850 */
[--C-:B------:R-:W-:Y:S01]  /*103f0*/  HSET2.LE.AND R0, R0, R154.reuse, PT ;  /* 0x0000009a00007233 */ /* 0x100fe20003803000 */
[----:B------:R-:W2:Y:S01]  /*10400*/  LDSM.16.MT88.4 R32, [R226+0x5c00] ;  /* 0x005c0000e220783b */ /* 0x000ea20000004200 */
[--C-:B------:R-:W-:Y:S01]  /*10410*/  HSET2.LE.AND R7, R2, R154.reuse, PT ;  /* 0x0000009a02077233 */ /* 0x100fe20003803000 */
[----:B------:R-:W-:Y:S01]  /*10420*/  IMAD.WIDE.U32 R2, R44, -0x2daee0ad, RZ ;  /* 0xd2511f532c027825 */ /* 0x000fe200078e00ff */
[----:B------:R-:W-:Y:S01]  /*10430*/  LOP3.LUT R11, R213, R4, RZ, 0xc0, !PT ;  /* 0x00000004d50b7212 */ /* 0x000fe200078ec0ff */
[----:B------:R-:W-:Y:S01]  /*10440*/  HMMA.16816.F32.BF16 R88, R16, R40, R88 ;  /* 0x000000281058723c */ /* 0x000fe20000041858 */
[----:B------:R-:W-:Y:S01]  /*10450*/  HSET2.LE.AND R15, R15, R154, PT ;  /* 0x0000009a0f0f7233 */ /* 0x000fe20003803000 */
[----:B------:R-:W-:-:S04]  /*10460*/  IMAD.WIDE.U32 R4, R30, -0x2daee0ad, RZ ;  /* 0xd2511f531e047825 */ /* 0x000fc800078e00ff */
[----:B------:R-:W-:Y:S01]  /*10470*/  HMMA.16816.F32.BF16 R68, R16, R42, R72 ;  /* 0x0000002a1044723c */ /* 0x000fe20000041848 */
[----:B------:R-:W-:-:S06]  /*10480*/  SHF.R.U32.HI R30, RZ, 0x10, R4 ;  /* 0x00000010ff1e7819 */ /* 0x000fcc0000011604 */
[----:B------:R-:W-:Y:S02]  /*10490*/  LOP3.LUT R16, R252, R0, RZ, 0xc0, !PT ;  /* 0x00000000fc107212 */ /* 0x000fe400078ec0ff */
[----:B------:R-:W-:Y:S01]  /*104a0*/  LOP3.LUT R0, R3, R155, R46, 0x96, !PT ;  /* 0x0000009b03007212 */ /* 0x000fe200078e962e */
[----:B-1----:R-:W-:Y:S01]  /*104b0*/  HMMA.16816.F32.BF16 R72, R8, R20, R84 ;  /* 0x000000140848723c */ /* 0x002fe20000041854 */
[----:B------:R-:W-:Y:S02]  /*104c0*/  LOP3.LUT R19, R227, R15, RZ, 0xc0, !PT ;  /* 0x0000000fe3137212 */ /* 0x000fe400078ec0ff */
[----:B------:R-:W-:-:S03]  /*104d0*/  LOP3.LUT R15, R4, 0xff, RZ, 0xc0, !PT ;  /* 0x000000ff040f7812 */ /* 0x000fc600078ec0ff */
[----:B------:R-:W-:Y:S01]  /*104e0*/  HMMA.16816.F32.BF16 R76, R8, R22, R76 ;  /* 0x00000016084c723c */ /* 0x000fe2000004184c */
[----:B------:R-:W-:-:S05]  /*104f0*/  SHF.R.U32.HI R31, RZ, 0x18, R4 ;  /* 0x00000018ff1f7819 */ /* 0x000fca0000011604 */
[----:B------:R-:W-:Y:S01]  /*10500*/  HMMA.16816.F32.BF16 R64, R8, R36, R64 ;  /* 0x000000240840723c */ /* 0x000fe20000041840 */
[----:B------:R-:W-:-:S05]  /*10510*/  LOP3.LUT R6, R5, R155, R58, 0x96, !PT ;  /* 0x0000009b05067212 */ /* 0x000fca00078e963a */
[----:B------:R-:W-:Y:S01]  /*10520*/  HMMA.16816.F32.BF16 R60, R8, R38, R60 ;  /* 0x00000026083c723c */ /* 0x000fe2000004183c */
[----:B------:R-:W-:Y:S02]  /*10530*/  HSET2.LE.AND R14, R14, R154, PT ;  /* 0x0000009a0e0e7233 */ /* 0x000fe40003803000 */
[----:B------:R-:W-:-:S04]  /*10540*/  LOP3.LUT R17, R248, R7, RZ, 0xc0, !PT ;  /* 0x00000007f8117212 */ /* 0x000fc800078ec0ff */
[----:B------:R-:W-:Y:S02]  /*10550*/  LOP3.LUT R10, R2, 0xffff, RZ, 0xc0, !PT ;  /* 0x0000ffff020a7812 */ /* 0x000fe400078ec0ff */
[----:B------:R-:W-:Y:S02]  /*10560*/  LOP3.LUT R9, R4, 0xffff, RZ, 0xc0, !PT ;  /* 0x0000ffff04097812 */ /* 0x000fe400078ec0ff */
[C---:B------:R-:W-:Y:S02]  /*10570*/  LOP3.LUT R3, R0.reuse, 0xffff, RZ, 0xc0, !PT ;  /* 0x0000ffff00037812 */ /* 0x040fe400078ec0ff */
[--C-:B------:R-:W-:Y:S02]  /*10580*/  SHF.R.U32.HI R4, RZ, 0x10, R0.reuse ;  /* 0x00000010ff047819 */ /* 0x100fe40000011600 */
[----:B------:R-:W-:Y:S02]  /*10590*/  LOP3.LUT R7, R0, 0xff, RZ, 0xc0, !PT ;  /* 0x000000ff00077812 */ /* 0x000fe400078ec0ff */
[----:B------:R-:W-:-:S02]  /*105a0*/  SHF.R.U32.HI R5, RZ, 0x18, R0 ;  /* 0x00000018ff057819 */ /* 0x000fc40000011600 */
[----:B------:R-:W-:Y:S02]  /*105b0*/  SHF.R.U32.HI R0, RZ, 0x8, R3 ;  /* 0x00000008ff007819 */ /* 0x000fe40000011603 */
[----:B------:R-:W-:Y:S02]  /*105c0*/  LOP3.LUT R3, R4, 0xff, RZ, 0xc0, !PT ;  /* 0x000000ff04037812 */ /* 0x000fe400078ec0ff */
[----:B------:R-:W-:Y:S02]  /*105d0*/  LOP3.LUT R18, R230, R14, RZ, 0xc0, !PT ;  /* 0x0000000ee6127212 */ /* 0x000fe400078ec0ff */
[--C-:B------:R-:W-:Y:S02]  /*105e0*/  SHF.R.U32.HI R8, RZ, 0x10, R2.reuse ;  /* 0x00000010ff087819 */ /* 0x100fe40000011602 */
[----:B------:R-:W-:Y:S02]  /*105f0*/  LOP3.LUT R14, R2, 0xff, RZ, 0xc0, !PT ;  /* 0x000000ff020e7812 */ /* 0x000fe400078ec0ff */
[----:B------:R-:W-:-:S02]  /*10600*/  SHF.R.U32.HI R11, RZ, 0x18, R2 ;  /* 0x00000018ff0b7819 */ /* 0x000fc40000011602 */
[----:B------:R-:W-:Y:S02]  /*10610*/  PRMT R0, R7, 0x5410, R0 ;  /* 0x0000541007007816 */ /* 0x000fe40000000000 */
[----:B------:R-:W-:Y:S02]  /*10620*/  PRMT R2, R3, 0x5410, R5 ;  /* 0x0000541003027816 */ /* 0x000fe40000000005 */
[----:B------:R-:W-:Y:S02]  /*10630*/  SHF.R.U32.HI R3, RZ, 0x8, R10 ;  /* 0x00000008ff037819 */ /* 0x000fe4000001160a */
[----:B------:R-:W-:Y:S02]  /*10640*/  LOP3.LUT R5, R8, 0xff, RZ, 0xc0, !PT ;  /* 0x000000ff08057812 */ /* 0x000fe400078ec0ff */
[----:B------:R-:W-:Y:S02]  /*10650*/  SHF.R.U32.HI R4, RZ, 0x8, R9 ;  /* 0x00000008ff047819 */ /* 0x000fe40000011609 */
[----:B------:R-:W-:-:S02]  /*10660*/  HSET2.LE.AND R0, R0, R154, PT ;  /* 0x0000009a00007233 */ /* 0x000fc40003803000 */
[----:B------:R-:W-:Y:S01]  /*10670*/  HSET2.LE.AND R2, R2, R154, PT ;  /* 0x0000009a02027233 */ /* 0x000fe20003803000 */
[----:B------:R-:W-:Y:S01]  /*10680*/  HMMA.16816.F32.BF16 R48, R16, R20, R48 ;  /* 0x000000141030723c */ /* 0x000fe20000041830 */
[----:B------:R-:W-:Y:S02]  /*10690*/  PRMT R3, R14, 0x5410, R3 ;  /* 0x000054100e037816 */ /* 0x000fe40000000003 */
[----:B------:R-:W-:-:S03]  /*106a0*/  PRMT R8, R5, 0x5410, R11 ;  /* 0x0000541005087816 */ /* 0x000fc6000000000b */
[----:B------:R-:W-:Y:S01]  /*106b0*/  HMMA.16816.F32.BF16 R44, R16, R22, R80 ;  /* 0x00000016102c723c */ /* 0x000fe20000041850 */
[----:B------:R-:W1:Y:S01]  /*106c0*/  LDSM.16.MT88.4 R20, [R223+0x5c00] ;  /* 0x005c0000df14783b */ /* 0x000e620000004200 */
[----:B------:R-:W-:Y:S02]  /*106d0*/  PRMT R15, R15, 0x5410, R4 ;  /* 0x000054100f0f7816 */ /* 0x000fe40000000004 */
[----:B------:R-:W-:Y:S02]  /*106e0*/  LOP3.LUT R4, R217, R0, RZ, 0xc0, !PT ;  /* 0x00000000d9047212 */ /* 0x000fe400078ec0ff */
[----:B------:R-:W-:Y:S02]  /*106f0*/  LOP3.LUT R5, R165, R2, RZ, 0xc0, !PT ;  /* 0x00000002a5057212 */ /* 0x000fe400078ec0ff */
[----:B------:R-:W-:Y:S02]  /*10700*/  LOP3.LUT R7, R6, 0xffff, RZ, 0xc0, !PT ;  /* 0x0000ffff06077812 */ /* 0x000fe400078ec0ff */
[----:B------:R-:W-:-:S02]  /*10710*/  HSET2.LE.AND R0, R3, R154, PT ;  /* 0x0000009a03007233 */ /* 0x000fc40003803000 */
[----:B------:R-:W-:Y:S02]  /*10720*/  HSET2.LE.AND R2, R8, R154, PT ;  /* 0x0000009a08027233 */ /* 0x000fe40003803000 */
[----:B------:R-:W-:Y:S02]  /*10730*/  LOP3.LUT R11, R6, 0xff, RZ, 0xc0, !PT ;  /* 0x000000ff060b7812 */ /* 0x000fe400078ec0ff */
[--C-:B------:R-:W-:Y:S02]  /*10740*/  SHF.R.U32.HI R9, RZ, 0x10, R6.reuse ;  /* 0x00000010ff097819 */ /* 0x100fe40000011606 */
[----:B------:R-:W-:Y:S02]  /*10750*/  SHF.R.U32.HI R10, RZ, 0x18, R6 ;  /* 0x00000018ff0a7819 */ /* 0x000fe40000011606 */
[----:B------:R-:W-:Y:S02]  /*10760*/  SHF.R.U32.HI R3, RZ, 0x8, R7 ;  /* 0x00000008ff037819 */ /* 0x000fe40000011607 */
[----:B------:R-:W-:-:S02]  /*10770*/  LOP3.LUT R6, R218, R0, RZ, 0xc0, !PT ;  /* 0x00000000da067212 */ /* 0x000fc400078ec0ff */
[----:B------:R-:W-:Y:S01]  /*10780*/  LOP3.LUT R7, R216, R2, RZ, 0xc0, !PT ;  /* 0x00000002d8077212 */ /* 0x000fe200078ec0ff */
[C---:B------:R-:W-:Y:S06]  /*10790*/  HMMA.16816.F32.BF16 R40, R16.reuse, R36, R88 ;  /* 0x000000241028723c */ /* 0x040fec0000041858 */
[----:B------:R-:W-:Y:S06]  /*107a0*/  HMMA.16816.F32.BF16 R16, R16, R38, R68 ;  /* 0x000000261010723c */ /* 0x000fec0000041844 */
[----:B--2---:R-:W-:Y:S01]  /*107b0*/  HMMA.16816.F32.BF16 R36, R4, R32, R72 ;  /* 0x000000200424723c */ /* 0x004fe20000041848 */
[----:B------:R-:W-:-:S02]  /*107c0*/  PRMT R0, R11, 0x5410, R3 ;  /* 0x000054100b007816 */ /* 0x000fc40000000003 */
[----:B------:R-:W-:Y:S02]  /*107d0*/  LOP3.LUT R8, R9, 0xff, RZ, 0xc0, !PT ;  /* 0x000000ff09087812 */ /* 0x000fe400078ec0ff */
[----:B------:R-:W-:Y:S02]  /*107e0*/  LOP3.LUT R11, R30, 0xff, RZ, 0xc0, !PT ;  /* 0x000000ff1e0b7812 */ /* 0x000fe400078ec0ff */
[----:B------:R-:W-:Y:S02]  /*107f0*/  PRMT R2, R8, 0x5410, R10 ;  /* 0x0000541008027816 */ /* 0x000fe4000000000a */
[----:B------:R-:W-:Y:S02]  /*10800*/  PRMT R11, R11, 0x5410, R31 ;  /* 0x000054100b0b7816 */ /* 0x000fe4000000001f */
[--C-:B------:R-:W-:Y:S02]  /*10810*/  HSET2.LE.AND R3, R15, R154.reuse, PT ;  /* 0x0000009a0f037233 */ /* 0x100fe40003803000 */
[----:B------:R-:W-:-:S02]  /*10820*/  HSET2.LE.AND R0, R0, R154, PT ;  /* 0x0000009a00007233 */ /* 0x000fc40003803000 */
[--C-:B------:R-:W-:Y:S02]  /*10830*/  HSET2.LE.AND R2, R2, R154.reuse, PT ;  /* 0x0000009a02027233 */ /* 0x100fe40003803000 */
[----:B------:R-:W-:Y:S01]  /*10840*/  HSET2.LE.AND R11, R11, R154, PT ;  /* 0x0000009a0b0b7233 */ /* 0x000fe20003803000 */
[----:B------:R2:W-:Y:S01]  /*10850*/  STL.64 [R1+0x118], R54 ;  /* 0x0001183601007387 */ /* 0x0005e20000100a00 */
[----:B------:R-:W-:Y:S01]  /*10860*/  LOP3.LUT R8, R238, R0, RZ, 0xc0, !PT ;  /* 0x00000000ee087212 */ /* 0x000fe200078ec0ff */
[C---:B------:R-:W-:Y:S01]  /*10870*/  HMMA.16816.F32.BF16 R68, R4.reuse, R34, R76 ;  /* 0x000000220444723c */ /* 0x040fe2000004184c */
[----:B------:R-:W-:Y:S01]  /*10880*/  LOP3.LUT R9, R234, R2, RZ, 0xc0, !PT ;  /* 0x00000002ea097212 */ /* 0x000fe200078ec0ff */
[----:B------:R3:W5:Y:S01]  /*10890*/  LDL.LU R56, [R1+0x2f8] ;  /* 0x0002f80001387983 */ /* 0x0007620000300800 */
[----:B------:R-:W-:Y:S02]  /*108a0*/  LOP3.LUT R10, R231, R3, RZ, 0xc0, !PT ;  /* 0x00000003e70a7212 */ /* 0x000fe400078ec0ff */
[----:B------:R-:W-:Y:S01]  /*108b0*/  LOP3.LUT R11, R220, R11, RZ, 0xc0, !PT ;  /* 0x0000000bdc0b7212 */ /* 0x000fe200078ec0ff */
[C---:B-1----:R-:W-:Y:S01]  /*108c0*/  HMMA.16816.F32.BF16 R60, R4.reuse, R22, R60 ;  /* 0x00000016043c723c */ /* 0x042fe2000004183c */
[----:B--2---:R3:W5:Y:S04]  /*108d0*/  LDL.LU.64 R54, [R1+0x2f0] ;  /* 0x0002f00001367983 */ /* 0x0047680000300a00 */
[----:B------:R-:W-:Y:S04]  /*108e0*/  STL.64 [R1+0x80], R36 ;  /* 0x0000802401007387 */ /* 0x000fe80000100a00 */
[----:B------:R1:W-:Y:S08]  /*108f0*/  STL.64 [R1+0x88], R38 ;  /* 0x0000882601007387 */ /* 0x0003f00000100a00 */
[----:B------:R-:W-:Y:S01]  /*10900*/  STL.64 [R1+0x70], R68 ;  /* 0x0000704401007387 */ /* 0x000fe20000100a00 */
[----:B-1----:R-:W-:Y:S06]  /*10910*/  HMMA.16816.F32.BF16 R36, R4, R20, R64 ;  /* 0x000000140424723c */ /* 0x002fec0000041840 */
[----:B------:R-:W-:Y:S01]  /*10920*/  HMMA.16816.F32.BF16 R4, R8, R32, R48 ;  /* 0x000000200804723c */ /* 0x000fe20000041830 */
[----:B------:R-:W-:-:S15]  /*10930*/  STL.64 [R1+0x78], R70 ;  /* 0x0000784601007387 */ /* 0x000fde0000100a00 */
[----:B------:R-:W-:-:S01]  /*10940*/  NOP ;  /* 0x0000000000007918 */ /* 0x000fc20000000000 */
[----:B------:R-:W-:Y:S04]  /*10950*/  STL.64 [R1+0x60], R36 ;  /* 0x0000602401007387 */ /* 0x000fe80000100a00 */
[----:B------:R1:W-:Y:S04]  /*10960*/  STL.64 [R1+0x68], R38 ;  /* 0x0000682601007387 */ /* 0x0003e80000100a00 */
[----:B------:R-:W-:Y:S04]  /*10970*/  STL.64 [R1+0x50], R60 ;  /* 0x0000503c01007387 */ /* 0x000fe80000100a00 */
[----:B------:R-:W-:Y:S04]  /*10980*/  STL.64 [R1+0x58], R62 ;  /* 0x0000583e01007387 */ /* 0x000fe80000100a00 */
[----:B------:R-:W-:Y:S04]  /*10990*/  STL.64 [R1+0x40], R4 ;  /* 0x0000400401007387 */ /* 0x000fe80000100a00 */
[----:B------:R2:W-:Y:S01]  /*109a0*/  STL.64 [R1+0x48], R6 ;  /* 0x0000480601007387 */ /* 0x0005e20000100a00 */
[C---:B-1----:R-:W-:Y:S06]  /*109b0*/  HMMA.16816.F32.BF16 R36, R8.reuse, R34, R44 ;  /* 0x000000220824723c */ /* 0x042fec000004182c */
[C---:B------:R-:W-:Y:S01]  /*109c0*/  HMMA.16816.F32.BF16 R32, R8.reuse, R20, R40 ;  /* 0x000000140820723c */ /* 0x040fe20000041828 */
[----:B------:R-:W1:Y:S05]  /*109d0*/  S2R R192, SR_TID.X ;  /* 0x0000000000c07919 */ /* 0x000e6a0000002100 */
[----:B--2---:R-:W-:Y:S11]  /*109e0*/  HMMA.16816.F32.BF16 R4, R8, R22, R16 ;  /* 0x000000160804723c */ /* 0x004ff60000041810 */
[----:B------:R3:W-:Y:S04]  /*109f0*/  STL.64 [R1+0x30], R36 ;  /* 0x0000302401007387 */ /* 0x0007e80000100a00 */
[----:B------:R3:W-:Y:S04]  /*10a00*/  STL.64 [R1+0x38], R38 ;  /* 0x0000382601007387 */ /* 0x0007e80000100a00 */
[----:B------:R3:W-:Y:S04]  /*10a10*/  STL.64 [R1+0x20], R32 ;  /* 0x0000202001007387 */ /* 0x0007e80000100a00 */
[----:B------:R3:W-:Y:S04]  /*10a20*/  STL.64 [R1+0x28], R34 ;  /* 0x0000282201007387 */ /* 0x0007e80000100a00 */
[----:B------:R3:W-:Y:S04]  /*10a30*/  STL.64 [R1], R4 ;  /* 0x0000000401007387 */ /* 0x0007e80000100a00 */
[----:B------:R3:W-:Y:S01]  /*10a40*/  STL.64 [R1+0x8], R6 ;  /* 0x0000080601007387 */ /* 0x0007e20000100a00 */
[----:B-1----:R-:W-:Y:S01]  /*10a50*/  IMAD.SHL.U32 R192, R192, 0x2, RZ ;  /* 0x00000002c0c07824 */ /* 0x002fe200078e00ff */
[----:B------:R-:W-:Y:S01]  /*10a60*/  IADD3 R217, P0, R52, -0x100, RZ ;  /* 0xffffff0034d97810 */ /* 0x000fe20007f1e0ff */
[----:B------:R-:W-:Y:S01]  /*10a70*/  BSSY B2, `(.L_x_599) ;  /* 0x0000eb3000027945 */ /* 0x000fe20003800000 */
[----:B------:R-:W-:-:S02]  /*10a80*/  IMAD.MOV.U32 R0, RZ, RZ, R194 ;  /* 0x000000ffff007224 */ /* 0x000fc400078e00c2 */
[----:B------:R-:W-:Y:S02]  /*10a90*/  LOP3.LUT R192, R192, 0x6, RZ, 0xc0, !PT ;  /* 0x00000006c0c07812 */ /* 0x000fe400078ec0ff */
[----:B------:R-:W-:Y:S01]  /*10aa0*/  IADD3.X R216, R53, -0x1, RZ, P0, !PT ;  /* 0xffffffff35d87810 */ /* 0x000fe200007fe4ff */
[----:B------:R-:W-:Y:S06]  /*10ab0*/  @!P6 BRA `(.L_x_600) ;  /* 0x000000e800b4e947 */ /* 0x000fec0003800000 */
[----:B------:R-:W2:Y:S04]  /*10ac0*/  LDL R238, [R1+0x1b0] ;  /* 0x0001b00001ee7983 */ /* 0x000ea80000100800 */
[----:B------:R-:W4:Y:S04]  /*10ad0*/  LDL.64 R168, [R1+0x2c0] ;  /* 0x0002c00001a87983 */ /* 0x000f280000100a00 */
[----:B------:R-:W4:Y:S01]  /*10ae0*/  LDL.64 R166, [R1+0x10] ;  /* 0x0000100001a67983 */ /* 0x000f220000100a00 */
[----:B-----5:R-:W-:Y:S01]  /*10af0*/  SHF.L.U64.HI R240, R244, 0x7, R245 ;  /* 0x00000007f4f07819 */ /* 0x020fe200000102f5 */
[----:B------:R-:W-:-:S04]  /*10b00*/  DEPBAR.LE SB0, 0x0 ;  /* 0x000080000000791a */ /* 0x000fc80000000000 */
[----:B------:R-:W-:Y:S01]  /*10b10*/  ISETP.GE.AND P0, PT, R152, R153, PT ;  /* 0x000000999800720c */ /* 0x000fe20003f06270 */
[----:B------:R-:W-:Y:S01]  /*10b20*/  IMAD.SHL.U32 R252, R244, 0x80, RZ ;  /* 0x00000080f4fc7824 */ /* 0x000fe200078e00ff */
[----:B------:R-:W-:Y:S05]  /*10b30*/  WARPSYNC.ALL ;  /* 0x0000000000007948 */ /* 0x000fea0003800000 */
[----:B------:R-:W-:Y:S06]  /*10b40*/  BAR.SYNC.DEFER_BLOCKING 0x0 ;  /* 0x0000000000007b1d */ /* 0x000fec0000010000 */
[----:B------:R-:W-:Y:S04]  /*10b50*/  @P0 STS [R195+0x4000], RZ ;  /* 0x004000ffc3000388 */ /* 0x000fe80000000800 */
[----:B------:R-:W-:Y:S04]  /*10b60*/  @P0 STS [R195+0x4004], RZ ;  /* 0x004004ffc3000388 */ /* 0x000fe80000000800 */
[----:B------:R-:W-:Y:S01]  /*10b70*/  @P0 STS.64 [R195+0x4008], RZ ;  /* 0x004008ffc3000388 */ /* 0x000fe20000000a00 */
[----:B--2---:R-:W-:-:S04]  /*10b80*/  VIADD R236, R238, 0xfffffffe ;  /* 0xfffffffeeeec7836 */ /* 0x004fc80000000000 */
[----:B------:R-:W-:Y:S01]  /*10b90*/  IMAD R0, R240, R236, RZ ;  /* 0x000000ecf0007224 */ /* 0x000fe200078e02ff */
[----:B---3--:R-:W-:Y:S01]  /*10ba0*/  SHF.R.S32.HI R4, RZ, 0x1f, R236 ;  /* 0x0000001fff047819 */ /* 0x008fe200000114ec */
[----:B----4-:R-:W-:-:S04]  /*10bb0*/  IMAD.WIDE.U32 R2, R236, R252, R168 ;  /* 0x000000fcec027225 */ /* 0x010fc800078e00a8 */
[----:B------:R-:W-:Y:S01]  /*10bc0*/  IMAD R5, R4, R252, R0 ;  /* 0x000000fc04057224 */ /* 0x000fe200078e0200 */
[----:B------:R-:W-:-:S03]  /*10bd0*/  @!P0 LEA R0, P4, R244, R2, 0x5 ;  /* 0x00000002f4008211 */ /* 0x000fc600078828ff */
[----:B------:R-:W-:Y:S01]  /*10be0*/  IMAD.IADD R3, R3, 0x1, R5 ;  /* 0x0000000103037824 */ /* 0x000fe200078e0205 */
[----:B------:R-:W-:Y:S02]  /*10bf0*/  @!P0 LEA R4, P2, R244, R2, 0x6 ;  /* 0x00000002f4048211 */ /* 0x000fe400078430ff */
[-C--:B------:R-:W-:Y:S02]  /*10c00*/  @!P0 LEA R10, P5, R2, R166.reuse, 0x1 ;  /* 0x000000a6020a8211 */ /* 0x080fe400078a08ff */
[----:B------:R-:W-:Y:S02]  /*10c10*/  @!P0 LEA R8, P3, R0, R166, 0x1 ;  /* 0x000000a600088211 */ /* 0x000fe400078608ff */
[CCC-:B------:R-:W-:Y:S02]  /*10c20*/  @!P0 LEA.HI.X R5, R244.reuse, R3.reuse, R245.reuse, 0x5, P4 ;  /* 0x00000003f4058211 */ /* 0x1c0fe400020f2cf5 */
[----:B------:R-:W-:Y:S02]  /*10c30*/  @!P0 LEA.HI.X R7, R244, R3, R245, 0x6, P2 ;  /* 0x00000003f4078211 */ /* 0x000fe400010f34f5 */
[-CC-:B------:R-:W-:Y:S01]  /*10c40*/  @!P0 LEA.HI.X R11, R2, R167.reuse, R3.reuse, 0x1, P5 ;  /* 0x000000a7020b8211 */ /* 0x180fe200028f0c03 */
[----:B------:R-:W-:Y:S01]  /*10c50*/  @!P0 IMAD.WIDE.U32 R2, R244, 0x60, R2 ;  /* 0x00000060f4028825 */ /* 0x000fe200078e0002 */
[----:B------:R-:W-:-:S02]  /*10c60*/  @!P0 LEA.HI.X R9, R0, R167, R5, 0x1, P3 ;  /* 0x000000a700098211 */ /* 0x000fc400018f0c05 */
[CC--:B------:R-:W-:Y:S01]  /*10c70*/  @!P0 LEA R6, P1, R4.reuse, R166.reuse, 0x1 ;  /* 0x000000a604068211 */ /* 0x0c0fe200078208ff */
[----:B------:R-:W-:Y:S01]  /*10c80*/  @!P0 IMAD R0, R245, 0x60, RZ ;  /* 0x00000060f5008824 */ /* 0x000fe200078e02ff */
[----:B------:R-:W-:Y:S01]  /*10c90*/  @!PT LDS RZ, [RZ] ;  /* 0x00000000fffff984 */ /* 0x000fe20000000800 */
[----:B------:R-:W-:Y:S01]  /*10ca0*/  @!PT LDS RZ, [RZ] ;  /* 0x00000000fffff984 */ /* 0x000fe20000000800 */
[----:B------:R-:W-:Y:S01]  /*10cb0*/  @!PT LDS RZ, [RZ] ;  /* 0x00000000fffff984 */ /* 0x000fe20000000800 */
[----:B------:R-:W-:Y:S02]  /*10cc0*/  @!P0 LDGSTS.E.BYPASS.LTC128B.128 [R195+0x4000], desc[UR4][R10.64] ;  /* 0x040000000ac38fae */ /* 0x000fe4000b901d44 */
[-C--:B------:R-:W-:Y:S01]  /*10cd0*/  @!P0 LEA.HI.X R7, R4, R167.reuse, R7, 0x1, P1 ;  /* 0x000000a704078211 */ /* 0x080fe200008f0c07 */
[----:B------:R-:W-:Y:S01]  /*10ce0*/  @!P0 IMAD.IADD R0, R0, 0x1, R3 ;  /* 0x0000000100008824 */ /* 0x000fe200078e0203 */
[C---:B------:R-:W-:Y:S01]  /*10cf0*/  @!P0 LEA R4, P1, R2.reuse, R166, 0x1 ;  /* 0x000000a602048211 */ /* 0x040fe200078208ff */
[----:B------:R-:W-:Y:S03]  /*10d00*/  @P0 STS.128 [R195+0x4800], RZ ;  /* 0x004800ffc3000388 */ /* 0x000fe60000000c00 */
[----:B------:R-:W-:Y:S01]  /*10d10*/  @!P0 LEA.HI.X R5, R2, R167, R0, 0x1, P1 ;  /* 0x000000a702058211 */ /* 0x000fe200008f0c00 */
        /* <DEDUP_REMOVED lines=14> */
[----:B------:R-:W-:Y:S04]  /*10e00*/  LDSM.16.M88.4 R92, [R136+0x2000] ;  /* 0x00200000885c783b */ /* 0x000fe80000000200 */
[----:B------:R-:W-:Y:S04]  /*10e10*/  LDSM.16.M88.4 R72, [R136+0x3400] ;  /* 0x003400008848783b */ /* 0x000fe80000000200 */
[----:B-1----:R-:W1:Y:S04]  /*10e20*/  LDSM.16.M88.4 R8, [R138+0x1000] ;  /* 0x001000008a08783b */ /* 0x002e680000000200 */
[----:B------:R-:W-:Y:S04]  /*10e30*/  LDSM.16.M88.4 R60, [R137] ;  /* 0x00000000893c783b */ /* 0x000fe80000000200 */
[----:B------:R-:W-:Y:S04]  /*10e40*/  LDSM.16.M88.4 R32, [R137+0x1400] ;  /* 0x001400008920783b */ /* 0x000fe80000000200 */
[----:B------:R-:W3:Y:S04]  /*10e50*/  LDSM.16.M88.4 R68, [R136+0x3800] ;  /* 0x003800008844783b */ /* 0x000ee80000000200 */
[----:B--2---:R-:W2:Y:S04]  /*10e60*/  LDSM.16.M88.4 R4, [R139+0x1000] ;  /* 0x001000008b04783b */ /* 0x004ea80000000200 */
[----:B------:R-:W4:Y:S04]  /*10e70*/  LDSM.16.M88.4 R84, [R136+0x2800] ;  /* 0x002800008854783b */ /* 0x000f280000000200 */
[----:B------:R-:W4:Y:S04]  /*10e80*/  LDSM.16.M88.4 R80, [R136+0x2c00] ;  /* 0x002c00008850783b */ /* 0x000f280000000200 */
[----:B------:R-:W-:Y:S04]  /*10e90*/  LDSM.16.M88.4 R96, [R137+0x1800] ;  /* 0x001800008960783b */ /* 0x000fe80000000200 */
[----:B------:R-:W4:Y:S04]  /*10ea0*/  LDSM.16.M88.4 R64, [R136+0x3c00] ;  /* 0x003c00008840783b */ /* 0x000f280000000200 */
[----:B------:R-:W4:Y:S01]  /*10eb0*/  LDSM.16.M88.4 R88, [R136+0x2400] ;  /* 0x002400008858783b */ /* 0x000f220000000200 */
[C---:B-1----:R-:W-:Y:S03]  /*10ec0*/  HMMA.16816.F32.BF16 R124, R8.reuse, R92, RZ ;  /* 0x0000005c087c723c */ /* 0x042fe600000418ff */
[----:B------:R-:W1:Y:S04]  /*10ed0*/  LDSM.16.M88.4 R76, [R136+0x3000] ;  /* 0x00300000884c783b */ /* 0x000e680000000200 */
[----:B------:R-:W1:Y:S01]  /*10ee0*/  LDSM.16.M88.4 R44, [R137+0x800] ;  /* 0x00080000892c783b */ /* 0x000e620000000200 */
[C---:B------:R-:W-:Y:S03]  /*10ef0*/  HMMA.16816.F32.BF16 R160, R8.reuse, R72, RZ ;  /* 0x0000004808a0723c */ /* 0x040fe600000418ff */
[----:B------:R-:W1:Y:S03]  /*10f00*/  LDSM.16.M88.4 R40, [R137+0xc00] ;  /* 0x000c00008928783b */ /* 0x000e660000000200 */
[----:B---3--:R-:W-:Y:S01]  /*10f10*/  HMMA.16816.F32.BF16 R148, R8, R68, RZ ;  /* 0x000000440894723c */ /* 0x008fe200000418ff */
[----:B------:R-:W3:Y:S04]  /*10f20*/  LDSM.16.M88.4 R100, [R137+0x1c00] ;  /* 0x001c00008964783b */ /* 0x000ee80000000200 */
[----:B------:R-:W3:Y:S04]  /*10f30*/  LDSM.16.M88.4 R36, [R137+0x1000] ;  /* 0x001000008924783b */ /* 0x000ee80000000200 */
[----:B------:R-:W3:Y:S01]  /*10f40*/  LDSM.16.M88.4 R16, [R138] ;  /* 0x000000008a10783b */ /* 0x000ee20000000200 */
[C---:B--2---:R-:W-:Y:S03]  /*10f50*/  HMMA.16816.F32.BF16 R200, R4.reuse, R60, R124 ;  /* 0x0000003c04c8723c */ /* 0x044fe6000004187c */
[----:B------:R-:W2:Y:S04]  /*10f60*/  LDSM.16.M88.4 R48, [R137+0x400] ;  /* 0x000400008930783b */ /* 0x000ea80000000200 */
[----:B------:R-:W2:Y:S01]  /*10f70*/  LDSM.16.M88.4 R20, [R139] ;  /* 0x000000008b14783b */ /* 0x000ea20000000200 */
[----:B------:R-:W-:Y:S03]  /*10f80*/  HMMA.16816.F32.BF16 R124, R4, R32, R160 ;  /* 0x00000020047c723c */ /* 0x000fe600000418a0 */
[----:B------:R-:W0:Y:S03]  /*10f90*/  LDGDEPBAR ;  /* 0x00000000000079af */ /* 0x000e260000000000 */
[C---:B----4-:R-:W-:Y:S06]  /*10fa0*/  HMMA.16816.F32.BF16 R116, R8.reuse, R84, RZ ;  /* 0x000000540874723c */ /* 0x050fec00000418ff */
[C---:B------:R-:W-:Y:S06]  /*10fb0*/  HMMA.16816.F32.BF16 R112, R8.reuse, R80, RZ ;  /* 0x000000500870723c */ /* 0x040fec00000418ff */
[----:B------:R-:W-:Y:S06]  /*10fc0*/  HMMA.16816.F32.BF16 R140, R8, R64, RZ ;  /* 0x00000040088c723c */ /* 0x000fec00000418ff */
[----:B------:R-:W-:-:S02]  /*10fd0*/  IMAD.MOV.U32 R204, RZ, RZ, R127 ;  /* 0x000000ffffcc7224 */ /* 0x000fc400078e007f */
[----:B------:R-:W-:Y:S01]  /*10fe0*/  IMAD.MOV.U32 R111, RZ, RZ, R124 ;  /* 0x000000ffff6f7224 */ /* 0x000fe200078e007c */
[----:B------:R-:W-:Y:S01]  /*10ff0*/  HMMA.16816.F32.BF16 R120, R8, R88, RZ ;  /* 0x000000580878723c */ /* 0x000fe200000418ff */
[----:B------:R-:W-:Y:S01]  /*11000*/  IMAD.MOV.U32 R31, RZ, RZ, R125 ;  /* 0x000000ffff1f7224 */ /* 0x000fe200078e007d */
[----:B------:R-:W-:-:S04]  /*11010*/  DEPBAR.LE SB0, 0x0 ;  /* 0x000080000000791a */ /* 0x000fc80000000000 */
[----:B------:R-:W-:Y:S02]  /*11020*/  IMAD.MOV.U32 R15, RZ, RZ, R126 ;  /* 0x000000ffff0f7224 */ /* 0x000fe400078e007e */
[----:B------:R-:W-:Y:S06]  /*11030*/  HMMA.16816.F32.BF16 R124, R4, R96, R148 ;  /* 0x00000060047c723c */ /* 0x000fec0000041894 */
[C---:B-1----:R-:W-:Y:S06]  /*11040*/  HMMA.16816.F32.BF16 R104, R8.reuse, R76, RZ ;  /* 0x0000004c0868723c */ /* 0x042fec00000418ff */
        /* <DEDUP_REMOVED lines=8> */
[C---:B------:R-:W-:Y:S06]  /*110d0*/  HMMA.16816.F32.BF16 R212, R4.reuse, R44, R116 ;  /* 0x0000002c04d4723c */ /* 0x040fec0000041874 */
[----:B------:R-:W-:Y:S01]  /*110e0*/  HMMA.16816.F32.BF16 R8, R4, R40, R112 ;  /* 0x000000280408723c */ /* 0x000fe20000041870 */
[----:B------:R-:W-:-:S02]  /*110f0*/  IMAD.MOV.U32 R150, RZ, RZ, R126 ;  /* 0x000000ffff967224 */ /* 0x000fc400078e007e */
[----:B------:R-:W-:Y:S02]  /*11100*/  IMAD.MOV.U32 R149, RZ, RZ, R125 ;  /* 0x000000ffff957224 */ /* 0x000fe400078e007d */
[----:B------:R-:W-:Y:S02]  /*11110*/  IMAD.MOV.U32 R148, RZ, RZ, R124 ;  /* 0x000000ffff947224 */ /* 0x000fe400078e007c */
[----:B------:R-:W-:Y:S02]  /*11120*/  IMAD.MOV.U32 R59, RZ, RZ, R127 ;  /* 0x000000ffff3b7224 */ /* 0x000fe400078e007f */
[----:B---3--:R-:W-:Y:S09]  /*11130*/  HMMA.16816.F32.BF16 R124, R4, R100, R140 ;  /* 0x00000064047c723c */ /* 0x008ff2000004188c */
[----:B------:R-:W-:-:S06]  /*11140*/  IMAD.MOV.U32 R0, RZ, RZ, R214 ;  /* 0x000000ffff007224 */ /* 0x000fcc00078e00d6 */
[----:B------:R-:W-:Y:S02]  /*11150*/  IMAD.MOV.U32 R214, RZ, RZ, R11 ;  /* 0x000000ffffd67224 */ /* 0x000fe400078e000b */
[----:B------:R-:W-:Y:S02]  /*11160*/  IMAD.MOV.U32 R132, RZ, RZ, R8 ;  /* 0x000000ffff847224 */ /* 0x000fe400078e0008 */
[----:B------:R-:W-:Y:S02]  /*11170*/  IMAD.MOV.U32 R110, RZ, RZ, R10 ;  /* 0x000000ffff6e7224 */ /* 0x000fe400078e000a */
[----:B------:R-:W-:Y:S02]  /*11180*/  IMAD.MOV.U32 R194, RZ, RZ, R9 ;  /* 0x000000ffffc27224 */ /* 0x000fe400078e0009 */
[----:B------:R-:W-:Y:S01]  /*11190*/  HMMA.16816.F32.BF16 R8, R4, R36, R104 ;  /* 0x000000240408723c */ /* 0x000fe20000041868 */
[----:B------:R-:W-:Y:S02]  /*111a0*/  IMAD.MOV.U32 R2, RZ, RZ, R213 ;  /* 0x000000ffff027224 */ /* 0x000fe400078e00d5 */
[----:B------:R-:W-:-:S02]  /*111b0*/  IMAD.MOV.U32 R140, RZ, RZ, R127 ;  /* 0x000000ffff8c7224 */ /* 0x000fc400078e007f */
[----:B------:R-:W-:Y:S01]  /*111c0*/  IMAD.MOV.U32 R213, RZ, RZ, R126 ;  /* 0x000000ffffd57224 */ /* 0x000fe200078e007e */
[----:B------:R-:W-:Y:S01]  /*111d0*/  HMMA.16816.F32.BF16 R104, R16, R80, RZ ;  /* 0x000000501068723c */ /* 0x000fe200000418ff */
[----:B------:R-:W-:Y:S02]  /*111e0*/  IMAD.MOV.U32 R154, RZ, RZ, R125 ;  /* 0x000000ffff9a7224 */ /* 0x000fe400078e007d */
[----:B------:R-:W-:-:S03]  /*111f0*/  IMAD.MOV.U32 R14, RZ, RZ, R124 ;  /* 0x000000ffff0e7224 */ /* 0x000fc600078e007c */
[C---:B--2---:R-:W-:Y:S06]  /*11200*/  HMMA.16816.F32.BF16 R208, R4.reuse, R48, R120 ;  /* 0x0000003004d0723c */ /* 0x044fec0000041878 */
        /* <DEDUP_REMOVED lines=8> */
[----:B------:R-:W-:-:S02]  /*11290*/  IMAD.MOV.U32 R3, RZ, RZ, R215 ;  /* 0x000000ffff037224 */ /* 0x000fc400078e00d7 */
[----:B------:R-:W-:Y:S02]  /*112a0*/  IMAD.MOV.U32 R215, RZ, RZ, R9 ;  /* 0x000000ffffd77224 */ /* 0x000fe400078e0009 */
[----:B------:R-:W-:Y:S02]  /*112b0*/  IMAD.MOV.U32 R205, RZ, RZ, R11 ;  /* 0x000000ffffcd7224 */ /* 0x000fe400078e000b */
[----:B------:R-:W-:Y:S02]  /*112c0*/  IMAD.MOV.U32 R30, RZ, RZ, R10 ;  /* 0x000000ffff1e7224 */ /* 0x000fe400078e000a */
[----:B------:R-:W-:Y:S02]  /*112d0*/  IMAD.MOV.U32 R187, RZ, RZ, R8 ;  /* 0x000000ffffbb7224 */ /* 0x000fe400078e0008 */
[C---:B------:R-:W-:Y:S06]  /*112e0*/  HMMA.16816.F32.BF16 R8, R16.reuse, R76, RZ ;  /* 0x0000004c1008723c */ /* 0x040fec00000418ff */
[----:B------:R-:W-:Y:S06]  /*112f0*/  HMMA.16816.F32.BF16 R120, R16, R92, RZ ;  /* 0x0000005c1078723c */ /* 0x000fec00000418ff */
[----:B------:R-:W-:Y:S01]  /*11300*/  HMMA.16816.F32.BF16 R128, R20, R40, R104 ;  /* 0x000000281480723c */ /* 0x000fe20000041868 */
[----:B------:R-:W-:-:S02]  /*11310*/  IMAD.MOV.U32 R252, RZ, RZ, R4 ;  /* 0x000000fffffc7224 */ /* 0x000fc400078e0004 */
[----:B------:R-:W-:-:S03]  /*11320*/  IMAD.MOV.U32 R249, RZ, RZ, R6 ;  /* 0x000000fffff97224 */ /* 0x000fc600078e0006 */
[----:B------:R-:W-:Y:S01]  /*11330*/  HMMA.16816.F32.BF16 R92, R16, R94, RZ ;  /* 0x0000005e105c723c */ /* 0x000fe200000418ff */
[----:B------:R-:W-:Y:S02]  /*11340*/  IMAD.MOV.U32 R248, RZ, RZ, R5 ;  /* 0x000000fffff87224 */ /* 0x000fe400078e0005 */
[----:B------:R-:W-:-:S03]  /*11350*/  IMAD.MOV.U32 R240, RZ, RZ, R7 ;  /* 0x000000fffff07224 */ /* 0x000fc600078e0007 */
[C---:B------:R-:W-:Y:S06]  /*11360*/  HMMA.16816.F32.BF16 R104, R16.reuse, R78, RZ ;  /* 0x0000004e1068723c */ /* 0x040fec00000418ff */
[C---:B------:R-:W-:Y:S06]  /*11370*/  HMMA.16816.F32.BF16 R76, R16.reuse, R72, RZ ;  /* 0x00000048104c723c */ /* 0x040fec00000418ff */
[C---:B------:R-:W-:Y:S06]  /*11380*/  HMMA.16816.F32.BF16 R4, R16.reuse, R64, RZ ;  /* 0x000000401004723c */ /* 0x040fec00000418ff */
[C---:B------:R-:W-:Y:S06]  /*11390*/  HMMA.16816.F32.BF16 R80, R16.reuse, R82, RZ ;  /* 0x000000521050723c */ /* 0x040fec00000418ff */
[----:B------:R-:W-:Y:S06]  /*113a0*/  HMMA.16816.F32.BF16 R116, R16, R88, RZ ;  /* 0x000000581074723c */ /* 0x000fec00000418ff */
[----:B------:R-:W-:Y:S06]  /*113b0*/  HMMA.16816.F32.BF16 R144, R20, R36, R8 ;  /* 0x000000241490723c */ /* 0x000fec0000041808 */
[C---:B------:R-:W-:Y:S06]  /*113c0*/  HMMA.16816.F32.BF16 R88, R16.reuse, R90, RZ ;  /* 0x0000005a1058723c */ /* 0x040fec00000418ff */
[----:B------:R-:W-:Y:S06]  /*113d0*/  HMMA.16816.F32.BF16 R8, R16, R68, RZ ;  /* 0x000000441008723c */ /* 0x000fec00000418ff */
[----:B------:R-:W-:Y:S01]  /*113e0*/  HMMA.16816.F32.BF16 R120, R20, R60, R120 ;  /* 0x0000003c1478723c */ /* 0x000fe20000041878 */
[----:B------:R-:W-:-:S02]  /*113f0*/  IMAD.MOV.U32 R141, RZ, RZ, R126 ;  /* 0x000000ffff8d7224 */ /* 0x000fc400078e007e */
[----:B------:R-:W-:Y:S02]  /*11400*/  IMAD.MOV.U32 R58, RZ, RZ, R124 ;  /* 0x000000ffff3a7224 */ /* 0x000fe400078e007c */
[----:B------:R-:W-:Y:S01]  /*11410*/  IMAD.MOV.U32 R159, RZ, RZ, R125 ;  /* 0x000000ffff9f7224 */ /* 0x000fe200078e007d */
[----:B------:R-:W-:Y:S01]  /*11420*/  HMMA.16816.F32.BF16 R112, R16, R84, RZ ;  /* 0x000000541070723c */ /* 0x000fe200000418ff */
[----:B------:R-:W-:Y:S02]  /*11430*/  IMAD.MOV.U32 R158, RZ, RZ, R127 ;  /* 0x000000ffff9e7224 */ /* 0x000fe400078e007f */
[----:B------:R-:W-:-:S03]  /*11440*/  IMAD.MOV.U32 R64, RZ, RZ, R148 ;  /* 0x000000ffff407224 */ /* 0x000fc600078e0094 */
[C---:B------:R-:W-:Y:S06]  /*11450*/  HMMA.16816.F32.BF16 R84, R16.reuse, R86, RZ ;  /* 0x000000561054723c */ /* 0x040fec00000418ff */
[C---:B------:R-:W-:Y:S06]  /*11460*/  HMMA.16816.F32.BF16 R72, R16.reuse, R74, RZ ;  /* 0x0000004a1048723c */ /* 0x040fec00000418ff */
[----:B------:R-:W-:Y:S06]  /*11470*/  HMMA.16816.F32.BF16 R68, R16, R70, RZ ;  /* 0x000000461044723c */ /* 0x000fec00000418ff */
[----:B------:R-:W-:Y:S06]  /*11480*/  HMMA.16816.F32.BF16 R60, R20, R62, R92 ;  /* 0x0000003e143c723c */ /* 0x000fec000004185c */
[----:B------:R-:W-:Y:S06]  /*11490*/  HMMA.16816.F32.BF16 R16, R16, R66, RZ ;  /* 0x000000421010723c */ /* 0x000fec00000418ff */
[----:B------:R-:W-:Y:S01]  /*114a0*/  HMMA.16816.F32.BF16 R124, R20, R32, R76 ;  /* 0x00000020147c723c */ /* 0x000fe2000004184c */
[----:B------:R-:W-:-:S06]  /*114b0*/  IMAD.MOV.U32 R66, RZ, RZ, R149 ;  /* 0x000000ffff427224 */ /* 0x000fcc00078e0095 */
[----:B------:R-:W-:Y:S02]  /*114c0*/  IMAD.MOV.U32 R78, RZ, RZ, R150 ;  /* 0x000000ffff4e7224 */ /* 0x000fe400078e0096 */
[C---:B------:R-:W-:Y:S06]  /*114d0*/  HMMA.16816.F32.BF16 R148, R20.reuse, R100, R4 ;  /* 0x000000641494723c */ /* 0x040fec0000041804 */
[C---:B------:R-:W-:Y:S06]  /*114e0*/  HMMA.16816.F32.BF16 R4, R20.reuse, R42, R80 ;  /* 0x0000002a1404723c */ /* 0x040fec0000041850 */
[----:B------:R-:W-:Y:S01]  /*114f0*/  HMMA.16816.F32.BF16 R116, R20, R48, R116 ;  /* 0x000000301474723c */ /* 0x000fe20000041874 */
[----:B------:R-:W-:-:S02]  /*11500*/  IMAD.MOV.U32 R81, RZ, RZ, R0 ;  /* 0x000000ffff517224 */ /* 0x000fc400078e0000 */
[----:B------:R-:W-:Y:S02]  /*11510*/  IMAD R0, R236, 0x80, R192 ;  /* 0x00000080ec007824 */ /* 0x000fe400078e02c0 */
[----:B------:R-:W-:Y:S02]  /*11520*/  IMAD.MOV.U32 R100, RZ, RZ, R3 ;  /* 0x000000ffff647224 */ /* 0x000fe400078e0003 */
[C---:B------:R-:W-:Y:S01]  /*11530*/  VIADD R41, R0.reuse, 0x1 ;  /* 0x0000000100297836 */ /* 0x040fe20000000000 */
[----:B------:R-:W-:Y:S01]  /*11540*/  I2FP.F32.S32 R3, R0 ;  /* 0x0000000000037245 */ /* 0x000fe20000201400 */
[----:B------:R-:W-:Y:S01]  /*11550*/  IMAD.MOV.U32 R32, RZ, RZ, R141 ;  /* 0x000000ffff207224 */ /* 0x000fe200078e008d */
[C---:B------:R-:W-:Y:S01]  /*11560*/  HMMA.16816.F32.BF16 R48, R20.reuse, R50, R88 ;  /* 0x000000321430723c */ /* 0x040fe20000041858 */
[----:B------:R-:W-:Y:S02]  /*11570*/  IMAD.MOV.U32 R65, RZ, RZ, R140 ;  /* 0x000000ffff417224 */ /* 0x000fe400078e008c */
[----:B------:R-:W-:Y:S01]  /*11580*/  IMAD.MOV.U32 R95, RZ, RZ, R2 ;  /* 0x000000ffff5f7224 */ /* 0x000fe200078e0002 */
[----:B------:R-:W-:Y:S01]  /*11590*/  I2FP.F32.S32 R2, R41 ;  /* 0x0000002900027245 */ /* 0x000fe20000201400 */
[----:B------:R-:W-:Y:S01]  /*115a0*/  VIADD R40, R0, 0x8 ;  /* 0x0000000800287836 */ /* 0x000fe20000000000 */
[----:B------:R-:W-:Y:S01]  /*115b0*/  HMMA.16816.F32.BF16 R140, R20, R96, R8 ;  /* 0x00000060148c723c */ /* 0x000fe20000041808 */
[----:B------:R-:W-:-:S02]  /*115c0*/  IMAD.MOV.U32 R77, RZ, RZ, R132 ;  /* 0x000000ffff4d7224 */ /* 0x000fc400078e0084 */
[CC--:B------:R-:W-:Y:S01]  /*115d0*/  FFMA.FTZ R94, R3.reuse, R182.reuse, R120 ;  /* 0x000000b6035e7223 */ /* 0x0c0fe20000010078 */
[CC--:B------:R-:W-:Y:S02]  /*115e0*/  FFMA.FTZ R132, R3.reuse, R182.reuse, R122 ;  /* 0x000000b603847223 */ /* 0x0c0fe4000001007a */
[----:B------:R-:W-:Y:S01]  /*115f0*/  HMMA.16816.F32.BF16 R8, R20, R38, R104 ;  /* 0x000000261408723c */ /* 0x000fe20000041868 */
[CC--:B------:R-:W-:Y:S01]  /*11600*/  FFMA.FTZ R234, R3.reuse, R182.reuse, R200 ;  /* 0x000000b603ea7223 */ /* 0x0c0fe200000100c8 */
[----:B------:R-:W-:Y:S01]  /*11610*/  FFMA.FTZ R231, R3, R182, R202 ;  /* 0x000000b603e77223 */ /* 0x000fe200000100ca */
[----:B------:R-:W-:-:S04]  /*11620*/  I2FP.F32.S32 R3, R40 ;  /* 0x0000002800037245 */ /* 0x000fc80000201400 */
[----:B------:R-:W-:Y:S02]  /*11630*/  VIADD R39, R0, 0x9 ;  /* 0x0000000900277836 */ /* 0x000fe40000000000 */
[CC--:B------:R-:W-:Y:S01]  /*11640*/  FFMA.FTZ R93, R2.reuse, R182.reuse, R121 ;  /* 0x000000b6025d7223 */ /* 0x0c0fe20000010079 */
[CC--:B------:R-:W-:Y:S01]  /*11650*/  FFMA.FTZ R123, R2.reuse, R182.reuse, R123 ;  /* 0x000000b6027b7223 */ /* 0x0c0fe2000001007b */
[CC--:B------:R-:W-:Y:S01]  /*11660*/  FFMA.FTZ R230, R2.reuse, R182.reuse, R201 ;  /* 0x000000b602e67223 */ /* 0x0c0fe200000100c9 */
[-C--:B------:R-:W-:Y:S01]  /*11670*/  FFMA.FTZ R222, R2, R182.reuse, R203 ;  /* 0x000000b602de7223 */ /* 0x080fe200000100cb */
[C---:B------:R-:W-:Y:S01]  /*11680*/  VIADD R38, R0.reuse, 0x10 ;  /* 0x0000001000267836 */ /* 0x040fe20000000000 */
[----:B------:R-:W-:Y:S01]  /*11690*/  I2FP.F32.S32 R2, R39 ;  /* 0x0000002700027245 */ /* 0x000fe20000201400 */
[----:B------:R-:W-:Y:S02]  /*116a0*/  VIADD R37, R0, 0x11 ;  /* 0x0000001100257836 */ /* 0x000fe40000000000 */
[CC--:B------:R-:W-:Y:S01]  /*116b0*/  FFMA.FTZ R227, R3.reuse, R182.reuse, R188 ;  /* 0x000000b603e37223 */ /* 0x0c0fe200000100bc */
[CC--:B------:R-:W-:Y:S01]  /*116c0*/  FFMA.FTZ R92, R3.reuse, R182.reuse, R60 ;  /* 0x000000b6035c7223 */ /* 0x0c0fe2000001003c */
[CC--:B------:R-:W-:Y:S01]  /*116d0*/  FFMA.FTZ R122, R3.reuse, R182.reuse, R62 ;  /* 0x000000b6037a7223 */ /* 0x0c0fe2000001003e */
[----:B------:R-:W-:Y:S01]  /*116e0*/  FFMA.FTZ R221, R3, R182, R190 ;  /* 0x000000b603dd7223 */ /* 0x000fe200000100be */
[C---:B------:R-:W-:Y:S01]  /*116f0*/  HMMA.16816.F32.BF16 R112, R20.reuse, R44, R112 ;  /* 0x0000002c1470723c */ /* 0x040fe20000041870 */
[----:B------:R-:W-:Y:S01]  /*11700*/  I2FP.F32.S32 R3, R38 ;  /* 0x0000002600037245 */ /* 0x000fe20000201400 */
[CC--:B------:R-:W-:Y:S01]  /*11710*/  FFMA.FTZ R91, R2.reuse, R182.reuse, R61 ;  /* 0x000000b6025b7223 */ /* 0x0c0fe2000001003d */
[CC--:B------:R-:W-:Y:S01]  /*11720*/  FFMA.FTZ R121, R2.reuse, R182.reuse, R63 ;  /* 0x000000b602797223 */ /* 0x0c0fe2000001003f */
[CC--:B------:R-:W-:Y:S01]  /*11730*/  FFMA.FTZ R220, R2.reuse, R182.reuse, R189 ;  /* 0x000000b602dc7223 */ /* 0x0c0fe200000100bd */
[-C--:B------:R-:W-:Y:S01]  /*11740*/  FFMA.FTZ R218, R2, R182.reuse, R191 ;  /* 0x000000b602da7223 */ /* 0x080fe200000100bf */
[----:B------:R-:W-:Y:S01]  /*11750*/  HMMA.16816.F32.BF16 R44, R20, R46, R84 ;  /* 0x0000002e142c723c */ /* 0x000fe20000041854 */
[----:B------:R-:W-:Y:S01]  /*11760*/  I2FP.F32.S32 R2, R37 ;  /* 0x0000002500027245 */ /* 0x000fe20000201400 */
[----:B------:R-:W-:-:S04]  /*11770*/  FFMA.FTZ R90, R3, R182, R116 ;  /* 0x000000b6035a7223 */ /* 0x000fc80000010074 */
[----:B------:R-:W-:Y:S01]  /*11780*/  HMMA.16816.F32.BF16 R84, R20, R34, R72 ;  /* 0x000000221454723c */ /* 0x000fe20000041848 */
[-C--:B------:R-:W-:Y:S01]  /*11790*/  FFMA.FTZ R116, R3, R182.reuse, R118 ;  /* 0x000000b603747223 */ /* 0x080fe20000010076 */
[CC--:B------:R-:W-:Y:S01]  /*117a0*/  FFMA.FTZ R89, R2.reuse, R182.reuse, R117 ;  /* 0x000000b602597223 */ /* 0x0c0fe20000010075 */
[----:B------:R-:W-:-:S04]  /*117b0*/  FFMA.FTZ R118, R2, R182, R119 ;  /* 0x000000b602767223 */ /* 0x000fc80000010077 */
[----:B------:R-:W-:Y:S02]  /*117c0*/  VIADD R35, R0, 0x19 ;  /* 0x0000001900237836 */ /* 0x000fe40000000000 */
[CC--:B------:R-:W-:Y:S01]  /*117d0*/  FFMA.FTZ R157, R2.reuse, R182.reuse, R209 ;  /* 0x000000b6029d7223 */ /* 0x0c0fe200000100d1 */
[-C--:B------:R-:W-:Y:S01]  /*117e0*/  FFMA.FTZ R156, R2, R182.reuse, R211 ;  /* 0x000000b6029c7223 */ /* 0x080fe200000100d3 */
[C---:B------:R-:W-:Y:S01]  /*117f0*/  VIADD R36, R0.reuse, 0x18 ;  /* 0x0000001800247836 */ /* 0x040fe20000000000 */
[----:B------:R-:W-:Y:S01]  /*11800*/  I2FP.F32.S32 R2, R35 ;  /* 0x0000002300027245 */ /* 0x000fe20000201400 */
[----:B------:R-:W-:Y:S02]  /*11810*/  VIADD R33, R0, 0x21 ;  /* 0x0000002100217836 */ /* 0x000fe40000000000 */
[CC--:B------:R-:W-:Y:S01]  /*11820*/  FFMA.FTZ R217, R3.reuse, R182.reuse, R208 ;  /* 0x000000b603d97223 */ /* 0x0c0fe200000100d0 */
[----:B------:R-:W-:Y:S02]  /*11830*/  IMAD.MOV.U32 R101, RZ, RZ, R213 ;  /* 0x000000ffff657224 */ /* 0x000fe400078e00d5 */
[----:B------:R-:W-:Y:S01]  /*11840*/  FFMA.FTZ R216, R3, R182, R210 ;  /* 0x000000b603d87223 */ /* 0x000fe200000100d2 */
[----:B------:R-:W-:Y:S01]  /*11850*/  IMAD.MOV.U32 R67, RZ, RZ, R154 ;  /* 0x000000ffff437224 */ /* 0x000fe200078e009a */
[----:B------:R-:W-:Y:S01]  /*11860*/  I2FP.F32.S32 R3, R36 ;  /* 0x0000002400037245 */ /* 0x000fe20000201400 */
[CC--:B------:R-:W-:Y:S01]  /*11870*/  FFMA.FTZ R83, R2.reuse, R182.reuse, R49 ;  /* 0x000000b602537223 */ /* 0x0c0fe20000010031 */
[CC--:B------:R-:W-:Y:S01]  /*11880*/  FFMA.FTZ R119, R2.reuse, R182.reuse, R51 ;  /* 0x000000b602777223 */ /* 0x0c0fe20000010033 */
[CC--:B------:R-:W-:Y:S01]  /*11890*/  FFMA.FTZ R154, R2.reuse, R182.reuse, R177 ;  /* 0x000000b6029a7223 */ /* 0x0c0fe200000100b1 */
[----:B------:R-:W-:Y:S01]  /*118a0*/  FFMA.FTZ R213, R2, R182, R179 ;  /* 0x000000b602d57223 */ /* 0x000fe200000100b3 */
[----:B------:R-:W-:Y:S01]  /*118b0*/  VIADD R34, R0, 0x20 ;  /* 0x0000002000227836 */ /* 0x000fe20000000000 */
[----:B------:R-:W-:Y:S01]  /*118c0*/  I2FP.F32.S32 R2, R33 ;  /* 0x0000002100027245 */ /* 0x000fe20000201400 */
[----:B------:R-:W-:-:S02]  /*118d0*/  IMAD.MOV.U32 R79, RZ, RZ, R215 ;  /* 0x000000ffff4f7224 */ /* 0x000fc400078e00d7 */
[CC--:B------:R-:W-:Y:S01]  /*118e0*/  FFMA.FTZ R215, R3.reuse, R182.reuse, R176 ;  /* 0x000000b603d77223 */ /* 0x0c0fe200000100b0 */
[----:B------:R-:W-:Y:S02]  /*118f0*/  IMAD.MOV.U32 R76, RZ, RZ, R214 ;  /* 0x000000ffff4c7224 */ /* 0x000fe400078e00d6 */
[CC--:B------:R-:W-:Y:S01]  /*11900*/  FFMA.FTZ R88, R3.reuse, R182.reuse, R48 ;  /* 0x000000b603587223 */ /* 0x0c0fe20000010030 */
[CC--:B------:R-:W-:Y:S01]  /*11910*/  FFMA.FTZ R120, R3.reuse, R182.reuse, R50 ;  /* 0x000000b603787223 */ /* 0x0c0fe20000010032 */
[----:B------:R-:W-:Y:S01]  /*11920*/  FFMA.FTZ R214, R3, R182, R178 ;  /* 0x000000b603d67223 */ /* 0x000fe200000100b2 */
[----:B------:R-:W-:Y:S01]  /*11930*/  I2FP.F32.S32 R3, R34 ;  /* 0x0000002200037245 */ /* 0x000fe20000201400 */
[----:B------:R-:W-:Y:S01]  /*11940*/  FFMA.FTZ R210, R2, R182, R95 ;  /* 0x000000b602d27223 */ /* 0x000fe2000001005f */
[----:B------:R-:W-:Y:S02]  /*11950*/  IMAD.MOV.U32 R95, RZ, RZ, R32 ;  /* 0x000000ffff5f7224 */ /* 0x000fe400078e0020 */
[----:B------:R-:W-:-:S02]  /*11960*/  VIADD R32, R0, 0x28 ;  /* 0x0000002800207836 */ /* 0x000fc40000000000 */
[-C--:B------:R-:W-:Y:S01]  /*11970*/  FFMA.FTZ R211, R3, R182.reuse, R81 ;  /* 0x000000b603d37223 */ /* 0x080fe20000010051 */
[CC--:B------:R-:W-:Y:S01]  /*11980*/  FFMA.FTZ R81, R2.reuse, R182.reuse, R113 ;  /* 0x000000b602517223 */ /* 0x0c0fe20000010071 */
[CC--:B------:R-:W-:Y:S01]  /*11990*/  FFMA.FTZ R115, R2.reuse, R182.reuse, R115 ;  /* 0x000000b602737223 */ /* 0x0c0fe20000010073 */
[----:B------:R-:W-:Y:S01]  /*119a0*/  FFMA.FTZ R208, R2, R182, R100 ;  /* 0x000000b602d07223 */ /* 0x000fe20000010064 */
[----:B------:R-:W-:Y:S01]  /*119b0*/  IMAD.MOV.U32 R42, RZ, RZ, R31 ;  /* 0x000000ffff2a7224 */ /* 0x000fe200078e001f */
[----:B------:R-:W-:Y:S01]  /*119c0*/  I2FP.F32.S32 R2, R32 ;  /* 0x0000002000027245 */ /* 0x000fe20000201400 */
[----:B------:R-:W-:Y:S02]  /*119d0*/  VIADD R31, R0, 0x29 ;  /* 0x00000029001f7836 */ /* 0x000fe40000000000 */
[----:B------:R-:W-:Y:S02]  /*119e0*/  IMAD.MOV.U32 R75, RZ, RZ, R205 ;  /* 0x000000ffff4b7224 */ /* 0x000fe400078e00cd */
[CC--:B------:R-:W-:Y:S01]  /*119f0*/  FFMA.FTZ R209, R2.reuse, R182.reuse, R172 ;  /* 0x000000b602d17223 */ /* 0x0c0fe200000100ac */
[CC--:B------:R-:W-:Y:S01]  /*11a00*/  FFMA.FTZ R80, R2.reuse, R182.reuse, R44 ;  /* 0x000000b602507223 */ /* 0x0c0fe2000001002c */
[CC--:B------:R-:W-:Y:S01]  /*11a10*/  FFMA.FTZ R113, R2.reuse, R182.reuse, R46 ;  /* 0x000000b602717223 */ /* 0x0c0fe2000001002e */
[----:B------:R-:W-:Y:S01]  /*11a20*/  FFMA.FTZ R205, R2, R182, R174 ;  /* 0x000000b602cd7223 */ /* 0x000fe200000100ae */
[----:B------:R-:W-:Y:S01]  /*11a30*/  IMAD.MOV.U32 R100, RZ, RZ, R30 ;  /* 0x000000ffff647224 */ /* 0x000fe200078e001e */
[----:B------:R-:W-:Y:S01]  /*11a40*/  I2FP.F32.S32 R2, R31 ;  /* 0x0000001f00027245 */ /* 0x000fe20000201400 */
[----:B------:R-:W-:-:S02]  /*11a50*/  VIADD R30, R0, 0x30 ;  /* 0x00000030001e7836 */ /* 0x000fc40000000000 */
[-C--:B------:R-:W-:Y:S01]  /*11a60*/  FFMA.FTZ R82, R3, R182.reuse, R112 ;  /* 0x000000b603527223 */ /* 0x080fe20000010070 */
[----:B------:R-:W-:Y:S02]  /*11a70*/  IMAD.MOV.U32 R73, RZ, RZ, R79 ;  /* 0x000000ffff497224 */ /* 0x000fe400078e004f */
[----:B------:R-:W-:Y:S02]  /*11a80*/  IMAD.MOV.U32 R43, RZ, RZ, R204 ;  /* 0x000000ffff2b7224 */ /* 0x000fe400078e00cc */
[CC--:B------:R-:W-:Y:S01]  /*11a90*/  FFMA.FTZ R79, R2.reuse, R182.reuse, R45 ;  /* 0x000000b6024f7223 */ /* 0x0c0fe2000001002d */
[CC--:B------:R-:W-:Y:S01]  /*11aa0*/  FFMA.FTZ R112, R2.reuse, R182.reuse, R47 ;  /* 0x000000b602707223 */ /* 0x0c0fe2000001002f */
[CC--:B------:R-:W-:Y:S01]  /*11ab0*/  FFMA.FTZ R204, R2.reuse, R182.reuse, R173 ;  /* 0x000000b602cc7223 */ /* 0x0c0fe200000100ad */
[----:B------:R-:W-:Y:S01]  /*11ac0*/  FFMA.FTZ R203, R2, R182, R175 ;  /* 0x000000b602cb7223 */ /* 0x000fe200000100af */
[----:B------:R-:W-:Y:S01]  /*11ad0*/  HMMA.16816.F32.BF16 R96, R20, R98, R68 ;  /* 0x000000621460723c */ /* 0x000fe20000041844 */
[----:B------:R-:W-:Y:S01]  /*11ae0*/  I2FP.F32.S32 R2, R30 ;  /* 0x0000001e00027245 */ /* 0x000fe20000201400 */
[----:B------:R-:W-:-:S04]  /*11af0*/  IMAD.MOV.U32 R72, RZ, RZ, R76 ;  /* 0x000000ffff487224 */ /* 0x000fc800078e004c */
[----:B------:R-:W-:Y:S01]  /*11b00*/  HMMA.16816.F32.BF16 R104, R20, R102, R16 ;  /* 0x000000661468723c */ /* 0x000fe20000041810 */
[----:B------:R-:W-:Y:S02]  /*11b10*/  IMAD.MOV.U32 R74, RZ, RZ, R78 ;  /* 0x000000ffff4a7224 */ /* 0x000fe400078e004e */
[----:B------:R-:W-:Y:S01]  /*11b20*/  FFMA.FTZ R78, R2, R182, R128 ;  /* 0x000000b6024e7223 */ /* 0x000fe20000010080 */
[----:B------:R-:W-:-:S03]  /*11b30*/  IMAD.MOV.U32 R76, RZ, RZ, R111 ;  /* 0x000000ffff4c7224 */ /* 0x000fc600078e006f */
[----:B------:R-:W-:Y:S02]  /*11b40*/  VIADD R23, R0, 0x31 ;  /* 0x0000003100177836 */ /* 0x000fe40000000000 */
[CC--:B------:R-:W-:Y:S01]  /*11b50*/  FFMA.FTZ R111, R2.reuse, R182.reuse, R130 ;  /* 0x000000b6026f7223 */ /* 0x0c0fe20000010082 */
[CC--:B------:R-:W-:Y:S01]  /*11b60*/  FFMA.FTZ R202, R2.reuse, R182.reuse, R77 ;  /* 0x000000b602ca7223 */ /* 0x0c0fe2000001004d */
[----:B------:R-:W-:Y:S01]  /*11b70*/  FFMA.FTZ R200, R2, R182, R110 ;  /* 0x000000b602c87223 */ /* 0x000fe2000001006e */
[C---:B------:R-:W-:Y:S01]  /*11b80*/  VIADD R22, R0.reuse, 0x38 ;  /* 0x0000003800167836 */ /* 0x040fe20000000000 */
[----:B------:R-:W-:Y:S01]  /*11b90*/  I2FP.F32.S32 R2, R23 ;  /* 0x0000001700027245 */ /* 0x000fe20000201400 */
[----:B------:R-:W-:-:S04]  /*11ba0*/  VIADD R21, R0, 0x39 ;  /* 0x0000003900157836 */ /* 0x000fc80000000000 */
[CC--:B------:R-:W-:Y:S01]  /*11bb0*/  FFMA.FTZ R77, R2.reuse, R182.reuse, R129 ;  /* 0x000000b6024d7223 */ /* 0x0c0fe20000010081 */
[CC--:B------:R-:W-:Y:S01]  /*11bc0*/  FFMA.FTZ R110, R2.reuse, R182.reuse, R131 ;  /* 0x000000b6026e7223 */ /* 0x0c0fe20000010083 */
[CC--:B------:R-:W-:Y:S01]  /*11bd0*/  FFMA.FTZ R194, R2.reuse, R182.reuse, R194 ;  /* 0x000000b602c27223 */ /* 0x0c0fe200000100c2 */
[----:B------:R-:W-:Y:S01]  /*11be0*/  FFMA.FTZ R191, R2, R182, R72 ;  /* 0x000000b602bf7223 */ /* 0x000fe20000010048 */
[----:B------:R-:W-:Y:S01]  /*11bf0*/  I2FP.F32.S32 R2, R22 ;  /* 0x0000001600027245 */ /* 0x000fe20000201400 */
[----:B------:R-:W-:Y:S02]  /*11c00*/  IMAD.MOV.U32 R69, RZ, RZ, R76 ;  /* 0x000000ffff457224 */ /* 0x000fe400078e004c */
[----:B------:R-:W-:Y:S02]  /*11c10*/  VIADD R20, R0, 0x40 ;  /* 0x0000004000147836 */ /* 0x000fe40000000000 */
[CC--:B------:R-:W-:Y:S01]  /*11c20*/  FFMA.FTZ R201, R2.reuse, R182.reuse, R168 ;  /* 0x000000b602c97223 */ /* 0x0c0fe200000100a8 */
[CC--:B------:R-:W-:Y:S01]  /*11c30*/  FFMA.FTZ R76, R2.reuse, R182.reuse, R4 ;  /* 0x000000b6024c7223 */ /* 0x0c0fe20000010004 */
[CC--:B------:R-:W-:Y:S01]  /*11c40*/  FFMA.FTZ R103, R2.reuse, R182.reuse, R6 ;  /* 0x000000b602677223 */ /* 0x0c0fe20000010006 */
[----:B------:R-:W-:Y:S01]  /*11c50*/  FFMA.FTZ R190, R2, R182, R170 ;  /* 0x000000b602be7223 */ /* 0x000fe200000100aa */
[----:B------:R-:W-:Y:S01]  /*11c60*/  I2FP.F32.S32 R2, R21 ;  /* 0x0000001500027245 */ /* 0x000fe20000201400 */
[----:B------:R-:W-:-:S02]  /*11c70*/  IMAD.MOV.U32 R71, RZ, RZ, R75 ;  /* 0x000000ffff477224 */ /* 0x000fc400078e004b */
[----:B------:R-:W-:Y:S02]  /*11c80*/  IMAD.MOV.U32 R68, RZ, RZ, R73 ;  /* 0x000000ffff447224 */ /* 0x000fe400078e0049 */
[CC--:B------:R-:W-:Y:S01]  /*11c90*/  FFMA.FTZ R75, R2.reuse, R182.reuse, R5 ;  /* 0x000000b6024b7223 */ /* 0x0c0fe20000010005 */
[CC--:B------:R-:W-:Y:S01]  /*11ca0*/  FFMA.FTZ R102, R2.reuse, R182.reuse, R7 ;  /* 0x000000b602667223 */ /* 0x0c0fe20000010007 */
[CC--:B------:R-:W-:Y:S01]  /*11cb0*/  FFMA.FTZ R189, R2.reuse, R182.reuse, R169 ;  /* 0x000000b602bd7223 */ /* 0x0c0fe200000100a9 */
[----:B------:R-:W-:Y:S01]  /*11cc0*/  FFMA.FTZ R188, R2, R182, R171 ;  /* 0x000000b602bc7223 */ /* 0x000fe200000100ab */
[----:B------:R-:W-:Y:S01]  /*11cd0*/  I2FP.F32.S32 R2, R20 ;  /* 0x0000001400027245 */ /* 0x000fe20000201400 */
[----:B------:R-:W-:Y:S02]  /*11ce0*/  IMAD.MOV.U32 R73, RZ, RZ, R42 ;  /* 0x000000ffff497224 */ /* 0x000fe400078e002a */
[----:B------:R-:W-:Y:S02]  /*11cf0*/  VIADD R19, R0, 0x41 ;  /* 0x0000004100137836 */ /* 0x000fe40000000000 */
[----:B------:R-:W-:-:S02]  /*11d00*/  IMAD.MOV.U32 R42, RZ, RZ, R43 ;  /* 0x000000ffff2a7224 */ /* 0x000fc400078e002b */
[----:B------:R-:W-:Y:S02]  /*11d10*/  IMAD.MOV.U32 R43, RZ, RZ, R95 ;  /* 0x000000ffff2b7224 */ /* 0x000fe400078e005f */
[CC--:B------:R-:W-:Y:S01]  /*11d20*/  FFMA.FTZ R72, R2.reuse, R182.reuse, R144 ;  /* 0x000000b602487223 */ /* 0x0c0fe20000010090 */
[----:B------:R-:W-:Y:S02]  /*11d30*/  IMAD.MOV.U32 R95, RZ, RZ, R101 ;  /* 0x000000ffff5f7224 */ /* 0x000fe400078e0065 */
[CC--:B------:R-:W-:Y:S01]  /*11d40*/  FFMA.FTZ R101, R2.reuse, R182.reuse, R146 ;  /* 0x000000b602657223 */ /* 0x0c0fe20000010092 */
[CC--:B------:R-:W-:Y:S01]  /*11d50*/  FFMA.FTZ R187, R2.reuse, R182.reuse, R187 ;  /* 0x000000b602bb7223 */ /* 0x0c0fe200000100bb */
[----:B------:R-:W-:Y:S01]  /*11d60*/  FFMA.FTZ R178, R2, R182, R100 ;  /* 0x000000b602b27223 */ /* 0x000fe20000010064 */
[----:B------:R-:W-:Y:S01]  /*11d70*/  I2FP.F32.S32 R2, R19 ;  /* 0x0000001300027245 */ /* 0x000fe20000201400 */
[C---:B------:R-:W-:Y:S02]  /*11d80*/  VIADD R18, R0.reuse, 0x48 ;  /* 0x0000004800127836 */ /* 0x040fe40000000000 */
[----:B------:R-:W-:-:S02]  /*11d90*/  VIADD R17, R0, 0x49 ;  /* 0x0000004900117836 */ /* 0x000fc40000000000 */
        /* <DEDUP_REMOVED lines=19> */
[----:B------:R-:W-:-:S04]  /*11ed0*/  IMAD.MOV.U32 R49, RZ, RZ, R64 ;  /* 0x000000ffff317224 */ /* 0x000fc800078e0040 */
[-C--:B------:R-:W-:Y:S01]  /*11ee0*/  FFMA.FTZ R174, R2, R182.reuse, R15 ;  /* 0x000000b602ae7223 */ /* 0x080fe2000001000f */
[----:B------:R-:W-:Y:S02]  /*11ef0*/  VIADD R15, R0, 0x51 ;  /* 0x00000051000f7836 */ /* 0x000fe40000000000 */
[CC--:B------:R-:W-:Y:S01]  /*11f00*/  FFMA.FTZ R64, R2.reuse, R182.reuse, R124 ;  /* 0x000000b602407223 */ /* 0x0c0fe2000001007c */
[CC--:B------:R-:W-:Y:S01]  /*11f10*/  FFMA.FTZ R71, R2.reuse, R182.reuse, R126 ;  /* 0x000000b602477223 */ /* 0x0c0fe2000001007e */
[----:B------:R-:W-:Y:S01]  /*11f20*/  FFMA.FTZ R128, R2, R182, R69 ;  /* 0x000000b602807223 */ /* 0x000fe20000010045 */
[----:B------:R-:W-:Y:S01]  /*11f30*/  IMAD.MOV.U32 R46, RZ, RZ, R14 ;  /* 0x000000ffff2e7224 */ /* 0x000fe200078e000e */
[----:B------:R-:W-:Y:S01]  /*11f40*/  I2FP.F32.S32 R2, R15 ;  /* 0x0000000f00027245 */ /* 0x000fe20000201400 */
[----:B------:R-:W-:-:S04]  /*11f50*/  VIADD R14, R0, 0x58 ;  /* 0x00000058000e7836 */ /* 0x000fc80000000000 */
[CC--:B------:R-:W-:Y:S01]  /*11f60*/  FFMA.FTZ R62, R2.reuse, R182.reuse, R125 ;  /* 0x000000b6023e7223 */ /* 0x0c0fe2000001007d */
[CC--:B------:R-:W-:Y:S01]  /*11f70*/  FFMA.FTZ R69, R2.reuse, R182.reuse, R127 ;  /* 0x000000b602457223 */ /* 0x0c0fe2000001007f */
[CC--:B------:R-:W-:Y:S01]  /*11f80*/  FFMA.FTZ R126, R2.reuse, R182.reuse, R60 ;  /* 0x000000b6027e7223 */ /* 0x0c0fe2000001003c */
[----:B------:R-:W-:Y:S01]  /*11f90*/  FFMA.FTZ R125, R2, R182, R42 ;  /* 0x000000b6027d7223 */ /* 0x000fe2000001002a */
[----:B------:R-:W-:Y:S01]  /*11fa0*/  I2FP.F32.S32 R2, R14 ;  /* 0x0000000e00027245 */ /* 0x000fe20000201400 */
[----:B------:R-:W-:Y:S02]  /*11fb0*/  VIADD R11, R0, 0x59 ;  /* 0x00000059000b7836 */ /* 0x000fe40000000000 */
[-C--:B------:R-:W-:Y:S01]  /*11fc0*/  FFMA.FTZ R117, R3, R182.reuse, R114 ;  /* 0x000000b603757223 */ /* 0x080fe20000010072 */
[----:B------:R-:W-:Y:S02]  /*11fd0*/  IMAD.MOV.U32 R114, RZ, RZ, R67 ;  /* 0x000000ffff727224 */ /* 0x000fe400078e0043 */
[CC--:B------:R-:W-:Y:S01]  /*11fe0*/  FFMA.FTZ R175, R2.reuse, R182.reuse, R160 ;  /* 0x000000b602af7223 */ /* 0x0c0fe200000100a0 */
[CC--:B------:R-:W-:Y:S01]  /*11ff0*/  FFMA.FTZ R60, R2.reuse, R182.reuse, R84 ;  /* 0x000000b6023c7223 */ /* 0x0c0fe20000010054 */
[CC--:B------:R-:W-:Y:S01]  /*12000*/  FFMA.FTZ R67, R2.reuse, R182.reuse, R86 ;  /* 0x000000b602437223 */ /* 0x0c0fe20000010056 */
[----:B------:R-:W-:Y:S01]  /*12010*/  FFMA.FTZ R173, R2, R182, R162 ;  /* 0x000000b602ad7223 */ /* 0x000fe200000100a2 */
[----:B------:R-:W-:Y:S01]  /*12020*/  I2FP.F32.S32 R2, R11 ;  /* 0x0000000b00027245 */ /* 0x000fe20000201400 */
[----:B------:R-:W-:-:S02]  /*12030*/  VIADD R10, R0, 0x60 ;  /* 0x00000060000a7836 */ /* 0x000fc40000000000 */
[----:B------:R-:W-:Y:S02]  /*12040*/  IMAD.MOV.U32 R44, RZ, RZ, R95 ;  /* 0x000000ffff2c7224 */ /* 0x000fe400078e005f */
[----:B------:R-:W-:Y:S02]  /*12050*/  IMAD.MOV.U32 R48, RZ, RZ, R43 ;  /* 0x000000ffff307224 */ /* 0x000fe400078e002b */
[CC--:B------:R-:W-:Y:S01]  /*12060*/  FFMA.FTZ R43, R2.reuse, R182.reuse, R85 ;  /* 0x000000b6022b7223 */ /* 0x0c0fe20000010055 */
[----:B------:R-:W-:Y:S02]  /*12070*/  IMAD.MOV.U32 R95, RZ, RZ, R65 ;  /* 0x000000ffff5f7224 */ /* 0x000fe400078e0041 */
[CC--:B------:R-:W-:Y:S01]  /*12080*/  FFMA.FTZ R65, R2.reuse, R182.reuse, R87 ;  /* 0x000000b602417223 */ /* 0x0c0fe20000010057 */
[CC--:B------:R-:W-:Y:S01]  /*12090*/  FFMA.FTZ R124, R2.reuse, R182.reuse, R161 ;  /* 0x000000b6027c7223 */ /* 0x0c0fe200000100a1 */
[----:B------:R-:W-:Y:S01]  /*120a0*/  FFMA.FTZ R172, R2, R182, R163 ;  /* 0x000000b602ac7223 */ /* 0x000fe200000100a3 */
[----:B------:R-:W-:Y:S01]  /*120b0*/  I2FP.F32.S32 R2, R10 ;  /* 0x0000000a00027245 */ /* 0x000fe20000201400 */
[----:B------:R-:W-:-:S02]  /*120c0*/  VIADD R9, R0, 0x61 ;  /* 0x0000006100097836 */ /* 0x000fc40000000000 */
[----:B------:R-:W-:Y:S02]  /*120d0*/  VIADD R8, R0, 0x68 ;  /* 0x0000006800087836 */ /* 0x000fe40000000000 */
[CC--:B------:R-:W-:Y:S01]  /*120e0*/  FFMA.FTZ R42, R2.reuse, R182.reuse, R140 ;  /* 0x000000b6022a7223 */ /* 0x0c0fe2000001008c */
[CC--:B------:R-:W-:Y:S01]  /*120f0*/  FFMA.FTZ R63, R2.reuse, R182.reuse, R142 ;  /* 0x000000b6023f7223 */ /* 0x0c0fe2000001008e */
[CC--:B------:R-:W-:Y:S01]  /*12100*/  FFMA.FTZ R171, R2.reuse, R182.reuse, R49 ;  /* 0x000000b602ab7223 */ /* 0x0c0fe20000010031 */
[-C--:B------:R-:W-:Y:S01]  /*12110*/  FFMA.FTZ R169, R2, R182.reuse, R61 ;  /* 0x000000b602a97223 */ /* 0x080fe2000001003d */
[----:B------:R-:W-:Y:S01]  /*12120*/  I2FP.F32.S32 R2, R9 ;  /* 0x0000000900027245 */ /* 0x000fe20000201400 */
[----:B------:R-:W-:Y:S01]  /*12130*/  FFMA.FTZ R212, R3, R182, R212 ;  /* 0x000000b603d47223 */ /* 0x000fe200000100d4 */
[----:B------:R-:W-:-:S03]  /*12140*/  VIADD R7, R0, 0x69 ;  /* 0x0000006900077836 */ /* 0x000fc60000000000 */
[CC--:B------:R-:W-:Y:S01]  /*12150*/  FFMA.FTZ R3, R2.reuse, R182.reuse, R141 ;  /* 0x000000b602037223 */ /* 0x0c0fe2000001008d */
[CC--:B------:R-:W-:Y:S01]  /*12160*/  FFMA.FTZ R61, R2.reuse, R182.reuse, R143 ;  /* 0x000000b6023d7223 */ /* 0x0c0fe2000001008f */
[CC--:B------:R-:W-:Y:S01]  /*12170*/  FFMA.FTZ R167, R2.reuse, R182.reuse, R50 ;  /* 0x000000b602a77223 */ /* 0x0c0fe20000010032 */
[----:B------:R-:W-:Y:S01]  /*12180*/  FFMA.FTZ R165, R2, R182, R59 ;  /* 0x000000b602a57223 */ /* 0x000fe2000001003b */
[----:B------:R-:W-:Y:S01]  /*12190*/  I2FP.F32.S32 R2, R8 ;  /* 0x0000000800027245 */ /* 0x000fe20000201400 */
[----:B------:R-:W-:-:S04]  /*121a0*/  VIADD R6, R0, 0x70 ;  /* 0x0000007000067836 */ /* 0x000fc80000000000 */
        /* <DEDUP_REMOVED lines=10> */
[----:B------:R-:W-:Y:S02]  /*12250*/  I2FP.F32.S32 R2, R6 ;  /* 0x0000000600027245 */ /* 0x000fe40000201400 */
[----:B------:R-:W-:-:S03]  /*12260*/  ISETP.GE.AND P1, PT, R41, R54, PT ;  /* 0x000000362900720c */ /* 0x000fc60003f26270 */
[CC--:B------:R-:W-:Y:S01]  /*12270*/  FFMA.FTZ R49, R2.reuse, R182.reuse, R148 ;  /* 0x000000b602317223 */ /* 0x0c0fe20000010094 */
[CC--:B------:R-:W-:Y:S01]  /*12280*/  FFMA.FTZ R48, R2.reuse, R182.reuse, R150 ;  /* 0x000000b602307223 */ /* 0x0c0fe20000010096 */
[CC--:B------:R-:W-:Y:S01]  /*12290*/  FFMA.FTZ R162, R2.reuse, R182.reuse, R46 ;  /* 0x000000b602a27223 */ /* 0x0c0fe2000001002e */
[----:B------:R-:W-:Y:S01]  /*122a0*/  FFMA.FTZ R160, R2, R182, R44 ;  /* 0x000000b602a07223 */ /* 0x000fe2000001002c */
[----:B------:R-:W-:Y:S02]  /*122b0*/  I2FP.F32.S32 R2, R5 ;  /* 0x0000000500027245 */ /* 0x000fe40000201400 */
[-C--:B------:R-:W-:Y:S02]  /*122c0*/  ISETP.GE.AND P2, PT, R0, R54.reuse, PT ;  /* 0x000000360000720c */ /* 0x080fe40003f46270 */
[----:B------:R-:W-:Y:S02]  /*122d0*/  ISETP.GE.AND P5, PT, R38, R54, PT ;  /* 0x000000362600720c */ /* 0x000fe40003fa6270 */
[----:B------:R-:W-:-:S02]  /*122e0*/  FSEL R96, R93, -INF , !P1 ;  /* 0xff8000005d607808 */ /* 0x000fc40004800000 */
[-C--:B------:R-:W-:Y:S02]  /*122f0*/  ISETP.GE.AND P6, PT, R40, R54.reuse, PT ;  /* 0x000000362800720c */ /* 0x080fe40003fc6270 */
[----:B------:R-:W-:Y:S01]  /*12300*/  ISETP.GE.AND P1, PT, R35, R54, PT ;  /* 0x000000362300720c */ /* 0x000fe20003f26270 */
[----:B------:R-:W-:Y:S01]  /*12310*/  FFMA.FTZ R164, R2, R182, R95 ;  /* 0x000000b602a47223 */ /* 0x000fe2000001005f */
[-C--:B------:R-:W-:Y:S01]  /*12320*/  ISETP.GE.AND P3, PT, R39, R54.reuse, PT ;  /* 0x000000362700720c */ /* 0x080fe20003f66270 */
[----:B------:R-:W-:Y:S01]  /*12330*/  VIADD R4, R0, 0x78 ;  /* 0x0000007800047836 */ /* 0x000fe20000000000 */
[----:B------:R-:W-:Y:S02]  /*12340*/  ISETP.GE.AND P4, PT, R37, R54, PT ;  /* 0x000000362500720c */ /* 0x000fe40003f86270 */
[----:B------:R-:W-:Y:S02]  /*12350*/  FSEL R84, R94, -INF , !P2 ;  /* 0xff8000005e547808 */ /* 0x000fe40005000000 */
[----:B------:R-:W-:-:S02]  /*12360*/  FSEL R93, R90, -INF , !P5 ;  /* 0xff8000005a5d7808 */ /* 0x000fc40006800000 */
[-C--:B------:R-:W-:Y:S02]  /*12370*/  ISETP.GE.AND P2, PT, R36, R54.reuse, PT ;  /* 0x000000362400720c */ /* 0x080fe40003f46270 */
[----:B------:R-:W-:Y:S02]  /*12380*/  FSEL R95, R92, -INF , !P6 ;  /* 0xff8000005c5f7808 */ /* 0x000fe40007000000 */
[----:B------:R-:W-:Y:S02]  /*12390*/  FSEL R90, R83, -INF , !P1 ;  /* 0xff800000535a7808 */ /* 0x000fe40004800000 */
[-C--:B------:R-:W-:Y:S02]  /*123a0*/  ISETP.GE.AND P6, PT, R34, R54.reuse, PT ;  /* 0x000000362200720c */ /* 0x080fe40003fc6270 */
[----:B------:R-:W-:Y:S02]  /*123b0*/  ISETP.GE.AND P1, PT, R23, R54, PT ;  /* 0x000000361700720c */ /* 0x000fe40003f26270 */
[----:B------:R-:W-:Y:S01]  /*123c0*/  FSEL R94, R91, -INF , !P3 ;  /* 0xff8000005b5e7808 */ /* 0x000fe20005800000 */
[C---:B------:R-:W-:Y:S01]  /*123d0*/  FFMA.FTZ R47, R2.reuse, R182, R149 ;  /* 0x000000b6022f7223 */ /* 0x040fe20000010095 */
[----:B------:R-:W-:Y:S01]  /*123e0*/  ISETP.GE.AND P3, PT, R33, R54, PT ;  /* 0x000000362100720c */ /* 0x000fe20003f66270 */
[CC--:B------:R-:W-:Y:S01]  /*123f0*/  FFMA.FTZ R46, R2.reuse, R182.reuse, R151 ;  /* 0x000000b6022e7223 */ /* 0x0c0fe20000010097 */
[----:B------:R-:W-:Y:S01]  /*12400*/  FSEL R92, R89, -INF , !P4 ;  /* 0xff800000595c7808 */ /* 0x000fe20006000000 */
[----:B------:R-:W-:Y:S01]  /*12410*/  FFMA.FTZ R166, R2, R182, R114 ;  /* 0x000000b602a67223 */ /* 0x000fe20000010072 */
[----:B------:R-:W-:Y:S01]  /*12420*/  BAR.SYNC.DEFER_BLOCKING 0x0 ;  /* 0x0000000000007b1d */ /* 0x000fe20000010000 */
[----:B------:R-:W-:-:S02]  /*12430*/  ISETP.GE.AND P5, PT, R32, R54, PT ;  /* 0x000000362000720c */ /* 0x000fc40003fa6270 */
[----:B------:R-:W-:Y:S02]  /*12440*/  ISETP.GE.AND P4, PT, R31, R54, PT ;  /* 0x000000361f00720c */ /* 0x000fe40003f86270 */
[----:B------:R-:W-:Y:S02]  /*12450*/  FSEL R91, R88, -INF , !P2 ;  /* 0xff800000585b7808 */ /* 0x000fe40005000000 */
[----:B------:R-:W-:Y:S02]  /*12460*/  I2FP.F32.S32 R2, R4 ;  /* 0x0000000400027245 */ /* 0x000fe40000201400 */
[----:B------:R-:W-:Y:S02]  /*12470*/  ISETP.GE.AND P2, PT, R30, R54, PT ;  /* 0x000000361e00720c */ /* 0x000fe40003f46270 */
[----:B------:R-:W-:Y:S02]  /*12480*/  FSEL R89, R82, -INF , !P6 ;  /* 0xff80000052597808 */ /* 0x000fe40007000000 */
[----:B------:R-:W-:-:S02]  /*12490*/  FSEL R83, R77, -INF , !P1 ;  /* 0xff8000004d537808 */ /* 0x000fc40004800000 */
[-C--:B------:R-:W-:Y:S02]  /*124a0*/  ISETP.GE.AND P6, PT, R22, R54.reuse, PT ;  /* 0x000000361600720c */ /* 0x080fe40003fc6270 */
[-C--:B------:R-:W-:Y:S02]  /*124b0*/  ISETP.GE.AND P1, PT, R17, R54.reuse, PT ;  /* 0x000000361100720c */ /* 0x080fe40003f26270 */
[----:B------:R-:W-:Y:S02]  /*124c0*/  FSEL R88, R81, -INF , !P3 ;  /* 0xff80000051587808 */ /* 0x000fe40005800000 */
[----:B------:R-:W-:Y:S02]  /*124d0*/  ISETP.GE.AND P3, PT, R21, R54, PT ;  /* 0x000000361500720c */ /* 0x000fe40003f66270 */
[----:B------:R-:W-:Y:S02]  /*124e0*/  FSEL R87, R80, -INF , !P5 ;  /* 0xff80000050577808 */ /* 0x000fe40006800000 */
[----:B------:R-:W-:Y:S01]  /*124f0*/  FSEL R86, R79, -INF , !P4 ;  /* 0xff8000004f567808 */ /* 0x000fe20006000000 */
[----:B------:R-:W-:Y:S01]  /*12500*/  FFMA.FTZ R168, R2, R182, R252 ;  /* 0x000000b602a87223 */ /* 0x000fe200000100fc */
[----:B------:R-:W-:Y:S01]  /*12510*/  ISETP.GE.AND P5, PT, R20, R54, PT ;  /* 0x000000361400720c */ /* 0x000fe20003fa6270 */
[C---:B------:R-:W-:Y:S01]  /*12520*/  FFMA.FTZ R45, R2.reuse, R182, R104 ;  /* 0x000000b6022d7223 */ /* 0x040fe20000010068 */
[----:B------:R-:W-:Y:S01]  /*12530*/  ISETP.GE.AND P4, PT, R19, R54, PT ;  /* 0x000000361300720c */ /* 0x000fe20003f86270 */
[-C--:B------:R-:W-:Y:S01]  /*12540*/  FFMA.FTZ R44, R2, R182.reuse, R106 ;  /* 0x000000b6022c7223 */ /* 0x080fe2000001006a */
[----:B------:R-:W-:Y:S01]  /*12550*/  FSEL R85, R78, -INF , !P2 ;  /* 0xff8000004e557808 */ /* 0x000fe20005000000 */
[----:B------:R-:W-:Y:S01]  /*12560*/  FFMA.FTZ R163, R2, R182, R249 ;  /* 0x000000b602a37223 */ /* 0x000fe200000100f9 */
[----:B------:R-:W-:Y:S01]  /*12570*/  ISETP.GE.AND P2, PT, R18, R54, PT ;  /* 0x000000361200720c */ /* 0x000fe20003f46270 */
[----:B------:R-:W-:Y:S01]  /*12580*/  VIADD R2, R0, 0x79 ;  /* 0x0000007900027836 */ /* 0x000fe20000000000 */
        /* <DEDUP_REMOVED lines=14> */
[----:B------:R-:W-:Y:S02]  /*12670*/  ISETP.GE.AND P6, PT, R8, R54, PT ;  /* 0x000000360800720c */ /* 0x000fe40003fc6270 */
[----:B------:R-:W-:Y:S02]  /*12680*/  I2FP.F32.S32 R3, R2 ;  /* 0x0000000200037245 */ /* 0x000fe40000201400 */
[----:B------:R-:W-:Y:S02]  /*12690*/  FSEL R75, R62, -INF , !P3 ;  /* 0xff8000003e4b7808 */ /* 0x000fe40005800000 */
[----:B------:R-:W-:Y:S02]  /*126a0*/  ISETP.GE.AND P3, PT, R7, R54, PT ;  /* 0x000000360700720c */ /* 0x000fe40003f66270 */
[----:B------:R-:W-:-:S02]  /*126b0*/  FSEL R72, R60, -INF , !P5 ;  /* 0xff8000003c487808 */ /* 0x000fc40006800000 */
[----:B------:R-:W-:Y:S02]  /*126c0*/  FSEL R70, R43, -INF , !P4 ;  /* 0xff8000002b467808 */ /* 0x000fe40006000000 */
[-C--:B------:R-:W-:Y:S02]  /*126d0*/  ISETP.GE.AND P5, PT, R6, R54.reuse, PT ;  /* 0x000000360600720c */ /* 0x080fe40003fa6270 */
[----:B------:R-:W-:Y:S02]  /*126e0*/  ISETP.GE.AND P4, PT, R5, R54, PT ;  /* 0x000000360500720c */ /* 0x000fe40003f86270 */
[----:B------:R-:W-:Y:S01]  /*126f0*/  FSEL R68, R42, -INF , !P2 ;  /* 0xff8000002a447808 */ /* 0x000fe20005000000 */
[----:B------:R-:W-:Y:S01]  /*12700*/  FFMA.FTZ R43, R3, R182, R105 ;  /* 0x000000b6032b7223 */ /* 0x000fe20000010069 */
[----:B------:R-:W-:Y:S02]  /*12710*/  ISETP.GE.AND P2, PT, R4, R54, PT ;  /* 0x000000360400720c */ /* 0x000fe40003f46270 */
        /* <DEDUP_REMOVED lines=27> */
[----:B------:R-:W-:Y:S01]  /*128d0*/  FSEL R119, R119, -INF , !P3 ;  /* 0xff80000077777808 */ /* 0x000fe20005800000 */
[----:B------:R-:W-:Y:S01]  /*128e0*/  FFMA.FTZ R42, R3, R182, R107 ;  /* 0x000000b6032a7223 */ /* 0x000fe2000001006b */
        /* <DEDUP_REMOVED lines=40> */
[----:B------:R-:W-:Y:S02]  /*12b70*/  FSEL R50, R44, -INF , !P6 ;  /* 0xff8000002c327808 */ /* 0x000fe40007000000 */
[----:B------:R-:W-:Y:S02]  /*12b80*/  FSEL R58, R48, -INF , !P2 ;  /* 0xff800000303a7808 */ /* 0x000fe40005000000 */
[----:B------:R-:W-:Y:S02]  /*12b90*/  ISETP.GE.AND P6, PT, R40, R57, PT ;  /* 0x000000392800720c */ /* 0x000fe40003fc6270 */
[----:B------:R-:W-:Y:S02]  /*12ba0*/  ISETP.GE.AND P1, PT, R5, R55, PT ;  /* 0x000000370500720c */ /* 0x000fe40003f26270 */
        /* <DEDUP_REMOVED lines=8> */
[----:B------:R-:W-:Y:S02]  /*12c30*/  FSEL R55, R46, -INF , !P1 ;  /* 0xff8000002e377808 */ /* 0x000fe40004800000 */
[----:B------:R-:W-:Y:S02]  /*12c40*/  ISETP.GE.AND P6, PT, R37, R57, PT ;  /* 0x000000392500720c */ /* 0x000fe40003fc6270 */
[----:B------:R-:W-:Y:S02]  /*12c50*/  FSEL R46, R221, -INF , !P3 ;  /* 0xff800000dd2e7808 */ /* 0x000fe40005800000 */
[----:B------:R-:W-:Y:S02]  /*12c60*/  FSEL R150, R230, -INF , !P2 ;  /* 0xff800000e6967808 */ /* 0x000fe40005000000 */
        /* <DEDUP_REMOVED lines=8> */
[-C--:B------:R-:W-:Y:S02]  /*12cf0*/  ISETP.GE.AND P1, PT, R41, R56.reuse, PT ;  /* 0x000000382900720c */ /* 0x080fe40003f26270 */
[----:B------:R-:W-:Y:S02]  /*12d00*/  FSEL R43, R156, -INF , !P3 ;  /* 0xff8000009c2b7808 */ /* 0x000fe40005800000 */
[----:B------:R-:W-:Y:S02]  /*12d10*/  FSEL R147, R217, -INF , !P2 ;  /* 0xff800000d9937808 */ /* 0x000fe40005000000 */
[----:B------:R-:W-:Y:S02]  /*12d20*/  ISETP.GE.AND P3, PT, R34, R56, PT ;  /* 0x000000382200720c */ /* 0x000fe40003f66270 */
[----:B------:R-:W-:-:S02]  /*12d30*/  FSEL R156, R215, -INF , !P5 ;  /* 0xff800000d79c7808 */ /* 0x000fc40006800000 */
[----:B------:R-:W-:Y:S02]  /*12d40*/  FSEL R41, R214, -INF , !P4 ;  /* 0xff800000d6297808 */ /* 0x000fe40006000000 */
[-C--:B------:R-:W-:Y:S02]  /*12d50*/  ISETP.GE.AND P2, PT, R35, R57.reuse, PT ;  /* 0x000000392300720c */ /* 0x080fe40003f46270 */
[C---:B------:R-:W-:Y:S02]  /*12d60*/  ISETP.GE.AND P5, PT, R33.reuse, R57, PT ;  /* 0x000000392100720c */ /* 0x040fe40003fa6270 */
[----:B------:R-:W-:Y:S02]  /*12d70*/  ISETP.GE.AND P4, PT, R33, R56, PT ;  /* 0x000000382100720c */ /* 0x000fe40003f86270 */
[----:B------:R-:W-:Y:S02]  /*12d80*/  FSEL R151, R212, -INF , !P6 ;  /* 0xff800000d4977808 */ /* 0x000fe40007000000 */
        /* <DEDUP_REMOVED lines=13> */
[C---:B------:R-:W-:Y:S02]  /*12e60*/  ISETP.GE.AND P6, PT, R22.reuse, R57, PT ;  /* 0x000000391600720c */ /* 0x040fe40003fc6270 */
        /* <DEDUP_REMOVED lines=24> */
[----:B------:R-:W-:Y:S02]  /*12ff0*/  ISETP.GE.AND P1, PT, R23, R56, PT ;  /* 0x000000381700720c */ /* 0x000fe40003f26270 */
[----:B------:R-:W-:Y:S02]  /*13000*/  FSEL R30, R130, -INF , !P3 ;  /* 0xff800000821e7808 */ /* 0x000fe40005800000 */
        /* <DEDUP_REMOVED lines=15> */
[-C--:B------:R-:W-:Y:S02]  /*13100*/  ISETP.GE.AND P4, PT, R10, R56.reuse, PT ;  /* 0x000000380a00720c */ /* 0x080fe40003f86270 */
[----:B------:R-:W-:Y:S02]  /*13110*/  FSEL R124, R124, -INF , !P6 ;  /* 0xff8000007c7c7808 */ /* 0x000fe40007000000 */
[----:B------:R-:W-:Y:S02]  /*13120*/  FSEL R31, R178, -INF , !P1 ;  /* 0xff800000b21f7808 */ /* 0x000fe40004800000 */
        /* <DEDUP_REMOVED lines=10> */
[----:B------:R-:W-:Y:S02]  /*131d0*/  ISETP.GE.AND P6, PT, R5, R57, PT ;  /* 0x000000390500720c */ /* 0x000fe40003fc6270 */
[-C--:B------:R-:W-:Y:S02]  /*131e0*/  ISETP.GE.AND P3, PT, R16, R56.reuse, PT ;  /* 0x000000381000720c */ /* 0x080fe40003f66270 */
[----:B------:R-:W-:Y:S02]  /*131f0*/  ISETP.GE.AND P1, PT, R14, R56, PT ;  /* 0x000000380e00720c */ /* 0x000fe40003f26270 */
[----:B------:R-:W-:Y:S02]  /*13200*/  FSEL R122, R167, -INF , !P2 ;  /* 0xff800000a77a7808 */ /* 0x000fe40005000000 */
[----:B------:R-:W-:-:S02]  /*13210*/  FSEL R111, R159, -INF , !P5 ;  /* 0xff8000009f6f7808 */ /* 0x000fc40006800000 */
[----:B------:R-:W-:Y:S02]  /*13220*/  FSEL R14, R158, -INF , !P4 ;  /* 0xff8000009e0e7808 */ /* 0x000fe40006000000 */
[-C--:B------:R-:W-:Y:S02]  /*13230*/  ISETP.GE.AND P2, PT, R6, R57.reuse, PT ;  /* 0x000000390600720c */ /* 0x080fe40003f46270 */
[-C--:B------:R-:W-:Y:S02]  /*13240*/  ISETP.GE.AND P5, PT, R4, R57.reuse, PT ;  /* 0x000000390400720c */ /* 0x080fe40003fa6270 */
[----:B------:R-:W-:Y:S02]  /*13250*/  ISETP.GE.AND P4, PT, R2, R57, PT ;  /* 0x000000390200720c */ /* 0x000fe40003f86270 */
[----:B------:R-:W-:Y:S02]  /*13260*/  FSEL R57, R166, -INF , !P6 ;  /* 0xff800000a6397808 */ /* 0x000fe40007000000 */
[----:B------:R-:W-:-:S02]  /*13270*/  FSEL R21, R174, -INF , !P3 ;  /* 0xff800000ae157808 */ /* 0x000fc40005800000 */
[----:B------:R-:W-:Y:S02]  /*13280*/  FSEL R19, R173, -INF , !P1 ;  /* 0xff800000ad137808 */ /* 0x000fe40004800000 */
[----:B------:R-:W-:Y:S02]  /*13290*/  ISETP.GE.AND P6, PT, R238, 0x3, PT ;  /* 0x00000003ee00780c */ /* 0x000fe40003fc6270 */
[-C--:B------:R-:W-:Y:S02]  /*132a0*/  ISETP.GE.AND P3, PT, R11, R56.reuse, PT ;  /* 0x000000380b00720c */ /* 0x080fe40003f66270 */
[----:B------:R-:W-:Y:S02]  /*132b0*/  ISETP.GE.AND P1, PT, R9, R56, PT ;  /* 0x000000380900720c */ /* 0x000fe40003f26270 */
[----:B------:R-:W-:Y:S02]  /*132c0*/  FSEL R18, R172, -INF , !P3 ;  /* 0xff800000ac127808 */ /* 0x000fe40005800000 */
[----:B------:R-:W-:-:S02]  /*132d0*/  FSEL R16, R165, -INF , !P1 ;  /* 0xff800000a5107808 */ /* 0x000fc40004800000 */
[-C--:B------:R-:W-:Y:S02]  /*132e0*/  ISETP.GE.AND P3, PT, R8, R56.reuse, PT ;  /* 0x000000380800720c */ /* 0x080fe40003f66270 */
[----:B------:R-:W-:Y:S01]  /*132f0*/  ISETP.GE.AND P1, PT, R6, R56, PT ;  /* 0x000000380600720c */ /* 0x000fe20003f26270 */
[CC--:B------:R-:W-:Y:S01]  /*13300*/  FFMA.FTZ R54, R3.reuse, R182.reuse, R248 ;  /* 0x000000b603367223 */ /* 0x0c0fe200000100f8 */
[----:B------:R-:W-:Y:S01]  /*13310*/  FFMA.FTZ R3, R3, R182, R240 ;  /* 0x000000b603037223 */ /* 0x000fe200000100f0 */
[----:B------:R-:W-:Y:S02]  /*13320*/  FSEL R15, R161, -INF , !P3 ;  /* 0xff800000a10f7808 */ /* 0x000fe40005800000 */
[----:B------:R-:W-:Y:S02]  /*13330*/  FSEL R110, R162, -INF , !P2 ;  /* 0xff800000a26e7808 */ /* 0x000fe40005000000 */
[----:B------:R-:W-:Y:S01]  /*13340*/  FSEL R11, R160, -INF , !P1 ;  /* 0xff800000a00b7808 */ /* 0x000fe20004800000 */
[----:B------:R-:W-:Y:S01]  /*13350*/  BSSY B1, `(.L_x_601) ;  /* 0x000003d000017945 */ /* 0x000fe20003800000 */
        /* <DEDUP_REMOVED lines=9> */
[----:B------:R-:W2:Y:S01]  /*133f0*/  LDL.64 R248, [R1+0x2b8] ;  /* 0x0002b80001f87983 */ /* 0x000ea20000100a00 */
[C---:B------:R-:W-:Y:S01]  /*13400*/  SHF.L.U64.HI R240, R242.reuse, 0x7, R243 ;  /* 0x00000007f2f07819 */ /* 0x040fe200000102f3 */
[----:B------:R-:W-:Y:S01]  /*13410*/  IMAD.SHL.U32 R252, R242, 0x80, RZ ;  /* 0x00000080f2fc7824 */ /* 0x000fe200078e00ff */
[----:B------:R-:W-:Y:S01]  /*13420*/  BSSY B0, `(.L_x_603) ;  /* 0x000002e000007945 */ /* 0x000fe20003800000 */
[----:B------:R-:W-:Y:S01]  /*13430*/  VIADD R0, R238, 0xfffffffd ;  /* 0xfffffffdee007836 */ /* 0x000fe20000000000 */
[----:B------:R1:W-:Y:S03]  /*13440*/  @P0 STS [R195+0x2000], RZ ;  /* 0x002000ffc3000388 */ /* 0x0003e60000000800 */
[----:B------:R-:W-:Y:S01]  /*13450*/  IMAD R2, R240, R0, RZ ;  /* 0x00000000f0027224 */ /* 0x000fe200078e02ff */
[----:B------:R1:W-:Y:S04]  /*13460*/  @P0 STS [R195+0x2004], RZ ;  /* 0x002004ffc3000388 */ /* 0x0003e80000000800 */
[----:B------:R1:W-:Y:S01]  /*13470*/  @P0 STS.64 [R195+0x2008], RZ ;  /* 0x002008ffc3000388 */ /* 0x0003e20000000a00 */
[----:B--2---:R-:W-:Y:S01]  /*13480*/  IMAD.WIDE.U32 R4, R0, R252, R248 ;  /* 0x000000fc00047225 */ /* 0x004fe200078e00f8 */
[----:B------:R-:W-:-:S02]  /*13490*/  SHF.R.S32.HI R0, RZ, 0x1f, R0 ;  /* 0x0000001fff007819 */ /* 0x000fc40000011400 */
[----:B------:R-:W-:-:S03]  /*134a0*/  @!P0 LEA R6, P1, R4, R250, 0x1 ;  /* 0x000000fa04068211 */ /* 0x000fc600078208ff */
[----:B------:R-:W-:Y:S01]  /*134b0*/  IMAD R2, R0, R252, R2 ;  /* 0x000000fc00027224 */ /* 0x000fe200078e0202 */
[----:B------:R-:W-:-:S03]  /*134c0*/  @!P0 LEA R0, P2, R242, R4, 0x5 ;  /* 0x00000004f2008211 */ /* 0x000fc600078428ff */
[----:B------:R-:W-:-:S05]  /*134d0*/  IMAD.IADD R3, R5, 0x1, R2 ;  /* 0x0000000105037824 */ /* 0x000fca00078e0202 */
[----:B------:R-:W-:-:S05]  /*134e0*/  @!P0 LEA.HI.X R7, R4, R251, R3, 0x1, P1 ;  /* 0x000000fb04078211 */ /* 0x000fca00008f0c03 */
[----:B------:R-:W-:Y:S01]  /*134f0*/  @!PT LDS RZ, [RZ] ;  /* 0x00000000fffff984 */ /* 0x000fe20000000800 */
[----:B------:R-:W-:Y:S01]  /*13500*/  @!PT LDS RZ, [RZ] ;  /* 0x00000000fffff984 */ /* 0x000fe20000000800 */
[----:B------:R-:W-:Y:S01]  /*13510*/  @!PT LDS RZ, [RZ] ;  /* 0x00000000fffff984 */ /* 0x000fe20000000800 */
[----:B------:R2:W-:Y:S04]  /*13520*/  @!P0 LDGSTS.E.BYPASS.LTC128B.128 [R195+0x2000], desc[UR4][R6.64] ;  /* 0x0200000006c38fae */ /* 0x0005e8000b901d44 */
[----:B------:R1:W-:Y:S01]  /*13530*/  @P0 STS.128 [R195+0x2800], RZ ;  /* 0x002800ffc3000388 */ /* 0x0003e20000000c00 */
[----:B--2---:R-:W-:Y:S02]  /*13540*/  @!P0 LEA R6, P1, R0, R250, 0x1 ;  /* 0x000000fa00068211 */ /* 0x004fe400078208ff */
[----:B------:R-:W-:-:S04]  /*13550*/  @!P0 LEA.HI.X R7, R242, R3, R243, 0x5, P2 ;  /* 0x00000003f2078211 */ /* 0x000fc800010f2cf3 */
[----:B------:R-:W-:Y:S02]  /*13560*/  @!P0 LEA.HI.X R7, R0, R251, R7, 0x1, P1 ;  /* 0x000000fb00078211 */ /* 0x000fe400008f0c07 */
[----:B------:R-:W-:-:S03]  /*13570*/  @!P0 LEA R0, P2, R242, R4, 0x6 ;  /* 0x00000004f2008211 */ /* 0x000fc600078430ff */
[----:B------:R-:W-:Y:S01]  /*13580*/  @!PT LDS RZ, [RZ] ;  /* 0x00000000fffff984 */ /* 0x000fe20000000800 */
[----:B------:R-:W-:Y:S01]  /*13590*/  @!PT LDS RZ, [RZ] ;  /* 0x00000000fffff984 */ /* 0x000fe20000000800 */
[----:B------:R-:W-:Y:S01]  /*135a0*/  @!PT LDS RZ, [RZ] ;  /* 0x00000000fffff984 */ /* 0x000fe20000000800 */
[----:B------:R2:W-:Y:S04]  /*135b0*/  @!P0 LDGSTS.E.BYPASS.LTC128B.128 [R195+0x2800], desc[UR4][R6.64] ;  /* 0x0280000006c38fae */ /* 0x0005e8000b901d44 */
[----:B------:R1:W-:Y:S01]  /*135c0*/  @P0 STS.128 [R195+0x3000], RZ ;  /* 0x003000ffc3000388 */ /* 0x0003e20000000c00 */
[----:B--2---:R-:W-:Y:S02]  /*135d0*/  @!P0 LEA R6, P1, R0, R250, 0x1 ;  /* 0x000000fa00068211 */ /* 0x004fe400078208ff */
[----:B------:R-:W-:-:S04]  /*135e0*/  @!P0 LEA.HI.X R7, R242, R3, R243, 0x6, P2 ;  /* 0x00000003f2078211 */ /* 0x000fc800010f34f3 */
[----:B------:R-:W-:-:S05]  /*135f0*/  @!P0 LEA.HI.X R7, R0, R251, R7, 0x1, P1 ;  /* 0x000000fb00078211 */ /* 0x000fca00008f0c07 */
        /* <DEDUP_REMOVED lines=16> */
.L_x_604:
[----:B------:R-:W-:Y:S05]  /*13700*/  BSYNC B0 ;  /* 0x0000000000007941 */ /* 0x000fea0003800000 */
.L_x_603:
[----:B------:R-:W0:Y:S02]  /*13710*/  LDGDEPBAR ;  /* 0x00000000000079af */ /* 0x000e240000000000 */
.L_x_602:
[----:B------:R-:W-:Y:S05]  /*13720*/  BSYNC B1 ;  /* 0x0000000000017941 */ /* 0x000fea0003800000 */
.L_x_601:
[----:B------:R-:W-:Y:S01]  /*13730*/  FMNMX.FTZ R0, R12, R42, !PT ;  /* 0x0000002a0c007209 */ /* 0x000fe20007810000 */
[----:B------:R-:W3:Y:S03]  /*13740*/  LDL.LU R173, [R1+0x88] ;  /* 0x0000880001ad7983 */ /* 0x000ee60000300800 */
[----:B------:R-:W-:Y:S01]  /*13750*/  FMNMX.FTZ R0, R47, R0, !PT ;  /* 0x000000002f007209 */ /* 0x000fe20007810000 */
[----:B------:R-:W4:Y:S03]  /*13760*/  LDL.LU R169, [R1+0x8c] ;  /* 0x00008c0001a97983 */ /* 0x000f260000300800 */
[----:B------:R-:W-:Y:S01]  /*13770*/  FMNMX.FTZ R0, R46, R0, !PT ;  /* 0x000000002e007209 */ /* 0x000fe20007810000 */
[----:B------:R-:W4:Y:S03]  /*13780*/  LDL.LU R167, [R1+0x78] ;  /* 0x0000780001a77983 */ /* 0x000f260000300800 */
[----:B------:R-:W-:Y:S01]  /*13790*/  FMNMX.FTZ R0, R45, R0, !PT ;  /* 0x000000002d007209 */ /* 0x000fe20007810000 */
[----:B------:R-:W4:Y:S03]  /*137a0*/  LDL.LU R165, [R1+0x7c] ;  /* 0x00007c0001a57983 */ /* 0x000f260000300800 */
[----:B------:R-:W-:Y:S01]  /*137b0*/  FMNMX.FTZ R0, R44, R0, !PT ;  /* 0x000000002c007209 */ /* 0x000fe20007810000 */
[----:B------:R-:W4:Y:S03]  /*137c0*/  LDL.LU R158, [R1+0x68] ;  /* 0x00006800019e7983 */ /* 0x000f260000300800 */
[----:B------:R-:W-:Y:S01]  /*137d0*/  FMNMX.FTZ R0, R43, R0, !PT ;  /* 0x000000002b007209 */ /* 0x000fe20007810000 */
[----:B-1----:R-:W4:Y:S03]  /*137e0*/  LDL.LU R7, [R1+0x6c] ;  /* 0x00006c0001077983 */ /* 0x002f260000300800 */
[----:B------:R-:W-:Y:S01]  /*137f0*/  FMNMX.FTZ R0, R41, R0, !PT ;  /* 0x0000000029007209 */ /* 0x000fe20007810000 */
[----:B------:R-:W4:Y:S03]  /*13800*/  LDL R6, [R1+0x58] ;  /* 0x0000580001067983 */ /* 0x000f260000100800 */
[----:B------:R-:W-:Y:S01]  /*13810*/  FMNMX.FTZ R0, R40, R0, !PT ;  /* 0x0000000028007209 */ /* 0x000fe20007810000 */
[----:B------:R-:W4:Y:S03]  /*13820*/  LDL.LU R5, [R1+0x5c] ;  /* 0x00005c0001057983 */ /* 0x000f260000300800 */
[----:B------:R-:W-:Y:S01]  /*13830*/  FMNMX.FTZ R0, R39, R0, !PT ;  /* 0x0000000027007209 */ /* 0x000fe20007810000 */
[----:B------:R-:W-:Y:S03]  /*13840*/  STL [R1+0x40c], R170 ;  /* 0x00040caa01007387 */ /* 0x000fe60000100800 */
        /* <DEDUP_REMOVED lines=45> */
[----:B------:R-:W-:Y:S04]  /*13b20*/  STL [R1+0x384], R26 ;  /* 0x0003841a01007387 */ /* 0x000fe80000100800 */
[----:B--2---:R-:W1:Y:S04]  /*13b30*/  SHFL.BFLY PT, R2, R0, 0x2, 0x1f ;  /* 0x0c401f0000027f89 */ /* 0x004e6800000e0000 */
[----:B------:R-:W-:Y:S04]  /*13b40*/  STL [R1+0x390], R26 ;  /* 0x0003901a01007387 */ /* 0x000fe80000100800 */
[----:B------:R-:W-:Y:S04]  /*13b50*/  STL [R1+0x380], R27 ;  /* 0x0003801b01007387 */ /* 0x000fe80000100800 */
[----:B------:R-:W-:Y:S04]  /*13b60*/  STL [R1+0x37c], R24 ;  /* 0x00037c1801007387 */ /* 0x000fe80000100800 */
[----:B------:R-:W-:Y:S04]  /*13b70*/  STL [R1+0x378], R25 ;  /* 0x0003781901007387 */ /* 0x000fe80000100800 */
[----:B------:R-:W-:Y:S01]  /*13b80*/  STL [R1+0x394], R25 ;  /* 0x0003941901007387 */ /* 0x000fe20000100800 */
[----:B-1----:R-:W-:-:S03]  /*13b90*/  FMNMX.FTZ R0, R0, R2, !PT ;  /* 0x0000000200007209 */ /* 0x002fc60007810000 */
[----:B------:R-:W-:Y:S04]  /*13ba0*/  STL [R1+0x374], R28 ;  /* 0x0003741c01007387 */ /* 0x000fe80000100800 */
[----:B------:R-:W1:Y:S04]  /*13bb0*/  SHFL.BFLY PT, R2, R0, 0x1, 0x1f ;  /* 0x0c201f0000027f89 */ /* 0x000e6800000e0000 */
[----:B------:R2:W-:Y:S04]  /*13bc0*/  STL [R1+0x370], R29 ;  /* 0x0003701d01007387 */ /* 0x0005e80000100800 */
[----:B------:R-:W-:Y:S04]  /*13bd0*/  STL [R1+0x34c], R226 ;  /* 0x00034ce201007387 */ /* 0x000fe80000100800 */
[----:B------:R-:W-:Y:S04]  /*13be0*/  STL [R1+0x348], R223 ;  /* 0x000348df01007387 */ /* 0x000fe80000100800 */
[----:B------:R-:W-:Y:S04]  /*13bf0*/  STL [R1+0x324], R251 ;  /* 0x000324fb01007387 */ /* 0x000fe80000100800 */
[----:B------:R-:W-:Y:S01]  /*13c00*/  STL [R1+0x320], R250 ;  /* 0x000320fa01007387 */ /* 0x000fe20000100800 */
[----:B-1----:R-:W-:-:S03]  /*13c10*/  FMNMX.FTZ R210, R0, R2, !PT ;  /* 0x0000000200d27209 */ /* 0x002fc60007810000 */
[----:B------:R-:W-:Y:S01]  /*13c20*/  STL [R1+0x31c], R245 ;  /* 0x00031cf501007387 */ /* 0x000fe20000100800 */
[----:B------:R-:W-:-:S03]  /*13c30*/  FSETP.NEU.FTZ.AND P0, PT, R210, -INF , PT ;  /* 0xff800000d200780b */ /* 0x000fc60003f1d000 */
[----:B------:R-:W-:Y:S01]  /*13c40*/  STL [R1+0x318], R244 ;  /* 0x000318f401007387 */ /* 0x000fe20000100800 */
[----:B------:R-:W-:-:S03]  /*13c50*/  FSEL R0, R210, RZ, P0 ;  /* 0x000000ffd2007208 */ /* 0x000fc60000000000 */
[----:B------:R-:W-:Y:S02]  /*13c60*/  STL [R1+0x314], R243 ;  /* 0x000314f301007387 */ /* 0x000fe40000100800 */
[----:B------:R-:W-:Y:S02]  /*13c70*/  FADD.FTZ R4, R12, -R0 ;  /* 0x800000000c047221 */ /* 0x000fe40000010000 */
[----:B------:R-:W-:Y:S04]  /*13c80*/  STL [R1+0x310], R242 ;  /* 0x000310f201007387 */ /* 0x000fe80000100800 */
[----:B------:R-:W2:Y:S04]  /*13c90*/  LD.E R0, desc[UR4][R180.64+0xdc] ;  /* 0x0000dc04b4007980 */ /* 0x000ea8000c101900 */
        /* <DEDUP_REMOVED lines=10> */
[----:B------:R-:W-:Y:S01]  /*13d40*/  STL [R1+0x330], R210 ;  /* 0x000330d201007387 */ /* 0x000fe20000100800 */
[----:B--2---:R-:W-:-:S05]  /*13d50*/  FMUL.FTZ R2, R0, R210 ;  /* 0x000000d200027220 */ /* 0x004fca0000410000 */
[----:B------:R-:W-:-:S05]  /*13d60*/  FSEL R2, R2, RZ, P0 ;  /* 0x000000ff02027208 */ /* 0x000fca0000000000 */
        /* <DEDUP_REMOVED lines=31> */
[----:B------:R-:W-:Y:S01]  /*13f60*/  FFMA.FTZ R188, R8, R0, -R2 ;  /* 0x0000000008bc7223 */ /* 0x000fe20000010802 */
[----:B------:R-:W-:-:S06]  /*13f70*/  FMUL.FTZ R2, R0, R4 ;  /* 0x0000000400027220 */ /* 0x000fcc0000410000 */
[----:B------:R-:W3:Y:S01]  /*13f80*/  MUFU.EX2 R2, R2 ;  /* 0x0000000200027308 */ /* 0x000ee20000000800 */
[----:B------:R-:W-:Y:S04]  /*13f90*/  STL [R1+0x12c], R24 ;  /* 0x00012c1801007387 */ /* 0x000fe80000100800 */
[----:B------:R-:W-:Y:S04]  /*13fa0*/  STL [R1+0x174], R23 ;  /* 0x0001741701007387 */ /* 0x000fe80000100800 */
[----:B------:R-:W-:Y:S01]  /*13fb0*/  STL [R1+0x398], R26 ;  /* 0x0003981a01007387 */ /* 0x000fe20000100800 */
[----:B------:R1:W2:Y:S01]  /*13fc0*/  MUFU.EX2 R174, R3 ;  /* 0x0000000300ae7308 */ /* 0x0002a20000000800 */
[-C--:B---3--:R-:W-:Y:S01]  /*13fd0*/  FMUL.FTZ R226, R173, R2.reuse ;  /* 0x00000002ade27220 */ /* 0x088fe20000410000 */
[-C--:B----4-:R-:W-:Y:S01]  /*13fe0*/  FMUL.FTZ R223, R169, R2.reuse ;  /* 0x00000002a9df7220 */ /* 0x090fe20000410000 */
[----:B------:R-:W-:-:S03]  /*13ff0*/  FMUL.FTZ R4, R167, R2 ;  /* 0x00000002a7047220 */ /* 0x000fc60000410000 */
[----:B------:R-:W-:Y:S04]  /*14000*/  STL [R1+0x350], R226 ;  /* 0x000350e201007387 */ /* 0x000fe80000100800 */
[----:B------:R3:W-:Y:S01]  /*14010*/  STL [R1+0x354], R223 ;  /* 0x000354df01007387 */ /* 0x0007e20000100800 */
[----:B-1----:R-:W-:-:S03]  /*14020*/  FMUL.FTZ R3, R165, R2 ;  /* 0x00000002a5037220 */ /* 0x002fc60000410000 */
[----:B------:R1:W-:Y:S01]  /*14030*/  STL [R1+0x188], R4 ;  /* 0x0001880401007387 */ /* 0x0003e20000100800 */
[-C--:B---3--:R-:W-:Y:S01]  /*14040*/  FMUL.FTZ R223, R158, R2.reuse ;  /* 0x000000029edf7220 */ /* 0x088fe20000410000 */
[----:B-1----:R-:W-:-:S04]  /*14050*/  FMUL.FTZ R4, R7, R2 ;  /* 0x0000000207047220 */ /* 0x002fc80000410000 */
[----:B------:R-:W-:Y:S04]  /*14060*/  STL [R1+0x358], R223 ;  /* 0x000358df01007387 */ /* 0x000fe80000100800 */
[----:B------:R1:W-:Y:S04]  /*14070*/  STL [R1+0x18c], R3 ;  /* 0x00018c0301007387 */ /* 0x0003e80000100800 */
[----:B------:R-:W-:Y:S04]  /*14080*/  STL [R1+0x19c], R4 ;  /* 0x00019c0401007387 */ /* 0x000fe80000100800 */
[----:B------:R-:W3:Y:S01]  /*14090*/  LDL.LU R191, [R1+0x40] ;  /* 0x0000400001bf7983 */ /* 0x000ee20000300800 */
[----:B-1----:R-:W-:-:S05]  /*140a0*/  FMUL.FTZ R3, R6, R2 ;  /* 0x0000000206037220 */ /* 0x002fca0000410000 */
[----:B------:R-:W-:Y:S04]  /*140b0*/  STL [R1+0x1a8], R3 ;  /* 0x0001a80301007387 */ /* 0x000fe80000100800 */
[----:B------:R-:W4:Y:S04]  /*140c0*/  LDL R187, [R1+0x44] ;  /* 0x0000440001bb7983 */ /* 0x000f280000100800 */
[----:B------:R-:W4:Y:S04]  /*140d0*/  LDL R179, [R1+0x30] ;  /* 0x0000300001b37983 */ /* 0x000f280000100800 */
[----:B------:R-:W4:Y:S04]  /*140e0*/  LDL.LU R176, [R1+0x34] ;  /* 0x0000340001b07983 */ /* 0x000f280000300800 */
[----:B------:R-:W4:Y:S04]  /*140f0*/  LDL R178, [R1+0x20] ;  /* 0x0000200001b27983 */ /* 0x000f280000100800 */
[----:B------:R-:W4:Y:S04]  /*14100*/  LDL R177, [R1+0x24] ;  /* 0x0000240001b17983 */ /* 0x000f280000100800 */
[----:B------:R-:W4:Y:S01]  /*14110*/  LDL R7, [R1] ;  /* 0x0000000001077983 */ /* 0x000f220000100800 */
[-C--:B------:R-:W-:Y:S01]  /*14120*/  FMUL.FTZ R223, R5, R2.reuse ;  /* 0x0000000205df7220 */ /* 0x080fe20000410000 */
[----:B--2---:R-:W-:Y:S01]  /*14130*/  FFMA.FTZ R158, R186, R2, R174 ;  /* 0x00000002ba9e7223 */ /* 0x004fe200000100ae */
[----:B------:R-:W-:Y:S01]  /*14140*/  FMNMX.FTZ R2, R134, R84, !PT ;  /* 0x0000005486027209 */ /* 0x000fe20007810000 */
[----:B------:R-:W2:Y:S03]  /*14150*/  LDL.LU R6, [R1+0x4] ;  /* 0x0000040001067983 */ /* 0x000ea60000300800 */
        /* <DEDUP_REMOVED lines=35> */
[----:B------:R-:W-:-:S04]  /*14390*/  FSETP.NEU.FTZ.AND P0, PT, R201, -INF , PT ;  /* 0xff800000c900780b */ /* 0x000fc80003f1d000 */
[----:B------:R-:W-:-:S05]  /*143a0*/  FSEL R2, R201, RZ, P0 ;  /* 0x000000ffc9027208 */ /* 0x000fca0000000000 */
[----:B------:R-:W-:-:S04]  /*143b0*/  FADD.FTZ R3, R134, -R2 ;  /* 0x8000000286037221 */ /* 0x000fc80000010000 */
[C---:B------:R-:W-:Y:S01]  /*143c0*/  FMUL.FTZ R3, R0.reuse, R3 ;  /* 0x0000000300037220 */ /* 0x040fe20000410000 */
[----:B------:R-:W-:-:S05]  /*143d0*/  FMUL.FTZ R2, R0, R201 ;  /* 0x000000c900027220 */ /* 0x000fca0000410000 */
[----:B------:R-:W3:Y:S01]  /*143e0*/  MUFU.EX2 R3, R3 ;  /* 0x0000000300037308 */ /* 0x000ee20000000800 */
        /* <DEDUP_REMOVED lines=33> */
[----:B------:R-:W-:Y:S04]  /*14600*/  STL [R1+0x39c], R223 ;  /* 0x00039cdf01007387 */ /* 0x000fe80000100800 */
[----:B------:R-:W-:Y:S01]  /*14610*/  STL [R1+0x334], R201 ;  /* 0x000334c901007387 */ /* 0x000fe20000100800 */
[----:B---3--:R-:W-:-:S05]  /*14620*/  FMUL.FTZ R2, R191, R3 ;  /* 0x00000003bf027220 */ /* 0x008fca0000410000 */
[----:B------:R1:W-:Y:S01]  /*14630*/  STL [R1+0x230], R2 ;  /* 0x0002300201007387 */ /* 0x0003e20000100800 */
[-C--:B----4-:R-:W-:Y:S01]  /*14640*/  FMUL.FTZ R11, R187, R3.reuse ;  /* 0x00000003bb0b7220 */ /* 0x090fe20000410000 */
[----:B------:R-:W-:-:S04]  /*14650*/  FMUL.FTZ R10, R179, R3 ;  /* 0x00000003b30a7220 */ /* 0x000fc80000410000 */
[----:B------:R-:W-:Y:S01]  /*14660*/  STL [R1+0x234], R11 ;  /* 0x0002340b01007387 */ /* 0x000fe20000100800 */
[----:B-1----:R-:W-:-:S03]  /*14670*/  FMUL.FTZ R2, R176, R3 ;  /* 0x00000003b0027220 */ /* 0x002fc60000410000 */
[----:B------:R-:W3:Y:S01]  /*14680*/  LDL R176, [R1+0xc] ;  /* 0x00000c0001b07983 */ /* 0x000ee20000100800 */
[----:B------:R-:W-:-:S03]  /*14690*/  FMUL.FTZ R180, R178, R3 ;  /* 0x00000003b2b47220 */ /* 0x000fc60000410000 */
[----:B------:R-:W-:Y:S01]  /*146a0*/  STL [R1+0x240], R10 ;  /* 0x0002400a01007387 */ /* 0x000fe20000100800 */
[----:B------:R-:W-:-:S03]  /*146b0*/  FMUL.FTZ R181, R177, R3 ;  /* 0x00000003b1b57220 */ /* 0x000fc60000410000 */
[----:B------:R1:W-:Y:S01]  /*146c0*/  STL [R1+0x244], R2 ;  /* 0x0002440201007387 */ /* 0x0003e20000100800 */
[----:B------:R-:W-:-:S03]  /*146d0*/  FMUL.FTZ R245, R7, R3 ;  /* 0x0000000307f57220 */ /* 0x000fc60000410000 */
[----:B------:R-:W-:Y:S04]  /*146e0*/  STL [R1+0x338], R180 ;  /* 0x000338b401007387 */ /* 0x000fe80000100800 */
[----:B------:R-:W-:Y:S04]  /*146f0*/  STL [R1+0x33c], R181 ;  /* 0x00033cb501007387 */ /* 0x000fe80000100800 */
[----:B------:R-:W-:Y:S04]  /*14700*/  STL [R1+0x340], R245 ;  /* 0x000340f501007387 */ /* 0x000fe80000100800 */
[----:B------:R-:W4:Y:S04]  /*14710*/  LDL.LU R238, [R1+0x48] ;  /* 0x0000480001ee7983 */ /* 0x000f280000300800 */
[----:B------:R-:W3:Y:S04]  /*14720*/  LDL R234, [R1+0x4c] ;  /* 0x00004c0001ea7983 */ /* 0x000ee80000100800 */
[----:B------:R-:W3:Y:S04]  /*14730*/  LDL.LU R221, [R1+0x38] ;  /* 0x0000380001dd7983 */ /* 0x000ee80000300800 */
[----:B------:R-:W3:Y:S04]  /*14740*/  LDL R220, [R1+0x3c] ;  /* 0x00003c0001dc7983 */ /* 0x000ee80000100800 */
[----:B------:R-:W3:Y:S04]  /*14750*/  LDL.LU R179, [R1+0x28] ;  /* 0x0000280001b37983 */ /* 0x000ee80000300800 */
[----:B------:R-:W3:Y:S04]  /*14760*/  LDL R178, [R1+0x2c] ;  /* 0x00002c0001b27983 */ /* 0x000ee80000100800 */
[----:B------:R-:W3:Y:S01]  /*14770*/  LDL R177, [R1+0x8] ;  /* 0x0000080001b17983 */ /* 0x000ee20000100800 */
[----:B------:R-:W2:Y:S08]  /*14780*/  MUFU.EX2 R4, R4 ;  /* 0x0000000400047308 */ /* 0x000eb00000000800 */
[----:B-1----:R-:W1:Y:S01]  /*14790*/  MUFU.EX2 R2, R5 ;  /* 0x0000000500027308 */ /* 0x002e620000000800 */
[-C--:B--2---:R-:W-:Y:S01]  /*147a0*/  FMUL.FTZ R244, R6, R3.reuse ;  /* 0x0000000306f47220 */ /* 0x084fe20000410000 */
[----:B------:R-:W-:-:S04]  /*147b0*/  FFMA.FTZ R3, R183, R3, R4 ;  /* 0x00000003b7037223 */ /* 0x000fc80000010004 */
[C---:B-1----:R-:W-:Y:S01]  /*147c0*/  FADD.FTZ R79, R2.reuse, R3 ;  /* 0x00000003024f7221 */ /* 0x042fe20000010000 */
[----:B------:R-:W-:Y:S02]  /*147d0*/  F2FP.BF16.F32.PACK_AB R59, R2, R4 ;  /* 0x00000004023b723e */ /* 0x000fe400000010ff */
        /* <DEDUP_REMOVED lines=38> */
[----:B------:R-:W-:Y:S01]  /*14a40*/  FADD.FTZ R3, R133, -R2 ;  /* 0x8000000285037221 */ /* 0x000fe20000010000 */
[----:B------:R-:W-:-:S03]  /*14a50*/  FMUL.FTZ R2, R0, R187 ;  /* 0x000000bb00027220 */ /* 0x000fc60000410000 */
[----:B------:R-:W-:Y:S02]  /*14a60*/  FMUL.FTZ R3, R0, R3 ;  /* 0x0000000300037220 */ /* 0x000fe40000410000 */
[----:B------:R-:W-:-:S04]  /*14a70*/  FSEL R2, R2, RZ, P0 ;  /* 0x000000ff02027208 */ /* 0x000fc80000000000 */
[----:B------:R-:W4:Y:S01]  /*14a80*/  MUFU.EX2 R3, R3 ;  /* 0x0000000300037308 */ /* 0x000f220000000800 */
        /* <DEDUP_REMOVED lines=32> */
[----:B------:R-:W-:-:S04]  /*14c90*/  FMNMX.FTZ R2, R13, R127, !PT ;  /* 0x0000007f0d027209 */ /* 0x000fc80007810000 */
[----:B------:R-:W-:-:S04]  /*14ca0*/  FMNMX.FTZ R2, R150, R2, !PT ;  /* 0x0000000296027209 */ /* 0x000fc80007810000 */
[----:B------:R-:W-:-:S04]  /*14cb0*/  FMNMX.FTZ R2, R149, R2, !PT ;  /* 0x0000000295027209 */ /* 0x000fc80007810000 */
[----:B------:R-:W-:Y:S01]  /*14cc0*/  FMNMX.FTZ R2, R148, R2, !PT ;  /* 0x0000000294027209 */ /* 0x000fe20007810000 */
[-C--:B----4-:R-:W-:Y:S01]  /*14cd0*/  FMUL.FTZ R245, R238, R3.reuse ;  /* 0x00000003eef57220 */ /* 0x090fe20000410000 */
[-C--:B---3--:R-:W-:Y:S02]  /*14ce0*/  FMUL.FTZ R181, R234, R3.reuse ;  /* 0x00000003eab57220 */ /* 0x088fe40000410000 */
[----:B------:R-:W-:Y:S01]  /*14cf0*/  FMNMX.FTZ R2, R147, R2, !PT ;  /* 0x0000000293027209 */ /* 0x000fe20007810000 */
[-C--:B------:R-:W-:Y:S01]  /*14d00*/  FMUL.FTZ R201, R221, R3.reuse ;  /* 0x00000003ddc97220 */ /* 0x080fe20000410000 */
[----:B------:R-:W-:Y:S01]  /*14d10*/  STL [R1+0x344], R244 ;  /* 0x000344f401007387 */ /* 0x000fe20000100800 */
[-C--:B------:R-:W-:Y:S01]  /*14d20*/  FMUL.FTZ R242, R176, R3.reuse ;  /* 0x00000003b0f27220 */ /* 0x080fe20000410000 */
[----:B------:R-:W-:Y:S01]  /*14d30*/  FMNMX.FTZ R2, R157, R2, !PT ;  /* 0x000000029d027209 */ /* 0x000fe20007810000 */
[-C--:B------:R-:W-:Y:S01]  /*14d40*/  FMUL.FTZ R210, R220, R3.reuse ;  /* 0x00000003dcd27220 */ /* 0x080fe20000410000 */
[----:B------:R-:W-:Y:S01]  /*14d50*/  STL [R1+0x35c], R187 ;  /* 0x00035cbb01007387 */ /* 0x000fe20000100800 */
[----:B------:R-:W-:-:S03]  /*14d60*/  FMUL.FTZ R251, R179, R3 ;  /* 0x00000003b3fb7220 */ /* 0x000fc60000410000 */
[----:B------:R-:W-:Y:S01]  /*14d70*/  STL [R1+0x360], R245 ;  /* 0x000360f501007387 */ /* 0x000fe20000100800 */
[----:B------:R-:W-:-:S03]  /*14d80*/  FMUL.FTZ R250, R178, R3 ;  /* 0x00000003b2fa7220 */ /* 0x000fc60000410000 */
[----:B------:R-:W-:Y:S01]  /*14d90*/  STL [R1+0x364], R181 ;  /* 0x000364b501007387 */ /* 0x000fe20000100800 */
[----:B------:R-:W-:-:S03]  /*14da0*/  FMUL.FTZ R243, R177, R3 ;  /* 0x00000003b1f37220 */ /* 0x000fc60000410000 */
[----:B------:R-:W-:Y:S01]  /*14db0*/  STL [R1+0x3a0], R201 ;  /* 0x0003a0c901007387 */ /* 0x000fe20000100800 */
[----:B------:R-:W-:-:S03]  /*14dc0*/  FMNMX.FTZ R2, R156, R2, !PT ;  /* 0x000000029c027209 */ /* 0x000fc60007810000 */
[----:B------:R-:W-:Y:S01]  /*14dd0*/  STL [R1+0x3c0], R210 ;  /* 0x0003c0d201007387 */ /* 0x000fe20000100800 */
[----:B------:R-:W-:-:S03]  /*14de0*/  FMNMX.FTZ R2, R154, R2, !PT ;  /* 0x000000029a027209 */ /* 0x000fc60007810000 */
[----:B------:R1:W-:Y:S04]  /*14df0*/  STL.64 [R1+0x368], R250 ;  /* 0x000368fa01007387 */ /* 0x0003e80000100a00 */
[----:B------:R-:W-:Y:S01]  /*14e00*/  STL.64 [R1+0x3a8], R242 ;  /* 0x0003a8f201007387 */ /* 0x000fe20000100a00 */
[----:B------:R-:W-:-:S04]  /*14e10*/  FMNMX.FTZ R2, R151, R2, !PT ;  /* 0x0000000297027209 */ /* 0x000fc80007810000 */
[----:B------:R-:W-:-:S04]  /*14e20*/  FMNMX.FTZ R2, R146, R2, !PT ;  /* 0x0000000292027209 */ /* 0x000fc80007810000 */
[----:B------:R-:W-:Y:S01]  /*14e30*/  FMNMX.FTZ R2, R145, R2, !PT ;  /* 0x0000000291027209 */ /* 0x000fe20007810000 */
[----:B-1----:R-:W2:Y:S03]  /*14e40*/  LDL.LU.64 R250, [R1+0x228] ;  /* 0x0002280001fa7983 */ /* 0x002ea60000300a00 */
        /* <DEDUP_REMOVED lines=15> */
[----:B------:R-:W1:Y:S03]  /*14f40*/  MUFU.EX2 R7, R4 ;  /* 0x0000000400077308 */ /* 0x000e660000000800 */
[----:B------:R-:W-:-:S04]  /*14f50*/  FMNMX.FTZ R2, R121, R2, !PT ;  /* 0x0000000279027209 */ /* 0x000fc80007810000 */
[----:B------:R-:W-:Y:S01]  /*14f60*/  FMNMX.FTZ R2, R111, R2, !PT ;  /* 0x000000026f027209 */ /* 0x000fe20007810000 */
[----:B------:R-:W3:Y:S03]  /*14f70*/  MUFU.EX2 R4, R5 ;  /* 0x0000000500047308 */ /* 0x000ee60000000800 */
[----:B------:R-:W-:-:S04]  /*14f80*/  FMNMX.FTZ R2, R110, R2, !PT ;  /* 0x000000026e027209 */ /* 0x000fc80007810000 */
[----:B------:R-:W-:-:S04]  /*14f90*/  FMNMX.FTZ R2, R57, R2, !PT ;  /* 0x0000000239027209 */ /* 0x000fc80007810000 */
[----:B------:R-:W-:Y:S01]  /*14fa0*/  FMNMX.FTZ R2, R56, R2, !PT ;  /* 0x0000000238027209 */ /* 0x000fe20007810000 */
[----:B-1----:R-:W-:-:S03]  /*14fb0*/  FFMA.FTZ R3, R184, R3, R7 ;  /* 0x00000003b8037223 */ /* 0x002fc60000010007 */
[----:B------:R-:W-:Y:S01]  /*14fc0*/  FMNMX.FTZ R2, R54, R2, !PT ;  /* 0x0000000236027209 */ /* 0x000fe20007810000 */
[----:B---3--:R-:W-:-:S04]  /*14fd0*/  FADD.FTZ R17, R4, R3 ;  /* 0x0000000304117221 */ /* 0x008fc80000010000 */
[----:B------:R-:W1:Y:S02]  /*14fe0*/  SHFL.BFLY PT, R3, R2, 0x2, 0x1f ;  /* 0x0c401f0002037f89 */ /* 0x000e6400000e0000 */
[----:B-1----:R-:W-:-:S05]  /*14ff0*/  FMNMX.FTZ R2, R2, R3, !PT ;  /* 0x0000000302027209 */ /* 0x002fca0007810000 */
[----:B------:R-:W1:Y:S01]  /*15000*/  SHFL.BFLY PT, R3, R2, 0x1, 0x1f ;  /* 0x0c201f0002037f89 */ /* 0x000e6200000e0000 */
[----:B------:R-:W-:Y:S02]  /*15010*/  F2FP.BF16.F32.PACK_AB R21, R4, R7 ;  /* 0x000000070415723e */ /* 0x000fe400000010ff */
[----:B-1----:R-:W-:-:S04]  /*15020*/  FMNMX.FTZ R179, R2, R3, !PT ;  /* 0x0000000302b37209 */ /* 0x002fc80007810000 */
[----:B------:R-:W-:-:S04]  /*15030*/  FSETP.NEU.FTZ.AND P0, PT, R179, -INF , PT ;  /* 0xff800000b300780b */ /* 0x000fc80003f1d000 */
[----:B------:R-:W-:-:S05]  /*15040*/  FSEL R2, R179, RZ, P0 ;  /* 0x000000ffb3027208 */ /* 0x000fca0000000000 */
[----:B------:R-:W-:Y:S01]  /*15050*/  FADD.FTZ R7, R13, -R2 ;  /* 0x800000020d077221 */ /* 0x000fe20000010000 */
[----:B------:R-:W-:-:S05]  /*15060*/  FMUL.FTZ R2, R0, R179 ;  /* 0x000000b300027220 */ /* 0x000fca0000410000 */
[----:B------:R-:W-:Y:S01]  /*15070*/  FSEL R2, R2, RZ, P0 ;  /* 0x000000ff02027208 */ /* 0x000fe20000000000 */
[----:B------:R-:W-:Y:S01]  /*15080*/  FMUL.FTZ R7, R0, R7 ;  /* 0x0000000700077220 */ /* 0x000fe20000410000 */
[----:B------:R-:W-:Y:S03]  /*15090*/  MUFU.EX2 R20, R159 ;  /* 0x0000009f00147308 */ /* 0x000fe60000000800 */
[-CC-:B------:R-:W-:Y:S01]  /*150a0*/  FFMA.FTZ R5, R127, R0.reuse, -R2.reuse ;  /* 0x000000007f057223 */ /* 0x180fe20000010802 */
[----:B------:R-:W-:-:S04]  /*150b0*/  FFMA.FTZ R4, R150, R0, -R2 ;  /* 0x0000000096047223 */ /* 0x000fc80000010802 */
[----:B------:R-:W-:Y:S08]  /*150c0*/  MUFU.EX2 R16, R8 ;  /* 0x0000000800107308 */ /* 0x000ff00000000800 */
[----:B------:R-:W-:Y:S08]  /*150d0*/  MUFU.EX2 R8, R5 ;  /* 0x0000000500087308 */ /* 0x000ff00000000800 */
[----:B------:R-:W1:Y:S08]  /*150e0*/  MUFU.EX2 R159, R7 ;  /* 0x00000007009f7308 */ /* 0x000e700000000800 */
[----:B------:R3:W4:Y:S08]  /*150f0*/  MUFU.EX2 R5, R4 ;  /* 0x0000000400057308 */ /* 0x0007300000000800 */
[----:B------:R1:W4:Y:S01]  /*15100*/  MUFU.EX2 R14, R160 ;  /* 0x000000a0000e7308 */ /* 0x0003220000000800 */
[----:B------:R-:W-:-:S02]  /*15110*/  IMAD.MOV.U32 R226, RZ, RZ, R52 ;  /* 0x000000ffffe27224 */ /* 0x000fc400078e0034 */
[-CC-:B------:R-:W-:Y:S01]  /*15120*/  FFMA.FTZ R3, R149, R0.reuse, -R2.reuse ;  /* 0x0000000095037223 */ /* 0x180fe20000010802 */
[----:B------:R-:W-:Y:S02]  /*15130*/  IMAD.MOV.U32 R244, RZ, RZ, R27 ;  /* 0x000000fffff47224 */ /* 0x000fe400078e001b */
[-CC-:B------:R-:W-:Y:S01]  /*15140*/  FFMA.FTZ R11, R147, R0.reuse, -R2.reuse ;  /* 0x00000000930b7223 */ /* 0x180fe20000010802 */
[----:B------:R-:W-:Y:S02]  /*15150*/  IMAD.MOV.U32 R245, RZ, RZ, R25 ;  /* 0x000000fffff57224 */ /* 0x000fe400078e0019 */
[-C--:B------:R-:W-:Y:S01]  /*15160*/  FFMA.FTZ R23, R156, R0.reuse, -R2 ;  /* 0x000000009c177223 */ /* 0x080fe20000010802 */
[----:B------:R-:W-:Y:S01]  /*15170*/  IMAD.MOV.U32 R187, RZ, RZ, R24 ;  /* 0x000000ffffbb7224 */ /* 0x000fe200078e0018 */
[----:B------:R4:W-:Y:S01]  /*15180*/  MUFU.EX2 R19, R12 ;  /* 0x0000000c00137308 */ /* 0x0009e20000000800 */
[-CC-:B---3--:R-:W-:Y:S01]  /*15190*/  FFMA.FTZ R4, R128, R0.reuse, -R2.reuse ;  /* 0x0000000080047223 */ /* 0x188fe20000010802 */
[-CC-:B------:R-:W-:Y:S01]  /*151a0*/  FFMA.FTZ R30, R154, R0.reuse, -R2.reuse ;  /* 0x000000009a1e7223 */ /* 0x180fe20000010802 */
[-CC-:B------:R-:W-:Y:S01]  /*151b0*/  FFMA.FTZ R50, R151, R0.reuse, -R2.reuse ;  /* 0x0000000097327223 */ /* 0x180fe20000010802 */
[-CC-:B------:R-:W-:Y:S01]  /*151c0*/  FFMA.FTZ R55, R146, R0.reuse, -R2.reuse ;  /* 0x0000000092377223 */ /* 0x180fe20000010802 */
[-CC-:B------:R-:W-:Y:S01]  /*151d0*/  FFMA.FTZ R58, R145, R0.reuse, -R2.reuse ;  /* 0x00000000913a7223 */ /* 0x180fe20000010802 */
[-CC-:B------:R-:W-:Y:S01]  /*151e0*/  FFMA.FTZ R61, R144, R0.reuse, -R2.reuse ;  /* 0x00000000903d7223 */ /* 0x180fe20000010802 */
[-CC-:B------:R-:W-:Y:S01]  /*151f0*/  FFMA.FTZ R176, R142, R0.reuse, -R2.reuse ;  /* 0x000000008eb07223 */ /* 0x180fe20000010802 */
[----:B------:R3:W3:Y:S01]  /*15200*/  MUFU.EX2 R13, R6 ;  /* 0x00000006000d7308 */ /* 0x0006e20000000800 */
        /* <DEDUP_REMOVED lines=9> */
[-CC-:B------:R-:W-:Y:S01]  /*152a0*/  FFMA.FTZ R26, R125, R0.reuse, -R2.reuse ;  /* 0x000000007d1a7223 */ /* 0x180fe20000010802 */
[-CC-:B------:R-:W-:Y:S01]  /*152b0*/  FFMA.FTZ R25, R124, R0.reuse, -R2.reuse ;  /* 0x000000007c197223 */ /* 0x180fe20000010802 */
[-CC-:B------:R-:W-:Y:S01]  /*152c0*/  FFMA.FTZ R52, R123, R0.reuse, -R2.reuse ;  /* 0x000000007b347223 */ /* 0x180fe20000010802 */
[-CC-:B------:R-:W-:Y:S01]  /*152d0*/  FFMA.FTZ R53, R122, R0.reuse, -R2.reuse ;  /* 0x000000007a357223 */ /* 0x180fe20000010802 */
[-CC-:B------:R-:W-:Y:S01]  /*152e0*/  FFMA.FTZ R180, R121, R0.reuse, -R2.reuse ;  /* 0x0000000079b47223 */ /* 0x180fe20000010802 */
[-CC-:B------:R-:W-:Y:S01]  /*152f0*/  FFMA.FTZ R152, R111, R0.reuse, -R2.reuse ;  /* 0x000000006f987223 */ /* 0x180fe20000010802 */
[-CC-:B------:R-:W-:Y:S01]  /*15300*/  FFMA.FTZ R192, R110, R0.reuse, -R2.reuse ;  /* 0x000000006ec07223 */ /* 0x180fe20000010802 */
[-CC-:B---3--:R-:W-:Y:S01]  /*15310*/  FFMA.FTZ R6, R148, R0.reuse, -R2.reuse ;  /* 0x0000000094067223 */ /* 0x188fe20000010802 */
[-CC-:B------:R-:W-:Y:S01]  /*15320*/  FFMA.FTZ R181, R57, R0.reuse, -R2.reuse ;  /* 0x0000000039b57223 */ /* 0x180fe20000010802 */
[-CC-:B------:R-:W-:Y:S01]  /*15330*/  FFMA.FTZ R27, R56, R0.reuse, -R2.reuse ;  /* 0x00000000381b7223 */ /* 0x180fe20000010802 */
[----:B------:R-:W-:Y:S01]  /*15340*/  FFMA.FTZ R24, R54, R0, -R2 ;  /* 0x0000000036187223 */ /* 0x000fe20000010802 */
[----:B------:R-:W-:Y:S01]  /*15350*/  FFMA.FTZ R0, R185, R159, R8 ;  /* 0x0000009fb9007223 */ /* 0x000fe20000010008 */
[----:B------:R-:W-:Y:S04]  /*15360*/  STL [R1+0x3c4], R179 ;  /* 0x0003c4b301007387 */ /* 0x000fe80000100800 */
[----:B------:R1:W-:Y:S04]  /*15370*/  STL [R1+0x34], R4 ;  /* 0x0000340401007387 */ /* 0x0003e80000100800 */
[----:B------:R3:W-:Y:S01]  /*15380*/  STL [R1+0x3c8], R210 ;  /* 0x0003c8d201007387 */ /* 0x0007e20000100800 */
[----:B-1----:R-:W-:Y:S01]  /*15390*/  FADD.FTZ R4, R5, R0 ;  /* 0x0000000005047221 */ /* 0x002fe20000010000 */
[----:B------:R-:W-:Y:S01]  /*153a0*/  F2FP.BF16.F32.PACK_AB R0, R14, R174 ;  /* 0x000000ae0e00723e */ /* 0x000fe200000010ff */
[----:B------:R-:W-:-:S02]  /*153b0*/  IMAD.MOV.U32 R174, RZ, RZ, R205 ;  /* 0x000000ffffae7224 */ /* 0x000fc400078e00cd */
[----:B------:R-:W4:Y:S01]  /*153c0*/  LDL R205, [R1+0x110] ;  /* 0x0001100001cd7983 */ /* 0x000f220000100800 */
[----:B------:R-:W1:Y:S08]  /*153d0*/  MUFU.EX2 R15, R9 ;  /* 0x00000009000f7308 */ /* 0x000e700000000800 */
[----:B------:R-:W2:Y:S08]  /*153e0*/  MUFU.EX2 R10, R10 ;  /* 0x0000000a000a7308 */ /* 0x000eb00000000800 */
[----:B------:R2:W2:Y:S01]  /*153f0*/  MUFU.EX2 R9, R3 ;  /* 0x0000000300097308 */ /* 0x0004a20000000800 */
[----:B---3--:R-:W-:-:S02]  /*15400*/  PRMT R210, R0, 0x7610, R210 ;  /* 0x0000761000d27816 */ /* 0x008fc400000000d2 */
[----:B------:R-:W-:Y:S01]  /*15410*/  PRMT R231, R0, 0x7632, R231 ;  /* 0x0000763200e77816 */ /* 0x000fe200000000e7 */
[----:B------:R-:W-:Y:S01]  /*15420*/  FADD.FTZ R0, R13, R17 ;  /* 0x000000110d007221 */ /* 0x000fe20000010000 */
[----:B------:R-:W-:Y:S01]  /*15430*/  F2FP.BF16.F32.PACK_AB R7, R5, R8 ;  /* 0x000000080507723e */ /* 0x000fe200000010ff */
[----:B------:R-:W-:Y:S01]  /*15440*/  FADD.FTZ R5, R14, R158 ;  /* 0x0000009e0e057221 */ /* 0x000fe20000010000 */
[----:B------:R-:W-:Y:S01]  /*15450*/  FADD.FTZ R2, R16, R79 ;  /* 0x0000004f10027221 */ /* 0x000fe20000010000 */
[----:B------:R-:W3:Y:S01]  /*15460*/  MUFU.EX2 R6, R6 ;  /* 0x0000000600067308 */ /* 0x000ee20000000800 */
[----:B-1----:R-:W-:Y:S01]  /*15470*/  F2FP.BF16.F32.PACK_AB R17, R15, R16 ;  /* 0x000000100f11723e */ /* 0x002fe200000010ff */
[----:B--2---:R-:W-:Y:S01]  /*15480*/  FADD.FTZ R16, R10, R0 ;  /* 0x000000000a107221 */ /* 0x004fe20000010000 */
[----:B------:R-:W-:Y:S01]  /*15490*/  FADD.FTZ R0, R20, R5 ;  /* 0x0000000514007221 */ /* 0x000fe20000010000 */
[C---:B------:R-:W-:Y:S02]  /*154a0*/  PRMT R249, R7.reuse, 0x7610, R249 ;  /* 0x0000761007f97816 */ /* 0x040fe400000000f9 */
[----:B------:R-:W-:-:S02]  /*154b0*/  PRMT R252, R7, 0x7632, R252 ;  /* 0x0000763207fc7816 */ /* 0x000fc400000000fc */
[----:B------:R1:W2:Y:S01]  /*154c0*/  MUFU.EX2 R7, R18 ;  /* 0x0000001200077308 */ /* 0x0002a20000000800 */
[----:B------:R-:W-:Y:S01]  /*154d0*/  FADD.FTZ R3, R15, R2 ;  /* 0x000000020f037221 */ /* 0x000fe20000010000 */
[----:B------:R-:W-:-:S06]  /*154e0*/  FADD.FTZ R2, R9, R4 ;  /* 0x0000000409027221 */ /* 0x000fcc0000010000 */
[----:B------:R3:W2:Y:S01]  /*154f0*/  MUFU.EX2 R4, R32 ;  /* 0x0000002000047308 */ /* 0x0006a20000000800 */
[----:B------:R-:W-:Y:S02]  /*15500*/  IMAD.MOV.U32 R243, RZ, RZ, R244 ;  /* 0x000000fffff37224 */ /* 0x000fe400078e00f4 */
[----:B------:R-:W-:Y:S01]  /*15510*/  IMAD.MOV.U32 R242, RZ, RZ, R226 ;  /* 0x000000fffff27224 */ /* 0x000fe200078e00e2 */
[----:B-1----:R-:W-:Y:S01]  /*15520*/  F2FP.BF16.F32.PACK_AB R18, R10, R13 ;  /* 0x0000000d0a12723e */ /* 0x002fe200000010ff */
[----:B---3--:R-:W-:Y:S01]  /*15530*/  FADD.FTZ R32, R19, R0 ;  /* 0x0000000013207221 */ /* 0x008fe20000010000 */
[----:B------:R-:W-:Y:S02]  /*15540*/  IMAD.SHL.U32 R0, R236, 0x4, RZ ;  /* 0x00000004ec007824 */ /* 0x000fe400078e00ff */
[----:B------:R-:W-:-:S03]  /*15550*/  FADD.FTZ R10, R6, R2 ;  /* 0x00000002060a7221 */ /* 0x000fc60000010000 */
[----:B------:R-:W-:Y:S02]  /*15560*/  LOP3.LUT R0, R229, R0, RZ, 0x3c, !PT ;  /* 0x00000000e5007212 */ /* 0x000fe400078e3cff */
[----:B------:R-:W-:Y:S02]  /*15570*/  F2FP.BF16.F32.PACK_AB R2, R19, R20 ;  /* 0x000000141302723e */ /* 0x000fe400000010ff */
[----:B------:R-:W-:Y:S01]  /*15580*/  LOP3.LUT R0, R0, R199, RZ, 0x3c, !PT ;  /* 0x000000c700007212 */ /* 0x000fe200078e3cff */
[----:B------:R-:W-:Y:S01]  /*15590*/  IMAD.MOV.U32 R226, RZ, RZ, R189 ;  /* 0x000000ffffe27224 */ /* 0x000fe200078e00bd */
[C---:B------:R-:W-:Y:S01]  /*155a0*/  PRMT R179, R2.reuse, 0x7632, R179 ;  /* 0x0000763202b37816 */ /* 0x040fe200000000b3 */
[----:B------:R-:W-:Y:S01]  /*155b0*/  IMAD.MOV.U32 R244, RZ, RZ, R188 ;  /* 0x000000fffff47224 */ /* 0x000fe200078e00bc */
[----:B------:R-:W-:Y:S01]  /*155c0*/  PRMT R223, R2, 0x7610, R223 ;  /* 0x0000761002df7816 */ /* 0x000fe200000000df */
[----:B--2---:R-:W-:Y:S01]  /*155d0*/  FADD.FTZ R2, R7, R3 ;  /* 0x0000000307027221 */ /* 0x004fe20000010000 */
[----:B------:R-:W-:-:S04]  /*155e0*/  IMAD.WIDE.U32 R188, R0, -0x326172a9, RZ ;  /* 0xcd9e8d5700bc7825 */ /* 0x000fc800078e00ff */
[----:B------:R-:W-:Y:S01]  /*155f0*/  FADD.FTZ R13, R4, R2 ;  /* 0x00000002040d7221 */ /* 0x000fe20000010000 */
[----:B------:R-:W-:-:S05]  /*15600*/  LOP3.LUT R2, R189, R225, R250, 0x96, !PT ;  /* 0x000000e1bd027212 */ /* 0x000fca00078e96fa */
[----:B------:R-:W-:-:S05]  /*15610*/  IMAD.WIDE.U32 R2, R2, -0x2daee0ad, RZ ;  /* 0xd2511f5302027825 */ /* 0x000fca00078e00ff */
[----:B------:R-:W-:Y:S02]  /*15620*/  LOP3.LUT R0, R3, R232, R206, 0x96, !PT ;  /* 0x000000e803007212 */ /* 0x000fe400078e96ce */
[----:B------:R-:W-:Y:S02]  /*15630*/  LOP3.LUT R3, R109, R224, R188, 0x96, !PT ;  /* 0x000000e06d037212 */ /* 0x000fe400078e96bc */
[----:B------:R-:W-:Y:S02]  /*15640*/  F2FP.BF16.F32.PACK_AB R8, R6, R9 ;  /* 0x000000090608723e */ /* 0x000fe400000010ff */
[----:B------:R-:W-:Y:S01]  /*15650*/  F2FP.BF16.F32.PACK_AB R15, R4, R7 ;  /* 0x00000007040f723e */ /* 0x000fe200000010ff */
[----:B------:R-:W-:Y:S01]  /*15660*/  IMAD.WIDE.U32 R4, R3, -0x2daee0ad, RZ ;  /* 0xd2511f5303047825 */ /* 0x000fe200078e00ff */
[C---:B------:R-:W-:Y:S02]  /*15670*/  PRMT R248, R8.reuse, 0x7610, R248 ;  /* 0x0000761008f87816 */ /* 0x040fe400000000f8 */
[----:B------:R-:W-:Y:S01]  /*15680*/  PRMT R201, R8, 0x7632, R201 ;  /* 0x0000763208c97816 */ /* 0x000fe200000000c9 */
        /* <DEDUP_REMOVED lines=11> */
[----:B------:R-:W-:-:S04]  /*15740*/  LOP3.LUT R0, R3, R135, R4, 0x96, !PT ;  /* 0x0000008703007212 */ /* 0x000fc800078e9604 */
[----:B------:R-:W-:-:S04]  /*15750*/  LOP3.LUT R4, R0, 0xff, RZ, 0xc0, !PT ;  /* 0x000000ff00047812 */ /* 0x000fc800078ec0ff */
[----:B------:R-:W-:Y:S02]  /*15760*/  ISETP.GE.U32.AND P5, PT, R193, R4, PT ;  /* 0x00000004c100720c */ /* 0x000fe40003fa6070 */
[----:B------:R-:W-:-:S04]  /*15770*/  LOP3.LUT R4, R0, 0xffff, RZ, 0xc0, !PT ;  /* 0x0000ffff00047812 */ /* 0x000fc800078ec0ff */
[----:B------:R-:W-:-:S04]  /*15780*/  SHF.R.U32.HI R4, RZ, 0x8, R4 ;  /* 0x00000008ff047819 */ /* 0x000fc80000011604 */
[----:B------:R-:W-:-:S04]  /*15790*/  LOP3.LUT R4, R4, 0xffff, RZ, 0xc0, !PT ;  /* 0x0000ffff04047812 */ /* 0x000fc800078ec0ff */
[----:B------:R-:W-:Y:S02]  /*157a0*/  ISETP.GE.U32.AND P4, PT, R193, R4, PT ;  /* 0x00000004c100720c */ /* 0x000fe40003f86070 */
[--C-:B------:R-:W-:Y:S01]  /*157b0*/  SHF.R.U32.HI R4, RZ, 0x10, R0.reuse ;  /* 0x00000010ff047819 */ /* 0x100fe20000011600 */
[----:B------:R-:W1:Y:S03]  /*157c0*/  MUFU.EX2 R7, R11 ;  /* 0x0000000b00077308 */ /* 0x000e660000000800 */
[----:B------:R-:W-:Y:S02]  /*157d0*/  LOP3.LUT R4, R4, 0xff, RZ, 0xc0, !PT ;  /* 0x000000ff04047812 */ /* 0x000fe400078ec0ff */
[----:B------:R-:W-:-:S03]  /*157e0*/  SHF.R.U32.HI R0, RZ, 0x18, R0 ;  /* 0x00000018ff007819 */ /* 0x000fc60000011600 */
[----:B------:R-:W2:Y:S01]  /*157f0*/  MUFU.EX2 R14, R22 ;  /* 0x00000016000e7308 */ /* 0x000ea20000000800 */
[C---:B------:R-:W-:Y:S02]  /*15800*/  ISETP.GE.U32.AND P2, PT, R193.reuse, R4, PT ;  /* 0x00000004c100720c */ /* 0x040fe40003f46070 */
[----:B------:R-:W-:Y:S02]  /*15810*/  ISETP.GE.U32.AND P3, PT, R193, R0, PT ;  /* 0x00000000c100720c */ /* 0x000fe40003f66070 */
[----:B------:R-:W-:-:S03]  /*15820*/  LOP3.LUT R0, R2, 0xff, RZ, 0xc0, !PT ;  /* 0x000000ff02007812 */ /* 0x000fc600078ec0ff */
[----:B------:R-:W3:Y:S01]  /*15830*/  MUFU.EX2 R4, R12 ;  /* 0x0000000c00047308 */ /* 0x000ee20000000800 */
[----:B------:R-:W-:-:S07]  /*15840*/  ISETP.GE.U32.AND P1, PT, R193, R0, PT ;  /* 0x00000000c100720c */ /* 0x000fce0003f26070 */
[----:B------:R-:W3:Y:S01]  /*15850*/  MUFU.EX2 R9, R31 ;  /* 0x0000001f00097308 */ /* 0x000ee20000000800 */
[----:B------:R-:W-:Y:S02]  /*15860*/  SHF.R.U32.HI R0, RZ, 0x18, R2 ;  /* 0x00000018ff007819 */ /* 0x000fe40000011602 */
[----:B------:R-:W-:Y:S02]  /*15870*/  LOP3.LUT R6, R5, R235, R6, 0x96, !PT ;  /* 0x000000eb05067212 */ /* 0x000fe400078e9606 */
[----:B------:R-:W-:Y:S02]  /*15880*/  LOP3.LUT R5, R2, 0xffff, RZ, 0xc0, !PT ;  /* 0x0000ffff02057812 */ /* 0x000fe400078ec0ff */
[----:B------:R-:W-:Y:S01]  /*15890*/  ISETP.GE.U32.AND P0, PT, R193, R0, PT ;  /* 0x00000000c100720c */ /* 0x000fe20003f06070 */
[----:B-1----:R-:W-:Y:S01]  /*158a0*/  FADD.FTZ R0, R7, R10 ;  /* 0x0000000a07007221 */ /* 0x002fe20000010000 */
[C---:B------:R-:W-:Y:S02]  /*158b0*/  PRMT R88, R59.reuse, 0x7610, R88 ;  /* 0x000076103b587816 */ /* 0x040fe40000000058 */
[----:B------:R-:W-:Y:S01]  /*158c0*/  SHF.R.U32.HI R3, RZ, 0x10, R2 ;  /* 0x00000010ff037819 */ /* 0x000fe20000011602 */
[----:B--2---:R-:W-:Y:S01]  /*158d0*/  FADD.FTZ R2, R14, R16 ;  /* 0x000000100e027221 */ /* 0x004fe20000010000 */
[----:B---3--:R-:W-:Y:S01]  /*158e0*/  FADD.FTZ R11, R4, R0 ;  /* 0x00000000040b7221 */ /* 0x008fe20000010000 */
[----:B------:R-:W-:Y:S01]  /*158f0*/  @!P5 HFMA2.BF16_V2 R33, -RZ.H0_H0, RZ.H0_H0, -R88.H0_H0 ;  /* 0x200000ffff21d231 */ /* 0x000fe20000340958 */
[----:B------:R-:W-:Y:S01]  /*15900*/  PRMT R87, R59, 0x7632, R87 ;  /* 0x000076323b577816 */ /* 0x000fe20000000057 */
[----:B------:R-:W-:Y:S01]  /*15910*/  FADD.FTZ R10, R9, R2 ;  /* 0x00000002090a7221 */ /* 0x000fe20000010000 */
[----:B------:R-:W-:Y:S01]  /*15920*/  LOP3.LUT R0, R3, 0xff, RZ, 0xc0, !PT ;  /* 0x000000ff03007812 */ /* 0x000fe200078ec0ff */
[----:B------:R-:W-:Y:S01]  /*15930*/  IMAD.WIDE.U32 R2, R6, -0x2daee0ad, RZ ;  /* 0xd2511f5306027825 */ /* 0x000fe200078e00ff */
[----:B------:R-:W-:-:S03]  /*15940*/  F2FP.BF16.F32.PACK_AB R240, R4, R7 ;  /* 0x0000000704f0723e */ /* 0x000fc600000010ff */
[----:B------:R-:W-:Y:S01]  /*15950*/  IMAD.MOV.U32 R12, RZ, RZ, R244 ;  /* 0x000000ffff0c7224 */ /* 0x000fe200078e00f4 */
[----:B------:R-:W-:Y:S02]  /*15960*/  PRMT R244, R88, 0x5410, R87 ;  /* 0x0000541058f47816 */ /* 0x000fe40000000057 */
[----:B------:R-:W-:Y:S02]  /*15970*/  @!P5 PRMT R88, R33, 0x5410, RZ ;  /* 0x000054102158d816 */ /* 0x000fe400000000ff */
[----:B------:R-:W-:Y:S02]  /*15980*/  ISETP.GE.U32.AND P5, PT, R193, R0, PT ;  /* 0x00000000c100720c */ /* 0x000fe40003fa6070 */
[----:B------:R-:W-:Y:S02]  /*15990*/  PRMT R86, R21, 0x7632, R86 ;  /* 0x0000763215567816 */ /* 0x000fe40000000056 */
[----:B------:R-:W-:Y:S02]  /*159a0*/  LOP3.LUT R0, R3, R155, R8, 0x96, !PT ;  /* 0x0000009b03007212 */ /* 0x000fe400078e9608 */
[----:B------:R-:W-:-:S02]  /*159b0*/  LOP3.LUT R7, R2, 0xffff, RZ, 0xc0, !PT ;  /* 0x0000ffff02077812 */ /* 0x000fc400078ec0ff */
[----:B------:R-:W-:Y:S02]  /*159c0*/  LOP3.LUT R4, R2, 0xff, RZ, 0xc0, !PT ;  /* 0x000000ff02047812 */ /* 0x000fe400078ec0ff */
[--C-:B------:R-:W-:Y:S02]  /*159d0*/  SHF.R.U32.HI R6, RZ, 0x10, R2.reuse ;  /* 0x00000010ff067819 */ /* 0x100fe40000011602 */
[----:B------:R-:W-:Y:S02]  /*159e0*/  SHF.R.U32.HI R3, RZ, 0x18, R2 ;  /* 0x00000018ff037819 */ /* 0x000fe40000011602 */
[----:B------:R-:W-:Y:S01]  /*159f0*/  SHF.R.U32.HI R2, RZ, 0x8, R5 ;  /* 0x00000008ff027819 */ /* 0x000fe20000011605 */
[----:B------:R-:W-:Y:S01]  /*15a00*/  @!P4 HFMA2.BF16_V2 R34, -RZ.H0_H0, RZ.H0_H0, -R87.H0_H0 ;  /* 0x200000ffff22c231 */ /* 0x000fe20000340957 */
[----:B------:R-:W-:Y:S01]  /*15a10*/  PRMT R80, R21, 0x7610, R80 ;  /* 0x0000761015507816 */ /* 0x000fe20000000050 */
[----:B------:R-:W-:Y:S01]  /*15a20*/  @!P3 HFMA2.BF16_V2 R35, -RZ.H0_H0, RZ.H0_H0, -R86.H0_H0 ;  /* 0x200000ffff23b231 */ /* 0x000fe20000340956 */
[----:B------:R1:W-:Y:S01]  /*15a30*/  MUFU.EX2 R22, R161 ;  /* 0x000000a100167308 */ /* 0x0003e20000000800 */
[----:B------:R-:W-:-:S02]  /*15a40*/  LOP3.LUT R2, R2, 0xffff, RZ, 0xc0, !PT ;  /* 0x0000ffff02027812 */ /* 0x000fc400078ec0ff */
[----:B------:R-:W-:Y:S02]  /*15a50*/  @!P4 PRMT R87, R34, 0x5410, RZ ;  /* 0x000054102257c816 */ /* 0x000fe400000000ff */
[----:B------:R-:W-:-:S03]  /*15a60*/  ISETP.GE.U32.AND P4, PT, R193, R2, PT ;  /* 0x00000002c100720c */ /* 0x000fc60003f86070 */
[----:B------:R-:W2:Y:S01]  /*15a70*/  MUFU.EX2 R8, R84 ;  /* 0x0000005400087308 */ /* 0x000ea20000000800 */
[----:B------:R-:W-:Y:S01]  /*15a80*/  LOP3.LUT R2, R0, 0xffff, RZ, 0xc0, !PT ;  /* 0x0000ffff00027812 */ /* 0x000fe200078ec0ff */
[----:B-1----:R-:W-:Y:S01]  /*15a90*/  IMAD.MOV.U32 R161, RZ, RZ, R180 ;  /* 0x000000ffffa17224 */ /* 0x002fe200078e00b4 */
[----:B------:R-:W-:Y:S02]  /*15aa0*/  PRMT R180, R80, 0x5410, R86 ;  /* 0x0000541050b47816 */ /* 0x000fe40000000056 */
[----:B------:R-:W-:Y:S02]  /*15ab0*/  @!P3 PRMT R86, R35, 0x5410, RZ ;  /* 0x000054102356b816 */ /* 0x000fe400000000ff */
[----:B------:R-:W-:Y:S02]  /*15ac0*/  ISETP.GE.U32.AND P3, PT, R193, R4, PT ;  /* 0x00000004c100720c */ /* 0x000fe40003f66070 */
[----:B------:R-:W1:Y:S01]  /*15ad0*/  MUFU.EX2 R4, R90 ;  /* 0x0000005a00047308 */ /* 0x000e620000000800 */
[----:B------:R-:W-:Y:S01]  /*15ae0*/  SHF.R.U32.HI R2, RZ, 0x8, R2 ;  /* 0x00000008ff027819 */ /* 0x000fe20000011602 */
[----:B------:R-:W-:-:S03]  /*15af0*/  @!P2 HFMA2.BF16_V2 R36, -RZ.H0_H0, RZ.H0_H0, -R80.H0_H0 ;  /* 0x200000ffff24a231 */ /* 0x000fc60000340950 */
[----:B------:R-:W-:Y:S02]  /*15b00*/  LOP3.LUT R2, R2, 0xffff, RZ, 0xc0, !PT ;  /* 0x0000ffff02027812 */ /* 0x000fe400078ec0ff */
[----:B------:R-:W-:Y:S02]  /*15b10*/  @!P2 PRMT R80, R36, 0x5410, RZ ;  /* 0x000054102450a816 */ /* 0x000fe400000000ff */
[----:B------:R-:W-:Y:S02]  /*15b20*/  PRMT R79, R17, 0x7610, R79 ;  /* 0x00007610114f7816 */ /* 0x000fe4000000004f */
[----:B------:R-:W-:Y:S01]  /*15b30*/  ISETP.GE.U32.AND P2, PT, R193, R2, PT ;  /* 0x00000002c100720c */ /* 0x000fe20003f46070 */
[----:B--2---:R-:W-:Y:S01]  /*15b40*/  FADD.FTZ R2, R8, R13 ;  /* 0x0000000d08027221 */ /* 0x004fe20000010000 */
[----:B------:R-:W-:Y:S01]  /*15b50*/  PRMT R158, R17, 0x7632, R158 ;  /* 0x00007632119e7816 */ /* 0x000fe2000000009e */
[----:B------:R-:W-:Y:S01]  /*15b60*/  @!P1 HFMA2.BF16_V2 R37, -RZ.H0_H0, RZ.H0_H0, -R79.H0_H0 ;  /* 0x200000ffff259231 */ /* 0x000fe2000034094f */
[----:B------:R-:W-:Y:S01]  /*15b70*/  F2FP.BF16.F32.PACK_AB R9, R9, R14 ;  /* 0x0000000e0909723e */ /* 0x000fe200000010ff */
[----:B-1----:R-:W-:Y:S01]  /*15b80*/  FADD.FTZ R5, R4, R2 ;  /* 0x0000000204057221 */ /* 0x002fe20000010000 */
[----:B------:R-:W-:Y:S01]  /*15b90*/  LOP3.LUT R2, R0, 0xff, RZ, 0xc0, !PT ;  /* 0x000000ff00027812 */ /* 0x000fe200078ec0ff */
[----:B------:R-:W-:Y:S01]  /*15ba0*/  IMAD.MOV.U32 R14, RZ, RZ, R181 ;  /* 0x000000ffff0e7224 */ /* 0x000fe200078e00b5 */
[----:B------:R-:W-:-:S02]  /*15bb0*/  PRMT R181, R79, 0x5410, R158 ;  /* 0x000054104fb57816 */ /* 0x000fc4000000009e */
[----:B------:R-:W-:Y:S02]  /*15bc0*/  @!P1 PRMT R79, R37, 0x5410, RZ ;  /* 0x00005410254f9816 */ /* 0x000fe400000000ff */
[----:B------:R-:W-:Y:S02]  /*15bd0*/  ISETP.GE.U32.AND P1, PT, R193, R2, PT ;  /* 0x00000002c100720c */ /* 0x000fe40003f26070 */
[C---:B------:R-:W-:Y:S02]  /*15be0*/  PRMT R156, R18.reuse, 0x7610, R156 ;  /* 0x00007610129c7816 */ /* 0x040fe4000000009c */
[--C-:B------:R-:W-:Y:S02]  /*15bf0*/  SHF.R.U32.HI R2, RZ, 0x18, R0.reuse ;  /* 0x00000018ff027819 */ /* 0x100fe40000011600 */
[----:B------:R-:W-:Y:S01]  /*15c00*/  SHF.R.U32.HI R0, RZ, 0x10, R0 ;  /* 0x00000010ff007819 */ /* 0x000fe20000011600 */
[----:B------:R-:W-:Y:S01]  /*15c10*/  @!P5 HFMA2.BF16_V2 R40, -RZ.H0_H0, RZ.H0_H0, -R156.H0_H0 ;  /* 0x200000ffff28d231 */ /* 0x000fe2000034099c */
[----:B------:R-:W-:Y:S01]  /*15c20*/  PRMT R157, R18, 0x7632, R157 ;  /* 0x00007632129d7816 */ /* 0x000fe2000000009d */
[----:B------:R-:W-:Y:S01]  /*15c30*/  @!P4 HFMA2.BF16_V2 R38, -RZ.H0_H0, RZ.H0_H0, -R158.H0_H0 ;  /* 0x200000ffff26c231 */ /* 0x000fe2000034099e */
[----:B------:R-:W-:Y:S01]  /*15c40*/  PRMT R154, R15, 0x7610, R154 ;  /* 0x000076100f9a7816 */ /* 0x000fe2000000009a */
[----:B------:R1:W-:Y:S01]  /*15c50*/  MUFU.EX2 R13, R89 ;  /* 0x00000059000d7308 */ /* 0x0003e20000000800 */
[----:B------:R-:W-:-:S02]  /*15c60*/  LOP3.LUT R0, R0, 0xff, RZ, 0xc0, !PT ;  /* 0x000000ff00007812 */ /* 0x000fc400078ec0ff */
[----:B------:R-:W-:Y:S01]  /*15c70*/  PRMT R151, R15, 0x7632, R151 ;  /* 0x000076320f977816 */ /* 0x000fe20000000097 */
[----:B------:R-:W-:Y:S01]  /*15c80*/  @!P1 HFMA2.BF16_V2 R42, -RZ.H0_H0, RZ.H0_H0, -R154.H0_H0 ;  /* 0x200000ffff2a9231 */ /* 0x000fe2000034099a */
[----:B------:R-:W-:Y:S01]  /*15c90*/  @!P4 PRMT R158, R38, 0x5410, RZ ;  /* 0x00005410269ec816 */ /* 0x000fe200000000ff */
[----:B------:R-:W-:Y:S01]  /*15ca0*/  IMAD.MOV.U32 R38, RZ, RZ, R174 ;  /* 0x000000ffff267224 */ /* 0x000fe200078e00ae */
[----:B------:R-:W-:Y:S01]  /*15cb0*/  F2FP.BF16.F32.PACK_AB R4, R4, R8 ;  /* 0x000000080404723e */ /* 0x000fe200000010ff */
[----:B------:R-:W-:Y:S01]  /*15cc0*/  IMAD.MOV.U32 R174, RZ, RZ, R153 ;  /* 0x000000ffffae7224 */ /* 0x000fe200078e0099 */
[----:B------:R-:W2:Y:S01]  /*15cd0*/  MUFU.EX2 R8, R49 ;  /* 0x0000003100087308 */ /* 0x000ea20000000800 */
[----:B------:R-:W-:Y:S01]  /*15ce0*/  PRMT R153, R154, 0x5410, R151 ;  /* 0x000054109a997816 */ /* 0x000fe20000000097 */
[----:B-1----:R-:W-:Y:S02]  /*15cf0*/  IMAD.MOV.U32 R89, RZ, RZ, R161 ;  /* 0x000000ffff597224 */ /* 0x002fe400078e00a1 */
[----:B------:R-:W-:Y:S01]  /*15d00*/  IMAD.MOV.U32 R161, RZ, RZ, R245 ;  /* 0x000000ffffa17224 */ /* 0x000fe200078e00f5 */
[----:B------:R-:W-:-:S02]  /*15d10*/  PRMT R245, R156, 0x5410, R157 ;  /* 0x000054109cf57816 */ /* 0x000fc4000000009d */
[----:B------:R-:W-:Y:S02]  /*15d20*/  @!P5 PRMT R156, R40, 0x5410, RZ ;  /* 0x00005410289cd816 */ /* 0x000fe400000000ff */
[C---:B------:R-:W-:Y:S02]  /*15d30*/  ISETP.GE.U32.AND P5, PT, R193.reuse, R0, PT ;  /* 0x00000000c100720c */ /* 0x040fe40003fa6070 */
[----:B------:R-:W-:Y:S02]  /*15d40*/  LOP3.LUT R0, R6, 0xff, RZ, 0xc0, !PT ;  /* 0x000000ff06007812 */ /* 0x000fe400078ec0ff */
[----:B------:R-:W-:Y:S02]  /*15d50*/  @!P1 PRMT R154, R42, 0x5410, RZ ;  /* 0x000054102a9a9816 */ /* 0x000fe400000000ff */
[C---:B------:R-:W-:Y:S02]  /*15d60*/  ISETP.GE.U32.AND P4, PT, R193.reuse, R2, PT ;  /* 0x00000002c100720c */ /* 0x040fe40003f86070 */
[----:B------:R-:W-:Y:S01]  /*15d70*/  ISETP.GE.U32.AND P1, PT, R193, R0, PT ;  /* 0x00000000c100720c */ /* 0x000fe20003f26070 */
[----:B------:R-:W1:Y:S01]  /*15d80*/  MUFU.EX2 R2, R51 ;  /* 0x0000003300027308 */ /* 0x000e620000000800 */
[----:B------:R-:W-:Y:S01]  /*15d90*/  SHF.R.U32.HI R0, RZ, 0x8, R7 ;  /* 0x00000008ff007819 */ /* 0x000fe20000011607 */
[----:B------:R-:W-:-:S03]  /*15da0*/  @!P2 HFMA2.BF16_V2 R41, -RZ.H0_H0, RZ.H0_H0, -R151.H0_H0 ;  /* 0x200000ffff29a231 */ /* 0x000fc60000340997 */
[----:B------:R-:W-:Y:S02]  /*15db0*/  LOP3.LUT R0, R0, 0xffff, RZ, 0xc0, !PT ;  /* 0x0000ffff00007812 */ /* 0x000fe400078ec0ff */
[----:B------:R-:W-:Y:S02]  /*15dc0*/  @!P2 PRMT R151, R41, 0x5410, RZ ;  /* 0x000054102997a816 */ /* 0x000fe400000000ff */
[----:B------:R-:W-:Y:S01]  /*15dd0*/  ISETP.GE.U32.AND P2, PT, R193, R0, PT ;  /* 0x00000000c100720c */ /* 0x000fe20003f46070 */
[----:B------:R-:W-:Y:S01]  /*15de0*/  @!P0 HFMA2.BF16_V2 R39, -RZ.H0_H0, RZ.H0_H0, -R157.H0_H0 ;  /* 0x200000ffff278231 */ /* 0x000fe2000034099d */
[----:B------:R-:W-:Y:S01]  /*15df0*/  PRMT R150, R9, 0x7610, R150 ;  /* 0x0000761009967816 */ /* 0x000fe20000000096 */
[----:B------:R-:W3:Y:S01]  /*15e00*/  MUFU.EX2 R6, R23 ;  /* 0x0000001700067308 */ /* 0x000ee20000000800 */
[----:B--2---:R-:W-:Y:S01]  /*15e10*/  FADD.FTZ R0, R8, R10 ;  /* 0x0000000a08007221 */ /* 0x004fe20000010000 */
[----:B------:R-:W-:Y:S02]  /*15e20*/  PRMT R148, R4, 0x7610, R148 ;  /* 0x0000761004947816 */ /* 0x000fe40000000094 */
[----:B------:R-:W-:-:S02]  /*15e30*/  @!P0 PRMT R157, R39, 0x5410, RZ ;  /* 0x00005410279d8816 */ /* 0x000fc400000000ff */
[----:B------:R-:W-:Y:S01]  /*15e40*/  PRMT R147, R4, 0x7632, R147 ;  /* 0x0000763204937816 */ /* 0x000fe20000000093 */
[----:B------:R-:W-:Y:S01]  /*15e50*/  @!P5 HFMA2.BF16_V2 R46, -RZ.H0_H0, RZ.H0_H0, -R150.H0_H0 ;  /* 0x200000ffff2ed231 */ /* 0x000fe20000340996 */
[----:B------:R-:W-:Y:S01]  /*15e60*/  ISETP.GE.U32.AND P0, PT, R193, R3, PT ;  /* 0x00000003c100720c */ /* 0x000fe20003f06070 */
[----:B------:R-:W2:Y:S01]  /*15e70*/  MUFU.EX2 R4, R30 ;  /* 0x0000001e00047308 */ /* 0x000ea20000000800 */
[----:B------:R-:W-:Y:S01]  /*15e80*/  PRMT R149, R9, 0x7632, R149 ;  /* 0x0000763209957816 */ /* 0x000fe20000000095 */
[C---:B-1----:R-:W-:Y:S01]  /*15e90*/  FADD.FTZ R3, R2.reuse, R0 ;  /* 0x0000000002037221 */ /* 0x042fe20000010000 */
[----:B------:R-:W-:Y:S01]  /*15ea0*/  F2FP.BF16.F32.PACK_AB R0, R2, R8 ;  /* 0x000000080200723e */ /* 0x000fe200000010ff */
[----:B------:R-:W-:-:S04]  /*15eb0*/  IMAD.MOV.U32 R21, RZ, RZ, R152 ;  /* 0x000000ffff157224 */ /* 0x000fc800078e0098 */
[----:B------:R-:W1:Y:S01]  /*15ec0*/  MUFU.EX2 R19, R162 ;  /* 0x000000a200137308 */ /* 0x000e620000000800 */
[----:B------:R-:W-:Y:S01]  /*15ed0*/  PRMT R152, R150, 0x5410, R149 ;  /* 0x0000541096987816 */ /* 0x000fe20000000095 */
[----:B------:R-:W-:Y:S01]  /*15ee0*/  @!P2 HFMA2.BF16_V2 R47, -RZ.H0_H0, RZ.H0_H0, -R147.H0_H0 ;  /* 0x200000ffff2fa231 */ /* 0x000fe20000340993 */
[----:B------:R-:W-:Y:S01]  /*15ef0*/  @!P5 PRMT R150, R46, 0x5410, RZ ;  /* 0x000054102e96d816 */ /* 0x000fe200000000ff */
[----:B------:R-:W-:Y:S01]  /*15f00*/  IMAD.MOV.U32 R46, RZ, RZ, R21 ;  /* 0x000000ffff2e7224 */ /* 0x000fe200078e0015 */
[----:B------:R-:W-:-:S03]  /*15f10*/  PRMT R146, R0, 0x7610, R146 ;  /* 0x0000761000927816 */ /* 0x000fc60000000092 */
[----:B------:R4:W1:Y:S01]  /*15f20*/  MUFU.EX2 R20, R163 ;  /* 0x000000a300147308 */ /* 0x0008620000000800 */
[----:B------:R-:W-:Y:S01]  /*15f30*/  IMAD.MOV.U32 R21, RZ, RZ, R195 ;  /* 0x000000ffff157224 */ /* 0x000fe200078e00c3 */
[----:B------:R-:W-:Y:S01]  /*15f40*/  PRMT R195, R148, 0x5410, R147 ;  /* 0x0000541094c37816 */ /* 0x000fe20000000093 */
[----:B------:R-:W-:Y:S01]  /*15f50*/  @!P1 HFMA2.BF16_V2 R45, -RZ.H0_H0, RZ.H0_H0, -R146.H0_H0 ;  /* 0x200000ffff2d9231 */ /* 0x000fe20000340992 */
[----:B------:R-:W-:Y:S01]  /*15f60*/  @!P2 PRMT R147, R47, 0x5410, RZ ;  /* 0x000054102f93a816 */ /* 0x000fe200000000ff */
[----:B------:R-:W-:Y:S01]  /*15f70*/  IMAD.MOV.U32 R47, RZ, RZ, R38 ;  /* 0x000000ffff2f7224 */ /* 0x000fe200078e0026 */
[----:B------:R-:W-:Y:S02]  /*15f80*/  PRMT R145, R0, 0x7632, R145 ;  /* 0x0000763200917816 */ /* 0x000fe40000000091 */
[----:B------:R2:W-:Y:S01]  /*15f90*/  MUFU.EX2 R16, R164 ;  /* 0x000000a400107308 */ /* 0x0005e20000000800 */
[----:B----4-:R-:W-:-:S07]  /*15fa0*/  IMAD.MOV.U32 R163, RZ, RZ, R12 ;  /* 0x000000ffffa37224 */ /* 0x010fce00078e000c */
[----:B------:R-:W4:Y:S01]  /*15fb0*/  MUFU.EX2 R12, R91 ;  /* 0x0000005b000c7308 */ /* 0x000f220000000800 */
[----:B---3--:R-:W-:Y:S01]  /*15fc0*/  FADD.FTZ R2, R6, R11 ;  /* 0x0000000b06027221 */ /* 0x008fe20000010000 */
[----:B------:R-:W-:Y:S02]  /*15fd0*/  IMAD.MOV.U32 R38, RZ, RZ, R163 ;  /* 0x000000ffff267224 */ /* 0x000fe400078e00a3 */
[----:B------:R-:W-:Y:S01]  /*15fe0*/  FADD.FTZ R0, R22, R32 ;  /* 0x0000002016007221 */ /* 0x000fe20000010000 */
[----:B------:R-:W-:-:S03]  /*15ff0*/  IMAD.MOV.U32 R163, RZ, RZ, R226 ;  /* 0x000000ffffa37224 */ /* 0x000fc600078e00e2 */
[----:B------:R-:W3:Y:S01]  /*16000*/  MUFU.EX2 R17, R92 ;  /* 0x0000005c00117308 */ /* 0x000ee20000000800 */
[----:B--2---:R-:W-:Y:S02]  /*16010*/  IMAD.MOV.U32 R164, RZ, RZ, R14 ;  /* 0x000000ffffa47224 */ /* 0x004fe400078e000e */
[----:B------:R-:W-:-:S05]  /*16020*/  IMAD.MOV.U32 R226, RZ, RZ, R182 ;  /* 0x000000ffffe27224 */ /* 0x000fca00078e00b6 */
[----:B------:R-:W2:Y:S01]  /*16030*/  MUFU.EX2 R8, R62 ;  /* 0x0000003e00087308 */ /* 0x000ea20000000800 */
[----:B------:R-:W-:Y:S01]  /*16040*/  PRMT R182, R146, 0x5410, R145 ;  /* 0x0000541092b67816 */ /* 0x000fe20000000091 */
[----:B------:R-:W-:Y:S01]  /*16050*/  FADD.FTZ R23, R4, R2 ;  /* 0x0000000204177221 */ /* 0x000fe20000010000 */
[----:B------:R-:W-:-:S05]  /*16060*/  @!P1 PRMT R146, R45, 0x5410, RZ ;  /* 0x000054102d929816 */ /* 0x000fca00000000ff */
[----:B------:R-:W2:Y:S01]  /*16070*/  MUFU.EX2 R14, R93 ;  /* 0x0000005d000e7308 */ /* 0x000ea20000000800 */
[----:B------:R-:W-:Y:S01]  /*16080*/  F2FP.BF16.F32.PACK_AB R45, R4, R6 ;  /* 0x00000006042d723e */ /* 0x000fe200000010ff */
[----:B-1----:R-:W-:Y:S01]  /*16090*/  FADD.FTZ R0, R19, R0 ;  /* 0x0000000013007221 */ /* 0x002fe20000010000 */
[----:B------:R-:W-:-:S05]  /*160a0*/  FADD.FTZ R2, R13, R5 ;  /* 0x000000050d027221 */ /* 0x000fca0000010000 */
[----:B------:R-:W1:Y:S01]  /*160b0*/  MUFU.EX2 R7, R60 ;  /* 0x0000003c00077308 */ /* 0x000e620000000800 */
[----:B------:R-:W-:Y:S01]  /*160c0*/  FADD.FTZ R0, R20, R0 ;  /* 0x0000000014007221 */ /* 0x000fe20000010000 */
[----:B----4-:R-:W-:-:S06]  /*160d0*/  FADD.FTZ R2, R12, R2 ;  /* 0x000000020c027221 */ /* 0x010fcc0000010000 */
[----:B------:R-:W4:Y:S01]  /*160e0*/  MUFU.EX2 R6, R64 ;  /* 0x0000004000067308 */ /* 0x000f220000000800 */
[----:B------:R-:W-:Y:S01]  /*160f0*/  F2FP.BF16.F32.PACK_AB R32, R19, R22 ;  /* 0x000000161320723e */ /* 0x000fe200000010ff */
[----:B------:R-:W-:Y:S01]  /*16100*/  FADD.FTZ R22, R16, R0 ;  /* 0x0000000010167221 */ /* 0x000fe20000010000 */
[----:B---3--:R-:W-:-:S05]  /*16110*/  FADD.FTZ R2, R17, R2 ;  /* 0x0000000211027221 */ /* 0x008fca0000010000 */
[----:B------:R-:W3:Y:S01]  /*16120*/  MUFU.EX2 R4, R66 ;  /* 0x0000004200047308 */ /* 0x000ee20000000800 */
[----:B--2---:R-:W-:Y:S01]  /*16130*/  FADD.FTZ R0, R8, R3 ;  /* 0x0000000308007221 */ /* 0x004fe20000010000 */
[----:B------:R-:W-:Y:S01]  /*16140*/  FADD.FTZ R11, R14, R2 ;  /* 0x000000020e0b7221 */ /* 0x000fe20000010000 */
[----:B------:R-:W-:Y:S02]  /*16150*/  VIADD R2, R205, 0xfffffffd ;  /* 0xfffffffdcd027836 */ /* 0x000fe40000000000 */
[----:B-1----:R-:W-:Y:S01]  /*16160*/  FADD.FTZ R0, R7, R0 ;  /* 0x0000000007007221 */ /* 0x002fe20000010000 */
[----:B------:R-:W-:Y:S01]  /*16170*/  F2FP.BF16.F32.PACK_AB R34, R16, R20 ;  /* 0x000000141022723e */ /* 0x000fe200000010ff */
[----:B------:R-:W-:Y:S02]  /*16180*/  IMAD.MOV.U32 R20, RZ, RZ, R21 ;  /* 0x000000ffff147224 */ /* 0x000fe400078e0015 */
[----:B------:R-:W-:Y:S02]  /*16190*/  IMAD.MOV.U32 R21, RZ, RZ, R174 ;  /* 0x000000ffff157224 */ /* 0x000fe400078e00ae */
[----:B----4-:R-:W-:Y:S01]  /*161a0*/  FADD.FTZ R0, R6, R0 ;  /* 0x0000000006007221 */ /* 0x010fe20000010000 */
[----:B------:R-:W-:-:S03]  /*161b0*/  LOP3.LUT R174, R229, R2, RZ, 0x3c, !PT ;  /* 0x00000002e5ae7212 */ /* 0x000fc600078e3cff */
[----:B---3--:R-:W-:Y:S01]  /*161c0*/  FADD.FTZ R10, R4, R0 ;  /* 0x00000000040a7221 */ /* 0x008fe20000010000 */
[----:B------:R-:W-:-:S05]  /*161d0*/  LOP3.LUT R0, R174, R199, RZ, 0x3c, !PT ;  /* 0x000000c7ae007212 */ /* 0x000fca00078e3cff */
[----:B------:R-:W-:-:S05]  /*161e0*/  IMAD.WIDE.U32 R18, R0, -0x326172a9, RZ ;  /* 0xcd9e8d5700127825 */ /* 0x000fca00078e00ff */
[----:B------:R-:W-:-:S05]  /*161f0*/  LOP3.LUT R2, R19, R225, R250, 0x96, !PT ;  /* 0x000000e113027212 */ /* 0x000fca00078e96fa */
[----:B------:R-:W-:-:S05]  /*16200*/  IMAD.WIDE.U32 R2, R2, -0x2daee0ad, RZ ;  /* 0xd2511f5302027825 */ /* 0x000fca00078e00ff */
[----:B------:R-:W-:Y:S02]  /*16210*/  LOP3.LUT R0, R3, R232, R206, 0x96, !PT ;  /* 0x000000e803007212 */ /* 0x000fe400078e96ce */
[----:B------:R-:W-:Y:S02]  /*16220*/  LOP3.LUT R3, R109, R224, R18, 0x96, !PT ;  /* 0x000000e06d037212 */ /* 0x000fe400078e9612 */
[----:B------:R-:W-:-:S03]  /*16230*/  F2FP.BF16.F32.PACK_AB R16, R4, R6 ;  /* 0x000000060410723e */ /* 0x000fc600000010ff */
[----:B------:R-:W-:Y:S01]  /*16240*/  IMAD.WIDE.U32 R4, R3, -0x2daee0ad, RZ ;  /* 0xd2511f5303047825 */ /* 0x000fe200078e00ff */
[----:B------:R-:W-:Y:S02]  /*16250*/  F2FP.BF16.F32.PACK_AB R12, R12, R13 ;  /* 0x0000000d0c0c723e */ /* 0x000fe400000010ff */
[----:B------:R-:W-:Y:S01]  /*16260*/  F2FP.BF16.F32.PACK_AB R13, R7, R8 ;  /* 0x00000008070d723e */ /* 0x000fe200000010ff */
        /* <DEDUP_REMOVED lines=14> */
[----:B------:R-:W-:Y:S01]  /*16350*/  LOP3.LUT R4, R0, 0xffff, RZ, 0xc0, !PT ;  /* 0x0000ffff00047812 */ /* 0x000fe200078ec0ff */
[----:B------:R-:W-:-:S03]  /*16360*/  @!P4 HFMA2.BF16_V2 R44, -RZ.H0_H0, RZ.H0_H0, -R149.H0_H0 ;  /* 0x200000ffff2cc231 */ /* 0x000fc60000340995 */
[----:B------:R-:W-:-:S04]  /*16370*/  SHF.R.U32.HI R4, RZ, 0x8, R4 ;  /* 0x00000008ff047819 */ /* 0x000fc80000011604 */
[----:B------:R-:W-:Y:S02]  /*16380*/  LOP3.LUT R4, R4, 0xffff, RZ, 0xc0, !PT ;  /* 0x0000ffff04047812 */ /* 0x000fe400078ec0ff */
[----:B------:R-:W-:Y:S02]  /*16390*/  @!P4 PRMT R149, R44, 0x5410, RZ ;  /* 0x000054102c95c816 */ /* 0x000fe400000000ff */
[----:B------:R-:W-:Y:S02]  /*163a0*/  ISETP.GE.U32.AND P4, PT, R193, R4, PT ;  /* 0x00000004c100720c */ /* 0x000fe40003f86070 */
[--C-:B------:R-:W-:Y:S01]  /*163b0*/  SHF.R.U32.HI R4, RZ, 0x10, R0.reuse ;  /* 0x00000010ff047819 */ /* 0x100fe20000011600 */
[----:B------:R-:W-:Y:S01]  /*163c0*/  @!P3 HFMA2.BF16_V2 R48, -RZ.H0_H0, RZ.H0_H0, -R148.H0_H0 ;  /* 0x200000ffff30b231 */ /* 0x000fe20000340994 */
[----:B------:R-:W-:Y:S02]  /*163d0*/  F2FP.BF16.F32.PACK_AB R17, R14, R17 ;  /* 0x000000110e11723e */ /* 0x000fe400000010ff */
[----:B------:R-:W-:Y:S01]  /*163e0*/  LOP3.LUT R4, R4, 0xff, RZ, 0xc0, !PT ;  /* 0x000000ff04047812 */ /* 0x000fe200078ec0ff */
[----:B------:R-:W1:Y:S01]  /*163f0*/  MUFU.EX2 R14, R68 ;  /* 0x00000044000e7308 */ /* 0x000e620000000800 */
[----:B------:R-:W-:-:S02]  /*16400*/  SHF.R.U32.HI R0, RZ, 0x18, R0 ;  /* 0x00000018ff007819 */ /* 0x000fc40000011600 */
[----:B------:R-:W-:-:S05]  /*16410*/  ISETP.GE.U32.AND P2, PT, R193, R4, PT ;  /* 0x00000004c100720c */ /* 0x000fca0003f46070 */
[----:B------:R-:W2:Y:S01]  /*16420*/  MUFU.EX2 R15, R94 ;  /* 0x0000005e000f7308 */ /* 0x000ea20000000800 */
[----:B------:R-:W-:Y:S02]  /*16430*/  @!P3 PRMT R148, R48, 0x5410, RZ ;  /* 0x000054103094b816 */ /* 0x000fe400000000ff */
[----:B------:R-:W-:Y:S02]  /*16440*/  ISETP.GE.U32.AND P3, PT, R193, R0, PT ;  /* 0x00000000c100720c */ /* 0x000fe40003f66070 */
[----:B------:R-:W-:-:S03]  /*16450*/  LOP3.LUT R0, R2, 0xff, RZ, 0xc0, !PT ;  /* 0x000000ff02007812 */ /* 0x000fc600078ec0ff */
[----:B------:R-:W3:Y:S01]  /*16460*/  MUFU.EX2 R4, R70 ;  /* 0x0000004600047308 */ /* 0x000ee20000000800 */
[----:B------:R-:W-:Y:S01]  /*16470*/  @!P0 HFMA2.BF16_V2 R43, -RZ.H0_H0, RZ.H0_H0, -R145.H0_H0 ;  /* 0x200000ffff2b8231 */ /* 0x000fe20000340991 */
[----:B------:R-:W-:-:S06]  /*16480*/  ISETP.GE.U32.AND P1, PT, R193, R0, PT ;  /* 0x00000000c100720c */ /* 0x000fcc0003f26070 */
[----:B------:R-:W4:Y:S01]  /*16490*/  MUFU.EX2 R9, R95 ;  /* 0x0000005f00097308 */ /* 0x000f220000000800 */
[----:B------:R-:W-:Y:S02]  /*164a0*/  SHF.R.U32.HI R0, RZ, 0x18, R2 ;  /* 0x00000018ff007819 */ /* 0x000fe40000011602 */
[----:B------:R-:W-:Y:S02]  /*164b0*/  @!P0 PRMT R145, R43, 0x5410, RZ ;  /* 0x000054102b918816 */ /* 0x000fe400000000ff */
[----:B------:R-:W-:Y:S02]  /*164c0*/  LOP3.LUT R7, R5, R235, R6, 0x96, !PT ;  /* 0x000000eb05077212 */ /* 0x000fe400078e9606 */
[----:B------:R-:W-:Y:S02]  /*164d0*/  LOP3.LUT R5, R2, 0xffff, RZ, 0xc0, !PT ;  /* 0x0000ffff02057812 */ /* 0x000fe400078ec0ff */
[----:B------:R-:W-:Y:S01]  /*164e0*/  ISETP.GE.U32.AND P0, PT, R193, R0, PT ;  /* 0x00000000c100720c */ /* 0x000fe20003f06070 */
[----:B-1----:R-:W-:Y:S01]  /*164f0*/  FADD.FTZ R0, R14, R10 ;  /* 0x0000000a0e007221 */ /* 0x002fe20000010000 */
[----:B------:R-:W-:-:S02]  /*16500*/  PRMT R131, R12, 0x7610, R131 ;  /* 0x000076100c837816 */ /* 0x000fc40000000083 */
[----:B------:R-:W-:Y:S01]  /*16510*/  SHF.R.U32.HI R3, RZ, 0x10, R2 ;  /* 0x00000010ff037819 */ /* 0x000fe20000011602 */
[----:B--2---:R-:W-:Y:S01]  /*16520*/  FADD.FTZ R2, R15, R11 ;  /* 0x0000000b0f027221 */ /* 0x004fe20000010000 */
[----:B---3--:R-:W-:Y:S01]  /*16530*/  FADD.FTZ R11, R4, R0 ;  /* 0x00000000040b7221 */ /* 0x008fe20000010000 */
[----:B------:R-:W-:Y:S01]  /*16540*/  @!P5 HFMA2.BF16_V2 R54, -RZ.H0_H0, RZ.H0_H0, -R131.H0_H0 ;  /* 0x200000ffff36d231 */ /* 0x000fe20000340983 */
[----:B------:R-:W-:Y:S01]  /*16550*/  PRMT R129, R12, 0x7632, R129 ;  /* 0x000076320c817816 */ /* 0x000fe20000000081 */
[----:B----4-:R-:W-:Y:S01]  /*16560*/  FADD.FTZ R6, R9, R2 ;  /* 0x0000000209067221 */ /* 0x010fe20000010000 */
[----:B------:R-:W-:Y:S01]  /*16570*/  LOP3.LUT R0, R3, 0xff, RZ, 0xc0, !PT ;  /* 0x000000ff03007812 */ /* 0x000fe200078ec0ff */
[----:B------:R-:W-:Y:S01]  /*16580*/  IMAD.WIDE.U32 R2, R7, -0x2daee0ad, RZ ;  /* 0xd2511f5307027825 */ /* 0x000fe200078e00ff */
[----:B------:R-:W-:-:S03]  /*16590*/  F2FP.BF16.F32.PACK_AB R10, R4, R14 ;  /* 0x0000000e040a723e */ /* 0x000fc600000010ff */
[----:B------:R-:W-:Y:S01]  /*165a0*/  IMAD.MOV.U32 R14, RZ, RZ, R137 ;  /* 0x000000ffff0e7224 */ /* 0x000fe200078e0089 */
[----:B------:R-:W-:Y:S02]  /*165b0*/  PRMT R137, R131, 0x5410, R129 ;  /* 0x0000541083897816 */ /* 0x000fe40000000081 */
[----:B------:R-:W-:Y:S02]  /*165c0*/  @!P5 PRMT R131, R54, 0x5410, RZ ;  /* 0x000054103683d816 */ /* 0x000fe400000000ff */
[----:B------:R-:W-:Y:S02]  /*165d0*/  ISETP.GE.U32.AND P5, PT, R193, R0, PT ;  /* 0x00000000c100720c */ /* 0x000fe40003fa6070 */
[----:B------:R-:W-:Y:S02]  /*165e0*/  LOP3.LUT R0, R3, R155, R8, 0x96, !PT ;  /* 0x0000009b03007212 */ /* 0x000fe400078e9608 */
[----:B------:R-:W-:Y:S02]  /*165f0*/  PRMT R126, R13, 0x7632, R126 ;  /* 0x000076320d7e7816 */ /* 0x000fe4000000007e */
[----:B------:R-:W-:-:S02]  /*16600*/  LOP3.LUT R8, R2, 0xffff, RZ, 0xc0, !PT ;  /* 0x0000ffff02087812 */ /* 0x000fc400078ec0ff */
[----:B------:R-:W-:Y:S02]  /*16610*/  LOP3.LUT R4, R2, 0xff, RZ, 0xc0, !PT ;  /* 0x000000ff02047812 */ /* 0x000fe400078ec0ff */
[--C-:B------:R-:W-:Y:S02]  /*16620*/  SHF.R.U32.HI R7, RZ, 0x10, R2.reuse ;  /* 0x00000010ff077819 */ /* 0x100fe40000011602 */
[----:B------:R-:W-:Y:S02]  /*16630*/  SHF.R.U32.HI R3, RZ, 0x18, R2 ;  /* 0x00000018ff037819 */ /* 0x000fe40000011602 */
[----:B------:R-:W-:Y:S01]  /*16640*/  SHF.R.U32.HI R2, RZ, 0x8, R5 ;  /* 0x00000008ff027819 */ /* 0x000fe20000011605 */
[----:B------:R-:W-:Y:S01]  /*16650*/  @!P4 HFMA2.BF16_V2 R56, -RZ.H0_H0, RZ.H0_H0, -R129.H0_H0 ;  /* 0x200000ffff38c231 */ /* 0x000fe20000340981 */
[----:B------:R-:W-:Y:S01]  /*16660*/  F2FP.BF16.F32.PACK_AB R9, R9, R15 ;  /* 0x0000000f0909723e */ /* 0x000fe200000010ff */
[----:B------:R-:W-:Y:S01]  /*16670*/  @!P3 HFMA2.BF16_V2 R57, -RZ.H0_H0, RZ.H0_H0, -R126.H0_H0 ;  /* 0x200000ffff39b231 */ /* 0x000fe2000034097e */
[----:B------:R-:W-:Y:S01]  /*16680*/  PRMT R124, R13, 0x7610, R124 ;  /* 0x000076100d7c7816 */ /* 0x000fe2000000007c */
[----:B------:R-:W-:Y:S01]  /*16690*/  IMAD.MOV.U32 R15, RZ, RZ, R21 ;  /* 0x000000ffff0f7224 */ /* 0x000fe200078e0015 */
[----:B------:R-:W-:Y:S01]  /*166a0*/  LOP3.LUT R2, R2, 0xffff, RZ, 0xc0, !PT ;  /* 0x0000ffff02027812 */ /* 0x000fe200078ec0ff */
[----:B------:R1:W-:Y:S01]  /*166b0*/  MUFU.EX2 R21, R190 ;  /* 0x000000be00157308 */ /* 0x0003e20000000800 */
[----:B------:R-:W-:-:S02]  /*166c0*/  @!P4 PRMT R129, R56, 0x5410, RZ ;  /* 0x000054103881c816 */ /* 0x000fc400000000ff */
[----:B------:R-:W-:-:S05]  /*166d0*/  ISETP.GE.U32.AND P4, PT, R193, R2, PT ;  /* 0x00000002c100720c */ /* 0x000fca0003f86070 */
        /* <DEDUP_REMOVED lines=15> */
[----:B------:R-:W-:Y:S02]  /*167d0*/  @!P1 HFMA2.BF16_V2 R65, -RZ.H0_H0, RZ.H0_H0, -R130.H0_H0 ;  /* 0x200000ffff419231 */ /* 0x000fe40000340982 */
[----:B------:R-:W-:-:S02]  /*167e0*/  IMAD.MOV.U32 R6, RZ, RZ, R139 ;  /* 0x000000ffff067224 */ /* 0x000fc400078e008b */
[----:B-1----:R-:W-:Y:S01]  /*167f0*/  FADD.FTZ R5, R4, R2 ;  /* 0x0000000204057221 */ /* 0x002fe20000010000 */
[----:B------:R-:W-:Y:S02]  /*16800*/  LOP3.LUT R2, R0, 0xff, RZ, 0xc0, !PT ;  /* 0x000000ff00027812 */ /* 0x000fe400078ec0ff */
[----:B------:R-:W-:Y:S02]  /*16810*/  PRMT R139, R130, 0x5410, R128 ;  /* 0x00005410828b7816 */ /* 0x000fe40000000080 */
[----:B------:R-:W-:Y:S02]  /*16820*/  @!P1 PRMT R130, R65, 0x5410, RZ ;  /* 0x0000541041829816 */ /* 0x000fe400000000ff */
[----:B------:R-:W-:Y:S01]  /*16830*/  ISETP.GE.U32.AND P1, PT, R193, R2, PT ;  /* 0x00000002c100720c */ /* 0x000fe20003f26070 */
[----:B------:R-:W-:Y:S01]  /*16840*/  IMAD.MOV.U32 R165, RZ, RZ, R14 ;  /* 0x000000ffffa57224 */ /* 0x000fe200078e000e */
[----:B------:R-:W-:Y:S01]  /*16850*/  PRMT R125, R16, 0x7610, R125 ;  /* 0x00007610107d7816 */ /* 0x000fe2000000007d */
[----:B------:R1:W-:Y:S01]  /*16860*/  MUFU.EX2 R14, R194 ;  /* 0x000000c2000e7308 */ /* 0x0003e20000000800 */
[----:B------:R-:W-:-:S02]  /*16870*/  SHF.R.U32.HI R2, RZ, 0x18, R0 ;  /* 0x00000018ff027819 */ /* 0x000fc40000011600 */
[----:B------:R-:W-:Y:S01]  /*16880*/  SHF.R.U32.HI R0, RZ, 0x10, R0 ;  /* 0x00000010ff007819 */ /* 0x000fe20000011600 */
[----:B------:R-:W-:Y:S01]  /*16890*/  @!P5 HFMA2.BF16_V2 R71, -RZ.H0_H0, RZ.H0_H0, -R125.H0_H0 ;  /* 0x200000ffff47d231 */ /* 0x000fe2000034097d */
[----:B------:R-:W-:Y:S01]  /*168a0*/  PRMT R127, R16, 0x7632, R127 ;  /* 0x00007632107f7816 */ /* 0x000fe2000000007f */
[----:B------:R-:W-:Y:S01]  /*168b0*/  @!P4 HFMA2.BF16_V2 R67, -RZ.H0_H0, RZ.H0_H0, -R128.H0_H0 ;  /* 0x200000ffff43c231 */ /* 0x000fe20000340980 */
[----:B------:R-:W-:Y:S01]  /*168c0*/  PRMT R133, R9, 0x7610, R133 ;  /* 0x0000761009857816 */ /* 0x000fe20000000085 */
[----:B------:R2:W-:Y:S01]  /*168d0*/  MUFU.EX2 R17, R175 ;  /* 0x000000af00117308 */ /* 0x0005e20000000800 */
[----:B------:R-:W-:Y:S01]  /*168e0*/  LOP3.LUT R0, R0, 0xff, RZ, 0xc0, !PT ;  /* 0x000000ff00007812 */ /* 0x000fe200078ec0ff */
[----:B-1----:R-:W-:-:S06]  /*168f0*/  IMAD.MOV.U32 R194, RZ, RZ, R15 ;  /* 0x000000ffffc27224 */ /* 0x002fcc00078e000f */
[----:B------:R1:W-:Y:S01]  /*16900*/  MUFU.EX2 R15, R167 ;  /* 0x000000a7000f7308 */ /* 0x0003e20000000800 */
[----:B------:R-:W-:Y:S01]  /*16910*/  PRMT R132, R9, 0x7632, R132 ;  /* 0x0000763209847816 */ /* 0x000fe20000000084 */
[----:B------:R-:W-:Y:S02]  /*16920*/  @!P1 HFMA2.BF16_V2 R73, -RZ.H0_H0, RZ.H0_H0, -R133.H0_H0 ;  /* 0x200000ffff499231 */ /* 0x000fe40000340985 */
[----:B--2---:R-:W-:Y:S02]  /*16930*/  IMAD.MOV.U32 R175, RZ, RZ, R194 ;  /* 0x000000ffffaf7224 */ /* 0x004fe400078e00c2 */
[----:B------:R-:W-:Y:S01]  /*16940*/  IMAD.MOV.U32 R194, RZ, RZ, R138 ;  /* 0x000000ffffc27224 */ /* 0x000fe200078e008a */
[----:B------:R-:W-:Y:S01]  /*16950*/  PRMT R138, R125, 0x5410, R127 ;  /* 0x000054107d8a7816 */ /* 0x000fe2000000007f */
[----:B------:R2:W-:Y:S01]  /*16960*/  MUFU.EX2 R13, R169 ;  /* 0x000000a9000d7308 */ /* 0x0005e20000000800 */
[----:B------:R-:W-:Y:S01]  /*16970*/  @!P5 PRMT R125, R71, 0x5410, RZ ;  /* 0x00005410477dd816 */ /* 0x000fe200000000ff */
[----:B-1----:R-:W-:-:S06]  /*16980*/  IMAD.MOV.U32 R167, RZ, RZ, R20 ;  /* 0x000000ffffa77224 */ /* 0x002fcc00078e0014 */
[----:B------:R1:W-:Y:S01]  /*16990*/  MUFU.EX2 R20, R173 ;  /* 0x000000ad00147308 */ /* 0x0003e20000000800 */
[----:B------:R-:W-:Y:S02]  /*169a0*/  @!P4 PRMT R128, R67, 0x5410, RZ ;  /* 0x000054104380c816 */ /* 0x000fe400000000ff */
[C---:B------:R-:W-:Y:S02]  /*169b0*/  ISETP.GE.U32.AND P5, PT, R193.reuse, R0, PT ;  /* 0x00000000c100720c */ /* 0x040fe40003fa6070 */
[----:B------:R-:W-:Y:S02]  /*169c0*/  ISETP.GE.U32.AND P4, PT, R193, R2, PT ;  /* 0x00000002c100720c */ /* 0x000fe40003f86070 */
[----:B------:R-:W-:Y:S01]  /*169d0*/  LOP3.LUT R0, R7, 0xff, RZ, 0xc0, !PT ;  /* 0x000000ff07007812 */ /* 0x000fe200078ec0ff */
[----:B--2---:R-:W-:Y:S01]  /*169e0*/  IMAD.MOV.U32 R169, RZ, RZ, R167 ;  /* 0x000000ffffa97224 */ /* 0x004fe200078e00a7 */
[----:B------:R-:W-:Y:S01]  /*169f0*/  MUFU.EX2 R2, R83 ;  /* 0x0000005300027308 */ /* 0x000fe20000000800 */
[----:B------:R-:W-:-:S02]  /*16a00*/  IMAD.MOV.U32 R167, RZ, RZ, R165 ;  /* 0x000000ffffa77224 */ /* 0x000fc400078e00a5 */
[----:B------:R-:W-:Y:S02]  /*16a10*/  IMAD.MOV.U32 R165, RZ, RZ, R226 ;  /* 0x000000ffffa57224 */ /* 0x000fe400078e00e2 */
[----:B-1----:R-:W-:-:S03]  /*16a20*/  IMAD.MOV.U32 R173, RZ, RZ, R6 ;  /* 0x000000ffffad7224 */ /* 0x002fc600078e0006 */
[----:B------:R-:W1:Y:S01]  /*16a30*/  MUFU.EX2 R6, R82 ;  /* 0x0000005200067308 */ /* 0x000e620000000800 */
[----:B------:R-:W-:Y:S02]  /*16a40*/  PRMT R226, R133, 0x5410, R132 ;  /* 0x0000541085e27816 */ /* 0x000fe40000000084 */
[----:B------:R-:W-:Y:S02]  /*16a50*/  @!P1 PRMT R133, R73, 0x5410, RZ ;  /* 0x0000541049859816 */ /* 0x000fe400000000ff */
[----:B------:R-:W-:Y:S02]  /*16a60*/  ISETP.GE.U32.AND P1, PT, R193, R0, PT ;  /* 0x00000000c100720c */ /* 0x000fe40003f26070 */
[----:B------:R-:W-:Y:S01]  /*16a70*/  SHF.R.U32.HI R0, RZ, 0x8, R8 ;  /* 0x00000008ff007819 */ /* 0x000fe20000011608 */
[----:B------:R-:W-:-:S03]  /*16a80*/  @!P2 HFMA2.BF16_V2 R72, -RZ.H0_H0, RZ.H0_H0, -R132.H0_H0 ;  /* 0x200000ffff48a231 */ /* 0x000fc60000340984 */
[----:B------:R-:W-:Y:S01]  /*16a90*/  LOP3.LUT R0, R0, 0xffff, RZ, 0xc0, !PT ;  /* 0x0000ffff00007812 */ /* 0x000fe200078ec0ff */
[----:B------:R-:W-:Y:S01]  /*16aa0*/  @!P0 HFMA2.BF16_V2 R69, -RZ.H0_H0, RZ.H0_H0, -R127.H0_H0 ;  /* 0x200000ffff458231 */ /* 0x000fe2000034097f */
[----:B------:R-:W-:Y:S01]  /*16ab0*/  @!P2 PRMT R132, R72, 0x5410, RZ ;  /* 0x000054104884a816 */ /* 0x000fe200000000ff */
[----:B------:R-:W2:Y:S01]  /*16ac0*/  MUFU.EX2 R9, R50 ;  /* 0x0000003200097308 */ /* 0x000ea20000000800 */
[----:B------:R-:W-:Y:S01]  /*16ad0*/  ISETP.GE.U32.AND P2, PT, R193, R0, PT ;  /* 0x00000000c100720c */ /* 0x000fe20003f46070 */
[----:B-1----:R-:W-:Y:S01]  /*16ae0*/  FADD.FTZ R0, R6, R11 ;  /* 0x0000000b06007221 */ /* 0x002fe20000010000 */
[----:B------:R-:W-:Y:S02]  /*16af0*/  @!P0 PRMT R127, R69, 0x5410, RZ ;  /* 0x00005410457f8816 */ /* 0x000fe400000000ff */
[----:B------:R-:W-:-:S03]  /*16b00*/  ISETP.GE.U32.AND P0, PT, R193, R3, PT ;  /* 0x00000003c100720c */ /* 0x000fc60003f06070 */
[----:B------:R-:W1:Y:S01]  /*16b10*/  MUFU.EX2 R7, R55 ;  /* 0x0000003700077308 */ /* 0x000e620000000800 */
[----:B------:R-:W-:Y:S01]  /*16b20*/  F2FP.BF16.F32.PACK_AB R4, R4, R12 ;  /* 0x0000000c0404723e */ /* 0x000fe200000010ff */
[C---:B------:R-:W-:Y:S01]  /*16b30*/  FADD.FTZ R3, R2.reuse, R0 ;  /* 0x0000000002037221 */ /* 0x040fe20000010000 */
[----:B------:R-:W-:Y:S02]  /*16b40*/  F2FP.BF16.F32.PACK_AB R0, R2, R6 ;  /* 0x000000060200723e */ /* 0x000fe400000010ff */
[----:B------:R-:W-:-:S03]  /*16b50*/  PRMT R142, R4, 0x7610, R142 ;  /* 0x00007610048e7816 */ /* 0x000fc6000000008e */
[----:B------:R3:W4:Y:S01]  /*16b60*/  MUFU.EX2 R6, R58 ;  /* 0x0000003a00067308 */ /* 0x0007220000000800 */
[----:B------:R-:W-:Y:S01]  /*16b70*/  PRMT R141, R4, 0x7632, R141 ;  /* 0x00007632048d7816 */ /* 0x000fe2000000008d */
[----:B------:R-:W-:Y:S01]  /*16b80*/  IMAD.MOV.U32 R8, RZ, RZ, R192 ;  /* 0x000000ffff087224 */ /* 0x000fe200078e00c0 */
[----:B------:R-:W-:-:S05]  /*16b90*/  PRMT R140, R0, 0x7610, R140 ;  /* 0x00007610008c7816 */ /* 0x000fca000000008c */
[----:B------:R-:W4:Y:S01]  /*16ba0*/  MUFU.EX2 R4, R61 ;  /* 0x0000003d00047308 */ /* 0x000f220000000800 */
[----:B------:R-:W-:Y:S01]  /*16bb0*/  PRMT R134, R0, 0x7632, R134 ;  /* 0x0000763200867816 */ /* 0x000fe20000000086 */
[----:B--2---:R-:W-:Y:S01]  /*16bc0*/  FADD.FTZ R0, R9, R23 ;  /* 0x0000001709007221 */ /* 0x004fe20000010000 */
[----:B------:R-:W-:-:S05]  /*16bd0*/  FADD.FTZ R2, R21, R22 ;  /* 0x0000001615027221 */ /* 0x000fca0000010000 */
[----:B------:R-:W2:Y:S01]  /*16be0*/  MUFU.EX2 R12, R85 ;  /* 0x00000055000c7308 */ /* 0x000ea20000000800 */
[----:B---3--:R-:W-:Y:S02]  /*16bf0*/  IMAD.MOV.U32 R58, RZ, RZ, R8 ;  /* 0x000000ffff3a7224 */ /* 0x008fe400078e0008 */
[C---:B-1----:R-:W-:Y:S01]  /*16c00*/  FADD.FTZ R0, R7.reuse, R0 ;  /* 0x0000000007007221 */ /* 0x042fe20000010000 */
[----:B------:R-:W-:Y:S01]  /*16c10*/  F2FP.BF16.F32.PACK_AB R42, R7, R9 ;  /* 0x00000009072a723e */ /* 0x000fe200000010ff */
[----:B------:R-:W-:-:S03]  /*16c20*/  FADD.FTZ R23, R14, R2 ;  /* 0x000000020e177221 */ /* 0x000fc60000010000 */
[----:B------:R-:W1:Y:S01]  /*16c30*/  MUFU.EX2 R8, R97 ;  /* 0x0000006100087308 */ /* 0x000e620000000800 */
[----:B----4-:R-:W-:Y:S01]  /*16c40*/  FADD.FTZ R0, R6, R0 ;  /* 0x0000000006007221 */ /* 0x010fe20000010000 */
[----:B------:R-:W-:Y:S01]  /*16c50*/  FADD.FTZ R2, R15, R5 ;  /* 0x000000050f027221 */ /* 0x000fe20000010000 */
[C---:B------:R-:W-:Y:S02]  /*16c60*/  F2FP.BF16.F32.PACK_AB R44, R4.reuse, R6 ;  /* 0x00000006042c723e */ /* 0x040fe400000010ff */
[----:B------:R-:W-:-:S03]  /*16c70*/  FADD.FTZ R22, R4, R0 ;  /* 0x0000000004167221 */ /* 0x000fc60000010000 */
[----:B------:R-:W3:Y:S01]  /*16c80*/  MUFU.EX2 R7, R99 ;  /* 0x0000006300077308 */ /* 0x000ee20000000800 */
[----:B------:R-:W-:Y:S01]  /*16c90*/  FADD.FTZ R2, R13, R2 ;  /* 0x000000020d027221 */ /* 0x000fe20000010000 */
[----:B------:R-:W-:Y:S02]  /*16ca0*/  IMAD.MOV.U32 R11, RZ, RZ, R175 ;  /* 0x000000ffff0b7224 */ /* 0x000fe400078e00af */
[----:B--2---:R-:W-:-:S04]  /*16cb0*/  FADD.FTZ R0, R12, R3 ;  /* 0x000000030c007221 */ /* 0x004fc80000010000 */
[----:B------:R-:W2:Y:S01]  /*16cc0*/  MUFU.EX2 R4, R102 ;  /* 0x0000006600047308 */ /* 0x000ea20000000800 */
[----:B------:R-:W-:Y:S01]  /*16cd0*/  FADD.FTZ R2, R20, R2 ;  /* 0x0000000214027221 */ /* 0x000fe20000010000 */
[----:B------:R-:W-:Y:S01]  /*16ce0*/  F2FP.BF16.F32.PACK_AB R43, R14, R21 ;  /* 0x000000150e2b723e */ /* 0x000fe200000010ff */
[----:B------:R-:W-:Y:S02]  /*16cf0*/  IMAD.MOV.U32 R14, RZ, RZ, R11 ;  /* 0x000000ffff0e7224 */ /* 0x000fe400078e000b */
[----:B-1----:R-:W-:Y:S01]  /*16d00*/  FADD.FTZ R0, R8, R0 ;  /* 0x0000000008007221 */ /* 0x002fe20000010000 */
[----:B------:R-:W-:Y:S01]  /*16d10*/  FADD.FTZ R11, R17, R2 ;  /* 0x00000002110b7221 */ /* 0x000fe20000010000 */
[----:B------:R-:W-:Y:S01]  /*16d20*/  VIADD R2, R205, 0xfffffffe ;  /* 0xfffffffecd027836 */ /* 0x000fe20000000000 */
[C---:B------:R-:W-:Y:S02]  /*16d30*/  PRMT R144, R10.reuse, 0x7610, R144 ;  /* 0x000076100a907816 */ /* 0x040fe40000000090 */
[----:B------:R-:W-:Y:S01]  /*16d40*/  PRMT R143, R10, 0x7632, R143 ;  /* 0x000076320a8f7816 */ /* 0x000fe2000000008f */
[----:B------:R-:W-:Y:S01]  /*16d50*/  IMAD.MOV.U32 R10, RZ, RZ, R47 ;  /* 0x000000ffff0a7224 */ /* 0x000fe200078e002f */
[----:B------:R-:W-:Y:S01]  /*16d60*/  F2FP.BF16.F32.PACK_AB R13, R13, R15 ;  /* 0x0000000f0d0d723e */ /* 0x000fe200000010ff */
[----:B------:R-:W-:-:S02]  /*16d70*/  IMAD.MOV.U32 R15, RZ, RZ, R89 ;  /* 0x000000ffff0f7224 */ /* 0x000fc400078e0059 */
[----:B---3--:R-:W-:Y:S01]  /*16d80*/  FADD.FTZ R0, R7, R0 ;  /* 0x0000000007007221 */ /* 0x008fe20000010000 */
[----:B------:R-:W-:Y:S01]  /*16d90*/  LOP3.LUT R89, R229, R2, RZ, 0x3c, !PT ;  /* 0x00000002e5597212 */ /* 0x000fe200078e3cff */
[----:B------:R-:W-:Y:S02]  /*16da0*/  IMAD.MOV.U32 R6, RZ, RZ, R10 ;  /* 0x000000ffff067224 */ /* 0x000fe400078e000a */
[----:B--2---:R-:W-:Y:S01]  /*16db0*/  FADD.FTZ R10, R4, R0 ;  /* 0x00000000040a7221 */ /* 0x004fe20000010000 */
[----:B------:R-:W-:Y:S02]  /*16dc0*/  LOP3.LUT R0, R89, R199, RZ, 0x3c, !PT ;  /* 0x000000c759007212 */ /* 0x000fe400078e3cff */
[----:B------:R-:W-:-:S03]  /*16dd0*/  F2FP.BF16.F32.PACK_AB R17, R17, R20 ;  /* 0x000000141111723e */ /* 0x000fc600000010ff */
[----:B------:R-:W-:-:S05]  /*16de0*/  IMAD.WIDE.U32 R20, R0, -0x326172a9, RZ ;  /* 0xcd9e8d5700147825 */ /* 0x000fca00078e00ff */
[----:B------:R-:W-:-:S05]  /*16df0*/  LOP3.LUT R2, R21, R225, R250, 0x96, !PT ;  /* 0x000000e115027212 */ /* 0x000fca00078e96fa */
[----:B------:R-:W-:-:S05]  /*16e00*/  IMAD.WIDE.U32 R2, R2, -0x2daee0ad, RZ ;  /* 0xd2511f5302027825 */ /* 0x000fca00078e00ff */
[----:B------:R-:W-:Y:S02]  /*16e10*/  LOP3.LUT R0, R3, R232, R206, 0x96, !PT ;  /* 0x000000e803007212 */ /* 0x000fe400078e96ce */
[----:B------:R-:W-:Y:S02]  /*16e20*/  LOP3.LUT R3, R109, R224, R20, 0x96, !PT ;  /* 0x000000e06d037212 */ /* 0x000fe400078e9614 */
[----:B------:R-:W-:-:S03]  /*16e30*/  F2FP.BF16.F32.PACK_AB R16, R4, R7 ;  /* 0x000000070410723e */ /* 0x000fc600000010ff */
[----:B------:R-:W-:Y:S01]  /*16e40*/  IMAD.WIDE.U32 R4, R3, -0x2daee0ad, RZ ;  /* 0xd2511f5303047825 */ /* 0x000fe200078e00ff */
[----:B------:R-:W-:-:S03]  /*16e50*/  F2FP.BF16.F32.PACK_AB R12, R8, R12 ;  /* 0x0000000c080c723e */ /* 0x000fc600000010ff */
[----:B------:R-:W-:Y:S01]  /*16e60*/  IMAD.WIDE.U32 R8, R0, -0x326172a9, RZ ;  /* 0xcd9e8d5700087825 */ /* 0x000fe200078e00ff */
[----:B------:R-:W-:-:S03]  /*16e70*/  LOP3.LUT R0, R5, R241, R2, 0x96, !PT ;  /* 0x000000f105007212 */ /* 0x000fc600078e9602 */
[----:B------:R-:W-:Y:S02]  /*16e80*/  IMAD.MOV.U32 R5, RZ, RZ, R6 ;  /* 0x000000ffff057224 */ /* 0x000fe400078e0006 */
        /* <DEDUP_REMOVED lines=9> */
[----:B------:R-:W-:-:S04]  /*16f20*/  IMAD.WIDE.U32 R2, R2, -0x326172a9, RZ ;  /* 0xcd9e8d5702027825 */ /* 0x000fc800078e00ff */
[----:B------:R-:W-:Y:S01]  /*16f30*/  @!P5 HFMA2.BF16_V2 R75, -RZ.H0_H0, RZ.H0_H0, -R144.H0_H0 ;  /* 0x200000ffff4bd231 */ /* 0x000fe20000340990 */
[----:B------:R-:W-:Y:S02]  /*16f40*/  LOP3.LUT R0, R3, R135, R4, 0x96, !PT ;  /* 0x0000008703007212 */ /* 0x000fe400078e9604 */
[----:B------:R-:W-:Y:S02]  /*16f50*/  PRMT R192, R144, 0x5410, R143 ;  /* 0x0000541090c07816 */ /* 0x000fe4000000008f */
[C---:B------:R-:W-:Y:S02]  /*16f60*/  LOP3.LUT R4, R0.reuse, 0xff, RZ, 0xc0, !PT ;  /* 0x000000ff00047812 */ /* 0x040fe400078ec0ff */
[----:B------:R-:W-:Y:S02]  /*16f70*/  @!P5 PRMT R144, R75, 0x5410, RZ ;  /* 0x000054104b90d816 */ /* 0x000fe400000000ff */
[----:B------:R-:W-:Y:S02]  /*16f80*/  ISETP.GE.U32.AND P5, PT, R193, R4, PT ;  /* 0x00000004c100720c */ /* 0x000fe40003fa6070 */
[----:B------:R-:W-:Y:S01]  /*16f90*/  LOP3.LUT R4, R0, 0xffff, RZ, 0xc0, !PT ;  /* 0x0000ffff00047812 */ /* 0x000fe200078ec0ff */
[----:B------:R-:W-:-:S03]  /*16fa0*/  @!P4 HFMA2.BF16_V2 R74, -RZ.H0_H0, RZ.H0_H0, -R143.H0_H0 ;  /* 0x200000ffff4ac231 */ /* 0x000fc6000034098f */
[----:B------:R-:W-:Y:S01]  /*16fb0*/  SHF.R.U32.HI R4, RZ, 0x8, R4 ;  /* 0x00000008ff047819 */ /* 0x000fe20000011604 */
[----:B------:R-:W-:Y:S02]  /*16fc0*/  IMAD.MOV.U32 R7, RZ, RZ, R15 ;  /* 0x000000ffff077224 */ /* 0x000fe400078e000f */
[----:B------:R1:W2:Y:S01]  /*16fd0*/  MUFU.EX2 R15, R208 ;  /* 0x000000d0000f7308 */ /* 0x0002a20000000800 */
[----:B------:R-:W-:Y:S01]  /*16fe0*/  LOP3.LUT R4, R4, 0xffff, RZ, 0xc0, !PT ;  /* 0x0000ffff04047812 */ /* 0x000fe200078ec0ff */
[----:B------:R-:W-:Y:S01]  /*16ff0*/  @!P3 HFMA2.BF16_V2 R81, -RZ.H0_H0, RZ.H0_H0, -R142.H0_H0 ;  /* 0x200000ffff51b231 */ /* 0x000fe2000034098e */
[----:B------:R-:W-:Y:S02]  /*17000*/  @!P4 PRMT R143, R74, 0x5410, RZ ;  /* 0x000054104a8fc816 */ /* 0x000fe400000000ff */
[----:B------:R-:W-:Y:S02]  /*17010*/  ISETP.GE.U32.AND P4, PT, R193, R4, PT ;  /* 0x00000004c100720c */ /* 0x000fe40003f86070 */
[--C-:B------:R-:W-:Y:S01]  /*17020*/  SHF.R.U32.HI R4, RZ, 0x10, R0.reuse ;  /* 0x00000010ff047819 */ /* 0x100fe20000011600 */
[----:B------:R-:W-:Y:S01]  /*17030*/  IMAD.MOV.U32 R175, RZ, RZ, R187 ;  /* 0x000000ffffaf7224 */ /* 0x000fe200078e00bb */
[----:B------:R-:W-:Y:S01]  /*17040*/  SHF.R.U32.HI R0, RZ, 0x18, R0 ;  /* 0x00000018ff007819 */ /* 0x000fe20000011600 */
[----:B------:R-:W-:Y:S01]  /*17050*/  @!P2 HFMA2.BF16_V2 R78, -RZ.H0_H0, RZ.H0_H0, -R141.H0_H0 ;  /* 0x200000ffff4ea231 */ /* 0x000fe2000034098d */
[----:B------:R-:W-:Y:S01]  /*17060*/  PRMT R187, R142, 0x5410, R141 ;  /* 0x000054108ebb7816 */ /* 0x000fe2000000008d */
[----:B------:R-:W-:-:S02]  /*17070*/  @!P1 HFMA2.BF16_V2 R77, -RZ.H0_H0, RZ.H0_H0, -R140.H0_H0 ;  /* 0x200000ffff4d9231 */ /* 0x000fc4000034098c */
[----:B-1----:R-:W-:Y:S02]  /*17080*/  IMAD.MOV.U32 R208, RZ, RZ, R9 ;  /* 0x000000ffffd07224 */ /* 0x002fe400078e0009 */
[----:B------:R-:W1:Y:S01]  /*17090*/  MUFU.EX2 R9, R209 ;  /* 0x000000d100097308 */ /* 0x000e620000000800 */
[----:B------:R-:W-:Y:S02]  /*170a0*/  @!P3 PRMT R142, R81, 0x5410, RZ ;  /* 0x00005410518eb816 */ /* 0x000fe400000000ff */
[----:B------:R-:W-:Y:S02]  /*170b0*/  LOP3.LUT R4, R4, 0xff, RZ, 0xc0, !PT ;  /* 0x000000ff04047812 */ /* 0x000fe400078ec0ff */
[----:B------:R-:W-:Y:S01]  /*170c0*/  ISETP.GE.U32.AND P3, PT, R193, R0, PT ;  /* 0x00000000c100720c */ /* 0x000fe20003f66070 */
[----:B------:R-:W-:Y:S01]  /*170d0*/  IMAD.MOV.U32 R47, RZ, RZ, R46 ;  /* 0x000000ffff2f7224 */ /* 0x000fe200078e002e */
[----:B------:R-:W-:Y:S02]  /*170e0*/  LOP3.LUT R0, R2, 0xff, RZ, 0xc0, !PT ;  /* 0x000000ff02007812 */ /* 0x000fe400078ec0ff */
[----:B------:R-:W-:-:S02]  /*170f0*/  @!P2 PRMT R141, R78, 0x5410, RZ ;  /* 0x000054104e8da816 */ /* 0x000fc400000000ff */
[----:B------:R-:W-:Y:S02]  /*17100*/  PRMT R46, R140, 0x5410, R134 ;  /* 0x000054108c2e7816 */ /* 0x000fe40000000086 */
[----:B------:R-:W-:Y:S02]  /*17110*/  @!P1 PRMT R140, R77, 0x5410, RZ ;  /* 0x000054104d8c9816 */ /* 0x000fe400000000ff */
[C---:B------:R-:W-:Y:S02]  /*17120*/  ISETP.GE.U32.AND P2, PT, R193.reuse, R4, PT ;  /* 0x00000004c100720c */ /* 0x040fe40003f46070 */
[----:B------:R-:W-:Y:S02]  /*17130*/  ISETP.GE.U32.AND P1, PT, R193, R0, PT ;  /* 0x00000000c100720c */ /* 0x000fe40003f26070 */
[----:B------:R-:W-:Y:S02]  /*17140*/  LOP3.LUT R4, R2, 0xffff, RZ, 0xc0, !PT ;  /* 0x0000ffff02047812 */ /* 0x000fe400078ec0ff */
[----:B------:R-:W-:-:S02]  /*17150*/  SHF.R.U32.HI R0, RZ, 0x18, R2 ;  /* 0x00000018ff007819 */ /* 0x000fc40000011602 */
[----:B------:R-:W-:Y:S01]  /*17160*/  SHF.R.U32.HI R3, RZ, 0x10, R2 ;  /* 0x00000010ff037819 */ /* 0x000fe20000011602 */
[----:B--2---:R-:W-:Y:S01]  /*17170*/  FADD.FTZ R2, R15, R11 ;  /* 0x0000000b0f027221 */ /* 0x004fe20000010000 */
[----:B------:R-:W-:-:S03]  /*17180*/  IMAD.MOV.U32 R11, RZ, RZ, R7 ;  /* 0x000000ffff0b7224 */ /* 0x000fc600078e0007 */
[----:B-1----:R-:W-:Y:S02]  /*17190*/  FADD.FTZ R7, R9, R2 ;  /* 0x0000000209077221 */ /* 0x002fe40000010000 */
[----:B------:R-:W2:Y:S01]  /*171a0*/  LDL.LU R2, [R1+0x12c] ;  /* 0x00012c0001027983 */ /* 0x000ea20000300800 */
[----:B------:R-:W-:Y:S02]  /*171b0*/  IMAD.MOV.U32 R209, RZ, RZ, R14 ;  /* 0x000000ffffd17224 */ /* 0x000fe400078e000e */
[----:B------:R-:W1:Y:S01]  /*171c0*/  MUFU.EX2 R14, R112 ;  /* 0x00000070000e7308 */ /* 0x000e620000000800 */
[----:B------:R-:W-:Y:S01]  /*171d0*/  LOP3.LUT R6, R5, R235, R6, 0x96, !PT ;  /* 0x000000eb05067212 */ /* 0x000fe200078e9606 */
[----:B------:R-:W-:-:S06]  /*171e0*/  @!P0 HFMA2.BF16_V2 R76, -RZ.H0_H0, RZ.H0_H0, -R134.H0_H0 ;  /* 0x200000ffff4c8231 */ /* 0x000fcc0000340986 */
[----:B------:R-:W3:Y:S01]  /*171f0*/  MUFU.EX2 R5, R113 ;  /* 0x0000007100057308 */ /* 0x000ee20000000800 */
[----:B------:R-:W-:Y:S02]  /*17200*/  @!P0 PRMT R134, R76, 0x5410, RZ ;  /* 0x000054104c868816 */ /* 0x000fe400000000ff */
[----:B------:R-:W-:Y:S02]  /*17210*/  ISETP.GE.U32.AND P0, PT, R193, R0, PT ;  /* 0x00000000c100720c */ /* 0x000fe40003f06070 */
[----:B------:R-:W-:Y:S01]  /*17220*/  F2FP.BF16.F32.PACK_AB R9, R9, R15 ;  /* 0x0000000f0909723e */ /* 0x000fe200000010ff */
[----:B------:R-:W-:Y:S02]  /*17230*/  IMAD.MOV.U32 R15, RZ, RZ, R11 ;  /* 0x000000ffff0f7224 */ /* 0x000fe400078e000b */
[----:B-1----:R-:W-:Y:S01]  /*17240*/  FADD.FTZ R0, R14, R10 ;  /* 0x0000000a0e007221 */ /* 0x002fe20000010000 */
[C---:B------:R-:W-:Y:S02]  /*17250*/  PRMT R123, R13.reuse, 0x7610, R123 ;  /* 0x000076100d7b7816 */ /* 0x040fe4000000007b */
[----:B------:R-:W-:Y:S01]  /*17260*/  PRMT R122, R13, 0x7632, R122 ;  /* 0x000076320d7a7816 */ /* 0x000fe2000000007a */
[C---:B---3--:R-:W-:Y:S01]  /*17270*/  FADD.FTZ R11, R5.reuse, R0 ;  /* 0x00000000050b7221 */ /* 0x048fe20000010000 */
[----:B------:R-:W-:Y:S01]  /*17280*/  IMAD.MOV.U32 R0, RZ, RZ, R170 ;  /* 0x000000ffff007224 */ /* 0x000fe200078e00aa */
[----:B------:R-:W-:Y:S01]  /*17290*/  F2FP.BF16.F32.PACK_AB R10, R5, R14 ;  /* 0x0000000e050a723e */ /* 0x000fe200000010ff */
[----:B------:R-:W-:Y:S01]  /*172a0*/  @!P5 HFMA2.BF16_V2 R96, -RZ.H0_H0, RZ.H0_H0, -R123.H0_H0 ;  /* 0x200000ffff60d231 */ /* 0x000fe2000034097b */
[C---:B------:R-:W-:Y:S01]  /*172b0*/  PRMT R121, R12.reuse, 0x7632, R121 ;  /* 0x000076320c797816 */ /* 0x040fe20000000079 */
[----:B------:R-:W-:Y:S01]  /*172c0*/  IMAD.MOV.U32 R14, RZ, RZ, R0 ;  /* 0x000000ffff0e7224 */ /* 0x000fe200078e0000 */
[----:B------:R-:W-:Y:S01]  /*172d0*/  LOP3.LUT R0, R3, 0xff, RZ, 0xc0, !PT ;  /* 0x000000ff03007812 */ /* 0x000fe200078ec0ff */
[----:B------:R-:W-:Y:S01]  /*172e0*/  IMAD.MOV.U32 R5, RZ, RZ, R15 ;  /* 0x000000ffff057224 */ /* 0x000fe200078e000f */
[----:B------:R-:W-:Y:S01]  /*172f0*/  PRMT R120, R12, 0x7610, R120 ;  /* 0x000076100c787816 */ /* 0x000fe20000000078 */
[----:B------:R-:W-:Y:S01]  /*17300*/  IMAD.MOV.U32 R15, RZ, RZ, R28 ;  /* 0x000000ffff0f7224 */ /* 0x000fe200078e001c */
[----:B------:R-:W-:-:S02]  /*17310*/  PRMT R28, R123, 0x5410, R122 ;  /* 0x000054107b1c7816 */ /* 0x000fc4000000007a */
[----:B------:R-:W-:Y:S01]  /*17320*/  SHF.R.U32.HI R4, RZ, 0x8, R4 ;  /* 0x00000008ff047819 */ /* 0x000fe20000011604 */
[----:B------:R-:W-:Y:S01]  /*17330*/  @!P4 HFMA2.BF16_V2 R98, -RZ.H0_H0, RZ.H0_H0, -R122.H0_H0 ;  /* 0x200000ffff62c231 */ /* 0x000fe2000034097a */
[----:B------:R-:W-:Y:S01]  /*17340*/  @!P5 PRMT R123, R96, 0x5410, RZ ;  /* 0x00005410607bd816 */ /* 0x000fe200000000ff */
[----:B------:R-:W-:Y:S01]  /*17350*/  @!P3 HFMA2.BF16_V2 R100, -RZ.H0_H0, RZ.H0_H0, -R121.H0_H0 ;  /* 0x200000ffff64b231 */ /* 0x000fe20000340979 */
[C---:B------:R-:W-:Y:S01]  /*17360*/  ISETP.GE.U32.AND P5, PT, R193.reuse, R0, PT ;  /* 0x00000000c100720c */ /* 0x040fe20003fa6070 */
[----:B------:R-:W-:Y:S01]  /*17370*/  IMAD.MOV.U32 R12, RZ, RZ, R5 ;  /* 0x000000ffff0c7224 */ /* 0x000fe200078e0005 */
[----:B------:R-:W-:Y:S01]  /*17380*/  LOP3.LUT R4, R4, 0xffff, RZ, 0xc0, !PT ;  /* 0x0000ffff04047812 */ /* 0x000fe200078ec0ff */
[----:B------:R1:W3:Y:S01]  /*17390*/  LDL.LU R170, [R1+0x40c] ;  /* 0x00040c0001aa7983 */ /* 0x0002e20000300800 */
[----:B------:R-:W-:Y:S02]  /*173a0*/  @!P4 PRMT R122, R98, 0x5410, RZ ;  /* 0x00005410627ac816 */ /* 0x000fe400000000ff */
[----:B------:R-:W-:-:S02]  /*173b0*/  ISETP.GE.U32.AND P4, PT, R193, R4, PT ;  /* 0x00000004c100720c */ /* 0x000fc40003f86070 */
[----:B------:R4:W-:Y:S01]  /*173c0*/  MUFU.EX2 R4, R218 ;  /* 0x000000da00047308 */ /* 0x0009e20000000800 */
[----:B------:R-:W-:Y:S01]  /*173d0*/  @!P2 HFMA2.BF16_V2 R101, -RZ.H0_H0, RZ.H0_H0, -R120.H0_H0 ;  /* 0x200000ffff65a231 */ /* 0x000fe20000340978 */
[C---:B------:R-:W-:Y:S02]  /*173e0*/  PRMT R119, R17.reuse, 0x7610, R119 ;  /* 0x0000761011777816 */ /* 0x040fe40000000077 */
[----:B------:R-:W-:-:S03]  /*173f0*/  PRMT R118, R17, 0x7632, R118 ;  /* 0x0000763211767816 */ /* 0x000fc60000000076 */
[----:B------:R-:W-:Y:S01]  /*17400*/  @!P1 HFMA2.BF16_V2 R103, -RZ.H0_H0, RZ.H0_H0, -R119.H0_H0 ;  /* 0x200000ffff679231 */ /* 0x000fe20000340977 */
[----:B------:R-:W-:-:S03]  /*17410*/  PRMT R117, R16, 0x7632, R117 ;  /* 0x0000763210757816 */ /* 0x000fc60000000075 */
[----:B------:R-:W-:Y:S01]  /*17420*/  @!P4 HFMA2.BF16_V2 R104, -RZ.H0_H0, RZ.H0_H0, -R118.H0_H0 ;  /* 0x200000ffff68c231 */ /* 0x000fe20000340976 */
[----:B------:R-:W-:Y:S02]  /*17430*/  PRMT R116, R16, 0x7610, R116 ;  /* 0x0000761010747816 */ /* 0x000fe40000000074 */
[----:B----4-:R-:W-:Y:S02]  /*17440*/  PRMT R218, R119, 0x5410, R118 ;  /* 0x0000541077da7816 */ /* 0x010fe40000000076 */
[----:B------:R-:W-:Y:S01]  /*17450*/  @!P1 PRMT R119, R103, 0x5410, RZ ;  /* 0x0000541067779816 */ /* 0x000fe200000000ff */
[----:B------:R-:W-:Y:S01]  /*17460*/  @!P0 HFMA2.BF16_V2 R105, -RZ.H0_H0, RZ.H0_H0, -R117.H0_H0 ;  /* 0x200000ffff698231 */ /* 0x000fe20000340975 */
[----:B------:R-:W-:Y:S01]  /*17470*/  @!P4 PRMT R118, R104, 0x5410, RZ ;  /* 0x000054106876c816 */ /* 0x000fe200000000ff */
[----:B------:R-:W-:Y:S01]  /*17480*/  MUFU.EX2 R16, R196 ;  /* 0x000000c400107308 */ /* 0x000fe20000000800 */
[----:B------:R-:W-:Y:S01]  /*17490*/  PRMT R115, R9, 0x7610, R115 ;  /* 0x0000761009737816 */ /* 0x000fe20000000073 */
[----:B--2---:R-:W-:-:S02]  /*174a0*/  IMAD.MOV.U32 R13, RZ, RZ, R2 ;  /* 0x000000ffff0d7224 */ /* 0x004fc400078e0002 */
[----:B------:R-:W-:-:S05]  /*174b0*/  IMAD.WIDE.U32 R2, R6, -0x2daee0ad, RZ ;  /* 0xd2511f5306027825 */ /* 0x000fca00078e00ff */
[----:B------:R-:W-:Y:S02]  /*174c0*/  LOP3.LUT R0, R3, R155, R8, 0x96, !PT ;  /* 0x0000009b03007212 */ /* 0x000fe400078e9608 */
[C---:B------:R-:W-:Y:S02]  /*174d0*/  LOP3.LUT R8, R2.reuse, 0xffff, RZ, 0xc0, !PT ;  /* 0x0000ffff02087812 */ /* 0x040fe400078ec0ff */
[----:B------:R-:W-:Y:S02]  /*174e0*/  LOP3.LUT R5, R2, 0xff, RZ, 0xc0, !PT ;  /* 0x000000ff02057812 */ /* 0x000fe400078ec0ff */
[--C-:B------:R-:W-:Y:S02]  /*174f0*/  SHF.R.U32.HI R6, RZ, 0x10, R2.reuse ;  /* 0x00000010ff067819 */ /* 0x100fe40000011602 */
[----:B------:R-:W-:Y:S01]  /*17500*/  SHF.R.U32.HI R3, RZ, 0x18, R2 ;  /* 0x00000018ff037819 */ /* 0x000fe20000011602 */
[----:B------:R-:W-:Y:S01]  /*17510*/  IMAD.MOV.U32 R2, RZ, RZ, R29 ;  /* 0x000000ffff027224 */ /* 0x000fe200078e001d */
[----:B------:R-:W-:-:S02]  /*17520*/  PRMT R29, R120, 0x5410, R121 ;  /* 0x00005410781d7816 */ /* 0x000fc40000000079 */
[----:B------:R-:W-:Y:S02]  /*17530*/  @!P3 PRMT R121, R100, 0x5410, RZ ;  /* 0x000054106479b816 */ /* 0x000fe400000000ff */
[----:B------:R-:W-:Y:S01]  /*17540*/  ISETP.GE.U32.AND P3, PT, R193, R5, PT ;  /* 0x00000005c100720c */ /* 0x000fe20003f66070 */
[----:B------:R-:W-:Y:S02]  /*17550*/  IMAD.MOV.U32 R5, RZ, RZ, R12 ;  /* 0x000000ffff057224 */ /* 0x000fe400078e000c */
[----:B------:R2:W4:Y:S01]  /*17560*/  MUFU.EX2 R12, R217 ;  /* 0x000000d9000c7308 */ /* 0x0005220000000800 */
[----:B------:R-:W-:Y:S01]  /*17570*/  @!P2 PRMT R120, R101, 0x5410, RZ ;  /* 0x000054106578a816 */ /* 0x000fe200000000ff */
[----:B--2---:R-:W-:Y:S01]  /*17580*/  IMAD.MOV.U32 R217, RZ, RZ, R2 ;  /* 0x000000ffffd97224 */ /* 0x004fe200078e0002 */
[----:B------:R-:W-:-:S04]  /*17590*/  LOP3.LUT R2, R0, 0xffff, RZ, 0xc0, !PT ;  /* 0x0000ffff00027812 */ /* 0x000fc800078ec0ff */
[----:B------:R-:W-:-:S04]  /*175a0*/  SHF.R.U32.HI R2, RZ, 0x8, R2 ;  /* 0x00000008ff027819 */ /* 0x000fc80000011602 */
[----:B------:R-:W-:-:S04]  /*175b0*/  LOP3.LUT R2, R2, 0xffff, RZ, 0xc0, !PT ;  /* 0x0000ffff02027812 */ /* 0x000fc800078ec0ff */
[----:B------:R-:W-:Y:S01]  /*175c0*/  ISETP.GE.U32.AND P2, PT, R193, R2, PT ;  /* 0x00000002c100720c */ /* 0x000fe20003f46070 */
[----:B----4-:R-:W-:Y:S01]  /*175d0*/  FADD.FTZ R2, R12, R7 ;  /* 0x000000070c027221 */ /* 0x010fe20000010000 */
[----:B------:R-:W-:-:S03]  /*175e0*/  IMAD.MOV.U32 R7, RZ, RZ, R5 ;  /* 0x000000ffff077224 */ /* 0x000fc600078e0005 */
[----:B------:R-:W-:Y:S01]  /*175f0*/  FADD.FTZ R5, R4, R2 ;  /* 0x0000000204057221 */ /* 0x000fe20000010000 */
[----:B------:R-:W-:-:S04]  /*17600*/  LOP3.LUT R2, R0, 0xff, RZ, 0xc0, !PT ;  /* 0x000000ff00027812 */ /* 0x000fc800078ec0ff */
[C---:B------:R-:W-:Y:S02]  /*17610*/  ISETP.GE.U32.AND P1, PT, R193.reuse, R2, PT ;  /* 0x00000002c100720c */ /* 0x040fe40003f26070 */
[----:B------:R-:W-:Y:S01]  /*17620*/  SHF.R.U32.HI R2, RZ, 0x18, R0 ;  /* 0x00000018ff027819 */ /* 0x000fe20000011600 */
[----:B------:R-:W-:Y:S01]  /*17630*/  IMAD.MOV.U32 R17, RZ, RZ, R7 ;  /* 0x000000ffff117224 */ /* 0x000fe200078e0007 */
[----:B------:R-:W-:Y:S02]  /*17640*/  F2FP.BF16.F32.PACK_AB R4, R4, R12 ;  /* 0x0000000c0404723e */ /* 0x000fe400000010ff */
[----:B------:R-:W-:Y:S01]  /*17650*/  ISETP.GE.U32.AND P4, PT, R193, R2, PT ;  /* 0x00000002c100720c */ /* 0x000fe20003f86070 */
[----:B------:R-:W-:Y:S01]  /*17660*/  IMAD.MOV.U32 R2, RZ, RZ, R217 ;  /* 0x000000ffff027224 */ /* 0x000fe200078e00d9 */
[----:B------:R-:W-:Y:S01]  /*17670*/  PRMT R217, R116, 0x5410, R117 ;  /* 0x0000541074d97816 */ /* 0x000fe20000000075 */
[----:B------:R2:W-:Y:S01]  /*17680*/  MUFU.EX2 R12, R168 ;  /* 0x000000a8000c7308 */ /* 0x0005e20000000800 */
[----:B------:R-:W-:Y:S01]  /*17690*/  @!P0 PRMT R117, R105, 0x5410, RZ ;  /* 0x0000541069758816 */ /* 0x000fe200000000ff */
[----:B------:R-:W-:Y:S01]  /*176a0*/  IMAD.MOV.U32 R7, RZ, RZ, R14 ;  /* 0x000000ffff077224 */ /* 0x000fe200078e000e */
[----:B------:R-:W-:-:S05]  /*176b0*/  ISETP.GE.U32.AND P0, PT, R193, R3, PT ;  /* 0x00000003c100720c */ /* 0x000fca0003f06070 */
[----:B------:R4:W-:Y:S08]  /*176c0*/  MUFU.EX2 R14, R197 ;  /* 0x000000c5000e7308 */ /* 0x0009f00000000800 */
[----:B------:R1:W3:Y:S01]  /*176d0*/  MUFU.EX2 R3, R114 ;  /* 0x0000007200037308 */ /* 0x0002e20000000800 */
[----:B--2---:R2:W2:Y:S04]  /*176e0*/  LDL.LU R168, [R1+0x408] ;  /* 0x0004080001a87983 */ /* 0x0044a80000300800 */
[----:B------:R-:W2:Y:S04]  /*176f0*/  LDL.LU R196, [R1+0x404] ;  /* 0x0004040001c47983 */ /* 0x000ea80000300800 */
[----:B----4-:R-:W4:Y:S01]  /*17700*/  LDL.LU R197, [R1+0x400] ;  /* 0x0004000001c57983 */ /* 0x010f220000300800 */
[----:B-1----:R-:W-:-:S03]  /*17710*/  PRMT R114, R9, 0x7632, R114 ;  /* 0x0000763209727816 */ /* 0x002fc60000000072 */
[----:B------:R-:W4:Y:S01]  /*17720*/  LDL.LU R9, [R1+0x1b0] ;  /* 0x0001b00001097983 */ /* 0x000f220000300800 */
[----:B------:R-:W-:Y:S01]  /*17730*/  SHF.R.U32.HI R0, RZ, 0x10, R0 ;  /* 0x00000010ff007819 */ /* 0x000fe20000011600 */
[----:B------:R-:W-:-:S03]  /*17740*/  @!P5 HFMA2.BF16_V2 R106, -RZ.H0_H0, RZ.H0_H0, -R116.H0_H0 ;  /* 0x200000ffff6ad231 */ /* 0x000fc60000340974 */
[----:B------:R-:W-:Y:S02]  /*17750*/  LOP3.LUT R0, R0, 0xff, RZ, 0xc0, !PT ;  /* 0x000000ff00007812 */ /* 0x000fe400078ec0ff */
[----:B------:R-:W-:Y:S02]  /*17760*/  @!P5 PRMT R116, R106, 0x5410, RZ ;  /* 0x000054106a74d816 */ /* 0x000fe400000000ff */
[----:B------:R-:W-:Y:S01]  /*17770*/  ISETP.GE.U32.AND P5, PT, R193, R0, PT ;  /* 0x00000000c100720c */ /* 0x000fe20003fa6070 */
[----:B------:R-:W-:Y:S02]  /*17780*/  IMAD.MOV.U32 R0, RZ, RZ, R2 ;  /* 0x000000ffff007224 */ /* 0x000fe400078e0002 */
[----:B------:R1:W3:Y:S01]  /*17790*/  MUFU.EX2 R2, R191 ;  /* 0x000000bf00027308 */ /* 0x0002e20000000800 */
[----:B------:R-:W-:Y:S02]  /*177a0*/  @!P1 HFMA2.BF16_V2 R110, -RZ.H0_H0, RZ.H0_H0, -R115.H0_H0 ;  /* 0x200000ffff6e9231 */ /* 0x000fe40000340973 */
[----:B------:R-:W-:-:S02]  /*177b0*/  @!P2 HFMA2.BF16_V2 R107, -RZ.H0_H0, RZ.H0_H0, -R114.H0_H0 ;  /* 0x200000ffff6ba231 */ /* 0x000fc40000340972 */
[----:B-1----:R-:W-:Y:S01]  /*177c0*/  IMAD.MOV.U32 R191, RZ, RZ, R0 ;  /* 0x000000ffffbf7224 */ /* 0x002fe200078e0000 */
[----:B------:R-:W-:-:S03]  /*177d0*/  LOP3.LUT R0, R6, 0xff, RZ, 0xc0, !PT ;  /* 0x000000ff06007812 */ /* 0x000fc600078ec0ff */
[----:B------:R-:W-:Y:S01]  /*177e0*/  IMAD.MOV.U32 R6, RZ, RZ, R191 ;  /* 0x000000ffff067224 */ /* 0x000fe200078e00bf */
[----:B------:R-:W-:Y:S02]  /*177f0*/  PRMT R191, R115, 0x5410, R114 ;  /* 0x0000541073bf7816 */ /* 0x000fe40000000072 */
[----:B------:R-:W-:Y:S02]  /*17800*/  @!P1 PRMT R115, R110, 0x5410, RZ ;  /* 0x000054106e739816 */ /* 0x000fe400000000ff */
[----:B------:R-:W-:Y:S02]  /*17810*/  ISETP.GE.U32.AND P1, PT, R193, R0, PT ;  /* 0x00000000c100720c */ /* 0x000fe40003f26070 */
[----:B------:R-:W-:-:S04]  /*17820*/  SHF.R.U32.HI R0, RZ, 0x8, R8 ;  /* 0x00000008ff007819 */ /* 0x000fc80000011608 */
[----:B------:R-:W-:Y:S02]  /*17830*/  LOP3.LUT R0, R0, 0xffff, RZ, 0xc0, !PT ;  /* 0x0000ffff00007812 */ /* 0x000fe400078ec0ff */
[----:B------:R-:W-:Y:S02]  /*17840*/  @!P2 PRMT R114, R107, 0x5410, RZ ;  /* 0x000054106b72a816 */ /* 0x000fe400000000ff */
[C---:B------:R-:W-:Y:S02]  /*17850*/  PRMT R113, R10.reuse, 0x7610, R113 ;  /* 0x000076100a717816 */ /* 0x040fe40000000071 */
[----:B------:R-:W-:Y:S01]  /*17860*/  ISETP.GE.U32.AND P2, PT, R193, R0, PT ;  /* 0x00000000c100720c */ /* 0x000fe20003f46070 */
[----:B------:R-:W-:Y:S01]  /*17870*/  IMAD.MOV.U32 R0, RZ, RZ, R7 ;  /* 0x000000ffff007224 */ /* 0x000fe200078e0007 */
[----:B------:R-:W-:Y:S01]  /*17880*/  PRMT R112, R10, 0x7632, R112 ;  /* 0x000076320a707816 */ /* 0x000fe20000000070 */
[----:B------:R-:W-:Y:S01]  /*17890*/  @!P5 HFMA2.BF16_V2 R166, -RZ.H0_H0, RZ.H0_H0, -R113.H0_H0 ;  /* 0x200000ffffa6d231 */ /* 0x000fe20000340971 */
[----:B------:R1:W-:Y:S03]  /*178a0*/  MUFU.EX2 R7, R160 ;  /* 0x000000a000077308 */ /* 0x0003e60000000800 */
[----:B------:R-:W-:-:S05]  /*178b0*/  @!P4 HFMA2.BF16_V2 R111, -RZ.H0_H0, RZ.H0_H0, -R112.H0_H0 ;  /* 0x200000ffff6fc231 */ /* 0x000fca0000340970 */
[----:B------:R-:W3:Y:S01]  /*178c0*/  MUFU.EX2 R15, R15 ;  /* 0x0000000f000f7308 */ /* 0x000ee20000000800 */
[----:B------:R-:W-:Y:S01]  /*178d0*/  PRMT R110, R4, 0x7632, R110 ;  /* 0x00007632046e7816 */ /* 0x000fe2000000006e */
[----:B-1----:R-:W-:Y:S02]  /*178e0*/  IMAD.MOV.U32 R160, RZ, RZ, R0 ;  /* 0x000000ffffa07224 */ /* 0x002fe400078e0000 */
[----:B---3--:R-:W-:Y:S01]  /*178f0*/  FADD.FTZ R0, R3, R11 ;  /* 0x0000000b03007221 */ /* 0x008fe20000010000 */
[----:B------:R-:W-:Y:S01]  /*17900*/  IMAD.MOV.U32 R11, RZ, RZ, R190 ;  /* 0x000000ffff0b7224 */ /* 0x000fe200078e00be */
[----:B------:R-:W-:Y:S02]  /*17910*/  PRMT R190, R113, 0x5410, R112 ;  /* 0x0000541071be7816 */ /* 0x000fe40000000070 */
[----:B------:R-:W-:Y:S01]  /*17920*/  @!P5 PRMT R113, R166, 0x5410, RZ ;  /* 0x00005410a671d816 */ /* 0x000fe200000000ff */
[----:B------:R-:W-:Y:S01]  /*17930*/  IMAD.MOV.U32 R166, RZ, RZ, R13 ;  /* 0x000000ffffa67224 */ /* 0x000fe200078e000d */
[----:B------:R-:W-:Y:S01]  /*17940*/  @!P4 PRMT R112, R111, 0x5410, RZ ;  /* 0x000054106f70c816 */ /* 0x000fe200000000ff */
[C---:B------:R-:W-:Y:S01]  /*17950*/  FADD.FTZ R13, R2.reuse, R0 ;  /* 0x00000000020d7221 */ /* 0x040fe20000010000 */
[----:B------:R-:W-:Y:S01]  /*17960*/  F2FP.BF16.F32.PACK_AB R0, R2, R3 ;  /* 0x000000030200723e */ /* 0x000fe200000010ff */
[----:B------:R-:W-:Y:S01]  /*17970*/  IMAD.MOV.U32 R2, RZ, RZ, R6 ;  /* 0x000000ffff027224 */ /* 0x000fe200078e0006 */
[----:B------:R-:W-:Y:S01]  /*17980*/  PRMT R111, R4, 0x7610, R111 ;  /* 0x00007610046f7816 */ /* 0x000fe2000000006f */
[----:B------:R1:W3:Y:S01]  /*17990*/  MUFU.EX2 R6, R176 ;  /* 0x000000b000067308 */ /* 0x0002e20000000800 */
[----:B------:R-:W-:Y:S01]  /*179a0*/  PRMT R107, R0, 0x7610, R107 ;  /* 0x00007610006b7816 */ /* 0x000fe2000000006b */
[----:B------:R-:W-:-:S02]  /*179b0*/  @!P2 HFMA2.BF16_V2 R171, -RZ.H0_H0, RZ.H0_H0, -R110.H0_H0 ;  /* 0x200000ffffaba231 */ /* 0x000fc4000034096e */
[----:B------:R-:W-:-:S04]  /*179c0*/  @!P3 HFMA2.BF16_V2 R172, -RZ.H0_H0, RZ.H0_H0, -R111.H0_H0 ;  /* 0x200000ffffacb231 */ /* 0x000fc8000034096f */
[----:B------:R3:W3:Y:S01]  /*179d0*/  MUFU.EX2 R4, R178 ;  /* 0x000000b200047308 */ /* 0x0006e20000000800 */
[----:B------:R-:W-:Y:S01]  /*179e0*/  IMAD.MOV.U32 R3, RZ, RZ, R202 ;  /* 0x000000ffff037224 */ /* 0x000fe200078e00ca */
[----:B------:R-:W-:Y:S01]  /*179f0*/  PRMT R106, R0, 0x7632, R106 ;  /* 0x00007632006a7816 */ /* 0x000fe2000000006a */
[----:B------:R-:W-:Y:S02]  /*17a00*/  @!P1 HFMA2.BF16_V2 R170, -RZ.H0_H0, RZ.H0_H0, -R107.H0_H0 ;  /* 0x200000ffffaa9231 */ /* 0x000fe4000034096b */
[----:B------:R-:W-:-:S03]  /*17a10*/  FADD.FTZ R0, R15, R23 ;  /* 0x000000170f007221 */ /* 0x000fc60000010000 */
[----:B------:R3:W-:Y:S01]  /*17a20*/  MUFU.EX2 R8, R230 ;  /* 0x000000e600087308 */ /* 0x0007e20000000800 */
[----:B-1----:R-:W-:Y:S02]  /*17a30*/  IMAD.MOV.U32 R176, RZ, RZ, R3 ;  /* 0x000000ffffb07224 */ /* 0x002fe400078e0003 */
[----:B---3--:R-:W-:Y:S02]  /*17a40*/  IMAD.MOV.U32 R178, RZ, RZ, R166 ;  /* 0x000000ffffb27224 */ /* 0x008fe400078e00a6 */
[----:B------:R-:W-:Y:S02]  /*17a50*/  IMAD.MOV.U32 R166, RZ, RZ, R11 ;  /* 0x000000ffffa67224 */ /* 0x000fe400078e000b */
[----:B------:R-:W-:Y:S01]  /*17a60*/  IMAD.MOV.U32 R11, RZ, RZ, R194 ;  /* 0x000000ffff0b7224 */ /* 0x000fe200078e00c2 */
[----:B------:R-:W-:Y:S01]  /*17a70*/  PRMT R194, R111, 0x5410, R110 ;  /* 0x000054106fc27816 */ /* 0x000fe2000000006e */
[----:B------:R-:W-:Y:S01]  /*17a80*/  IMAD.MOV.U32 R230, RZ, RZ, R200 ;  /* 0x000000ffffe67224 */ /* 0x000fe200078e00c8 */
[----:B------:R-:W-:Y:S01]  /*17a90*/  @!P3 PRMT R111, R172, 0x5410, RZ ;  /* 0x00005410ac6fb816 */ /* 0x000fe200000000ff */
[----:B------:R-:W-:Y:S01]  /*17aa0*/  IMAD.MOV.U32 R172, RZ, RZ, R2 ;  /* 0x000000ffffac7224 */ /* 0x000fe200078e0002 */
[----:B------:R-:W-:Y:S01]  /*17ab0*/  @!P2 PRMT R110, R171, 0x5410, RZ ;  /* 0x00005410ab6ea816 */ /* 0x000fe200000000ff */
[----:B------:R-:W-:Y:S01]  /*17ac0*/  IMAD.MOV.U32 R171, RZ, RZ, R230 ;  /* 0x000000ffffab7224 */ /* 0x000fe200078e00e6 */
[----:B------:R-:W-:Y:S01]  /*17ad0*/  PRMT R230, R107, 0x5410, R106 ;  /* 0x000054106be67816 */ /* 0x000fe2000000006a */
[----:B------:R-:W-:Y:S01]  /*17ae0*/  FADD.FTZ R0, R12, R0 ;  /* 0x000000000c007221 */ /* 0x000fe20000010000 */
[----:B------:R-:W-:Y:S01]  /*17af0*/  @!P1 PRMT R107, R170, 0x5410, RZ ;  /* 0x00005410aa6b9816 */ /* 0x000fe200000000ff */
[----:B------:R-:W-:Y:S01]  /*17b00*/  IMAD.MOV.U32 R10, RZ, RZ, R203 ;  /* 0x000000ffff0a7224 */ /* 0x000fe200078e00cb */
[----:B------:R-:W1:Y:S01]  /*17b10*/  MUFU.EX2 R3, R177 ;  /* 0x000000b100037308 */ /* 0x000e620000000800 */
[----:B------:R-:W-:Y:S01]  /*17b20*/  FADD.FTZ R2, R7, R22 ;  /* 0x0000001607027221 */ /* 0x000fe20000010000 */
[----:B------:R-:W-:Y:S01]  /*17b30*/  IMAD.MOV.U32 R170, RZ, RZ, R172 ;  /* 0x000000ffffaa7224 */ /* 0x000fe200078e00ac */
[----:B------:R-:W-:Y:S01]  /*17b40*/  F2FP.BF16.F32.PACK_AB R39, R6, R7 ;  /* 0x000000070627723e */ /* 0x000fe200000010ff */
[----:B------:R-:W-:-:S02]  /*17b50*/  IMAD.MOV.U32 R172, RZ, RZ, R178 ;  /* 0x000000ffffac7224 */ /* 0x000fc400078e00b2 */
[----:B------:R-:W-:Y:S01]  /*17b60*/  FADD.FTZ R0, R16, R0 ;  /* 0x0000000010007221 */ /* 0x000fe20000010000 */
[----:B------:R-:W-:Y:S02]  /*17b70*/  IMAD.MOV.U32 R178, RZ, RZ, R176 ;  /* 0x000000ffffb27224 */ /* 0x000fe400078e00b0 */
[----:B------:R-:W-:Y:S01]  /*17b80*/  FADD.FTZ R2, R6, R2 ;  /* 0x0000000206027221 */ /* 0x000fe20000010000 */
[----:B------:R-:W-:Y:S01]  /*17b90*/  IMAD.MOV.U32 R176, RZ, RZ, R160 ;  /* 0x000000ffffb07224 */ /* 0x000fe200078e00a0 */
[----:B------:R-:W3:Y:S01]  /*17ba0*/  MUFU.EX2 R6, R204 ;  /* 0x000000cc00067308 */ /* 0x000ee20000000800 */
[----:B------:R-:W-:Y:S02]  /*17bb0*/  IMAD.MOV.U32 R160, RZ, RZ, R10 ;  /* 0x000000ffffa07224 */ /* 0x000fe400078e000a */
[----:B------:R-:W-:Y:S01]  /*17bc0*/  FADD.FTZ R2, R4, R2 ;  /* 0x0000000204027221 */ /* 0x000fe20000010000 */
[----:B------:R-:W-:Y:S01]  /*17bd0*/  F2FP.BF16.F32.PACK_AB R40, R14, R16 ;  /* 0x000000100e28723e */ /* 0x000fe200000010ff */
[----:B------:R2:W4:Y:S01]  /*17be0*/  LDL.LU R200, [R1+0x3fc] ;  /* 0x0003fc0001c87983 */ /* 0x0005220000300800 */
[----:B------:R-:W-:-:S02]  /*17bf0*/  IMAD.MOV.U32 R16, RZ, RZ, R160 ;  /* 0x000000ffff107224 */ /* 0x000fc400078e00a0 */
[C---:B-1----:R-:W-:Y:S01]  /*17c00*/  FADD.FTZ R22, R3.reuse, R2 ;  /* 0x0000000203167221 */ /* 0x042fe20000010000 */
[----:B------:R-:W-:Y:S01]  /*17c10*/  FADD.FTZ R2, R8, R5 ;  /* 0x0000000508027221 */ /* 0x000fe20000010000 */
[----:B------:R-:W-:Y:S01]  /*17c20*/  F2FP.BF16.F32.PACK_AB R41, R3, R4 ;  /* 0x000000040329723e */ /* 0x000fe200000010ff */
[----:B------:R1:W4:Y:S01]  /*17c30*/  LDL.LU R203, [R1+0x3f8] ;  /* 0x0003f80001cb7983 */ /* 0x0003220000300800 */
[----:B------:R-:W-:Y:S01]  /*17c40*/  F2FP.BF16.F32.PACK_AB R37, R12, R15 ;  /* 0x0000000f0c25723e */ /* 0x000fe200000010ff */
[----:B------:R-:W-:Y:S02]  /*17c50*/  IMAD.MOV.U32 R15, RZ, RZ, R178 ;  /* 0x000000ffff0f7224 */ /* 0x000fe400078e00b2 */
[----:B------:R1:W4:Y:S01]  /*17c60*/  LDL.LU R202, [R1+0x3f4] ;  /* 0x0003f40001ca7983 */ /* 0x0003220000300800 */
[----:B---3--:R-:W-:-:S03]  /*17c70*/  F2FP.BF16.F32.PACK_AB R12, R6, R8 ;  /* 0x00000008060c723e */ /* 0x008fc600000010ff */
[----:B------:R1:W3:Y:S01]  /*17c80*/  LDL.LU R204, [R1+0x3f0] ;  /* 0x0003f00001cc7983 */ /* 0x0002e20000300800 */
[----:B--2---:R-:W-:Y:S02]  /*17c90*/  @!P0 HFMA2.BF16_V2 R168, -RZ.H0_H0, RZ.H0_H0, -R106.H0_H0 ;  /* 0x200000ffffa88231 */ /* 0x004fe4000034096a */
[----:B----4-:R-:W-:Y:S02]  /*17ca0*/  IMAD.MOV.U32 R10, RZ, RZ, R9 ;  /* 0x000000ffff0a7224 */ /* 0x010fe400078e0009 */
[----:B------:R-:W-:Y:S02]  /*17cb0*/  IMAD.MOV.U32 R9, RZ, RZ, R17 ;  /* 0x000000ffff097224 */ /* 0x000fe400078e0011 */
[----:B------:R-:W-:Y:S01]  /*17cc0*/  FADD.FTZ R17, R14, R0 ;  /* 0x000000000e117221 */ /* 0x000fe20000010000 */
[----:B------:R-:W-:Y:S02]  /*17cd0*/  VIADD R0, R205, 0xffffffff ;  /* 0xffffffffcd007836 */ /* 0x000fe40000000000 */
[----:B------:R-:W-:Y:S01]  /*17ce0*/  IMAD.MOV.U32 R14, RZ, RZ, R176 ;  /* 0x000000ffff0e7224 */ /* 0x000fe200078e00b0 */
[----:B------:R-:W-:Y:S01]  /*17cf0*/  @!P0 PRMT R106, R168, 0x5410, RZ ;  /* 0x00005410a86a8816 */ /* 0x000fe200000000ff */
[----:B------:R-:W-:Y:S01]  /*17d00*/  IMAD.MOV.U32 R178, RZ, RZ, R9 ;  /* 0x000000ffffb27224 */ /* 0x000fe200078e0009 */
[----:B------:R-:W-:Y:S01]  /*17d10*/  LOP3.LUT R0, R199, R229, R0, 0x96, !PT ;  /* 0x000000e5c7007212 */ /* 0x000fe200078e9600 */
[----:B------:R-:W-:Y:S01]  /*17d20*/  IMAD.MOV.U32 R176, RZ, RZ, R161 ;  /* 0x000000ffffb07224 */ /* 0x000fe200078e00a1 */
[----:B------:R1:W2:Y:S01]  /*17d30*/  LDL.LU R205, [R1+0x3ec] ;  /* 0x0003ec0001cd7983 */ /* 0x0002a20000300800 */
[----:B------:R-:W-:-:S02]  /*17d40*/  IMAD.MOV.U32 R168, RZ, RZ, R172 ;  /* 0x000000ffffa87224 */ /* 0x000fc400078e00ac */
[----:B------:R-:W-:-:S04]  /*17d50*/  IMAD.WIDE.U32 R160, R0, -0x326172a9, RZ ;  /* 0xcd9e8d5700a07825 */ /* 0x000fc800078e00ff */
[----:B------:R-:W-:Y:S02]  /*17d60*/  IMAD.MOV.U32 R172, RZ, RZ, R10 ;  /* 0x000000ffffac7224 */ /* 0x000fe400078e000a */
[----:B------:R-:W-:Y:S01]  /*17d70*/  FADD.FTZ R10, R6, R2 ;  /* 0x00000002060a7221 */ /* 0x000fe20000010000 */
[----:B------:R-:W-:-:S05]  /*17d80*/  LOP3.LUT R2, R161, R225, R250, 0x96, !PT ;  /* 0x000000e1a1027212 */ /* 0x000fca00078e96fa */
        /* <DEDUP_REMOVED lines=13> */
[----:B------:R-:W-:Y:S01]  /*17e60*/  LOP3.LUT R2, R9, R233, R2, 0x96, !PT ;  /* 0x000000e909027212 */ /* 0x000fe200078e9602 */
[----:B------:R-:W-:Y:S01]  /*17e70*/  IMAD.MOV.U32 R9, RZ, RZ, R11 ;  /* 0x000000ffff097224 */ /* 0x000fe200078e000b */
[----:B------:R-:W-:Y:S01]  /*17e80*/  LOP3.LUT R11, R5, R235, R6, 0x96, !PT ;  /* 0x000000eb050b7212 */ /* 0x000fe200078e9606 */
        /* <DEDUP_REMOVED lines=10> */
[----:B------:R-:W4:Y:S01]  /*17f30*/  LDL.64 R242, [R1+0x118] ;  /* 0x0001180001f27983 */ /* 0x000f220000100a00 */
[----:B------:R-:W-:-:S05]  /*17f40*/  IMAD.WIDE.U32 R2, R2, -0x326172a9, RZ ;  /* 0xcd9e8d5702027825 */ /* 0x000fca00078e00ff */
[----:B------:R-:W-:-:S04]  /*17f50*/  LOP3.LUT R0, R3, R135, R4, 0x96, !PT ;  /* 0x0000008703007212 */ /* 0x000fc800078e9604 */
        /* <DEDUP_REMOVED lines=8> */
[----:B------:R-:W3:Y:S01]  /*17fe0*/  MUFU.EX2 R6, R227 ;  /* 0x000000e300067308 */ /* 0x000ee20000000800 */
[----:B-1----:R-:W-:Y:S01]  /*17ff0*/  IMAD.MOV.U32 R222, RZ, RZ, R4 ;  /* 0x000000ffffde7224 */ /* 0x002fe200078e0004 */
[----:B------:R-:W-:-:S06]  /*18000*/  SHF.R.U32.HI R4, RZ, 0x10, R0 ;  /* 0x00000010ff047819 */ /* 0x000fcc0000011600 */
[----:B------:R-:W1:Y:S01]  /*18010*/  MUFU.EX2 R9, R9 ;  /* 0x0000000900097308 */ /* 0x000e620000000800 */
[----:B------:R-:W-:Y:S02]  /*18020*/  SHF.R.U32.HI R0, RZ, 0x18, R0 ;  /* 0x00000018ff007819 */ /* 0x000fe40000011600 */
[----:B------:R-:W-:Y:S02]  /*18030*/  LOP3.LUT R4, R4, 0xff, RZ, 0xc0, !PT ;  /* 0x000000ff04047812 */ /* 0x000fe400078ec0ff */
[C---:B------:R-:W-:Y:S02]  /*18040*/  ISETP.GE.U32.AND P3, PT, R193.reuse, R0, PT ;  /* 0x00000000c100720c */ /* 0x040fe40003f66070 */
[----:B------:R-:W-:Y:S02]  /*18050*/  ISETP.GE.U32.AND P0, PT, R193, R4, PT ;  /* 0x00000004c100720c */ /* 0x000fe40003f06070 */
[----:B------:R3:W1:Y:S01]  /*18060*/  MUFU.EX2 R4, R222 ;  /* 0x000000de00047308 */ /* 0x0006620000000800 */
[----:B------:R-:W-:-:S04]  /*18070*/  LOP3.LUT R0, R2, 0xff, RZ, 0xc0, !PT ;  /* 0x000000ff02007812 */ /* 0x000fc800078ec0ff */
[----:B------:R-:W-:Y:S02]  /*18080*/  ISETP.GE.U32.AND P2, PT, R193, R0, PT ;  /* 0x00000000c100720c */ /* 0x000fe40003f46070 */
[----:B------:R-:W-:-:S04]  /*18090*/  SHF.R.U32.HI R0, RZ, 0x18, R2 ;  /* 0x00000018ff007819 */ /* 0x000fc80000011602 */
[----:B------:R-:W-:Y:S01]  /*180a0*/  ISETP.GE.U32.AND P1, PT, R193, R0, PT ;  /* 0x00000000c100720c */ /* 0x000fe20003f26070 */
[----:B---3--:R-:W-:Y:S01]  /*180b0*/  IMAD.MOV.U32 R222, RZ, RZ, R7 ;  /* 0x000000ffffde7224 */ /* 0x008fe200078e0007 */
[----:B------:R-:W-:Y:S02]  /*180c0*/  LOP3.LUT R7, R2, 0xffff, RZ, 0xc0, !PT ;  /* 0x0000ffff02077812 */ /* 0x000fe400078ec0ff */
[----:B------:R-:W-:Y:S01]  /*180d0*/  SHF.R.U32.HI R3, RZ, 0x10, R2 ;  /* 0x00000010ff037819 */ /* 0x000fe20000011602 */
[----:B------:R-:W-:Y:S02]  /*180e0*/  IMAD.MOV.U32 R2, RZ, RZ, R211 ;  /* 0x000000ffff027224 */ /* 0x000fe400078e00d3 */
[----:B------:R-:W-:Y:S01]  /*180f0*/  FADD.FTZ R0, R6, R13 ;  /* 0x0000000d06007221 */ /* 0x000fe20000010000 */
[----:B------:R-:W-:Y:S01]  /*18100*/  PRMT R105, R12, 0x7610, R105 ;  /* 0x000076100c697816 */ /* 0x000fe20000000069 */
[----:B------:R-:W-:Y:S02]  /*18110*/  IMAD.MOV.U32 R13, RZ, RZ, R2 ;  /* 0x000000ffff0d7224 */ /* 0x000fe400078e0002 */
[----:B-1----:R-:W-:Y:S01]  /*18120*/  FADD.FTZ R2, R9, R10 ;  /* 0x0000000a09027221 */ /* 0x002fe20000010000 */
[C---:B------:R-:W-:Y:S01]  /*18130*/  FADD.FTZ R10, R5.reuse, R0 ;  /* 0x00000000050a7221 */ /* 0x040fe20000010000 */
[----:B------:R-:W-:Y:S01]  /*18140*/  F2FP.BF16.F32.PACK_AB R5, R5, R6 ;  /* 0x000000060505723e */ /* 0x000fe200000010ff */
[----:B------:R-:W-:-:S02]  /*18150*/  @!P4 HFMA2.BF16_V2 R183, -RZ.H0_H0, RZ.H0_H0, -R105.H0_H0 ;  /* 0x200000ffffb7c231 */ /* 0x000fc40000340969 */
[C---:B------:R-:W-:Y:S01]  /*18160*/  FADD.FTZ R6, R4.reuse, R2 ;  /* 0x0000000204067221 */ /* 0x040fe20000010000 */
[----:B------:R-:W-:Y:S01]  /*18170*/  F2FP.BF16.F32.PACK_AB R9, R4, R9 ;  /* 0x000000090409723e */ /* 0x000fe200000010ff */
[----:B------:R-:W-:Y:S01]  /*18180*/  IMAD.MOV.U32 R4, RZ, RZ, R209 ;  /* 0x000000ffff047224 */ /* 0x000fe200078e00d1 */
[----:B------:R-:W-:Y:S02]  /*18190*/  PRMT R104, R12, 0x7632, R104 ;  /* 0x000076320c687816 */ /* 0x000fe40000000068 */
[----:B------:R-:W-:Y:S01]  /*181a0*/  LOP3.LUT R0, R3, 0xff, RZ, 0xc0, !PT ;  /* 0x000000ff03007812 */ /* 0x000fe200078ec0ff */
[----:B------:R-:W-:Y:S01]  /*181b0*/  IMAD.WIDE.U32 R2, R11, -0x2daee0ad, RZ ;  /* 0xd2511f530b027825 */ /* 0x000fe200078e00ff */
[----:B------:R-:W-:Y:S01]  /*181c0*/  PRMT R209, R105, 0x5410, R104 ;  /* 0x0000541069d17816 */ /* 0x000fe20000000068 */
[----:B------:R-:W-:Y:S01]  /*181d0*/  MUFU.EX2 R15, R15 ;  /* 0x0000000f000f7308 */ /* 0x000fe20000000800 */
[----:B------:R-:W-:Y:S01]  /*181e0*/  @!P4 PRMT R105, R183, 0x5410, RZ ;  /* 0x00005410b769c816 */ /* 0x000fe200000000ff */
[----:B------:R-:W-:Y:S01]  /*181f0*/  IMAD.MOV.U32 R12, RZ, RZ, R4 ;  /* 0x000000ffff0c7224 */ /* 0x000fe200078e0004 */
[----:B------:R-:W-:-:S02]  /*18200*/  ISETP.GE.U32.AND P4, PT, R193, R0, PT ;  /* 0x00000000c100720c */ /* 0x000fc40003f86070 */
[----:B------:R-:W-:Y:S02]  /*18210*/  LOP3.LUT R0, R3, R155, R8, 0x96, !PT ;  /* 0x0000009b03007212 */ /* 0x000fe400078e9608 */
[C---:B------:R-:W-:Y:S02]  /*18220*/  LOP3.LUT R11, R2.reuse, 0xffff, RZ, 0xc0, !PT ;  /* 0x0000ffff020b7812 */ /* 0x040fe400078ec0ff */
[----:B------:R-:W-:Y:S02]  /*18230*/  LOP3.LUT R4, R2, 0xff, RZ, 0xc0, !PT ;  /* 0x000000ff02047812 */ /* 0x000fe400078ec0ff */
[--C-:B------:R-:W-:Y:S02]  /*18240*/  SHF.R.U32.HI R8, RZ, 0x10, R2.reuse ;  /* 0x00000010ff087819 */ /* 0x100fe40000011602 */
[----:B------:R-:W-:Y:S01]  /*18250*/  SHF.R.U32.HI R3, RZ, 0x18, R2 ;  /* 0x00000018ff037819 */ /* 0x000fe20000011602 */
[----:B------:R-:W-:Y:S01]  /*18260*/  IMAD.MOV.U32 R2, RZ, RZ, R14 ;  /* 0x000000ffff027224 */ /* 0x000fe200078e000e */
[----:B------:R-:W-:Y:S01]  /*18270*/  MUFU.EX2 R12, R12 ;  /* 0x0000000c000c7308 */ /* 0x000fe20000000800 */
[----:B------:R-:W-:Y:S01]  /*18280*/  IMAD.MOV.U32 R183, RZ, RZ, R13 ;  /* 0x000000ffffb77224 */ /* 0x000fe200078e000d */
[C---:B------:R-:W-:Y:S01]  /*18290*/  PRMT R103, R5.reuse, 0x7632, R103 ;  /* 0x0000763205677816 */ /* 0x040fe20000000067 */
[----:B------:R-:W-:Y:S01]  /*182a0*/  @!P5 HFMA2.BF16_V2 R184, -RZ.H0_H0, RZ.H0_H0, -R104.H0_H0 ;  /* 0x200000ffffb8d231 */ /* 0x000fe20000340968 */
[----:B------:R-:W-:-:S03]  /*182b0*/  PRMT R102, R5, 0x7610, R102 ;  /* 0x0000761005667816 */ /* 0x000fc60000000066 */
[----:B------:R-:W-:Y:S01]  /*182c0*/  @!P3 HFMA2.BF16_V2 R185, -RZ.H0_H0, RZ.H0_H0, -R103.H0_H0 ;  /* 0x200000ffffb9b231 */ /* 0x000fe20000340967 */
[----:B------:R-:W-:Y:S01]  /*182d0*/  @!P5 PRMT R104, R184, 0x5410, RZ ;  /* 0x00005410b868d816 */ /* 0x000fe200000000ff */
[----:B------:R-:W-:Y:S01]  /*182e0*/  IMAD.MOV.U32 R227, RZ, RZ, R212 ;  /* 0x000000ffffe37224 */ /* 0x000fe200078e00d4 */
[C---:B------:R-:W-:Y:S01]  /*182f0*/  PRMT R101, R9.reuse, 0x7610, R101 ;  /* 0x0000761009657816 */ /* 0x040fe20000000065 */
[----:B------:R1:W3:Y:S01]  /*18300*/  MUFU.EX2 R5, R183 ;  /* 0x000000b700057308 */ /* 0x0002e20000000800 */
[----:B------:R-:W-:Y:S01]  /*18310*/  PRMT R100, R9, 0x7632, R100 ;  /* 0x0000763209647816 */ /* 0x000fe20000000064 */
[----:B------:R-:W-:Y:S01]  /*18320*/  @!P0 HFMA2.BF16_V2 R186, -RZ.H0_H0, RZ.H0_H0, -R102.H0_H0 ;  /* 0x200000ffffba8231 */ /* 0x000fe20000340966 */
[----:B------:R2:W2:Y:S01]  /*18330*/  LDL.LU R212, [R1+0x3e8] ;  /* 0x0003e80001d47983 */ /* 0x0004a20000300800 */
[----:B------:R-:W-:-:S03]  /*18340*/  @!P2 HFMA2.BF16_V2 R200, -RZ.H0_H0, RZ.H0_H0, -R101.H0_H0 ;  /* 0x200000ffffc8a231 */ /* 0x000fc60000340965 */
[----:B------:R2:W2:Y:S01]  /*18350*/  LDL.LU R211, [R1+0x3e4] ;  /* 0x0003e40001d37983 */ /* 0x0004a20000300800 */
[----:B-1----:R-:W-:Y:S02]  /*18360*/  IMAD.MOV.U32 R183, RZ, RZ, R227 ;  /* 0x000000ffffb77224 */ /* 0x002fe400078e00e3 */
[----:B------:R-:W-:Y:S02]  /*18370*/  IMAD.MOV.U32 R227, RZ, RZ, R168 ;  /* 0x000000ffffe37224 */ /* 0x000fe400078e00a8 */
[----:B------:R-:W-:Y:S02]  /*18380*/  IMAD.MOV.U32 R168, RZ, RZ, R170 ;  /* 0x000000ffffa87224 */ /* 0x000fe400078e00aa */
[----:B------:R-:W-:Y:S02]  /*18390*/  IMAD.MOV.U32 R170, RZ, RZ, R171 ;  /* 0x000000ffffaa7224 */ /* 0x000fe400078e00ab */
[----:B------:R-:W-:Y:S02]  /*183a0*/  IMAD.MOV.U32 R171, RZ, RZ, R178 ;  /* 0x000000ffffab7224 */ /* 0x000fe400078e00b2 */
[----:B------:R-:W-:-:S02]  /*183b0*/  IMAD.MOV.U32 R178, RZ, RZ, R176 ;  /* 0x000000ffffb27224 */ /* 0x000fc400078e00b0 */
[----:B------:R-:W-:Y:S02]  /*183c0*/  IMAD.MOV.U32 R176, RZ, RZ, R47 ;  /* 0x000000ffffb07224 */ /* 0x000fe400078e002f */
[----:B------:R1:W2:Y:S08]  /*183d0*/  MUFU.EX2 R47, R214 ;  /* 0x000000d6002f7308 */ /* 0x0002b00000000800 */
[----:B------:R3:W-:Y:S01]  /*183e0*/  MUFU.EX2 R9, R183 ;  /* 0x000000b700097308 */ /* 0x0007e20000000800 */
[----:B-1----:R1:W2:Y:S01]  /*183f0*/  LDL.LU R214, [R1+0x3e0] ;  /* 0x0003e00001d67983 */ /* 0x0022a20000300800 */
[----:B---3--:R-:W-:-:S02]  /*18400*/  IMAD.MOV.U32 R183, RZ, RZ, R168 ;  /* 0x000000ffffb77224 */ /* 0x008fc400078e00a8 */
[----:B------:R-:W-:Y:S02]  /*18410*/  IMAD.MOV.U32 R168, RZ, RZ, R170 ;  /* 0x000000ffffa87224 */ /* 0x000fe400078e00aa */
[----:B------:R-:W-:Y:S02]  /*18420*/  IMAD.MOV.U32 R170, RZ, RZ, R171 ;  /* 0x000000ffffaa7224 */ /* 0x000fe400078e00ab */
[----:B------:R-:W-:Y:S02]  /*18430*/  IMAD.MOV.U32 R171, RZ, RZ, R178 ;  /* 0x000000ffffab7224 */ /* 0x000fe400078e00b2 */
[----:B------:R-:W-:Y:S02]  /*18440*/  IMAD.MOV.U32 R178, RZ, RZ, R176 ;  /* 0x000000ffffb27224 */ /* 0x000fe400078e00b0 */
[----:B------:R-:W-:Y:S02]  /*18450*/  IMAD.MOV.U32 R176, RZ, RZ, R38 ;  /* 0x000000ffffb07224 */ /* 0x000fe400078e0026 */
[----:B------:R-:W-:Y:S01]  /*18460*/  FADD.FTZ R38, R5, R10 ;  /* 0x0000000a05267221 */ /* 0x000fe20000010000 */
[----:B----4-:R-:W-:Y:S01]  /*18470*/  LOP3.LUT R13, R189, R225, R242, 0x96, !PT ;  /* 0x000000e1bd0d7212 */ /* 0x010fe200078e96f2 */
[----:B------:R-:W-:Y:S01]  /*18480*/  IMAD.MOV.U32 R189, RZ, RZ, R2 ;  /* 0x000000ffffbd7224 */ /* 0x000fe200078e0002 */
[----:B------:R-:W-:-:S04]  /*18490*/  SHF.R.U32.HI R2, RZ, 0x8, R7 ;  /* 0x00000008ff027819 */ /* 0x000fc80000011607 */
[----:B------:R-:W-:Y:S01]  /*184a0*/  LOP3.LUT R2, R2, 0xffff, RZ, 0xc0, !PT ;  /* 0x0000ffff02027812 */ /* 0x000fe200078ec0ff */
[----:B------:R-:W-:Y:S01]  /*184b0*/  IMAD.MOV.U32 R184, RZ, RZ, R189 ;  /* 0x000000ffffb87224 */ /* 0x000fe200078e00bd */
[----:B------:R-:W-:Y:S02]  /*184c0*/  PRMT R189, R102, 0x5410, R103 ;  /* 0x0000541066bd7816 */ /* 0x000fe40000000067 */
[----:B------:R-:W-:Y:S01]  /*184d0*/  ISETP.GE.U32.AND P5, PT, R193, R2, PT ;  /* 0x00000002c100720c */ /* 0x000fe20003fa6070 */
[----:B------:R-:W-:Y:S01]  /*184e0*/  FADD.FTZ R2, R15, R6 ;  /* 0x000000060f027221 */ /* 0x000fe20000010000 */
[----:B------:R-:W-:Y:S02]  /*184f0*/  @!P3 PRMT R103, R185, 0x5410, RZ ;  /* 0x00005410b967b816 */ /* 0x000fe400000000ff */
[----:B------:R-:W-:Y:S01]  /*18500*/  ISETP.GE.U32.AND P3, PT, R193, R4, PT ;  /* 0x00000004c100720c */ /* 0x000fe20003f66070 */
[----:B------:R-:W-:Y:S01]  /*18510*/  FADD.FTZ R4, R12, R2 ;  /* 0x000000020c047221 */ /* 0x000fe20000010000 */
[----:B------:R-:W-:-:S04]  /*18520*/  LOP3.LUT R2, R0, 0xffff, RZ, 0xc0, !PT ;  /* 0x0000ffff00027812 */ /* 0x000fc800078ec0ff */
[----:B------:R-:W-:Y:S01]  /*18530*/  SHF.R.U32.HI R2, RZ, 0x8, R2 ;  /* 0x00000008ff027819 */ /* 0x000fe20000011602 */
[----:B------:R-:W-:Y:S02]  /*18540*/  IMAD.MOV.U32 R7, RZ, RZ, R184 ;  /* 0x000000ffff077224 */ /* 0x000fe400078e00b8 */
[----:B------:R-:W-:Y:S01]  /*18550*/  IMAD.MOV.U32 R184, RZ, RZ, R227 ;  /* 0x000000ffffb87224 */ /* 0x000fe200078e00e3 */
[----:B------:R-:W-:Y:S02]  /*18560*/  LOP3.LUT R2, R2, 0xffff, RZ, 0xc0, !PT ;  /* 0x0000ffff02027812 */ /* 0x000fe400078ec0ff */
[----:B------:R-:W-:Y:S02]  /*18570*/  PRMT R227, R101, 0x5410, R100 ;  /* 0x0000541065e37816 */ /* 0x000fe40000000064 */
[----:B------:R-:W-:Y:S02]  /*18580*/  @!P2 PRMT R101, R200, 0x5410, RZ ;  /* 0x00005410c865a816 */ /* 0x000fe400000000ff */
[----:B------:R-:W-:-:S02]  /*18590*/  ISETP.GE.U32.AND P2, PT, R193, R2, PT ;  /* 0x00000002c100720c */ /* 0x000fc40003f46070 */
[----:B------:R-:W-:Y:S02]  /*185a0*/  @!P0 PRMT R102, R186, 0x5410, RZ ;  /* 0x00005410ba668816 */ /* 0x000fe400000000ff */
[----:B------:R-:W-:Y:S02]  /*185b0*/  ISETP.GE.U32.AND P0, PT, R193, R3, PT ;  /* 0x00000003c100720c */ /* 0x000fe40003f06070 */
[----:B------:R-:W-:-:S04]  /*185c0*/  F2FP.BF16.F32.PACK_AB R3, R12, R15 ;  /* 0x0000000f0c03723e */ /* 0x000fc800000010ff */
[C---:B------:R-:W-:Y:S01]  /*185d0*/  PRMT R96, R3.reuse, 0x7632, R96 ;  /* 0x0000763203607816 */ /* 0x040fe20000000060 */
[----:B------:R-:W-:Y:S01]  /*185e0*/  IMAD.MOV.U32 R186, RZ, RZ, R168 ;  /* 0x000000ffffba7224 */ /* 0x000fe200078e00a8 */
[----:B------:R-:W-:Y:S01]  /*185f0*/  PRMT R97, R3, 0x7610, R97 ;  /* 0x0000761003617816 */ /* 0x000fe20000000061 */
[----:B------:R3:W-:Y:S01]  /*18600*/  MUFU.EX2 R12, R7 ;  /* 0x00000007000c7308 */ /* 0x0007e20000000800 */
[----:B------:R-:W-:Y:S02]  /*18610*/  IMAD.MOV.U32 R168, RZ, RZ, R170 ;  /* 0x000000ffffa87224 */ /* 0x000fe400078e00aa */
[----:B--2---:R-:W-:Y:S01]  /*18620*/  @!P2 HFMA2.BF16_V2 R205, -RZ.H0_H0, RZ.H0_H0, -R96.H0_H0 ;  /* 0x200000ffffcda231 */ /* 0x004fe20000340960 */
[----:B------:R-:W-:Y:S01]  /*18630*/  F2FP.BF16.F32.PACK_AB R2, R47, R5 ;  /* 0x000000052f02723e */ /* 0x000fe200000010ff */
[----:B------:R-:W-:Y:S02]  /*18640*/  IMAD.MOV.U32 R170, RZ, RZ, R178 ;  /* 0x000000ffffaa7224 */ /* 0x000fe400078e00b2 */
[----:B------:R-:W-:Y:S01]  /*18650*/  IMAD.MOV.U32 R178, RZ, RZ, R176 ;  /* 0x000000ffffb27224 */ /* 0x000fe200078e00b0 */
[----:B------:R-:W-:Y:S01]  /*18660*/  MUFU.EX2 R5, R184 ;  /* 0x000000b800057308 */ /* 0x000fe20000000800 */
[----:B------:R-:W-:Y:S01]  /*18670*/  IMAD.MOV.U32 R10, RZ, RZ, R186 ;  /* 0x000000ffff0a7224 */ /* 0x000fe200078e00ba */
[----:B------:R-:W-:Y:S01]  /*18680*/  PRMT R186, R97, 0x5410, R96 ;  /* 0x0000541061ba7816 */ /* 0x000fe20000000060 */
[----:B------:R-:W-:Y:S01]  /*18690*/  IMAD.MOV.U32 R176, RZ, RZ, R208 ;  /* 0x000000ffffb07224 */ /* 0x000fe200078e00d0 */
[----:B------:R-:W-:Y:S01]  /*186a0*/  @!P2 PRMT R96, R205, 0x5410, RZ ;  /* 0x00005410cd60a816 */ /* 0x000fe200000000ff */
[----:B---3--:R-:W-:-:S03]  /*186b0*/  IMAD.MOV.U32 R7, RZ, RZ, R46 ;  /* 0x000000ffff077224 */ /* 0x008fc600078e002e */
[----:B------:R-:W-:Y:S08]  /*186c0*/  MUFU.EX2 R184, R216 ;  /* 0x000000d800b87308 */ /* 0x000ff00000000800 */
[----:B------:R2:W-:Y:S08]  /*186d0*/  MUFU.EX2 R46, R213 ;  /* 0x000000d5002e7308 */ /* 0x0005f00000000800 */
[----:B------:R3:W-:Y:S01]  /*186e0*/  MUFU.EX2 R208, R215 ;  /* 0x000000d700d07308 */ /* 0x0007e20000000800 */
[----:B--2---:R1:W2:Y:S07]  /*186f0*/  LDL.LU R213, [R1+0x3dc] ;  /* 0x0003dc0001d57983 */ /* 0x0042ae0000300800 */
[----:B------:R4:W-:Y:S01]  /*18700*/  MUFU.EX2 R205, R246 ;  /* 0x000000f600cd7308 */ /* 0x0009e20000000800 */
[----:B------:R1:W2:Y:S04]  /*18710*/  LDL.LU R216, [R1+0x3d8] ;  /* 0x0003d80001d87983 */ /* 0x0002a80000300800 */
[----:B---3--:R1:W3:Y:S04]  /*18720*/  LDL.LU R215, [R1+0x3d4] ;  /* 0x0003d40001d77983 */ /* 0x0082e80000300800 */
[----:B----4-:R-:W4:Y:S01]  /*18730*/  LDL.LU R246, [R1+0x3d0] ;  /* 0x0003d00001f67983 */ /* 0x010f220000300800 */
[----:B------:R-:W-:-:S02]  /*18740*/  PRMT R99, R2, 0x7632, R99 ;  /* 0x0000763202637816 */ /* 0x000fc40000000063 */
[----:B------:R-:W-:-:S03]  /*18750*/  PRMT R98, R2, 0x7610, R98 ;  /* 0x0000761002627816 */ /* 0x000fc60000000062 */
[----:B------:R-:W-:Y:S01]  /*18760*/  @!P1 HFMA2.BF16_V2 R202, -RZ.H0_H0, RZ.H0_H0, -R99.H0_H0 ;  /* 0x200000ffffca9231 */ /* 0x000fe20000340963 */
[----:B------:R-:W-:Y:S01]  /*18770*/  LOP3.LUT R2, R0, 0xff, RZ, 0xc0, !PT ;  /* 0x000000ff00027812 */ /* 0x000fe200078ec0ff */
[----:B------:R1:W1:Y:S01]  /*18780*/  MUFU.EX2 R6, R222 ;  /* 0x000000de00067308 */ /* 0x0002620000000800 */
[----:B------:R-:W-:Y:S01]  /*18790*/  @!P5 HFMA2.BF16_V2 R203, -RZ.H0_H0, RZ.H0_H0, -R100.H0_H0 ;  /* 0x200000ffffcbd231 */ /* 0x000fe20000340964 */
[----:B-1----:R-:W-:Y:S02]  /*187a0*/  PRMT R222, R98, 0x5410, R99 ;  /* 0x0000541062de7816 */ /* 0x002fe40000000063 */
[----:B------:R-:W-:Y:S02]  /*187b0*/  @!P1 PRMT R99, R202, 0x5410, RZ ;  /* 0x00005410ca639816 */ /* 0x000fe400000000ff */
[----:B------:R-:W-:Y:S02]  /*187c0*/  ISETP.GE.U32.AND P1, PT, R193, R2, PT ;  /* 0x00000002c100720c */ /* 0x000fe40003f26070 */
[----:B------:R-:W-:-:S02]  /*187d0*/  SHF.R.U32.HI R2, RZ, 0x18, R0 ;  /* 0x00000018ff027819 */ /* 0x000fc40000011600 */
[----:B------:R-:W-:-:S04]  /*187e0*/  SHF.R.U32.HI R0, RZ, 0x10, R0 ;  /* 0x00000010ff007819 */ /* 0x000fc80000011600 */
[----:B------:R-:W-:Y:S02]  /*187f0*/  LOP3.LUT R0, R0, 0xff, RZ, 0xc0, !PT ;  /* 0x000000ff00007812 */ /* 0x000fe400078ec0ff */
[----:B------:R-:W-:Y:S02]  /*18800*/  @!P5 PRMT R100, R203, 0x5410, RZ ;  /* 0x00005410cb64d816 */ /* 0x000fe400000000ff */
[----:B------:R-:W-:Y:S01]  /*18810*/  ISETP.GE.U32.AND P5, PT, R193, R0, PT ;  /* 0x00000000c100720c */ /* 0x000fe20003fa6070 */
[----:B------:R-:W-:Y:S01]  /*18820*/  @!P1 HFMA2.BF16_V2 R207, -RZ.H0_H0, RZ.H0_H0, -R97.H0_H0 ;  /* 0x200000ffffcf9231 */ /* 0x000fe20000340961 */
[----:B------:R-:W-:Y:S01]  /*18830*/  LOP3.LUT R0, R8, 0xff, RZ, 0xc0, !PT ;  /* 0x000000ff08007812 */ /* 0x000fe200078ec0ff */
[----:B------:R-:W-:Y:S01]  /*18840*/  @!P4 HFMA2.BF16_V2 R204, -RZ.H0_H0, RZ.H0_H0, -R98.H0_H0 ;  /* 0x200000ffffccc231 */ /* 0x000fe20000340962 */
[----:B------:R-:W1:Y:S02]  /*18850*/  MUFU.EX2 R16, R16 ;  /* 0x0000001000107308 */ /* 0x000e640000000800 */
[----:B------:R-:W-:-:S02]  /*18860*/  @!P1 PRMT R97, R207, 0x5410, RZ ;  /* 0x00005410cf619816 */ /* 0x000fc400000000ff */
[----:B------:R-:W-:Y:S01]  /*18870*/  ISETP.GE.U32.AND P1, PT, R193, R0, PT ;  /* 0x00000000c100720c */ /* 0x000fe20003f26070 */
[----:B------:R-:W-:Y:S01]  /*18880*/  FADD.FTZ R0, R6, R4 ;  /* 0x0000000406007221 */ /* 0x000fe20000010000 */
[----:B------:R-:W-:Y:S01]  /*18890*/  @!P4 PRMT R98, R204, 0x5410, RZ ;  /* 0x00005410cc62c816 */ /* 0x000fe200000000ff */
[----:B------:R-:W-:Y:S02]  /*188a0*/  IMAD.MOV.U32 R203, RZ, RZ, R7 ;  /* 0x000000ffffcb7224 */ /* 0x000fe400078e0007 */
[----:B------:R-:W-:Y:S01]  /*188b0*/  IMAD.MOV.U32 R204, RZ, RZ, R183 ;  /* 0x000000ffffcc7224 */ /* 0x000fe200078e00b7 */
[----:B------:R-:W1:Y:S01]  /*188c0*/  MUFU.EX2 R7, R220 ;  /* 0x000000dc00077308 */ /* 0x000e620000000800 */
[----:B------:R-:W-:Y:S01]  /*188d0*/  FADD.FTZ R183, R5, R0 ;  /* 0x0000000005b77221 */ /* 0x000fe20000010000 */
[----:B------:R-:W-:Y:S02]  /*188e0*/  ISETP.GE.U32.AND P4, PT, R193, R2, PT ;  /* 0x00000002c100720c */ /* 0x000fe40003f86070 */
[----:B------:R-:W-:-:S02]  /*188f0*/  F2FP.BF16.F32.PACK_AB R0, R184, R46 ;  /* 0x0000002eb800723e */ /* 0x000fc400000010ff */
[----:B------:R-:W-:Y:S02]  /*18900*/  SHF.R.U32.HI R2, RZ, 0x8, R11 ;  /* 0x00000008ff027819 */ /* 0x000fe4000001160b */
[----:B------:R-:W1:Y:S01]  /*18910*/  MUFU.EX2 R4, R221 ;  /* 0x000000dd00047308 */ /* 0x000e620000000800 */
[C---:B------:R-:W-:Y:S02]  /*18920*/  PRMT R95, R0.reuse, 0x7610, R95 ;  /* 0x00007610005f7816 */ /* 0x040fe4000000005f */
[----:B------:R-:W-:Y:S02]  /*18930*/  PRMT R94, R0, 0x7632, R94 ;  /* 0x00007632005e7816 */ /* 0x000fe4000000005e */
[----:B------:R-:W-:-:S04]  /*18940*/  LOP3.LUT R0, R2, 0xffff, RZ, 0xc0, !PT ;  /* 0x0000ffff02007812 */ /* 0x000fc800078ec0ff */
[----:B------:R-:W-:Y:S01]  /*18950*/  ISETP.GE.U32.AND P2, PT, R193, R0, PT ;  /* 0x00000000c100720c */ /* 0x000fe20003f46070 */
[----:B-1----:R-:W-:Y:S01]  /*18960*/  FADD.FTZ R0, R16, R17 ;  /* 0x0000001110007221 */ /* 0x002fe20000010000 */
[----:B------:R-:W-:-:S03]  /*18970*/  F2FP.BF16.F32.PACK_AB R3, R5, R6 ;  /* 0x000000060503723e */ /* 0x000fc600000010ff */
[----:B------:R-:W-:Y:S01]  /*18980*/  FADD.FTZ R2, R9, R0 ;  /* 0x0000000009027221 */ /* 0x000fe20000010000 */
[----:B------:R-:W-:Y:S01]  /*18990*/  FADD.FTZ R0, R7, R22 ;  /* 0x0000001607007221 */ /* 0x000fe20000010000 */
[----:B------:R-:W1:Y:S01]  /*189a0*/  MUFU.EX2 R5, R234 ;  /* 0x000000ea00057308 */ /* 0x000e620000000800 */
[C---:B------:R-:W-:Y:S02]  /*189b0*/  PRMT R93, R3.reuse, 0x7610, R93 ;  /* 0x00007610035d7816 */ /* 0x040fe4000000005d */
[----:B------:R-:W-:Y:S01]  /*189c0*/  PRMT R92, R3, 0x7632, R92 ;  /* 0x00007632035c7816 */ /* 0x000fe2000000005c */
[C---:B------:R-:W-:Y:S01]  /*189d0*/  FADD.FTZ R3, R4.reuse, R0 ;  /* 0x0000000004037221 */ /* 0x040fe20000010000 */
[----:B------:R-:W-:-:S03]  /*189e0*/  F2FP.BF16.F32.PACK_AB R33, R4, R7 ;  /* 0x000000070421723e */ /* 0x000fc600000010ff */
[----:B------:R-:W1:Y:S01]  /*189f0*/  MUFU.EX2 R6, R247 ;  /* 0x000000f700067308 */ /* 0x000e620000000800 */
[----:B------:R-:W-:-:S07]  /*18a00*/  F2FP.BF16.F32.PACK_AB R0, R205, R208 ;  /* 0x000000d0cd00723e */ /* 0x000fce00000010ff */
[----:B------:R-:W1:Y:S01]  /*18a10*/  MUFU.EX2 R4, R238 ;  /* 0x000000ee00047308 */ /* 0x000e620000000800 */
[C---:B------:R-:W-:Y:S02]  /*18a20*/  PRMT R91, R0.reuse, 0x7610, R91 ;  /* 0x00007610005b7816 */ /* 0x040fe4000000005b */
[----:B------:R-:W-:Y:S01]  /*18a30*/  PRMT R90, R0, 0x7632, R90 ;  /* 0x00007632005a7816 */ /* 0x000fe2000000005a */
[----:B------:R-:W-:Y:S01]  /*18a40*/  FADD.FTZ R0, R12, R2 ;  /* 0x000000020c007221 */ /* 0x000fe20000010000 */
[----:B-1----:R-:W-:Y:S01]  /*18a50*/  FADD.FTZ R2, R5, R3 ;  /* 0x0000000305027221 */ /* 0x002fe20000010000 */
[C---:B------:R-:W-:Y:S01]  /*18a60*/  F2FP.BF16.F32.PACK_AB R35, R6.reuse, R12 ;  /* 0x0000000c0623723e */ /* 0x040fe200000010ff */
[----:B------:R-:W-:Y:S02]  /*18a70*/  IMAD.MOV.U32 R8, RZ, RZ, R10 ;  /* 0x000000ffff087224 */ /* 0x000fe400078e000a */
[----:B------:R-:W-:Y:S01]  /*18a80*/  FADD.FTZ R10, R6, R0 ;  /* 0x00000000060a7221 */ /* 0x000fe20000010000 */
[----:B------:R-:W-:Y:S01]  /*18a90*/  LOP3.LUT R14, R197, R224, R188, 0x96, !PT ;  /* 0x000000e0c50e7212 */ /* 0x000fe200078e96bc */
[----:B------:R1:W2:Y:S01]  /*18aa0*/  LDL.LU R247, [R1+0x3cc] ;  /* 0x0003cc0001f77983 */ /* 0x0002a20000300800 */
[C---:B------:R-:W-:Y:S01]  /*18ab0*/  FADD.FTZ R12, R4.reuse, R2 ;  /* 0x00000002040c7221 */ /* 0x040fe20000010000 */
[----:B------:R-:W-:Y:S01]  /*18ac0*/  IMAD.WIDE.U32 R2, R13, -0x2daee0ad, RZ ;  /* 0xd2511f530d027825 */ /* 0x000fe200078e00ff */
[----:B------:R-:W-:Y:S01]  /*18ad0*/  F2FP.BF16.F32.PACK_AB R36, R4, R5 ;  /* 0x000000050424723e */ /* 0x000fe200000010ff */
[----:B------:R-:W2:Y:S02]  /*18ae0*/  LDL.LU R13, [R1+0x174] ;  /* 0x00017400010d7983 */ /* 0x000ea40000300800 */
[----:B------:R-:W-:Y:S01]  /*18af0*/  IMAD.WIDE.U32 R6, R14, -0x2daee0ad, RZ ;  /* 0xd2511f530e067825 */ /* 0x000fe200078e00ff */
[----:B------:R-:W-:-:S03]  /*18b00*/  F2FP.BF16.F32.PACK_AB R23, R9, R16 ;  /* 0x000000100917723e */ /* 0x000fc600000010ff */
[----:B------:R-:W-:Y:S01]  /*18b10*/  @!P5 HFMA2.BF16_V2 R212, -RZ.H0_H0, RZ.H0_H0, -R95.H0_H0 ;  /* 0x200000ffffd4d231 */ /* 0x000fe2000034095f */
[----:B------:R-:W-:-:S04]  /*18b20*/  PRMT R220, R95, 0x5410, R94 ;  /* 0x000054105fdc7816 */ /* 0x000fc8000000005e */
[----:B------:R-:W-:Y:S02]  /*18b30*/  @!P5 PRMT R95, R212, 0x5410, RZ ;  /* 0x00005410d45fd816 */ /* 0x000fe400000000ff */
[----:B------:R-:W-:Y:S02]  /*18b40*/  PRMT R212, R91, 0x5410, R90 ;  /* 0x000054105bd47816 */ /* 0x000fe4000000005a */
[----:B----4-:R-:W-:-:S05]  /*18b50*/  LOP3.LUT R0, R3, R232, R246, 0x96, !PT ;  /* 0x000000e803007212 */ /* 0x010fca00078e96f6 */
[----:B------:R-:W-:Y:S01]  /*18b60*/  IMAD.WIDE.U32 R4, R0, -0x326172a9, RZ ;  /* 0xcd9e8d5700047825 */ /* 0x000fe200078e00ff */
[----:B------:R-:W-:-:S04]  /*18b70*/  LOP3.LUT R0, R7, R241, R2, 0x96, !PT ;  /* 0x000000f107007212 */ /* 0x000fc800078e9602 */
[----:B------:R-:W-:-:S05]  /*18b80*/  LOP3.LUT R3, R5, R219, R196, 0x96, !PT ;  /* 0x000000db05037212 */ /* 0x000fca00078e96c4 */
[----:B------:R-:W-:-:S05]  /*18b90*/  IMAD.WIDE.U32 R2, R3, -0x2daee0ad, RZ ;  /* 0xd2511f5303027825 */ /* 0x000fca00078e00ff */
[----:B------:R-:W-:Y:S01]  /*18ba0*/  LOP3.LUT R3, R3, R239, R6, 0x96, !PT ;  /* 0x000000ef03037212 */ /* 0x000fe200078e9606 */
[----:B------:R-:W-:-:S05]  /*18bb0*/  IMAD.WIDE.U32 R6, R0, -0x326172a9, RZ ;  /* 0xcd9e8d5700067825 */ /* 0x000fca00078e00ff */
[----:B------:R-:W-:Y:S01]  /*18bc0*/  LOP3.LUT R0, R7, R237, R4, 0x96, !PT ;  /* 0x000000ed07007212 */ /* 0x000fe200078e9604 */
[----:B------:R-:W-:Y:S02]  /*18bd0*/  IMAD.MOV.U32 R5, RZ, RZ, R8 ;  /* 0x000000ffff057224 */ /* 0x000fe400078e0008 */
[----:B---3--:R-:W-:Y:S01]  /*18be0*/  @!P0 HFMA2.BF16_V2 R215, -RZ.H0_H0, RZ.H0_H0, -R90.H0_H0 ;  /* 0x200000ffffd78231 */ /* 0x008fe2000034095a */
[----:B------:R-:W3:Y:S01]  /*18bf0*/  LDL.LU R7, [R1+0x34] ;  /* 0x0000340001077983 */ /* 0x000ee20000300800 */
[----:B------:R-:W-:-:S05]  /*18c00*/  IMAD.WIDE.U32 R8, R0, -0x2daee0ad, RZ ;  /* 0xd2511f5300087825 */ /* 0x000fca00078e00ff */
[----:B------:R-:W-:Y:S01]  /*18c10*/  LOP3.LUT R2, R9, R233, R2, 0x96, !PT ;  /* 0x000000e909027212 */ /* 0x000fe200078e9602 */
[----:B------:R-:W-:Y:S02]  /*18c20*/  IMAD.MOV.U32 R9, RZ, RZ, R5 ;  /* 0x000000ffff097224 */ /* 0x000fe400078e0005 */
[----:B------:R-:W-:-:S04]  /*18c30*/  IMAD.WIDE.U32 R4, R3, -0x326172a9, RZ ;  /* 0xcd9e8d5703047825 */ /* 0x000fc800078e00ff */
[----:B------:R-:W-:-:S05]  /*18c40*/  IMAD.WIDE.U32 R2, R2, -0x326172a9, RZ ;  /* 0xcd9e8d5702027825 */ /* 0x000fca00078e00ff */
[----:B------:R-:W-:-:S04]  /*18c50*/  LOP3.LUT R0, R3, R135, R4, 0x96, !PT ;  /* 0x0000008703007212 */ /* 0x000fc800078e9604 */
[----:B------:R-:W-:Y:S02]  /*18c60*/  LOP3.LUT R4, R0, 0xff, RZ, 0xc0, !PT ;  /* 0x000000ff00047812 */ /* 0x000fe400078ec0ff */
[----:B------:R-:W-:Y:S02]  /*18c70*/  @!P0 PRMT R90, R215, 0x5410, RZ ;  /* 0x00005410d75a8816 */ /* 0x000fe400000000ff */
[----:B------:R-:W-:Y:S02]  /*18c80*/  ISETP.GE.U32.AND P0, PT, R193, R4, PT ;  /* 0x00000004c100720c */ /* 0x000fe40003f06070 */
[----:B------:R-:W-:Y:S02]  /*18c90*/  PRMT R4, R210, 0x7610, R4 ;  /* 0x00007610d2047816 */ /* 0x000fe40000000004 */
[----:B------:R-:W4:Y:S02]  /*18ca0*/  LDL.LU R210, [R1+0x3c8] ;  /* 0x0003c80001d27983 */ /* 0x000f240000300800 */
[----:B------:R-:W-:-:S02]  /*18cb0*/  PRMT R11, R4, 0x7610, R11 ;  /* 0x00007610040b7816 */ /* 0x000fc4000000000b */
[----:B------:R-:W-:Y:S01]  /*18cc0*/  LOP3.LUT R4, R0, 0xffff, RZ, 0xc0, !PT ;  /* 0x0000ffff00047812 */ /* 0x000fe200078ec0ff */
[----:B------:R-:W-:-:S03]  /*18cd0*/  @!P4 HFMA2.BF16_V2 R211, -RZ.H0_H0, RZ.H0_H0, -R94.H0_H0 ;  /* 0x200000ffffd3c231 */ /* 0x000fc6000034095e */
[----:B------:R-:W-:-:S04]  /*18ce0*/  SHF.R.U32.HI R4, RZ, 0x8, R4 ;  /* 0x00000008ff047819 */ /* 0x000fc80000011604 */
[----:B------:R-:W-:Y:S02]  /*18cf0*/  LOP3.LUT R4, R4, 0xffff, RZ, 0xc0, !PT ;  /* 0x0000ffff04047812 */ /* 0x000fe400078ec0ff */
[----:B------:R-:W-:Y:S02]  /*18d00*/  @!P4 PRMT R94, R211, 0x5410, RZ ;  /* 0x00005410d35ec816 */ /* 0x000fe400000000ff */
[----:B------:R-:W-:Y:S02]  /*18d10*/  ISETP.GE.U32.AND P4, PT, R193, R4, PT ;  /* 0x00000004c100720c */ /* 0x000fe40003f86070 */
[----:B------:R-:W-:Y:S01]  /*18d20*/  PRMT R4, R179, 0x7610, R4 ;  /* 0x00007610b3047816 */ /* 0x000fe20000000004 */
[----:B------:R-:W-:Y:S01]  /*18d30*/  @!P3 HFMA2.BF16_V2 R214, -RZ.H0_H0, RZ.H0_H0, -R93.H0_H0 ;  /* 0x200000ffffd6b231 */ /* 0x000fe2000034095d */
[----:B------:R-:W-:Y:S01]  /*18d40*/  LOP3.LUT R6, R5, R235, R6, 0x96, !PT ;  /* 0x000000eb05067212 */ /* 0x000fe200078e9606 */
[----:B------:R-:W-:Y:S01]  /*18d50*/  MUFU.EX2 R9, R9 ;  /* 0x0000000900097308 */ /* 0x000fe20000000800 */
[----:B------:R-:W-:Y:S01]  /*18d60*/  PRMT R5, R4, 0x7610, R5 ;  /* 0x0000761004057816 */ /* 0x000fe20000000005 */
[----:B--2---:R-:W-:Y:S01]  /*18d70*/  @!P2 HFMA2.BF16_V2 R213, -RZ.H0_H0, RZ.H0_H0, -R92.H0_H0 ;  /* 0x200000ffffd5a231 */ /* 0x004fe2000034095c */
[--C-:B------:R-:W-:Y:S01]  /*18d80*/  SHF.R.U32.HI R4, RZ, 0x10, R0.reuse ;  /* 0x00000010ff047819 */ /* 0x100fe20000011600 */
[----:B------:R-:W-:Y:S01]  /*18d90*/  @!P1 HFMA2.BF16_V2 R216, -RZ.H0_H0, RZ.H0_H0, -R91.H0_H0 ;  /* 0x200000ffffd89231 */ /* 0x000fe2000034095b */
[----:B------:R-:W-:Y:S01]  /*18da0*/  SHF.R.U32.HI R0, RZ, 0x18, R0 ;  /* 0x00000018ff007819 */ /* 0x000fe20000011600 */
[----:B------:R-:W2:Y:S01]  /*18db0*/  LDL.LU R179, [R1+0x3c4] ;  /* 0x0003c40001b37983 */ /* 0x000ea20000300800 */
[----:B------:R-:W-:-:S02]  /*18dc0*/  PRMT R211, R93, 0x5410, R92 ;  /* 0x000054105dd37816 */ /* 0x000fc4000000005c */
[----:B------:R-:W-:Y:S02]  /*18dd0*/  @!P3 PRMT R93, R214, 0x5410, RZ ;  /* 0x00005410d65db816 */ /* 0x000fe400000000ff */
[----:B------:R-:W-:Y:S02]  /*18de0*/  ISETP.GE.U32.AND P3, PT, R193, R0, PT ;  /* 0x00000000c100720c */ /* 0x000fe40003f66070 */
[----:B------:R-:W-:Y:S02]  /*18df0*/  LOP3.LUT R0, R2, 0xff, RZ, 0xc0, !PT ;  /* 0x000000ff02007812 */ /* 0x000fe400078ec0ff */
[----:B------:R-:W-:Y:S02]  /*18e00*/  @!P2 PRMT R92, R213, 0x5410, RZ ;  /* 0x00005410d55ca816 */ /* 0x000fe400000000ff */
[----:B------:R-:W-:Y:S02]  /*18e10*/  LOP3.LUT R4, R4, 0xff, RZ, 0xc0, !PT ;  /* 0x000000ff04047812 */ /* 0x000fe400078ec0ff */
[----:B------:R-:W-:-:S02]  /*18e20*/  ISETP.GE.U32.AND P2, PT, R193, R0, PT ;  /* 0x00000000c100720c */ /* 0x000fc40003f46070 */
[----:B------:R-:W-:Y:S01]  /*18e30*/  SHF.R.U32.HI R0, RZ, 0x18, R2 ;  /* 0x00000018ff007819 */ /* 0x000fe20000011602 */
[----:B------:R-:W1:Y:S01]  /*18e40*/  MUFU.EX2 R13, R13 ;  /* 0x0000000d000d7308 */ /* 0x000e620000000800 */
[----:B------:R-:W-:Y:S02]  /*18e50*/  @!P1 PRMT R91, R216, 0x5410, RZ ;  /* 0x00005410d85b9816 */ /* 0x000fe400000000ff */
[C---:B------:R-:W-:Y:S02]  /*18e60*/  ISETP.GE.U32.AND P5, PT, R193.reuse, R4, PT ;  /* 0x00000004c100720c */ /* 0x040fe40003fa6070 */
[----:B------:R-:W-:Y:S02]  /*18e70*/  ISETP.GE.U32.AND P1, PT, R193, R0, PT ;  /* 0x00000000c100720c */ /* 0x000fe40003f26070 */
[----:B------:R-:W-:Y:S01]  /*18e80*/  PRMT R234, R11, 0x7610, R234 ;  /* 0x000076100bea7816 */ /* 0x000fe200000000ea */
[--C-:B-1----:R-:W-:Y:S01]  /*18e90*/  FADD.FTZ R0, R13, R10.reuse ;  /* 0x0000000a0d007221 */ /* 0x102fe20000010000 */
[----:B------:R-:W-:-:S03]  /*18ea0*/  PRMT R10, R5, 0x7610, R10 ;  /* 0x00007610050a7816 */ /* 0x000fc6000000000a */
[--C-:B------:R-:W-:Y:S01]  /*18eb0*/  FADD.FTZ R5, R9, R0.reuse ;  /* 0x0000000009057221 */ /* 0x100fe20000010000 */
[----:B------:R-:W-:Y:S02]  /*18ec0*/  PRMT R0, R231, 0x7610, R0 ;  /* 0x00007610e7007816 */ /* 0x000fe40000000000 */
[----:B------:R-:W-:Y:S02]  /*18ed0*/  LOP3.LUT R11, R2, 0xffff, RZ, 0xc0, !PT ;  /* 0x0000ffff020b7812 */ /* 0x000fe400078ec0ff */
[----:B------:R-:W-:Y:S02]  /*18ee0*/  SHF.R.U32.HI R3, RZ, 0x10, R2 ;  /* 0x00000010ff037819 */ /* 0x000fe40000011602 */
[----:B------:R-:W-:Y:S02]  /*18ef0*/  F2FP.BF16.F32.PACK_AB R31, R9, R13 ;  /* 0x0000000d091f723e */ /* 0x000fe400000010ff */
[----:B------:R-:W-:Y:S01]  /*18f00*/  PRMT R51, R249, 0x7610, R51 ;  /* 0x00007610f9337816 */ /* 0x000fe20000000033 */
[----:B---3--:R-:W1:Y:S02]  /*18f10*/  MUFU.EX2 R7, R7 ;  /* 0x0000000700077308 */ /* 0x008e640000000800 */
[----:B-1----:R-:W-:-:S06]  /*18f20*/  FADD.FTZ R2, R7, R12 ;  /* 0x0000000c07027221 */ /* 0x002fcc0000010000 */
[----:B----4-:R1:W3:Y:S02]  /*18f30*/  MUFU.EX2 R4, R210 ;  /* 0x000000d200047308 */ /* 0x0102e40000000800 */
[----:B-1----:R-:W4:Y:S04]  /*18f40*/  LDL.LU R210, [R1+0x3c0] ;  /* 0x0003c00001d27983 */ /* 0x002f280000300800 */
[----:B------:R1:W2:Y:S01]  /*18f50*/  LDL.LU R231, [R1+0x3bc] ;  /* 0x0003bc0001e77983 */ /* 0x0002a20000300800 */
[--C-:B---3--:R-:W-:Y:S01]  /*18f60*/  FADD.FTZ R9, R4, R2.reuse ;  /* 0x0000000204097221 */ /* 0x108fe20000010000 */
[----:B------:R-:W-:Y:S02]  /*18f70*/  PRMT R2, R248, 0x7610, R2 ;  /* 0x00007610f8027816 */ /* 0x000fe40000000002 */
[----:B------:R1:W3:Y:S04]  /*18f80*/  LDL.LU R248, [R1+0x3b8] ;  /* 0x0003b80001f87983 */ /* 0x0002e80000300800 */
[----:B------:R1:W4:Y:S01]  /*18f90*/  LDL.LU R249, [R1+0x3b4] ;  /* 0x0003b40001f97983 */ /* 0x0003220000300800 */
[----:B------:R-:W-:-:S02]  /*18fa0*/  PRMT R50, R252, 0x7610, R50 ;  /* 0x00007610fc327816 */ /* 0x000fc40000000032 */
[----:B------:R-:W-:Y:S01]  /*18fb0*/  PRMT R12, R0, 0x7610, R12 ;  /* 0x00007610000c7816 */ /* 0x000fe2000000000c */
[----:B------:R1:W3:Y:S01]  /*18fc0*/  LDL.LU R252, [R1+0x3b0] ;  /* 0x0003b00001fc7983 */ /* 0x0002e20000300800 */
[----:B------:R-:W-:Y:S02]  /*18fd0*/  PRMT R202, R2, 0x7610, R202 ;  /* 0x0000761002ca7816 */ /* 0x000fe400000000ca */
[----:B------:R-:W-:Y:S01]  /*18fe0*/  LOP3.LUT R0, R3, 0xff, RZ, 0xc0, !PT ;  /* 0x000000ff03007812 */ /* 0x000fe200078ec0ff */
[----:B------:R-:W-:Y:S01]  /*18ff0*/  IMAD.WIDE.U32 R2, R6, -0x2daee0ad, RZ ;  /* 0xd2511f5306027825 */ /* 0x000fe200078e00ff */
[----:B------:R-:W-:-:S03]  /*19000*/  PRMT R238, R234, 0x7610, R238 ;  /* 0x00007610eaee7816 */ /* 0x000fc600000000ee */
[----:B------:R-:W-:Y:S01]  /*19010*/  IMAD.MOV.U32 R234, RZ, RZ, R166 ;  /* 0x000000ffffea7224 */ /* 0x000fe200078e00a6 */
[----:B------:R-:W-:Y:S02]  /*19020*/  PRMT R166, R51, 0x5410, R50 ;  /* 0x0000541033a67816 */ /* 0x000fe40000000032 */
[----:B------:R-:W-:Y:S02]  /*19030*/  PRMT R207, R10, 0x7610, R207 ;  /* 0x000076100acf7816 */ /* 0x000fe400000000cf */
[--C-:B------:R-:W-:Y:S02]  /*19040*/  LOP3.LUT R10, R197, R224, R18.reuse, 0x96, !PT ;  /* 0x000000e0c50a7212 */ /* 0x100fe400078e9612 */
[----:B------:R-:W-:Y:S02]  /*19050*/  PRMT R18, R238, 0x7610, R18 ;  /* 0x00007610ee127816 */ /* 0x000fe40000000012 */
[----:B------:R-:W-:Y:S02]  /*19060*/  F2FP.BF16.F32.PACK_AB R30, R4, R7 ;  /* 0x00000007041e723e */ /* 0x000fe400000010ff */
[----:B------:R-:W-:-:S02]  /*19070*/  LOP3.LUT R6, R2, 0xffff, RZ, 0xc0, !PT ;  /* 0x0000ffff02067812 */ /* 0x000fc400078ec0ff */
[----:B------:R-:W-:Y:S02]  /*19080*/  LOP3.LUT R4, R2, 0xff, RZ, 0xc0, !PT ;  /* 0x000000ff02047812 */ /* 0x000fe400078ec0ff */
[----:B------:R-:W-:Y:S01]  /*19090*/  SHF.R.U32.HI R7, RZ, 0x10, R2 ;  /* 0x00000010ff077819 */ /* 0x000fe20000011602 */
[----:B--2---:R-:W-:-:S05]  /*190a0*/  @!P0 HFMA2.BF16_V2 R231, -RZ.H0_H0, RZ.H0_H0, -R51.H0_H0 ;  /* 0x200000ffffe78231 */ /* 0x004fca0000340933 */
[----:B------:R-:W-:Y:S02]  /*190b0*/  @!P0 PRMT R51, R231, 0x5410, RZ ;  /* 0x00005410e7338816 */ /* 0x000fe400000000ff */
[----:B------:R-:W-:Y:S02]  /*190c0*/  ISETP.GE.U32.AND P0, PT, R193, R0, PT ;  /* 0x00000000c100720c */ /* 0x000fe40003f06070 */
[----:B------:R-:W-:Y:S02]  /*190d0*/  LOP3.LUT R0, R3, R155, R8, 0x96, !PT ;  /* 0x0000009b03007212 */ /* 0x000fe400078e9608 */
[----:B------:R-:W-:Y:S02]  /*190e0*/  LOP3.LUT R8, R19, R225, R242, 0x96, !PT ;  /* 0x000000e113087212 */ /* 0x000fe400078e96f2 */
[----:B------:R-:W-:Y:S01]  /*190f0*/  PRMT R19, R12, 0x7610, R19 ;  /* 0x000076100c137816 */ /* 0x000fe20000000013 */
[----:B----4-:R-:W-:Y:S01]  /*19100*/  @!P5 HFMA2.BF16_V2 R249, -RZ.H0_H0, RZ.H0_H0, -R18.H0_H0 ;  /* 0x200000fffff9d231 */ /* 0x010fe20000340912 */
[----:B------:R2:W4:Y:S03]  /*19110*/  MUFU.EX2 R12, R204 ;  /* 0x000000cc000c7308 */ /* 0x0005260000000800 */
[----:B---3--:R-:W-:Y:S01]  /*19120*/  @!P3 HFMA2.BF16_V2 R248, -RZ.H0_H0, RZ.H0_H0, -R19.H0_H0 ;  /* 0x200000fffff8b231 */ /* 0x008fe20000340913 */
[----:B------:R-:W-:-:S02]  /*19130*/  SHF.R.U32.HI R3, RZ, 0x18, R2 ;  /* 0x00000018ff037819 */ /* 0x000fc40000011602 */
[----:B------:R-:W-:Y:S02]  /*19140*/  SHF.R.U32.HI R2, RZ, 0x8, R11 ;  /* 0x00000008ff027819 */ /* 0x000fe4000001160b */
[----:B------:R3:W1:Y:S01]  /*19150*/  MUFU.EX2 R11, R234 ;  /* 0x000000ea000b7308 */ /* 0x0006620000000800 */
[----:B--2---:R-:W-:Y:S02]  /*19160*/  IMAD.MOV.U32 R204, RZ, RZ, R203 ;  /* 0x000000ffffcc7224 */ /* 0x004fe400078e00cb */
[----:B------:R-:W-:Y:S02]  /*19170*/  IMAD.MOV.U32 R203, RZ, RZ, R175 ;  /* 0x000000ffffcb7224 */ /* 0x000fe400078e00af */
[----:B------:R-:W-:Y:S02]  /*19180*/  IMAD.MOV.U32 R175, RZ, RZ, R167 ;  /* 0x000000ffffaf7224 */ /* 0x000fe400078e00a7 */
[----:B------:R-:W-:Y:S01]  /*19190*/  IMAD.MOV.U32 R167, RZ, RZ, R165 ;  /* 0x000000ffffa77224 */ /* 0x000fe200078e00a5 */
[----:B------:R-:W-:-:S02]  /*191a0*/  PRMT R165, R18, 0x5410, R19 ;  /* 0x0000541012a57816 */ /* 0x000fc40000000013 */
[----:B------:R-:W-:Y:S01]  /*191b0*/  @!P3 PRMT R19, R248, 0x5410, RZ ;  /* 0x00005410f813b816 */ /* 0x000fe200000000ff */
[----:B------:R-:W-:Y:S01]  /*191c0*/  IMAD.MOV.U32 R248, RZ, RZ, R242 ;  /* 0x000000fffff87224 */ /* 0x000fe200078e00f2 */
[----:B------:R-:W-:Y:S01]  /*191d0*/  @!P5 PRMT R18, R249, 0x5410, RZ ;  /* 0x00005410f912d816 */ /* 0x000fe200000000ff */
[----:B------:R-:W-:Y:S02]  /*191e0*/  IMAD.MOV.U32 R249, RZ, RZ, R243 ;  /* 0x000000fffff97224 */ /* 0x000fe400078e00f3 */
[----:B------:R-:W2:Y:S04]  /*191f0*/  LDL.LU.64 R242, [R1+0x3a8] ;  /* 0x0003a80001f27983 */ /* 0x000ea80000300a00 */
[----:B---3--:R3:W3:Y:S01]  /*19200*/  LDL.LU.S16 R234, [R1] ;  /* 0x0000000001ea7983 */ /* 0x0086e20000300600 */
[----:B------:R-:W-:Y:S01]  /*19210*/  @!P4 HFMA2.BF16_V2 R247, -RZ.H0_H0, RZ.H0_H0, -R50.H0_H0 ;  /* 0x200000fffff7c231 */ /* 0x000fe20000340932 */
[----:B------:R-:W-:-:S04]  /*19220*/  LOP3.LUT R2, R2, 0xffff, RZ, 0xc0, !PT ;  /* 0x0000ffff02027812 */ /* 0x000fc800078ec0ff */
[----:B------:R-:W-:Y:S02]  /*19230*/  @!P4 PRMT R50, R247, 0x5410, RZ ;  /* 0x00005410f732c816 */ /* 0x000fe400000000ff */
[----:B------:R-:W-:Y:S02]  /*19240*/  ISETP.GE.U32.AND P4, PT, R193, R2, PT ;  /* 0x00000002c100720c */ /* 0x000fe40003f86070 */
[----:B------:R-:W-:Y:S02]  /*19250*/  SHF.R.U32.HI R2, RZ, 0x10, R0 ;  /* 0x00000010ff027819 */ /* 0x000fe40000011600 */
[----:B------:R-:W-:Y:S02]  /*19260*/  PRMT R84, R201, 0x7610, R84 ;  /* 0x00007610c9547816 */ /* 0x000fe40000000054 */
[----:B------:R-:W-:Y:S01]  /*19270*/  LOP3.LUT R2, R2, 0xff, RZ, 0xc0, !PT ;  /* 0x000000ff02027812 */ /* 0x000fe200078ec0ff */
[----:B------:R-:W2:Y:S03]  /*19280*/  LDL.LU R201, [R1+0x3a0] ;  /* 0x0003a00001c97983 */ /* 0x000ea60000300800 */
[C---:B------:R-:W-:Y:S01]  /*19290*/  ISETP.GE.U32.AND P5, PT, R193.reuse, R2, PT ;  /* 0x00000002c100720c */ /* 0x040fe20003fa6070 */
[----:B----4-:R-:W-:Y:S01]  /*192a0*/  FADD.FTZ R2, R12, R5 ;  /* 0x000000050c027221 */ /* 0x010fe20000010000 */
[----:B------:R-:W-:-:S02]  /*192b0*/  ISETP.GE.U32.AND P3, PT, R193, R4, PT ;  /* 0x00000004c100720c */ /* 0x000fc40003f66070 */
[C---:B-1----:R-:W-:Y:S01]  /*192c0*/  F2FP.BF16.F32.PACK_AB R17, R11.reuse, R12 ;  /* 0x0000000c0b11723e */ /* 0x042fe200000010ff */
[----:B------:R-:W-:Y:S01]  /*192d0*/  FADD.FTZ R4, R11, R2 ;  /* 0x000000020b047221 */ /* 0x000fe20000010000 */
[----:B------:R-:W-:Y:S02]  /*192e0*/  PRMT R85, R202, 0x7610, R85 ;  /* 0x00007610ca557816 */ /* 0x000fe40000000055 */
[----:B------:R-:W-:Y:S01]  /*192f0*/  PRMT R200, R207, 0x7610, R200 ;  /* 0x00007610cfc87816 */ /* 0x000fe200000000c8 */
[----:B------:R-:W-:Y:S01]  /*19300*/  IMAD.MOV.U32 R207, RZ, RZ, R175 ;  /* 0x000000ffffcf7224 */ /* 0x000fe200078e00af */
[----:B------:R1:W4:Y:S01]  /*19310*/  LDL.LU.S16 R202, [R1+0x8] ;  /* 0x0000080001ca7983 */ /* 0x0003220000300600 */
[----:B------:R-:W-:Y:S01]  /*19320*/  IMAD.MOV.U32 R175, RZ, RZ, R164 ;  /* 0x000000ffffaf7224 */ /* 0x000fe200078e00a4 */
[----:B------:R-:W-:Y:S02]  /*19330*/  PRMT R164, R85, 0x5410, R84 ;  /* 0x0000541055a47816 */ /* 0x000fe40000000054 */
[----:B------:R-:W-:-:S02]  /*19340*/  PRMT R83, R223, 0x7610, R83 ;  /* 0x00007610df537816 */ /* 0x000fc40000000053 */
[----:B------:R-:W2:Y:S01]  /*19350*/  LDL.LU R223, [R1+0x39c] ;  /* 0x00039c0001df7983 */ /* 0x000ea20000300800 */
[----:B---3--:R-:W-:-:S05]  /*19360*/  @!P4 HFMA2.BF16_V2 R234, -RZ.H0_H0, RZ.H0_H0, -R84.H0_H0 ;  /* 0x200000ffffeac231 */ /* 0x008fca0000340954 */
[----:B------:R-:W-:-:S04]  /*19370*/  PRMT R11, R234, 0x7610, R11 ;  /* 0x00007610ea0b7816 */ /* 0x000fc8000000000b */
[----:B------:R-:W-:Y:S02]  /*19380*/  @!P4 PRMT R84, R11, 0x5410, RZ ;  /* 0x000054100b54c816 */ /* 0x000fe400000000ff */
[----:B------:R1:W3:Y:S01]  /*19390*/  LDL.LU.S16 R11, [R1+0xc] ;  /* 0x00000c00010b7983 */ /* 0x0002e20000300600 */
[----:B------:R-:W-:Y:S01]  /*193a0*/  @!P2 HFMA2.BF16_V2 R252, -RZ.H0_H0, RZ.H0_H0, -R85.H0_H0 ;  /* 0x200000fffffca231 */ /* 0x000fe20000340955 */
[----:B------:R-:W-:Y:S02]  /*193b0*/  LOP3.LUT R2, R0, 0xff, RZ, 0xc0, !PT ;  /* 0x000000ff00027812 */ /* 0x000fe400078ec0ff */
[----:B------:R-:W-:Y:S02]  /*193c0*/  PRMT R82, R200, 0x7610, R82 ;  /* 0x00007610c8527816 */ /* 0x000fe40000000052 */
[----:B------:R-:W-:Y:S02]  /*193d0*/  @!P2 PRMT R85, R252, 0x5410, RZ ;  /* 0x00005410fc55a816 */ /* 0x000fe400000000ff */
[----:B------:R-:W-:-:S02]  /*193e0*/  ISETP.GE.U32.AND P2, PT, R193, R2, PT ;  /* 0x00000002c100720c */ /* 0x000fc40003f46070 */
[----:B------:R-:W-:Y:S01]  /*193f0*/  SHF.R.U32.HI R2, RZ, 0x18, R0 ;  /* 0x00000018ff027819 */ /* 0x000fe20000011600 */
[----:B------:R-:W-:Y:S02]  /*19400*/  IMAD.MOV.U32 R200, RZ, RZ, R168 ;  /* 0x000000ffffc87224 */ /* 0x000fe400078e00a8 */
[----:B----4-:R-:W-:Y:S02]  /*19410*/  @!P0 HFMA2.BF16_V2 R202, -RZ.H0_H0, RZ.H0_H0, -R83.H0_H0 ;  /* 0x200000ffffca8231 */ /* 0x010fe40000340953 */
[----:B------:R-:W-:Y:S01]  /*19420*/  IMAD.MOV.U32 R168, RZ, RZ, R172 ;  /* 0x000000ffffa87224 */ /* 0x000fe200078e00ac */
[----:B------:R-:W-:Y:S01]  /*19430*/  ISETP.GE.U32.AND P4, PT, R193, R2, PT ;  /* 0x00000002c100720c */ /* 0x000fe20003f86070 */
[----:B------:R-:W-:Y:S01]  /*19440*/  IMAD.MOV.U32 R172, RZ, RZ, R58 ;  /* 0x000000ffffac7224 */ /* 0x000fe200078e003a */
[----:B------:R-:W-:Y:S01]  /*19450*/  PRMT R221, R202, 0x7610, R221 ;  /* 0x00007610cadd7816 */ /* 0x000fe200000000dd */
[----:B------:R-:W-:Y:S01]  /*19460*/  IMAD.MOV.U32 R58, RZ, RZ, R163 ;  /* 0x000000ffff3a7224 */ /* 0x000fe200078e00a3 */
[----:B------:R-:W-:Y:S01]  /*19470*/  PRMT R163, R83, 0x5410, R82 ;  /* 0x0000541053a37816 */ /* 0x000fe20000000052 */
[----:B------:R1:W4:Y:S01]  /*19480*/  LDL.LU.S16 R202, [R1+0x20] ;  /* 0x0000200001ca7983 */ /* 0x0003220000300600 */
[----:B------:R-:W-:-:S02]  /*19490*/  @!P0 PRMT R83, R221, 0x5410, RZ ;  /* 0x00005410dd538816 */ /* 0x000fc400000000ff */
[----:B------:R-:W-:Y:S02]  /*194a0*/  ISETP.GE.U32.AND P0, PT, R193, R3, PT ;  /* 0x00000003c100720c */ /* 0x000fe40003f06070 */
[----:B------:R2:W1:Y:S01]  /*194b0*/  MUFU.EX2 R3, R26 ;  /* 0x0000001a00037308 */ /* 0x0004620000000800 */
[----:B------:R-:W-:Y:S01]  /*194c0*/  IMAD.MOV.U32 R221, RZ, RZ, R207 ;  /* 0x000000ffffdd7224 */ /* 0x000fe200078e00cf */
[----:B--2---:R-:W2:Y:S01]  /*194d0*/  LDL.LU R26, [R1+0x398] ;  /* 0x00039800011a7983 */ /* 0x004ea20000300800 */
[----:B---3--:R-:W-:-:S05]  /*194e0*/  @!P1 HFMA2.BF16_V2 R11, -RZ.H0_H0, RZ.H0_H0, -R82.H0_H0 ;  /* 0x200000ffff0b9231 */ /* 0x008fca0000340952 */
[----:B------:R-:W-:-:S04]  /*194f0*/  PRMT R2, R11, 0x7610, R2 ;  /* 0x000076100b027816 */ /* 0x000fc80000000002 */
[----:B------:R-:W-:Y:S02]  /*19500*/  @!P1 PRMT R82, R2, 0x5410, RZ ;  /* 0x0000541002529816 */ /* 0x000fe400000000ff */
[----:B------:R3:W3:Y:S01]  /*19510*/  LDL.LU.S16 R2, [R1+0x24] ;  /* 0x0000240001027983 */ /* 0x0006e20000300600 */
[----:B------:R1:W-:Y:S03]  /*19520*/  MUFU.EX2 R11, R204 ;  /* 0x000000cc000b7308 */ /* 0x0003e60000000800 */
[----:B------:R2:W2:Y:S01]  /*19530*/  LDL.LU.S16 R207, [R1+0x30] ;  /* 0x0000300001cf7983 */ /* 0x0004a20000300600 */
[----:B-1----:R-:W-:Y:S02]  /*19540*/  IMAD.MOV.U32 R204, RZ, RZ, R200 ;  /* 0x000000ffffcc7224 */ /* 0x002fe400078e00c8 */
[----:B------:R-:W-:Y:S02]  /*19550*/  IMAD.MOV.U32 R200, RZ, RZ, R168 ;  /* 0x000000ffffc87224 */ /* 0x000fe400078e00a8 */
[----:B------:R-:W-:-:S02]  /*19560*/  IMAD.MOV.U32 R168, RZ, RZ, R169 ;  /* 0x000000ffffa87224 */ /* 0x000fc400078e00a9 */
[----:B------:R1:W2:Y:S01]  /*19570*/  LDL.LU.S16 R169, [R1+0x2c] ;  /* 0x00002c0001a97983 */ /* 0x0002a20000300600 */
[----:B------:R-:W-:-:S04]  /*19580*/  LOP3.LUT R0, R0, 0xffff, RZ, 0xc0, !PT ;  /* 0x0000ffff00007812 */ /* 0x000fc800078ec0ff */
[----:B------:R-:W-:-:S04]  /*19590*/  SHF.R.U32.HI R0, RZ, 0x8, R0 ;  /* 0x00000008ff007819 */ /* 0x000fc80000011600 */
[----:B------:R-:W-:-:S04]  /*195a0*/  LOP3.LUT R0, R0, 0xffff, RZ, 0xc0, !PT ;  /* 0x0000ffff00007812 */ /* 0x000fc800078ec0ff */
[----:B------:R-:W-:Y:S02]  /*195b0*/  ISETP.GE.U32.AND P1, PT, R193, R0, PT ;  /* 0x00000000c100720c */ /* 0x000fe40003f26070 */
[C---:B------:R-:W-:Y:S02]  /*195c0*/  PRMT R78, R240.reuse, 0x7632, R78 ;  /* 0x00007632f04e7816 */ /* 0x040fe4000000004e */
[----:B------:R-:W-:Y:S02]  /*195d0*/  PRMT R81, R240, 0x7610, R81 ;  /* 0x00007610f0517816 */ /* 0x000fe40000000051 */
[C---:B------:R-:W-:Y:S02]  /*195e0*/  PRMT R77, R32.reuse, 0x7610, R77 ;  /* 0x00007610204d7816 */ /* 0x040fe4000000004d */
[----:B------:R-:W-:Y:S01]  /*195f0*/  PRMT R63, R32, 0x7632, R63 ;  /* 0x00007632203f7816 */ /* 0x000fe2000000003f */
[----:B----4-:R-:W-:-:S05]  /*19600*/  @!P2 HFMA2.BF16_V2 R202, -RZ.H0_H0, RZ.H0_H0, -R81.H0_H0 ;  /* 0x200000ffffcaa231 */ /* 0x010fca0000340951 */
[----:B------:R-:W-:Y:S01]  /*19610*/  PRMT R216, R202, 0x7610, R216 ;  /* 0x00007610cad87816 */ /* 0x000fe200000000d8 */
[----:B------:R-:W-:Y:S01]  /*19620*/  IMAD.MOV.U32 R202, RZ, RZ, R170 ;  /* 0x000000ffffca7224 */ /* 0x000fe200078e00aa */
[----:B------:R-:W-:Y:S01]  /*19630*/  PRMT R170, R81, 0x5410, R78 ;  /* 0x0000541051aa7816 */ /* 0x000fe2000000004e */
[----:B------:R-:W-:Y:S01]  /*19640*/  IMAD.MOV.U32 R234, RZ, RZ, R203 ;  /* 0x000000ffffea7224 */ /* 0x000fe200078e00cb */
[----:B------:R-:W-:Y:S02]  /*19650*/  SHF.R.U32.HI R0, RZ, 0x8, R6 ;  /* 0x00000008ff007819 */ /* 0x000fe40000011606 */
[----:B------:R-:W-:Y:S01]  /*19660*/  @!P2 PRMT R81, R216, 0x5410, RZ ;  /* 0x00005410d851a816 */ /* 0x000fe200000000ff */
[----:B------:R-:W-:Y:S02]  /*19670*/  IMAD.MOV.U32 R203, RZ, RZ, R167 ;  /* 0x000000ffffcb7224 */ /* 0x000fe400078e00a7 */
[----:B---3--:R-:W-:Y:S02]  /*19680*/  @!P1 HFMA2.BF16_V2 R2, -RZ.H0_H0, RZ.H0_H0, -R78.H0_H0 ;  /* 0x200000ffff029231 */ /* 0x008fe4000034094e */
[----:B--2---:R-:W-:-:S03]  /*19690*/  @!P5 HFMA2.BF16_V2 R207, -RZ.H0_H0, RZ.H0_H0, -R77.H0_H0 ;  /* 0x200000ffffcfd231 */ /* 0x004fc6000034094d */
[----:B------:R-:W-:Y:S02]  /*196a0*/  PRMT R5, R2, 0x7610, R5 ;  /* 0x0000761002057816 */ /* 0x000fe40000000005 */
[----:B------:R2:W3:Y:S01]  /*196b0*/  MUFU.EX2 R2, R25 ;  /* 0x0000001900027308 */ /* 0x0004e20000000800 */
[----:B------:R-:W-:Y:S02]  /*196c0*/  PRMT R13, R207, 0x7610, R13 ;  /* 0x00007610cf0d7816 */ /* 0x000fe4000000000d */
[----:B------:R-:W-:Y:S01]  /*196d0*/  @!P1 PRMT R78, R5, 0x5410, RZ ;  /* 0x00005410054e9816 */ /* 0x000fe200000000ff */
[----:B------:R-:W-:-:S04]  /*196e0*/  IMAD.MOV.U32 R207, RZ, RZ, R202 ;  /* 0x000000ffffcf7224 */ /* 0x000fc800078e00ca */
[----:B------:R4:W-:Y:S01]  /*196f0*/  MUFU.EX2 R5, R26 ;  /* 0x0000001a00057308 */ /* 0x0009e20000000800 */
[----:B------:R-:W-:Y:S02]  /*19700*/  IMAD.MOV.U32 R202, RZ, RZ, R168 ;  /* 0x000000ffffca7224 */ /* 0x000fe400078e00a8 */
[----:B------:R-:W-:Y:S01]  /*19710*/  @!P4 HFMA2.BF16_V2 R169, -RZ.H0_H0, RZ.H0_H0, -R63.H0_H0 ;  /* 0x200000ffffa9c231 */ /* 0x000fe2000034093f */
[----:B--2---:R-:W2:Y:S04]  /*19720*/  LDL.LU R25, [R1+0x394] ;  /* 0x0003940001197983 */ /* 0x004ea80000300800 */
[----:B------:R-:W-:Y:S01]  /*19730*/  PRMT R6, R169, 0x7610, R6 ;  /* 0x00007610a9067816 */ /* 0x000fe20000000006 */
[----:B----4-:R-:W4:Y:S01]  /*19740*/  LDL.LU R26, [R1+0x390] ;  /* 0x00039000011a7983 */ /* 0x010f220000300800 */
[----:B------:R-:W-:-:S03]  /*19750*/  PRMT R169, R77, 0x5410, R63 ;  /* 0x000054104da97816 */ /* 0x000fc6000000003f */
[----:B------:R1:W2:Y:S01]  /*19760*/  LDL.LU.S16 R216, [R1+0x44] ;  /* 0x0000440001d87983 */ /* 0x0002a20000300600 */
[----:B------:R-:W-:-:S03]  /*19770*/  @!P5 PRMT R77, R13, 0x5410, RZ ;  /* 0x000054100d4dd816 */ /* 0x000fc600000000ff */
[----:B------:R1:W4:Y:S04]  /*19780*/  LDL.LU.S16 R168, [R1+0x3c] ;  /* 0x00003c0001a87983 */ /* 0x0003280000300600 */
[----:B------:R1:W4:Y:S04]  /*19790*/  LDL.LU.S16 R167, [R1+0x58] ;  /* 0x0000580001a77983 */ /* 0x0003280000300600 */
[----:B------:R1:W4:Y:S01]  /*197a0*/  LDL.LU.S16 R13, [R1+0x4c] ;  /* 0x00004c00010d7983 */ /* 0x0003220000300600 */
[----:B------:R-:W-:-:S04]  /*197b0*/  LOP3.LUT R0, R0, 0xffff, RZ, 0xc0, !PT ;  /* 0x0000ffff00007812 */ /* 0x000fc800078ec0ff */
[----:B------:R-:W-:Y:S02]  /*197c0*/  ISETP.GE.U32.AND P2, PT, R193, R0, PT ;  /* 0x00000000c100720c */ /* 0x000fe40003f46070 */
[----:B------:R-:W-:Y:S02]  /*197d0*/  LOP3.LUT R0, R7, 0xff, RZ, 0xc0, !PT ;  /* 0x000000ff07007812 */ /* 0x000fe400078ec0ff */
[----:B------:R-:W-:Y:S02]  /*197e0*/  @!P4 PRMT R63, R6, 0x5410, RZ ;  /* 0x00005410063fc816 */ /* 0x000fe400000000ff */
[----:B------:R-:W-:Y:S01]  /*197f0*/  ISETP.GE.U32.AND P1, PT, R193, R0, PT ;  /* 0x00000000c100720c */ /* 0x000fe20003f26070 */
[----:B------:R-:W1:Y:S01]  /*19800*/  MUFU.EX2 R6, R52 ;  /* 0x0000003400067308 */ /* 0x000e620000000800 */
[----:B------:R-:W-:Y:S01]  /*19810*/  PRMT R54, R34, 0x7632, R54 ;  /* 0x0000763222367816 */ /* 0x000fe20000000036 */
[----:B------:R-:W-:Y:S01]  /*19820*/  FADD.FTZ R0, R3, R9 ;  /* 0x0000000903007221 */ /* 0x000fe20000010000 */
[----:B---3--:R-:W-:-:S02]  /*19830*/  F2FP.BF16.F32.PACK_AB R32, R2, R3 ;  /* 0x000000030220723e */ /* 0x008fc400000010ff */
[----:B------:R-:W-:-:S03]  /*19840*/  PRMT R56, R45, 0x7632, R56 ;  /* 0x000076322d387816 */ /* 0x000fc60000000038 */
[----:B------:R-:W3:Y:S01]  /*19850*/  MUFU.EX2 R3, R53 ;  /* 0x0000003500037308 */ /* 0x000ee20000000800 */
[----:B------:R-:W-:Y:S02]  /*19860*/  PRMT R57, R45, 0x7610, R57 ;  /* 0x000076102d397816 */ /* 0x000fe40000000039 */
[----:B------:R-:W-:Y:S01]  /*19870*/  PRMT R55, R34, 0x7610, R55 ;  /* 0x0000761022377816 */ /* 0x000fe20000000037 */
[----:B------:R-:W-:-:S04]  /*19880*/  FADD.FTZ R0, R2, R0 ;  /* 0x0000000002007221 */ /* 0x000fc80000010000 */
[----:B-1----:R-:W-:Y:S01]  /*19890*/  FADD.FTZ R0, R6, R0 ;  /* 0x0000000006007221 */ /* 0x002fe20000010000 */
[----:B------:R-:W4:Y:S01]  /*198a0*/  LDL.LU R52, [R1+0x38c] ;  /* 0x00038c0001347983 */ /* 0x000f220000300800 */
[----:B---3--:R-:W-:-:S03]  /*198b0*/  F2FP.BF16.F32.PACK_AB R59, R3, R6 ;  /* 0x00000006033b723e */ /* 0x008fc600000010ff */
[----:B------:R-:W3:Y:S01]  /*198c0*/  LDL.LU R53, [R1+0x388] ;  /* 0x0003880001357983 */ /* 0x000ee20000300800 */
[----:B------:R-:W-:Y:S01]  /*198d0*/  F2FP.BF16.F32.PACK_AB R34, R5, R11 ;  /* 0x0000000b0522723e */ /* 0x000fe200000010ff */
[----:B--2---:R-:W-:Y:S02]  /*198e0*/  @!P3 HFMA2.BF16_V2 R216, -RZ.H0_H0, RZ.H0_H0, -R57.H0_H0 ;  /* 0x200000ffffd8b231 */ /* 0x004fe40000340939 */
[----:B----4-:R-:W-:Y:S02]  /*198f0*/  @!P2 HFMA2.BF16_V2 R168, -RZ.H0_H0, RZ.H0_H0, -R56.H0_H0 ;  /* 0x200000ffffa8a231 */ /* 0x010fe40000340938 */
[----:B------:R-:W-:-:S03]  /*19900*/  @!P0 HFMA2.BF16_V2 R13, -RZ.H0_H0, RZ.H0_H0, -R54.H0_H0 ;  /* 0x200000ffff0d8231 */ /* 0x000fc60000340936 */
[----:B------:R-:W-:Y:S01]  /*19910*/  PRMT R9, R168, 0x7610, R9 ;  /* 0x00007610a8097816 */ /* 0x000fe20000000009 */
[----:B------:R-:W-:Y:S01]  /*19920*/  @!P1 HFMA2.BF16_V2 R167, -RZ.H0_H0, RZ.H0_H0, -R55.H0_H0 ;  /* 0x200000ffffa79231 */ /* 0x000fe20000340937 */
[----:B------:R-:W-:Y:S02]  /*19930*/  PRMT R2, R13, 0x7610, R2 ;  /* 0x000076100d027816 */ /* 0x000fe40000000002 */
[----:B------:R-:W-:Y:S02]  /*19940*/  PRMT R168, R55, 0x5410, R54 ;  /* 0x0000541037a87816 */ /* 0x000fe40000000036 */
[----:B------:R-:W-:Y:S02]  /*19950*/  PRMT R12, R216, 0x7610, R12 ;  /* 0x00007610d80c7816 */ /* 0x000fe4000000000c */
[----:B------:R-:W-:Y:S01]  /*19960*/  @!P0 PRMT R54, R2, 0x5410, RZ ;  /* 0x0000541002368816 */ /* 0x000fe200000000ff */
[----:B------:R-:W-:Y:S01]  /*19970*/  FADD.FTZ R2, R11, R4 ;  /* 0x000000040b027221 */ /* 0x000fe20000010000 */
[----:B------:R-:W-:-:S02]  /*19980*/  PRMT R7, R167, 0x7610, R7 ;  /* 0x00007610a7077816 */ /* 0x000fc40000000007 */
[----:B------:R-:W-:Y:S01]  /*19990*/  PRMT R167, R57, 0x5410, R56 ;  /* 0x0000541039a77816 */ /* 0x000fe20000000038 */
[----:B------:R-:W-:Y:S01]  /*199a0*/  FADD.FTZ R13, R3, R0 ;  /* 0x00000000030d7221 */ /* 0x000fe20000010000 */
[----:B------:R-:W-:Y:S01]  /*199b0*/  @!P3 PRMT R57, R12, 0x5410, RZ ;  /* 0x000054100c39b816 */ /* 0x000fe200000000ff */
[----:B------:R-:W-:Y:S01]  /*199c0*/  FADD.FTZ R12, R5, R2 ;  /* 0x00000002050c7221 */ /* 0x000fe20000010000 */
[----:B------:R-:W-:-:S05]  /*199d0*/  IMAD.WIDE.U32 R2, R8, -0x2daee0ad, RZ ;  /* 0xd2511f5308027825 */ /* 0x000fca00078e00ff */
[----:B------:R-:W-:Y:S02]  /*199e0*/  LOP3.LUT R0, R3, R232, R246, 0x96, !PT ;  /* 0x000000e803007212 */ /* 0x000fe400078e96f6 */
[----:B------:R-:W-:-:S03]  /*199f0*/  @!P1 PRMT R55, R7, 0x5410, RZ ;  /* 0x0000541007379816 */ /* 0x000fc600000000ff */
[----:B------:R-:W-:-:S04]  /*19a00*/  IMAD.WIDE.U32 R4, R0, -0x326172a9, RZ ;  /* 0xcd9e8d5700047825 */ /* 0x000fc800078e00ff */
[----:B------:R-:W-:Y:S01]  /*19a10*/  IMAD.WIDE.U32 R6, R10, -0x2daee0ad, RZ ;  /* 0xd2511f530a067825 */ /* 0x000fe200078e00ff */
[----:B------:R-:W-:-:S04]  /*19a20*/  LOP3.LUT R3, R5, R219, R196, 0x96, !PT ;  /* 0x000000db05037212 */ /* 0x000fc800078e96c4 */
[----:B------:R-:W-:Y:S01]  /*19a30*/  LOP3.LUT R0, R7, R241, R2, 0x96, !PT ;  /* 0x000000f107007212 */ /* 0x000fe200078e9602 */
[----:B------:R-:W-:-:S05]  /*19a40*/  IMAD.WIDE.U32 R2, R3, -0x2daee0ad, RZ ;  /* 0xd2511f5303027825 */ /* 0x000fca00078e00ff */
[----:B------:R-:W-:Y:S01]  /*19a50*/  LOP3.LUT R3, R3, R239, R6, 0x96, !PT ;  /* 0x000000ef03037212 */ /* 0x000fe200078e9606 */
[----:B------:R-:W-:Y:S01]  /*19a60*/  IMAD.WIDE.U32 R6, R0, -0x326172a9, RZ ;  /* 0xcd9e8d5700067825 */ /* 0x000fe200078e00ff */
[----:B------:R-:W-:-:S04]  /*19a70*/  @!P2 PRMT R56, R9, 0x5410, RZ ;  /* 0x000054100938a816 */ /* 0x000fc800000000ff */
[----:B------:R-:W-:Y:S02]  /*19a80*/  LOP3.LUT R0, R7, R237, R4, 0x96, !PT ;  /* 0x000000ed07007212 */ /* 0x000fe400078e9604 */
[----:B------:R1:W-:Y:S03]  /*19a90*/  MUFU.EX2 R7, R204 ;  /* 0x000000cc00077308 */ /* 0x0003e60000000800 */
[----:B------:R-:W-:-:S05]  /*19aa0*/  IMAD.WIDE.U32 R8, R0, -0x2daee0ad, RZ ;  /* 0xd2511f5300087825 */ /* 0x000fca00078e00ff */
[----:B------:R-:W-:Y:S01]  /*19ab0*/  LOP3.LUT R2, R9, R233, R2, 0x96, !PT ;  /* 0x000000e909027212 */ /* 0x000fe200078e9602 */
[----:B------:R-:W-:-:S04]  /*19ac0*/  IMAD.WIDE.U32 R4, R3, -0x326172a9, RZ ;  /* 0xcd9e8d5703047825 */ /* 0x000fc800078e00ff */
[----:B-1----:R-:W-:Y:S02]  /*19ad0*/  IMAD.MOV.U32 R204, RZ, RZ, R203 ;  /* 0x000000ffffcc7224 */ /* 0x002fe400078e00cb */
[----:B------:R-:W-:Y:S02]  /*19ae0*/  IMAD.MOV.U32 R203, RZ, RZ, R176 ;  /* 0x000000ffffcb7224 */ /* 0x000fe400078e00b0 */
[----:B------:R-:W-:Y:S02]  /*19af0*/  IMAD.MOV.U32 R176, RZ, RZ, R175 ;  /* 0x000000ffffb07224 */ /* 0x000fe400078e00af */
[----:B------:R1:W2:Y:S04]  /*19b00*/  LDL.LU.S16 R175, [R1+0xa0] ;  /* 0x0000a00001af7983 */ /* 0x0002a80000300600 */
[----:B------:R1:W4:Y:S01]  /*19b10*/  LDL.LU.S16 R216, [R1+0xa8] ;  /* 0x0000a80001d87983 */ /* 0x0003220000300600 */
[----:B------:R-:W-:-:S05]  /*19b20*/  IMAD.WIDE.U32 R2, R2, -0x326172a9, RZ ;  /* 0xcd9e8d5702027825 */ /* 0x000fca00078e00ff */
[----:B------:R-:W-:-:S04]  /*19b30*/  LOP3.LUT R0, R3, R135, R4, 0x96, !PT ;  /* 0x0000008703007212 */ /* 0x000fc800078e9604 */
[----:B------:R-:W-:-:S04]  /*19b40*/  LOP3.LUT R4, R0, 0xff, RZ, 0xc0, !PT ;  /* 0x000000ff00047812 */ /* 0x000fc800078ec0ff */
[----:B------:R-:W-:Y:S02]  /*19b50*/  ISETP.GE.U32.AND P0, PT, R193, R4, PT ;  /* 0x00000004c100720c */ /* 0x000fe40003f06070 */
[----:B------:R-:W-:-:S04]  /*19b60*/  LOP3.LUT R4, R0, 0xffff, RZ, 0xc0, !PT ;  /* 0x0000ffff00047812 */ /* 0x000fc800078ec0ff */
[----:B------:R-:W-:-:S04]  /*19b70*/  SHF.R.U32.HI R4, RZ, 0x8, R4 ;  /* 0x00000008ff047819 */ /* 0x000fc80000011604 */
[----:B------:R-:W-:Y:S01]  /*19b80*/  LOP3.LUT R4, R4, 0xffff, RZ, 0xc0, !PT ;  /* 0x0000ffff04047812 */ /* 0x000fe200078ec0ff */
[----:B------:R-:W3:Y:S03]  /*19b90*/  MUFU.EX2 R10, R234 ;  /* 0x000000ea000a7308 */ /* 0x000ee60000000800 */
[----:B------:R-:W-:Y:S02]  /*19ba0*/  ISETP.GE.U32.AND P4, PT, R193, R4, PT ;  /* 0x00000004c100720c */ /* 0x000fe40003f86070 */
[--C-:B------:R-:W-:Y:S02]  /*19bb0*/  SHF.R.U32.HI R4, RZ, 0x10, R0.reuse ;  /* 0x00000010ff047819 */ /* 0x100fe40000011600 */
[----:B------:R-:W-:-:S04]  /*19bc0*/  SHF.R.U32.HI R0, RZ, 0x18, R0 ;  /* 0x00000018ff007819 */ /* 0x000fc80000011600 */
[----:B------:R-:W-:Y:S02]  /*19bd0*/  ISETP.GE.U32.AND P3, PT, R193, R0, PT ;  /* 0x00000000c100720c */ /* 0x000fe40003f66070 */
[----:B------:R-:W-:-:S04]  /*19be0*/  LOP3.LUT R0, R2, 0xff, RZ, 0xc0, !PT ;  /* 0x000000ff02007812 */ /* 0x000fc800078ec0ff */
[C---:B------:R-:W-:Y:S02]  /*19bf0*/  ISETP.GE.U32.AND P1, PT, R193.reuse, R0, PT ;  /* 0x00000000c100720c */ /* 0x040fe40003f26070 */
[----:B------:R-:W-:Y:S02]  /*19c00*/  SHF.R.U32.HI R0, RZ, 0x18, R2 ;  /* 0x00000018ff007819 */ /* 0x000fe40000011602 */
[----:B------:R-:W-:Y:S02]  /*19c10*/  LOP3.LUT R4, R4, 0xff, RZ, 0xc0, !PT ;  /* 0x000000ff04047812 */ /* 0x000fe400078ec0ff */
[C---:B------:R-:W-:Y:S01]  /*19c20*/  ISETP.GE.U32.AND P2, PT, R193.reuse, R0, PT ;  /* 0x00000000c100720c */ /* 0x040fe20003f46070 */
[----:B---3--:R-:W-:Y:S02]  /*19c30*/  FADD.FTZ R0, R10, R12 ;  /* 0x0000000c0a007221 */ /* 0x008fe40000010000 */
[----:B------:R1:W3:Y:S01]  /*19c40*/  LDL.LU.S16 R12, [R1+0xb0] ;  /* 0x0000b000010c7983 */ /* 0x0002e20000300600 */
[----:B------:R-:W-:-:S02]  /*19c50*/  ISETP.GE.U32.AND P5, PT, R193, R4, PT ;  /* 0x00000004c100720c */ /* 0x000fc40003fa6070 */
[----:B------:R1:W-:Y:S02]  /*19c60*/  MUFU.EX2 R4, R207 ;  /* 0x000000cf00047308 */ /* 0x0003e40000000800 */
[----:B-1----:R1:W3:Y:S06]  /*19c70*/  LDL.LU.S16 R207, [R1+0xb4] ;  /* 0x0000b40001cf7983 */ /* 0x0022ec0000300600 */
[----:B------:R-:W1:Y:S01]  /*19c80*/  MUFU.EX2 R9, R221 ;  /* 0x000000dd00097308 */ /* 0x000e620000000800 */
[C---:B------:R-:W-:Y:S02]  /*19c90*/  PRMT R66, R42.reuse, 0x7632, R66 ;  /* 0x000076322a427816 */ /* 0x040fe40000000042 */
[----:B------:R-:W-:-:S02]  /*19ca0*/  PRMT R67, R42, 0x7610, R67 ;  /* 0x000076102a437816 */ /* 0x000fc40000000043 */
[----:B------:R-:W-:Y:S02]  /*19cb0*/  LOP3.LUT R11, R2, 0xffff, RZ, 0xc0, !PT ;  /* 0x0000ffff020b7812 */ /* 0x000fe400078ec0ff */
[----:B------:R-:W-:Y:S01]  /*19cc0*/  SHF.R.U32.HI R3, RZ, 0x10, R2 ;  /* 0x00000010ff037819 */ /* 0x000fe20000011602 */
[----:B------:R-:W-:Y:S01]  /*19cd0*/  FADD.FTZ R2, R7, R13 ;  /* 0x0000000d07027221 */ /* 0x000fe20000010000 */
[----:B------:R-:W-:Y:S01]  /*19ce0*/  LOP3.LUT R6, R5, R235, R6, 0x96, !PT ;  /* 0x000000eb05067212 */ /* 0x000fe200078e9606 */
[C---:B-1----:R-:W-:Y:S01]  /*19cf0*/  FADD.FTZ R5, R9.reuse, R0 ;  /* 0x0000000009057221 */ /* 0x042fe20000010000 */
[----:B------:R-:W-:Y:S01]  /*19d00*/  F2FP.BF16.F32.PACK_AB R16, R9, R10 ;  /* 0x0000000a0910723e */ /* 0x000fe200000010ff */
[----:B------:R-:W-:Y:S01]  /*19d10*/  FADD.FTZ R9, R4, R2 ;  /* 0x0000000204097221 */ /* 0x000fe20000010000 */
[----:B------:R-:W-:Y:S02]  /*19d20*/  PRMT R64, R43, 0x7632, R64 ;  /* 0x000076322b407816 */ /* 0x000fe40000000040 */
[----:B------:R-:W-:-:S02]  /*19d30*/  LOP3.LUT R0, R3, 0xff, RZ, 0xc0, !PT ;  /* 0x000000ff03007812 */ /* 0x000fc400078ec0ff */
[----:B------:R-:W-:Y:S02]  /*19d40*/  F2FP.BF16.F32.PACK_AB R22, R4, R7 ;  /* 0x000000070416723e */ /* 0x000fe400000010ff */
[----:B------:R-:W-:Y:S01]  /*19d50*/  PRMT R62, R43, 0x7610, R62 ;  /* 0x000076102b3e7816 */ /* 0x000fe2000000003e */
[----:B--2---:R-:W-:Y:S02]  /*19d60*/  @!P0 HFMA2.BF16_V2 R175, -RZ.H0_H0, RZ.H0_H0, -R67.H0_H0 ;  /* 0x200000ffffaf8231 */ /* 0x004fe40000340943 */
[----:B----4-:R-:W-:-:S03]  /*19d70*/  @!P4 HFMA2.BF16_V2 R216, -RZ.H0_H0, RZ.H0_H0, -R66.H0_H0 ;  /* 0x200000ffffd8c231 */ /* 0x010fc60000340942 */
[----:B------:R-:W-:Y:S02]  /*19d80*/  PRMT R2, R175, 0x7610, R2 ;  /* 0x00007610af027816 */ /* 0x000fe40000000002 */
[----:B------:R-:W-:Y:S02]  /*19d90*/  PRMT R177, R216, 0x7610, R177 ;  /* 0x00007610d8b17816 */ /* 0x000fe400000000b1 */
[----:B------:R-:W-:Y:S02]  /*19da0*/  PRMT R175, R67, 0x5410, R66 ;  /* 0x0000541043af7816 */ /* 0x000fe40000000042 */
[----:B------:R-:W-:Y:S01]  /*19db0*/  @!P4 PRMT R66, R177, 0x5410, RZ ;  /* 0x00005410b142c816 */ /* 0x000fe200000000ff */
[----:B------:R-:W-:Y:S02]  /*19dc0*/  IMAD.MOV.U32 R177, RZ, RZ, R172 ;  /* 0x000000ffffb17224 */ /* 0x000fe400078e00ac */
[----:B------:R1:W2:Y:S01]  /*19dd0*/  LDL.LU.S16 R172, [R1+0xc0] ;  /* 0x0000c00001ac7983 */ /* 0x0002a20000300600 */
[----:B------:R-:W-:Y:S01]  /*19de0*/  @!P0 PRMT R67, R2, 0x5410, RZ ;  /* 0x0000541002438816 */ /* 0x000fe200000000ff */
[----:B------:R-:W-:Y:S01]  /*19df0*/  IMAD.WIDE.U32 R2, R6, -0x2daee0ad, RZ ;  /* 0xd2511f5306027825 */ /* 0x000fe200078e00ff */
[----:B------:R-:W-:Y:S01]  /*19e00*/  ISETP.GE.U32.AND P0, PT, R193, R0, PT ;  /* 0x00000000c100720c */ /* 0x000fe20003f06070 */
[----:B------:R1:W4:Y:S03]  /*19e10*/  LDL.LU.S16 R216, [R1+0xc4] ;  /* 0x0000c40001d87983 */ /* 0x0003260000300600 */
[----:B------:R-:W-:-:S02]  /*19e20*/  LOP3.LUT R0, R3, R155, R8, 0x96, !PT ;  /* 0x0000009b03007212 */ /* 0x000fc400078e9608 */
[C---:B------:R-:W-:Y:S02]  /*19e30*/  LOP3.LUT R7, R2.reuse, 0xffff, RZ, 0xc0, !PT ;  /* 0x0000ffff02077812 */ /* 0x040fe400078ec0ff */
[----:B------:R-:W-:Y:S02]  /*19e40*/  LOP3.LUT R4, R2, 0xff, RZ, 0xc0, !PT ;  /* 0x000000ff02047812 */ /* 0x000fe400078ec0ff */
[--C-:B------:R-:W-:Y:S02]  /*19e50*/  SHF.R.U32.HI R6, RZ, 0x10, R2.reuse ;  /* 0x00000010ff067819 */ /* 0x100fe40000011602 */
[----:B------:R-:W-:Y:S02]  /*19e60*/  SHF.R.U32.HI R3, RZ, 0x18, R2 ;  /* 0x00000018ff037819 */ /* 0x000fe40000011602 */
[----:B------:R-:W-:Y:S01]  /*19e70*/  SHF.R.U32.HI R2, RZ, 0x8, R11 ;  /* 0x00000008ff027819 */ /* 0x000fe2000001160b */
[----:B---3--:R-:W-:-:S05]  /*19e80*/  @!P3 HFMA2.BF16_V2 R12, -RZ.H0_H0, RZ.H0_H0, -R64.H0_H0 ;  /* 0x200000ffff0cb231 */ /* 0x008fca0000340940 */
[----:B------:R-:W-:Y:S02]  /*19e90*/  PRMT R11, R12, 0x7610, R11 ;  /* 0x000076100c0b7816 */ /* 0x000fe4000000000b */
[----:B------:R3:W1:Y:S01]  /*19ea0*/  MUFU.EX2 R12, R173 ;  /* 0x000000ad000c7308 */ /* 0x0006620000000800 */
[----:B------:R-:W-:Y:S01]  /*19eb0*/  @!P5 HFMA2.BF16_V2 R207, -RZ.H0_H0, RZ.H0_H0, -R62.H0_H0 ;  /* 0x200000ffffcfd231 */ /* 0x000fe2000034093e */
[----:B---3--:R-:W-:Y:S02]  /*19ec0*/  PRMT R173, R62, 0x5410, R64 ;  /* 0x000054103ead7816 */ /* 0x008fe40000000040 */
[----:B------:R-:W-:Y:S02]  /*19ed0*/  @!P3 PRMT R64, R11, 0x5410, RZ ;  /* 0x000054100b40b816 */ /* 0x000fe400000000ff */
[----:B------:R-:W-:Y:S02]  /*19ee0*/  ISETP.GE.U32.AND P3, PT, R193, R4, PT ;  /* 0x00000004c100720c */ /* 0x000fe40003f66070 */
[----:B------:R-:W-:Y:S01]  /*19ef0*/  PRMT R4, R207, 0x7610, R4 ;  /* 0x00007610cf047816 */ /* 0x000fe20000000004 */
[----:B------:R-:W-:-:S02]  /*19f00*/  IMAD.MOV.U32 R207, RZ, RZ, R171 ;  /* 0x000000ffffcf7224 */ /* 0x000fc400078e00ab */
[----:B------:R3:W3:Y:S01]  /*19f10*/  LDL.LU.S16 R171, [R1+0xc8] ;  /* 0x0000c80001ab7983 */ /* 0x0006e20000300600 */
[----:B------:R1:W3:Y:S03]  /*19f20*/  MUFU.EX2 R11, R204 ;  /* 0x000000cc000b7308 */ /* 0x0002e60000000800 */
[----:B-1----:R1:W4:Y:S01]  /*19f30*/  LDL.LU.S16 R204, [R1+0xcc] ;  /* 0x0000cc0001cc7983 */ /* 0x0023220000300600 */
[C---:B------:R-:W-:Y:S02]  /*19f40*/  PRMT R60, R44.reuse, 0x7610, R60 ;  /* 0x000076102c3c7816 */ /* 0x040fe4000000003c */
[----:B------:R-:W-:Y:S02]  /*19f50*/  PRMT R61, R44, 0x7632, R61 ;  /* 0x000076322c3d7816 */ /* 0x000fe4000000003d */
[C---:B------:R-:W-:Y:S02]  /*19f60*/  PRMT R68, R37.reuse, 0x7610, R68 ;  /* 0x0000761025447816 */ /* 0x040fe40000000044 */
[----:B------:R-:W-:Y:S01]  /*19f70*/  PRMT R65, R37, 0x7632, R65 ;  /* 0x0000763225417816 */ /* 0x000fe20000000041 */
[----:B------:R-:W-:-:S02]  /*19f80*/  IMAD.MOV.U32 R221, RZ, RZ, R58 ;  /* 0x000000ffffdd7224 */ /* 0x000fc400078e003a */
[----:B------:R-:W-:Y:S02]  /*19f90*/  IMAD.MOV.U32 R238, RZ, RZ, R207 ;  /* 0x000000ffffee7224 */ /* 0x000fe400078e00cf */
[----:B------:R-:W-:Y:S02]  /*19fa0*/  IMAD.MOV.U32 R234, RZ, RZ, R202 ;  /* 0x000000ffffea7224 */ /* 0x000fe400078e00ca */
[----:B--2---:R-:W-:-:S05]  /*19fb0*/  @!P1 HFMA2.BF16_V2 R172, -RZ.H0_H0, RZ.H0_H0, -R60.H0_H0 ;  /* 0x200000ffffac9231 */ /* 0x004fca000034093c */
[----:B------:R-:W-:Y:S02]  /*19fc0*/  PRMT R185, R172, 0x7610, R185 ;  /* 0x00007610acb97816 */ /* 0x000fe400000000b9 */
[----:B------:R-:W-:Y:S02]  /*19fd0*/  PRMT R172, R60, 0x5410, R61 ;  /* 0x000054103cac7816 */ /* 0x000fe4000000003d */
[----:B------:R-:W-:Y:S02]  /*19fe0*/  @!P1 PRMT R60, R185, 0x5410, RZ ;  /* 0x00005410b93c9816 */ /* 0x000fe400000000ff */
[----:B------:R1:W2:Y:S01]  /*19ff0*/  LDL.LU.S16 R185, [R1+0xd0] ;  /* 0x0000d00001b97983 */ /* 0x0002a20000300600 */
[----:B---3--:R-:W-:-:S05]  /*1a000*/  @!P0 HFMA2.BF16_V2 R171, -RZ.H0_H0, RZ.H0_H0, -R68.H0_H0 ;  /* 0x200000ffffab8231 */ /* 0x008fca0000340944 */
[----:B------:R-:W-:Y:S02]  /*1a010*/  PRMT R213, R171, 0x7610, R213 ;  /* 0x00007610abd57816 */ /* 0x000fe400000000d5 */
[----:B------:R-:W-:Y:S02]  /*1a020*/  PRMT R171, R68, 0x5410, R65 ;  /* 0x0000541044ab7816 */ /* 0x000fe40000000041 */
[----:B------:R-:W-:Y:S02]  /*1a030*/  @!P0 PRMT R68, R213, 0x5410, RZ ;  /* 0x00005410d5448816 */ /* 0x000fe400000000ff */
[----:B------:R1:W3:Y:S01]  /*1a040*/  LDL.LU.S16 R213, [R1+0xd8] ;  /* 0x0000d80001d57983 */ /* 0x0002e20000300600 */
[----:B------:R-:W-:-:S03]  /*1a050*/  ISETP.GE.U32.AND P0, PT, R193, R3, PT ;  /* 0x00000003c100720c */ /* 0x000fc60003f06070 */
[----:B------:R1:W3:Y:S01]  /*1a060*/  LDL.LU.S16 R58, [R1+0xe4] ;  /* 0x0000e400013a7983 */ /* 0x0002e20000300600 */
[----:B----4-:R-:W-:-:S05]  /*1a070*/  @!P2 HFMA2.BF16_V2 R204, -RZ.H0_H0, RZ.H0_H0, -R65.H0_H0 ;  /* 0x200000ffffcca231 */ /* 0x010fca0000340941 */
[----:B------:R-:W-:Y:S01]  /*1a080*/  PRMT R3, R204, 0x7610, R3 ;  /* 0x00007610cc037816 */ /* 0x000fe20000000003 */
[----:B------:R-:W-:Y:S02]  /*1a090*/  IMAD.MOV.U32 R204, RZ, RZ, R178 ;  /* 0x000000ffffcc7224 */ /* 0x000fe400078e00b2 */
[----:B------:R1:W4:Y:S01]  /*1a0a0*/  LDL.LU.S16 R178, [R1+0xec] ;  /* 0x0000ec0001b27983 */ /* 0x0003220000300600 */
[----:B------:R-:W-:-:S03]  /*1a0b0*/  @!P2 PRMT R65, R3, 0x5410, RZ ;  /* 0x000054100341a816 */ /* 0x000fc600000000ff */
[----:B------:R1:W4:Y:S01]  /*1a0c0*/  LDL.LU.S16 R207, [R1+0xf0] ;  /* 0x0000f00001cf7983 */ /* 0x0003220000300600 */
[----:B------:R1:W-:Y:S03]  /*1a0d0*/  MUFU.EX2 R3, R177 ;  /* 0x000000b100037308 */ /* 0x0003e60000000800 */
[----:B------:R2:W4:Y:S04]  /*1a0e0*/  LDL.LU.S16 R202, [R1+0xf4] ;  /* 0x0000f40001ca7983 */ /* 0x0005280000300600 */
[----:B-1----:R1:W4:Y:S01]  /*1a0f0*/  LDL.LU.S16 R177, [R1+0xfc] ;  /* 0x0000fc0001b17983 */ /* 0x0023220000300600 */
[----:B------:R-:W-:-:S04]  /*1a100*/  LOP3.LUT R2, R2, 0xffff, RZ, 0xc0, !PT ;  /* 0x0000ffff02027812 */ /* 0x000fc800078ec0ff */
[----:B------:R-:W-:Y:S02]  /*1a110*/  ISETP.GE.U32.AND P4, PT, R193, R2, PT ;  /* 0x00000002c100720c */ /* 0x000fe40003f86070 */
[----:B------:R-:W-:-:S04]  /*1a120*/  SHF.R.U32.HI R2, RZ, 0x10, R0 ;  /* 0x00000010ff027819 */ /* 0x000fc80000011600 */
[----:B------:R-:W-:Y:S02]  /*1a130*/  LOP3.LUT R2, R2, 0xff, RZ, 0xc0, !PT ;  /* 0x000000ff02027812 */ /* 0x000fe400078ec0ff */
[----:B------:R-:W-:Y:S02]  /*1a140*/  @!P5 PRMT R62, R4, 0x5410, RZ ;  /* 0x00005410043ed816 */ /* 0x000fe400000000ff */
[----:B------:R-:W-:Y:S01]  /*1a150*/  ISETP.GE.U32.AND P5, PT, R193, R2, PT ;  /* 0x00000002c100720c */ /* 0x000fe20003fa6070 */
[----:B------:R-:W-:-:S04]  /*1a160*/  FADD.FTZ R2, R12, R5 ;  /* 0x000000050c027221 */ /* 0x000fc80000010000 */
[----:B------:R-:W-:Y:S01]  /*1a170*/  FADD.FTZ R4, R11, R2 ;  /* 0x000000020b047221 */ /* 0x000fe20000010000 */
[----:B------:R-:W-:-:S04]  /*1a180*/  LOP3.LUT R2, R0, 0xff, RZ, 0xc0, !PT ;  /* 0x000000ff00027812 */ /* 0x000fc800078ec0ff */
[----:B------:R-:W-:Y:S01]  /*1a190*/  ISETP.GE.U32.AND P1, PT, R193, R2, PT ;  /* 0x00000002c100720c */ /* 0x000fe20003f26070 */
[----:B------:R-:W-:Y:S01]  /*1a1a0*/  @!P4 HFMA2.BF16_V2 R216, -RZ.H0_H0, RZ.H0_H0, -R61.H0_H0 ;  /* 0x200000ffffd8c231 */ /* 0x000fe2000034093d */
[C---:B------:R-:W-:Y:S02]  /*1a1b0*/  PRMT R76, R39.reuse, 0x7610, R76 ;  /* 0x00007610274c7816 */ /* 0x040fe4000000004c */
[----:B------:R-:W-:Y:S02]  /*1a1c0*/  SHF.R.U32.HI R2, RZ, 0x18, R0 ;  /* 0x00000018ff027819 */ /* 0x000fe40000011600 */
[----:B------:R-:W-:Y:S02]  /*1a1d0*/  PRMT R214, R216, 0x7610, R214 ;  /* 0x00007610d8d67816 */ /* 0x000fe400000000d6 */
[----:B------:R-:W-:Y:S02]  /*1a1e0*/  PRMT R75, R39, 0x7632, R75 ;  /* 0x00007632274b7816 */ /* 0x000fe4000000004b */
[----:B------:R-:W-:-:S02]  /*1a1f0*/  @!P4 PRMT R61, R214, 0x5410, RZ ;  /* 0x00005410d63dc816 */ /* 0x000fc400000000ff */
[----:B------:R-:W-:Y:S02]  /*1a200*/  ISETP.GE.U32.AND P4, PT, R193, R2, PT ;  /* 0x00000002c100720c */ /* 0x000fe40003f86070 */
[----:B------:R-:W-:-:S04]  /*1a210*/  LOP3.LUT R0, R0, 0xffff, RZ, 0xc0, !PT ;  /* 0x0000ffff00007812 */ /* 0x000fc800078ec0ff */
[----:B------:R-:W-:-:S04]  /*1a220*/  SHF.R.U32.HI R0, RZ, 0x8, R0 ;  /* 0x00000008ff007819 */ /* 0x000fc80000011600 */
[----:B------:R-:W-:-:S04]  /*1a230*/  LOP3.LUT R0, R0, 0xffff, RZ, 0xc0, !PT ;  /* 0x0000ffff00007812 */ /* 0x000fc800078ec0ff */
[----:B------:R-:W-:Y:S02]  /*1a240*/  ISETP.GE.U32.AND P2, PT, R193, R0, PT ;  /* 0x00000000c100720c */ /* 0x000fe40003f46070 */
[----:B------:R-:W-:Y:S02]  /*1a250*/  LOP3.LUT R0, R6, 0xff, RZ, 0xc0, !PT ;  /* 0x000000ff06007812 */ /* 0x000fe400078ec0ff */
[----:B------:R-:W-:Y:S02]  /*1a260*/  PRMT R74, R40, 0x7610, R74 ;  /* 0x00007610284a7816 */ /* 0x000fe4000000004a */
[C---:B------:R-:W-:Y:S02]  /*1a270*/  PRMT R69, R41.reuse, 0x7632, R69 ;  /* 0x0000763229457816 */ /* 0x040fe40000000045 */
[----:B------:R-:W-:Y:S02]  /*1a280*/  PRMT R70, R41, 0x7610, R70 ;  /* 0x0000761029467816 */ /* 0x000fe40000000046 */
[----:B------:R-:W-:-:S02]  /*1a290*/  PRMT R72, R23, 0x7610, R72 ;  /* 0x0000761017487816 */ /* 0x000fc40000000048 */
[----:B------:R-:W-:Y:S01]  /*1a2a0*/  F2FP.BF16.F32.PACK_AB R15, R11, R12 ;  /* 0x0000000c0b0f723e */ /* 0x000fe200000010ff */
[----:B------:R-:W-:Y:S02]  /*1a2b0*/  IMAD.MOV.U32 R216, RZ, RZ, R203 ;  /* 0x000000ffffd87224 */ /* 0x000fe400078e00cb */
[----:B------:R-:W-:Y:S02]  /*1a2c0*/  IMAD.MOV.U32 R214, RZ, RZ, R245 ;  /* 0x000000ffffd67224 */ /* 0x000fe400078e00f5 */
[----:B--2---:R-:W-:-:S05]  /*1a2d0*/  @!P1 HFMA2.BF16_V2 R185, -RZ.H0_H0, RZ.H0_H0, -R76.H0_H0 ;  /* 0x200000ffffb99231 */ /* 0x004fca000034094c */
[----:B------:R-:W-:Y:S02]  /*1a2e0*/  PRMT R2, R185, 0x7610, R2 ;  /* 0x00007610b9027816 */ /* 0x000fe40000000002 */
[----:B------:R-:W-:Y:S02]  /*1a2f0*/  PRMT R185, R76, 0x5410, R75 ;  /* 0x000054104cb97816 */ /* 0x000fe4000000004b */
[----:B------:R-:W-:Y:S02]  /*1a300*/  @!P1 PRMT R76, R2, 0x5410, RZ ;  /* 0x00005410024c9816 */ /* 0x000fe400000000ff */
[----:B------:R2:W1:Y:S02]  /*1a310*/  MUFU.EX2 R2, R176 ;  /* 0x000000b000027308 */ /* 0x0004640000000800 */
[----:B--2---:R2:W2:Y:S01]  /*1a320*/  LDL.LU.S16 R176, [R1+0xf8] ;  /* 0x0000f80001b07983 */ /* 0x0044a20000300600 */
[----:B------:R-:W-:Y:S02]  /*1a330*/  ISETP.GE.U32.AND P1, PT, R193, R0, PT ;  /* 0x00000000c100720c */ /* 0x000fe40003f26070 */
[----:B------:R-:W-:Y:S01]  /*1a340*/  SHF.R.U32.HI R0, RZ, 0x8, R7 ;  /* 0x00000008ff007819 */ /* 0x000fe20000011607 */
[----:B------:R-:W2:Y:S03]  /*1a350*/  LDL R203, [R1+0x80] ;  /* 0x0000800001cb7983 */ /* 0x000ea60000100800 */
[----:B------:R-:W-:Y:S01]  /*1a360*/  LOP3.LUT R0, R0, 0xffff, RZ, 0xc0, !PT ;  /* 0x0000ffff00007812 */ /* 0x000fe200078ec0ff */
[----:B------:R-:W2:Y:S01]  /*1a370*/  LDL R245, [R1+0x74] ;  /* 0x0000740001f57983 */ /* 0x000ea20000100800 */
[----:B-1----:R-:W-:Y:S01]  /*1a380*/  F2FP.BF16.F32.PACK_AB R14, R2, R3 ;  /* 0x00000003020e723e */ /* 0x002fe200000010ff */
[----:B---3--:R-:W-:-:S05]  /*1a390*/  @!P2 HFMA2.BF16_V2 R213, -RZ.H0_H0, RZ.H0_H0, -R75.H0_H0 ;  /* 0x200000ffffd5a231 */ /* 0x008fca000034094b */
[----:B------:R-:W-:-:S04]  /*1a3a0*/  PRMT R6, R213, 0x7610, R6 ;  /* 0x00007610d5067816 */ /* 0x000fc80000000006 */
[----:B------:R-:W-:Y:S02]  /*1a3b0*/  @!P2 PRMT R75, R6, 0x5410, RZ ;  /* 0x00005410064ba816 */ /* 0x000fe400000000ff */
[----:B------:R-:W-:Y:S01]  /*1a3c0*/  ISETP.GE.U32.AND P2, PT, R193, R0, PT ;  /* 0x00000000c100720c */ /* 0x000fe20003f46070 */
[----:B------:R-:W-:Y:S02]  /*1a3d0*/  @!P5 HFMA2.BF16_V2 R58, -RZ.H0_H0, RZ.H0_H0, -R74.H0_H0 ;  /* 0x200000ffff3ad231 */ /* 0x000fe4000034094a */
[----:B------:R-:W-:Y:S01]  /*1a3e0*/  FADD.FTZ R0, R3, R9 ;  /* 0x0000000903007221 */ /* 0x000fe20000010000 */
[----:B----4-:R-:W-:-:S09]  /*1a3f0*/  @!P3 HFMA2.BF16_V2 R207, -RZ.H0_H0, RZ.H0_H0, -R70.H0_H0 ;  /* 0x200000ffffcfb231 */ /* 0x010fd20000340946 */
[----:B------:R-:W-:Y:S01]  /*1a400*/  @!P2 HFMA2.BF16_V2 R202, -RZ.H0_H0, RZ.H0_H0, -R69.H0_H0 ;  /* 0x200000ffffcaa231 */ /* 0x000fe20000340945 */
[----:B------:R-:W-:Y:S01]  /*1a410*/  PRMT R5, R58, 0x7610, R5 ;  /* 0x000076103a057816 */ /* 0x000fe20000000005 */
[----:B------:R-:W-:Y:S01]  /*1a420*/  FADD.FTZ R58, R2, R0 ;  /* 0x00000000023a7221 */ /* 0x000fe20000010000 */
[----:B------:R-:W-:Y:S02]  /*1a430*/  PRMT R13, R207, 0x7610, R13 ;  /* 0x00007610cf0d7816 */ /* 0x000fe4000000000d */
[----:B------:R-:W-:Y:S01]  /*1a440*/  PRMT R12, R202, 0x7610, R12 ;  /* 0x00007610ca0c7816 */ /* 0x000fe2000000000c */
[----:B------:R1:W-:Y:S01]  /*1a450*/  MUFU.EX2 R2, R234 ;  /* 0x000000ea00027308 */ /* 0x0003e20000000800 */
[----:B------:R-:W-:Y:S02]  /*1a460*/  IMAD.MOV.U32 R202, RZ, RZ, R200 ;  /* 0x000000ffffca7224 */ /* 0x000fe400078e00c8 */
[----:B------:R-:W-:-:S05]  /*1a470*/  @!P1 HFMA2.BF16_V2 R177, -RZ.H0_H0, RZ.H0_H0, -R72.H0_H0 ;  /* 0x200000ffffb19231 */ /* 0x000fca0000340948 */
[----:B------:R3:W-:Y:S01]  /*1a480*/  MUFU.EX2 R3, R204 ;  /* 0x000000cc00037308 */ /* 0x0007e20000000800 */
[----:B------:R-:W-:Y:S02]  /*1a490*/  IMAD.MOV.U32 R207, RZ, RZ, R189 ;  /* 0x000000ffffcf7224 */ /* 0x000fe400078e00bd */
[----:B------:R-:W-:Y:S01]  /*1a4a0*/  IMAD.MOV.U32 R213, RZ, RZ, R226 ;  /* 0x000000ffffd57224 */ /* 0x000fe200078e00e2 */
[----:B------:R-:W-:Y:S01]  /*1a4b0*/  PRMT R9, R177, 0x7610, R9 ;  /* 0x00007610b1097816 */ /* 0x000fe20000000009 */
[----:B------:R-:W-:Y:S01]  /*1a4c0*/  IMAD.MOV.U32 R200, RZ, RZ, R187 ;  /* 0x000000ffffc87224 */ /* 0x000fe200078e00bb */
[----:B------:R-:W-:Y:S01]  /*1a4d0*/  PRMT R177, R70, 0x5410, R69 ;  /* 0x0000541046b17816 */ /* 0x000fe20000000045 */
[----:B------:R-:W-:Y:S01]  /*1a4e0*/  IMAD.MOV.U32 R189, RZ, RZ, R181 ;  /* 0x000000ffffbd7224 */ /* 0x000fe200078e00b5 */
[----:B------:R4:W4:Y:S01]  /*1a4f0*/  MUFU.EX2 R6, R238 ;  /* 0x000000ee00067308 */ /* 0x0009220000000800 */
[----:B-1----:R-:W-:Y:S01]  /*1a500*/  IMAD.MOV.U32 R234, RZ, RZ, R194 ;  /* 0x000000ffffea7224 */ /* 0x002fe200078e00c2 */
[----:B------:R-:W-:Y:S01]  /*1a510*/  @!P2 PRMT R69, R12, 0x5410, RZ ;  /* 0x000054100c45a816 */ /* 0x000fe200000000ff */
[----:B------:R-:W-:Y:S01]  /*1a520*/  IMAD.MOV.U32 R194, RZ, RZ, R223 ;  /* 0x000000ffffc27224 */ /* 0x000fe200078e00df */
[----:B------:R-:W2:Y:S04]  /*1a530*/  LDL R226, [R1+0x60] ;  /* 0x0000600001e27983 */ /* 0x000ea80000100800 */
[----:B------:R-:W2:Y:S01]  /*1a540*/  LDL R223, [R1+0x70] ;  /* 0x0000700001df7983 */ /* 0x000ea20000100800 */
[----:B---3--:R-:W-:-:S03]  /*1a550*/  IMAD.MOV.U32 R204, RZ, RZ, R190 ;  /* 0x000000ffffcc7224 */ /* 0x008fc600078e00be */
[----:B------:R-:W3:Y:S04]  /*1a560*/  LDL R187, [R1+0x64] ;  /* 0x0000640001bb7983 */ /* 0x000ee80000100800 */
[----:B------:R-:W3:Y:S04]  /*1a570*/  LDL R190, [R1+0x50] ;  /* 0x0000500001be7983 */ /* 0x000ee80000100800 */
[----:B----4-:R-:W4:Y:S04]  /*1a580*/  LDL R238, [R1+0x84] ;  /* 0x0000840001ee7983 */ /* 0x010f280000100800 */
[----:B------:R-:W4:Y:S04]  /*1a590*/  LDL R181, [R1+0x54] ;  /* 0x0000540001b57983 */ /* 0x000f280000100800 */
[----:B------:R1:W4:Y:S01]  /*1a5a0*/  LDL.LU.S16 R12, [R1+0x50] ;  /* 0x00005000010c7983 */ /* 0x0003220000300600 */
[----:B------:R-:W-:-:S05]  /*1a5b0*/  PRMT R73, R40, 0x7632, R73 ;  /* 0x0000763228497816 */ /* 0x000fca0000000049 */
[----:B------:R-:W-:-:S05]  /*1a5c0*/  @!P4 HFMA2.BF16_V2 R178, -RZ.H0_H0, RZ.H0_H0, -R73.H0_H0 ;  /* 0x200000ffffb2c231 */ /* 0x000fca0000340949 */
[----:B------:R-:W-:Y:S02]  /*1a5d0*/  PRMT R0, R178, 0x7610, R0 ;  /* 0x00007610b2007816 */ /* 0x000fe40000000000 */
[----:B------:R-:W-:Y:S02]  /*1a5e0*/  PRMT R178, R74, 0x5410, R73 ;  /* 0x000054104ab27816 */ /* 0x000fe40000000049 */
[----:B------:R-:W-:Y:S02]  /*1a5f0*/  @!P5 PRMT R74, R5, 0x5410, RZ ;  /* 0x00005410054ad816 */ /* 0x000fe400000000ff */
[----:B------:R-:W1:Y:S01]  /*1a600*/  MUFU.EX2 R5, R221 ;  /* 0x000000dd00057308 */ /* 0x000e620000000800 */
[----:B------:R-:W-:Y:S01]  /*1a610*/  @!P4 PRMT R73, R0, 0x5410, RZ ;  /* 0x000054100049c816 */ /* 0x000fe200000000ff */
[----:B------:R-:W-:-:S04]  /*1a620*/  FADD.FTZ R0, R6, R4 ;  /* 0x0000000406007221 */ /* 0x000fc80000010000 */
[C---:B------:R-:W-:Y:S01]  /*1a630*/  FADD.FTZ R0, R2.reuse, R0 ;  /* 0x0000000002007221 */ /* 0x040fe20000010000 */
[----:B------:R-:W-:Y:S02]  /*1a640*/  LOP3.LUT R8, R21, R225, R248, 0x96, !PT ;  /* 0x000000e115087212 */ /* 0x000fe400078e96f8 */
[----:B------:R-:W-:Y:S02]  /*1a650*/  PRMT R71, R23, 0x7632, R71 ;  /* 0x0000763217477816 */ /* 0x000fe40000000047 */
[----:B------:R-:W-:Y:S01]  /*1a660*/  F2FP.BF16.F32.PACK_AB R37, R2, R6 ;  /* 0x000000060225723e */ /* 0x000fe200000010ff */
[----:B-1----:R-:W-:Y:S01]  /*1a670*/  FADD.FTZ R0, R5, R0 ;  /* 0x0000000005007221 */ /* 0x002fe20000010000 */
[----:B------:R-:W-:Y:S01]  /*1a680*/  IMAD.MOV.U32 R221, RZ, RZ, R186 ;  /* 0x000000ffffdd7224 */ /* 0x000fe200078e00ba */
[C---:B------:R-:W-:Y:S02]  /*1a690*/  F2FP.BF16.F32.PACK_AB R162, R3.reuse, R5 ;  /* 0x0000000503a2723e */ /* 0x040fe400000010ff */
[----:B------:R-:W-:Y:S01]  /*1a6a0*/  FADD.FTZ R186, R3, R0 ;  /* 0x0000000003ba7221 */ /* 0x000fe20000010000 */
[----:B------:R-:W-:Y:S01]  /*1a6b0*/  IMAD.WIDE.U32 R2, R8, -0x2daee0ad, RZ ;  /* 0xd2511f5308027825 */ /* 0x000fe200078e00ff */
[----:B------:R-:W-:-:S04]  /*1a6c0*/  LOP3.LUT R10, R197, R224, R20, 0x96, !PT ;  /* 0x000000e0c50a7212 */ /* 0x000fc800078e9614 */
[----:B------:R-:W-:-:S05]  /*1a6d0*/  LOP3.LUT R0, R3, R232, R246, 0x96, !PT ;  /* 0x000000e803007212 */ /* 0x000fca00078e96f6 */
[----:B------:R-:W-:-:S05]  /*1a6e0*/  IMAD.WIDE.U32 R4, R0, -0x326172a9, RZ ;  /* 0xcd9e8d5700047825 */ /* 0x000fca00078e00ff */
[----:B------:R-:W-:Y:S02]  /*1a6f0*/  LOP3.LUT R3, R5, R219, R196, 0x96, !PT ;  /* 0x000000db05037212 */ /* 0x000fe400078e96c4 */
[----:B------:R-:W-:Y:S02]  /*1a700*/  PRMT R49, R33, 0x7610, R49 ;  /* 0x0000761021317816 */ /* 0x000fe40000000031 */
[----:B------:R-:W-:Y:S02]  /*1a710*/  @!P3 PRMT R70, R13, 0x5410, RZ ;  /* 0x000054100d46b816 */ /* 0x000fe400000000ff */
[----:B------:R1:W4:Y:S01]  /*1a720*/  LDL.LU.S16 R13, [R1+0x54] ;  /* 0x00005400010d7983 */ /* 0x0003220000300600 */
[----:B------:R-:W-:Y:S01]  /*1a730*/  PRMT R48, R33, 0x7632, R48 ;  /* 0x0000763221307816 */ /* 0x000fe20000000030 */
[----:B--2---:R-:W-:-:S05]  /*1a740*/  @!P0 HFMA2.BF16_V2 R176, -RZ.H0_H0, RZ.H0_H0, -R71.H0_H0 ;  /* 0x200000ffffb08231 */ /* 0x004fca0000340947 */
[----:B------:R-:W-:Y:S02]  /*1a750*/  PRMT R7, R176, 0x7610, R7 ;  /* 0x00007610b0077816 */ /* 0x000fe40000000007 */
[----:B------:R-:W-:Y:S02]  /*1a760*/  PRMT R176, R72, 0x5410, R71 ;  /* 0x0000541048b07816 */ /* 0x000fe40000000047 */
[----:B------:R-:W-:Y:S01]  /*1a770*/  @!P0 PRMT R71, R7, 0x5410, RZ ;  /* 0x0000541007478816 */ /* 0x000fe200000000ff */
[----:B------:R-:W-:-:S05]  /*1a780*/  IMAD.WIDE.U32 R6, R10, -0x2daee0ad, RZ ;  /* 0xd2511f530a067825 */ /* 0x000fca00078e00ff */
[----:B------:R-:W-:Y:S01]  /*1a790*/  LOP3.LUT R0, R7, R241, R2, 0x96, !PT ;  /* 0x000000f107007212 */ /* 0x000fe200078e9602 */
[----:B------:R-:W-:-:S05]  /*1a7a0*/  IMAD.WIDE.U32 R2, R3, -0x2daee0ad, RZ ;  /* 0xd2511f5303027825 */ /* 0x000fca00078e00ff */
[----:B------:R-:W-:Y:S01]  /*1a7b0*/  LOP3.LUT R3, R3, R239, R6, 0x96, !PT ;  /* 0x000000ef03037212 */ /* 0x000fe200078e9606 */
[----:B------:R-:W-:Y:S01]  /*1a7c0*/  IMAD.WIDE.U32 R6, R0, -0x326172a9, RZ ;  /* 0xcd9e8d5700067825 */ /* 0x000fe200078e00ff */
[----:B------:R-:W-:-:S04]  /*1a7d0*/  @!P1 PRMT R72, R9, 0x5410, RZ ;  /* 0x0000541009489816 */ /* 0x000fc800000000ff */
[----:B------:R-:W-:-:S05]  /*1a7e0*/  LOP3.LUT R0, R7, R237, R4, 0x96, !PT ;  /* 0x000000ed07007212 */ /* 0x000fca00078e9604 */
[----:B------:R-:W-:-:S05]  /*1a7f0*/  IMAD.WIDE.U32 R8, R0, -0x2daee0ad, RZ ;  /* 0xd2511f5300087825 */ /* 0x000fca00078e00ff */
        /* <DEDUP_REMOVED lines=10> */
[----:B------:R-:W-:-:S04]  /*1a8a0*/  SHF.R.U32.HI R4, RZ, 0x10, R0 ;  /* 0x00000010ff047819 */ /* 0x000fc80000011600 */
[----:B------:R-:W-:-:S04]  /*1a8b0*/  LOP3.LUT R4, R4, 0xff, RZ, 0xc0, !PT ;  /* 0x000000ff04047812 */ /* 0x000fc800078ec0ff */
[----:B------:R-:W-:Y:S01]  /*1a8c0*/  ISETP.GE.U32.AND P0, PT, R193, R4, PT ;  /* 0x00000004c100720c */ /* 0x000fe20003f06070 */
[----:B---3--:R-:W-:Y:S01]  /*1a8d0*/  FMUL.FTZ R252, R190, R159 ;  /* 0x0000009fbefc7220 */ /* 0x008fe20000410000 */
[----:B------:R-:W-:Y:S01]  /*1a8e0*/  PRMT R190, R49, 0x5410, R48 ;  /* 0x0000541031be7816 */ /* 0x000fe20000000030 */
[----:B----4-:R-:W-:-:S05]  /*1a8f0*/  @!P5 HFMA2.BF16_V2 R12, -RZ.H0_H0, RZ.H0_H0, -R49.H0_H0 ;  /* 0x200000ffff0cd231 */ /* 0x010fca0000340931 */
[----:B------:R-:W-:-:S04]  /*1a900*/  PRMT R4, R12, 0x7610, R4 ;  /* 0x000076100c047816 */ /* 0x000fc80000000004 */
[----:B------:R-:W-:Y:S02]  /*1a910*/  @!P5 PRMT R49, R4, 0x5410, RZ ;  /* 0x000054100431d816 */ /* 0x000fe400000000ff */
[----:B------:R1:W2:Y:S04]  /*1a920*/  LDL.LU.S16 R4, [R1+0x60] ;  /* 0x0000600001047983 */ /* 0x0002a80000300600 */
[----:B------:R1:W3:Y:S01]  /*1a930*/  LDL.LU.S16 R12, [R1+0x64] ;  /* 0x00006400010c7983 */ /* 0x0002e20000300600 */
[----:B------:R-:W-:-:S04]  /*1a940*/  SHF.R.U32.HI R0, RZ, 0x18, R0 ;  /* 0x00000018ff007819 */ /* 0x000fc80000011600 */
[C---:B------:R-:W-:Y:S02]  /*1a950*/  ISETP.GE.U32.AND P3, PT, R193.reuse, R0, PT ;  /* 0x00000000c100720c */ /* 0x040fe40003f66070 */
[C---:B------:R-:W-:Y:S02]  /*1a960*/  LOP3.LUT R0, R2.reuse, 0xff, RZ, 0xc0, !PT ;  /* 0x000000ff02007812 */ /* 0x040fe400078ec0ff */
[----:B------:R-:W-:Y:S02]  /*1a970*/  LOP3.LUT R3, R2, 0xffff, RZ, 0xc0, !PT ;  /* 0x0000ffff02037812 */ /* 0x000fe400078ec0ff */
[----:B------:R-:W-:Y:S02]  /*1a980*/  ISETP.GE.U32.AND P1, PT, R193, R0, PT ;  /* 0x00000000c100720c */ /* 0x000fe40003f26070 */
[--C-:B------:R-:W-:Y:S02]  /*1a990*/  SHF.R.U32.HI R0, RZ, 0x18, R2.reuse ;  /* 0x00000018ff007819 */ /* 0x100fe40000011602 */
[----:B------:R-:W-:-:S02]  /*1a9a0*/  SHF.R.U32.HI R2, RZ, 0x10, R2 ;  /* 0x00000010ff027819 */ /* 0x000fc40000011602 */
[----:B------:R-:W-:Y:S02]  /*1a9b0*/  ISETP.GE.U32.AND P4, PT, R193, R0, PT ;  /* 0x00000000c100720c */ /* 0x000fe40003f86070 */
[----:B------:R-:W-:Y:S01]  /*1a9c0*/  LOP3.LUT R2, R2, 0xff, RZ, 0xc0, !PT ;  /* 0x000000ff02027812 */ /* 0x000fe200078ec0ff */
[----:B------:R-:W-:Y:S01]  /*1a9d0*/  FADD.FTZ R0, R47, R38 ;  /* 0x000000262f007221 */ /* 0x000fe20000010000 */
[----:B------:R-:W-:Y:S02]  /*1a9e0*/  PRMT R47, R35, 0x7632, R47 ;  /* 0x00007632232f7816 */ /* 0x000fe4000000002f */
[----:B------:R-:W-:Y:S02]  /*1a9f0*/  ISETP.GE.U32.AND P5, PT, R193, R2, PT ;  /* 0x00000002c100720c */ /* 0x000fe40003fa6070 */
[----:B------:R-:W-:Y:S02]  /*1aa00*/  SHF.R.U32.HI R2, RZ, 0x8, R3 ;  /* 0x00000008ff027819 */ /* 0x000fe40000011603 */
[----:B------:R-:W-:-:S02]  /*1aa10*/  LOP3.LUT R6, R5, R235, R6, 0x96, !PT ;  /* 0x000000eb05067212 */ /* 0x000fc400078e9606 */
[----:B------:R-:W-:Y:S01]  /*1aa20*/  LOP3.LUT R5, R161, R225, R248, 0x96, !PT ;  /* 0x000000e1a1057212 */ /* 0x000fe200078e96f8 */
[----:B------:R-:W-:-:S05]  /*1aa30*/  @!P2 HFMA2.BF16_V2 R13, -RZ.H0_H0, RZ.H0_H0, -R48.H0_H0 ;  /* 0x200000ffff0da231 */ /* 0x000fca0000340930 */
[----:B------:R-:W-:Y:S01]  /*1aa40*/  PRMT R3, R13, 0x7610, R3 ;  /* 0x000076100d037816 */ /* 0x000fe20000000003 */
[----:B------:R-:W-:Y:S01]  /*1aa50*/  FADD.FTZ R13, R46, R0 ;  /* 0x000000002e0d7221 */ /* 0x000fe20000010000 */
[----:B------:R-:W-:Y:S01]  /*1aa60*/  PRMT R46, R35, 0x7610, R46 ;  /* 0x00007610232e7816 */ /* 0x000fe2000000002e */
[----:B------:R-:W-:Y:S02]  /*1aa70*/  IMAD.MOV.U32 R248, RZ, RZ, R200 ;  /* 0x000000fffff87224 */ /* 0x000fe400078e00c8 */
[----:B------:R-:W-:Y:S01]  /*1aa80*/  IMAD.MOV.U32 R200, RZ, RZ, R189 ;  /* 0x000000ffffc87224 */ /* 0x000fe200078e00bd */
[----:B------:R-:W-:Y:S01]  /*1aa90*/  PRMT R189, R46, 0x5410, R47 ;  /* 0x000054102ebd7816 */ /* 0x000fe2000000002f */
[----:B--2---:R-:W-:Y:S02]  /*1aaa0*/  @!P3 HFMA2.BF16_V2 R4, -RZ.H0_H0, RZ.H0_H0, -R47.H0_H0 ;  /* 0x200000ffff04b231 */ /* 0x004fe4000034092f */
[----:B---3--:R-:W-:-:S03]  /*1aab0*/  @!P0 HFMA2.BF16_V2 R12, -RZ.H0_H0, RZ.H0_H0, -R46.H0_H0 ;  /* 0x200000ffff0c8231 */ /* 0x008fc6000034092e */
[----:B------:R-:W-:Y:S02]  /*1aac0*/  PRMT R188, R4, 0x7610, R188 ;  /* 0x0000761004bc7816 */ /* 0x000fe400000000bc */
[----:B------:R-:W-:Y:S02]  /*1aad0*/  PRMT R9, R12, 0x7610, R9 ;  /* 0x000076100c097816 */ /* 0x000fe40000000009 */
[----:B------:R-:W-:Y:S02]  /*1aae0*/  @!P3 PRMT R47, R188, 0x5410, RZ ;  /* 0x00005410bc2fb816 */ /* 0x000fe400000000ff */
[----:B------:R1:W2:Y:S01]  /*1aaf0*/  LDL.LU.S16 R188, [R1+0x70] ;  /* 0x0000700001bc7983 */ /* 0x0002a20000300600 */
[----:B------:R-:W-:-:S03]  /*1ab00*/  @!P0 PRMT R46, R9, 0x5410, RZ ;  /* 0x00005410092e8816 */ /* 0x000fc600000000ff */
[----:B------:R1:W3:Y:S04]  /*1ab10*/  LDL.LU.S16 R12, [R1+0x74] ;  /* 0x00007400010c7983 */ /* 0x0002e80000300600 */
[----:B------:R1:W4:Y:S01]  /*1ab20*/  LDL.LU.S16 R9, [R1+0x80] ;  /* 0x0000800001097983 */ /* 0x0003220000300600 */
[----:B------:R-:W-:Y:S02]  /*1ab30*/  LOP3.LUT R2, R2, 0xffff, RZ, 0xc0, !PT ;  /* 0x0000ffff02027812 */ /* 0x000fe400078ec0ff */
[----:B------:R-:W-:Y:S02]  /*1ab40*/  @!P2 PRMT R48, R3, 0x5410, RZ ;  /* 0x000054100330a816 */ /* 0x000fe400000000ff */
[----:B------:R-:W-:Y:S02]  /*1ab50*/  ISETP.GE.U32.AND P2, PT, R193, R2, PT ;  /* 0x00000002c100720c */ /* 0x000fe40003f46070 */
[----:B------:R-:W-:-:S02]  /*1ab60*/  PRMT R44, R36, 0x7632, R44 ;  /* 0x00007632242c7816 */ /* 0x000fc4000000002c */
[----:B------:R-:W-:Y:S02]  /*1ab70*/  PRMT R45, R36, 0x7610, R45 ;  /* 0x00007610242d7816 */ /* 0x000fe4000000002d */
[----:B------:R-:W-:Y:S01]  /*1ab80*/  PRMT R43, R31, 0x7610, R43 ;  /* 0x000076101f2b7816 */ /* 0x000fe2000000002b */
[----:B------:R-:W-:-:S04]  /*1ab90*/  IMAD.WIDE.U32 R2, R6, -0x2daee0ad, RZ ;  /* 0xd2511f5306027825 */ /* 0x000fc800078e00ff */
[-C--:B------:R-:W-:Y:S01]  /*1aba0*/  FMUL.FTZ R203, R203, R159.reuse ;  /* 0x0000009fcbcb7220 */ /* 0x080fe20000410000 */
[-C--:B------:R-:W-:Y:S01]  /*1abb0*/  FMUL.FTZ R238, R238, R159.reuse ;  /* 0x0000009feeee7220 */ /* 0x080fe20000410000 */
[-C--:B------:R-:W-:Y:S01]  /*1abc0*/  FMUL.FTZ R223, R223, R159.reuse ;  /* 0x0000009fdfdf7220 */ /* 0x080fe20000410000 */
[-C--:B------:R-:W-:Y:S01]  /*1abd0*/  FMUL.FTZ R245, R245, R159.reuse ;  /* 0x0000009ff5f57220 */ /* 0x080fe20000410000 */
[-C--:B------:R-:W-:Y:S01]  /*1abe0*/  FMUL.FTZ R226, R226, R159.reuse ;  /* 0x0000009fe2e27220 */ /* 0x080fe20000410000 */
[-C--:B------:R-:W-:Y:S01]  /*1abf0*/  FMUL.FTZ R187, R187, R159.reuse ;  /* 0x0000009fbbbb7220 */ /* 0x080fe20000410000 */
[----:B------:R-:W-:Y:S01]  /*1ac00*/  FMUL.FTZ R181, R181, R159 ;  /* 0x0000009fb5b57220 */ /* 0x000fe20000410000 */
[----:B------:R-:W-:Y:S01]  /*1ac10*/  LOP3.LUT R0, R3, R155, R8, 0x96, !PT ;  /* 0x0000009b03007212 */ /* 0x000fe200078e9608 */
[----:B------:R-:W-:Y:S01]  /*1ac20*/  IMAD.MOV.U32 R249, RZ, RZ, R248 ;  /* 0x000000fffff97224 */ /* 0x000fe200078e00f8 */
[----:B------:R-:W-:Y:S01]  /*1ac30*/  PRMT R42, R31, 0x7632, R42 ;  /* 0x000076321f2a7816 */ /* 0x000fe2000000002a */
[----:B------:R-:W-:-:S02]  /*1ac40*/  IMAD.MOV.U32 R248, RZ, RZ, R216 ;  /* 0x000000fffff87224 */ /* 0x000fc400078e00d8 */
[----:B------:R-:W-:Y:S02]  /*1ac50*/  IMAD.MOV.U32 R216, RZ, RZ, R200 ;  /* 0x000000ffffd87224 */ /* 0x000fe400078e00c8 */
[----:B------:R1:W4:Y:S01]  /*1ac60*/  LDL.LU.S16 R200, [R1+0x84] ;  /* 0x0000840001c87983 */ /* 0x0003220000300600 */
[----:B--2---:R-:W-:Y:S02]  /*1ac70*/  @!P1 HFMA2.BF16_V2 R188, -RZ.H0_H0, RZ.H0_H0, -R45.H0_H0 ;  /* 0x200000ffffbc9231 */ /* 0x004fe4000034092d */
[----:B---3--:R-:W-:Y:S02]  /*1ac80*/  @!P2 HFMA2.BF16_V2 R12, -RZ.H0_H0, RZ.H0_H0, -R44.H0_H0 ;  /* 0x200000ffff0ca231 */ /* 0x008fe4000034092c */
[----:B----4-:R-:W-:-:S03]  /*1ac90*/  @!P5 HFMA2.BF16_V2 R9, -RZ.H0_H0, RZ.H0_H0, -R43.H0_H0 ;  /* 0x200000ffff09d231 */ /* 0x010fc6000034092b */
[----:B------:R-:W-:Y:S02]  /*1aca0*/  PRMT R11, R12, 0x7610, R11 ;  /* 0x000076100c0b7816 */ /* 0x000fe4000000000b */
[----:B------:R-:W-:Y:S01]  /*1acb0*/  PRMT R159, R188, 0x7610, R159 ;  /* 0x00007610bc9f7816 */ /* 0x000fe2000000009f */
[----:B------:R1:W2:Y:S01]  /*1acc0*/  LDL.LU.S16 R12, [R1+0x114] ;  /* 0x00011400010c7983 */ /* 0x0002a20000300600 */
[----:B------:R-:W-:Y:S02]  /*1acd0*/  PRMT R8, R9, 0x7610, R8 ;  /* 0x0000761009087816 */ /* 0x000fe40000000008 */
[----:B------:R-:W-:Y:S02]  /*1ace0*/  PRMT R188, R45, 0x5410, R44 ;  /* 0x000054102dbc7816 */ /* 0x000fe4000000002c */
[----:B------:R-:W-:Y:S02]  /*1acf0*/  @!P1 PRMT R45, R159, 0x5410, RZ ;  /* 0x000054109f2d9816 */ /* 0x000fe400000000ff */
[----:B------:R-:W-:-:S02]  /*1ad00*/  @!P2 PRMT R44, R11, 0x5410, RZ ;  /* 0x000054100b2ca816 */ /* 0x000fc400000000ff */
[----:B------:R-:W-:Y:S01]  /*1ad10*/  PRMT R159, R43, 0x5410, R42 ;  /* 0x000054102b9f7816 */ /* 0x000fe2000000002a */
[----:B------:R1:W3:Y:S01]  /*1ad20*/  LDL.LU.S16 R11, [R1+0x110] ;  /* 0x00011000010b7983 */ /* 0x0002e20000300600 */
[----:B------:R-:W-:-:S03]  /*1ad30*/  @!P5 PRMT R43, R8, 0x5410, RZ ;  /* 0x00005410082bd816 */ /* 0x000fc600000000ff */
[----:B------:R1:W4:Y:S04]  /*1ad40*/  LDL.LU.S16 R9, [R1+0x10c] ;  /* 0x00010c0001097983 */ /* 0x0003280000300600 */
[----:B------:R1:W4:Y:S01]  /*1ad50*/  LDL.LU.S16 R8, [R1+0x108] ;  /* 0x0001080001087983 */ /* 0x0003220000300600 */
[----:B------:R-:W-:-:S04]  /*1ad60*/  LOP3.LUT R4, R0, 0xff, RZ, 0xc0, !PT ;  /* 0x000000ff00047812 */ /* 0x000fc800078ec0ff */
[----:B------:R-:W-:Y:S02]  /*1ad70*/  ISETP.GE.U32.AND P3, PT, R193, R4, PT ;  /* 0x00000004c100720c */ /* 0x000fe40003f66070 */
[----:B------:R-:W-:-:S04]  /*1ad80*/  SHF.R.U32.HI R4, RZ, 0x18, R0 ;  /* 0x00000018ff047819 */ /* 0x000fc80000011600 */
[C---:B------:R-:W-:Y:S02]  /*1ad90*/  ISETP.GE.U32.AND P0, PT, R193.reuse, R4, PT ;  /* 0x00000004c100720c */ /* 0x040fe40003f06070 */
[----:B------:R-:W-:Y:S02]  /*1ada0*/  SHF.R.U32.HI R4, RZ, 0x10, R0 ;  /* 0x00000010ff047819 */ /* 0x000fe40000011600 */
[----:B------:R-:W-:Y:S02]  /*1adb0*/  LOP3.LUT R0, R0, 0xffff, RZ, 0xc0, !PT ;  /* 0x0000ffff00007812 */ /* 0x000fe400078ec0ff */
[----:B------:R-:W-:Y:S02]  /*1adc0*/  LOP3.LUT R4, R4, 0xff, RZ, 0xc0, !PT ;  /* 0x000000ff04047812 */ /* 0x000fe400078ec0ff */
[----:B------:R-:W-:Y:S02]  /*1add0*/  SHF.R.U32.HI R0, RZ, 0x8, R0 ;  /* 0x00000008ff007819 */ /* 0x000fe40000011600 */
[----:B------:R-:W-:-:S02]  /*1ade0*/  ISETP.GE.U32.AND P1, PT, R193, R4, PT ;  /* 0x00000004c100720c */ /* 0x000fc40003f26070 */
[----:B------:R-:W-:-:S04]  /*1adf0*/  LOP3.LUT R0, R0, 0xffff, RZ, 0xc0, !PT ;  /* 0x0000ffff00007812 */ /* 0x000fc800078ec0ff */
[----:B------:R-:W-:Y:S02]  /*1ae00*/  ISETP.GE.U32.AND P2, PT, R193, R0, PT ;  /* 0x00000000c100720c */ /* 0x000fe40003f46070 */
[C---:B------:R-:W-:Y:S02]  /*1ae10*/  PRMT R41, R17.reuse, 0x7610, R41 ;  /* 0x0000761011297816 */ /* 0x040fe40000000029 */
[----:B------:R-:W-:Y:S01]  /*1ae20*/  PRMT R40, R17, 0x7632, R40 ;  /* 0x0000763211287816 */ /* 0x000fe20000000028 */
[----:B------:R-:W-:Y:S01]  /*1ae30*/  @!P4 HFMA2.BF16_V2 R200, -RZ.H0_H0, RZ.H0_H0, -R42.H0_H0 ;  /* 0x200000ffffc8c231 */ /* 0x000fe2000034092a */
[C---:B------:R-:W-:Y:S02]  /*1ae40*/  PRMT R39, R30.reuse, 0x7610, R39 ;  /* 0x000076101e277816 */ /* 0x040fe40000000027 */
[----:B------:R-:W-:Y:S01]  /*1ae50*/  PRMT R38, R30, 0x7632, R38 ;  /* 0x000076321e267816 */ /* 0x000fe20000000026 */
[----:B------:R-:W-:Y:S01]  /*1ae60*/  IMAD.MOV.U32 R240, RZ, RZ, R249 ;  /* 0x000000fffff07224 */ /* 0x000fe200078e00f9 */
[----:B------:R-:W-:Y:S01]  /*1ae70*/  PRMT R10, R200, 0x7610, R10 ;  /* 0x00007610c80a7816 */ /* 0x000fe2000000000a */
[----:B------:R-:W-:-:S02]  /*1ae80*/  IMAD.MOV.U32 R249, RZ, RZ, R248 ;  /* 0x000000fffff97224 */ /* 0x000fc400078e00f8 */
[----:B------:R-:W-:Y:S02]  /*1ae90*/  IMAD.MOV.U32 R248, RZ, RZ, R234 ;  /* 0x000000fffff87224 */ /* 0x000fe400078e00ea */
[----:B------:R-:W-:Y:S02]  /*1aea0*/  IMAD.MOV.U32 R234, RZ, RZ, R221 ;  /* 0x000000ffffea7224 */ /* 0x000fe400078e00dd */
[----:B------:R-:W-:Y:S01]  /*1aeb0*/  IMAD.MOV.U32 R221, RZ, RZ, R202 ;  /* 0x000000ffffdd7224 */ /* 0x000fe200078e00ca */
[----:B------:R-:W-:Y:S02]  /*1aec0*/  PRMT R202, R41, 0x5410, R40 ;  /* 0x0000541029ca7816 */ /* 0x000fe40000000028 */
[----:B------:R-:W-:Y:S02]  /*1aed0*/  @!P4 PRMT R42, R10, 0x5410, RZ ;  /* 0x000054100a2ac816 */ /* 0x000fe400000000ff */
[----:B------:R-:W-:Y:S02]  /*1aee0*/  SHF.R.U32.HI R10, RZ, 0x18, R2 ;  /* 0x00000018ff0a7819 */ /* 0x000fe40000011602 */
[----:B------:R-:W-:Y:S01]  /*1aef0*/  PRMT R200, R39, 0x5410, R38 ;  /* 0x0000541027c87816 */ /* 0x000fe20000000026 */
[----:B------:R-:W-:-:S02]  /*1af00*/  IMAD.MOV.U32 R247, RZ, RZ, R240 ;  /* 0x000000fffff77224 */ /* 0x000fc400078e00f0 */
[----:B------:R-:W-:Y:S02]  /*1af10*/  IMAD.MOV.U32 R240, RZ, RZ, R214 ;  /* 0x000000fffff07224 */ /* 0x000fe400078e00d6 */
[----:B------:R-:W-:Y:S02]  /*1af20*/  IMAD.MOV.U32 R214, RZ, RZ, R207 ;  /* 0x000000ffffd67224 */ /* 0x000fe400078e00cf */
[----:B------:R-:W-:Y:S02]  /*1af30*/  IMAD.MOV.U32 R207, RZ, RZ, R191 ;  /* 0x000000ffffcf7224 */ /* 0x000fe400078e00bf */
[----:B------:R1:W4:Y:S01]  /*1af40*/  LDL.LU.S16 R191, [R1+0x118] ;  /* 0x0001180001bf7983 */ /* 0x0003220000300600 */
[----:B--2---:R-:W-:-:S05]  /*1af50*/  @!P3 HFMA2.BF16_V2 R12, -RZ.H0_H0, RZ.H0_H0, -R39.H0_H0 ;  /* 0x200000ffff0cb231 */ /* 0x004fca0000340927 */
[----:B------:R-:W-:Y:S01]  /*1af60*/  PRMT R7, R12, 0x7610, R7 ;  /* 0x000076100c077816 */ /* 0x000fe20000000007 */
[----:B---3--:R-:W-:Y:S02]  /*1af70*/  @!P2 HFMA2.BF16_V2 R11, -RZ.H0_H0, RZ.H0_H0, -R38.H0_H0 ;  /* 0x200000ffff0ba231 */ /* 0x008fe40000340926 */
[----:B----4-:R-:W-:Y:S02]  /*1af80*/  @!P1 HFMA2.BF16_V2 R9, -RZ.H0_H0, RZ.H0_H0, -R41.H0_H0 ;  /* 0x200000ffff099231 */ /* 0x010fe40000340929 */
[----:B------:R-:W-:-:S03]  /*1af90*/  @!P0 HFMA2.BF16_V2 R8, -RZ.H0_H0, RZ.H0_H0, -R40.H0_H0 ;  /* 0x200000ffff088231 */ /* 0x000fc60000340928 */
[----:B------:R-:W-:Y:S02]  /*1afa0*/  PRMT R4, R9, 0x7610, R4 ;  /* 0x0000761009047816 */ /* 0x000fe40000000004 */
[----:B------:R-:W-:Y:S02]  /*1afb0*/  PRMT R0, R8, 0x7610, R0 ;  /* 0x0000761008007816 */ /* 0x000fe40000000000 */
[----:B------:R-:W-:Y:S02]  /*1afc0*/  PRMT R6, R11, 0x7610, R6 ;  /* 0x000076100b067816 */ /* 0x000fe40000000006 */
[----:B------:R-:W-:Y:S01]  /*1afd0*/  @!P1 PRMT R41, R4, 0x5410, RZ ;  /* 0x0000541004299816 */ /* 0x000fe200000000ff */
[----:B------:R-:W-:Y:S01]  /*1afe0*/  IMAD.WIDE.U32 R4, R5, -0x2daee0ad, RZ ;  /* 0xd2511f5305047825 */ /* 0x000fe200078e00ff */
[----:B------:R-:W-:Y:S02]  /*1aff0*/  @!P0 PRMT R40, R0, 0x5410, RZ ;  /* 0x0000541000288816 */ /* 0x000fe400000000ff */
[----:B------:R-:W-:-:S02]  /*1b000*/  LOP3.LUT R0, R2, 0xff, RZ, 0xc0, !PT ;  /* 0x000000ff02007812 */ /* 0x000fc400078ec0ff */
[----:B------:R-:W-:Y:S02]  /*1b010*/  LOP3.LUT R11, R2, 0xffff, RZ, 0xc0, !PT ;  /* 0x0000ffff020b7812 */ /* 0x000fe400078ec0ff */
[----:B------:R-:W-:Y:S02]  /*1b020*/  SHF.R.U32.HI R12, RZ, 0x10, R2 ;  /* 0x00000010ff0c7819 */ /* 0x000fe40000011602 */
[----:B------:R-:W-:Y:S02]  /*1b030*/  LOP3.LUT R2, R197, R224, R160, 0x96, !PT ;  /* 0x000000e0c5027212 */ /* 0x000fe400078e96a0 */
[----:B------:R-:W-:Y:S02]  /*1b040*/  ISETP.GE.U32.AND P4, PT, R193, R0, PT ;  /* 0x00000000c100720c */ /* 0x000fe40003f86070 */
[----:B------:R-:W-:Y:S01]  /*1b050*/  LOP3.LUT R0, R5, R232, R246, 0x96, !PT ;  /* 0x000000e805007212 */ /* 0x000fe200078e96f6 */
[----:B------:R-:W-:-:S04]  /*1b060*/  IMAD.WIDE.U32 R2, R2, -0x2daee0ad, RZ ;  /* 0xd2511f5302027825 */ /* 0x000fc800078e00ff */
[----:B------:R-:W-:Y:S01]  /*1b070*/  IMAD.WIDE.U32 R8, R0, -0x326172a9, RZ ;  /* 0xcd9e8d5700087825 */ /* 0x000fe200078e00ff */
[----:B------:R-:W-:-:S04]  /*1b080*/  LOP3.LUT R3, R3, R241, R4, 0x96, !PT ;  /* 0x000000f103037212 */ /* 0x000fc800078e9604 */
[----:B------:R-:W-:Y:S01]  /*1b090*/  LOP3.LUT R0, R9, R219, R196, 0x96, !PT ;  /* 0x000000db09007212 */ /* 0x000fe200078e96c4 */
[----:B------:R-:W-:Y:S01]  /*1b0a0*/  IMAD.WIDE.U32 R4, R3, -0x326172a9, RZ ;  /* 0xcd9e8d5703047825 */ /* 0x000fe200078e00ff */
[----:B------:R-:W-:Y:S02]  /*1b0b0*/  @!P3 PRMT R39, R7, 0x5410, RZ ;  /* 0x000054100727b816 */ /* 0x000fe400000000ff */
[----:B------:R-:W-:Y:S01]  /*1b0c0*/  @!P2 PRMT R38, R6, 0x5410, RZ ;  /* 0x000054100626a816 */ /* 0x000fe200000000ff */
[----:B------:R-:W-:Y:S01]  /*1b0d0*/  IMAD.WIDE.U32 R6, R0, -0x2daee0ad, RZ ;  /* 0xd2511f5300067825 */ /* 0x000fe200078e00ff */
[----:B------:R-:W-:-:S05]  /*1b0e0*/  LOP3.LUT R0, R5, R237, R8, 0x96, !PT ;  /* 0x000000ed05007212 */ /* 0x000fca00078e9608 */
[----:B------:R-:W-:Y:S01]  /*1b0f0*/  IMAD.WIDE.U32 R8, R0, -0x2daee0ad, RZ ;  /* 0xd2511f5300087825 */ /* 0x000fe200078e00ff */
[----:B------:R-:W-:-:S04]  /*1b100*/  LOP3.LUT R7, R7, R239, R2, 0x96, !PT ;  /* 0x000000ef07077212 */ /* 0x000fc800078e9602 */
[----:B------:R-:W-:Y:S01]  /*1b110*/  LOP3.LUT R2, R9, R233, R6, 0x96, !PT ;  /* 0x000000e909027212 */ /* 0x000fe200078e9606 */
[----:B------:R-:W-:-:S04]  /*1b120*/  IMAD.WIDE.U32 R6, R7, -0x326172a9, RZ ;  /* 0xcd9e8d5707067825 */ /* 0x000fc800078e00ff */
[----:B------:R-:W-:Y:S01]  /*1b130*/  IMAD.WIDE.U32 R2, R2, -0x326172a9, RZ ;  /* 0xcd9e8d5702027825 */ /* 0x000fe200078e00ff */
[----:B------:R-:W-:Y:S02]  /*1b140*/  LOP3.LUT R7, R7, R235, R4, 0x96, !PT ;  /* 0x000000eb07077212 */ /* 0x000fe400078e9604 */
[----:B------:R-:W-:Y:S01]  /*1b150*/  LOP3.LUT R4, R2, 0xff, RZ, 0xc0, !PT ;  /* 0x000000ff02047812 */ /* 0x000fe200078ec0ff */
[----:B------:R-:W-:Y:S01]  /*1b160*/  FADD.FTZ R9, R184, R13 ;  /* 0x0000000db8097221 */ /* 0x000fe20000010000 */
[----:B------:R-:W-:Y:S01]  /*1b170*/  LOP3.LUT R0, R3, R135, R6, 0x96, !PT ;  /* 0x0000008703007212 */ /* 0x000fe200078e9606 */
[----:B------:R1:W2:Y:S01]  /*1b180*/  LDL.LU.S16 R184, [R1+0x128] ;  /* 0x0001280001b87983 */ /* 0x0002a20000300600 */
[----:B------:R-:W-:Y:S02]  /*1b190*/  ISETP.GE.U32.AND P1, PT, R193, R4, PT ;  /* 0x00000004c100720c */ /* 0x000fe40003f26070 */
[----:B------:R-:W-:Y:S02]  /*1b1a0*/  SHF.R.U32.HI R4, RZ, 0x18, R2 ;  /* 0x00000018ff047819 */ /* 0x000fe40000011602 */
[----:B------:R-:W-:-:S02]  /*1b1b0*/  LOP3.LUT R6, R2, 0xffff, RZ, 0xc0, !PT ;  /* 0x0000ffff02067812 */ /* 0x000fc400078ec0ff */
[----:B------:R-:W-:Y:S02]  /*1b1c0*/  SHF.R.U32.HI R5, RZ, 0x10, R2 ;  /* 0x00000010ff057819 */ /* 0x000fe40000011602 */
[----:B------:R-:W-:Y:S02]  /*1b1d0*/  SHF.R.U32.HI R2, RZ, 0x8, R11 ;  /* 0x00000008ff027819 */ /* 0x000fe4000001160b */
[----:B------:R1:W3:Y:S01]  /*1b1e0*/  LDL.LU.S16 R11, [R1+0x120] ;  /* 0x00012000010b7983 */ /* 0x0002e20000300600 */
[----:B------:R-:W-:Y:S02]  /*1b1f0*/  LOP3.LUT R3, R12, 0xff, RZ, 0xc0, !PT ;  /* 0x000000ff0c037812 */ /* 0x000fe400078ec0ff */
[----:B------:R-:W-:Y:S02]  /*1b200*/  LOP3.LUT R2, R2, 0xffff, RZ, 0xc0, !PT ;  /* 0x0000ffff02027812 */ /* 0x000fe400078ec0ff */
[C---:B------:R-:W-:Y:S02]  /*1b210*/  ISETP.GE.U32.AND P3, PT, R193.reuse, R3, PT ;  /* 0x00000003c100720c */ /* 0x040fe40003f66070 */
[----:B------:R-:W-:-:S02]  /*1b220*/  ISETP.GE.U32.AND P5, PT, R193, R2, PT ;  /* 0x00000002c100720c */ /* 0x000fc40003fa6070 */
[----:B------:R-:W-:Y:S02]  /*1b230*/  LOP3.LUT R2, R0, 0xffff, RZ, 0xc0, !PT ;  /* 0x0000ffff00027812 */ /* 0x000fe400078ec0ff */
[C---:B------:R-:W-:Y:S02]  /*1b240*/  PRMT R36, R32.reuse, 0x7610, R36 ;  /* 0x0000761020247816 */ /* 0x040fe40000000024 */
[----:B------:R-:W-:Y:S02]  /*1b250*/  SHF.R.U32.HI R2, RZ, 0x8, R2 ;  /* 0x00000008ff027819 */ /* 0x000fe40000011602 */
[----:B------:R-:W-:Y:S01]  /*1b260*/  ISETP.GE.U32.AND P0, PT, R193, R10, PT ;  /* 0x0000000ac100720c */ /* 0x000fe20003f06070 */
[----:B------:R-:W-:Y:S01]  /*1b270*/  @!P4 HFMA2.BF16_V2 R196, -RZ.H0_H0, RZ.H0_H0, -R36.H0_H0 ;  /* 0x200000ffffc4c231 */ /* 0x000fe20000340924 */
[----:B------:R-:W-:Y:S01]  /*1b280*/  PRMT R35, R32, 0x7632, R35 ;  /* 0x0000763220237816 */ /* 0x000fe20000000023 */
[----:B------:R-:W-:Y:S01]  /*1b290*/  IMAD.MOV.U32 R10, RZ, RZ, R194 ;  /* 0x000000ffff0a7224 */ /* 0x000fe200078e00c2 */
[----:B------:R-:W-:Y:S01]  /*1b2a0*/  LOP3.LUT R2, R2, 0xffff, RZ, 0xc0, !PT ;  /* 0x0000ffff02027812 */ /* 0x000fe200078ec0ff */
[----:B------:R-:W-:Y:S01]  /*1b2b0*/  @!P3 HFMA2.BF16_V2 R191, -RZ.H0_H0, RZ.H0_H0, -R34.H0_H0 ;  /* 0x200000ffffbfb231 */ /* 0x000fe20000340922 */
[----:B------:R-:W-:-:S02]  /*1b2c0*/  PRMT R194, R36, 0x5410, R35 ;  /* 0x0000541024c27816 */ /* 0x000fc40000000023 */
[----:B------:R-:W-:Y:S02]  /*1b2d0*/  @!P4 PRMT R36, R196, 0x5410, RZ ;  /* 0x00005410c424c816 */ /* 0x000fe400000000ff */
[----:B------:R-:W-:Y:S02]  /*1b2e0*/  ISETP.GE.U32.AND P4, PT, R193, R2, PT ;  /* 0x00000002c100720c */ /* 0x000fe40003f86070 */
[C---:B------:R-:W-:Y:S02]  /*1b2f0*/  PRMT R33, R34.reuse, 0x7632, R33 ;  /* 0x0000763222217816 */ /* 0x040fe40000000021 */
[----:B------:R-:W-:Y:S02]  /*1b300*/  PRMT R2, R191, 0x7610, R2 ;  /* 0x00007610bf027816 */ /* 0x000fe40000000002 */
[----:B------:R-:W-:Y:S01]  /*1b310*/  PRMT R191, R34, 0x5410, R33 ;  /* 0x0000541022bf7816 */ /* 0x000fe20000000021 */
[----:B------:R-:W-:Y:S01]  /*1b320*/  @!P0 HFMA2.BF16_V2 R246, -RZ.H0_H0, RZ.H0_H0, -R33.H0_H0 ;  /* 0x200000fffff68231 */ /* 0x000fe20000340921 */
[----:B------:R-:W-:-:S02]  /*1b330*/  @!P3 PRMT R34, R2, 0x5410, RZ ;  /* 0x000054100222b816 */ /* 0x000fc400000000ff */
[----:B------:R-:W-:Y:S02]  /*1b340*/  LOP3.LUT R2, R0, 0xff, RZ, 0xc0, !PT ;  /* 0x000000ff00027812 */ /* 0x000fe400078ec0ff */
[----:B------:R-:W-:Y:S01]  /*1b350*/  PRMT R31, R59, 0x7632, R31 ;  /* 0x000076323b1f7816 */ /* 0x000fe2000000001f */
[----:B------:R-:W-:Y:S01]  /*1b360*/  @!P5 HFMA2.BF16_V2 R197, -RZ.H0_H0, RZ.H0_H0, -R35.H0_H0 ;  /* 0x200000ffffc5d231 */ /* 0x000fe20000340923 */
[----:B------:R-:W-:Y:S02]  /*1b370*/  @!P0 PRMT R33, R246, 0x5410, RZ ;  /* 0x00005410f6218816 */ /* 0x000fe400000000ff */
[----:B------:R-:W-:Y:S02]  /*1b380*/  ISETP.GE.U32.AND P0, PT, R193, R2, PT ;  /* 0x00000002c100720c */ /* 0x000fe40003f06070 */
[----:B------:R-:W-:Y:S02]  /*1b390*/  SHF.R.U32.HI R2, RZ, 0x18, R0 ;  /* 0x00000018ff027819 */ /* 0x000fe40000011600 */
[----:B------:R-:W-:-:S02]  /*1b3a0*/  @!P5 PRMT R35, R197, 0x5410, RZ ;  /* 0x00005410c523d816 */ /* 0x000fc400000000ff */
[----:B------:R-:W-:Y:S01]  /*1b3b0*/  ISETP.GE.U32.AND P5, PT, R193, R2, PT ;  /* 0x00000002c100720c */ /* 0x000fe20003fa6070 */
[----:B---3--:R-:W-:-:S05]  /*1b3c0*/  @!P4 HFMA2.BF16_V2 R11, -RZ.H0_H0, RZ.H0_H0, -R31.H0_H0 ;  /* 0x200000ffff0bc231 */ /* 0x008fca000034091f */
[----:B------:R-:W-:Y:S01]  /*1b3d0*/  PRMT R2, R11, 0x7610, R2 ;  /* 0x000076100b027816 */ /* 0x000fe20000000002 */
[----:B------:R-:W-:Y:S02]  /*1b3e0*/  IMAD.MOV.U32 R11, RZ, RZ, R203 ;  /* 0x000000ffff0b7224 */ /* 0x000fe400078e00cb */
[----:B------:R1:W3:Y:S01]  /*1b3f0*/  LDL.LU.S16 R203, [R1+0x134] ;  /* 0x0001340001cb7983 */ /* 0x0002e20000300600 */
[----:B------:R-:W-:-:S04]  /*1b400*/  SHF.R.U32.HI R0, RZ, 0x10, R0 ;  /* 0x00000010ff007819 */ /* 0x000fc80000011600 */
[----:B------:R-:W-:-:S04]  /*1b410*/  LOP3.LUT R0, R0, 0xff, RZ, 0xc0, !PT ;  /* 0x000000ff00007812 */ /* 0x000fc800078ec0ff */
[----:B------:R-:W-:Y:S02]  /*1b420*/  ISETP.GE.U32.AND P3, PT, R193, R0, PT ;  /* 0x00000000c100720c */ /* 0x000fe40003f66070 */
[C---:B------:R-:W-:Y:S02]  /*1b430*/  PRMT R30, R16.reuse, 0x7610, R30 ;  /* 0x00007610101e7816 */ /* 0x040fe4000000001e */
[----:B------:R-:W-:Y:S02]  /*1b440*/  LOP3.LUT R0, R5, 0xff, RZ, 0xc0, !PT ;  /* 0x000000ff05007812 */ /* 0x000fe400078ec0ff */
[----:B------:R1:W4:Y:S01]  /*1b450*/  LDL.LU.S16 R5, [R1+0x130] ;  /* 0x0001300001057983 */ /* 0x0003220000300600 */
[----:B------:R-:W-:-:S03]  /*1b460*/  PRMT R23, R16, 0x7632, R23 ;  /* 0x0000763210177816 */ /* 0x000fc60000000017 */
[----:B------:R1:W4:Y:S01]  /*1b470*/  LDL.LU.S16 R197, [R1+0x13c] ;  /* 0x00013c0001c57983 */ /* 0x0003220000300600 */
[----:B------:R-:W-:Y:S02]  /*1b480*/  PRMT R32, R59, 0x7610, R32 ;  /* 0x000076103b207816 */ /* 0x000fe40000000020 */
[----:B---3--:R-:W-:-:S05]  /*1b490*/  @!P3 HFMA2.BF16_V2 R203, -RZ.H0_H0, RZ.H0_H0, -R30.H0_H0 ;  /* 0x200000ffffcbb231 */ /* 0x008fca000034091e */
[----:B------:R-:W-:Y:S02]  /*1b4a0*/  PRMT R246, R203, 0x7610, R246 ;  /* 0x00007610cbf67816 */ /* 0x000fe400000000f6 */
[----:B------:R-:W-:Y:S02]  /*1b4b0*/  PRMT R203, R30, 0x5410, R23 ;  /* 0x000054101ecb7816 */ /* 0x000fe40000000017 */
[----:B------:R-:W-:Y:S02]  /*1b4c0*/  @!P3 PRMT R30, R246, 0x5410, RZ ;  /* 0x00005410f61eb816 */ /* 0x000fe400000000ff */
[----:B------:R1:W3:Y:S01]  /*1b4d0*/  LDL.LU.S16 R246, [R1+0x140] ;  /* 0x0001400001f67983 */ /* 0x0002e20000300600 */
[----:B--2---:R-:W-:Y:S01]  /*1b4e0*/  @!P0 HFMA2.BF16_V2 R184, -RZ.H0_H0, RZ.H0_H0, -R32.H0_H0 ;  /* 0x200000ffffb88231 */ /* 0x004fe20000340920 */
[----:B------:R-:W-:Y:S01]  /*1b4f0*/  ISETP.GE.U32.AND P2, PT, R193, R4, PT ;  /* 0x00000004c100720c */ /* 0x000fe20003f46070 */
[----:B------:R-:W-:-:S03]  /*1b500*/  IMAD.MOV.U32 R4, RZ, RZ, R240 ;  /* 0x000000ffff047224 */ /* 0x000fc600078e00f0 */
[----:B------:R-:W-:Y:S01]  /*1b510*/  PRMT R3, R184, 0x7610, R3 ;  /* 0x00007610b8037816 */ /* 0x000fe20000000003 */
[----:B------:R-:W-:Y:S01]  /*1b520*/  IMAD.MOV.U32 R184, RZ, RZ, R4 ;  /* 0x000000ffffb87224 */ /* 0x000fe200078e0004 */
[----:B------:R-:W-:Y:S01]  /*1b530*/  SHF.R.U32.HI R4, RZ, 0x8, R6 ;  /* 0x00000008ff047819 */ /* 0x000fe20000011606 */
[----:B------:R-:W-:Y:S02]  /*1b540*/  IMAD.MOV.U32 R240, RZ, RZ, R213 ;  /* 0x000000fffff07224 */ /* 0x000fe400078e00d5 */
[----:B------:R-:W-:Y:S01]  /*1b550*/  IMAD.MOV.U32 R213, RZ, RZ, R204 ;  /* 0x000000ffffd57224 */ /* 0x000fe200078e00cc */
[----:B------:R-:W-:Y:S02]  /*1b560*/  PRMT R204, R32, 0x5410, R31 ;  /* 0x0000541020cc7816 */ /* 0x000fe4000000001f */
[----:B------:R-:W-:Y:S02]  /*1b570*/  @!P0 PRMT R32, R3, 0x5410, RZ ;  /* 0x0000541003208816 */ /* 0x000fe400000000ff */
[----:B------:R-:W-:Y:S01]  /*1b580*/  @!P4 PRMT R31, R2, 0x5410, RZ ;  /* 0x00005410021fc816 */ /* 0x000fe200000000ff */
[----:B------:R-:W-:Y:S01]  /*1b590*/  IMAD.WIDE.U32 R2, R7, -0x2daee0ad, RZ ;  /* 0xd2511f5307027825 */ /* 0x000fe200078e00ff */
[----:B------:R-:W-:-:S03]  /*1b5a0*/  LOP3.LUT R4, R4, 0xffff, RZ, 0xc0, !PT ;  /* 0x0000ffff04047812 */ /* 0x000fc600078ec0ff */
[----:B----4-:R-:W-:Y:S01]  /*1b5b0*/  @!P5 HFMA2.BF16_V2 R5, -RZ.H0_H0, RZ.H0_H0, -R23.H0_H0 ;  /* 0x200000ffff05d231 */ /* 0x010fe20000340917 */
[C---:B------:R-:W-:Y:S02]  /*1b5c0*/  ISETP.GE.U32.AND P0, PT, R193.reuse, R0, PT ;  /* 0x00000000c100720c */ /* 0x040fe40003f06070 */
[----:B------:R-:W-:Y:S02]  /*1b5d0*/  ISETP.GE.U32.AND P4, PT, R193, R4, PT ;  /* 0x00000004c100720c */ /* 0x000fe40003f86070 */
[----:B------:R-:W-:Y:S02]  /*1b5e0*/  LOP3.LUT R0, R3, R155, R8, 0x96, !PT ;  /* 0x0000009b03007212 */ /* 0x000fe400078e9608 */
[----:B------:R-:W-:Y:S02]  /*1b5f0*/  PRMT R196, R5, 0x7610, R196 ;  /* 0x0000761005c47816 */ /* 0x000fe400000000c4 */
[C---:B------:R-:W-:Y:S02]  /*1b600*/  LOP3.LUT R7, R2.reuse, 0xffff, RZ, 0xc0, !PT ;  /* 0x0000ffff02077812 */ /* 0x040fe400078ec0ff */
[----:B------:R-:W-:-:S02]  /*1b610*/  LOP3.LUT R5, R2, 0xff, RZ, 0xc0, !PT ;  /* 0x000000ff02057812 */ /* 0x000fc400078ec0ff */
[--C-:B------:R-:W-:Y:S02]  /*1b620*/  SHF.R.U32.HI R6, RZ, 0x10, R2.reuse ;  /* 0x00000010ff067819 */ /* 0x100fe40000011602 */
[----:B------:R-:W-:Y:S02]  /*1b630*/  SHF.R.U32.HI R3, RZ, 0x18, R2 ;  /* 0x00000018ff037819 */ /* 0x000fe40000011602 */
[----:B------:R-:W-:Y:S01]  /*1b640*/  SHF.R.U32.HI R2, RZ, 0x10, R0 ;  /* 0x00000010ff027819 */ /* 0x000fe20000011600 */
[----:B------:R-:W-:Y:S01]  /*1b650*/  @!P1 HFMA2.BF16_V2 R197, -RZ.H0_H0, RZ.H0_H0, -R22.H0_H0 ;  /* 0x200000ffffc59231 */ /* 0x000fe20000340916 */
[----:B------:R-:W-:Y:S02]  /*1b660*/  PRMT R21, R22, 0x7632, R21 ;  /* 0x0000763216157816 */ /* 0x000fe40000000015 */
[----:B------:R-:W-:Y:S02]  /*1b670*/  LOP3.LUT R2, R2, 0xff, RZ, 0xc0, !PT ;  /* 0x000000ff02027812 */ /* 0x000fe400078ec0ff */
[----:B------:R-:W-:-:S02]  /*1b680*/  @!P5 PRMT R23, R196, 0x5410, RZ ;  /* 0x00005410c417d816 */ /* 0x000fc400000000ff */
[----:B------:R-:W-:Y:S01]  /*1b690*/  PRMT R26, R197, 0x7610, R26 ;  /* 0x00007610c51a7816 */ /* 0x000fe2000000001a */
[----:B------:R1:W2:Y:S01]  /*1b6a0*/  LDL.LU.S16 R196, [R1+0x148] ;  /* 0x0001480001c47983 */ /* 0x0002a20000300600 */
[C---:B------:R-:W-:Y:S02]  /*1b6b0*/  ISETP.GE.U32.AND P5, PT, R193.reuse, R2, PT ;  /* 0x00000002c100720c */ /* 0x040fe40003fa6070 */
[----:B------:R-:W-:Y:S02]  /*1b6c0*/  LOP3.LUT R2, R0, 0xff, RZ, 0xc0, !PT ;  /* 0x000000ff00027812 */ /* 0x000fe400078ec0ff */
[----:B------:R-:W-:Y:S02]  /*1b6d0*/  PRMT R197, R22, 0x5410, R21 ;  /* 0x0000541016c57816 */ /* 0x000fe40000000015 */
[----:B------:R-:W-:Y:S02]  /*1b6e0*/  @!P1 PRMT R22, R26, 0x5410, RZ ;  /* 0x000054101a169816 */ /* 0x000fe400000000ff */
[----:B------:R-:W-:Y:S01]  /*1b6f0*/  ISETP.GE.U32.AND P1, PT, R193, R2, PT ;  /* 0x00000002c100720c */ /* 0x000fe20003f26070 */
[----:B------:R-:W4:Y:S01]  /*1b700*/  LDL.LU R26, [R1+0x384] ;  /* 0x00038400011a7983 */ /* 0x000f220000300800 */
[----:B------:R-:W-:Y:S01]  /*1b710*/  SHF.R.U32.HI R2, RZ, 0x18, R0 ;  /* 0x00000018ff027819 */ /* 0x000fe20000011600 */
[----:B---3--:R-:W-:-:S05]  /*1b720*/  @!P4 HFMA2.BF16_V2 R246, -RZ.H0_H0, RZ.H0_H0, -R21.H0_H0 ;  /* 0x200000fffff6c231 */ /* 0x008fca0000340915 */
[----:B------:R-:W-:-:S04]  /*1b730*/  PRMT R231, R246, 0x7610, R231 ;  /* 0x00007610f6e77816 */ /* 0x000fc800000000e7 */
[----:B------:R-:W-:Y:S02]  /*1b740*/  @!P4 PRMT R21, R231, 0x5410, RZ ;  /* 0x00005410e715c816 */ /* 0x000fe400000000ff */
[----:B------:R1:W3:Y:S01]  /*1b750*/  LDL.LU.S16 R231, [R1+0x14c] ;  /* 0x00014c0001e77983 */ /* 0x0002e20000300600 */
[----:B------:R-:W-:-:S03]  /*1b760*/  ISETP.GE.U32.AND P4, PT, R193, R2, PT ;  /* 0x00000002c100720c */ /* 0x000fc60003f86070 */
[----:B------:R1:W4:Y:S01]  /*1b770*/  LDL.LU.S16 R2, [R1+0x150] ;  /* 0x0001500001027983 */ /* 0x0003220000300600 */
[C---:B------:R-:W-:Y:S02]  /*1b780*/  PRMT R20, R15.reuse, 0x7610, R20 ;  /* 0x000076100f147816 */ /* 0x040fe40000000014 */
[----:B------:R-:W-:Y:S02]  /*1b790*/  PRMT R17, R15, 0x7632, R17 ;  /* 0x000076320f117816 */ /* 0x000fe40000000011 */
[----:B------:R-:W-:Y:S01]  /*1b7a0*/  PRMT R16, R14, 0x7610, R16 ;  /* 0x000076100e107816 */ /* 0x000fe20000000010 */
[----:B------:R-:W-:Y:S01]  /*1b7b0*/  FADD.FTZ R4, R208, R9 ;  /* 0x00000009d0047221 */ /* 0x000fe20000010000 */
[----:B------:R-:W-:Y:S01]  /*1b7c0*/  PRMT R15, R14, 0x7632, R15 ;  /* 0x000076320e0f7816 */ /* 0x000fe2000000000f */
[----:B------:R-:W-:Y:S02]  /*1b7d0*/  IMAD.MOV.U32 R246, RZ, RZ, R184 ;  /* 0x000000fffff67224 */ /* 0x000fe400078e00b8 */
[----:B------:R-:W-:-:S02]  /*1b7e0*/  IMAD.MOV.U32 R184, RZ, RZ, R247 ;  /* 0x000000ffffb87224 */ /* 0x000fc400078e00f7 */
[----:B------:R-:W-:Y:S02]  /*1b7f0*/  IMAD.MOV.U32 R247, RZ, RZ, R249 ;  /* 0x000000fffff77224 */ /* 0x000fe400078e00f9 */
[----:B------:R-:W-:Y:S02]  /*1b800*/  IMAD.MOV.U32 R249, RZ, RZ, R216 ;  /* 0x000000fffff97224 */ /* 0x000fe400078e00d8 */
[----:B------:R-:W-:Y:S02]  /*1b810*/  IMAD.MOV.U32 R216, RZ, RZ, R209 ;  /* 0x000000ffffd87224 */ /* 0x000fe400078e00d1 */
[----:B--2---:R-:W-:-:S05]  /*1b820*/  @!P0 HFMA2.BF16_V2 R196, -RZ.H0_H0, RZ.H0_H0, -R20.H0_H0 ;  /* 0x200000ffffc48231 */ /* 0x004fca0000340914 */
[----:B------:R-:W-:Y:S02]  /*1b830*/  PRMT R9, R196, 0x7610, R9 ;  /* 0x00007610c4097816 */ /* 0x000fe40000000009 */
[----:B------:R-:W-:Y:S02]  /*1b840*/  PRMT R196, R20, 0x5410, R17 ;  /* 0x0000541014c47816 */ /* 0x000fe40000000011 */
[----:B------:R-:W-:Y:S02]  /*1b850*/  @!P0 PRMT R20, R9, 0x5410, RZ ;  /* 0x0000541009148816 */ /* 0x000fe400000000ff */
[----:B------:R1:W2:Y:S01]  /*1b860*/  LDL.LU.S16 R9, [R1+0x154] ;  /* 0x0001540001097983 */ /* 0x0002a20000300600 */
[----:B---3--:R-:W-:Y:S02]  /*1b870*/  @!P2 HFMA2.BF16_V2 R231, -RZ.H0_H0, RZ.H0_H0, -R17.H0_H0 ;  /* 0x200000ffffe7a231 */ /* 0x008fe40000340911 */
[----:B----4-:R-:W-:-:S03]  /*1b880*/  @!P1 HFMA2.BF16_V2 R2, -RZ.H0_H0, RZ.H0_H0, -R16.H0_H0 ;  /* 0x200000ffff029231 */ /* 0x010fc60000340910 */
[----:B------:R-:W-:Y:S02]  /*1b890*/  PRMT R208, R231, 0x7610, R208 ;  /* 0x00007610e7d07816 */ /* 0x000fe400000000d0 */
[----:B------:R-:W-:Y:S02]  /*1b8a0*/  PRMT R215, R2, 0x7610, R215 ;  /* 0x0000761002d77816 */ /* 0x000fe400000000d7 */
[----:B------:R-:W-:Y:S02]  /*1b8b0*/  @!P2 PRMT R17, R208, 0x5410, RZ ;  /* 0x00005410d011a816 */ /* 0x000fe400000000ff */
[----:B------:R-:W-:Y:S01]  /*1b8c0*/  PRMT R208, R16, 0x5410, R15 ;  /* 0x0000541010d07816 */ /* 0x000fe2000000000f */
[----:B------:R3:W4:Y:S01]  /*1b8d0*/  MUFU.EX2 R2, R27 ;  /* 0x0000001b00027308 */ /* 0x0007220000000800 */
[----:B------:R-:W-:Y:S01]  /*1b8e0*/  @!P1 PRMT R16, R215, 0x5410, RZ ;  /* 0x00005410d7109816 */ /* 0x000fe200000000ff */
[----:B------:R-:W-:Y:S02]  /*1b8f0*/  IMAD.MOV.U32 R215, RZ, RZ, R213 ;  /* 0x000000ffffd77224 */ /* 0x000fe400078e00d5 */
[----:B------:R-:W-:-:S04]  /*1b900*/  IMAD.MOV.U32 R231, RZ, RZ, R207 ;  /* 0x000000ffffe77224 */ /* 0x000fc800078e00cf */
[----:B------:R1:W4:Y:S01]  /*1b910*/  MUFU.EX2 R213, R24 ;  /* 0x0000001800d57308 */ /* 0x0003220000000800 */
[----:B---3--:R-:W3:Y:S04]  /*1b920*/  LDL.LU R27, [R1+0x380] ;  /* 0x00038000011b7983 */ /* 0x008ee80000300800 */
[----:B-1----:R-:W3:Y:S04]  /*1b930*/  LDL.LU R24, [R1+0x37c] ;  /* 0x00037c0001187983 */ /* 0x002ee80000300800 */
[----:B------:R1:W4:Y:S04]  /*1b940*/  LDL.LU.S16 R209, [R1+0x15c] ;  /* 0x00015c0001d17983 */ /* 0x0003280000300600 */
[----:B------:R1:W3:Y:S01]  /*1b950*/  LDL.LU.S16 R207, [R1+0x158] ;  /* 0x0001580001cf7983 */ /* 0x0002e20000300600 */
[----:B------:R-:W-:-:S04]  /*1b960*/  LOP3.LUT R0, R0, 0xffff, RZ, 0xc0, !PT ;  /* 0x0000ffff00007812 */ /* 0x000fc800078ec0ff */
[----:B------:R-:W-:-:S04]  /*1b970*/  SHF.R.U32.HI R0, RZ, 0x8, R0 ;  /* 0x00000008ff007819 */ /* 0x000fc80000011600 */
[----:B------:R-:W-:-:S04]  /*1b980*/  LOP3.LUT R0, R0, 0xffff, RZ, 0xc0, !PT ;  /* 0x0000ffff00007812 */ /* 0x000fc800078ec0ff */
[----:B------:R-:W-:Y:S02]  /*1b990*/  ISETP.GE.U32.AND P2, PT, R193, R0, PT ;  /* 0x00000000c100720c */ /* 0x000fe40003f46070 */
[C---:B------:R-:W-:Y:S02]  /*1b9a0*/  PRMT R14, R37.reuse, 0x7610, R14 ;  /* 0x00007610250e7816 */ /* 0x040fe4000000000e */
[----:B------:R-:W-:Y:S02]  /*1b9b0*/  PRMT R13, R37, 0x7632, R13 ;  /* 0x00007632250d7816 */ /* 0x000fe4000000000d */
[----:B------:R-:W-:-:S07]  /*1b9c0*/  LOP3.LUT R0, R6, 0xff, RZ, 0xc0, !PT ;  /* 0x000000ff06007812 */ /* 0x000fce00078ec0ff */
[----:B--2---:R-:W-:Y:S01]  /*1b9d0*/  @!P2 HFMA2.BF16_V2 R9, -RZ.H0_H0, RZ.H0_H0, -R15.H0_H0 ;  /* 0x200000ffff09a231 */ /* 0x004fe2000034090f */
[----:B------:R-:W-:-:S04]  /*1b9e0*/  ISETP.GE.U32.AND P1, PT, R193, R0, PT ;  /* 0x00000000c100720c */ /* 0x000fc80003f26070 */
[----:B------:R-:W-:Y:S01]  /*1b9f0*/  PRMT R8, R9, 0x7610, R8 ;  /* 0x0000761009087816 */ /* 0x000fe20000000008 */
[----:B------:R-:W-:Y:S01]  /*1ba00*/  IMAD.MOV.U32 R9, RZ, RZ, R10 ;  /* 0x000000ffff097224 */ /* 0x000fe200078e000a */
[----:B------:R-:W-:Y:S01]  /*1ba10*/  SHF.R.U32.HI R0, RZ, 0x8, R7 ;  /* 0x00000008ff007819 */ /* 0x000fe20000011607 */
[----:B------:R-:W-:Y:S01]  /*1ba20*/  IMAD.MOV.U32 R10, RZ, RZ, R252 ;  /* 0x000000ffff0a7224 */ /* 0x000fe200078e00fc */
[----:B------:R-:W-:Y:S01]  /*1ba30*/  @!P2 PRMT R15, R8, 0x5410, RZ ;  /* 0x00005410080fa816 */ /* 0x000fe200000000ff */
[----:B------:R-:W-:Y:S02]  /*1ba40*/  IMAD.MOV.U32 R8, RZ, RZ, R246 ;  /* 0x000000ffff087224 */ /* 0x000fe400078e00f6 */
[----:B------:R-:W-:Y:S02]  /*1ba50*/  IMAD.MOV.U32 R252, RZ, RZ, R28 ;  /* 0x000000fffffc7224 */ /* 0x000fe400078e001c */
[----:B------:R-:W-:Y:S01]  /*1ba60*/  IMAD.MOV.U32 R246, RZ, RZ, R249 ;  /* 0x000000fffff67224 */ /* 0x000fe200078e00f9 */
[----:B------:R1:W2:Y:S01]  /*1ba70*/  LDL.LU.S16 R28, [R1+0x164] ;  /* 0x00016400011c7983 */ /* 0x0002a20000300600 */
[----:B------:R-:W-:-:S03]  /*1ba80*/  IMAD.MOV.U32 R249, RZ, RZ, R29 ;  /* 0x000000fffff97224 */ /* 0x000fc600078e001d */
[----:B------:R1:W2:Y:S01]  /*1ba90*/  LDL.LU.S16 R29, [R1+0x160] ;  /* 0x00016000011d7983 */ /* 0x0002a20000300600 */
[----:B----4-:R-:W-:Y:S02]  /*1baa0*/  @!P5 HFMA2.BF16_V2 R209, -RZ.H0_H0, RZ.H0_H0, -R14.H0_H0 ;  /* 0x200000ffffd1d231 */ /* 0x010fe4000034090e */
[----:B---3--:R-:W-:-:S03]  /*1bab0*/  @!P4 HFMA2.BF16_V2 R207, -RZ.H0_H0, RZ.H0_H0, -R13.H0_H0 ;  /* 0x200000ffffcfc231 */ /* 0x008fc6000034090d */
[----:B------:R-:W-:Y:S01]  /*1bac0*/  PRMT R7, R209, 0x7610, R7 ;  /* 0x00007610d1077816 */ /* 0x000fe20000000007 */
[----:B------:R-:W-:Y:S02]  /*1bad0*/  FADD.FTZ R209, R2, R58 ;  /* 0x0000003a02d17221 */ /* 0x000fe40000010000 */
[----:B------:R1:W3:Y:S01]  /*1bae0*/  LDL.LU.S16 R58, [R1+0x16c] ;  /* 0x00016c00013a7983 */ /* 0x0002e20000300600 */
[----:B------:R-:W-:Y:S02]  /*1baf0*/  PRMT R25, R207, 0x7610, R25 ;  /* 0x00007610cf197816 */ /* 0x000fe40000000019 */
[----:B------:R-:W-:Y:S02]  /*1bb00*/  PRMT R207, R14, 0x5410, R13 ;  /* 0x000054100ecf7816 */ /* 0x000fe4000000000d */
[----:B------:R-:W-:Y:S02]  /*1bb10*/  @!P5 PRMT R14, R7, 0x5410, RZ ;  /* 0x00005410070ed816 */ /* 0x000fe400000000ff */
[----:B------:R1:W4:Y:S01]  /*1bb20*/  LDL.LU.S16 R7, [R1+0x168] ;  /* 0x0001680001077983 */ /* 0x0003220000300600 */
[----:B------:R-:W-:-:S02]  /*1bb30*/  LOP3.LUT R0, R0, 0xffff, RZ, 0xc0, !PT ;  /* 0x0000ffff00007812 */ /* 0x000fc400078ec0ff */
[C---:B------:R-:W-:Y:S02]  /*1bb40*/  ISETP.GE.U32.AND P0, PT, R193.reuse, R3, PT ;  /* 0x00000003c100720c */ /* 0x040fe40003f06070 */
[C---:B------:R-:W-:Y:S02]  /*1bb50*/  ISETP.GE.U32.AND P3, PT, R193.reuse, R5, PT ;  /* 0x00000005c100720c */ /* 0x040fe40003f66070 */
[----:B------:R-:W-:Y:S02]  /*1bb60*/  ISETP.GE.U32.AND P2, PT, R193, R0, PT ;  /* 0x00000000c100720c */ /* 0x000fe40003f46070 */
[----:B------:R-:W-:-:S04]  /*1bb70*/  F2FP.BF16.F32.PACK_AB R0, R213, R2 ;  /* 0x00000002d500723e */ /* 0x000fc800000010ff */
[C---:B------:R-:W-:Y:S02]  /*1bb80*/  PRMT R12, R0.reuse, 0x7610, R12 ;  /* 0x00007610000c7816 */ /* 0x040fe4000000000c */
[----:B------:R-:W-:Y:S02]  /*1bb90*/  PRMT R0, R0, 0x7632, R0 ;  /* 0x0000763200007816 */ /* 0x000fe40000000000 */
[----:B------:R-:W-:Y:S02]  /*1bba0*/  @!P4 PRMT R13, R25, 0x5410, RZ ;  /* 0x00005410190dc816 */ /* 0x000fe400000000ff */
[----:B------:R-:W4:Y:S01]  /*1bbb0*/  LDL.LU R25, [R1+0x378] ;  /* 0x0003780001197983 */ /* 0x000f220000300800 */
[----:B------:R-:W-:Y:S01]  /*1bbc0*/  @P1 PRMT R37, R162, 0x7610, R37 ;  /* 0x00007610a2251816 */ /* 0x000fe20000000025 */
[--C-:B--2---:R-:W-:Y:S02]  /*1bbd0*/  @!P1 HFMA2.BF16_V2 R28, -RZ.H0_H0, RZ.H0_H0, -R162.reuse.H0_H0 ;  /* 0x200000ffff1c9231 */ /* 0x104fe400003409a2 */
[----:B------:R-:W-:-:S03]  /*1bbe0*/  @!P0 HFMA2.BF16_V2 R29, -RZ.H0_H0, RZ.H0_H0, -R162.H1_H1 ;  /* 0x200000ffff1d8231 */ /* 0x000fc600003609a2 */
[----:B------:R-:W-:Y:S02]  /*1bbf0*/  PRMT R6, R28, 0x7610, R6 ;  /* 0x000076101c067816 */ /* 0x000fe40000000006 */
[----:B------:R-:W2:Y:S01]  /*1bc00*/  LDL.LU R28, [R1+0x374] ;  /* 0x00037400011c7983 */ /* 0x000ea20000300800 */
[----:B------:R-:W-:-:S03]  /*1bc10*/  PRMT R3, R29, 0x7610, R3 ;  /* 0x000076101d037816 */ /* 0x000fc60000000003 */
[----:B------:R-:W2:Y:S01]  /*1bc20*/  LDL.LU R29, [R1+0x370] ;  /* 0x00037000011d7983 */ /* 0x000ea20000300800 */
[----:B------:R-:W-:Y:S01]  /*1bc30*/  @!P1 PRMT R37, R6, 0x5410, RZ ;  /* 0x0000541006259816 */ /* 0x000fe200000000ff */
[----:B------:R-:W-:Y:S02]  /*1bc40*/  IMAD.MOV.U32 R6, RZ, RZ, R246 ;  /* 0x000000ffff067224 */ /* 0x000fe400078e00f6 */
[----:B------:R-:W-:Y:S02]  /*1bc50*/  IMAD.MOV.U32 R246, RZ, RZ, R184 ;  /* 0x000000fffff67224 */ /* 0x000fe400078e00b8 */
[----:B------:R-:W-:Y:S01]  /*1bc60*/  FADD.FTZ R184, R205, R4 ;  /* 0x00000004cdb87221 */ /* 0x000fe20000010000 */
[----:B------:R-:W-:Y:S02]  /*1bc70*/  PRMT R205, R12, 0x5410, R0 ;  /* 0x000054100ccd7816 */ /* 0x000fe40000000000 */
[----:B------:R-:W-:Y:S02]  /*1bc80*/  @P0 PRMT R59, R162, 0x7632, R59 ;  /* 0x00007632a23b0816 */ /* 0x000fe4000000003b */
[----:B------:R-:W-:Y:S01]  /*1bc90*/  @!P0 PRMT R59, R3, 0x5410, RZ ;  /* 0x00005410033b8816 */ /* 0x000fe200000000ff */
[----:B------:R-:W-:-:S02]  /*1bca0*/  IMAD.MOV.U32 R3, RZ, RZ, R9 ;  /* 0x000000ffff037224 */ /* 0x000fc400078e0009 */
[----:B------:R-:W-:Y:S02]  /*1bcb0*/  IMAD.MOV.U32 R9, RZ, RZ, R8 ;  /* 0x000000ffff097224 */ /* 0x000fe400078e0008 */
[----:B------:R-:W2:Y:S01]  /*1bcc0*/  LDL R8, [R1+0x2ac] ;  /* 0x0002ac0001087983 */ /* 0x000ea20000100800 */
[----:B---3--:R-:W-:Y:S02]  /*1bcd0*/  @!P3 HFMA2.BF16_V2 R58, -RZ.H0_H0, RZ.H0_H0, -R12.H0_H0 ;  /* 0x200000ffff3ab231 */ /* 0x008fe4000034090c */
[----:B----4-:R-:W-:-:S03]  /*1bce0*/  @!P2 HFMA2.BF16_V2 R7, -RZ.H0_H0, RZ.H0_H0, -R0.H0_H0 ;  /* 0x200000ffff07a231 */ /* 0x010fc60000340900 */
[----:B------:R-:W-:Y:S02]  /*1bcf0*/  PRMT R5, R58, 0x7610, R5 ;  /* 0x000076103a057816 */ /* 0x000fe40000000005 */
[----:B------:R-:W-:Y:S02]  /*1bd00*/  PRMT R2, R7, 0x7610, R2 ;  /* 0x0000761007027816 */ /* 0x000fe40000000002 */
[----:B------:R-:W3:Y:S01]  /*1bd10*/  LDL R7, [R1+0x2b0] ;  /* 0x0002b00001077983 */ /* 0x000ee20000100800 */
[----:B------:R-:W-:-:S03]  /*1bd20*/  @!P3 PRMT R12, R5, 0x5410, RZ ;  /* 0x00005410050cb816 */ /* 0x000fc600000000ff */
[----:B------:R-:W4:Y:S04]  /*1bd30*/  LDL R5, [R1+0x2a8] ;  /* 0x0002a80001057983 */ /* 0x000f280000100800 */
[----:B------:R1:W-:Y:S04]  /*1bd40*/  ST.E.U16 desc[UR4][R52.64+-0x100], R88 ;  /* 0xffff005834007985 */ /* 0x0003e8000c101504 */
[----:B------:R-:W-:Y:S04]  /*1bd50*/  ST.E.U16 desc[UR4][R52.64+-0xfe], R87 ;  /* 0xffff025734007985 */ /* 0x000fe8000c101504 */
[----:B------:R-:W-:Y:S01]  /*1bd60*/  ST.E.U16 desc[UR4][R26.64+-0xfe], R86 ;  /* 0xffff02561a007985 */ /* 0x000fe2000c101504 */
[----:B------:R-:W-:-:S03]  /*1bd70*/  @!P2 PRMT R0, R2, 0x5410, RZ ;  /* 0x000054100200a816 */ /* 0x000fc600000000ff */
[----:B------:R2:W-:Y:S04]  /*1bd80*/  ST.E.U16 desc[UR4][R26.64+-0x100], R80 ;  /* 0xffff00501a007985 */ /* 0x0005e8000c101504 */
[----:B------:R-:W-:Y:S01]  /*1bd90*/  ST.E.U16 desc[UR4][R24.64+-0x100], R51 ;  /* 0xffff003318007985 */ /* 0x000fe2000c101504 */
[----:B-1----:R-:W-:Y:S02]  /*1bda0*/  IMAD.MOV.U32 R88, RZ, RZ, R3 ;  /* 0x000000ffff587224 */ /* 0x002fe400078e0003 */
[----:B------:R-:W-:Y:S01]  /*1bdb0*/  IMAD.SHL.U32 R3, R236, 0x4, RZ ;  /* 0x00000004ec037824 */ /* 0x000fe200078e00ff */
[----:B------:R1:W-:Y:S04]  /*1bdc0*/  ST.E.U16 desc[UR4][R24.64+-0xfe], R50 ;  /* 0xffff023218007985 */ /* 0x0003e8000c101504 */
[----:B------:R-:W-:Y:S01]  /*1bdd0*/  LOP3.LUT R3, R199, R229, R3, 0x96, !PT ;  /* 0x000000e5c7037212 */ /* 0x000fe200078e9603 */
[----:B--2---:R-:W-:Y:S01]  /*1bde0*/  ST.E.U16 desc[UR4][R28.64+-0x100], R18 ;  /* 0xffff00121c007985 */ /* 0x004fe2000c101504 */
[----:B------:R-:W-:Y:S01]  /*1bdf0*/  IMAD.MOV.U32 R80, RZ, RZ, R6 ;  /* 0x000000ffff507224 */ /* 0x000fe200078e0006 */
[----:B------:R-:W-:-:S02]  /*1be00*/  LOP3.LUT R6, R89, R199, RZ, 0x3c, !PT ;  /* 0x000000c759067212 */ /* 0x000fc400078e3cff */
[----:B------:R-:W-:Y:S04]  /*1be10*/  ST.E.U16 desc[UR4][R28.64+-0xfe], R19 ;  /* 0xffff02131c007985 */ /* 0x000fe8000c101504 */
[----:B------:R2:W-:Y:S01]  /*1be20*/  ST.E.U16 desc[UR4][R52.64+-0xf0], R79 ;  /* 0xffff104f34007985 */ /* 0x0005e2000c101504 */
[----:B-1----:R-:W-:-:S03]  /*1be30*/  IMAD.WIDE.U32 R50, R3, -0x326172a9, RZ ;  /* 0xcd9e8d5703327825 */ /* 0x002fc600078e00ff */
[----:B------:R-:W-:Y:S01]  /*1be40*/  ST.E.U16 desc[UR4][R52.64+-0xee], R158 ;  /* 0xffff129e34007985 */ /* 0x000fe2000c101504 */
[----:B--2---:R-:W-:Y:S01]  /*1be50*/  IMAD.MOV.U32 R79, RZ, RZ, R11 ;  /* 0x000000ffff4f7224 */ /* 0x004fe200078e000b */
[-CC-:B------:R-:W-:Y:S02]  /*1be60*/  LOP3.LUT R19, R51, R225.reuse, R250.reuse, 0x96, !PT ;  /* 0x000000e133137212 */ /* 0x180fe400078e96fa */
[----:B------:R-:W-:Y:S01]  /*1be70*/  LOP3.LUT R11, R161, R225, R250, 0x96, !PT ;  /* 0x000000e1a10b7212 */ /* 0x000fe200078e96fa */
[----:B------:R1:W-:Y:S04]  /*1be80*/  ST.E.U16 desc[UR4][R26.64+-0xf0], R156 ;  /* 0xffff109c1a007985 */ /* 0x0003e8000c101504 */
[----:B------:R-:W-:Y:S04]  /*1be90*/  ST.E.U16 desc[UR4][R26.64+-0xee], R157 ;  /* 0xffff129d1a007985 */ /* 0x000fe8000c101504 */
[----:B------:R-:W-:Y:S04]  /*1bea0*/  ST.E.U16 desc[UR4][R24.64+-0xf0], R85 ;  /* 0xffff105518007985 */ /* 0x000fe8000c101504 */
[----:B------:R2:W-:Y:S01]  /*1beb0*/  ST.E.U16 desc[UR4][R24.64+-0xee], R84 ;  /* 0xffff125418007985 */ /* 0x0005e2000c101504 */
[----:B-1----:R-:W-:-:S02]  /*1bec0*/  IMAD.MOV.U32 R156, RZ, RZ, R187 ;  /* 0x000000ffff9c7224 */ /* 0x002fc400078e00bb */
[----:B--2---:R-:W-:Y:S02]  /*1bed0*/  IMAD.MOV.U32 R84, RZ, RZ, R223 ;  /* 0x000000ffff547224 */ /* 0x004fe400078e00df */
[----:B---3--:R-:W-:-:S05]  /*1bee0*/  IMAD.WIDE.U32 R86, R7, -0x326172a9, RZ ;  /* 0xcd9e8d5707567825 */ /* 0x008fca00078e00ff */
[----:B----4-:R-:W-:-:S05]  /*1bef0*/  LOP3.LUT R2, R5, R87, RZ, 0x3c, !PT ;  /* 0x0000005705027212 */ /* 0x010fca00078e3cff */
[----:B------:R-:W-:Y:S01]  /*1bf00*/  IMAD.WIDE.U32 R4, R2, -0x2daee0ad, RZ ;  /* 0xd2511f5302047825 */ /* 0x000fe200078e00ff */
[----:B------:R-:W-:-:S04]  /*1bf10*/  LOP3.LUT R2, R174, R199, RZ, 0x3c, !PT ;  /* 0x000000c7ae027212 */ /* 0x000fc800078e3cff */
[----:B------:R-:W-:Y:S01]  /*1bf20*/  LOP3.LUT R5, R5, R8, R198, 0x96, !PT ;  /* 0x0000000805057212 */ /* 0x000fe200078e96c6 */
[----:B------:R-:W-:Y:S02]  /*1bf30*/  IMAD.MOV.U32 R174, RZ, RZ, R9 ;  /* 0x000000ffffae7224 */ /* 0x000fe400078e0009 */
[----:B------:R-:W-:-:S04]  /*1bf40*/  IMAD.WIDE.U32 R8, R2, -0x326172a9, RZ ;  /* 0xcd9e8d5702087825 */ /* 0x000fc800078e00ff */
[----:B------:R-:W-:-:S04]  /*1bf50*/  IMAD.WIDE.U32 R2, R5, -0x326172a9, RZ ;  /* 0xcd9e8d5705027825 */ /* 0x000fc800078e00ff */
[----:B------:R-:W-:Y:S01]  /*1bf60*/  IMAD.MOV.U32 R5, RZ, RZ, R10 ;  /* 0x000000ffff057224 */ /* 0x000fe200078e000a */
[-CC-:B------:R-:W-:Y:S01]  /*1bf70*/  LOP3.LUT R10, R109, R224.reuse, R50.reuse, 0x96, !PT ;  /* 0x000000e06d0a7212 */ /* 0x180fe200078e9632 */
[----:B------:R-:W-:Y:S01]  /*1bf80*/  IMAD.WIDE.U32 R6, R6, -0x326172a9, RZ ;  /* 0xcd9e8d5706067825 */ /* 0x000fe200078e00ff */
[-C--:B------:R-:W-:Y:S02]  /*1bf90*/  LOP3.LUT R89, R3, R224.reuse, R50, 0x96, !PT ;  /* 0x000000e003597212 */ /* 0x080fe400078e9632 */
[-C--:B------:R-:W-:Y:S01]  /*1bfa0*/  LOP3.LUT R50, R109, R224.reuse, R8, 0x96, !PT ;  /* 0x000000e06d327212 */ /* 0x080fe200078e9608 */
[----:B------:R-:W-:Y:S01]  /*1bfb0*/  IMAD.MOV.U32 R198, RZ, RZ, R88 ;  /* 0x000000ffffc67224 */ /* 0x000fe200078e0058 */
[----:B------:R-:W-:Y:S01]  /*1bfc0*/  LOP3.LUT R88, R3, R224, R8, 0x96, !PT ;  /* 0x000000e003587212 */ /* 0x000fe200078e9608 */
[----:B------:R-:W-:Y:S01]  /*1bfd0*/  IMAD.MOV.U32 R8, RZ, RZ, R79 ;  /* 0x000000ffff087224 */ /* 0x000fe200078e004f */
[CC--:B------:R-:W-:Y:S01]  /*1bfe0*/  LOP3.LUT R58, R7.reuse, R225.reuse, R250, 0x96, !PT ;  /* 0x000000e1073a7212 */ /* 0x0c0fe200078e96fa */
[----:B------:R-:W-:Y:S01]  /*1bff0*/  IMAD.MOV.U32 R199, RZ, RZ, R80 ;  /* 0x000000ffffc77224 */ /* 0x000fe200078e0050 */
[-C--:B------:R-:W-:Y:S01]  /*1c000*/  LOP3.LUT R79, R7, R225.reuse, R86, 0x96, !PT ;  /* 0x000000e1074f7212 */ /* 0x080fe200078e9656 */
[----:B------:R-:W-:Y:S01]  /*1c010*/  IMAD.MOV.U32 R7, RZ, RZ, R8 ;  /* 0x000000ffff077224 */ /* 0x000fe200078e0008 */
[----:B------:R-:W-:-:S02]  /*1c020*/  LOP3.LUT R18, R9, R225, R250, 0x96, !PT ;  /* 0x000000e109127212 */ /* 0x000fc400078e96fa */
[-CC-:B------:R-:W-:Y:S01]  /*1c030*/  LOP3.LUT R51, R51, R225.reuse, R86.reuse, 0x96, !PT ;  /* 0x000000e133337212 */ /* 0x180fe200078e9656 */
[----:B------:R-:W2:Y:S01]  /*1c040*/  LDL.LU.64 R250, [R1+0x368] ;  /* 0x0003680001fa7983 */ /* 0x000ea20000300a00 */
[-CC-:B------:R-:W-:Y:S02]  /*1c050*/  LOP3.LUT R80, R9, R225.reuse, R86.reuse, 0x96, !PT ;  /* 0x000000e109507212 */ /* 0x180fe400078e9656 */
[----:B------:R-:W-:Y:S02]  /*1c060*/  LOP3.LUT R8, R161, R225, R86, 0x96, !PT ;  /* 0x000000e1a1087212 */ /* 0x000fe400078e9656 */
[-CC-:B------:R-:W-:Y:S02]  /*1c070*/  LOP3.LUT R9, R109, R224.reuse, R6.reuse, 0x96, !PT ;  /* 0x000000e06d097212 */ /* 0x180fe400078e9606 */
[CC--:B------:R-:W-:Y:S01]  /*1c080*/  LOP3.LUT R87, R3.reuse, R224.reuse, R6, 0x96, !PT ;  /* 0x000000e003577212 */ /* 0x0c0fe200078e9606 */
[----:B------:R-:W-:Y:S01]  /*1c090*/  IMAD.MOV.U32 R6, RZ, RZ, R5 ;  /* 0x000000ffff067224 */ /* 0x000fe200078e0005 */
[-CC-:B------:R-:W-:Y:S01]  /*1c0a0*/  LOP3.LUT R86, R3, R224.reuse, R160.reuse, 0x96, !PT ;  /* 0x000000e003567212 */ /* 0x180fe200078e96a0 */
[----:B------:R-:W-:Y:S01]  /*1c0b0*/  IMAD.MOV.U32 R3, RZ, RZ, R181 ;  /* 0x000000ffff037224 */ /* 0x000fe200078e00b5 */
[----:B------:R-:W-:Y:S01]  /*1c0c0*/  LOP3.LUT R5, R109, R224, R160, 0x96, !PT ;  /* 0x000000e06d057212 */ /* 0x000fe200078e96a0 */
[----:B------:R-:W3:Y:S01]  /*1c0d0*/  LDL.LU R181, [R1+0x364] ;  /* 0x0003640001b57983 */ /* 0x000ee20000300800 */
[----:B------:R-:W-:-:S03]  /*1c0e0*/  IMAD.MOV.U32 R161, RZ, RZ, R245 ;  /* 0x000000ffffa17224 */ /* 0x000fc600078e00f5 */
[----:B------:R-:W4:Y:S04]  /*1c0f0*/  LDL.LU R160, [R1+0x188] ;  /* 0x0001880001a07983 */ /* 0x000f280000300800 */
[----:B------:R-:W2:Y:S04]  /*1c100*/  LDL.LU R245, [R1+0x360] ;  /* 0x0003600001f57983 */ /* 0x000ea80000300800 */
[----:B------:R-:W3:Y:S04]  /*1c110*/  LDL.LU R158, [R1+0x1a8] ;  /* 0x0001a800019e7983 */ /* 0x000ee80000300800 */
[----:B------:R-:W2:Y:S04]  /*1c120*/  LDL.LU R187, [R1+0x35c] ;  /* 0x00035c0001bb7983 */ /* 0x000ea80000300800 */
[----:B------:R-:W4:Y:S04]  /*1c130*/  LDL.LU R157, [R1+0x19c] ;  /* 0x00019c00019d7983 */ /* 0x000f280000300800 */
[----:B------:R-:W3:Y:S04]  /*1c140*/  LDL.LU R85, [R1+0x18c] ;  /* 0x00018c0001557983 */ /* 0x000ee80000300800 */
[----:B------:R-:W2:Y:S04]  /*1c150*/  LDL.LU R223, [R1+0x358] ;  /* 0x0003580001df7983 */ /* 0x000ea80000300800 */
[----:B------:R-:W-:Y:S04]  /*1c160*/  ST.E.U16 desc[UR4][R28.64+-0xf0], R83 ;  /* 0xffff10531c007985 */ /* 0x000fe8000c101504 */
[----:B------:R1:W-:Y:S02]  /*1c170*/  ST.E.U16 desc[UR4][R28.64+-0xee], R82 ;  /* 0xffff12521c007985 */ /* 0x0003e4000c101504 */
[----:B-1----:R-:W-:-:S02]  /*1c180*/  IMAD.MOV.U32 R82, RZ, RZ, R226 ;  /* 0x000000ffff527224 */ /* 0x002fc400078e00e2 */
[----:B--2---:R-:W-:Y:S02]  /*1c190*/  IMAD.MOV.U32 R83, RZ, RZ, R223 ;  /* 0x000000ffff537224 */ /* 0x004fe400078e00df */
[----:B------:R-:W2:Y:S04]  /*1c1a0*/  LDL.LU R223, [R1+0x354] ;  /* 0x0003540001df7983 */ /* 0x000ea80000300800 */
[----:B------:R-:W2:Y:S04]  /*1c1b0*/  LDL.LU R226, [R1+0x350] ;  /* 0x0003500001e27983 */ /* 0x000ea80000300800 */
        /* <DEDUP_REMOVED lines=12> */
[----:B------:R-:W-:Y:S04]  /*1c280*/  ST.E.U16 desc[UR4][R24.64+-0xd0], R57 ;  /* 0xffff303918007985 */ /* 0x000fe8000c101504 */
[----:B------:R4:W-:Y:S04]  /*1c290*/  ST.E.U16 desc[UR4][R24.64+-0xce], R56 ;  /* 0xffff323818007985 */ /* 0x0009e8000c101504 */
[----:B------:R-:W-:Y:S04]  /*1c2a0*/  ST.E.U16 desc[UR4][R28.64+-0xd0], R55 ;  /* 0xffff30371c007985 */ /* 0x000fe8000c101504 */
[----:B------:R-:W-:Y:S04]  /*1c2b0*/  ST.E.U16 desc[UR4][R28.64+-0xce], R54 ;  /* 0xffff32361c007985 */ /* 0x000fe8000c101504 */
[----:B------:R3:W-:Y:S04]  /*1c2c0*/  ST.E.U16 desc[UR4][R52.64+-0xc0], R131 ;  /* 0xffff408334007985 */ /* 0x0007e8000c101504 */
[----:B------:R3:W-:Y:S01]  /*1c2d0*/  ST.E.U16 desc[UR4][R52.64+-0xbe], R129 ;  /* 0xffff428134007985 */ /* 0x0007e2000c101504 */
[----:B-1----:R-:W-:-:S04]  /*1c2e0*/  IMAD.WIDE.U32 R146, R50, -0x2daee0ad, RZ ;  /* 0xd2511f5332927825 */ /* 0x002fc800078e00ff */
[----:B------:R-:W-:Y:S02]  /*1c2f0*/  IMAD.MOV.U32 R151, RZ, RZ, R82 ;  /* 0x000000ffff977224 */ /* 0x000fe400078e0052 */
[----:B------:R-:W-:Y:S02]  /*1c300*/  IMAD.MOV.U32 R150, RZ, RZ, R83 ;  /* 0x000000ffff967224 */ /* 0x000fe400078e0053 */
[----:B------:R-:W-:-:S04]  /*1c310*/  IMAD.WIDE.U32 R82, R10, -0x2daee0ad, RZ ;  /* 0xd2511f530a527825 */ /* 0x000fc800078e00ff */
[----:B----4-:R-:W-:Y:S01]  /*1c320*/  IMAD.WIDE.U32 R56, R19, -0x2daee0ad, RZ ;  /* 0xd2511f5313387825 */ /* 0x010fe200078e00ff */
[----:B------:R-:W-:Y:S03]  /*1c330*/  ST.E.U16 desc[UR4][R26.64+-0xc0], R124 ;  /* 0xffff407c1a007985 */ /* 0x000fe6000c101504 */
[----:B------:R-:W-:Y:S02]  /*1c340*/  IMAD.MOV.U32 R81, RZ, RZ, R157 ;  /* 0x000000ffff517224 */ /* 0x000fe400078e009d */
[----:B---3--:R-:W-:Y:S02]  /*1c350*/  IMAD.MOV.U32 R131, RZ, RZ, R6 ;  /* 0x000000ffff837224 */ /* 0x008fe400078e0006 */
[----:B------:R-:W-:Y:S02]  /*1c360*/  IMAD.MOV.U32 R129, RZ, RZ, R7 ;  /* 0x000000ffff817224 */ /* 0x000fe400078e0007 */
[----:B------:R-:W-:Y:S01]  /*1c370*/  IMAD.WIDE.U32 R6, R18, -0x2daee0ad, RZ ;  /* 0xd2511f5312067825 */ /* 0x000fe200078e00ff */
[----:B------:R-:W-:Y:S03]  /*1c380*/  ST.E.U16 desc[UR4][R26.64+-0xbe], R126 ;  /* 0xffff427e1a007985 */ /* 0x000fe6000c101504 */
[----:B------:R-:W-:Y:S01]  /*1c390*/  IMAD.MOV.U32 R145, RZ, RZ, R156 ;  /* 0x000000ffff917224 */ /* 0x000fe200078e009c */
[----:B------:R-:W-:Y:S01]  /*1c3a0*/  LOP3.LUT R78, R7, R232, R206, 0x96, !PT ;  /* 0x000000e8074e7212 */ /* 0x000fe200078e96ce */
[----:B------:R-:W-:Y:S01]  /*1c3b0*/  IMAD.WIDE.U32 R54, R11, -0x2daee0ad, RZ ;  /* 0xd2511f530b367825 */ /* 0x000fe200078e00ff */
[----:B------:R-:W-:-:S03]  /*1c3c0*/  LOP3.LUT R77, R147, R241, R6, 0x96, !PT ;  /* 0x000000f1934d7212 */ /* 0x000fc600078e9606 */
[----:B------:R-:W-:Y:S01]  /*1c3d0*/  IMAD.WIDE.U32 R148, R5, -0x2daee0ad, RZ ;  /* 0xd2511f5305947825 */ /* 0x000fe200078e00ff */
[-C--:B------:R-:W-:Y:S01]  /*1c3e0*/  LOP3.LUT R10, R57, R232.reuse, R206, 0x96, !PT ;  /* 0x000000e8390a7212 */ /* 0x080fe200078e96ce */
[----:B------:R-:W-:Y:S02]  /*1c3f0*/  ST.E.U16 desc[UR4][R24.64+-0xc0], R67 ;  /* 0xffff404318007985 */ /* 0x000fe4000c101504 */
[----:B------:R-:W-:Y:S01]  /*1c400*/  IMAD.WIDE.U32 R6, R58, -0x2daee0ad, RZ ;  /* 0xd2511f533a067825 */ /* 0x000fe200078e00ff */
[-C--:B------:R-:W-:Y:S01]  /*1c410*/  LOP3.LUT R5, R83, R241.reuse, R56, 0x96, !PT ;  /* 0x000000f153057212 */ /* 0x080fe200078e9638 */
[----:B------:R1:W-:Y:S02]  /*1c420*/  ST.E.U16 desc[UR4][R24.64+-0xbe], R66 ;  /* 0xffff424218007985 */ /* 0x0003e4000c101504 */
[----:B------:R-:W-:Y:S01]  /*1c430*/  IMAD.WIDE.U32 R156, R9, -0x2daee0ad, RZ ;  /* 0xd2511f53099c7825 */ /* 0x000fe200078e00ff */
[-C--:B------:R-:W-:Y:S01]  /*1c440*/  LOP3.LUT R50, R149, R241.reuse, R54, 0x96, !PT ;  /* 0x000000f195327212 */ /* 0x080fe200078e9636 */
[----:B------:R-:W-:Y:S02]  /*1c450*/  ST.E.U16 desc[UR4][R28.64+-0xc0], R62 ;  /* 0xffff403e1c007985 */ /* 0x000fe4000c101504 */
[----:B------:R-:W-:Y:S01]  /*1c460*/  IMAD.MOV.U32 R154, RZ, RZ, R3 ;  /* 0x000000ffff9a7224 */ /* 0x000fe200078e0003 */
[-CC-:B------:R-:W-:Y:S01]  /*1c470*/  LOP3.LUT R3, R55, R232.reuse, R206.reuse, 0x96, !PT ;  /* 0x000000e837037212 */ /* 0x180fe200078e96ce */
[----:B------:R3:W-:Y:S01]  /*1c480*/  ST.E.U16 desc[UR4][R28.64+-0xbe], R64 ;  /* 0xffff42401c007985 */ /* 0x0007e2000c101504 */
[----:B------:R-:W-:Y:S01]  /*1c490*/  LOP3.LUT R63, R7, R232, R206, 0x96, !PT ;  /* 0x000000e8073f7212 */ /* 0x000fe200078e96ce */
[----:B------:R-:W-:Y:S01]  /*1c4a0*/  IMAD.WIDE.U32 R54, R8, -0x2daee0ad, RZ ;  /* 0xd2511f5308367825 */ /* 0x000fe200078e00ff */
[----:B------:R-:W-:Y:S01]  /*1c4b0*/  LOP3.LUT R58, R157, R241, R6, 0x96, !PT ;  /* 0x000000f19d3a7212 */ /* 0x000fe200078e9606 */
[----:B------:R-:W-:Y:S02]  /*1c4c0*/  ST.E.U16 desc[UR4][R52.64+-0xb0], R130 ;  /* 0xffff508234007985 */ /* 0x000fe4000c101504 */
[----:B------:R-:W-:-:S02]  /*1c4d0*/  IMAD.WIDE.U32 R56, R51, -0x2daee0ad, RZ ;  /* 0xd2511f5333387825 */ /* 0x000fc400078e00ff */
[----:B------:R-:W-:Y:S02]  /*1c4e0*/  ST.E.U16 desc[UR4][R52.64+-0xae], R128 ;  /* 0xffff528034007985 */ /* 0x000fe4000c101504 */
[----:B------:R-:W-:Y:S02]  /*1c4f0*/  IMAD.WIDE.U32 R8, R80, -0x2daee0ad, RZ ;  /* 0xd2511f5350087825 */ /* 0x000fe400078e00ff */
[----:B------:R-:W-:Y:S02]  /*1c500*/  ST.E.U16 desc[UR4][R26.64+-0xb0], R125 ;  /* 0xffff507d1a007985 */ /* 0x000fe4000c101504 */
[----:B------:R-:W-:Y:S02]  /*1c510*/  IMAD.WIDE.U32 R6, R79, -0x2daee0ad, RZ ;  /* 0xd2511f534f067825 */ /* 0x000fe400078e00ff */
[----:B------:R-:W-:Y:S02]  /*1c520*/  ST.E.U16 desc[UR4][R26.64+-0xae], R127 ;  /* 0xffff527f1a007985 */ /* 0x000fe4000c101504 */
[----:B------:R-:W-:-:S02]  /*1c530*/  IMAD.WIDE.U32 R18, R10, -0x326172a9, RZ ;  /* 0xcd9e8d570a127825 */ /* 0x000fc400078e00ff */
[----:B------:R-:W-:Y:S02]  /*1c540*/  ST.E.U16 desc[UR4][R24.64+-0xb0], R60 ;  /* 0xffff503c18007985 */ /* 0x000fe4000c101504 */
[----:B------:R-:W-:Y:S02]  /*1c550*/  IMAD.MOV.U32 R206, RZ, RZ, R131 ;  /* 0x000000ffffce7224 */ /* 0x000fe400078e0083 */
[----:B------:R4:W-:Y:S01]  /*1c560*/  ST.E.U16 desc[UR4][R24.64+-0xae], R61 ;  /* 0xffff523d18007985 */ /* 0x0009e2000c101504 */
[----:B------:R-:W-:Y:S02]  /*1c570*/  IMAD.MOV.U32 R131, RZ, RZ, R81 ;  /* 0x000000ffff837224 */ /* 0x000fe400078e0051 */
[----:B-1----:R-:W-:Y:S02]  /*1c580*/  IMAD.MOV.U32 R66, RZ, RZ, R85 ;  /* 0x000000ffff427224 */ /* 0x002fe400078e0055 */
[----:B---3--:R-:W-:Y:S01]  /*1c590*/  IMAD.MOV.U32 R64, RZ, RZ, R161 ;  /* 0x000000ffff407224 */ /* 0x008fe200078e00a1 */
[-CC-:B------:R-:W-:Y:S01]  /*1c5a0*/  LOP3.LUT R51, R57, R232.reuse, R4.reuse, 0x96, !PT ;  /* 0x000000e839337212 */ /* 0x180fe200078e9604 */
[----:B------:R-:W-:Y:S01]  /*1c5b0*/  IMAD.MOV.U32 R67, RZ, RZ, R129 ;  /* 0x000000ffff437224 */ /* 0x000fe200078e0081 */
[-C--:B------:R-:W-:Y:S01]  /*1c5c0*/  LOP3.LUT R83, R9, R232.reuse, R4, 0x96, !PT ;  /* 0x000000e809537212 */ /* 0x080fe200078e9604 */
[----:B------:R-:W-:Y:S01]  /*1c5d0*/  IMAD.MOV.U32 R81, RZ, RZ, R84 ;  /* 0x000000ffff517224 */ /* 0x000fe200078e0054 */
[-C--:B------:R-:W-:Y:S01]  /*1c5e0*/  LOP3.LUT R84, R55, R232.reuse, R4, 0x96, !PT ;  /* 0x000000e837547212 */ /* 0x080fe200078e9604 */
[----:B------:R-:W-:Y:S01]  /*1c5f0*/  IMAD.MOV.U32 R62, RZ, RZ, R160 ;  /* 0x000000ffff3e7224 */ /* 0x000fe200078e00a0 */
[----:B------:R-:W-:Y:S01]  /*1c600*/  LOP3.LUT R85, R7, R232, R4, 0x96, !PT ;  /* 0x000000e807557212 */ /* 0x000fe200078e9604 */
[----:B------:R-:W-:-:S04]  /*1c610*/  IMAD.WIDE.U32 R160, R50, -0x326172a9, RZ ;  /* 0xcd9e8d5732a07825 */ /* 0x000fc800078e00ff */
[----:B----4-:R-:W-:-:S04]  /*1c620*/  IMAD.WIDE.U32 R60, R5, -0x326172a9, RZ ;  /* 0xcd9e8d57053c7825 */ /* 0x010fc800078e00ff */
[----:B------:R-:W-:Y:S01]  /*1c630*/  IMAD.WIDE.U32 R4, R63, -0x326172a9, RZ ;  /* 0xcd9e8d573f047825 */ /* 0x000fe200078e00ff */
[----:B------:R-:W-:-:S03]  /*1c640*/  LOP3.LUT R50, R61, R237, R18, 0x96, !PT ;  /* 0x000000ed3d327212 */ /* 0x000fc600078e9612 */
[----:B------:R-:W-:Y:S02]  /*1c650*/  IMAD.MOV.U32 R61, RZ, RZ, R64 ;  /* 0x000000ffff3d7224 */ /* 0x000fe400078e0040 */
[----:B------:R-:W-:Y:S02]  /*1c660*/  IMAD.MOV.U32 R63, RZ, RZ, R66 ;  /* 0x000000ffff3f7224 */ /* 0x000fe400078e0042 */
[----:B------:R-:W-:Y:S02]  /*1c670*/  IMAD.MOV.U32 R64, RZ, RZ, R67 ;  /* 0x000000ffff407224 */ /* 0x000fe400078e0043 */
[----:B--2---:R-:W-:Y:S02]  /*1c680*/  IMAD.MOV.U32 R67, RZ, RZ, R223 ;  /* 0x000000ffff437224 */ /* 0x004fe400078e00df */
[----:B------:R-:W-:Y:S02]  /*1c690*/  IMAD.MOV.U32 R66, RZ, RZ, R226 ;  /* 0x000000ffff427224 */ /* 0x000fe400078e00e2 */
[----:B------:R-:W2:Y:S04]  /*1c6a0*/  LDL.LU R226, [R1+0x34c] ;  /* 0x00034c0001e27983 */ /* 0x000ea80000300800 */
[----:B------:R-:W3:Y:S01]  /*1c6b0*/  LDL.LU R223, [R1+0x348] ;  /* 0x0003480001df7983 */ /* 0x000ee20000300800 */
[----:B------:R-:W-:-:S03]  /*1c6c0*/  IMAD.WIDE.U32 R10, R3, -0x326172a9, RZ ;  /* 0xcd9e8d57030a7825 */ /* 0x000fc600078e00ff */
[----:B------:R-:W-:Y:S04]  /*1c6d0*/  ST.E.U16 desc[UR4][R28.64+-0xb0], R68 ;  /* 0xffff50441c007985 */ /* 0x000fe8000c101504 */
[----:B------:R-:W-:Y:S01]  /*1c6e0*/  ST.E.U16 desc[UR4][R28.64+-0xae], R65 ;  /* 0xffff52411c007985 */ /* 0x000fe2000c101504 */
[----:B------:R-:W-:-:S03]  /*1c6f0*/  IMAD.WIDE.U32 R124, R87, -0x2daee0ad, RZ ;  /* 0xd2511f53577c7825 */ /* 0x000fc600078e00ff */
[----:B------:R-:W-:Y:S04]  /*1c700*/  ST.E.U16 desc[UR4][R52.64+-0xa0], R133 ;  /* 0xffff608534007985 */ /* 0x000fe8000c101504 */
[----:B------:R-:W-:Y:S01]  /*1c710*/  ST.E.U16 desc[UR4][R52.64+-0x9e], R132 ;  /* 0xffff628434007985 */ /* 0x000fe2000c101504 */
[----:B------:R-:W-:-:S03]  /*1c720*/  LOP3.LUT R128, R11, R219, R108, 0x96, !PT ;  /* 0x000000db0b807212 */ /* 0x000fc600078e966c */
[----:B------:R-:W-:Y:S01]  /*1c730*/  ST.E.U16 desc[UR4][R26.64+-0xa0], R144 ;  /* 0xffff60901a007985 */ /* 0x000fe2000c101504 */
[----:B------:R-:W-:-:S03]  /*1c740*/  LOP3.LUT R129, R161, R237, R10, 0x96, !PT ;  /* 0x000000eda1817212 */ /* 0x000fc600078e960a */
[----:B------:R-:W-:Y:S01]  /*1c750*/  ST.E.U16 desc[UR4][R26.64+-0x9e], R143 ;  /* 0xffff628f1a007985 */ /* 0x000fe2000c101504 */
[----:B------:R-:W-:-:S03]  /*1c760*/  IMAD.WIDE.U32 R10, R89, -0x2daee0ad, RZ ;  /* 0xd2511f53590a7825 */ /* 0x000fc600078e00ff */
[----:B------:R-:W-:Y:S04]  /*1c770*/  ST.E.U16 desc[UR4][R24.64+-0xa0], R76 ;  /* 0xffff604c18007985 */ /* 0x000fe8000c101504 */
[----:B------:R-:W-:Y:S01]  /*1c780*/  ST.E.U16 desc[UR4][R24.64+-0x9e], R75 ;  /* 0xffff624b18007985 */ /* 0x000fe2000c101504 */
[----:B------:R-:W-:-:S03]  /*1c790*/  IMAD.MOV.U32 R89, RZ, RZ, R81 ;  /* 0x000000ffff597224 */ /* 0x000fc600078e0051 */
[----:B------:R-:W-:Y:S04]  /*1c7a0*/  ST.E.U16 desc[UR4][R28.64+-0xa0], R74 ;  /* 0xffff604a1c007985 */ /* 0x000fe8000c101504 */
[----:B------:R-:W-:Y:S01]  /*1c7b0*/  ST.E.U16 desc[UR4][R28.64+-0x9e], R73 ;  /* 0xffff62491c007985 */ /* 0x000fe2000c101504 */
[----:B------:R-:W-:-:S03]  /*1c7c0*/  IMAD.WIDE.U32 R80, R88, -0x2daee0ad, RZ ;  /* 0xd2511f5358507825 */ /* 0x000fc600078e00ff */
        /* <DEDUP_REMOVED lines=8> */
[----:B------:R-:W-:-:S03]  /*1c850*/  IMAD.WIDE.U32 R130, R77, -0x326172a9, RZ ;  /* 0xcd9e8d574d827825 */ /* 0x000fc600078e00ff */
        /* <DEDUP_REMOVED lines=8> */
[----:B------:R-:W-:Y:S04]  /*1c8e0*/  ST.E.U16 desc[UR4][R26.64+-0x7e], R121 ;  /* 0xffff82791a007985 */ /* 0x000fe8000c101504 */
[----:B------:R-:W-:Y:S04]  /*1c8f0*/  ST.E.U16 desc[UR4][R24.64+-0x80], R49 ;  /* 0xffff803118007985 */ /* 0x000fe8000c101504 */
[----:B------:R-:W-:Y:S01]  /*1c900*/  ST.E.U16 desc[UR4][R24.64+-0x7e], R48 ;  /* 0xffff823018007985 */ /* 0x000fe2000c101504 */
[----:B------:R-:W-:-:S03]  /*1c910*/  LOP3.LUT R55, R7, R219, R108, 0x96, !PT ;  /* 0x000000db07377212 */ /* 0x000fc600078e966c */
[----:B------:R-:W-:Y:S01]  /*1c920*/  ST.E.U16 desc[UR4][R28.64+-0x80], R46 ;  /* 0xffff802e1c007985 */ /* 0x000fe2000c101504 */
[----:B------:R-:W-:-:S03]  /*1c930*/  LOP3.LUT R109, R131, R237, R6, 0x96, !PT ;  /* 0x000000ed836d7212 */ /* 0x000fc600078e9606 */
[----:B------:R-:W-:Y:S01]  /*1c940*/  ST.E.U16 desc[UR4][R28.64+-0x7e], R47 ;  /* 0xffff822f1c007985 */ /* 0x000fe2000c101504 */
[----:B------:R-:W-:-:S03]  /*1c950*/  LOP3.LUT R81, R81, R241, R8, 0x96, !PT ;  /* 0x000000f151517212 */ /* 0x000fc600078e9608 */
[----:B------:R-:W-:Y:S01]  /*1c960*/  ST.E.U16 desc[UR4][R52.64+-0x70], R119 ;  /* 0xffff907734007985 */ /* 0x000fe2000c101504 */
[----:B------:R-:W-:-:S03]  /*1c970*/  IMAD.WIDE.U32 R6, R9, -0x2daee0ad, RZ ;  /* 0xd2511f5309067825 */ /* 0x000fc600078e00ff */
[----:B------:R-:W-:Y:S01]  /*1c980*/  ST.E.U16 desc[UR4][R52.64+-0x6e], R118 ;  /* 0xffff927634007985 */ /* 0x000fe2000c101504 */
[----:B------:R-:W-:-:S03]  /*1c990*/  IMAD.WIDE.U32 R18, R51, -0x326172a9, RZ ;  /* 0xcd9e8d5733127825 */ /* 0x000fc600078e00ff */
[----:B------:R-:W-:Y:S01]  /*1c9a0*/  ST.E.U16 desc[UR4][R26.64+-0x70], R116 ;  /* 0xffff90741a007985 */ /* 0x000fe2000c101504 */
[----:B------:R-:W-:-:S03]  /*1c9b0*/  IMAD.WIDE.U32 R8, R3, -0x326172a9, RZ ;  /* 0xcd9e8d5703087825 */ /* 0x000fc600078e00ff */
[----:B------:R-:W-:Y:S04]  /*1c9c0*/  ST.E.U16 desc[UR4][R26.64+-0x6e], R117 ;  /* 0xffff92751a007985 */ /* 0x000fe8000c101504 */
[----:B------:R-:W-:Y:S04]  /*1c9d0*/  ST.E.U16 desc[UR4][R24.64+-0x70], R45 ;  /* 0xffff902d18007985 */ /* 0x000fe8000c101504 */
[----:B------:R-:W-:Y:S01]  /*1c9e0*/  ST.E.U16 desc[UR4][R24.64+-0x6e], R44 ;  /* 0xffff922c18007985 */ /* 0x000fe2000c101504 */
[----:B------:R-:W-:-:S03]  /*1c9f0*/  IMAD.MOV.U32 R57, RZ, RZ, R150 ;  /* 0x000000ffff397224 */ /* 0x000fc600078e0096 */
[----:B------:R-:W-:Y:S01]  /*1ca00*/  ST.E.U16 desc[UR4][R28.64+-0x70], R43 ;  /* 0xffff902b1c007985 */ /* 0x000fe2000c101504 */
[----:B------:R-:W-:-:S03]  /*1ca10*/  IMAD.MOV.U32 R87, RZ, RZ, R151 ;  /* 0x000000ffff577224 */ /* 0x000fc600078e0097 */
[----:B------:R-:W-:Y:S01]  /*1ca20*/  ST.E.U16 desc[UR4][R28.64+-0x6e], R42 ;  /* 0xffff922a1c007985 */ /* 0x000fe2000c101504 */
[----:B------:R-:W-:-:S03]  /*1ca30*/  IMAD.WIDE.U32 R126, R86, -0x2daee0ad, RZ ;  /* 0xd2511f53567e7825 */ /* 0x000fc600078e00ff */
[----:B------:R-:W-:Y:S01]  /*1ca40*/  ST.E.U16 desc[UR4][R52.64+-0x60], R115 ;  /* 0xffffa07334007985 */ /* 0x000fe2000c101504 */
[----:B------:R-:W-:-:S03]  /*1ca50*/  IMAD.WIDE.U32 R150, R58, -0x326172a9, RZ ;  /* 0xcd9e8d573a967825 */ /* 0x000fc600078e00ff */
[----:B------:R-:W-:Y:S01]  /*1ca60*/  ST.E.U16 desc[UR4][R52.64+-0x5e], R114 ;  /* 0xffffa27234007985 */ /* 0x000fe2000c101504 */
[----:B------:R-:W-:-:S03]  /*1ca70*/  LOP3.LUT R11, R7, R239, R82, 0x96, !PT ;  /* 0x000000ef070b7212 */ /* 0x000fc600078e9652 */
[----:B------:R-:W-:Y:S01]  /*1ca80*/  ST.E.U16 desc[UR4][R26.64+-0x60], R113 ;  /* 0xffffa0711a007985 */ /* 0x000fe2000c101504 */
[----:B------:R-:W-:-:S03]  /*1ca90*/  LOP3.LUT R3, R19, R219, R2, 0x96, !PT ;  /* 0x000000db13037212 */ /* 0x000fc600078e9602 */
[----:B------:R-:W-:Y:S01]  /*1caa0*/  ST.E.U16 desc[UR4][R26.64+-0x5e], R112 ;  /* 0xffffa2701a007985 */ /* 0x000fe2000c101504 */
[----:B------:R-:W-:-:S03]  /*1cab0*/  LOP3.LUT R7, R9, R237, R18, 0x96, !PT ;  /* 0x000000ed09077212 */ /* 0x000fc600078e9612 */
[----:B------:R-:W-:Y:S04]  /*1cac0*/  ST.E.U16 desc[UR4][R24.64+-0x60], R39 ;  /* 0xffffa02718007985 */ /* 0x000fe8000c101504 */
[----:B------:R-:W-:Y:S01]  /*1cad0*/  ST.E.U16 desc[UR4][R24.64+-0x5e], R38 ;  /* 0xffffa22618007985 */ /* 0x000fe2000c101504 */
[----:B------:R-:W-:-:S03]  /*1cae0*/  IMAD.MOV.U32 R56, RZ, RZ, R145 ;  /* 0x000000ffff387224 */ /* 0x000fc600078e0091 */
[----:B------:R-:W-:Y:S04]  /*1caf0*/  ST.E.U16 desc[UR4][R28.64+-0x60], R41 ;  /* 0xffffa0291c007985 */ /* 0x000fe8000c101504 */
[----:B------:R-:W-:Y:S01]  /*1cb00*/  ST.E.U16 desc[UR4][R28.64+-0x5e], R40 ;  /* 0xffffa2281c007985 */ /* 0x000fe2000c101504 */
[----:B------:R-:W-:-:S03]  /*1cb10*/  LOP3.LUT R145, R127, R241, R54, 0x96, !PT ;  /* 0x000000f17f917212 */ /* 0x000fc600078e9636 */
[----:B------:R-:W-:Y:S04]  /*1cb20*/  ST.E.U16 desc[UR4][R52.64+-0x50], R111 ;  /* 0xffffb06f34007985 */ /* 0x000fe8000c101504 */
        /* <DEDUP_REMOVED lines=12> */
[----:B------:R-:W-:Y:S04]  /*1cbf0*/  ST.E.U16 desc[UR4][R52.64+-0x40], R105 ;  /* 0xffffc06934007985 */ /* 0x000fe8000c101504 */
[----:B------:R-:W-:Y:S04]  /*1cc00*/  ST.E.U16 desc[UR4][R52.64+-0x3e], R104 ;  /* 0xffffc26834007985 */ /* 0x000fe8000c101504 */
        /* <DEDUP_REMOVED lines=27> */
[----:B------:R1:W-:Y:S04]  /*1cdc0*/  ST.E.U16 desc[UR4][R28.64+-0x1e], R13 ;  /* 0xffffe20d1c007985 */ /* 0x0003e8000c101504 */
[----:B------:R-:W-:Y:S04]  /*1cdd0*/  ST.E.U16 desc[UR4][R52.64+-0x10], R93 ;  /* 0xfffff05d34007985 */ /* 0x000fe8000c101504 */
[----:B------:R-:W-:Y:S04]  /*1cde0*/  ST.E.U16 desc[UR4][R52.64+-0xe], R92 ;  /* 0xfffff25c34007985 */ /* 0x000fe8000c101504 */
[----:B------:R-:W-:Y:S04]  /*1cdf0*/  ST.E.U16 desc[UR4][R26.64+-0x10], R91 ;  /* 0xfffff05b1a007985 */ /* 0x000fe8000c101504 */
[----:B------:R-:W-:Y:S04]  /*1ce00*/  ST.E.U16 desc[UR4][R26.64+-0xe], R90 ;  /* 0xfffff25a1a007985 */ /* 0x000fe8000c101504 */
[----:B------:R4:W-:Y:S04]  /*1ce10*/  ST.E.U16 desc[UR4][R24.64+-0x10], R12 ;  /* 0xfffff00c18007985 */ /* 0x0009e8000c101504 */
[----:B------:R2:W-:Y:S04]  /*1ce20*/  ST.E.U16 desc[UR4][R24.64+-0xe], R0 ;  /* 0xfffff20018007985 */ /* 0x0005e8000c101504 */
[----:B------:R-:W-:Y:S04]  /*1ce30*/  ST.E.U16 desc[UR4][R28.64+-0x10], R37 ;  /* 0xfffff0251c007985 */ /* 0x000fe8000c101504 */
[----:B------:R2:W-:Y:S01]  /*1ce40*/  ST.E.U16 desc[UR4][R28.64+-0xe], R59 ;  /* 0xfffff23b1c007985 */ /* 0x0005e2000c101504 */
[----:B------:R-:W-:-:S03]  /*1ce50*/  IMAD.WIDE.U32 R6, R6, -0x326172a9, RZ ;  /* 0xcd9e8d5706067825 */ /* 0x000fc600078e00ff */
[----:B---3--:R-:W3:Y:S01]  /*1ce60*/  LDSM.16.MT88.4 R24, [R223+0x4000] ;  /* 0x00400000df18783b */ /* 0x008ee20000004200 */
[----:B-1----:R-:W-:Y:S01]  /*1ce70*/  LOP3.LUT R13, R4, 0xff, RZ, 0xc0, !PT ;  /* 0x000000ff040d7812 */ /* 0x002fe200078ec0ff */
[----:B------:R-:W-:Y:S01]  /*1ce80*/  IMAD.MOV.U32 R65, RZ, RZ, R238 ;  /* 0x000000ffff417224 */ /* 0x000fe200078e00ee */
[-C--:B------:R-:W-:Y:S01]  /*1ce90*/  LOP3.LUT R3, R7, R135.reuse, R18, 0x96, !PT ;  /* 0x0000008707037212 */ /* 0x080fe200078e9612 */
[----:B------:R-:W-:Y:S01]  /*1cea0*/  IMAD.MOV.U32 R72, RZ, RZ, R87 ;  /* 0x000000ffff487224 */ /* 0x000fe200078e0057 */
[----:B------:R-:W-:Y:S01]  /*1ceb0*/  LOP3.LUT R14, R6, 0xffff, RZ, 0xc0, !PT ;  /* 0x0000ffff060e7812 */ /* 0x000fe200078ec0ff */
[----:B------:R-:W-:Y:S01]  /*1cec0*/  IMAD.MOV.U32 R73, RZ, RZ, R56 ;  /* 0x000000ffff497224 */ /* 0x000fe200078e0038 */
[----:B----4-:R-:W-:Y:S01]  /*1ced0*/  SHF.R.U32.HI R12, RZ, 0x18, R4 ;  /* 0x00000018ff0c7819 */ /* 0x010fe20000011604 */
[----:B------:R-:W-:Y:S01]  /*1cee0*/  IMAD.MOV.U32 R74, RZ, RZ, R57 ;  /* 0x000000ffff4a7224 */ /* 0x000fe200078e0039 */
[----:B--2---:R-:W-:Y:S01]  /*1cef0*/  LOP3.LUT R0, R5, R135, R10, 0x96, !PT ;  /* 0x0000008705007212 */ /* 0x004fe200078e960a */
[----:B------:R-:W-:Y:S01]  /*1cf00*/  IMAD.MOV.U32 R75, RZ, RZ, R88 ;  /* 0x000000ffff4b7224 */ /* 0x000fe200078e0058 */
[----:B------:R-:W-:Y:S01]  /*1cf10*/  LOP3.LUT R5, R4, 0xffff, RZ, 0xc0, !PT ;  /* 0x0000ffff04057812 */ /* 0x000fe200078ec0ff */
[----:B------:R-:W-:Y:S01]  /*1cf20*/  IMAD.MOV.U32 R140, RZ, RZ, R206 ;  /* 0x000000ffff8c7224 */ /* 0x000fe200078e00ce */
[----:B------:R-:W1:Y:S02]  /*1cf30*/  LDSM.16.MT88.4 R20, [R226+0x4000] ;  /* 0x00400000e214783b */ /* 0x000e640000004200 */
[----:B------:R-:W-:-:S02]  /*1cf40*/  SHF.R.U32.HI R9, RZ, 0x8, R5 ;  /* 0x00000008ff097819 */ /* 0x000fc40000011605 */
[----:B------:R-:W-:Y:S01]  /*1cf50*/  LOP3.LUT R28, R11, R235, R8, 0x96, !PT ;  /* 0x000000eb0b1c7212 */ /* 0x000fe200078e9608 */
[----:B------:R-:W-:Y:S01]  /*1cf60*/  IMAD.MOV.U32 R141, RZ, RZ, R154 ;  /* 0x000000ffff8d7224 */ /* 0x000fe200078e009a */
[----:B------:R-:W-:Y:S01]  /*1cf70*/  SHF.R.U32.HI R8, RZ, 0x10, R4 ;  /* 0x00000010ff087819 */ /* 0x000fe20000011604 */
[----:B------:R-:W-:Y:S01]  /*1cf80*/  IMAD.MOV.U32 R142, RZ, RZ, R158 ;  /* 0x000000ffff8e7224 */ /* 0x000fe200078e009e */
[----:B------:R-:W-:Y:S01]  /*1cf90*/  LOP3.LUT R4, R0, 0xffff, RZ, 0xc0, !PT ;  /* 0x0000ffff00047812 */ /* 0x000fe200078ec0ff */
[----:B------:R-:W-:Y:S01]  /*1cfa0*/  IMAD.MOV.U32 R143, RZ, RZ, R198 ;  /* 0x000000ffff8f7224 */ /* 0x000fe200078e00c6 */
[----:B------:R-:W-:Y:S01]  /*1cfb0*/  LOP3.LUT R7, R8, 0xff, RZ, 0xc0, !PT ;  /* 0x000000ff08077812 */ /* 0x000fe200078ec0ff */
[----:B------:R-:W-:Y:S01]  /*1cfc0*/  LDSM.16.MT88.4 R36, [R223+0x4400] ;  /* 0x00440000df24783b */ /* 0x000fe20000004200 */
[----:B------:R-:W-:Y:S02]  /*1cfd0*/  SHF.R.U32.HI R5, RZ, 0x10, R0 ;  /* 0x00000010ff057819 */ /* 0x000fe40000011600 */
[----:B------:R-:W-:-:S02]  /*1cfe0*/  LOP3.LUT R11, R0, 0xff, RZ, 0xc0, !PT ;  /* 0x000000ff000b7812 */ /* 0x000fc400078ec0ff */
[----:B------:R-:W-:Y:S02]  /*1cff0*/  SHF.R.U32.HI R10, RZ, 0x18, R0 ;  /* 0x00000018ff0a7819 */ /* 0x000fe40000011600 */
[----:B------:R-:W-:Y:S02]  /*1d000*/  SHF.R.U32.HI R8, RZ, 0x8, R4 ;  /* 0x00000008ff087819 */ /* 0x000fe40000011604 */
[----:B------:R-:W-:Y:S02]  /*1d010*/  PRMT R0, R13, 0x5410, R9 ;  /* 0x000054100d007816 */ /* 0x000fe40000000009 */
[----:B------:R-:W-:Y:S02]  /*1d020*/  PRMT R238, R193, 0x7054, R193 ;  /* 0x00007054c1ee7816 */ /* 0x000fe400000000c1 */
[----:B------:R-:W-:Y:S02]  /*1d030*/  LOP3.LUT R15, R6, 0xff, RZ, 0xc0, !PT ;  /* 0x000000ff060f7812 */ /* 0x000fe400078ec0ff */
[----:B------:R-:W-:-:S02]  /*1d040*/  SHF.R.U32.HI R17, RZ, 0x10, R6 ;  /* 0x00000010ff117819 */ /* 0x000fc40000011606 */
[----:B------:R-:W-:Y:S02]  /*1d050*/  SHF.R.U32.HI R16, RZ, 0x18, R6 ;  /* 0x00000018ff107819 */ /* 0x000fe40000011606 */
[----:B------:R-:W-:Y:S02]  /*1d060*/  LOP3.LUT R4, R5, 0xff, RZ, 0xc0, !PT ;  /* 0x000000ff05047812 */ /* 0x000fe400078ec0ff */
[----:B------:R-:W-:Y:S02]  /*1d070*/  PRMT R6, R11, 0x5410, R8 ;  /* 0x000054100b067816 */ /* 0x000fe40000000008 */
[--C-:B------:R-:W-:Y:S02]  /*1d080*/  HSET2.LE.AND R0, R0, R238.reuse, PT ;  /* 0x000000ee00007233 */ /* 0x100fe40003803000 */
[----:B------:R-:W-:Y:S02]  /*1d090*/  PRMT R5, R4, 0x5410, R10 ;  /* 0x0000541004057816 */ /* 0x000fe4000000000a */
[----:B------:R-:W-:-:S02]  /*1d0a0*/  HSET2.LE.AND R4, R6, R238, PT ;  /* 0x000000ee06047233 */ /* 0x000fc40003803000 */
[----:B------:R-:W-:Y:S02]  /*1d0b0*/  LOP3.LUT R6, R164, R0, RZ, 0xc0, !PT ;  /* 0x00000000a4067212 */ /* 0x000fe400078ec0ff */
[----:B------:R-:W-:Y:S02]  /*1d0c0*/  LOP3.LUT R0, R3, 0xffff, RZ, 0xc0, !PT ;  /* 0x0000ffff03007812 */ /* 0x000fe400078ec0ff */
[----:B------:R-:W-:Y:S02]  /*1d0d0*/  PRMT R7, R7, 0x5410, R12 ;  /* 0x0000541007077816 */ /* 0x000fe4000000000c */
[----:B------:R-:W-:Y:S02]  /*1d0e0*/  SHF.R.U32.HI R10, RZ, 0x8, R14 ;  /* 0x00000008ff0a7819 */ /* 0x000fe4000001160e */
[----:B------:R-:W-:Y:S02]  /*1d0f0*/  LOP3.LUT R9, R3, 0xff, RZ, 0xc0, !PT ;  /* 0x000000ff03097812 */ /* 0x000fe400078ec0ff */
[----:B------:R-:W-:-:S02]  /*1d100*/  SHF.R.U32.HI R8, RZ, 0x10, R3 ;  /* 0x00000010ff087819 */ /* 0x000fc40000011603 */
[----:B------:R-:W-:Y:S02]  /*1d110*/  SHF.R.U32.HI R0, RZ, 0x8, R0 ;  /* 0x00000008ff007819 */ /* 0x000fe40000011600 */
[--C-:B------:R-:W-:Y:S02]  /*1d120*/  HSET2.LE.AND R7, R7, R238.reuse, PT ;  /* 0x000000ee07077233 */ /* 0x100fe40003803000 */
[----:B------:R-:W-:Y:S02]  /*1d130*/  HSET2.LE.AND R5, R5, R238, PT ;  /* 0x000000ee05057233 */ /* 0x000fe40003803000 */
[----:B------:R-:W-:Y:S02]  /*1d140*/  PRMT R10, R15, 0x5410, R10 ;  /* 0x000054100f0a7816 */ /* 0x000fe4000000000a */
[----:B------:R-:W-:Y:S02]  /*1d150*/  SHF.R.U32.HI R11, RZ, 0x18, R3 ;  /* 0x00000018ff0b7819 */ /* 0x000fe40000011603 */
[----:B------:R-:W-:-:S02]  /*1d160*/  LOP3.LUT R8, R8, 0xff, RZ, 0xc0, !PT ;  /* 0x000000ff08087812 */ /* 0x000fc400078ec0ff */
[----:B------:R-:W-:Y:S02]  /*1d170*/  PRMT R9, R9, 0x5410, R0 ;  /* 0x0000541009097816 */ /* 0x000fe40000000000 */
[----:B------:R-:W-:Y:S02]  /*1d180*/  LOP3.LUT R7, R163, R7, RZ, 0xc0, !PT ;  /* 0x00000007a3077212 */ /* 0x000fe400078ec0ff */
[----:B------:R-:W-:Y:S02]  /*1d190*/  LOP3.LUT R4, R166, R4, RZ, 0xc0, !PT ;  /* 0x00000004a6047212 */ /* 0x000fe400078ec0ff */
[----:B------:R-:W-:Y:S02]  /*1d1a0*/  LOP3.LUT R5, R165, R5, RZ, 0xc0, !PT ;  /* 0x00000005a5057212 */ /* 0x000fe400078ec0ff */
[----:B------:R-:W-:Y:S02]  /*1d1b0*/  HSET2.LE.AND R0, R10, R238, PT ;  /* 0x000000ee0a007233 */ /* 0x000fe40003803000 */
[----:B------:R-:W-:-:S02]  /*1d1c0*/  PRMT R11, R8, 0x5410, R11 ;  /* 0x00005410080b7816 */ /* 0x000fc4000000000b */
[--C-:B------:R-:W-:Y:S02]  /*1d1d0*/  HSET2.LE.AND R8, R9, R238.reuse, PT ;  /* 0x000000ee09087233 */ /* 0x100fe40003803000 */
[----:B------:R-:W-:Y:S01]  /*1d1e0*/  LOP3.LUT R10, R199, R0, RZ, 0xc0, !PT ;  /* 0x00000000c70a7212 */ /* 0x000fe200078ec0ff */
[----:B---3--:R-:W-:Y:S01]  /*1d1f0*/  HMMA.16816.F32.BF16 R56, R4, R24, R72 ;  /* 0x000000180438723c */ /* 0x008fe20000041848 */
[----:B------:R-:W-:Y:S02]  /*1d200*/  HSET2.LE.AND R0, R11, R238, PT ;  /* 0x000000ee0b007233 */ /* 0x000fe40003803000 */
[----:B------:R-:W-:Y:S02]  /*1d210*/  LOP3.LUT R8, R244, R8, RZ, 0xc0, !PT ;  /* 0x00000008f4087212 */ /* 0x000fe400078ec0ff */
[----:B------:R-:W2:Y:S02]  /*1d220*/  LDL.LU R244, [R1+0x344] ;  /* 0x0003440001f47983 */ /* 0x000ea40000300800 */
[----:B------:R-:W-:-:S02]  /*1d230*/  IMAD.MOV.U32 R74, RZ, RZ, R245 ;  /* 0x000000ffff4a7224 */ /* 0x000fc400078e00f5 */
[----:B------:R-:W3:Y:S01]  /*1d240*/  LDL.LU R72, [R1+0x230] ;  /* 0x0002300001487983 */ /* 0x000ee20000300800 */
[----:B------:R-:W-:Y:S01]  /*1d250*/  IMAD.MOV.U32 R75, RZ, RZ, R181 ;  /* 0x000000ffff4b7224 */ /* 0x000fe200078e00b5 */
[----:B------:R-:W-:Y:S02]  /*1d260*/  LOP3.LUT R9, R180, R0, RZ, 0xc0, !PT ;  /* 0x00000000b4097212 */ /* 0x000fe400078ec0ff */
[----:B------:R-:W3:Y:S01]  /*1d270*/  LDL.LU R73, [R1+0x234] ;  /* 0x0002340001497983 */ /* 0x000ee20000300800 */
[----:B------:R-:W-:Y:S03]  /*1d280*/  HMMA.16816.F32.BF16 R44, R4, R26, R140 ;  /* 0x0000001a042c723c */ /* 0x000fe6000004188c */
[----:B------:R-:W4:Y:S04]  /*1d290*/  LDL.LU R245, [R1+0x340] ;  /* 0x0003400001f57983 */ /* 0x000f280000300800 */
[----:B------:R-:W2:Y:S04]  /*1d2a0*/  LDL.LU R181, [R1+0x33c] ;  /* 0x00033c0001b57983 */ /* 0x000ea80000300800 */
[----:B------:R-:W4:Y:S04]  /*1d2b0*/  LDL.LU R180, [R1+0x338] ;  /* 0x0003380001b47983 */ /* 0x000f280000300800 */
[----:B------:R-:W4:Y:S04]  /*1d2c0*/  LDL.LU R140, [R1+0x240] ;  /* 0x00024000018c7983 */ /* 0x000f280000300800 */
[----:B------:R-:W4:Y:S01]  /*1d2d0*/  LDL.LU R141, [R1+0x244] ;  /* 0x00024400018d7983 */ /* 0x000f220000300800 */
[----:B------:R-:W-:-:S02]  /*1d2e0*/  LOP3.LUT R12, R17, 0xff, RZ, 0xc0, !PT ;  /* 0x000000ff110c7812 */ /* 0x000fc400078ec0ff */
[----:B------:R-:W-:Y:S01]  /*1d2f0*/  LOP3.LUT R54, R19, R235, R60, 0x96, !PT ;  /* 0x000000eb13367212 */ /* 0x000fe200078e963c */
[----:B------:R-:W-:Y:S01]  /*1d300*/  IMAD.MOV.U32 R60, RZ, RZ, R89 ;  /* 0x000000ffff3c7224 */ /* 0x000fe200078e0059 */
[----:B------:R-:W-:Y:S01]  /*1d310*/  PRMT R3, R12, 0x5410, R16 ;  /* 0x000054100c037816 */ /* 0x000fe20000000010 */
[C---:B-1----:R-:W-:Y:S04]  /*1d320*/  HMMA.16816.F32.BF16 R64, R4.reuse, R20, R64 ;  /* 0x000000140440723c */ /* 0x042fe80000041840 */
[----:B------:R-:W-:Y:S02]  /*1d330*/  HSET2.LE.AND R3, R3, R238, PT ;  /* 0x000000ee03037233 */ /* 0x000fe40003803000 */
[----:B------:R-:W-:Y:S01]  /*1d340*/  HMMA.16816.F32.BF16 R60, R4, R22, R60 ;  /* 0x00000016043c723c */ /* 0x000fe2000004183c */
[----:B------:R-:W-:-:S02]  /*1d350*/  IMAD.WIDE.U32 R12, R83, -0x326172a9, RZ ;  /* 0xcd9e8d57530c7825 */ /* 0x000fc400078e00ff */
[----:B------:R-:W-:-:S04]  /*1d360*/  LOP3.LUT R11, R174, R3, RZ, 0xc0, !PT ;  /* 0x00000003ae0b7212 */ /* 0x000fc800078ec0ff */
[----:B------:R-:W-:Y:S02]  /*1d370*/  IMAD.WIDE.U32 R4, R28, -0x2daee0ad, RZ ;  /* 0xd2511f531c047825 */ /* 0x000fe400078e00ff */
[----:B------:R-:W1:Y:S02]  /*1d380*/  LDSM.16.MT88.4 R28, [R226+0x4400] ;  /* 0x00440000e21c783b */ /* 0x000e640000004200 */
[----:B------:R-:W-:Y:S01]  /*1d390*/  IMAD.WIDE.U32 R40, R81, -0x326172a9, RZ ;  /* 0xcd9e8d5751287825 */ /* 0x000fe200078e00ff */
[----:B------:R-:W-:Y:S02]  /*1d3a0*/  LOP3.LUT R3, R4, 0xffff, RZ, 0xc0, !PT ;  /* 0x0000ffff04037812 */ /* 0x000fe400078ec0ff */
[----:B------:R-:W-:Y:S02]  /*1d3b0*/  LOP3.LUT R0, R5, R155, R50, 0x96, !PT ;  /* 0x0000009b05007212 */ /* 0x000fe400078e9632 */
[----:B------:R-:W-:Y:S02]  /*1d3c0*/  SHF.R.U32.HI R5, RZ, 0x10, R4 ;  /* 0x00000010ff057819 */ /* 0x000fe40000011604 */
[----:B------:R-:W-:-:S02]  /*1d3d0*/  SHF.R.U32.HI R15, RZ, 0x8, R3 ;  /* 0x00000008ff0f7819 */ /* 0x000fc40000011603 */
[----:B------:R-:W-:Y:S02]  /*1d3e0*/  LOP3.LUT R17, R4, 0xff, RZ, 0xc0, !PT ;  /* 0x000000ff04117812 */ /* 0x000fe400078ec0ff */
[----:B------:R-:W-:Y:S02]  /*1d3f0*/  SHF.R.U32.HI R16, RZ, 0x18, R4 ;  /* 0x00000018ff107819 */ /* 0x000fe40000011604 */
[----:B------:R-:W-:Y:S02]  /*1d400*/  LOP3.LUT R3, R0, 0xffff, RZ, 0xc0, !PT ;  /* 0x0000ffff00037812 */ /* 0x000fe400078ec0ff */
[----:B------:R-:W-:Y:S02]  /*1d410*/  LOP3.LUT R33, R41, R237, R12, 0x96, !PT ;  /* 0x000000ed29217212 */ /* 0x000fe400078e960c */
[----:B------:R-:W-:Y:S01]  /*1d420*/  SHF.R.U32.HI R4, RZ, 0x10, R0 ;  /* 0x00000010ff047819 */ /* 0x000fe20000011600 */
[----:B------:R-:W-:Y:S01]  /*1d430*/  IMAD.MOV.U32 R142, RZ, RZ, R201 ;  /* 0x000000ffff8e7224 */ /* 0x000fe200078e00c9 */
[----:B------:R-:W-:Y:S01]  /*1d440*/  LOP3.LUT R32, R13, R219, R2, 0x96, !PT ;  /* 0x000000db0d207212 */ /* 0x000fe200078e9602 */
[----:B------:R-:W-:Y:S01]  /*1d450*/  IMAD.MOV.U32 R143, RZ, RZ, R210 ;  /* 0x000000ffff8f7224 */ /* 0x000fe200078e00d2 */
[----:B------:R-:W-:Y:S01]  /*1d460*/  LOP3.LUT R12, R5, 0xff, RZ, 0xc0, !PT ;  /* 0x000000ff050c7812 */ /* 0x000fe200078ec0ff */
[----:B------:R-:W-:Y:S01]  /*1d470*/  IMAD.WIDE.U32 R96, R84, -0x326172a9, RZ ;  /* 0xcd9e8d5754607825 */ /* 0x000fe200078e00ff */
[----:B------:R-:W-:Y:S01]  /*1d480*/  LOP3.LUT R14, R0, 0xff, RZ, 0xc0, !PT ;  /* 0x000000ff000e7812 */ /* 0x000fe200078ec0ff */
[----:B------:R-:W4:Y:S01]  /*1d490*/  LDL.LU R201, [R1+0x334] ;  /* 0x0003340001c97983 */ /* 0x000f220000300800 */
[----:B------:R-:W-:Y:S01]  /*1d4a0*/  SHF.R.U32.HI R13, RZ, 0x18, R0 ;  /* 0x00000018ff0d7819 */ /* 0x000fe20000011600 */
[----:B------:R-:W-:Y:S01]  /*1d4b0*/  IMAD.WIDE.U32 R42, R85, -0x326172a9, RZ ;  /* 0xcd9e8d57552a7825 */ /* 0x000fe200078e00ff */
[----:B------:R-:W-:Y:S01]  /*1d4c0*/  SHF.R.U32.HI R5, RZ, 0x8, R3 ;  /* 0x00000008ff057819 */ /* 0x000fe20000011603 */
[----:B------:R-:W4:Y:S01]  /*1d4d0*/  LDL.LU R210, [R1+0x330] ;  /* 0x0003300001d27983 */ /* 0x000f220000300800 */
[----:B------:R-:W-:Y:S01]  /*1d4e0*/  PRMT R0, R17, 0x5410, R15 ;  /* 0x0000541011007816 */ /* 0x000fe2000000000f */
[----:B------:R-:W-:Y:S01]  /*1d4f0*/  IMAD.WIDE.U32 R6, R54, -0x2daee0ad, RZ ;  /* 0xd2511f5336067825 */ /* 0x000fe200078e00ff */
[----:B------:R-:W-:-:S02]  /*1d500*/  LOP3.LUT R3, R4, 0xff, RZ, 0xc0, !PT ;  /* 0x000000ff04037812 */ /* 0x000fc400078ec0ff */
[----:B------:R-:W-:Y:S02]  /*1d510*/  PRMT R4, R12, 0x5410, R16 ;  /* 0x000054100c047816 */ /* 0x000fe40000000010 */
[----:B------:R-:W-:Y:S02]  /*1d520*/  PRMT R12, R14, 0x5410, R5 ;  /* 0x000054100e0c7816 */ /* 0x000fe40000000005 */
[----:B------:R-:W-:Y:S02]  /*1d530*/  HSET2.LE.AND R0, R0, R238, PT ;  /* 0x000000ee00007233 */ /* 0x000fe40003803000 */
[-CC-:B------:R-:W-:Y:S02]  /*1d540*/  LOP3.LUT R93, R97, R219.reuse, R2.reuse, 0x96, !PT ;  /* 0x000000db615d7212 */ /* 0x180fe400078e9602 */
[----:B------:R-:W-:Y:S02]  /*1d550*/  LOP3.LUT R92, R43, R219, R2, 0x96, !PT ;  /* 0x000000db2b5c7212 */ /* 0x000fe400078e9602 */
[----:B------:R-:W-:-:S02]  /*1d560*/  PRMT R5, R3, 0x5410, R13 ;  /* 0x0000541003057816 */ /* 0x000fc4000000000d */
[----:B------:R-:W-:Y:S02]  /*1d570*/  LOP3.LUT R2, R7, R155, R78, 0x96, !PT ;  /* 0x0000009b07027212 */ /* 0x000fe400078e964e */
[----:B------:R-:W-:Y:S02]  /*1d580*/  HSET2.LE.AND R3, R4, R238, PT ;  /* 0x000000ee04037233 */ /* 0x000fe40003803000 */
[C---:B------:R-:W-:Y:S02]  /*1d590*/  LOP3.LUT R13, R6.reuse, 0xffff, RZ, 0xc0, !PT ;  /* 0x0000ffff060d7812 */ /* 0x040fe400078ec0ff */
[----:B------:R-:W-:Y:S02]  /*1d5a0*/  LOP3.LUT R17, R6, 0xff, RZ, 0xc0, !PT ;  /* 0x000000ff06117812 */ /* 0x000fe400078ec0ff */
[--C-:B------:R-:W-:Y:S02]  /*1d5b0*/  SHF.R.U32.HI R14, RZ, 0x10, R6.reuse ;  /* 0x00000010ff0e7819 */ /* 0x100fe40000011606 */
[----:B------:R-:W-:-:S02]  /*1d5c0*/  SHF.R.U32.HI R16, RZ, 0x18, R6 ;  /* 0x00000018ff107819 */ /* 0x000fc40000011606 */
[----:B------:R-:W-:Y:S02]  /*1d5d0*/  LOP3.LUT R6, R167, R0, RZ, 0xc0, !PT ;  /* 0x00000000a7067212 */ /* 0x000fe400078ec0ff */
[----:B------:R-:W-:Y:S02]  /*1d5e0*/  LOP3.LUT R0, R2, 0xffff, RZ, 0xc0, !PT ;  /* 0x0000ffff02007812 */ /* 0x000fe400078ec0ff */
[----:B------:R-:W-:Y:S02]  /*1d5f0*/  LOP3.LUT R7, R168, R3, RZ, 0xc0, !PT ;  /* 0x00000003a8077212 */ /* 0x000fe400078ec0ff */
[----:B------:R-:W-:Y:S02]  /*1d600*/  HSET2.LE.AND R4, R12, R238, PT ;  /* 0x000000ee0c047233 */ /* 0x000fe40003803000 */
[----:B------:R-:W-:Y:S02]  /*1d610*/  SHF.R.U32.HI R3, RZ, 0x10, R2 ;  /* 0x00000010ff037819 */ /* 0x000fe40000011602 */
[----:B------:R-:W-:-:S02]  /*1d620*/  LOP3.LUT R12, R14, 0xff, RZ, 0xc0, !PT ;  /* 0x000000ff0e0c7812 */ /* 0x000fc400078ec0ff */
[----:B------:R-:W-:Y:S02]  /*1d630*/  HSET2.LE.AND R5, R5, R238, PT ;  /* 0x000000ee05057233 */ /* 0x000fe40003803000 */
[----:B------:R-:W-:Y:S01]  /*1d640*/  LOP3.LUT R14, R2, 0xff, RZ, 0xc0, !PT ;  /* 0x000000ff020e7812 */ /* 0x000fe200078ec0ff */
[----:B------:R-:W-:Y:S01]  /*1d650*/  IMAD.WIDE.U32 R18, R55, -0x2daee0ad, RZ ;  /* 0xd2511f5337127825 */ /* 0x000fe200078e00ff */
[----:B------:R-:W-:Y:S02]  /*1d660*/  LOP3.LUT R4, R170, R4, RZ, 0xc0, !PT ;  /* 0x00000004aa047212 */ /* 0x000fe400078ec0ff */
[----:B------:R-:W-:Y:S02]  /*1d670*/  LOP3.LUT R5, R169, R5, RZ, 0xc0, !PT ;  /* 0x00000005a9057212 */ /* 0x000fe400078ec0ff */
[----:B------:R-:W-:Y:S01]  /*1d680*/  LOP3.LUT R19, R19, R239, R146, 0x96, !PT ;  /* 0x000000ef13137212 */ /* 0x000fe200078e9692 */
[----:B------:R-:W-:-:S04]  /*1d690*/  IMAD.WIDE.U32 R54, R109, -0x2daee0ad, RZ ;  /* 0xd2511f536d367825 */ /* 0x000fc800078e00ff */
[C---:B-1----:R-:W-:Y:S06]  /*1d6a0*/  HMMA.16816.F32.BF16 R76, R4.reuse, R28, R64 ;  /* 0x0000001c044c723c */ /* 0x042fec0000041840 */
[----:B------:R-:W-:Y:S06]  /*1d6b0*/  HMMA.16816.F32.BF16 R44, R4, R38, R44 ;  /* 0x00000026042c723c */ /* 0x000fec000004182c */
[----:B---3--:R-:W-:Y:S07]  /*1d6c0*/  HMMA.16816.F32.BF16 R48, R8, R20, R72 ;  /* 0x000000140830723c */ /* 0x008fee0000041848 */
[----:B------:R-:W-:-:S02]  /*1d6d0*/  IMAD.MOV.U32 R74, RZ, RZ, R251 ;  /* 0x000000ffff4a7224 */ /* 0x000fc400078e00fb */
[----:B--2---:R-:W-:Y:S02]  /*1d6e0*/  IMAD.MOV.U32 R73, RZ, RZ, R181 ;  /* 0x000000ffff497224 */ /* 0x004fe400078e00b5 */
[----:B------:R-:W-:Y:S02]  /*1d6f0*/  IMAD.MOV.U32 R75, RZ, RZ, R250 ;  /* 0x000000ffff4b7224 */ /* 0x000fe400078e00fa */
[----:B----4-:R-:W-:Y:S01]  /*1d700*/  IMAD.MOV.U32 R72, RZ, RZ, R180 ;  /* 0x000000ffff487224 */ /* 0x010fe200078e00b4 */
[C---:B------:R-:W-:Y:S01]  /*1d710*/  HMMA.16816.F32.BF16 R68, R8.reuse, R22, R140 ;  /* 0x000000160844723c */ /* 0x040fe2000004188c */
[----:B------:R-:W-:Y:S01]  /*1d720*/  IMAD.WIDE.U32 R20, R33, -0x2daee0ad, RZ ;  /* 0xd2511f5321147825 */ /* 0x000fe200078e00ff */
[----:B------:R1:W5:Y:S04]  /*1d730*/  LDL.LU R180, [R1+0x32c] ;  /* 0x00032c0001b47983 */ /* 0x0003680000300800 */
[----:B------:R-:W-:Y:S01]  /*1d740*/  HMMA.16816.F32.BF16 R88, R8, R24, R72 ;  /* 0x000000180858723c */ /* 0x000fe20000041848 */
[----:B------:R-:W-:Y:S01]  /*1d750*/  IMAD.MOV.U32 R140, RZ, RZ, R245 ;  /* 0x000000ffff8c7224 */ /* 0x000fe200078e00f5 */
[----:B------:R1:W5:Y:S01]  /*1d760*/  LDL.LU R181, [R1+0x328] ;  /* 0x0003280001b57983 */ /* 0x0003620000300800 */
[----:B------:R-:W-:-:S02]  /*1d770*/  IMAD.MOV.U32 R141, RZ, RZ, R244 ;  /* 0x000000ffff8d7224 */ /* 0x000fc400078e00f4 */
[----:B------:R-:W-:Y:S02]  /*1d780*/  IMAD.MOV.U32 R142, RZ, RZ, R243 ;  /* 0x000000ffff8e7224 */ /* 0x000fe400078e00f3 */
[----:B------:R-:W-:Y:S01]  /*1d790*/  IMAD.MOV.U32 R143, RZ, RZ, R242 ;  /* 0x000000ffff8f7224 */ /* 0x000fe200078e00f2 */
[----:B------:R-:W-:Y:S01]  /*1d7a0*/  HMMA.16816.F32.BF16 R72, R4, R30, R60 ;  /* 0x0000001e0448723c */ /* 0x000fe2000004183c */
[----:B------:R-:W-:Y:S01]  /*1d7b0*/  IMAD.WIDE.U32 R22, R128, -0x2daee0ad, RZ ;  /* 0xd2511f5380167825 */ /* 0x000fe200078e00ff */
[----:B------:R1:W5:Y:S04]  /*1d7c0*/  LDL.LU R251, [R1+0x324] ;  /* 0x0003240001fb7983 */ /* 0x0003680000300800 */
[----:B------:R-:W-:Y:S01]  /*1d7d0*/  HMMA.16816.F32.BF16 R84, R8, R26, R140 ;  /* 0x0000001a0854723c */ /* 0x000fe2000004188c */
[----:B------:R-:W2:Y:S05]  /*1d7e0*/  LDSM.16.MT88.4 R24, [R226+0x4800] ;  /* 0x00480000e218783b */ /* 0x000eaa0000004200 */
[----:B------:R-:W-:Y:S01]  /*1d7f0*/  HMMA.16816.F32.BF16 R60, R4, R36, R56 ;  /* 0x00000024043c723c */ /* 0x000fe20000041838 */
[----:B------:R-:W-:Y:S01]  /*1d800*/  SHF.R.U32.HI R11, RZ, 0x8, R13 ;  /* 0x00000008ff0b7819 */ /* 0x000fe2000001160d */
[----:B------:R-:W-:Y:S01]  /*1d810*/  IMAD.WIDE.U32 R8, R32, -0x2daee0ad, RZ ;  /* 0xd2511f5320087825 */ /* 0x000fe200078e00ff */
[----:B------:R-:W-:Y:S01]  /*1d820*/  SHF.R.U32.HI R10, RZ, 0x8, R0 ;  /* 0x00000008ff0a7819 */ /* 0x000fe20000011600 */
[----:B------:R-:W3:Y:S01]  /*1d830*/  LDSM.16.MT88.4 R32, [R223+0x4800] ;  /* 0x00480000df20783b */ /* 0x000ee20000004200 */
[----:B------:R-:W-:-:S02]  /*1d840*/  SHF.R.U32.HI R13, RZ, 0x18, R2 ;  /* 0x00000018ff0d7819 */ /* 0x000fc40000011602 */
[----:B------:R-:W-:Y:S01]  /*1d850*/  LOP3.LUT R2, R3, 0xff, RZ, 0xc0, !PT ;  /* 0x000000ff03027812 */ /* 0x000fe200078ec0ff */
[----:B------:R1:W5:Y:S01]  /*1d860*/  LDL.LU R250, [R1+0x320] ;  /* 0x0003200001fa7983 */ /* 0x0003620000300800 */
[----:B------:R-:W-:Y:S02]  /*1d870*/  PRMT R3, R12, 0x5410, R16 ;  /* 0x000054100c037816 */ /* 0x000fe40000000010 */
[----:B------:R-:W-:Y:S01]  /*1d880*/  PRMT R10, R14, 0x5410, R10 ;  /* 0x000054100e0a7816 */ /* 0x000fe2000000000a */
[----:B------:R-:W-:Y:S01]  /*1d890*/  IMAD.WIDE.U32 R4, R19, -0x326172a9, RZ ;  /* 0xcd9e8d5713047825 */ /* 0x000fe200078e00ff */
[----:B------:R-:W-:Y:S01]  /*1d8a0*/  LOP3.LUT R15, R9, R239, R80, 0x96, !PT ;  /* 0x000000ef090f7212 */ /* 0x000fe200078e9650 */
[----:B------:R1:W5:Y:S01]  /*1d8b0*/  LDL.LU R245, [R1+0x31c] ;  /* 0x00031c0001f57983 */ /* 0x0003620000300800 */
[----:B------:R-:W-:Y:S02]  /*1d8c0*/  PRMT R9, R2, 0x5410, R13 ;  /* 0x0000541002097816 */ /* 0x000fe4000000000d */
[--C-:B------:R-:W-:Y:S01]  /*1d8d0*/  HSET2.LE.AND R2, R3, R238.reuse, PT ;  /* 0x000000ee03027233 */ /* 0x100fe20003803000 */
[----:B------:R1:W5:Y:S01]  /*1d8e0*/  LDL.LU R244, [R1+0x318] ;  /* 0x0003180001f47983 */ /* 0x0003620000300800 */
[----:B------:R-:W-:-:S02]  /*1d8f0*/  HSET2.LE.AND R3, R10, R238, PT ;  /* 0x000000ee0a037233 */ /* 0x000fc40003803000 */
[----:B------:R-:W-:Y:S01]  /*1d900*/  PRMT R0, R17, 0x5410, R11 ;  /* 0x0000541011007816 */ /* 0x000fe2000000000b */
[----:B------:R1:W5:Y:S01]  /*1d910*/  LDL.LU R243, [R1+0x314] ;  /* 0x0003140001f37983 */ /* 0x0003620000300800 */
[----:B------:R-:W-:Y:S02]  /*1d920*/  LOP3.LUT R12, R21, R233, R8, 0x96, !PT ;  /* 0x000000e9150c7212 */ /* 0x000fe400078e9608 */
[----:B------:R-:W-:Y:S01]  /*1d930*/  LOP3.LUT R11, R182, R2, RZ, 0xc0, !PT ;  /* 0x00000002b60b7212 */ /* 0x000fe200078ec0ff */
[----:B------:R-:W-:Y:S01]  /*1d940*/  IMAD.WIDE.U32 R16, R15, -0x326172a9, RZ ;  /* 0xcd9e8d570f107825 */ /* 0x000fe200078e00ff */
[----:B------:R-:W-:Y:S01]  /*1d950*/  LOP3.LUT R8, R153, R3, RZ, 0xc0, !PT ;  /* 0x0000000399087212 */ /* 0x000fe200078ec0ff */
[----:B------:R1:W5:Y:S01]  /*1d960*/  LDL.LU R242, [R1+0x310] ;  /* 0x0003100001f27983 */ /* 0x0003620000300800 */
[----:B------:R-:W-:Y:S01]  /*1d970*/  HSET2.LE.AND R0, R0, R238, PT ;  /* 0x000000ee00007233 */ /* 0x000fe20003803000 */
[----:B------:R-:W-:Y:S01]  /*1d980*/  IMAD.WIDE.U32 R2, R12, -0x326172a9, RZ ;  /* 0xcd9e8d570c027825 */ /* 0x000fe200078e00ff */
[----:B------:R-:W-:-:S02]  /*1d990*/  LOP3.LUT R21, R5, R235, R130, 0x96, !PT ;  /* 0x000000eb05157212 */ /* 0x000fc400078e9682 */
[----:B------:R-:W-:Y:S02]  /*1d9a0*/  LOP3.LUT R6, R55, R233, R18, 0x96, !PT ;  /* 0x000000e937067212 */ /* 0x000fe400078e9612 */
[----:B------:R-:W-:Y:S02]  /*1d9b0*/  LOP3.LUT R10, R195, R0, RZ, 0xc0, !PT ;  /* 0x00000000c30a7212 */ /* 0x000fe400078ec0ff */
[----:B------:R-:W-:Y:S02]  /*1d9c0*/  LOP3.LUT R5, R2, 0xffff, RZ, 0xc0, !PT ;  /* 0x0000ffff02057812 */ /* 0x000fe400078ec0ff */
[--C-:B------:R-:W-:Y:S02]  /*1d9d0*/  SHF.R.U32.HI R7, RZ, 0x10, R2.reuse ;  /* 0x00000010ff077819 */ /* 0x100fe40000011602 */
[----:B------:R-:W-:Y:S02]  /*1d9e0*/  SHF.R.U32.HI R15, RZ, 0x18, R2 ;  /* 0x00000018ff0f7819 */ /* 0x000fe40000011602 */
[----:B------:R-:W-:Y:S01]  /*1d9f0*/  HSET2.LE.AND R9, R9, R238, PT ;  /* 0x000000ee09097233 */ /* 0x000fe20003803000 */
[----:B------:R-:W-:Y:S01]  /*1da00*/  IMAD.WIDE.U32 R18, R108, -0x2daee0ad, RZ ;  /* 0xd2511f536c127825 */ /* 0x000fe200078e00ff */
[----:B------:R-:W-:Y:S01]  /*1da10*/  LOP3.LUT R0, R3, R135, R16, 0x96, !PT ;  /* 0x0000008703007212 */ /* 0x000fe200078e9610 */
[----:B------:R1:W5:Y:S01]  /*1da20*/  LDL.LU R195, [R1+0x30c] ;  /* 0x00030c0001c37983 */ /* 0x0003620000300800 */
[----:B------:R-:W-:Y:S01]  /*1da30*/  LOP3.LUT R16, R2, 0xff, RZ, 0xc0, !PT ;  /* 0x000000ff02107812 */ /* 0x000fe200078ec0ff */
[----:B------:R-:W-:Y:S01]  /*1da40*/  IMAD.WIDE.U32 R2, R6, -0x326172a9, RZ ;  /* 0xcd9e8d5706027825 */ /* 0x000fe200078e00ff */
[----:B------:R-:W-:Y:S01]  /*1da50*/  SHF.R.U32.HI R12, RZ, 0x8, R5 ;  /* 0x00000008ff0c7819 */ /* 0x000fe20000011605 */
[----:B------:R1:W5:Y:S01]  /*1da60*/  LDL.LU R182, [R1+0x308] ;  /* 0x0003080001b67983 */ /* 0x0003620000300800 */
[----:B------:R-:W-:-:S02]  /*1da70*/  LOP3.LUT R5, R0, 0xffff, RZ, 0xc0, !PT ;  /* 0x0000ffff00057812 */ /* 0x000fc400078ec0ff */
[--C-:B------:R-:W-:Y:S01]  /*1da80*/  SHF.R.U32.HI R6, RZ, 0x10, R0.reuse ;  /* 0x00000010ff067819 */ /* 0x100fe20000011600 */
[----:B------:R1:W5:Y:S01]  /*1da90*/  LDL.LU R153, [R1+0x304] ;  /* 0x0003040001997983 */ /* 0x0003620000300800 */
[----:B------:R-:W-:Y:S02]  /*1daa0*/  LOP3.LUT R14, R0, 0xff, RZ, 0xc0, !PT ;  /* 0x000000ff000e7812 */ /* 0x000fe400078ec0ff */
[----:B------:R-:W-:Y:S02]  /*1dab0*/  SHF.R.U32.HI R13, RZ, 0x18, R0 ;  /* 0x00000018ff0d7819 */ /* 0x000fe40000011600 */
[----:B------:R-:W-:Y:S02]  /*1dac0*/  SHF.R.U32.HI R5, RZ, 0x8, R5 ;  /* 0x00000008ff057819 */ /* 0x000fe40000011605 */
[----:B------:R-:W-:Y:S02]  /*1dad0*/  LOP3.LUT R6, R6, 0xff, RZ, 0xc0, !PT ;  /* 0x000000ff06067812 */ /* 0x000fe400078ec0ff */
[----:B------:R-:W-:-:S02]  /*1dae0*/  LOP3.LUT R0, R3, R135, R4, 0x96, !PT ;  /* 0x0000008703007212 */ /* 0x000fc400078e9604 */
[----:B------:R-:W-:Y:S02]  /*1daf0*/  PRMT R4, R16, 0x5410, R12 ;  /* 0x0000541010047816 */ /* 0x000fe4000000000c */
[----:B------:R-:W-:Y:S02]  /*1db00*/  PRMT R12, R14, 0x5410, R5 ;  /* 0x000054100e0c7816 */ /* 0x000fe40000000005 */
[----:B------:R-:W-:Y:S02]  /*1db10*/  LOP3.LUT R7, R7, 0xff, RZ, 0xc0, !PT ;  /* 0x000000ff07077812 */ /* 0x000fe400078ec0ff */
[----:B------:R-:W-:Y:S02]  /*1db20*/  PRMT R5, R6, 0x5410, R13 ;  /* 0x0000541006057816 */ /* 0x000fe4000000000d */
[----:B------:R-:W-:Y:S02]  /*1db30*/  LOP3.LUT R9, R152, R9, RZ, 0xc0, !PT ;  /* 0x0000000998097212 */ /* 0x000fe400078ec0ff */
[----:B------:R-:W-:Y:S01]  /*1db40*/  LOP3.LUT R13, R2, 0xffff, RZ, 0xc0, !PT ;  /* 0x0000ffff020d7812 */ /* 0x000fe200078ec0ff */
[----:B------:R1:W5:Y:S01]  /*1db50*/  LDL.LU R152, [R1+0x300] ;  /* 0x0003000001987983 */ /* 0x0003620000300800 */
[----:B------:R-:W-:-:S02]  /*1db60*/  HSET2.LE.AND R3, R4, R238, PT ;  /* 0x000000ee04037233 */ /* 0x000fc40003803000 */
[----:B------:R-:W-:Y:S02]  /*1db70*/  PRMT R7, R7, 0x5410, R15 ;  /* 0x0000541007077816 */ /* 0x000fe4000000000f */
[----:B------:R-:W-:Y:S02]  /*1db80*/  LOP3.LUT R16, R2, 0xff, RZ, 0xc0, !PT ;  /* 0x000000ff02107812 */ /* 0x000fe400078ec0ff */
[--C-:B------:R-:W-:Y:S02]  /*1db90*/  SHF.R.U32.HI R14, RZ, 0x10, R2.reuse ;  /* 0x00000010ff0e7819 */ /* 0x100fe40000011602 */
[----:B------:R-:W-:Y:S02]  /*1dba0*/  SHF.R.U32.HI R15, RZ, 0x18, R2 ;  /* 0x00000018ff0f7819 */ /* 0x000fe40000011602 */
[----:B------:R-:W-:Y:S01]  /*1dbb0*/  LOP3.LUT R2, R0, 0xffff, RZ, 0xc0, !PT ;  /* 0x0000ffff00027812 */ /* 0x000fe200078ec0ff */
[----:B------:R-:W-:Y:S01]  /*1dbc0*/  HMMA.16816.F32.BF16 R64, R8, R30, R68 ;  /* 0x0000001e0840723c */ /* 0x000fe20000041844 */
[----:B------:R-:W-:-:S02]  /*1dbd0*/  LOP3.LUT R6, R172, R3, RZ, 0xc0, !PT ;  /* 0x00000003ac067212 */ /* 0x000fc400078ec0ff */
[--C-:B------:R-:W-:Y:S02]  /*1dbe0*/  HSET2.LE.AND R4, R12, R238.reuse, PT ;  /* 0x000000ee0c047233 */ /* 0x100fe40003803000 */
[----:B------:R-:W-:Y:S01]  /*1dbf0*/  SHF.R.U32.HI R3, RZ, 0x10, R0 ;  /* 0x00000010ff037819 */ /* 0x000fe20000011600 */
[C---:B------:R-:W-:Y:S01]  /*1dc00*/  HMMA.16816.F32.BF16 R48, R8.reuse, R28, R48 ;  /* 0x0000001c0830723c */ /* 0x040fe20000041830 */
[----:B------:R-:W-:Y:S01]  /*1dc10*/  LOP3.LUT R12, R14, 0xff, RZ, 0xc0, !PT ;  /* 0x000000ff0e0c7812 */ /* 0x000fe200078ec0ff */
[----:B------:R-:W4:Y:S04]  /*1dc20*/  LDSM.16.MT88.4 R28, [R226+0x4c00] ;  /* 0x004c0000e21c783b */ /* 0x000f280000004200 */
[C---:B------:R-:W-:Y:S06]  /*1dc30*/  HMMA.16816.F32.BF16 R68, R8.reuse, R36, R88 ;  /* 0x000000240844723c */ /* 0x040fec0000041858 */
[----:B------:R-:W-:Y:S01]  /*1dc40*/  HMMA.16816.F32.BF16 R56, R8, R38, R84 ;  /* 0x000000260838723c */ /* 0x000fe20000041854 */
[----:B------:R-:W-:Y:S01]  /*1dc50*/  HSET2.LE.AND R7, R7, R238, PT ;  /* 0x000000ee07077233 */ /* 0x000fe20003803000 */
[----:B------:R-:W1:Y:S05]  /*1dc60*/  LDSM.16.MT88.4 R36, [R223+0x4c00] ;  /* 0x004c0000df24783b */ /* 0x000e6a0000004200 */
[----:B------:R-:W-:-:S02]  /*1dc70*/  LOP3.LUT R10, R0, 0xff, RZ, 0xc0, !PT ;  /* 0x000000ff000a7812 */ /* 0x000fc400078ec0ff */
[----:B------:R-:W-:Y:S02]  /*1dc80*/  SHF.R.U32.HI R9, RZ, 0x8, R2 ;  /* 0x00000008ff097819 */ /* 0x000fe40000011602 */
[----:B------:R-:W-:Y:S02]  /*1dc90*/  LOP3.LUT R2, R3, 0xff, RZ, 0xc0, !PT ;  /* 0x000000ff03027812 */ /* 0x000fe400078ec0ff */
[----:B------:R-:W-:Y:S02]  /*1dca0*/  SHF.R.U32.HI R8, RZ, 0x18, R0 ;  /* 0x00000018ff087819 */ /* 0x000fe40000011600 */
[----:B------:R-:W-:Y:S02]  /*1dcb0*/  PRMT R3, R12, 0x5410, R15 ;  /* 0x000054100c037816 */ /* 0x000fe4000000000f */
[----:B------:R-:W-:Y:S02]  /*1dcc0*/  PRMT R9, R10, 0x5410, R9 ;  /* 0x000054100a097816 */ /* 0x000fe40000000009 */
[----:B------:R-:W-:-:S02]  /*1dcd0*/  SHF.R.U32.HI R11, RZ, 0x8, R13 ;  /* 0x00000008ff0b7819 */ /* 0x000fc4000001160d */
[----:B------:R-:W-:Y:S02]  /*1dce0*/  PRMT R8, R2, 0x5410, R8 ;  /* 0x0000541002087816 */ /* 0x000fe40000000008 */
[--C-:B------:R-:W-:Y:S02]  /*1dcf0*/  HSET2.LE.AND R2, R3, R238.reuse, PT ;  /* 0x000000ee03027233 */ /* 0x100fe40003803000 */
[--C-:B------:R-:W-:Y:S02]  /*1dd00*/  HSET2.LE.AND R5, R5, R238.reuse, PT ;  /* 0x000000ee05057233 */ /* 0x100fe40003803000 */
[----:B------:R-:W-:Y:S02]  /*1dd10*/  PRMT R0, R16, 0x5410, R11 ;  /* 0x0000541010007816 */ /* 0x000fe4000000000b */
[----:B------:R-:W-:Y:S02]  /*1dd20*/  HSET2.LE.AND R3, R9, R238, PT ;  /* 0x000000ee09037233 */ /* 0x000fe40003803000 */
[----:B------:R-:W-:-:S02]  /*1dd30*/  LOP3.LUT R9, R17, R235, R40, 0x96, !PT ;  /* 0x000000eb11097212 */ /* 0x000fc400078e9628 */
[----:B------:R-:W-:Y:S02]  /*1dd40*/  LOP3.LUT R7, R171, R7, RZ, 0xc0, !PT ;  /* 0x00000007ab077212 */ /* 0x000fe400078ec0ff */
[----:B------:R-:W-:Y:S02]  /*1dd50*/  LOP3.LUT R4, R175, R4, RZ, 0xc0, !PT ;  /* 0x00000004af047212 */ /* 0x000fe400078ec0ff */
[----:B------:R-:W-:Y:S02]  /*1dd60*/  LOP3.LUT R5, R173, R5, RZ, 0xc0, !PT ;  /* 0x00000005ad057212 */ /* 0x000fe400078ec0ff */
[--C-:B------:R-:W-:Y:S02]  /*1dd70*/  HSET2.LE.AND R0, R0, R238.reuse, PT ;  /* 0x000000ee00007233 */ /* 0x100fe40003803000 */
[----:B------:R-:W-:Y:S02]  /*1dd80*/  LOP3.LUT R15, R138, R2, RZ, 0xc0, !PT ;  /* 0x000000028a0f7212 */ /* 0x000fe400078ec0ff */
[----:B------:R-:W-:Y:S01]  /*1dd90*/  LOP3.LUT R12, R137, R3, RZ, 0xc0, !PT ;  /* 0x00000003890c7212 */ /* 0x000fe200078ec0ff */
[----:B------:R-:W-:Y:S01]  /*1dda0*/  IMAD.WIDE.U32 R2, R9, -0x2daee0ad, RZ ;  /* 0xd2511f5309027825 */ /* 0x000fe200078e00ff */
[----:B------:R-:W-:Y:S01]  /*1ddb0*/  LOP3.LUT R14, R139, R0, RZ, 0xc0, !PT ;  /* 0x000000008b0e7212 */ /* 0x000fe200078ec0ff */
[----:B--2---:R-:W-:Y:S01]  /*1ddc0*/  HMMA.16816.F32.BF16 R84, R4, R24, R76 ;  /* 0x000000180454723c */ /* 0x004fe2000004184c */
[----:B------:R-:W-:-:S02]  /*1ddd0*/  HSET2.LE.AND R8, R8, R238, PT ;  /* 0x000000ee08087233 */ /* 0x000fc40003803000 */
[----:B------:R-:W-:Y:S01]  /*1dde0*/  LOP3.LUT R19, R19, R239, R156, 0x96, !PT ;  /* 0x000000ef13137212 */ /* 0x000fe200078e969c */
[----:B------:R-:W-:Y:S01]  /*1ddf0*/  IMAD.WIDE.U32 R90, R129, -0x2daee0ad, RZ ;  /* 0xd2511f53815a7825 */ /* 0x000fe200078e00ff */
[----:B------:R-:W-:Y:S01]  /*1de00*/  LOP3.LUT R0, R3, R155, R20, 0x96, !PT ;  /* 0x0000009b03007212 */ /* 0x000fe200078e9614 */
[C---:B------:R-:W-:Y:S01]  /*1de10*/  HMMA.16816.F32.BF16 R80, R4.reuse, R26, R72 ;  /* 0x0000001a0450723c */ /* 0x040fe20000041848 */
[C---:B------:R-:W-:Y:S01]  /*1de20*/  LOP3.LUT R3, R2.reuse, 0xffff, RZ, 0xc0, !PT ;  /* 0x0000ffff02037812 */ /* 0x040fe200078ec0ff */
[----:B------:R2:W5:Y:S01]  /*1de30*/  LDL.LU R139, [R1+0x2fc] ;  /* 0x0002fc00018b7983 */ /* 0x0005620000300800 */
[----:B------:R-:W-:Y:S02]  /*1de40*/  LOP3.LUT R17, R2, 0xff, RZ, 0xc0, !PT ;  /* 0x000000ff02117812 */ /* 0x000fe400078ec0ff */
[----:B------:R-:W-:Y:S01]  /*1de50*/  SHF.R.U32.HI R16, RZ, 0x18, R2 ;  /* 0x00000018ff107819 */ /* 0x000fe20000011602 */
[C---:B---3--:R-:W-:Y:S01]  /*1de60*/  HMMA.16816.F32.BF16 R72, R4.reuse, R32, R60 ;  /* 0x000000200448723c */ /* 0x048fe2000004183c */
[----:B------:R-:W-:Y:S01]  /*1de70*/  SHF.R.U32.HI R9, RZ, 0x8, R3 ;  /* 0x00000008ff097819 */ /* 0x000fe20000011603 */
[----:B------:R2:W5:Y:S04]  /*1de80*/  LDL.LU R138, [R1+0x2f8] ;  /* 0x0002f800018a7983 */ /* 0x0005680000300800 */
[----:B------:R-:W-:Y:S01]  /*1de90*/  HMMA.16816.F32.BF16 R76, R4, R34, R44 ;  /* 0x00000022044c723c */ /* 0x000fe2000004182c */
[----:B------:R-:W-:Y:S01]  /*1dea0*/  SHF.R.U32.HI R3, RZ, 0x10, R0 ;  /* 0x00000010ff037819 */ /* 0x000fe20000011600 */
[----:B------:R2:W5:Y:S05]  /*1deb0*/  LDL.LU R137, [R1+0x2f4] ;  /* 0x0002f40001897983 */ /* 0x00056a0000300800 */
[----:B------:R-:W-:-:S02]  /*1dec0*/  SHF.R.U32.HI R6, RZ, 0x10, R2 ;  /* 0x00000010ff067819 */ /* 0x000fc40000011602 */
[----:B------:R-:W-:Y:S02]  /*1ded0*/  LOP3.LUT R2, R0, 0xffff, RZ, 0xc0, !PT ;  /* 0x0000ffff00027812 */ /* 0x000fe400078ec0ff */
[----:B------:R-:W-:Y:S02]  /*1dee0*/  LOP3.LUT R7, R6, 0xff, RZ, 0xc0, !PT ;  /* 0x000000ff06077812 */ /* 0x000fe400078ec0ff */
[----:B------:R-:W-:Y:S02]  /*1def0*/  LOP3.LUT R11, R0, 0xff, RZ, 0xc0, !PT ;  /* 0x000000ff000b7812 */ /* 0x000fe400078ec0ff */
[----:B------:R-:W-:Y:S02]  /*1df00*/  SHF.R.U32.HI R6, RZ, 0x8, R2 ;  /* 0x00000008ff067819 */ /* 0x000fe40000011602 */
[----:B------:R-:W-:Y:S01]  /*1df10*/  SHF.R.U32.HI R10, RZ, 0x18, R0 ;  /* 0x00000018ff0a7819 */ /* 0x000fe20000011600 */
[----:B------:R-:W-:Y:S01]  /*1df20*/  IMAD.WIDE.U32 R4, R21, -0x2daee0ad, RZ ;  /* 0xd2511f5315047825 */ /* 0x000fe200078e00ff */
[----:B------:R-:W-:-:S02]  /*1df30*/  LOP3.LUT R2, R3, 0xff, RZ, 0xc0, !PT ;  /* 0x000000ff03027812 */ /* 0x000fc400078ec0ff */
[----:B------:R-:W-:Y:S02]  /*1df40*/  PRMT R0, R17, 0x5410, R9 ;  /* 0x0000541011007816 */ /* 0x000fe40000000009 */
[----:B------:R-:W-:Y:S01]  /*1df50*/  PRMT R3, R7, 0x5410, R16 ;  /* 0x0000541007037816 */ /* 0x000fe20000000010 */
[----:B------:R-:W-:Y:S01]  /*1df60*/  IMAD.WIDE.U32 R44, R125, -0x326172a9, RZ ;  /* 0xcd9e8d577d2c7825 */ /* 0x000fe200078e00ff */
[----:B------:R-:W-:Y:S02]  /*1df70*/  LOP3.LUT R13, R136, R8, RZ, 0xc0, !PT ;  /* 0x00000008880d7212 */ /* 0x000fe400078ec0ff */
[----:B------:R-:W-:Y:S01]  /*1df80*/  PRMT R7, R11, 0x5410, R6 ;  /* 0x000054100b077816 */ /* 0x000fe20000000006 */
[----:B------:R-:W-:Y:S01]  /*1df90*/  IMAD.WIDE.U32 R46, R127, -0x2daee0ad, RZ ;  /* 0xd2511f537f2e7825 */ /* 0x000fe200078e00ff */
[----:B------:R-:W-:Y:S01]  /*1dfa0*/  PRMT R6, R2, 0x5410, R10 ;  /* 0x0000541002067816 */ /* 0x000fe2000000000a */
[----:B------:R2:W5:Y:S01]  /*1dfb0*/  LDL.LU R136, [R1+0x2f0] ;  /* 0x0002f00001887983 */ /* 0x0005620000300800 */
[----:B------:R-:W-:-:S02]  /*1dfc0*/  HSET2.LE.AND R0, R0, R238, PT ;  /* 0x000000ee00007233 */ /* 0x000fc40003803000 */
[----:B------:R-:W-:Y:S02]  /*1dfd0*/  SHF.R.U32.HI R9, RZ, 0x10, R4 ;  /* 0x00000010ff097819 */ /* 0x000fe40000011604 */
[--C-:B------:R-:W-:Y:S02]  /*1dfe0*/  HSET2.LE.AND R2, R3, R238.reuse, PT ;  /* 0x000000ee03027233 */ /* 0x100fe40003803000 */
[----:B------:R-:W-:Y:S02]  /*1dff0*/  LOP3.LUT R8, R5, R155, R54, 0x96, !PT ;  /* 0x0000009b05087212 */ /* 0x000fe400078e9636 */
[----:B------:R-:W-:Y:S01]  /*1e000*/  HSET2.LE.AND R3, R7, R238, PT ;  /* 0x000000ee07037233 */ /* 0x000fe20003803000 */
[----:B------:R-:W-:Y:S01]  /*1e010*/  HMMA.16816.F32.BF16 R64, R12, R26, R64 ;  /* 0x0000001a0c40723c */ /* 0x000fe20000041840 */
[----:B------:R-:W-:Y:S02]  /*1e020*/  LOP3.LUT R21, R45, R237, R42, 0x96, !PT ;  /* 0x000000ed2d157212 */ /* 0x000fe400078e962a */
[----:B------:R-:W-:-:S02]  /*1e030*/  LOP3.LUT R10, R4, 0xffff, RZ, 0xc0, !PT ;  /* 0x0000ffff040a7812 */ /* 0x000fc400078ec0ff */
[----:B------:R-:W-:Y:S01]  /*1e040*/  HSET2.LE.AND R5, R6, R238, PT ;  /* 0x000000ee06057233 */ /* 0x000fe20003803000 */
[----:B------:R-:W-:Y:S01]  /*1e050*/  HMMA.16816.F32.BF16 R40, R12, R24, R48 ;  /* 0x000000180c28723c */ /* 0x000fe20000041830 */
[----:B------:R-:W-:Y:S02]  /*1e060*/  LOP3.LUT R6, R177, R0, RZ, 0xc0, !PT ;  /* 0x00000000b1067212 */ /* 0x000fe400078ec0ff */
[----:B------:R-:W-:-:S03]  /*1e070*/  LOP3.LUT R17, R4, 0xff, RZ, 0xc0, !PT ;  /* 0x000000ff04117812 */ /* 0x000fc600078ec0ff */
[----:B------:R-:W-:Y:S01]  /*1e080*/  HMMA.16816.F32.BF16 R68, R12, R32, R68 ;  /* 0x000000200c44723c */ /* 0x000fe20000041844 */
[----:B------:R-:W-:Y:S02]  /*1e090*/  SHF.R.U32.HI R16, RZ, 0x18, R4 ;  /* 0x00000018ff107819 */ /* 0x000fe40000011604 */
[----:B------:R-:W-:-:S03]  /*1e0a0*/  LOP3.LUT R7, R176, R2, RZ, 0xc0, !PT ;  /* 0x00000002b0077212 */ /* 0x000fc600078ec0ff */
[----:B------:R-:W-:Y:S01]  /*1e0b0*/  HMMA.16816.F32.BF16 R56, R12, R34, R56 ;  /* 0x000000220c38723c */ /* 0x000fe20000041838 */
[----:B------:R-:W-:Y:S01]  /*1e0c0*/  LOP3.LUT R0, R8, 0xffff, RZ, 0xc0, !PT ;  /* 0x0000ffff08007812 */ /* 0x000fe200078ec0ff */
[----:B------:R-:W-:Y:S01]  /*1e0d0*/  IMAD.WIDE.U32 R20, R21, -0x2daee0ad, RZ ;  /* 0xd2511f5315147825 */ /* 0x000fe200078e00ff */
[----:B------:R-:W-:Y:S01]  /*1e0e0*/  LOP3.LUT R4, R185, R3, RZ, 0xc0, !PT ;  /* 0x00000003b9047212 */ /* 0x000fe200078ec0ff */
[----:B------:R-:W3:Y:S03]  /*1e0f0*/  LDSM.16.MT88.4 R24, [R226+0x5000] ;  /* 0x00500000e218783b */ /* 0x000ee60000004200 */
[----:B------:R-:W-:Y:S02]  /*1e100*/  LOP3.LUT R12, R9, 0xff, RZ, 0xc0, !PT ;  /* 0x000000ff090c7812 */ /* 0x000fe400078ec0ff */
[----:B------:R-:W-:Y:S01]  /*1e110*/  SHF.R.U32.HI R9, RZ, 0x10, R8 ;  /* 0x00000010ff097819 */ /* 0x000fe20000011608 */
[----:B------:R-:W-:Y:S01]  /*1e120*/  IMAD.WIDE.U32 R2, R92, -0x2daee0ad, RZ ;  /* 0xd2511f535c027825 */ /* 0x000fe200078e00ff */
[----:B------:R-:W-:-:S02]  /*1e130*/  LOP3.LUT R14, R8, 0xff, RZ, 0xc0, !PT ;  /* 0x000000ff080e7812 */ /* 0x000fc400078ec0ff */
[----:B------:R-:W-:Y:S02]  /*1e140*/  SHF.R.U32.HI R13, RZ, 0x18, R8 ;  /* 0x00000018ff0d7819 */ /* 0x000fe40000011608 */
[----:B------:R-:W-:Y:S02]  /*1e150*/  SHF.R.U32.HI R10, RZ, 0x8, R10 ;  /* 0x00000008ff0a7819 */ /* 0x000fe4000001160a */
[----:B------:R-:W-:Y:S02]  /*1e160*/  SHF.R.U32.HI R11, RZ, 0x8, R0 ;  /* 0x00000008ff0b7819 */ /* 0x000fe40000011600 */
[----:B------:R-:W-:Y:S02]  /*1e170*/  LOP3.LUT R8, R9, 0xff, RZ, 0xc0, !PT ;  /* 0x000000ff09087812 */ /* 0x000fe400078ec0ff */
[----:B------:R-:W-:Y:S02]  /*1e180*/  LOP3.LUT R15, R3, R239, R124, 0x96, !PT ;  /* 0x000000ef030f7212 */ /* 0x000fe400078e967c */
[----:B------:R-:W-:-:S02]  /*1e190*/  PRMT R0, R17, 0x5410, R10 ;  /* 0x0000541011007816 */ /* 0x000fc4000000000a */
[----:B------:R-:W-:Y:S02]  /*1e1a0*/  PRMT R3, R12, 0x5410, R16 ;  /* 0x000054100c037816 */ /* 0x000fe40000000010 */
[----:B------:R-:W-:Y:S02]  /*1e1b0*/  PRMT R11, R14, 0x5410, R11 ;  /* 0x000054100e0b7816 */ /* 0x000fe4000000000b */
[----:B------:R-:W-:Y:S02]  /*1e1c0*/  PRMT R9, R8, 0x5410, R13 ;  /* 0x0000541008097816 */ /* 0x000fe4000000000d */
[----:B------:R-:W-:Y:S02]  /*1e1d0*/  LOP3.LUT R5, R178, R5, RZ, 0xc0, !PT ;  /* 0x00000005b2057212 */ /* 0x000fe400078ec0ff */
[--C-:B------:R-:W-:Y:S02]  /*1e1e0*/  HSET2.LE.AND R0, R0, R238.reuse, PT ;  /* 0x000000ee00007233 */ /* 0x100fe40003803000 */
[----:B------:R-:W-:-:S02]  /*1e1f0*/  HSET2.LE.AND R3, R3, R238, PT ;  /* 0x000000ee03037233 */ /* 0x000fc40003803000 */
[--C-:B------:R-:W-:Y:S02]  /*1e200*/  HSET2.LE.AND R8, R11, R238.reuse, PT ;  /* 0x000000ee0b087233 */ /* 0x100fe40003803000 */
[----:B------:R-:W-:Y:S02]  /*1e210*/  HSET2.LE.AND R9, R9, R238, PT ;  /* 0x000000ee09097233 */ /* 0x000fe40003803000 */
[----:B------:R-:W-:Y:S01]  /*1e220*/  LOP3.LUT R2, R21, R233, R2, 0x96, !PT ;  /* 0x000000e915027212 */ /* 0x000fe200078e9602 */
[C---:B----4-:R-:W-:Y:S01]  /*1e230*/  HMMA.16816.F32.BF16 R60, R4.reuse, R28, R84 ;  /* 0x0000001c043c723c */ /* 0x050fe20000041854 */
[----:B------:R-:W-:Y:S02]  /*1e240*/  LOP3.LUT R10, R246, R0, RZ, 0xc0, !PT ;  /* 0x00000000f60a7212 */ /* 0x000fe400078ec0ff */
[----:B------:R-:W-:Y:S02]  /*1e250*/  LOP3.LUT R11, R247, R3, RZ, 0xc0, !PT ;  /* 0x00000003f70b7212 */ /* 0x000fe400078ec0ff */
[----:B------:R-:W-:Y:S01]  /*1e260*/  LOP3.LUT R8, R240, R8, RZ, 0xc0, !PT ;  /* 0x00000008f0087212 */ /* 0x000fe200078ec0ff */
[----:B------:R-:W-:Y:S01]  /*1e270*/  HMMA.16816.F32.BF16 R48, R4, R30, R80 ;  /* 0x0000001e0430723c */ /* 0x000fe20000041850 */
[----:B------:R-:W-:Y:S01]  /*1e280*/  LOP3.LUT R9, R192, R9, RZ, 0xc0, !PT ;  /* 0x00000009c0097212 */ /* 0x000fe200078ec0ff */
[----:B------:R-:W-:-:S04]  /*1e290*/  IMAD.WIDE.U32 R2, R2, -0x326172a9, RZ ;  /* 0xcd9e8d5702027825 */ /* 0x000fc800078e00ff */
[----:B-1----:R-:W-:Y:S01]  /*1e2a0*/  HMMA.16816.F32.BF16 R72, R4, R36, R72 ;  /* 0x000000240448723c */ /* 0x002fe20000041848 */
[----:B------:R-:W-:-:S05]  /*1e2b0*/  IMAD.WIDE.U32 R16, R15, -0x326172a9, RZ ;  /* 0xcd9e8d570f107825 */ /* 0x000fca00078e00ff */
[----:B------:R-:W-:Y:S07]  /*1e2c0*/  HMMA.16816.F32.BF16 R32, R4, R38, R76 ;  /* 0x000000260420723c */ /* 0x000fee000004184c */
[----:B------:R-:W-:Y:S01]  /*1e2d0*/  IMAD.WIDE.U32 R4, R19, -0x326172a9, RZ ;  /* 0xcd9e8d5713047825 */ /* 0x000fe200078e00ff */
[----:B------:R-:W-:Y:S01]  /*1e2e0*/  HMMA.16816.F32.BF16 R80, R8, R28, R40 ;  /* 0x0000001c0850723c */ /* 0x000fe20000041828 */
[----:B------:R-:W-:Y:S01]  /*1e2f0*/  LOP3.LUT R6, R47, R233, R18, 0x96, !PT ;  /* 0x000000e92f067212 */ /* 0x000fe200078e9612 */
[----:B------:R-:W1:Y:S02]  /*1e300*/  LDSM.16.MT88.4 R40, [R223+0x5000] ;  /* 0x00500000df28783b */ /* 0x000e640000004200 */
[----:B------:R-:W-:-:S02]  /*1e310*/  LOP3.LUT R21, R5, R235, R150, 0x96, !PT ;  /* 0x000000eb05157212 */ /* 0x000fc400078e9696 */
[C---:B------:R-:W-:Y:S02]  /*1e320*/  LOP3.LUT R5, R2.reuse, 0xffff, RZ, 0xc0, !PT ;  /* 0x0000ffff02057812 */ /* 0x040fe400078ec0ff */
[----:B------:R-:W-:Y:S02]  /*1e330*/  LOP3.LUT R0, R3, R135, R16, 0x96, !PT ;  /* 0x0000008703007212 */ /* 0x000fe400078e9610 */
[----:B------:R-:W-:Y:S02]  /*1e340*/  LOP3.LUT R16, R2, 0xff, RZ, 0xc0, !PT ;  /* 0x000000ff02107812 */ /* 0x000fe400078ec0ff */
[--C-:B------:R-:W-:Y:S02]  /*1e350*/  SHF.R.U32.HI R7, RZ, 0x10, R2.reuse ;  /* 0x00000010ff077819 */ /* 0x100fe40000011602 */
[----:B------:R-:W-:Y:S01]  /*1e360*/  SHF.R.U32.HI R15, RZ, 0x18, R2 ;  /* 0x00000018ff0f7819 */ /* 0x000fe20000011602 */
[----:B------:R-:W-:Y:S01]  /*1e370*/  IMAD.WIDE.U32 R2, R6, -0x326172a9, RZ ;  /* 0xcd9e8d5706027825 */ /* 0x000fe200078e00ff */
[----:B------:R-:W-:-:S02]  /*1e380*/  SHF.R.U32.HI R12, RZ, 0x8, R5 ;  /* 0x00000008ff0c7819 */ /* 0x000fc40000011605 */
[C---:B------:R-:W-:Y:S02]  /*1e390*/  LOP3.LUT R5, R0.reuse, 0xffff, RZ, 0xc0, !PT ;  /* 0x0000ffff00057812 */ /* 0x040fe400078ec0ff */
[--C-:B------:R-:W-:Y:S02]  /*1e3a0*/  SHF.R.U32.HI R6, RZ, 0x10, R0.reuse ;  /* 0x00000010ff067819 */ /* 0x100fe40000011600 */
[----:B------:R-:W-:Y:S02]  /*1e3b0*/  LOP3.LUT R14, R0, 0xff, RZ, 0xc0, !PT ;  /* 0x000000ff000e7812 */ /* 0x000fe400078ec0ff */
[----:B------:R-:W-:Y:S02]  /*1e3c0*/  SHF.R.U32.HI R13, RZ, 0x18, R0 ;  /* 0x00000018ff0d7819 */ /* 0x000fe40000011600 */
[----:B------:R-:W-:Y:S02]  /*1e3d0*/  SHF.R.U32.HI R5, RZ, 0x8, R5 ;  /* 0x00000008ff057819 */ /* 0x000fe40000011605 */
[----:B------:R-:W-:-:S02]  /*1e3e0*/  LOP3.LUT R6, R6, 0xff, RZ, 0xc0, !PT ;  /* 0x000000ff06067812 */ /* 0x000fc400078ec0ff */
[----:B------:R-:W-:Y:S02]  /*1e3f0*/  LOP3.LUT R0, R3, R135, R4, 0x96, !PT ;  /* 0x0000008703007212 */ /* 0x000fe400078e9604 */
[----:B------:R-:W-:Y:S02]  /*1e400*/  PRMT R4, R16, 0x5410, R12 ;  /* 0x0000541010047816 */ /* 0x000fe4000000000c */
[----:B------:R-:W-:Y:S02]  /*1e410*/  PRMT R12, R14, 0x5410, R5 ;  /* 0x000054100e0c7816 */ /* 0x000fe40000000005 */
[----:B------:R-:W-:Y:S02]  /*1e420*/  LOP3.LUT R7, R7, 0xff, RZ, 0xc0, !PT ;  /* 0x000000ff07077812 */ /* 0x000fe400078ec0ff */
[----:B------:R-:W-:Y:S02]  /*1e430*/  PRMT R5, R6, 0x5410, R13 ;  /* 0x0000541006057816 */ /* 0x000fe4000000000d */
[----:B------:R-:W-:-:S02]  /*1e440*/  LOP3.LUT R13, R2, 0xffff, RZ, 0xc0, !PT ;  /* 0x0000ffff020d7812 */ /* 0x000fc400078ec0ff */
[----:B------:R-:W-:Y:S02]  /*1e450*/  HSET2.LE.AND R3, R4, R238, PT ;  /* 0x000000ee04037233 */ /* 0x000fe40003803000 */
[----:B------:R-:W-:Y:S02]  /*1e460*/  PRMT R7, R7, 0x5410, R15 ;  /* 0x0000541007077816 */ /* 0x000fe4000000000f */
[----:B------:R-:W-:Y:S02]  /*1e470*/  LOP3.LUT R16, R2, 0xff, RZ, 0xc0, !PT ;  /* 0x000000ff02107812 */ /* 0x000fe400078ec0ff */
[--C-:B------:R-:W-:Y:S02]  /*1e480*/  SHF.R.U32.HI R14, RZ, 0x10, R2.reuse ;  /* 0x00000010ff0e7819 */ /* 0x100fe40000011602 */
[----:B------:R-:W-:Y:S02]  /*1e490*/  SHF.R.U32.HI R15, RZ, 0x18, R2 ;  /* 0x00000018ff0f7819 */ /* 0x000fe40000011602 */
[----:B------:R-:W-:Y:S01]  /*1e4a0*/  LOP3.LUT R2, R0, 0xffff, RZ, 0xc0, !PT ;  /* 0x0000ffff00027812 */ /* 0x000fe200078ec0ff */
[----:B------:R-:W-:Y:S01]  /*1e4b0*/  HMMA.16816.F32.BF16 R84, R8, R30, R64 ;  /* 0x0000001e0854723c */ /* 0x000fe20000041840 */
[----:B------:R-:W-:-:S02]  /*1e4c0*/  LOP3.LUT R6, R188, R3, RZ, 0xc0, !PT ;  /* 0x00000003bc067212 */ /* 0x000fc400078ec0ff */
[----:B------:R-:W-:Y:S02]  /*1e4d0*/  HSET2.LE.AND R4, R12, R238, PT ;  /* 0x000000ee0c047233 */ /* 0x000fe40003803000 */
[----:B------:R-:W-:Y:S01]  /*1e4e0*/  SHF.R.U32.HI R3, RZ, 0x10, R0 ;  /* 0x00000010ff037819 */ /* 0x000fe20000011600 */
[----:B------:R-:W-:Y:S01]  /*1e4f0*/  HMMA.16816.F32.BF16 R76, R8, R36, R68 ;  /* 0x00000024084c723c */ /* 0x000fe20000041844 */
[----:B------:R-:W-:-:S05]  /*1e500*/  LOP3.LUT R12, R14, 0xff, RZ, 0xc0, !PT ;  /* 0x000000ff0e0c7812 */ /* 0x000fca00078ec0ff */
[----:B------:R-:W-:Y:S01]  /*1e510*/  HMMA.16816.F32.BF16 R64, R8, R38, R56 ;  /* 0x000000260840723c */ /* 0x000fe20000041838 */
[--C-:B------:R-:W-:Y:S02]  /*1e520*/  HSET2.LE.AND R7, R7, R238.reuse, PT ;  /* 0x000000ee07077233 */ /* 0x100fe40003803000 */
[----:B------:R-:W-:-:S04]  /*1e530*/  HSET2.LE.AND R5, R5, R238, PT ;  /* 0x000000ee05057233 */ /* 0x000fc80003803000 */
[----:B------:R-:W-:Y:S02]  /*1e540*/  LOP3.LUT R10, R0, 0xff, RZ, 0xc0, !PT ;  /* 0x000000ff000a7812 */ /* 0x000fe400078ec0ff */
[----:B------:R-:W-:Y:S02]  /*1e550*/  SHF.R.U32.HI R9, RZ, 0x8, R2 ;  /* 0x00000008ff097819 */ /* 0x000fe40000011602 */
[----:B------:R-:W-:Y:S02]  /*1e560*/  LOP3.LUT R2, R3, 0xff, RZ, 0xc0, !PT ;  /* 0x000000ff03027812 */ /* 0x000fe400078ec0ff */
[----:B------:R-:W-:Y:S02]  /*1e570*/  SHF.R.U32.HI R11, RZ, 0x8, R13 ;  /* 0x00000008ff0b7819 */ /* 0x000fe4000001160d */
[----:B------:R-:W-:Y:S02]  /*1e580*/  SHF.R.U32.HI R8, RZ, 0x18, R0 ;  /* 0x00000018ff087819 */ /* 0x000fe40000011600 */
[----:B------:R-:W-:-:S02]  /*1e590*/  PRMT R3, R12, 0x5410, R15 ;  /* 0x000054100c037816 */ /* 0x000fc4000000000f */
[----:B------:R-:W-:Y:S02]  /*1e5a0*/  PRMT R9, R10, 0x5410, R9 ;  /* 0x000054100a097816 */ /* 0x000fe40000000009 */
[----:B------:R-:W-:Y:S02]  /*1e5b0*/  PRMT R0, R16, 0x5410, R11 ;  /* 0x0000541010007816 */ /* 0x000fe4000000000b */
[----:B------:R-:W-:Y:S02]  /*1e5c0*/  PRMT R8, R2, 0x5410, R8 ;  /* 0x0000541002087816 */ /* 0x000fe40000000008 */
[----:B------:R-:W-:Y:S02]  /*1e5d0*/  LOP3.LUT R7, R159, R7, RZ, 0xc0, !PT ;  /* 0x000000079f077212 */ /* 0x000fe400078ec0ff */
[----:B------:R-:W-:Y:S02]  /*1e5e0*/  LOP3.LUT R4, R190, R4, RZ, 0xc0, !PT ;  /* 0x00000004be047212 */ /* 0x000fe400078ec0ff */
[----:B------:R-:W-:-:S02]  /*1e5f0*/  LOP3.LUT R5, R189, R5, RZ, 0xc0, !PT ;  /* 0x00000005bd057212 */ /* 0x000fc400078ec0ff */
[--C-:B------:R-:W-:Y:S02]  /*1e600*/  HSET2.LE.AND R2, R3, R238.reuse, PT ;  /* 0x000000ee03027233 */ /* 0x100fe40003803000 */
[--C-:B------:R-:W-:Y:S02]  /*1e610*/  HSET2.LE.AND R3, R9, R238.reuse, PT ;  /* 0x000000ee09037233 */ /* 0x100fe40003803000 */
[----:B------:R-:W-:Y:S02]  /*1e620*/  LOP3.LUT R9, R17, R235, R44, 0x96, !PT ;  /* 0x000000eb11097212 */ /* 0x000fe400078e962c */
[----:B------:R-:W-:Y:S02]  /*1e630*/  LOP3.LUT R94, R23, R239, R148, 0x96, !PT ;  /* 0x000000ef175e7212 */ /* 0x000fe400078e9694 */
[--C-:B------:R-:W-:Y:S02]  /*1e640*/  HSET2.LE.AND R0, R0, R238.reuse, PT ;  /* 0x000000ee00007233 */ /* 0x100fe40003803000 */
[----:B------:R-:W-:-:S02]  /*1e650*/  HSET2.LE.AND R8, R8, R238, PT ;  /* 0x000000ee08087233 */ /* 0x000fc40003803000 */
[----:B------:R-:W-:Y:S01]  /*1e660*/  LOP3.LUT R88, R91, R233, R22, 0x96, !PT ;  /* 0x000000e95b587212 */ /* 0x000fe200078e9616 */
[C---:B---3--:R-:W-:Y:S01]  /*1e670*/  HMMA.16816.F32.BF16 R68, R4.reuse, R24, R60 ;  /* 0x000000180444723c */ /* 0x048fe2000004183c */
[----:B------:R-:W-:Y:S02]  /*1e680*/  LOP3.LUT R15, R217, R2, RZ, 0xc0, !PT ;  /* 0x00000002d90f7212 */ /* 0x000fe400078ec0ff */
[----:B------:R-:W-:Y:S01]  /*1e690*/  LOP3.LUT R12, R252, R3, RZ, 0xc0, !PT ;  /* 0x00000003fc0c7212 */ /* 0x000fe200078ec0ff */
[----:B------:R-:W-:Y:S01]  /*1e6a0*/  IMAD.WIDE.U32 R2, R9, -0x2daee0ad, RZ ;  /* 0xd2511f5309027825 */ /* 0x000fe200078e00ff */
[----:B------:R-:W-:Y:S01]  /*1e6b0*/  LOP3.LUT R14, R218, R0, RZ, 0xc0, !PT ;  /* 0x00000000da0e7212 */ /* 0x000fe200078ec0ff */
[----:B------:R-:W-:Y:S01]  /*1e6c0*/  HMMA.16816.F32.BF16 R60, R4, R26, R48 ;  /* 0x0000001a043c723c */ /* 0x000fe20000041830 */
[----:B------:R-:W-:Y:S01]  /*1e6d0*/  LOP3.LUT R13, R249, R8, RZ, 0xc0, !PT ;  /* 0x00000008f90d7212 */ /* 0x000fe200078ec0ff */
[----:B------:R-:W-:-:S04]  /*1e6e0*/  IMAD.WIDE.U32 R18, R88, -0x326172a9, RZ ;  /* 0xcd9e8d5758127825 */ /* 0x000fc800078e00ff */
[----:B-1----:R-:W-:Y:S01]  /*1e6f0*/  HMMA.16816.F32.BF16 R56, R4, R40, R72 ;  /* 0x000000280438723c */ /* 0x002fe20000041848 */
[----:B------:R-:W-:-:S05]  /*1e700*/  LOP3.LUT R0, R3, R155, R20, 0x96, !PT ;  /* 0x0000009b03007212 */ /* 0x000fca00078e9614 */
[----:B------:R-:W-:Y:S01]  /*1e710*/  HMMA.16816.F32.BF16 R36, R4, R42, R32 ;  /* 0x0000002a0424723c */ /* 0x000fe20000041820 */
[----:B------:R-:W-:Y:S01]  /*1e720*/  LOP3.LUT R3, R2, 0xffff, RZ, 0xc0, !PT ;  /* 0x0000ffff02037812 */ /* 0x000fe200078ec0ff */
[----:B------:R-:W1:Y:S05]  /*1e730*/  LDSM.16.MT88.4 R32, [R226+0x5400] ;  /* 0x00540000e220783b */ /* 0x000e6a0000004200 */
[----:B------:R-:W-:Y:S01]  /*1e740*/  IMAD.WIDE.U32 R6, R94, -0x326172a9, RZ ;  /* 0xcd9e8d575e067825 */ /* 0x000fe200078e00ff */
[----:B------:R-:W-:Y:S03]  /*1e750*/  HMMA.16816.F32.BF16 R48, R12, R24, R80 ;  /* 0x000000180c30723c */ /* 0x000fe60000041850 */
[----:B------:R-:W-:Y:S01]  /*1e760*/  IMAD.WIDE.U32 R4, R21, -0x2daee0ad, RZ ;  /* 0xd2511f5315047825 */ /* 0x000fe200078e00ff */
[----:B------:R-:W-:-:S02]  /*1e770*/  LOP3.LUT R29, R7, R235, R160, 0x96, !PT ;  /* 0x000000eb071d7212 */ /* 0x000fc400078e96a0 */
[----:B------:R-:W-:Y:S01]  /*1e780*/  LOP3.LUT R21, R19, R135, R6, 0x96, !PT ;  /* 0x0000008713157212 */ /* 0x000fe200078e9606 */
[----:B------:R-:W-:Y:S01]  /*1e790*/  HMMA.16816.F32.BF16 R72, R12, R26, R84 ;  /* 0x0000001a0c48723c */ /* 0x000fe20000041854 */
[----:B------:R-:W-:Y:S01]  /*1e7a0*/  SHF.R.U32.HI R7, RZ, 0x10, R2 ;  /* 0x00000010ff077819 */ /* 0x000fe20000011602 */
[----:B------:R-:W3:Y:S01]  /*1e7b0*/  LDSM.16.MT88.4 R24, [R223+0x5400] ;  /* 0x00540000df18783b */ /* 0x000ee20000004200 */
[----:B------:R-:W-:Y:S02]  /*1e7c0*/  LOP3.LUT R6, R0, 0xffff, RZ, 0xc0, !PT ;  /* 0x0000ffff00067812 */ /* 0x000fe400078ec0ff */
[----:B------:R-:W-:Y:S02]  /*1e7d0*/  SHF.R.U32.HI R9, RZ, 0x10, R0 ;  /* 0x00000010ff097819 */ /* 0x000fe40000011600 */
[----:B------:R-:W-:Y:S02]  /*1e7e0*/  LOP3.LUT R11, R2, 0xff, RZ, 0xc0, !PT ;  /* 0x000000ff020b7812 */ /* 0x000fe400078ec0ff */
[----:B------:R-:W-:-:S02]  /*1e7f0*/  SHF.R.U32.HI R10, RZ, 0x18, R2 ;  /* 0x00000018ff0a7819 */ /* 0x000fc40000011602 */
[----:B------:R-:W-:Y:S02]  /*1e800*/  LOP3.LUT R17, R0, 0xff, RZ, 0xc0, !PT ;  /* 0x000000ff00117812 */ /* 0x000fe400078ec0ff */
[----:B------:R-:W-:Y:S02]  /*1e810*/  SHF.R.U32.HI R16, RZ, 0x18, R0 ;  /* 0x00000018ff107819 */ /* 0x000fe40000011600 */
[----:B------:R-:W-:Y:S02]  /*1e820*/  SHF.R.U32.HI R2, RZ, 0x8, R3 ;  /* 0x00000008ff027819 */ /* 0x000fe40000011603 */
[----:B------:R-:W-:Y:S02]  /*1e830*/  LOP3.LUT R0, R7, 0xff, RZ, 0xc0, !PT ;  /* 0x000000ff07007812 */ /* 0x000fe400078ec0ff */
[----:B------:R-:W-:Y:S02]  /*1e840*/  SHF.R.U32.HI R3, RZ, 0x8, R6 ;  /* 0x00000008ff037819 */ /* 0x000fe40000011606 */
[----:B------:R-:W-:-:S02]  /*1e850*/  LOP3.LUT R6, R9, 0xff, RZ, 0xc0, !PT ;  /* 0x000000ff09067812 */ /* 0x000fc400078ec0ff */
[----:B------:R-:W-:Y:S02]  /*1e860*/  PRMT R7, R0, 0x5410, R10 ;  /* 0x0000541000077816 */ /* 0x000fe4000000000a */
[----:B------:R-:W-:Y:S02]  /*1e870*/  PRMT R9, R11, 0x5410, R2 ;  /* 0x000054100b097816 */ /* 0x000fe40000000002 */
[----:B------:R-:W-:Y:S02]  /*1e880*/  PRMT R0, R17, 0x5410, R3 ;  /* 0x0000541011007816 */ /* 0x000fe40000000003 */
[----:B------:R-:W-:Y:S01]  /*1e890*/  PRMT R2, R6, 0x5410, R16 ;  /* 0x0000541006027816 */ /* 0x000fe20000000010 */
[----:B------:R-:W-:Y:S02]  /*1e8a0*/  IMAD.WIDE.U32 R22, R145, -0x326172a9, RZ ;  /* 0xcd9e8d5791167825 */ /* 0x000fe400078e00ff */
[--C-:B------:R-:W-:Y:S02]  /*1e8b0*/  HSET2.LE.AND R0, R0, R238.reuse, PT ;  /* 0x000000ee00007233 */ /* 0x100fe40003803000 */
[----:B------:R-:W-:-:S02]  /*1e8c0*/  HSET2.LE.AND R2, R2, R238, PT ;  /* 0x000000ee02027233 */ /* 0x000fc40003803000 */
[----:B------:R-:W-:Y:S02]  /*1e8d0*/  LOP3.LUT R8, R5, R155, R46, 0x96, !PT ;  /* 0x0000009b05087212 */ /* 0x000fe400078e962e */
[----:B------:R-:W-:Y:S02]  /*1e8e0*/  HSET2.LE.AND R3, R9, R238, PT ;  /* 0x000000ee09037233 */ /* 0x000fe40003803000 */
[----:B------:R-:W-:Y:S02]  /*1e8f0*/  LOP3.LUT R28, R23, R237, R96, 0x96, !PT ;  /* 0x000000ed171c7212 */ /* 0x000fe400078e9660 */
[C---:B------:R-:W-:Y:S02]  /*1e900*/  LOP3.LUT R16, R4.reuse, 0xffff, RZ, 0xc0, !PT ;  /* 0x0000ffff04107812 */ /* 0x040fe400078ec0ff */
[----:B------:R-:W-:Y:S02]  /*1e910*/  LOP3.LUT R23, R4, 0xff, RZ, 0xc0, !PT ;  /* 0x000000ff04177812 */ /* 0x000fe400078ec0ff */
[----:B------:R-:W-:-:S02]  /*1e920*/  SHF.R.U32.HI R17, RZ, 0x10, R4 ;  /* 0x00000010ff117819 */ /* 0x000fc40000011604 */
[----:B------:R-:W-:Y:S02]  /*1e930*/  SHF.R.U32.HI R20, RZ, 0x18, R4 ;  /* 0x00000018ff147819 */ /* 0x000fe40000011604 */
[----:B------:R-:W-:Y:S02]  /*1e940*/  LOP3.LUT R4, R200, R0, RZ, 0xc0, !PT ;  /* 0x00000000c8047212 */ /* 0x000fe400078ec0ff */
[----:B------:R-:W-:Y:S02]  /*1e950*/  LOP3.LUT R5, R202, R2, RZ, 0xc0, !PT ;  /* 0x00000002ca057212 */ /* 0x000fe400078ec0ff */
[----:B------:R-:W-:Y:S01]  /*1e960*/  LOP3.LUT R0, R8, 0xffff, RZ, 0xc0, !PT ;  /* 0x0000ffff08007812 */ /* 0x000fe200078ec0ff */
[C---:B------:R-:W-:Y:S01]  /*1e970*/  HMMA.16816.F32.BF16 R80, R12.reuse, R40, R76 ;  /* 0x000000280c50723c */ /* 0x040fe2000004184c */
[----:B------:R-:W-:Y:S02]  /*1e980*/  LOP3.LUT R6, R194, R3, RZ, 0xc0, !PT ;  /* 0x00000003c2067212 */ /* 0x000fe400078ec0ff */
[----:B------:R-:W-:Y:S01]  /*1e990*/  SHF.R.U32.HI R2, RZ, 0x10, R8 ;  /* 0x00000010ff027819 */ /* 0x000fe20000011608 */
[----:B------:R-:W-:Y:S01]  /*1e9a0*/  IMAD.WIDE.U32 R54, R93, -0x2daee0ad, RZ ;  /* 0xd2511f535d367825 */ /* 0x000fe200078e00ff */
[----:B------:R-:W-:Y:S01]  /*1e9b0*/  SHF.R.U32.HI R3, RZ, 0x8, R16 ;  /* 0x00000008ff037819 */ /* 0x000fe20000011610 */
[----:B------:R-:W-:Y:S01]  /*1e9c0*/  HMMA.16816.F32.BF16 R44, R12, R42, R64 ;  /* 0x0000002a0c2c723c */ /* 0x000fe20000041840 */
[----:B------:R-:W-:-:S06]  /*1e9d0*/  LOP3.LUT R9, R17, 0xff, RZ, 0xc0, !PT ;  /* 0x000000ff11097812 */ /* 0x000fcc00078ec0ff */
[----:B------:R-:W-:Y:S02]  /*1e9e0*/  LOP3.LUT R13, R8, 0xff, RZ, 0xc0, !PT ;  /* 0x000000ff080d7812 */ /* 0x000fe400078ec0ff */
[----:B------:R-:W-:Y:S02]  /*1e9f0*/  SHF.R.U32.HI R12, RZ, 0x18, R8 ;  /* 0x00000018ff0c7819 */ /* 0x000fe40000011608 */
[----:B------:R-:W-:Y:S02]  /*1ea00*/  SHF.R.U32.HI R8, RZ, 0x8, R0 ;  /* 0x00000008ff087819 */ /* 0x000fe40000011600 */
[----:B------:R-:W-:Y:S02]  /*1ea10*/  LOP3.LUT R0, R2, 0xff, RZ, 0xc0, !PT ;  /* 0x000000ff02007812 */ /* 0x000fe400078ec0ff */
[----:B------:R-:W-:Y:S02]  /*1ea20*/  PRMT R2, R23, 0x5410, R3 ;  /* 0x0000541017027816 */ /* 0x000fe40000000003 */
[----:B------:R-:W-:Y:S01]  /*1ea30*/  PRMT R3, R9, 0x5410, R20 ;  /* 0x0000541009037816 */ /* 0x000fe20000000014 */
[----:B------:R-:W-:Y:S01]  /*1ea40*/  IMAD.WIDE.U32 R10, R28, -0x2daee0ad, RZ ;  /* 0xd2511f531c0a7825 */ /* 0x000fe200078e00ff */
[----:B------:R-:W-:-:S02]  /*1ea50*/  LOP3.LUT R55, R55, R239, R126, 0x96, !PT ;  /* 0x000000ef37377212 */ /* 0x000fc400078e967e */
[----:B------:R-:W-:Y:S02]  /*1ea60*/  PRMT R9, R13, 0x5410, R8 ;  /* 0x000054100d097816 */ /* 0x000fe40000000008 */
[--C-:B------:R-:W-:Y:S02]  /*1ea70*/  HSET2.LE.AND R7, R7, R238.reuse, PT ;  /* 0x000000ee07077233 */ /* 0x100fe40003803000 */
[----:B------:R-:W-:Y:S01]  /*1ea80*/  PRMT R8, R0, 0x5410, R12 ;  /* 0x0000541000087816 */ /* 0x000fe2000000000c */
[----:B------:R-:W-:Y:S01]  /*1ea90*/  IMAD.WIDE.U32 R16, R55, -0x326172a9, RZ ;  /* 0xcd9e8d5737107825 */ /* 0x000fe200078e00ff */
[--C-:B------:R-:W-:Y:S02]  /*1eaa0*/  HSET2.LE.AND R0, R3, R238.reuse, PT ;  /* 0x000000ee03007233 */ /* 0x100fe40003803000 */
[--C-:B------:R-:W-:Y:S02]  /*1eab0*/  HSET2.LE.AND R2, R2, R238.reuse, PT ;  /* 0x000000ee02027233 */ /* 0x100fe40003803000 */
[----:B------:R-:W-:-:S02]  /*1eac0*/  HSET2.LE.AND R3, R9, R238, PT ;  /* 0x000000ee09037233 */ /* 0x000fc40003803000 */
[----:B------:R-:W-:Y:S02]  /*1ead0*/  LOP3.LUT R11, R11, R233, R54, 0x96, !PT ;  /* 0x000000e90b0b7212 */ /* 0x000fe400078e9636 */
[----:B------:R-:W-:Y:S02]  /*1eae0*/  LOP3.LUT R7, R191, R7, RZ, 0xc0, !PT ;  /* 0x00000007bf077212 */ /* 0x000fe400078ec0ff */
[----:B------:R-:W-:Y:S02]  /*1eaf0*/  HSET2.LE.AND R8, R8, R238, PT ;  /* 0x000000ee08087233 */ /* 0x000fe40003803000 */
[----:B------:R-:W-:Y:S02]  /*1eb00*/  LOP3.LUT R9, R17, R235, R22, 0x96, !PT ;  /* 0x000000eb11097212 */ /* 0x000fe400078e9616 */
[----:B------:R-:W-:Y:S02]  /*1eb10*/  LOP3.LUT R14, R248, R2, RZ, 0xc0, !PT ;  /* 0x00000002f80e7212 */ /* 0x000fe400078ec0ff */
[----:B------:R-:W-:Y:S01]  /*1eb20*/  LOP3.LUT R12, R231, R3, RZ, 0xc0, !PT ;  /* 0x00000003e70c7212 */ /* 0x000fe200078ec0ff */
[----:B------:R-:W-:Y:S01]  /*1eb30*/  IMAD.WIDE.U32 R2, R11, -0x326172a9, RZ ;  /* 0xcd9e8d570b027825 */ /* 0x000fe200078e00ff */
[----:B-1----:R-:W-:Y:S01]  /*1eb40*/  HMMA.16816.F32.BF16 R68, R4, R32, R68 ;  /* 0x000000200444723c */ /* 0x002fe20000041844 */
[----:B------:R-:W-:-:S02]  /*1eb50*/  LOP3.LUT R15, R230, R0, RZ, 0xc0, !PT ;  /* 0x00000000e60f7212 */ /* 0x000fc400078ec0ff */
[----:B------:R-:W-:-:S03]  /*1eb60*/  LOP3.LUT R13, R215, R8, RZ, 0xc0, !PT ;  /* 0x00000008d70d7212 */ /* 0x000fc600078ec0ff */
[----:B------:R-:W-:Y:S01]  /*1eb70*/  HMMA.16816.F32.BF16 R64, R4, R34, R60 ;  /* 0x000000220440723c */ /* 0x000fe2000004183c */
[----:B------:R-:W-:Y:S02]  /*1eb80*/  LOP3.LUT R0, R3, R135, R16, 0x96, !PT ;  /* 0x0000008703007212 */ /* 0x000fe400078e9610 */
[----:B------:R-:W-:-:S03]  /*1eb90*/  LOP3.LUT R3, R2, 0xffff, RZ, 0xc0, !PT ;  /* 0x0000ffff02037812 */ /* 0x000fc600078ec0ff */
[----:B---3--:R-:W-:Y:S01]  /*1eba0*/  HMMA.16816.F32.BF16 R56, R4, R24, R56 ;  /* 0x000000180438723c */ /* 0x008fe20000041838 */
[----:B------:R-:W-:-:S05]  /*1ebb0*/  LOP3.LUT R17, R18, 0xffff, RZ, 0xc0, !PT ;  /* 0x0000ffff12117812 */ /* 0x000fca00078ec0ff */
[----:B------:R-:W-:Y:S01]  /*1ebc0*/  HMMA.16816.F32.BF16 R40, R4, R26, R36 ;  /* 0x0000001a0428723c */ /* 0x000fe20000041824 */
[----:B------:R-:W-:Y:S02]  /*1ebd0*/  LOP3.LUT R23, R18, 0xff, RZ, 0xc0, !PT ;  /* 0x000000ff12177812 */ /* 0x000fe400078ec0ff */
[----:B------:R-:W-:-:S04]  /*1ebe0*/  SHF.R.U32.HI R8, RZ, 0x10, R2 ;  /* 0x00000010ff087819 */ /* 0x000fc80000011602 */
[----:B------:R-:W-:Y:S01]  /*1ebf0*/  IMAD.WIDE.U32 R4, R9, -0x2daee0ad, RZ ;  /* 0xd2511f5309047825 */ /* 0x000fe200078e00ff */
[--C-:B------:R-:W-:Y:S02]  /*1ec00*/  SHF.R.U32.HI R36, RZ, 0x10, R18.reuse ;  /* 0x00000010ff247819 */ /* 0x100fe40000011612 */
[----:B------:R-:W-:Y:S01]  /*1ec10*/  SHF.R.U32.HI R37, RZ, 0x18, R18 ;  /* 0x00000018ff257819 */ /* 0x000fe20000011612 */
[----:B------:R-:W-:Y:S01]  /*1ec20*/  IMAD.WIDE.U32 R6, R29, -0x2daee0ad, RZ ;  /* 0xd2511f531d067825 */ /* 0x000fe200078e00ff */
[----:B------:R-:W-:Y:S01]  /*1ec30*/  LOP3.LUT R16, R5, R155, R10, 0x96, !PT ;  /* 0x0000009b05107212 */ /* 0x000fe200078e960a */
[C---:B------:R-:W-:Y:S01]  /*1ec40*/  HMMA.16816.F32.BF16 R48, R12.reuse, R32, R48 ;  /* 0x000000200c30723c */ /* 0x040fe20000041830 */
[----:B------:R-:W-:Y:S01]  /*1ec50*/  LOP3.LUT R19, R2, 0xff, RZ, 0xc0, !PT ;  /* 0x000000ff02137812 */ /* 0x000fe200078ec0ff */
[----:B------:R-:W1:Y:S01]  /*1ec60*/  LDSM.16.MT88.4 R28, [R226+0x5800] ;  /* 0x00580000e21c783b */ /* 0x000e620000004200 */
[----:B------:R-:W-:Y:S02]  /*1ec70*/  SHF.R.U32.HI R18, RZ, 0x18, R2 ;  /* 0x00000018ff127819 */ /* 0x000fe40000011602 */
[----:B------:R-:W-:Y:S01]  /*1ec80*/  SHF.R.U32.HI R10, RZ, 0x8, R3 ;  /* 0x00000008ff0a7819 */ /* 0x000fe20000011603 */
[----:B------:R-:W-:Y:S01]  /*1ec90*/  HMMA.16816.F32.BF16 R76, R12, R34, R72 ;  /* 0x000000220c4c723c */ /* 0x000fe20000041848 */
[----:B------:R-:W-:Y:S01]  /*1eca0*/  LOP3.LUT R2, R0, 0xffff, RZ, 0xc0, !PT ;  /* 0x0000ffff00027812 */ /* 0x000fe200078ec0ff */
[----:B------:R-:W3:Y:S01]  /*1ecb0*/  LDSM.16.MT88.4 R32, [R223+0x5800] ;  /* 0x00580000df20783b */ /* 0x000ee20000004200 */
        /* <DEDUP_REMOVED lines=10> */
[----:B------:R-:W-:Y:S02]  /*1ed60*/  PRMT R9, R2, 0x5410, R11 ;  /* 0x0000541002097816 */ /* 0x000fe4000000000b */
[----:B------:R-:W-:Y:S02]  /*1ed70*/  LOP3.LUT R10, R36, 0xff, RZ, 0xc0, !PT ;  /* 0x000000ff240a7812 */ /* 0x000fe400078ec0ff */
[----:B------:R-:W-:-:S02]  /*1ed80*/  HSET2.LE.AND R0, R0, R238, PT ;  /* 0x000000ee00007233 */ /* 0x000fc40003803000 */
[--C-:B------:R-:W-:Y:S02]  /*1ed90*/  HSET2.LE.AND R2, R3, R238.reuse, PT ;  /* 0x000000ee03027233 */ /* 0x100fe40003803000 */
[----:B------:R-:W-:Y:S02]  /*1eda0*/  HSET2.LE.AND R3, R8, R238, PT ;  /* 0x000000ee08037233 */ /* 0x000fe40003803000 */
[----:B------:R-:W-:Y:S02]  /*1edb0*/  PRMT R17, R10, 0x5410, R37 ;  /* 0x000054100a117816 */ /* 0x000fe40000000025 */
[----:B------:R-:W-:Y:S02]  /*1edc0*/  LOP3.LUT R10, R197, R0, RZ, 0xc0, !PT ;  /* 0x00000000c50a7212 */ /* 0x000fe400078ec0ff */
[----:B------:R-:W-:Y:S02]  /*1edd0*/  LOP3.LUT R11, R196, R2, RZ, 0xc0, !PT ;  /* 0x00000002c40b7212 */ /* 0x000fe400078ec0ff */
[----:B------:R-:W-:-:S02]  /*1ede0*/  LOP3.LUT R0, R21, 0xffff, RZ, 0xc0, !PT ;  /* 0x0000ffff15007812 */ /* 0x000fc400078ec0ff */
[----:B------:R-:W-:Y:S01]  /*1edf0*/  SHF.R.U32.HI R2, RZ, 0x10, R21 ;  /* 0x00000010ff027819 */ /* 0x000fe20000011615 */
[C---:B------:R-:W-:Y:S01]  /*1ee00*/  HMMA.16816.F32.BF16 R60, R12.reuse, R24, R80 ;  /* 0x000000180c3c723c */ /* 0x040fe20000041850 */
[----:B------:R-:W-:Y:S02]  /*1ee10*/  LOP3.LUT R8, R204, R3, RZ, 0xc0, !PT ;  /* 0x00000003cc087212 */ /* 0x000fe400078ec0ff */
[----:B------:R-:W-:Y:S02]  /*1ee20*/  PRMT R22, R23, 0x5410, R22 ;  /* 0x0000541017167816 */ /* 0x000fe40000000016 */
[----:B------:R-:W-:Y:S01]  /*1ee30*/  LOP3.LUT R3, R21, 0xff, RZ, 0xc0, !PT ;  /* 0x000000ff15037812 */ /* 0x000fe200078ec0ff */
[----:B------:R-:W-:Y:S01]  /*1ee40*/  HMMA.16816.F32.BF16 R44, R12, R26, R44 ;  /* 0x0000001a0c2c723c */ /* 0x000fe2000004182c */
[----:B------:R-:W-:Y:S01]  /*1ee50*/  SHF.R.U32.HI R0, RZ, 0x8, R0 ;  /* 0x00000008ff007819 */ /* 0x000fe20000011600 */
[----:B------:R-:W4:Y:S01]  /*1ee60*/  LDSM.16.MT88.4 R24, [R226+0x5c00] ;  /* 0x005c0000e218783b */ /* 0x000f220000004200 */
[----:B------:R-:W-:-:S04]  /*1ee70*/  LOP3.LUT R2, R2, 0xff, RZ, 0xc0, !PT ;  /* 0x000000ff02027812 */ /* 0x000fc800078ec0ff */
[----:B------:R-:W-:Y:S02]  /*1ee80*/  SHF.R.U32.HI R12, RZ, 0x18, R21 ;  /* 0x00000018ff0c7819 */ /* 0x000fe40000011615 */
[----:B------:R-:W-:Y:S02]  /*1ee90*/  PRMT R0, R3, 0x5410, R0 ;  /* 0x0000541003007816 */ /* 0x000fe40000000000 */
[----:B------:R-:W-:Y:S02]  /*1eea0*/  PRMT R2, R2, 0x5410, R12 ;  /* 0x0000541002027816 */ /* 0x000fe4000000000c */
[--C-:B------:R-:W-:Y:S02]  /*1eeb0*/  HSET2.LE.AND R3, R22, R238.reuse, PT ;  /* 0x000000ee16037233 */ /* 0x100fe40003803000 */
[----:B------:R-:W-:Y:S02]  /*1eec0*/  HSET2.LE.AND R9, R9, R238, PT ;  /* 0x000000ee09097233 */ /* 0x000fe40003803000 */
[----:B------:R-:W-:-:S02]  /*1eed0*/  LOP3.LUT R5, R4, 0xffff, RZ, 0xc0, !PT ;  /* 0x0000ffff04057812 */ /* 0x000fc400078ec0ff */
[----:B------:R-:W-:Y:S02]  /*1eee0*/  LOP3.LUT R21, R4, 0xff, RZ, 0xc0, !PT ;  /* 0x000000ff04157812 */ /* 0x000fe400078ec0ff */
[--C-:B------:R-:W-:Y:S02]  /*1eef0*/  SHF.R.U32.HI R18, RZ, 0x10, R4.reuse ;  /* 0x00000010ff127819 */ /* 0x100fe40000011604 */
[----:B------:R-:W-:Y:S02]  /*1ef00*/  SHF.R.U32.HI R19, RZ, 0x18, R4 ;  /* 0x00000018ff137819 */ /* 0x000fe40000011604 */
[--C-:B------:R-:W-:Y:S02]  /*1ef10*/  HSET2.LE.AND R2, R2, R238.reuse, PT ;  /* 0x000000ee02027233 */ /* 0x100fe40003803000 */
[--C-:B------:R-:W-:Y:S02]  /*1ef20*/  HSET2.LE.AND R4, R17, R238.reuse, PT ;  /* 0x000000ee11047233 */ /* 0x100fe40003803000 */
[----:B------:R-:W-:-:S02]  /*1ef30*/  HSET2.LE.AND R0, R0, R238, PT ;  /* 0x000000ee00007233 */ /* 0x000fc40003803000 */
[----:B------:R-:W-:Y:S02]  /*1ef40*/  LOP3.LUT R14, R227, R3, RZ, 0xc0, !PT ;  /* 0x00000003e30e7212 */ /* 0x000fe400078ec0ff */
[----:B------:R-:W-:Y:S02]  /*1ef50*/  LOP3.LUT R3, R6, 0xffff, RZ, 0xc0, !PT ;  /* 0x0000ffff06037812 */ /* 0x000fe400078ec0ff */
[----:B------:R-:W-:Y:S02]  /*1ef60*/  LOP3.LUT R9, R203, R9, RZ, 0xc0, !PT ;  /* 0x00000009cb097212 */ /* 0x000fe400078ec0ff */
[----:B------:R-:W-:Y:S02]  /*1ef70*/  LOP3.LUT R13, R214, R2, RZ, 0xc0, !PT ;  /* 0x00000002d60d7212 */ /* 0x000fe400078ec0ff */
[----:B------:R-:W-:Y:S02]  /*1ef80*/  LOP3.LUT R15, R222, R4, RZ, 0xc0, !PT ;  /* 0x00000004de0f7212 */ /* 0x000fe400078ec0ff */
[----:B------:R-:W-:-:S02]  /*1ef90*/  LOP3.LUT R12, R216, R0, RZ, 0xc0, !PT ;  /* 0x00000000d80c7212 */ /* 0x000fc400078ec0ff */
[----:B------:R-:W-:Y:S02]  /*1efa0*/  LOP3.LUT R4, R6, 0xff, RZ, 0xc0, !PT ;  /* 0x000000ff06047812 */ /* 0x000fe400078ec0ff */
[----:B------:R-:W-:Y:S02]  /*1efb0*/  SHF.R.U32.HI R3, RZ, 0x8, R3 ;  /* 0x00000008ff037819 */ /* 0x000fe40000011603 */
[----:B------:R-:W-:Y:S02]  /*1efc0*/  SHF.R.U32.HI R2, RZ, 0x8, R5 ;  /* 0x00000008ff027819 */ /* 0x000fe40000011605 */
[----:B------:R-:W-:Y:S01]  /*1efd0*/  LOP3.LUT R0, R18, 0xff, RZ, 0xc0, !PT ;  /* 0x000000ff12007812 */ /* 0x000fe200078ec0ff */
[----:B-1----:R-:W-:Y:S01]  /*1efe0*/  HMMA.16816.F32.BF16 R72, R8, R30, R64 ;  /* 0x0000001e0848723c */ /* 0x002fe20000041840 */
[----:B------:R-:W-:Y:S02]  /*1eff0*/  PRMT R22, R4, 0x5410, R3 ;  /* 0x0000541004167816 */ /* 0x000fe40000000003 */
[----:B------:R-:W-:-:S02]  /*1f000*/  PRMT R5, R21, 0x5410, R2 ;  /* 0x0000541015057816 */ /* 0x000fc40000000002 */
[----:B------:R-:W-:Y:S01]  /*1f010*/  PRMT R2, R0, 0x5410, R19 ;  /* 0x0000541000027816 */ /* 0x000fe20000000013 */
[C---:B---3--:R-:W-:Y:S01]  /*1f020*/  HMMA.16816.F32.BF16 R64, R8.reuse, R32, R56 ;  /* 0x000000200840723c */ /* 0x048fe20000041838 */
[----:B------:R-:W-:Y:S02]  /*1f030*/  SHF.R.U32.HI R3, RZ, 0x10, R16 ;  /* 0x00000010ff037819 */ /* 0x000fe40000011610 */
[----:B------:R-:W-:Y:S02]  /*1f040*/  LOP3.LUT R0, R16, 0xffff, RZ, 0xc0, !PT ;  /* 0x0000ffff10007812 */ /* 0x000fe400078ec0ff */
[----:B------:R-:W-:Y:S01]  /*1f050*/  SHF.R.U32.HI R23, RZ, 0x18, R6 ;  /* 0x00000018ff177819 */ /* 0x000fe20000011606 */
[----:B------:R-:W-:Y:S01]  /*1f060*/  HMMA.16816.F32.BF16 R68, R8, R28, R68 ;  /* 0x0000001c0844723c */ /* 0x000fe20000041844 */
[----:B------:R-:W-:Y:S02]  /*1f070*/  LOP3.LUT R3, R3, 0xff, RZ, 0xc0, !PT ;  /* 0x000000ff03037812 */ /* 0x000fe400078ec0ff */
[----:B------:R-:W-:-:S03]  /*1f080*/  SHF.R.U32.HI R4, RZ, 0x8, R0 ;  /* 0x00000008ff047819 */ /* 0x000fc60000011600 */
[----:B------:R-:W-:Y:S01]  /*1f090*/  HMMA.16816.F32.BF16 R56, R8, R34, R40 ;  /* 0x000000220838723c */ /* 0x000fe20000041828 */
[----:B------:R-:W-:Y:S02]  /*1f0a0*/  LOP3.LUT R20, R7, R155, R90, 0x96, !PT ;  /* 0x0000009b07147212 */ /* 0x000fe400078e965a */
[----:B------:R-:W-:-:S04]  /*1f0b0*/  HSET2.LE.AND R0, R2, R238, PT ;  /* 0x000000ee02007233 */ /* 0x000fc80003803000 */
[----:B------:R-:W-:Y:S02]  /*1f0c0*/  SHF.R.U32.HI R11, RZ, 0x10, R6 ;  /* 0x00000010ff0b7819 */ /* 0x000fe40000011606 */
[----:B------:R-:W-:Y:S02]  /*1f0d0*/  SHF.R.U32.HI R6, RZ, 0x18, R16 ;  /* 0x00000018ff067819 */ /* 0x000fe40000011610 */
[----:B------:R-:W-:Y:S02]  /*1f0e0*/  LOP3.LUT R7, R16, 0xff, RZ, 0xc0, !PT ;  /* 0x000000ff10077812 */ /* 0x000fe400078ec0ff */
[----:B------:R-:W-:Y:S01]  /*1f0f0*/  HSET2.LE.AND R2, R5, R238, PT ;  /* 0x000000ee05027233 */ /* 0x000fe20003803000 */
[----:B------:R-:W1:Y:S01]  /*1f100*/  LDSM.16.MT88.4 R16, [R223+0x5c00] ;  /* 0x005c0000df10783b */ /* 0x000e620000004200 */
[----:B------:R-:W-:Y:S01]  /*1f110*/  PRMT R5, R3, 0x5410, R6 ;  /* 0x0000541003057816 */ /* 0x000fe20000000006 */
[----:B------:R-:W-:Y:S01]  /*1f120*/  IMAD.MOV.U32 R3, RZ, RZ, R162 ;  /* 0x000000ffff037224 */ /* 0x000fe200078e00a2 */
[----:B------:R-:W-:-:S02]  /*1f130*/  PRMT R8, R7, 0x5410, R4 ;  /* 0x0000541007087816 */ /* 0x000fc40000000004 */
[----:B------:R-:W-:Y:S02]  /*1f140*/  LOP3.LUT R6, R205, R2, RZ, 0xc0, !PT ;  /* 0x00000002cd067212 */ /* 0x000fe400078ec0ff */
[----:B------:R-:W-:Y:S02]  /*1f150*/  LOP3.LUT R7, R3, R0, RZ, 0xc0, !PT ;  /* 0x0000000003077212 */ /* 0x000fe400078ec0ff */
[----:B------:R-:W-:Y:S02]  /*1f160*/  LOP3.LUT R3, R20, 0xffff, RZ, 0xc0, !PT ;  /* 0x0000ffff14037812 */ /* 0x000fe400078ec0ff */
[----:B------:R-:W-:Y:S02]  /*1f170*/  SHF.R.U32.HI R4, RZ, 0x10, R20 ;  /* 0x00000010ff047819 */ /* 0x000fe40000011614 */
[--C-:B------:R-:W-:Y:S02]  /*1f180*/  HSET2.LE.AND R0, R8, R238.reuse, PT ;  /* 0x000000ee08007233 */ /* 0x100fe40003803000 */
[----:B------:R-:W-:-:S02]  /*1f190*/  HSET2.LE.AND R2, R5, R238, PT ;  /* 0x000000ee05027233 */ /* 0x000fc40003803000 */
[----:B------:R-:W-:Y:S02]  /*1f1a0*/  SHF.R.U32.HI R8, RZ, 0x8, R3 ;  /* 0x00000008ff087819 */ /* 0x000fe40000011603 */
[----:B------:R-:W-:Y:S02]  /*1f1b0*/  LOP3.LUT R3, R4, 0xff, RZ, 0xc0, !PT ;  /* 0x000000ff04037812 */ /* 0x000fe400078ec0ff */
[----:B------:R-:W-:Y:S02]  /*1f1c0*/  LOP3.LUT R4, R208, R0, RZ, 0xc0, !PT ;  /* 0x00000000d0047212 */ /* 0x000fe400078ec0ff */
[----:B------:R-:W-:Y:S01]  /*1f1d0*/  LOP3.LUT R5, R207, R2, RZ, 0xc0, !PT ;  /* 0x00000002cf057212 */ /* 0x000fe200078ec0ff */
[----:B------:R-:W-:Y:S01]  /*1f1e0*/  HMMA.16816.F32.BF16 R40, R12, R28, R48 ;  /* 0x0000001c0c28723c */ /* 0x000fe20000041830 */
[----:B------:R-:W-:Y:S02]  /*1f1f0*/  SHF.R.U32.HI R9, RZ, 0x18, R20 ;  /* 0x00000018ff097819 */ /* 0x000fe40000011614 */
[----:B------:R-:W-:-:S03]  /*1f200*/  LOP3.LUT R11, R11, 0xff, RZ, 0xc0, !PT ;  /* 0x000000ff0b0b7812 */ /* 0x000fc600078ec0ff */
[----:B------:R-:W-:Y:S01]  /*1f210*/  HMMA.16816.F32.BF16 R36, R12, R30, R76 ;  /* 0x0000001e0c24723c */ /* 0x000fe2000004184c */
[----:B------:R-:W-:Y:S02]  /*1f220*/  PRMT R2, R3, 0x5410, R9 ;  /* 0x0000541003027816 */ /* 0x000fe40000000009 */
[----:B------:R-:W-:-:S03]  /*1f230*/  LOP3.LUT R10, R20, 0xff, RZ, 0xc0, !PT ;  /* 0x000000ff140a7812 */ /* 0x000fc600078ec0ff */
[----:B------:R-:W-:Y:S01]  /*1f240*/  HMMA.16816.F32.BF16 R28, R12, R32, R60 ;  /* 0x000000200c1c723c */ /* 0x000fe2000004183c */
[----:B------:R-:W-:Y:S02]  /*1f250*/  HSET2.LE.AND R3, R22, R238, PT ;  /* 0x000000ee16037233 */ /* 0x000fe40003803000 */
[----:B------:R-:W-:-:S03]  /*1f260*/  PRMT R11, R11, 0x5410, R23 ;  /* 0x000054100b0b7816 */ /* 0x000fc60000000017 */
[----:B------:R-:W-:Y:S06]  /*1f270*/  HMMA.16816.F32.BF16 R12, R12, R34, R44 ;  /* 0x000000220c0c723c */ /* 0x000fec000004182c */
[C---:B----4-:R-:W-:Y:S06]  /*1f280*/  HMMA.16816.F32.BF16 R32, R4.reuse, R24, R68 ;  /* 0x000000180420723c */ /* 0x050fec0000041844 */
[----:B------:R-:W-:Y:S01]  /*1f290*/  HMMA.16816.F32.BF16 R20, R4, R26, R72 ;  /* 0x0000001a0414723c */ /* 0x000fe20000041848 */
[----:B------:R-:W-:-:S02]  /*1f2a0*/  PRMT R0, R10, 0x5410, R8 ;  /* 0x000054100a007816 */ /* 0x000fc40000000008 */
[--C-:B------:R-:W-:Y:S02]  /*1f2b0*/  HSET2.LE.AND R2, R2, R238.reuse, PT ;  /* 0x000000ee02027233 */ /* 0x100fe40003803000 */
[--C-:B------:R-:W-:Y:S02]  /*1f2c0*/  HSET2.LE.AND R11, R11, R238.reuse, PT ;  /* 0x000000ee0b0b7233 */ /* 0x100fe40003803000 */
[----:B------:R-:W-:Y:S02]  /*1f2d0*/  HSET2.LE.AND R0, R0, R238, PT ;  /* 0x000000ee00007233 */ /* 0x000fe40003803000 */
[----:B------:R-:W-:Y:S02]  /*1f2e0*/  LOP3.LUT R9, R220, R2, RZ, 0xc0, !PT ;  /* 0x00000002dc097212 */ /* 0x000fe400078ec0ff */
[----:B------:R-:W-:Y:S02]  /*1f2f0*/  LOP3.LUT R10, R211, R3, RZ, 0xc0, !PT ;  /* 0x00000003d30a7212 */ /* 0x000fe400078ec0ff */
[----:B------:R-:W-:-:S02]  /*1f300*/  LOP3.LUT R8, R234, R0, RZ, 0xc0, !PT ;  /* 0x00000000ea087212 */ /* 0x000fc400078ec0ff */
[----:B------:R-:W-:Y:S02]  /*1f310*/  LOP3.LUT R11, R212, R11, RZ, 0xc0, !PT ;  /* 0x0000000bd40b7212 */ /* 0x000fe400078ec0ff */
[----:B------:R-:W-:Y:S04]  /*1f320*/  STL.64 [R1+0x80], R32 ;  /* 0x0000802001007387 */ /* 0x000fe80000100a00 */
[----:B------:R1:W-:Y:S04]  /*1f330*/  STL.64 [R1+0x88], R34 ;  /* 0x0000882201007387 */ /* 0x0003e80000100a00 */
[----:B------:R-:W-:Y:S04]  /*1f340*/  STL.64 [R1+0x70], R20 ;  /* 0x0000701401007387 */ /* 0x000fe80000100a00 */
[----:B------:R3:W-:Y:S01]  /*1f350*/  STL.64 [R1+0x78], R22 ;  /* 0x0000781601007387 */ /* 0x0007e20000100a00 */
[C---:B-1----:R-:W-:Y:S06]  /*1f360*/  HMMA.16816.F32.BF16 R32, R4.reuse, R16, R64 ;  /* 0x000000100420723c */ /* 0x042fec0000041840 */
[----:B---3--:R-:W-:Y:S06]  /*1f370*/  HMMA.16816.F32.BF16 R20, R4, R18, R56 ;  /* 0x000000120414723c */ /* 0x008fec0000041838 */
[C---:B------:R-:W-:Y:S06]  /*1f380*/  HMMA.16816.F32.BF16 R4, R8.reuse, R24, R40 ;  /* 0x000000180804723c */ /* 0x040fec0000041828 */
[C---:B------:R-:W-:Y:S05]  /*1f390*/  HMMA.16816.F32.BF16 R24, R8.reuse, R26, R36 ;  /* 0x0000001a0818723c */ /* 0x040fea0000041824 */
[----:B------:R-:W-:Y:S04]  /*1f3a0*/  STL.64 [R1+0x60], R32 ;  /* 0x0000602001007387 */ /* 0x000fe80000100a00 */
[----:B------:R-:W-:Y:S04]  /*1f3b0*/  STL.64 [R1+0x68], R34 ;  /* 0x0000682201007387 */ /* 0x000fe80000100a00 */
[----:B------:R-:W-:Y:S04]  /*1f3c0*/  STL.64 [R1+0x50], R20 ;  /* 0x0000501401007387 */ /* 0x000fe80000100a00 */
[----:B------:R1:W-:Y:S04]  /*1f3d0*/  STL.64 [R1+0x58], R22 ;  /* 0x0000581601007387 */ /* 0x0003e80000100a00 */
[----:B------:R-:W-:Y:S04]  /*1f3e0*/  STL.64 [R1+0x40], R4 ;  /* 0x0000400401007387 */ /* 0x000fe80000100a00 */
[----:B------:R3:W-:Y:S01]  /*1f3f0*/  STL.64 [R1+0x48], R6 ;  /* 0x0000480601007387 */ /* 0x0007e20000100a00 */
[----:B------:R-:W4:Y:S01]  /*1f400*/  S2R R192, SR_TID.X ;  /* 0x0000000000c07919 */ /* 0x000f220000002100 */
[C---:B-1----:R-:W-:Y:S06]  /*1f410*/  HMMA.16816.F32.BF16 R20, R8.reuse, R16, R28 ;  /* 0x000000100814723c */ /* 0x042fec000004181c */
[----:B---3--:R-:W-:Y:S01]  /*1f420*/  HMMA.16816.F32.BF16 R4, R8, R18, R12 ;  /* 0x000000120804723c */ /* 0x008fe2000004180c */
[----:B------:R2:W-:Y:S04]  /*1f430*/  STL.64 [R1+0x30], R24 ;  /* 0x0000301801007387 */ /* 0x0005e80000100a00 */
[----:B------:R2:W-:-:S12]  /*1f440*/  STL.64 [R1+0x38], R26 ;  /* 0x0000381a01007387 */ /* 0x0005d80000100a00 */
[----:B------:R2:W-:Y:S04]  /*1f450*/  STL.64 [R1+0x20], R20 ;  /* 0x0000201401007387 */ /* 0x0005e80000100a00 */
[----:B------:R2:W-:Y:S04]  /*1f460*/  STL.64 [R1+0x28], R22 ;  /* 0x0000281601007387 */ /* 0x0005e80000100a00 */
[----:B------:R2:W-:Y:S04]  /*1f470*/  STL.64 [R1], R4 ;  /* 0x0000000401007387 */ /* 0x0005e80000100a00 */
[----:B------:R2:W-:Y:S01]  /*1f480*/  STL.64 [R1+0x8], R6 ;  /* 0x0000080601007387 */ /* 0x0005e20000100a00 */
[----:B----4-:R-:W-:Y:S01]  /*1f490*/  IMAD.SHL.U32 R192, R192, 0x2, RZ ;  /* 0x00000002c0c07824 */ /* 0x010fe200078e00ff */
[----:B------:R-:W-:Y:S01]  /*1f4a0*/  IADD3 R217, P0, R52, -0x200, RZ ;  /* 0xfffffe0034d97810 */ /* 0x000fe20007f1e0ff */
[----:B------:R-:W-:-:S02]  /*1f4b0*/  IMAD.MOV.U32 R133, RZ, RZ, R187 ;  /* 0x000000ffff857224 */ /* 0x000fc400078e00bb */
[----:B------:R-:W-:Y:S01]  /*1f4c0*/  FADD.FTZ R185, R213, R209 ;  /* 0x000000d1d5b97221 */ /* 0x000fe20000010000 */
[----:B------:R-:W-:Y:S01]  /*1f4d0*/  IMAD.MOV.U32 R134, RZ, RZ, R201 ;  /* 0x000000ffff867224 */ /* 0x000fe200078e00c9 */
[----:B------:R-:W-:Y:S01]  /*1f4e0*/  LOP3.LUT R192, R192, 0x6, RZ, 0xc0, !PT ;  /* 0x00000006c0c07812 */ /* 0x000fe200078ec0ff */
[----:B------:R-:W-:Y:S01]  /*1f4f0*/  @P6 IMAD.MOV.U32 R133, RZ, RZ, R187 ;  /* 0x000000ffff856224 */ /* 0x000fe200078e00bb */
[----:B------:R-:W-:Y:S01]  /*1f500*/  IADD3.X R216, R53, -0x1, RZ, P0, !PT ;  /* 0xffffffff35d87810 */ /* 0x000fe200007fe4ff */
[--C-:B------:R-:W-:Y:S02]  /*1f510*/  IMAD.MOV.U32 R12, RZ, RZ, R210.reuse ;  /* 0x000000ffff0c7224 */ /* 0x100fe400078e00d2 */
[----:B------:R-:W-:Y:S02]  /*1f520*/  IMAD.MOV.U32 R13, RZ, RZ, R179 ;  /* 0x000000ffff0d7224 */ /* 0x000fe400078e00b3 */
[----:B------:R-:W-:Y:S02]  /*1f530*/  @P6 IMAD.MOV.U32 R134, RZ, RZ, R201 ;  /* 0x000000ffff866224 */ /* 0x000fe400078e00c9 */
[----:B------:R-:W-:-:S02]  /*1f540*/  @P6 IMAD.MOV.U32 R12, RZ, RZ, R210 ;  /* 0x000000ffff0c6224 */ /* 0x000fc400078e00d2 */
[----:B------:R-:W-:Y:S02]  /*1f550*/  @P6 IMAD.MOV.U32 R13, RZ, RZ, R179 ;  /* 0x000000ffff0d6224 */ /* 0x000fe400078e00b3 */
[----:B------:R-:W-:Y:S02]  /*1f560*/  IMAD.MOV.U32 R0, RZ, RZ, R236 ;  /* 0x000000ffff007224 */ /* 0x000fe400078e00ec */
[----:B------:R-:W-:Y:S01]  /*1f570*/  @P6 VIADD R187, R221, 0xfffffffd ;  /* 0xfffffffdddbb6836 */ /* 0x000fe20000000000 */
[----:B------:R-:W-:Y:S06]  /*1f580*/  @P6 BRA `(.L_x_605) ;  /* 0x0000000000046947 */ /* 0x000fec0003800000 */
.L_x_600:
[----:B------:R-:W-:Y:S02]  /*1f590*/  IADD3 R187, R0, -0x1, RZ ;  /* 0xffffffff00bb7810 */ /* 0x000fe40007ffe0ff */
.L_x_605:
[----:B------:R-:W-:Y:S05]  /*1f5a0*/  BSYNC B2 ;  /* 0x0000000000027941 */ /* 0x000fea0003800000 */
.L_x_599:
[----:B------:R-:W-:-:S13]  /*1f5b0*/  ISETP.GE.AND P0, PT, R187, RZ, PT ;  /* 0x000000ffbb00720c */ /* 0x000fda0003f06270 */
[----:B------:R-:W-:Y:S05]  /*1f5c0*/  @!P0 BRA `(.L_x_606) ;  /* 0x000000c400b48947 */ /* 0x000fea0003800000 */
[----:B--23--:R-:W2:Y:S04]  /*1f5d0*/  LDL R4, [R1+0x2b4] ;  /* 0x0002b40001047983 */ /* 0x00cea80000100800 */
[----:B------:R-:W3:Y:S04]  /*1f5e0*/  LDL.LU R6, [R1+0x224] ;  /* 0x0002240001067983 */ /* 0x000ee80000300800 */
[----:B------:R-:W4:Y:S01]  /*1f5f0*/  LDL.LU R5, [R1+0x270] ;  /* 0x0002700001057983 */ /* 0x000f220000300800 */
[----:B-----5:R-:W-:Y:S01]  /*1f600*/  ISETP.GE.AND P2, PT, R152, R153, PT ;  /* 0x000000999800720c */ /* 0x020fe20003f46270 */
[----:B------:R-:W-:Y:S01]  /*1f610*/  IMAD.MOV.U32 R189, RZ, RZ, R133 ;  /* 0x000000ffffbd7224 */ /* 0x000fe200078e0085 */
[----:B------:R-:W-:Y:S01]  /*1f620*/  MOV R191, R12 ;  /* 0x0000000c00bf7202 */ /* 0x000fe20000000f00 */
[----:B------:R-:W-:-:S02]  /*1f630*/  IMAD.MOV.U32 R188, RZ, RZ, R134 ;  /* 0x000000ffffbc7224 */ /* 0x000fc400078e0086 */
[----:B------:R-:W-:Y:S01]  /*1f640*/  IMAD.MOV.U32 R190, RZ, RZ, R13 ;  /* 0x000000ffffbe7224 */ /* 0x000fe200078e000d */
[----:B--2---:R-:W-:Y:S01]  /*1f650*/  SHF.R.S32.HI R0, RZ, 0x1f, R4 ;  /* 0x0000001fff007819 */ /* 0x004fe20000011404 */
[----:B------:R-:W-:Y:S01]  /*1f660*/  IMAD.WIDE.U32 R2, R4, 0x70, RZ ;  /* 0x0000007004027825 */ /* 0x000fe200078e00ff */
[----:B---3--:R-:W-:-:S03]  /*1f670*/  SHF.R.S32.HI R2, RZ, 0x1f, R6 ;  /* 0x0000001fff027819 */ /* 0x008fc60000011406 */
[----:B------:R-:W-:Y:S02]  /*1f680*/  IMAD R0, R0, 0x70, RZ ;  /* 0x0000007000007824 */ /* 0x000fe400078e02ff */
[----:B------:R-:W-:Y:S02]  /*1f690*/  IMAD R4, R4, 0x38, R6 ;  /* 0x0000003804047824 */ /* 0x000fe400078e0206 */
[----:B------:R-:W-:Y:S01]  /*1f6a0*/  IMAD.IADD R0, R3, 0x1, R0 ;  /* 0x0000000103007824 */ /* 0x000fe200078e0200 */
[----:B----4-:R-:W-:-:S04]  /*1f6b0*/  SHF.R.S32.HI R3, RZ, 0x1f, R5 ;  /* 0x0000001fff037819 */ /* 0x010fc80000011405 */
[----:B------:R1:W-:Y:S02]  /*1f6c0*/  STL [R1+0x2a4], R0 ;  /* 0x0002a40001007387 */ /* 0x0003e40000100800 */
[----:B-1----:R-:W-:Y:S01]  /*1f6d0*/  VIADD R0, R4, 0x1 ;  /* 0x0000000104007836 */ /* 0x002fe20000000000 */
[C---:B------:R-:W-:Y:S02]  /*1f6e0*/  SHF.L.U64.HI R4, R6.reuse, 0x1, R2 ;  /* 0x0000000106047819 */ /* 0x040fe40000010202 */
[----:B------:R-:W-:Y:S02]  /*1f6f0*/  SHF.L.U32 R6, R6, 0x1, RZ ;  /* 0x0000000106067819 */ /* 0x000fe400000006ff */
[----:B------:R-:W-:Y:S01]  /*1f700*/  SHF.R.S32.HI R2, RZ, 0x1f, R0 ;  /* 0x0000001fff027819 */ /* 0x000fe20000011400 */
[----:B------:R1:W-:Y:S03]  /*1f710*/  STL [R1+0x29c], R4 ;  /* 0x00029c0401007387 */ /* 0x0003e60000100800 */
[C---:B------:R-:W-:Y:S01]  /*1f720*/  SHF.L.U64.HI R2, R0.reuse, 0x1, R2 ;  /* 0x0000000100027819 */ /* 0x040fe20000010202 */
[----:B------:R2:W-:Y:S01]  /*1f730*/  STL [R1+0x2a0], R6 ;  /* 0x0002a00601007387 */ /* 0x0005e20000100800 */
[----:B------:R-:W-:-:S02]  /*1f740*/  SHF.L.U32 R0, R0, 0x1, RZ ;  /* 0x0000000100007819 */ /* 0x000fc400000006ff */
[C---:B-1----:R-:W-:Y:S01]  /*1f750*/  SHF.L.U64.HI R4, R5.reuse, 0x1, R3 ;  /* 0x0000000105047819 */ /* 0x042fe20000010203 */
[----:B------:R-:W-:-:S04]  /*1f760*/  IMAD.SHL.U32 R3, R5, 0x2, RZ ;  /* 0x0000000205037824 */ /* 0x000fc800078e00ff */
[----:B------:R2:W-:Y:S04]  /*1f770*/  STL [R1+0x294], R4 ;  /* 0x0002940401007387 */ /* 0x0005e80000100800 */
[----:B------:R2:W-:Y:S04]  /*1f780*/  STL [R1+0x298], R3 ;  /* 0x0002980301007387 */ /* 0x0005e80000100800 */
[----:B------:R2:W-:Y:S04]  /*1f790*/  STL [R1+0x28c], R0 ;  /* 0x00028c0001007387 */ /* 0x0005e80000100800 */
[----:B------:R2:W-:Y:S02]  /*1f7a0*/  STL [R1+0x290], R2 ;  /* 0x0002900201007387 */ /* 0x0005e40000100800 */
.L_x_609:
[----:B-12---:R-:W2:Y:S01]  /*1f7b0*/  LDL.64 R6, [R1+0x2c0] ;  /* 0x0002c00001067983 */ /* 0x006ea20000100a00 */
[----:B------:R-:W-:Y:S05]  /*1f7c0*/  DEPBAR.LE SB0, 0x0 ;  /* 0x000080000000791a */ /* 0x000fea0000000000 */
[----:B------:R-:W2:Y:S01]  /*1f7d0*/  LDL.64 R2, [R1+0x2c8] ;  /* 0x0002c80001027983 */ /* 0x000ea20000100a00 */
[----:B------:R-:W-:Y:S05]  /*1f7e0*/  WARPSYNC.ALL ;  /* 0x0000000000007948 */ /* 0x000fea0003800000 */
[----:B------:R-:W3:Y:S01]  /*1f7f0*/  LDL.64 R16, [R1+0x10] ;  /* 0x0000100001107983 */ /* 0x000ee20000100a00 */
[C---:B-----5:R-:W-:Y:S01]  /*1f800*/  SHF.L.U64.HI R11, R244.reuse, 0x6, R245 ;  /* 0x00000006f40b7819 */ /* 0x060fe200000102f5 */
[----:B------:R-:W-:Y:S01]  /*1f810*/  IMAD R9, R245, 0x60, RZ ;  /* 0x00000060f5097824 */ /* 0x000fe200078e02ff */
[C---:B------:R-:W-:Y:S01]  /*1f820*/  SHF.L.U32 R5, R244.reuse, 0x7, RZ ;  /* 0x00000007f4057819 */ /* 0x040fe200000006ff */
[----:B------:R-:W-:Y:S01]  /*1f830*/  BAR.SYNC.DEFER_BLOCKING 0x0 ;  /* 0x0000000000007b1d */ /* 0x000fe20000010000 */
[----:B------:R-:W-:Y:S02]  /*1f840*/  SHF.R.S32.HI R4, RZ, 0x1f, R187 ;  /* 0x0000001fff047819 */ /* 0x000fe400000114bb */
[----:B------:R-:W-:Y:S05]  /*1f850*/  SHF.L.U64.HI R0, R244, 0x7, R245 ;  /* 0x00000007f4007819 */ /* 0x000fea00000102f5 */
[----:B------:R-:W-:Y:S04]  /*1f860*/  IMAD R0, R0, R187, RZ ;  /* 0x000000bb00007224 */ /* 0x000fe800078e02ff */
[----:B------:R-:W-:Y:S01]  /*1f870*/  IMAD R0, R4, R5, R0 ;  /* 0x0000000504007224 */ /* 0x000fe200078e0200 */
[C---:B------:R-:W-:Y:S01]  /*1f880*/  SHF.L.U32 R4, R244.reuse, 0x6, RZ ;  /* 0x00000006f4047819 */ /* 0x040fe200000006ff */
[----:B------:R-:W-:Y:S01]  /*1f890*/  @P2 STS [R195+0x4000], RZ ;  /* 0x004000ffc3002388 */ /* 0x000fe20000000800 */
[----:B------:R-:W-:Y:S05]  /*1f8a0*/  BSSY B0, `(.L_x_607) ;  /* 0x00000eb000007945 */ /* 0x000fea0003800000 */
[----:B------:R-:W-:Y:S06]  /*1f8b0*/  @P2 STS [R195+0x4004], RZ ;  /* 0x004004ffc3002388 */ /* 0x000fec0000000800 */
[----:B------:R-:W-:Y:S01]  /*1f8c0*/  @P2 STS.64 [R195+0x4008], RZ ;  /* 0x004008ffc3002388 */ /* 0x000fe20000000a00 */
[----:B--2---:R-:W-:Y:S01]  /*1f8d0*/  MOV R3, R7 ;  /* 0x0000000700037202 */ /* 0x004fe20000000f00 */
[----:B------:R-:W-:Y:S04]  /*1f8e0*/  IMAD.WIDE.U32 R6, R244, 0x60, RZ ;  /* 0x00000060f4067825 */ /* 0x000fe800078e00ff */
[----:B------:R-:W-:Y:S01]  /*1f8f0*/  IMAD.WIDE.U32 R2, R187, R5, R2 ;  /* 0x00000005bb027225 */ /* 0x000fe200078e0002 */
[----:B------:R-:W-:Y:S02]  /*1f900*/  IADD3 R9, R9, R7, RZ ;  /* 0x0000000709097210 */ /* 0x000fe40007ffe0ff */
[----:B------:R-:W-:Y:S02]  /*1f910*/  @!P2 IADD3 R12, P1, R6, R2, RZ ;  /* 0x00000002060ca210 */ /* 0x000fe40007f3e0ff */
[----:B---3--:R-:W-:Y:S02]  /*1f920*/  @!P2 LEA R10, P6, R2, R16, 0x1 ;  /* 0x00000010020aa211 */ /* 0x008fe400078c08ff */
[----:B------:R-:W-:Y:S02]  /*1f930*/  @!P2 IADD3 R7, P4, R4, R2, RZ ;  /* 0x000000020407a210 */ /* 0x000fe40007f9e0ff */
[----:B------:R-:W-:Y:S02]  /*1f940*/  IADD3 R0, R3, R0, RZ ;  /* 0x0000000003007210 */ /* 0x000fe40007ffe0ff */
[C---:B------:R-:W-:Y:S02]  /*1f950*/  @!P2 LEA R6, P3, R7.reuse, R16, 0x1 ;  /* 0x000000100706a211 */ /* 0x040fe400078608ff */
[----:B------:R-:W-:Y:S02]  /*1f960*/  @!P2 IADD3.X R14, R0, R11, RZ, P4, !PT ;  /* 0x0000000b000ea210 */ /* 0x000fe400027fe4ff */
[-C--:B------:R-:W-:Y:S02]  /*1f970*/  @!P2 LEA.HI.X R11, R2, R17.reuse, R0, 0x1, P6 ;  /* 0x00000011020ba211 */ /* 0x080fe400030f0c00 */
[----:B------:R-:W-:Y:S02]  /*1f980*/  @!P2 LEA.HI.X R7, R7, R17, R14, 0x1, P3 ;  /* 0x000000110707a211 */ /* 0x000fe400018f0c0e */
[----:B------:R-:W-:Y:S01]  /*1f990*/  @!P2 LEA R5, P0, R244, R2, 0x5 ;  /* 0x00000002f405a211 */ /* 0x000fe200078028ff */
[----:B------:R-:W-:Y:S01]  /*1f9a0*/  @!PT LDS RZ, [RZ] ;  /* 0x00000000fffff984 */ /* 0x000fe20000000800 */
[----:B------:R-:W-:Y:S01]  /*1f9b0*/  @!PT LDS RZ, [RZ] ;  /* 0x00000000fffff984 */ /* 0x000fe20000000800 */
[----:B------:R-:W-:Y:S01]  /*1f9c0*/  @!PT LDS RZ, [RZ] ;  /* 0x00000000fffff984 */ /* 0x000fe20000000800 */
[----:B------:R-:W-:Y:S01]  /*1f9d0*/  @!P2 LDGSTS.E.BYPASS.LTC128B.128 [R195+0x4000], desc[UR4][R10.64] ;  /* 0x040000000ac3afae */ /* 0x000fe2000b901d44 */
[----:B------:R-:W-:Y:S02]  /*1f9e0*/  @!P2 IADD3.X R3, R0, R9, RZ, P1, !PT ;  /* 0x000000090003a210 */ /* 0x000fe40000ffe4ff */
[----:B------:R-:W-:Y:S03]  /*1f9f0*/  @!P2 LEA.HI.X R13, R244, R0, R245, 0x5, P0 ;  /* 0x00000000f40da211 */ /* 0x000fe600000f2cf5 */
[----:B------:R-:W-:Y:S01]  /*1fa00*/  @P2 STS.128 [R195+0x4800], RZ ;  /* 0x004800ffc3002388 */ /* 0x000fe20000000c00 */
[CC--:B------:R-:W-:Y:S02]  /*1fa10*/  @!P2 LEA R8, P5, R5.reuse, R16.reuse, 0x1 ;  /* 0x000000100508a211 */ /* 0x0c0fe400078a08ff */
[C---:B------:R-:W-:Y:S02]  /*1fa20*/  @!P2 LEA R4, P0, R12.reuse, R16, 0x1 ;  /* 0x000000100c04a211 */ /* 0x040fe400078008ff */
[-C--:B------:R-:W-:Y:S02]  /*1fa30*/  @!P2 LEA.HI.X R9, R5, R17.reuse, R13, 0x1, P5 ;  /* 0x000000110509a211 */ /* 0x080fe400028f0c0d */
[----:B------:R-:W-:Y:S01]  /*1fa40*/  @!P2 LEA.HI.X R5, R12, R17, R3, 0x1, P0 ;  /* 0x000000110c05a211 */ /* 0x000fe200000f0c03 */
[C---:B------:R-:W-:Y:S01]  /*1fa50*/  IMAD R3, R187.reuse, 0x80, R192 ;  /* 0x00000080bb037824 */ /* 0x040fe200078e02c0 */
[----:B------:R-:W-:Y:S01]  /*1fa60*/  ISETP.GE.AND P0, PT, R187, 0x1, PT ;  /* 0x00000001bb00780c */ /* 0x000fe20003f06270 */
[----:B------:R-:W-:Y:S01]  /*1fa70*/  @!PT LDS RZ, [RZ] ;  /* 0x00000000fffff984 */ /* 0x000fe20000000800 */
[----:B------:R-:W-:Y:S01]  /*1fa80*/  @!PT LDS RZ, [RZ] ;  /* 0x00000000fffff984 */ /* 0x000fe20000000800 */
[----:B------:R-:W-:Y:S01]  /*1fa90*/  @!PT LDS RZ, [RZ] ;  /* 0x00000000fffff984 */ /* 0x000fe20000000800 */
[----:B------:R1:W-:Y:S03]  /*1faa0*/  @!P2 LDGSTS.E.BYPASS.LTC128B.128 [R195+0x4800], desc[UR4][R8.64] ;  /* 0x0480000008c3afae */ /* 0x0003e6000b901d44 */
[----:B------:R-:W-:Y:S03]  /*1fab0*/  I2FP.F32.S32 R0, R3 ;  /* 0x0000000300007245 */ /* 0x000fe60000201400 */
[----:B------:R-:W-:Y:S01]  /*1fac0*/  @P2 STS.128 [R195+0x5000], RZ ;  /* 0x005000ffc3002388 */ /* 0x000fe20000000c00 */
[C---:B------:R-:W-:Y:S05]  /*1fad0*/  IADD3 R2, R3.reuse, 0x1, RZ ;  /* 0x0000000103027810 */ /* 0x040fea0007ffe0ff */
[----:B------:R-:W-:Y:S01]  /*1fae0*/  @!PT LDS RZ, [RZ] ;  /* 0x00000000fffff984 */ /* 0x000fe20000000800 */
[----:B------:R-:W-:Y:S01]  /*1faf0*/  @!PT LDS RZ, [RZ] ;  /* 0x00000000fffff984 */ /* 0x000fe20000000800 */
[----:B------:R-:W-:Y:S01]  /*1fb00*/  @!PT LDS RZ, [RZ] ;  /* 0x00000000fffff984 */ /* 0x000fe20000000800 */
[----:B------:R-:W-:Y:S01]  /*1fb10*/  @!P2 LDGSTS.E.BYPASS.LTC128B.128 [R195+0x5000], desc[UR4][R6.64] ;  /* 0x0500000006c3afae */ /* 0x000fe2000b901d44 */
[----:B------:R-:W-:Y:S05]  /*1fb20*/  I2FP.F32.S32 R2, R2 ;  /* 0x0000000200027245 */ /* 0x000fea0000201400 */
[----:B------:R-:W-:Y:S06]  /*1fb30*/  @P2 STS.128 [R195+0x5800], RZ ;  /* 0x005800ffc3002388 */ /* 0x000fec0000000c00 */
[----:B------:R-:W-:Y:S01]  /*1fb40*/  @!PT LDS RZ, [RZ] ;  /* 0x00000000fffff984 */ /* 0x000fe20000000800 */
[----:B------:R-:W-:Y:S01]  /*1fb50*/  @!PT LDS RZ, [RZ] ;  /* 0x00000000fffff984 */ /* 0x000fe20000000800 */
[----:B------:R-:W-:Y:S01]  /*1fb60*/  @!PT LDS RZ, [RZ] ;  /* 0x00000000fffff984 */ /* 0x000fe20000000800 */
[----:B------:R2:W-:Y:S06]  /*1fb70*/  @!P2 LDGSTS.E.BYPASS.LTC128B.128 [R195+0x5800], desc[UR4][R4.64] ;  /* 0x0580000004c3afae */ /* 0x0005ec000b901d44 */
[----:B------:R-:W-:Y:S06]  /*1fb80*/  LDSM.16.M88.4 R28, [R136+0x2000] ;  /* 0x00200000881c783b */ /* 0x000fec0000000200 */
[----:B------:R-:W0:Y:S06]  /*1fb90*/  LDGDEPBAR ;  /* 0x00000000000079af */ /* 0x000e2c0000000000 */
[----:B------:R-:W1:Y:S06]  /*1fba0*/  LDSM.16.M88.4 R128, [R138+0x1000] ;  /* 0x001000008a80783b */ /* 0x000e6c0000000200 */
[----:B------:R-:W3:Y:S06]  /*1fbb0*/  LDSM.16.M88.4 R44, [R136+0x2400] ;  /* 0x00240000882c783b */ /* 0x000eec0000000200 */
[----:B------:R-:W4:Y:S06]  /*1fbc0*/  LDSM.16.M88.4 R76, [R136+0x2800] ;  /* 0x00280000884c783b */ /* 0x000f2c0000000200 */
[----:B------:R-:W5:Y:S06]  /*1fbd0*/  LDSM.16.M88.4 R92, [R136+0x2c00] ;  /* 0x002c0000885c783b */ /* 0x000f6c0000000200 */
[----:B------:R-:W2:Y:S06]  /*1fbe0*/  LDSM.16.M88.4 R140, [R136+0x3000] ;  /* 0x00300000888c783b */ /* 0x000eac0000000200 */
[----:B------:R-:W2:Y:S06]  /*1fbf0*/  LDSM.16.M88.4 R144, [R136+0x3400] ;  /* 0x003400008890783b */ /* 0x000eac0000000200 */
[----:B------:R-:W2:Y:S01]  /*1fc00*/  LDSM.16.M88.4 R152, [R136+0x3800] ;  /* 0x003800008898783b */ /* 0x000ea20000000200 */
[C---:B-1----:R-:W-:Y:S05]  /*1fc10*/  HMMA.16816.F32.BF16 R8, R128.reuse, R28, RZ ;  /* 0x0000001c8008723c */ /* 0x042fea00000418ff */
[----:B------:R-:W1:Y:S01]  /*1fc20*/  LDSM.16.M88.4 R148, [R136+0x3c00] ;  /* 0x003c00008894783b */ /* 0x000e620000000200 */
[C---:B---3--:R-:W-:Y:S05]  /*1fc30*/  HMMA.16816.F32.BF16 R24, R128.reuse, R44, RZ ;  /* 0x0000002c8018723c */ /* 0x048fea00000418ff */
[----:B------:R-:W-:Y:S01]  /*1fc40*/  LDSM.16.M88.4 R60, [R137] ;  /* 0x00000000893c783b */ /* 0x000fe20000000200 */
[C---:B----4-:R-:W-:Y:S05]  /*1fc50*/  HMMA.16816.F32.BF16 R40, R128.reuse, R76, RZ ;  /* 0x0000004c8028723c */ /* 0x050fea00000418ff */
[----:B------:R-:W3:Y:S01]  /*1fc60*/  LDSM.16.M88.4 R12, [R139+0x1000] ;  /* 0x001000008b0c783b */ /* 0x000ee20000000200 */
[C---:B-----5:R-:W-:Y:S05]  /*1fc70*/  HMMA.16816.F32.BF16 R56, R128.reuse, R92, RZ ;  /* 0x0000005c8038723c */ /* 0x060fea00000418ff */
[----:B------:R-:W4:Y:S01]  /*1fc80*/  LDSM.16.M88.4 R108, [R137+0x400] ;  /* 0x00040000896c783b */ /* 0x000f220000000200 */
[C---:B--2---:R-:W-:Y:S05]  /*1fc90*/  HMMA.16816.F32.BF16 R72, R128.reuse, R140, RZ ;  /* 0x0000008c8048723c */ /* 0x044fea00000418ff */
[----:B------:R-:W2:Y:S01]  /*1fca0*/  LDSM.16.M88.4 R156, [R137+0x800] ;  /* 0x00080000899c783b */ /* 0x000ea20000000200 */
[C---:B------:R-:W-:Y:S05]  /*1fcb0*/  HMMA.16816.F32.BF16 R88, R128.reuse, R144, RZ ;  /* 0x000000908058723c */ /* 0x040fea00000418ff */
[----:B------:R-:W5:Y:S01]  /*1fcc0*/  LDSM.16.M88.4 R160, [R137+0xc00] ;  /* 0x000c000089a0783b */ /* 0x000f620000000200 */
[C---:B------:R-:W-:Y:S05]  /*1fcd0*/  HMMA.16816.F32.BF16 R104, R128.reuse, R152, RZ ;  /* 0x000000988068723c */ /* 0x040fea00000418ff */
[----:B------:R-:W5:Y:S01]  /*1fce0*/  LDSM.16.M88.4 R164, [R137+0x1000] ;  /* 0x0010000089a4783b */ /* 0x000f620000000200 */
[C---:B-1----:R-:W-:Y:S05]  /*1fcf0*/  HMMA.16816.F32.BF16 R120, R128.reuse, R148, RZ ;  /* 0x000000948078723c */ /* 0x042fea00000418ff */
[----:B------:R-:W1:Y:S01]  /*1fd00*/  LDSM.16.M88.4 R168, [R137+0x1400] ;  /* 0x0014000089a8783b */ /* 0x000e620000000200 */
[C---:B------:R-:W-:Y:S05]  /*1fd10*/  HMMA.16816.F32.BF16 R16, R128.reuse, R30, RZ ;  /* 0x0000001e8010723c */ /* 0x040fea00000418ff */
[----:B------:R-:W1:Y:S01]  /*1fd20*/  LDSM.16.M88.4 R172, [R137+0x1800] ;  /* 0x0018000089ac783b */ /* 0x000e620000000200 */
[C---:B------:R-:W-:Y:S05]  /*1fd30*/  HMMA.16816.F32.BF16 R32, R128.reuse, R46, RZ ;  /* 0x0000002e8020723c */ /* 0x040fea00000418ff */
[----:B------:R-:W1:Y:S01]  /*1fd40*/  LDSM.16.M88.4 R176, [R137+0x1c00] ;  /* 0x001c000089b0783b */ /* 0x000e620000000200 */
[C---:B------:R-:W-:Y:S05]  /*1fd50*/  HMMA.16816.F32.BF16 R48, R128.reuse, R78, RZ ;  /* 0x0000004e8030723c */ /* 0x040fea00000418ff */
[----:B------:R-:W1:Y:S01]  /*1fd60*/  LDSM.16.M88.4 R124, [R138] ;  /* 0x000000008a7c783b */ /* 0x000e620000000200 */
[C---:B------:R-:W-:Y:S05]  /*1fd70*/  HMMA.16816.F32.BF16 R64, R128.reuse, R94, RZ ;  /* 0x0000005e8040723c */ /* 0x040fea00000418ff */
[----:B------:R-:W1:Y:S01]  /*1fd80*/  LDSM.16.M88.4 R132, [R139] ;  /* 0x000000008b84783b */ /* 0x000e620000000200 */
[C---:B------:R-:W-:Y:S01]  /*1fd90*/  HMMA.16816.F32.BF16 R80, R128.reuse, R142, RZ ;  /* 0x0000008e8050723c */ /* 0x040fe200000418ff */
[----:B------:R-:W-:Y:S04]  /*1fda0*/  DEPBAR.LE SB0, 0x0 ;  /* 0x000080000000791a */ /* 0x000fe80000000000 */
[----:B------:R-:W-:Y:S01]  /*1fdb0*/  BAR.SYNC.DEFER_BLOCKING 0x0 ;  /* 0x0000000000007b1d */ /* 0x000fe20000010000 */
[C---:B------:R-:W-:Y:S06]  /*1fdc0*/  HMMA.16816.F32.BF16 R96, R128.reuse, R146, RZ ;  /* 0x000000928060723c */ /* 0x040fec00000418ff */
[C---:B------:R-:W-:Y:S06]  /*1fdd0*/  HMMA.16816.F32.BF16 R112, R128.reuse, R154, RZ ;  /* 0x0000009a8070723c */ /* 0x040fec00000418ff */
[----:B------:R-:W-:Y:S06]  /*1fde0*/  HMMA.16816.F32.BF16 R128, R128, R150, RZ ;  /* 0x000000968080723c */ /* 0x000fec00000418ff */
[C---:B---3--:R-:W-:Y:S06]  /*1fdf0*/  HMMA.16816.F32.BF16 R8, R12.reuse, R60, R8 ;  /* 0x0000003c0c08723c */ /* 0x048fec0000041808 */
[C---:B----4-:R-:W-:Y:S06]  /*1fe00*/  HMMA.16816.F32.BF16 R24, R12.reuse, R108, R24 ;  /* 0x0000006c0c18723c */ /* 0x050fec0000041818 */
[C---:B--2---:R-:W-:Y:S06]  /*1fe10*/  HMMA.16816.F32.BF16 R40, R12.reuse, R156, R40 ;  /* 0x0000009c0c28723c */ /* 0x044fec0000041828 */
[C---:B-----5:R-:W-:Y:S06]  /*1fe20*/  HMMA.16816.F32.BF16 R56, R12.reuse, R160, R56 ;  /* 0x000000a00c38723c */ /* 0x060fec0000041838 */
[C---:B------:R-:W-:Y:S06]  /*1fe30*/  HMMA.16816.F32.BF16 R72, R12.reuse, R164, R72 ;  /* 0x000000a40c48723c */ /* 0x040fec0000041848 */
[C---:B-1----:R-:W-:Y:S06]  /*1fe40*/  HMMA.16816.F32.BF16 R88, R12.reuse, R168, R88 ;  /* 0x000000a80c58723c */ /* 0x042fec0000041858 */
        /* <DEDUP_REMOVED lines=10> */
[C---:B------:R-:W-:Y:S06]  /*1fef0*/  HMMA.16816.F32.BF16 R4, R124.reuse, R28, RZ ;  /* 0x0000001c7c04723c */ /* 0x040fec00000418ff */
[C---:B------:R-:W-:Y:S06]  /*1ff00*/  HMMA.16816.F32.BF16 R12, R124.reuse, R30, RZ ;  /* 0x0000001e7c0c723c */ /* 0x040fec00000418ff */
[C---:B------:R-:W-:Y:S06]  /*1ff10*/  HMMA.16816.F32.BF16 R20, R124.reuse, R44, RZ ;  /* 0x0000002c7c14723c */ /* 0x040fec00000418ff */
[----:B------:R-:W-:Y:S06]  /*1ff20*/  HMMA.16816.F32.BF16 R28, R124, R46, RZ ;  /* 0x0000002e7c1c723c */ /* 0x000fec00000418ff */
[C---:B------:R-:W-:Y:S06]  /*1ff30*/  HMMA.16816.F32.BF16 R4, R132.reuse, R60, R4 ;  /* 0x0000003c8404723c */ /* 0x040fec0000041804 */
[----:B------:R-:W-:Y:S06]  /*1ff40*/  HMMA.16816.F32.BF16 R12, R132, R62, R12 ;  /* 0x0000003e840c723c */ /* 0x000fec000004180c */
[C---:B------:R-:W-:Y:S06]  /*1ff50*/  HMMA.16816.F32.BF16 R36, R124.reuse, R76, RZ ;  /* 0x0000004c7c24723c */ /* 0x040fec00000418ff */
[----:B------:R-:W-:Y:S06]  /*1ff60*/  HMMA.16816.F32.BF16 R52, R124, R92, RZ ;  /* 0x0000005c7c34723c */ /* 0x000fec00000418ff */
[C---:B------:R-:W-:Y:S05]  /*1ff70*/  HMMA.16816.F32.BF16 R20, R132.reuse, R108, R20 ;  /* 0x0000006c8414723c */ /* 0x040fea0000041814 */
[CC--:B------:R-:W-:Y:S01]  /*1ff80*/  FFMA.FTZ R4, R182.reuse, R0.reuse, R4 ;  /* 0x00000000b6047223 */ /* 0x0c0fe20000010004 */
[----:B------:R-:W-:Y:S05]  /*1ff90*/  HMMA.16816.F32.BF16 R28, R132, R110, R28 ;  /* 0x0000006e841c723c */ /* 0x000fea000004181c */
[CC--:B------:R-:W-:Y:S01]  /*1ffa0*/  FFMA.FTZ R6, R182.reuse, R0.reuse, R6 ;  /* 0x00000000b6067223 */ /* 0x0c0fe20000010006 */
[C---:B------:R-:W-:Y:S05]  /*1ffb0*/  HMMA.16816.F32.BF16 R44, R124.reuse, R78, RZ ;  /* 0x0000004e7c2c723c */ /* 0x040fea00000418ff */
[CC--:B------:R-:W-:Y:S01]  /*1ffc0*/  FFMA.FTZ R8, R182.reuse, R0.reuse, R8 ;  /* 0x00000000b6087223 */ /* 0x0c0fe20000010008 */
[C---:B------:R-:W-:Y:S01]  /*1ffd0*/  HMMA.16816.F32.BF16 R60, R124.reuse, R94, RZ ;  /* 0x0000005e7c3c723c */ /* 0x040fe200000418ff */
[C---:B------:R-:W-:Y:S01]  /*1ffe0*/  FFMA.FTZ R10, R182.reuse, R0, R10 ;  /* 0x00000000b60a7223 */ /* 0x040fe2000001000a */
[CC--:B------:R-:W-:Y:S03]  /*1fff0*/  FFMA.FTZ R5, R182.reuse, R2.reuse, R5 ;  /* 0x00000002b6057223 */ /* 0x0c0fe60000010005 */
[CC--:B------:R-:W-:Y:S01]  /*20000*/  FFMA.FTZ R7, R182.reuse, R2.reuse, R7 ;  /* 0x00000002b6077223 */ /* 0x0c0fe20000010007 */
[C---:B------:R-:W-:Y:S01]  /*20010*/  HMMA.16816.F32.BF16 R68, R124.reuse, R140, RZ ;  /* 0x0000008c7c44723c */ /* 0x040fe200000418ff */
[CC--:B------:R-:W-:Y:S01]  /*20020*/  FFMA.FTZ R9, R182.reuse, R2.reuse, R9 ;  /* 0x00000002b6097223 */ /* 0x0c0fe20000010009 */
[C---:B------:R-:W-:Y:S04]  /*20030*/  FFMA.FTZ R11, R182.reuse, R2, R11 ;  /* 0x00000002b60b7223 */ /* 0x040fe8000001000b */
        /* <DEDUP_REMOVED lines=18> */
[----:B------:R-:W-:Y:S07]  /*20160*/  HMMA.16816.F32.BF16 R124, R132, R178, R124 ;  /* 0x000000b2847c723c */ /* 0x000fee000004187c */
[C---:B------:R-:W-:Y:S04]  /*20170*/  IADD3 R133, R3.reuse, 0x8, RZ ;  /* 0x0000000803857810 */ /* 0x040fe80007ffe0ff */
[----:B------:R-:W-:Y:S02]  /*20180*/  I2FP.F32.S32 R0, R133 ;  /* 0x0000008500007245 */ /* 0x000fe40000201400 */
[C---:B------:R-:W-:Y:S02]  /*20190*/  IADD3 R132, R3.reuse, 0x9, RZ ;  /* 0x0000000903847810 */ /* 0x040fe40007ffe0ff */
[C---:B------:R-:W-:Y:S01]  /*201a0*/  IADD3 R133, R3.reuse, 0x18, RZ ;  /* 0x0000001803857810 */ /* 0x040fe20007ffe0ff */
[CC--:B------:R-:W-:Y:S01]  /*201b0*/  FFMA.FTZ R12, R182.reuse, R0.reuse, R12 ;  /* 0x00000000b60c7223 */ /* 0x0c0fe2000001000c */
[CC--:B------:R-:W-:Y:S01]  /*201c0*/  FFMA.FTZ R14, R182.reuse, R0.reuse, R14 ;  /* 0x00000000b60e7223 */ /* 0x0c0fe2000001000e */
[C---:B------:R-:W-:Y:S01]  /*201d0*/  FFMA.FTZ R16, R182.reuse, R0, R16 ;  /* 0x00000000b6107223 */ /* 0x040fe20000010010 */
[----:B------:R-:W-:Y:S01]  /*201e0*/  I2FP.F32.S32 R2, R132 ;  /* 0x0000008400027245 */ /* 0x000fe20000201400 */
[C---:B------:R-:W-:Y:S01]  /*201f0*/  FFMA.FTZ R18, R182.reuse, R0, R18 ;  /* 0x00000000b6127223 */ /* 0x040fe20000010012 */
[C---:B------:R-:W-:Y:S01]  /*20200*/  IADD3 R0, R3.reuse, 0x10, RZ ;  /* 0x0000001003007810 */ /* 0x040fe20007ffe0ff */
[C---:B------:R-:W-:Y:S02]  /*20210*/  VIADD R132, R3.reuse, 0x11 ;  /* 0x0000001103847836 */ /* 0x040fe40000000000 */
[C---:B------:R-:W-:Y:S01]  /*20220*/  FFMA.FTZ R13, R182.reuse, R2, R13 ;  /* 0x00000002b60d7223 */ /* 0x040fe2000001000d */
[----:B------:R-:W-:Y:S01]  /*20230*/  I2FP.F32.S32 R0, R0 ;  /* 0x0000000000007245 */ /* 0x000fe20000201400 */
[CC--:B------:R-:W-:Y:S01]  /*20240*/  FFMA.FTZ R15, R182.reuse, R2.reuse, R15 ;  /* 0x00000002b60f7223 */ /* 0x0c0fe2000001000f */
[CC--:B------:R-:W-:Y:S01]  /*20250*/  FFMA.FTZ R17, R182.reuse, R2.reuse, R17 ;  /* 0x00000002b6117223 */ /* 0x0c0fe20000010011 */
[C---:B------:R-:W-:Y:S01]  /*20260*/  FFMA.FTZ R19, R182.reuse, R2, R19 ;  /* 0x00000002b6137223 */ /* 0x040fe20000010013 */
[----:B------:R-:W-:Y:S01]  /*20270*/  I2FP.F32.S32 R2, R132 ;  /* 0x0000008400027245 */ /* 0x000fe20000201400 */
[CC--:B------:R-:W-:Y:S01]  /*20280*/  FFMA.FTZ R20, R182.reuse, R0.reuse, R20 ;  /* 0x00000000b6147223 */ /* 0x0c0fe20000010014 */
[CC--:B------:R-:W-:Y:S01]  /*20290*/  FFMA.FTZ R22, R182.reuse, R0.reuse, R22 ;  /* 0x00000000b6167223 */ /* 0x0c0fe20000010016 */
[CC--:B------:R-:W-:Y:S01]  /*202a0*/  FFMA.FTZ R24, R182.reuse, R0.reuse, R24 ;  /* 0x00000000b6187223 */ /* 0x0c0fe20000010018 */
[C---:B------:R-:W-:Y:S01]  /*202b0*/  FFMA.FTZ R26, R182.reuse, R0, R26 ;  /* 0x00000000b61a7223 */ /* 0x040fe2000001001a */
[C---:B------:R-:W-:Y:S01]  /*202c0*/  IADD3 R132, R3.reuse, 0x19, RZ ;  /* 0x0000001903847810 */ /* 0x040fe20007ffe0ff */
[CC--:B------:R-:W-:Y:S01]  /*202d0*/  FFMA.FTZ R21, R182.reuse, R2.reuse, R21 ;  /* 0x00000002b6157223 */ /* 0x0c0fe20000010015 */
        /* <DEDUP_REMOVED lines=11> */
[CC--:B------:R-:W-:Y:S01]  /*20390*/  FFMA.FTZ R31, R182.reuse, R2.reuse, R31 ;  /* 0x00000002b61f7223 */ /* 0x0c0fe2000001001f */
[C---:B------:R-:W-:Y:S01]  /*203a0*/  FFMA.FTZ R33, R182.reuse, R2, R33 ;  /* 0x00000002b6217223 */ /* 0x040fe20000010021 */
[----:B------:R-:W-:Y:S01]  /*203b0*/  I2FP.F32.S32 R0, R0 ;  /* 0x0000000000007245 */ /* 0x000fe20000201400 */
[----:B------:R-:W-:Y:S01]  /*203c0*/  FFMA.FTZ R35, R182, R2, R35 ;  /* 0x00000002b6237223 */ /* 0x000fe20000010023 */
[----:B------:R-:W-:Y:S01]  /*203d0*/  IADD3 R2, R3, 0x21, RZ ;  /* 0x0000002103027810 */ /* 0x000fe20007ffe0ff */
[----:B------:R-:W-:Y:S06]  /*203e0*/  @!P0 BRA `(.L_x_608) ;  /* 0x0000000000d88947 */ /* 0x000fec0003800000 */
[----:B------:R-:W2:Y:S01]  /*203f0*/  LDL.64 R198, [R1+0x2b8] ;  /* 0x0002b80001c67983 */ /* 0x000ea20000100a00 */
[----:B------:R-:W-:Y:S01]  /*20400*/  VIADD R134, R187, 0xffffffff ;  /* 0xffffffffbb867836 */ /* 0x000fe20000000000 */
[C---:B------:R-:W-:Y:S01]  /*20410*/  SHF.L.U64.HI R135, R242.reuse, 0x7, R243 ;  /* 0x00000007f2877819 */ /* 0x040fe200000102f3 */
[----:B------:R-:W-:Y:S01]  /*20420*/  IMAD.SHL.U32 R141, R242, 0x80, RZ ;  /* 0x00000080f28d7824 */ /* 0x000fe200078e00ff */
[----:B------:R-:W3:Y:S02]  /*20430*/  LDL.64 R196, [R1+0x2d8] ;  /* 0x0002d80001c47983 */ /* 0x000ee40000100a00 */
[----:B------:R-:W-:Y:S01]  /*20440*/  SHF.R.S32.HI R140, RZ, 0x1f, R134 ;  /* 0x0000001fff8c7819 */ /* 0x000fe20000011486 */
[----:B------:R-:W-:Y:S01]  /*20450*/  IMAD R135, R135, R134, RZ ;  /* 0x0000008687877224 */ /* 0x000fe200078e02ff */
[----:B------:R1:W-:Y:S03]  /*20460*/  @P2 STS [R195+0x2000], RZ ;  /* 0x002000ffc3002388 */ /* 0x0003e60000000800 */
[-C--:B------:R-:W-:Y:S01]  /*20470*/  IMAD R135, R140, R141.reuse, R135 ;  /* 0x0000008d8c877224 */ /* 0x080fe200078e0287 */
[----:B------:R1:W-:Y:S04]  /*20480*/  @P2 STS [R195+0x2004], RZ ;  /* 0x002004ffc3002388 */ /* 0x0003e80000000800 */
[----:B------:R1:W-:Y:S01]  /*20490*/  @P2 STS.64 [R195+0x2008], RZ ;  /* 0x002008ffc3002388 */ /* 0x0003e20000000a00 */
[----:B---3--:R-:W-:Y:S02]  /*204a0*/  IMAD.MOV.U32 R132, RZ, RZ, R196 ;  /* 0x000000ffff847224 */ /* 0x008fe400078e00c4 */
[----:B--2---:R-:W-:Y:S02]  /*204b0*/  IMAD.MOV.U32 R133, RZ, RZ, R199 ;  /* 0x000000ffff857224 */ /* 0x004fe400078e00c7 */
[----:B------:R-:W-:Y:S04]  /*204c0*/  IMAD.WIDE.U32 R132, R134, R141, R132 ;  /* 0x0000008d86847225 */ /* 0x000fe800078e0084 */
[----:B------:R-:W-:Y:S01]  /*204d0*/  IMAD.IADD R133, R133, 0x1, R135 ;  /* 0x0000000185857824 */ /* 0x000fe200078e0287 */
[C---:B------:R-:W-:Y:S04]  /*204e0*/  @!P2 LEA R134, P0, R132.reuse, R250, 0x1 ;  /* 0x000000fa8486a211 */ /* 0x040fe800078008ff */
[----:B------:R-:W-:Y:S05]  /*204f0*/  @!P2 LEA.HI.X R135, R132, R251, R133, 0x1, P0 ;  /* 0x000000fb8487a211 */ /* 0x000fea00000f0c85 */
[----:B------:R-:W-:Y:S01]  /*20500*/  @!PT LDS RZ, [RZ] ;  /* 0x00000000fffff984 */ /* 0x000fe20000000800 */
[----:B------:R-:W-:Y:S01]  /*20510*/  @!PT LDS RZ, [RZ] ;  /* 0x00000000fffff984 */ /* 0x000fe20000000800 */
[----:B------:R-:W-:Y:S01]  /*20520*/  @!PT LDS RZ, [RZ] ;  /* 0x00000000fffff984 */ /* 0x000fe20000000800 */
[----:B------:R2:W-:Y:S04]  /*20530*/  @!P2 LDGSTS.E.BYPASS.LTC128B.128 [R195+0x2000], desc[UR4][R134.64] ;  /* 0x0200000086c3afae */ /* 0x0005e8000b901d44 */
[----:B------:R1:W-:Y:S01]  /*20540*/  @P2 STS.128 [R195+0x2800], RZ ;  /* 0x002800ffc3002388 */ /* 0x0003e20000000c00 */
[C---:B--2---:R-:W-:Y:S04]  /*20550*/  @!P2 LEA R135, P1, R242.reuse, R132, 0x5 ;  /* 0x00000084f287a211 */ /* 0x044fe800078228ff */
[C---:B------:R-:W-:Y:S02]  /*20560*/  @!P2 LEA R134, P0, R135.reuse, R250, 0x1 ;  /* 0x000000fa8786a211 */ /* 0x040fe400078008ff */
[C-C-:B------:R-:W-:Y:S04]  /*20570*/  @!P2 LEA.HI.X R140, R242.reuse, R133, R243.reuse, 0x5, P1 ;  /* 0x00000085f28ca211 */ /* 0x140fe800008f2cf3 */
[-C--:B------:R-:W-:Y:S02]  /*20580*/  @!P2 LEA.HI.X R135, R135, R251.reuse, R140, 0x1, P0 ;  /* 0x000000fb8787a211 */ /* 0x080fe400000f0c8c */
[C---:B------:R-:W-:Y:S03]  /*20590*/  SHF.L.U64.HI R140, R242.reuse, 0x6, R243 ;  /* 0x00000006f28c7819 */ /* 0x040fe600000102f3 */
[----:B------:R-:W-:Y:S01]  /*205a0*/  @!PT LDS RZ, [RZ] ;  /* 0x00000000fffff984 */ /* 0x000fe20000000800 */
[----:B------:R-:W-:Y:S01]  /*205b0*/  @!PT LDS RZ, [RZ] ;  /* 0x00000000fffff984 */ /* 0x000fe20000000800 */
[----:B------:R-:W-:Y:S01]  /*205c0*/  @!PT LDS RZ, [RZ] ;  /* 0x00000000fffff984 */ /* 0x000fe20000000800 */
[----:B------:R2:W-:Y:S04]  /*205d0*/  @!P2 LDGSTS.E.BYPASS.LTC128B.128 [R195+0x2800], desc[UR4][R134.64] ;  /* 0x0280000086c3afae */ /* 0x0005e8000b901d44 */
[----:B------:R1:W-:Y:S01]  /*205e0*/  @P2 STS.128 [R195+0x3000], RZ ;  /* 0x003000ffc3002388 */ /* 0x0003e20000000c00 */
[C---:B--2---:R-:W-:Y:S05]  /*205f0*/  IMAD.SHL.U32 R135, R242.reuse, 0x40, RZ ;  /* 0x00000040f2877824 */ /* 0x044fea00078e00ff */
[----:B------:R-:W-:Y:S04]  /*20600*/  @!P2 IADD3 R135, P1, R135, R132, RZ ;  /* 0x000000848787a210 */ /* 0x000fe80007f3e0ff */
[----:B------:R-:W-:Y:S01]  /*20610*/  @!P2 LEA R134, P0, R135, R250, 0x1 ;  /* 0x000000fa8786a211 */ /* 0x000fe200078008ff */
[----:B------:R-:W-:Y:S05]  /*20620*/  @!P2 IMAD.X R140, R133, 0x1, R140, P1 ;  /* 0x00000001858ca824 */ /* 0x000fea00008e068c */
[-C--:B------:R-:W-:Y:S01]  /*20630*/  @!P2 LEA.HI.X R135, R135, R251.reuse, R140, 0x1, P0 ;  /* 0x000000fb8787a211 */ /* 0x080fe200000f0c8c */
[----:B------:R-:W-:Y:S04]  /*20640*/  IMAD R140, R243, 0x60, RZ ;  /* 0x00000060f38c7824 */ /* 0x000fe800078e02ff */
[----:B------:R-:W-:Y:S01]  /*20650*/  @!PT LDS RZ, [RZ] ;  /* 0x00000000fffff984 */ /* 0x000fe20000000800 */
[----:B------:R-:W-:Y:S01]  /*20660*/  @!PT LDS RZ, [RZ] ;  /* 0x00000000fffff984 */ /* 0x000fe20000000800 */
[----:B------:R-:W-:Y:S01]  /*20670*/  @!PT LDS RZ, [RZ] ;  /* 0x00000000fffff984 */ /* 0x000fe20000000800 */
[----:B------:R2:W-:Y:S04]  /*20680*/  @!P2 LDGSTS.E.BYPASS.LTC128B.128 [R195+0x3000], desc[UR4][R134.64] ;  /* 0x0300000086c3afae */ /* 0x0005e8000b901d44 */
[----:B------:R1:W-:Y:S01]  /*20690*/  @P2 STS.128 [R195+0x3800], RZ ;  /* 0x003800ffc3002388 */ /* 0x0003e20000000c00 */
[----:B--2---:R-:W-:Y:S04]  /*206a0*/  IMAD.WIDE.U32 R134, R242, 0x60, RZ ;  /* 0x00000060f2867825 */ /* 0x004fe800078e00ff */
[----:B------:R-:W-:Y:S01]  /*206b0*/  IMAD.IADD R135, R140, 0x1, R135 ;  /* 0x000000018c877824 */ /* 0x000fe200078e0287 */
[----:B------:R-:W-:Y:S05]  /*206c0*/  @!P2 IADD3 R134, P0, R134, R132, RZ ;  /* 0x000000848686a210 */ /* 0x000fea0007f1e0ff */
[----:B------:R-:W-:Y:S01]  /*206d0*/  @!P2 IMAD.X R133, R133, 0x1, R135, P0 ;  /* 0x000000018585a824 */ /* 0x000fe200000e0687 */
[C---:B------:R-:W-:Y:S04]  /*206e0*/  @!P2 LEA R132, P0, R134.reuse, R250, 0x1 ;  /* 0x000000fa8684a211 */ /* 0x040fe800078008ff */
[----:B------:R-:W-:Y:S05]  /*206f0*/  @!P2 LEA.HI.X R133, R134, R251, R133, 0x1, P0 ;  /* 0x000000fb8685a211 */ /* 0x000fea00000f0c85 */
[----:B------:R-:W-:Y:S01]  /*20700*/  @!PT LDS RZ, [RZ] ;  /* 0x00000000fffff984 */ /* 0x000fe20000000800 */
[----:B------:R-:W-:Y:S01]  /*20710*/  @!PT LDS RZ, [RZ] ;  /* 0x00000000fffff984 */ /* 0x000fe20000000800 */
[----:B------:R-:W-:Y:S01]  /*20720*/  @!PT LDS RZ, [RZ] ;  /* 0x00000000fffff984 */ /* 0x000fe20000000800 */
[----:B------:R1:W-:Y:S04]  /*20730*/  @!P2 LDGSTS.E.BYPASS.LTC128B.128 [R195+0x3800], desc[UR4][R132.64] ;  /* 0x0380000084c3afae */ /* 0x0003e8000b901d44 */
[----:B------:R-:W0:Y:S02]  /*20740*/  LDGDEPBAR ;  /* 0x00000000000079af */ /* 0x000e240000000000 */
.L_x_608:
[----:B------:R-:W-:Y:S05]  /*20750*/  BSYNC B0 ;  /* 0x0000000000007941 */ /* 0x000fea0003800000 */
.L_x_607:
[----:B------:R-:W-:Y:S01]  /*20760*/  I2FP.F32.S32 R2, R2 ;  /* 0x0000000200027245 */ /* 0x000fe20000201400 */
[----:B-1----:R-:W2:Y:S01]  /*20770*/  LD.E R132, desc[UR4][R180.64+0xdc] ;  /* 0x0000dc04b4847980 */ /* 0x002ea2000c101900 */
[----:B------:R-:W-:Y:S01]  /*20780*/  FMNMX.FTZ R135, R6, R189, !PT ;  /* 0x000000bd06877209 */ /* 0x000fe20007810000 */
[----:B------:R-:W-:Y:S01]  /*20790*/  VIADD R134, R3, 0x28 ;  /* 0x0000002803867836 */ /* 0x000fe20000000000 */
[----:B------:R-:W-:Y:S01]  /*207a0*/  LOP3.LUT R194, R194, 0xfffffff7, RZ, 0xc0, !PT ;  /* 0xfffffff7c2c27812 */ /* 0x000fe200078ec0ff */
[CC--:B------:R-:W-:Y:S01]  /*207b0*/  FFMA.FTZ R36, R182.reuse, R0.reuse, R36 ;  /* 0x00000000b6247223 */ /* 0x0c0fe20000010024 */
[----:B------:R-:W-:Y:S01]  /*207c0*/  FMNMX.FTZ R135, R7, R135, !PT ;  /* 0x0000008707877209 */ /* 0x000fe20007810000 */
[-C--:B------:R-:W-:Y:S01]  /*207d0*/  FFMA.FTZ R38, R182, R0.reuse, R38 ;  /* 0x00000000b6267223 */ /* 0x080fe20000010026 */
[----:B------:R-:W-:Y:S01]  /*207e0*/  @P2 LOP3.LUT R194, R194, 0x8, RZ, 0xfc, !PT ;  /* 0x00000008c2c22812 */ /* 0x000fe200078efcff */
[CC--:B------:R-:W-:Y:S01]  /*207f0*/  FFMA.FTZ R40, R182.reuse, R0.reuse, R40 ;  /* 0x00000000b6287223 */ /* 0x0c0fe20000010028 */
[C---:B------:R-:W-:Y:S01]  /*20800*/  FFMA.FTZ R42, R182.reuse, R0, R42 ;  /* 0x00000000b62a7223 */ /* 0x040fe2000001002a */
[----:B------:R-:W-:Y:S01]  /*20810*/  I2FP.F32.S32 R0, R134 ;  /* 0x0000008600007245 */ /* 0x000fe20000201400 */
[-C--:B------:R-:W-:Y:S01]  /*20820*/  FFMA.FTZ R37, R182, R2.reuse, R37 ;  /* 0x00000002b6257223 */ /* 0x080fe20000010025 */
[----:B------:R-:W-:Y:S01]  /*20830*/  LOP3.LUT R194, R194, 0xffffffbf, RZ, 0xc0, !PT ;  /* 0xffffffbfc2c27812 */ /* 0x000fe200078ec0ff */
[CC--:B------:R-:W-:Y:S01]  /*20840*/  FFMA.FTZ R39, R182.reuse, R2.reuse, R39 ;  /* 0x00000002b6277223 */ /* 0x0c0fe20000010027 */
[CC--:B------:R-:W-:Y:S01]  /*20850*/  FFMA.FTZ R41, R182.reuse, R2.reuse, R41 ;  /* 0x00000002b6297223 */ /* 0x0c0fe20000010029 */
[C---:B------:R-:W-:Y:S01]  /*20860*/  FFMA.FTZ R43, R182.reuse, R2, R43 ;  /* 0x00000002b62b7223 */ /* 0x040fe2000001002b */
[CC--:B------:R-:W-:Y:S01]  /*20870*/  FFMA.FTZ R44, R182.reuse, R0.reuse, R44 ;  /* 0x00000000b62c7223 */ /* 0x0c0fe2000001002c */
[C---:B------:R-:W-:Y:S02]  /*20880*/  VIADD R133, R3.reuse, 0x29 ;  /* 0x0000002903857836 */ /* 0x040fe40000000000 */
[CC--:B------:R-:W-:Y:S01]  /*20890*/  FFMA.FTZ R46, R182.reuse, R0.reuse, R46 ;  /* 0x00000000b62e7223 */ /* 0x0c0fe2000001002e */
[CC--:B------:R-:W-:Y:S01]  /*208a0*/  FFMA.FTZ R48, R182.reuse, R0.reuse, R48 ;  /* 0x00000000b6307223 */ /* 0x0c0fe20000010030 */
[C---:B------:R-:W-:Y:S01]  /*208b0*/  FFMA.FTZ R50, R182.reuse, R0, R50 ;  /* 0x00000000b6327223 */ /* 0x040fe20000010032 */
[C---:B------:R-:W-:Y:S01]  /*208c0*/  VIADD R0, R3.reuse, 0x30 ;  /* 0x0000003003007836 */ /* 0x040fe20000000000 */
[----:B------:R-:W-:Y:S01]  /*208d0*/  I2FP.F32.S32 R2, R133 ;  /* 0x0000008500027245 */ /* 0x000fe20000201400 */
[----:B------:R-:W3:Y:S01]  /*208e0*/  LDL.LU R173, [R1+0x40] ;  /* 0x0000400001ad7983 */ /* 0x000ee20000300800 */
[C---:B------:R-:W-:Y:S02]  /*208f0*/  VIADD R134, R3.reuse, 0x38 ;  /* 0x0000003803867836 */ /* 0x040fe40000000000 */
[----:B------:R-:W-:Y:S01]  /*20900*/  I2FP.F32.S32 R0, R0 ;  /* 0x0000000000007245 */ /* 0x000fe20000201400 */
[C---:B------:R-:W-:Y:S02]  /*20910*/  VIADD R133, R3.reuse, 0x31 ;  /* 0x0000003103857836 */ /* 0x040fe40000000000 */
[CC--:B------:R-:W-:Y:S01]  /*20920*/  FFMA.FTZ R45, R182.reuse, R2.reuse, R45 ;  /* 0x00000002b62d7223 */ /* 0x0c0fe2000001002d */
        /* <DEDUP_REMOVED lines=20> */
[----:B------:R-:W4:Y:S01]  /*20a70*/  LDL.LU R172, [R1+0x44] ;  /* 0x0000440001ac7983 */ /* 0x000f220000300800 */
[C---:B------:R-:W-:Y:S02]  /*20a80*/  VIADD R133, R3.reuse, 0x41 ;  /* 0x0000004103857836 */ /* 0x040fe40000000000 */
[----:B------:R-:W-:Y:S01]  /*20a90*/  I2FP.F32.S32 R0, R0 ;  /* 0x0000000000007245 */ /* 0x000fe20000201400 */
[CC--:B------:R-:W-:Y:S01]  /*20aa0*/  FFMA.FTZ R61, R182.reuse, R2.reuse, R61 ;  /* 0x00000002b63d7223 */ /* 0x0c0fe2000001003d */
[CC--:B------:R-:W-:Y:S01]  /*20ab0*/  FFMA.FTZ R63, R182.reuse, R2.reuse, R63 ;  /* 0x00000002b63f7223 */ /* 0x0c0fe2000001003f */
[CC--:B------:R-:W-:Y:S01]  /*20ac0*/  FFMA.FTZ R65, R182.reuse, R2.reuse, R65 ;  /* 0x00000002b6417223 */ /* 0x0c0fe20000010041 */
[C---:B------:R-:W-:Y:S01]  /*20ad0*/  FFMA.FTZ R67, R182.reuse, R2, R67 ;  /* 0x00000002b6437223 */ /* 0x040fe20000010043 */
        /* <DEDUP_REMOVED lines=21> */
[CC--:B------:R-:W-:Y:S01]  /*20c30*/  FFMA.FTZ R77, R182.reuse, R2.reuse, R77 ;  /* 0x00000002b64d7223 */ /* 0x0c0fe2000001004d */
[CC--:B------:R-:W-:Y:S01]  /*20c40*/  FFMA.FTZ R79, R182.reuse, R2.reuse, R79 ;  /* 0x00000002b64f7223 */ /* 0x0c0fe2000001004f */
[CC--:B------:R-:W-:Y:S01]  /*20c50*/  FFMA.FTZ R81, R182.reuse, R2.reuse, R81 ;  /* 0x00000002b6517223 */ /* 0x0c0fe20000010051 */
[C---:B------:R-:W-:Y:S01]  /*20c60*/  FFMA.FTZ R83, R182.reuse, R2, R83 ;  /* 0x00000002b6537223 */ /* 0x040fe20000010053 */
[----:B------:R-:W-:Y:S01]  /*20c70*/  I2FP.F32.S32 R2, R133 ;  /* 0x0000008500027245 */ /* 0x000fe20000201400 */
[----:B------:R-:W-:Y:S02]  /*20c80*/  VIADD R134, R3, 0x58 ;  /* 0x0000005803867836 */ /* 0x000fe40000000000 */
[CC--:B------:R-:W-:Y:S01]  /*20c90*/  FFMA.FTZ R84, R182.reuse, R0.reuse, R84 ;  /* 0x00000000b6547223 */ /* 0x0c0fe20000010054 */
[CC--:B------:R-:W-:Y:S01]  /*20ca0*/  FFMA.FTZ R86, R182.reuse, R0.reuse, R86 ;  /* 0x00000000b6567223 */ /* 0x0c0fe20000010056 */
[CC--:B------:R-:W-:Y:S01]  /*20cb0*/  FFMA.FTZ R88, R182.reuse, R0.reuse, R88 ;  /* 0x00000000b6587223 */ /* 0x0c0fe20000010058 */
[C---:B------:R-:W-:Y:S01]  /*20cc0*/  FFMA.FTZ R90, R182.reuse, R0, R90 ;  /* 0x00000000b65a7223 */ /* 0x040fe2000001005a */
[----:B------:R-:W-:Y:S01]  /*20cd0*/  I2FP.F32.S32 R0, R134 ;  /* 0x0000008600007245 */ /* 0x000fe20000201400 */
[----:B------:R-:W-:Y:S01]  /*20ce0*/  FFMA.FTZ R85, R182, R2, R85 ;  /* 0x00000002b6557223 */ /* 0x000fe20000010055 */
[----:B------:R-:W-:Y:S01]  /*20cf0*/  FMNMX.FTZ R134, R4, R188, !PT ;  /* 0x000000bc04867209 */ /* 0x000fe20007810000 */
[CC--:B------:R-:W-:Y:S01]  /*20d00*/  FFMA.FTZ R87, R182.reuse, R2.reuse, R87 ;  /* 0x00000002b6577223 */ /* 0x0c0fe20000010057 */
[CC--:B------:R-:W-:Y:S01]  /*20d10*/  FFMA.FTZ R89, R182.reuse, R2.reuse, R89 ;  /* 0x00000002b6597223 */ /* 0x0c0fe20000010059 */
[C---:B------:R-:W-:Y:S01]  /*20d20*/  FFMA.FTZ R91, R182.reuse, R2, R91 ;  /* 0x00000002b65b7223 */ /* 0x040fe2000001005b */
[----:B------:R-:W-:Y:S01]  /*20d30*/  FMNMX.FTZ R134, R5, R134, !PT ;  /* 0x0000008605867209 */ /* 0x000fe20007810000 */
[CC--:B------:R-:W-:Y:S01]  /*20d40*/  FFMA.FTZ R92, R182.reuse, R0.reuse, R92 ;  /* 0x00000000b65c7223 */ /* 0x0c0fe2000001005c */
[C---:B------:R-:W-:Y:S02]  /*20d50*/  VIADD R133, R3.reuse, 0x59 ;  /* 0x0000005903857836 */ /* 0x040fe40000000000 */
[----:B------:R-:W-:Y:S01]  /*20d60*/  FFMA.FTZ R94, R182, R0, R94 ;  /* 0x00000000b65e7223 */ /* 0x000fe2000001005e */
[----:B------:R-:W-:Y:S01]  /*20d70*/  FMNMX.FTZ R134, R12, R134, !PT ;  /* 0x000000860c867209 */ /* 0x000fe20007810000 */
[CC--:B------:R-:W-:Y:S01]  /*20d80*/  FFMA.FTZ R96, R182.reuse, R0.reuse, R96 ;  /* 0x00000000b6607223 */ /* 0x0c0fe20000010060 */
[C---:B------:R-:W-:Y:S01]  /*20d90*/  FFMA.FTZ R98, R182.reuse, R0, R98 ;  /* 0x00000000b6627223 */ /* 0x040fe20000010062 */
[----:B------:R-:W-:Y:S01]  /*20da0*/  I2FP.F32.S32 R2, R133 ;  /* 0x0000008500027245 */ /* 0x000fe20000201400 */
[----:B------:R-:W-:Y:S01]  /*20db0*/  VIADD R0, R3, 0x60 ;  /* 0x0000006003007836 */ /* 0x000fe20000000000 */
[----:B------:R-:W-:Y:S01]  /*20dc0*/  FMNMX.FTZ R134, R13, R134, !PT ;  /* 0x000000860d867209 */ /* 0x000fe20007810000 */
[----:B------:R-:W4:Y:S01]  /*20dd0*/  LDL.LU R166, [R1+0x34] ;  /* 0x0000340001a67983 */ /* 0x000f220000300800 */
[----:B------:R-:W-:Y:S02]  /*20de0*/  VIADD R133, R3, 0x61 ;  /* 0x0000006103857836 */ /* 0x000fe40000000000 */
[C---:B------:R-:W-:Y:S01]  /*20df0*/  FFMA.FTZ R93, R182.reuse, R2, R93 ;  /* 0x00000002b65d7223 */ /* 0x040fe2000001005d */
[----:B------:R-:W-:Y:S01]  /*20e00*/  I2FP.F32.S32 R0, R0 ;  /* 0x0000000000007245 */ /* 0x000fe20000201400 */
[----:B------:R-:W-:Y:S01]  /*20e10*/  FFMA.FTZ R95, R182, R2, R95 ;  /* 0x00000002b65f7223 */ /* 0x000fe2000001005f */
[----:B------:R-:W-:Y:S01]  /*20e20*/  FMNMX.FTZ R134, R20, R134, !PT ;  /* 0x0000008614867209 */ /* 0x000fe20007810000 */
[CC--:B------:R-:W-:Y:S01]  /*20e30*/  FFMA.FTZ R97, R182.reuse, R2.reuse, R97 ;  /* 0x00000002b6617223 */ /* 0x0c0fe20000010061 */
[C---:B------:R-:W-:Y:S01]  /*20e40*/  FFMA.FTZ R99, R182.reuse, R2, R99 ;  /* 0x00000002b6637223 */ /* 0x040fe20000010063 */
[----:B------:R-:W-:Y:S01]  /*20e50*/  I2FP.F32.S32 R2, R133 ;  /* 0x0000008500027245 */ /* 0x000fe20000201400 */
[C---:B------:R-:W-:Y:S01]  /*20e60*/  FFMA.FTZ R100, R182.reuse, R0, R100 ;  /* 0x00000000b6647223 */ /* 0x040fe20000010064 */
[----:B------:R-:W-:Y:S01]  /*20e70*/  FMNMX.FTZ R134, R21, R134, !PT ;  /* 0x0000008615867209 */ /* 0x000fe20007810000 */
[CC--:B------:R-:W-:Y:S01]  /*20e80*/  FFMA.FTZ R102, R182.reuse, R0.reuse, R102 ;  /* 0x00000000b6667223 */ /* 0x0c0fe20000010066 */
[CC--:B------:R-:W-:Y:S01]  /*20e90*/  FFMA.FTZ R104, R182.reuse, R0.reuse, R104 ;  /* 0x00000000b6687223 */ /* 0x0c0fe20000010068 */
[----:B------:R-:W-:Y:S01]  /*20ea0*/  FFMA.FTZ R106, R182, R0, R106 ;  /* 0x00000000b66a7223 */ /* 0x000fe2000001006a */
[----:B------:R-:W-:Y:S01]  /*20eb0*/  FMNMX.FTZ R134, R28, R134, !PT ;  /* 0x000000861c867209 */ /* 0x000fe20007810000 */
[----:B------:R-:W-:Y:S01]  /*20ec0*/  VIADD R0, R3, 0x68 ;  /* 0x0000006803007836 */ /* 0x000fe20000000000 */
[----:B------:R-:W3:Y:S01]  /*20ed0*/  LDL.LU R165, [R1+0x20] ;  /* 0x0000200001a57983 */ /* 0x000ee20000300800 */
[C---:B------:R-:W-:Y:S01]  /*20ee0*/  FFMA.FTZ R101, R182.reuse, R2, R101 ;  /* 0x00000002b6657223 */ /* 0x040fe20000010065 */
[----:B------:R-:W-:Y:S01]  /*20ef0*/  FMNMX.FTZ R134, R29, R134, !PT ;  /* 0x000000861d867209 */ /* 0x000fe20007810000 */
[C---:B------:R-:W-:Y:S01]  /*20f00*/  FFMA.FTZ R103, R182.reuse, R2, R103 ;  /* 0x00000002b6677223 */ /* 0x040fe20000010067 */
[----:B------:R-:W-:Y:S01]  /*20f10*/  I2FP.F32.S32 R0, R0 ;  /* 0x0000000000007245 */ /* 0x000fe20000201400 */
[----:B------:R-:W-:Y:S01]  /*20f20*/  FFMA.FTZ R105, R182, R2, R105 ;  /* 0x00000002b6697223 */ /* 0x000fe20000010069 */
[----:B------:R-:W-:Y:S01]  /*20f30*/  FMNMX.FTZ R134, R36, R134, !PT ;  /* 0x0000008624867209 */ /* 0x000fe20007810000 */
[C---:B------:R-:W-:Y:S01]  /*20f40*/  FFMA.FTZ R107, R182.reuse, R2, R107 ;  /* 0x00000002b66b7223 */ /* 0x040fe2000001006b */
[----:B------:R-:W-:Y:S02]  /*20f50*/  VIADD R133, R3, 0x69 ;  /* 0x0000006903857836 */ /* 0x000fe40000000000 */
[C---:B------:R-:W-:Y:S01]  /*20f60*/  FFMA.FTZ R108, R182.reuse, R0, R108 ;  /* 0x00000000b66c7223 */ /* 0x040fe2000001006c */
[----:B------:R-:W-:Y:S01]  /*20f70*/  FMNMX.FTZ R134, R37, R134, !PT ;  /* 0x0000008625867209 */ /* 0x000fe20007810000 */
[CC--:B------:R-:W-:Y:S01]  /*20f80*/  FFMA.FTZ R110, R182.reuse, R0.reuse, R110 ;  /* 0x00000000b66e7223 */ /* 0x0c0fe2000001006e */
[CC--:B------:R-:W-:Y:S01]  /*20f90*/  FFMA.FTZ R112, R182.reuse, R0.reuse, R112 ;  /* 0x00000000b6707223 */ /* 0x0c0fe20000010070 */
[----:B------:R-:W-:Y:S01]  /*20fa0*/  I2FP.F32.S32 R2, R133 ;  /* 0x0000008500027245 */ /* 0x000fe20000201400 */
        /* <DEDUP_REMOVED lines=8> */
[CC--:B------:R-:W-:Y:S01]  /*21030*/  FFMA.FTZ R113, R182.reuse, R2.reuse, R113 ;  /* 0x00000002b6717223 */ /* 0x0c0fe20000010071 */
[C---:B------:R-:W-:Y:S02]  /*21040*/  VIADD R133, R3.reuse, 0x71 ;  /* 0x0000007103857836 */ /* 0x040fe40000000000 */
[C---:B------:R-:W-:Y:S01]  /*21050*/  FFMA.FTZ R115, R182.reuse, R2, R115 ;  /* 0x00000002b6737223 */ /* 0x040fe20000010073 */
[----:B------:R-:W3:Y:S01]  /*21060*/  LDL.LU R160, [R1] ;  /* 0x0000000001a07983 */ /* 0x000ee20000300800 */
[CC--:B------:R-:W-:Y:S01]  /*21070*/  FFMA.FTZ R116, R182.reuse, R0.reuse, R116 ;  /* 0x00000000b6747223 */ /* 0x0c0fe20000010074 */
[CC--:B------:R-:W-:Y:S01]  /*21080*/  FFMA.FTZ R118, R182.reuse, R0.reuse, R118 ;  /* 0x00000000b6767223 */ /* 0x0c0fe20000010076 */
[----:B------:R-:W-:Y:S01]  /*21090*/  I2FP.F32.S32 R2, R133 ;  /* 0x0000008500027245 */ /* 0x000fe20000201400 */
[-C--:B------:R-:W-:Y:S01]  /*210a0*/  FFMA.FTZ R120, R182, R0.reuse, R120 ;  /* 0x00000000b6787223 */ /* 0x080fe20000010078 */
[----:B------:R-:W-:Y:S01]  /*210b0*/  FMNMX.FTZ R133, R14, R135, !PT ;  /* 0x000000870e857209 */ /* 0x000fe20007810000 */
[C---:B------:R-:W-:Y:S01]  /*210c0*/  FFMA.FTZ R122, R182.reuse, R0, R122 ;  /* 0x00000000b67a7223 */ /* 0x040fe2000001007a */
[----:B------:R-:W-:Y:S01]  /*210d0*/  VIADD R0, R3, 0x78 ;  /* 0x0000007803007836 */ /* 0x000fe20000000000 */
[----:B------:R-:W3:Y:S01]  /*210e0*/  LDL.LU R152, [R1+0x4] ;  /* 0x0000040001987983 */ /* 0x000ee20000300800 */
[----:B------:R-:W-:Y:S01]  /*210f0*/  FMNMX.FTZ R133, R15, R133, !PT ;  /* 0x000000850f857209 */ /* 0x000fe20007810000 */
[CC--:B------:R-:W-:Y:S01]  /*21100*/  FFMA.FTZ R117, R182.reuse, R2.reuse, R117 ;  /* 0x00000002b6757223 */ /* 0x0c0fe20000010075 */
[----:B------:R-:W-:Y:S01]  /*21110*/  FFMA.FTZ R119, R182, R2, R119 ;  /* 0x00000002b6777223 */ /* 0x000fe20000010077 */
[----:B------:R-:W-:Y:S01]  /*21120*/  I2FP.F32.S32 R0, R0 ;  /* 0x0000000000007245 */ /* 0x000fe20000201400 */
[----:B------:R-:W-:Y:S01]  /*21130*/  STL [R1+0x314], R250 ;  /* 0x000314fa01007387 */ /* 0x000fe20000100800 */
[----:B------:R-:W-:Y:S01]  /*21140*/  FMNMX.FTZ R133, R22, R133, !PT ;  /* 0x0000008516857209 */ /* 0x000fe20007810000 */
[CC--:B------:R-:W-:Y:S01]  /*21150*/  FFMA.FTZ R121, R182.reuse, R2.reuse, R121 ;  /* 0x00000002b6797223 */ /* 0x0c0fe20000010079 */
[C---:B------:R-:W-:Y:S01]  /*21160*/  FFMA.FTZ R123, R182.reuse, R2, R123 ;  /* 0x00000002b67b7223 */ /* 0x040fe2000001007b */
[----:B------:R-:W-:Y:S01]  /*21170*/  VIADD R3, R3, 0x79 ;  /* 0x0000007903037836 */ /* 0x000fe20000000000 */
[----:B------:R-:W-:Y:S01]  /*21180*/  FMNMX.FTZ R2, R23, R133, !PT ;  /* 0x0000008517027209 */ /* 0x000fe20007810000 */
[CC--:B------:R-:W-:Y:S01]  /*21190*/  FFMA.FTZ R124, R182.reuse, R0.reuse, R124 ;  /* 0x00000000b67c7223 */ /* 0x0c0fe2000001007c */
[CC--:B------:R-:W-:Y:S01]  /*211a0*/  FFMA.FTZ R126, R182.reuse, R0.reuse, R126 ;  /* 0x00000000b67e7223 */ /* 0x0c0fe2000001007e */
[----:B------:R-:W-:Y:S01]  /*211b0*/  FFMA.FTZ R128, R182, R0, R128 ;  /* 0x00000000b6807223 */ /* 0x000fe20000010080 */
[----:B------:R-:W-:Y:S01]  /*211c0*/  FMNMX.FTZ R133, R30, R2, !PT ;  /* 0x000000021e857209 */ /* 0x000fe20007810000 */
[----:B------:R-:W-:Y:S01]  /*211d0*/  FFMA.FTZ R130, R182, R0, R130 ;  /* 0x00000000b6827223 */ /* 0x000fe20000010082 */
[----:B------:R-:W-:Y:S01]  /*211e0*/  I2FP.F32.S32 R0, R3 ;  /* 0x0000000300007245 */ /* 0x000fe20000201400 */
[----:B------:R-:W-:Y:S01]  /*211f0*/  STL [R1+0x310], R245 ;  /* 0x000310f501007387 */ /* 0x000fe20000100800 */
[----:B------:R-:W-:Y:S02]  /*21200*/  FMNMX.FTZ R3, R52, R134, !PT ;  /* 0x0000008634037209 */ /* 0x000fe40007810000 */
[----:B------:R-:W-:Y:S01]  /*21210*/  FMNMX.FTZ R2, R8, R190, !PT ;  /* 0x000000be08027209 */ /* 0x000fe20007810000 */
[----:B------:R-:W-:Y:S01]  /*21220*/  STL [R1+0x30c], R244 ;  /* 0x00030cf401007387 */ /* 0x000fe20000100800 */
[----:B------:R-:W-:Y:S01]  /*21230*/  FMNMX.FTZ R134, R10, R191, !PT ;  /* 0x000000bf0a867209 */ /* 0x000fe20007810000 */
[CC--:B------:R-:W-:Y:S01]  /*21240*/  FFMA.FTZ R125, R182.reuse, R0.reuse, R125 ;  /* 0x00000000b67d7223 */ /* 0x0c0fe2000001007d */
[----:B------:R-:W-:Y:S01]  /*21250*/  FMNMX.FTZ R135, R53, R3, !PT ;  /* 0x0000000335877209 */ /* 0x000fe20007810000 */
[----:B------:R-:W-:Y:S01]  /*21260*/  STL [R1+0x308], R243 ;  /* 0x000308f301007387 */ /* 0x000fe20000100800 */
[----:B------:R-:W-:Y:S01]  /*21270*/  FMNMX.FTZ R133, R31, R133, !PT ;  /* 0x000000851f857209 */ /* 0x000fe20007810000 */
[C---:B------:R-:W-:Y:S01]  /*21280*/  FFMA.FTZ R127, R182.reuse, R0, R127 ;  /* 0x00000000b67f7223 */ /* 0x040fe2000001007f */
[----:B------:R-:W-:Y:S01]  /*21290*/  FMNMX.FTZ R3, R9, R2, !PT ;  /* 0x0000000209037209 */ /* 0x000fe20007810000 */
[----:B------:R-:W-:Y:S01]  /*212a0*/  STL [R1+0x304], R242 ;  /* 0x000304f201007387 */ /* 0x000fe20000100800 */
[----:B------:R-:W-:Y:S01]  /*212b0*/  FMNMX.FTZ R2, R11, R134, !PT ;  /* 0x000000860b027209 */ /* 0x000fe20007810000 */
[-C--:B------:R-:W-:Y:S01]  /*212c0*/  FFMA.FTZ R129, R182, R0.reuse, R129 ;  /* 0x00000000b6817223 */ /* 0x080fe20000010081 */
[----:B------:R-:W-:Y:S01]  /*212d0*/  FMNMX.FTZ R135, R60, R135, !PT ;  /* 0x000000873c877209 */ /* 0x000fe20007810000 */
[----:B------:R-:W-:Y:S01]  /*212e0*/  STL [R1+0x300], R195 ;  /* 0x000300c301007387 */ /* 0x000fe20000100800 */
[----:B------:R-:W-:Y:S01]  /*212f0*/  FMNMX.FTZ R133, R38, R133, !PT ;  /* 0x0000008526857209 */ /* 0x000fe20007810000 */
[----:B------:R-:W-:Y:S01]  /*21300*/  FFMA.FTZ R131, R182, R0, R131 ;  /* 0x00000000b6837223 */ /* 0x000fe20000010083 */
        /* <DEDUP_REMOVED lines=87> */
[----:B-1----:R-:W-:Y:S02]  /*21880*/  FMNMX.FTZ R2, R2, R140, !PT ;  /* 0x0000008c02027209 */ /* 0x002fe40007810000 */
[----:B------:R-:W-:Y:S02]  /*21890*/  FMNMX.FTZ R133, R99, R3, !PT ;  /* 0x0000000363857209 */ /* 0x000fe40007810000 */
[----:B------:R-:W-:Y:S01]  /*218a0*/  FMNMX.FTZ R134, R104, R134, !PT ;  /* 0x0000008668867209 */ /* 0x000fe20007810000 */
[----:B------:R-:W1:Y:S01]  /*218b0*/  SHFL.BFLY PT, R144, R2, 0x1, 0x1f ;  /* 0x0c201f0002907f89 */ /* 0x000e6200000e0000 */
[----:B------:R-:W-:Y:S02]  /*218c0*/  FMNMX.FTZ R3, R127, R135, !PT ;  /* 0x000000877f037209 */ /* 0x000fe40007810000 */
[----:B------:R-:W-:Y:S02]  /*218d0*/  FMNMX.FTZ R133, R106, R133, !PT ;  /* 0x000000856a857209 */ /* 0x000fe40007810000 */
[----:B------:R-:W-:Y:S03]  /*218e0*/  FMNMX.FTZ R134, R105, R134, !PT ;  /* 0x0000008669867209 */ /* 0x000fe60007810000 */
[----:B------:R-:W2:Y:S01]  /*218f0*/  SHFL.BFLY PT, R140, R3, 0x2, 0x1f ;  /* 0x0c401f00038c7f89 */ /* 0x000ea200000e0000 */
        /* <DEDUP_REMOVED lines=13> */
[----:B--2---:R-:W-:Y:S01]  /*219d0*/  FMNMX.FTZ R3, R3, R140, !PT ;  /* 0x0000008c03037209 */ /* 0x004fe20007810000 */
[----:B------:R-:W-:Y:S01]  /*219e0*/  FMUL.FTZ R2, R132, R134 ;  /* 0x0000008684027220 */ /* 0x000fe20000410000 */
[----:B------:R-:W-:Y:S01]  /*219f0*/  FMNMX.FTZ R141, R131, R0, !PT ;  /* 0x00000000838d7209 */ /* 0x000fe20007810000 */
[C---:B------:R-:W-:Y:S01]  /*21a00*/  FADD.FTZ R0, -R134.reuse, R188 ;  /* 0x000000bc86007221 */ /* 0x040fe20000010100 */
[----:B------:R-:W-:Y:S01]  /*21a10*/  FSETP.NEU.FTZ.AND P0, PT, R134, -INF , PT ;  /* 0xff8000008600780b */ /* 0x000fe20003f1d000 */
[----:B------:R-:W1:Y:S02]  /*21a20*/  SHFL.BFLY PT, R140, R133, 0x2, 0x1f ;  /* 0x0c401f00858c7f89 */ /* 0x000e6400000e0000 */
[----:B------:R-:W-:Y:S01]  /*21a30*/  FMUL.FTZ R0, R132, R0 ;  /* 0x0000000084007220 */ /* 0x000fe20000410000 */
[----:B------:R-:W-:Y:S05]  /*21a40*/  FSEL R2, R2, RZ, P0 ;  /* 0x000000ff02027208 */ /* 0x000fea0000000000 */
[----:B------:R-:W2:Y:S01]  /*21a50*/  SHFL.BFLY PT, R142, R3, 0x1, 0x1f ;  /* 0x0c201f00038e7f89 */ /* 0x000ea200000e0000 */
[----:B------:R4:W1:Y:S07]  /*21a60*/  MUFU.EX2 R135, R0 ;  /* 0x0000000000877308 */ /* 0x00086e0000000800 */
[----:B------:R-:W2:Y:S01]  /*21a70*/  SHFL.BFLY PT, R143, R141, 0x2, 0x1f ;  /* 0x0c401f008d8f7f89 */ /* 0x000ea200000e0000 */
        /* <DEDUP_REMOVED lines=14> */
[--C-:B----4-:R-:W-:Y:S01]  /*21b60*/  FFMA.FTZ R0, R4, R132, -R2.reuse ;  /* 0x0000008404007223 */ /* 0x110fe20000010802 */
[----:B-1----:R-:W-:Y:S01]  /*21b70*/  FMNMX.FTZ R4, R133, R140, !PT ;  /* 0x0000008c85047209 */ /* 0x002fe20007810000 */
[C---:B------:R-:W-:Y:S01]  /*21b80*/  FMUL.FTZ R195, R135.reuse, R166 ;  /* 0x000000a687c37220 */ /* 0x040fe20000410000 */
[C---:B---3--:R-:W-:Y:S01]  /*21b90*/  FMUL.FTZ R250, R135.reuse, R165 ;  /* 0x000000a587fa7220 */ /* 0x048fe20000410000 */
[----:B------:R-:W-:Y:S01]  /*21ba0*/  FMUL.FTZ R137, R135, R172 ;  /* 0x000000ac87897220 */ /* 0x000fe20000410000 */
[----:B--2---:R-:W-:Y:S01]  /*21bb0*/  FMNMX.FTZ R133, R3, R142, !PT ;  /* 0x0000008e03857209 */ /* 0x004fe20007810000 */
[----:B------:R-:W-:Y:S01]  /*21bc0*/  FMUL.FTZ R242, R135, R171 ;  /* 0x000000ab87f27220 */ /* 0x000fe20000410000 */
[----:B------:R-:W-:Y:S01]  /*21bd0*/  SHFL.BFLY PT, R142, R4, 0x1, 0x1f ;  /* 0x0c201f00048e7f89 */ /* 0x000fe200000e0000 */
[-CC-:B------:R-:W-:Y:S01]  /*21be0*/  FFMA.FTZ R211, R116, R132.reuse, -R2.reuse ;  /* 0x0000008474d37223 */ /* 0x180fe20000010802 */
[----:B------:R-:W-:Y:S01]  /*21bf0*/  FMNMX.FTZ R141, R141, R143, !PT ;  /* 0x0000008f8d8d7209 */ /* 0x000fe20007810000 */
[C---:B------:R-:W-:Y:S01]  /*21c00*/  FADD.FTZ R3, -R133.reuse, R189 ;  /* 0x000000bd85037221 */ /* 0x040fe20000010100 */
[----:B------:R-:W-:Y:S01]  /*21c10*/  FSETP.NEU.FTZ.AND P0, PT, R133, -INF , PT ;  /* 0xff8000008500780b */ /* 0x000fe20003f1d000 */
[----:B------:R1:W-:Y:S01]  /*21c20*/  MUFU.EX2 R143, R5 ;  /* 0x00000005008f7308 */ /* 0x0003e20000000800 */
[-CC-:B------:R-:W-:Y:S01]  /*21c30*/  FFMA.FTZ R200, R101, R132.reuse, -R2.reuse ;  /* 0x0000008465c87223 */ /* 0x180fe20000010802 */
[----:B------:R-:W-:Y:S01]  /*21c40*/  FMUL.FTZ R3, R132, R3 ;  /* 0x0000000384037220 */ /* 0x000fe20000410000 */
[-CC-:B------:R-:W-:Y:S01]  /*21c50*/  FFMA.FTZ R213, R117, R132.reuse, -R2.reuse ;  /* 0x0000008475d57223 */ /* 0x180fe20000010802 */
[-CC-:B------:R-:W-:Y:S01]  /*21c60*/  FFMA.FTZ R218, R124, R132.reuse, -R2.reuse ;  /* 0x000000847cda7223 */ /* 0x180fe20000010802 */
[--C-:B------:R-:W-:Y:S01]  /*21c70*/  FFMA.FTZ R222, R125, R132, -R2.reuse ;  /* 0x000000847dde7223 */ /* 0x100fe20000010802 */
[C---:B------:R-:W-:Y:S04]  /*21c80*/  FMUL.FTZ R245, R135.reuse, R161 ;  /* 0x000000a187f57220 */ /* 0x040fe80000410000 */
[----:B------:R2:W-:Y:S01]  /*21c90*/  MUFU.EX2 R140, R3 ;  /* 0x00000003008c7308 */ /* 0x0005e20000000800 */
[C---:B------:R-:W-:Y:S09]  /*21ca0*/  FMUL.FTZ R60, R135.reuse, R160 ;  /* 0x000000a0873c7220 */ /* 0x040ff20000410000 */
[----:B------:R-:W3:Y:S01]  /*21cb0*/  MUFU.EX2 R0, R0 ;  /* 0x0000000000007308 */ /* 0x000ee20000000800 */
[----:B-1----:R-:W1:Y:S01]  /*21cc0*/  SHFL.BFLY PT, R5, R141, 0x1, 0x1f ;  /* 0x0c201f008d057f89 */ /* 0x002e6200000e0000 */
[----:B------:R-:W-:Y:S01]  /*21cd0*/  FMUL.FTZ R61, R135, R152 ;  /* 0x00000098873d7220 */ /* 0x000fe20000410000 */
[-CC-:B--2---:R-:W-:Y:S07]  /*21ce0*/  FFMA.FTZ R3, R12, R132.reuse, -R2.reuse ;  /* 0x000000840c037223 */ /* 0x184fee0000010802 */
[----:B------:R2:W-:Y:S01]  /*21cf0*/  MUFU.EX2 R145, R3 ;  /* 0x0000000300917308 */ /* 0x0005e20000000800 */
[----:B-1----:R-:W-:Y:S01]  /*21d00*/  FMNMX.FTZ R12, R141, R5, !PT ;  /* 0x000000058d0c7209 */ /* 0x002fe20007810000 */
[-CC-:B------:R-:W-:Y:S01]  /*21d10*/  FFMA.FTZ R141, R52, R132.reuse, -R2.reuse ;  /* 0x00000084348d7223 */ /* 0x180fe20000010802 */
[-CC-:B------:R-:W-:Y:S01]  /*21d20*/  FFMA.FTZ R5, R37, R132.reuse, -R2.reuse ;  /* 0x0000008425057223 */ /* 0x180fe20000010802 */
[--C-:B--2---:R-:W-:Y:S01]  /*21d30*/  FFMA.FTZ R3, R13, R132, -R2.reuse ;  /* 0x000000840d037223 */ /* 0x104fe20000010802 */
[----:B------:R-:W-:Y:S01]  /*21d40*/  FMNMX.FTZ R13, R4, R142, !PT ;  /* 0x0000008e040d7209 */ /* 0x000fe20007810000 */
[-CC-:B------:R-:W-:Y:S01]  /*21d50*/  FFMA.FTZ R4, R21, R132.reuse, -R2.reuse ;  /* 0x0000008415047223 */ /* 0x180fe20000010802 */
[-CC-:B------:R-:W-:Y:S03]  /*21d60*/  FFMA.FTZ R21, R28, R132.reuse, -R2.reuse ;  /* 0x000000841c157223 */ /* 0x180fe60000010802 */
[----:B------:R1:W-:Y:S01]  /*21d70*/  MUFU.EX2 R144, R3 ;  /* 0x0000000300907308 */ /* 0x0003e20000000800 */
[----:B------:R-:W-:Y:S01]  /*21d80*/  FSETP.NEU.FTZ.AND P1, PT, R13, -INF , PT ;  /* 0xff8000000d00780b */ /* 0x000fe20003f3d000 */
[-CC-:B------:R-:W-:Y:S01]  /*21d90*/  FFMA.FTZ R28, R45, R132.reuse, -R2.reuse ;  /* 0x000000842d1c7223 */ /* 0x180fe20000010802 */
[-CC-:B------:R-:W-:Y:S07]  /*21da0*/  FFMA.FTZ R142, R53, R132.reuse, -R2.reuse ;  /* 0x00000084358e7223 */ /* 0x180fee0000010802 */
[----:B------:R2:W-:Y:S10]  /*21db0*/  MUFU.EX2 R148, R4 ;  /* 0x0000000400947308 */ /* 0x0005f40000000800 */
[----:B------:R-:W-:Y:S01]  /*21dc0*/  MUFU.EX2 R156, R21 ;  /* 0x00000015009c7308 */ /* 0x000fe20000000800 */
[-CC-:B-1----:R-:W-:Y:S01]  /*21dd0*/  FFMA.FTZ R3, R20, R132.reuse, -R2.reuse ;  /* 0x0000008414037223 */ /* 0x182fe20000010802 */
[-CC-:B------:R-:W-:Y:S01]  /*21de0*/  FFMA.FTZ R20, R29, R132.reuse, -R2.reuse ;  /* 0x000000841d147223 */ /* 0x180fe20000010802 */
[-CC-:B------:R-:W-:Y:S07]  /*21df0*/  FFMA.FTZ R29, R44, R132.reuse, -R2.reuse ;  /* 0x000000842c1d7223 */ /* 0x180fee0000010802 */
[----:B------:R1:W-:Y:S01]  /*21e00*/  MUFU.EX2 R149, R3 ;  /* 0x0000000300957308 */ /* 0x0003e20000000800 */
[-C--:B--2---:R-:W-:Y:S09]  /*21e10*/  FFMA.FTZ R4, R36, R132.reuse, -R2 ;  /* 0x0000008424047223 */ /* 0x084ff20000010802 */
[----:B------:R2:W-:Y:S10]  /*21e20*/  MUFU.EX2 R44, R5 ;  /* 0x00000005002c7308 */ /* 0x0005f40000000800 */
[----:B------:R-:W-:Y:S01]  /*21e30*/  MUFU.EX2 R45, R29 ;  /* 0x0000001d002d7308 */ /* 0x000fe20000000800 */
[----:B-1----:R-:W-:Y:S05]  /*21e40*/  FMUL.FTZ R3, R132, R133 ;  /* 0x0000008584037220 */ /* 0x002fea0000410000 */
[----:B------:R-:W-:Y:S02]  /*21e50*/  FSEL R3, R3, RZ, P0 ;  /* 0x000000ff03037208 */ /* 0x000fe40000000000 */
[----:B------:R-:W-:Y:S01]  /*21e60*/  FSETP.NEU.FTZ.AND P0, PT, R12, -INF , PT ;  /* 0xff8000000c00780b */ /* 0x000fe20003f1d000 */
[----:B--2---:R-:W-:Y:S01]  /*21e70*/  FMUL.FTZ R5, R132, R13 ;  /* 0x0000000d84057220 */ /* 0x004fe20000410000 */
[----:B------:R-:W-:Y:S01]  /*21e80*/  MUFU.EX2 R153, R20 ;  /* 0x0000001400997308 */ /* 0x000fe20000000800 */
[-CC-:B------:R-:W-:Y:S01]  /*21e90*/  FFMA.FTZ R2, R6, R132.reuse, -R3.reuse ;  /* 0x0000008406027223 */ /* 0x180fe20000010803 */
[-CC-:B------:R-:W-:Y:S01]  /*21ea0*/  FFMA.FTZ R76, R30, R132.reuse, -R3.reuse ;  /* 0x000000841e4c7223 */ /* 0x180fe20000010803 */
[-CC-:B------:R-:W-:Y:S01]  /*21eb0*/  FFMA.FTZ R77, R31, R132.reuse, -R3.reuse ;  /* 0x000000841f4d7223 */ /* 0x180fe20000010803 */
[----:B------:R-:W-:Y:S01]  /*21ec0*/  FSEL R5, R5, RZ, P1 ;  /* 0x000000ff05057208 */ /* 0x000fe20000800000 */
        /* <DEDUP_REMOVED lines=29> */
[----:B------:R-:W-:Y:S01]  /*220a0*/  FMUL.FTZ R3, R135, R173 ;  /* 0x000000ad87037220 */ /* 0x000fe20000410000 */
[-CC-:B------:R-:W-:Y:S01]  /*220b0*/  FFMA.FTZ R116, R64, R132.reuse, -R5.reuse ;  /* 0x0000008440747223 */ /* 0x180fe20000010805 */
[----:B------:R1:W-:Y:S01]  /*220c0*/  MUFU.EX2 R52, R4 ;  /* 0x0000000400347308 */ /* 0x0003e20000000800 */
[-CC-:B------:R-:W-:Y:S01]  /*220d0*/  FFMA.FTZ R189, R104, R132.reuse, -R5.reuse ;  /* 0x0000008468bd7223 */ /* 0x180fe20000010805 */
[-CC-:B------:R-:W-:Y:S01]  /*220e0*/  FFMA.FTZ R199, R112, R132.reuse, -R5.reuse ;  /* 0x0000008470c77223 */ /* 0x180fe20000010805 */
[----:B------:R2:W-:Y:S01]  /*220f0*/  STL [R1+0x40], R3 ;  /* 0x0000400301007387 */ /* 0x0005e20000100800 */
[--C-:B------:R-:W-:Y:S01]  /*22100*/  FFMA.FTZ R31, R25, R132, -R5.reuse ;  /* 0x00000084191f7223 */ /* 0x100fe20000010805 */
[----:B---3--:R-:W-:Y:S01]  /*22110*/  F2FP.BF16.F32.PACK_AB R25, R143, R0 ;  /* 0x000000008f19723e */ /* 0x008fe200000010ff */
[-CC-:B------:R-:W-:Y:S01]  /*22120*/  FFMA.FTZ R9, R9, R132.reuse, -R5.reuse ;  /* 0x0000008409097223 */ /* 0x180fe20000010805 */
[----:B------:R-:W3:Y:S03]  /*22130*/  LDL R21, [R1+0x288] ;  /* 0x0002880001157983 */ /* 0x000ee60000100800 */
[----:B------:R4:W-:Y:S01]  /*22140*/  MUFU.EX2 R103, R6 ;  /* 0x0000000600677308 */ /* 0x0009e20000000800 */
[-CC-:B------:R-:W-:Y:S01]  /*22150*/  FFMA.FTZ R16, R16, R132.reuse, -R5.reuse ;  /* 0x0000008410107223 */ /* 0x180fe20000010805 */
[-CC-:B------:R-:W-:Y:S01]  /*22160*/  FFMA.FTZ R165, R88, R132.reuse, -R5.reuse ;  /* 0x0000008458a57223 */ /* 0x180fe20000010805 */
[----:B------:R-:W3:Y:S01]  /*22170*/  LDL.LU R92, [R1+0x80] ;  /* 0x00008000015c7983 */ /* 0x000ee20000300800 */
[-CC-:B------:R-:W-:Y:S01]  /*22180*/  FFMA.FTZ R166, R89, R132.reuse, -R5.reuse ;  /* 0x0000008459a67223 */ /* 0x180fe20000010805 */
[-CC-:B------:R-:W-:Y:S01]  /*22190*/  FFMA.FTZ R17, R17, R132.reuse, -R5.reuse ;  /* 0x0000008411117223 */ /* 0x180fe20000010805 */
[-CC-:B------:R-:W-:Y:S01]  /*221a0*/  FFMA.FTZ R54, R33, R132.reuse, -R5.reuse ;  /* 0x0000008421367223 */ /* 0x180fe20000010805 */
[----:B------:R-:W3:Y:S03]  /*221b0*/  LDL.LU R93, [R1+0x84] ;  /* 0x00008400015d7983 */ /* 0x000ee60000300800 */
[----:B------:R2:W-:Y:S01]  /*221c0*/  MUFU.EX2 R23, R7 ;  /* 0x0000000700177308 */ /* 0x0005e20000000800 */
[----:B-1----:R-:W-:Y:S01]  /*221d0*/  FADD.FTZ R4, -R13, R190 ;  /* 0x000000be0d047221 */ /* 0x002fe20000010100 */
[-CC-:B------:R-:W-:Y:S01]  /*221e0*/  FFMA.FTZ R53, R32, R132.reuse, -R5.reuse ;  /* 0x0000008420357223 */ /* 0x180fe20000010805 */
[----:B------:R-:W3:Y:S01]  /*221f0*/  LDL.LU R95, [R1+0x70] ;  /* 0x00007000015f7983 */ /* 0x000ee20000300800 */
[--C-:B------:R-:W-:Y:S01]  /*22200*/  FFMA.FTZ R206, R120, R132, -R5.reuse ;  /* 0x0000008478ce7223 */ /* 0x100fe20000010805 */
[----:B------:R-:W-:Y:S01]  /*22210*/  FMUL.FTZ R4, R132, R4 ;  /* 0x0000000484047220 */ /* 0x000fe20000410000 */
[-CC-:B------:R-:W-:Y:S01]  /*22220*/  FFMA.FTZ R207, R121, R132.reuse, -R5.reuse ;  /* 0x0000008479cf7223 */ /* 0x180fe20000010805 */
[----:B------:R-:W3:Y:S03]  /*22230*/  LDL.LU R94, [R1+0x74] ;  /* 0x00007400015e7983 */ /* 0x000ee60000300800 */
[----:B------:R-:W-:Y:S01]  /*22240*/  MUFU.EX2 R102, R15 ;  /* 0x0000000f00667308 */ /* 0x000fe20000000800 */
[-CC-:B----4-:R-:W-:Y:S01]  /*22250*/  FFMA.FTZ R6, R8, R132.reuse, -R5.reuse ;  /* 0x0000008408067223 */ /* 0x190fe20000010805 */
[--C-:B------:R-:W-:Y:S01]  /*22260*/  FFMA.FTZ R55, R41, R132, -R5.reuse ;  /* 0x0000008429377223 */ /* 0x100fe20000010805 */
[----:B------:R-:W4:Y:S01]  /*22270*/  LDL.LU R84, [R1+0x60] ;  /* 0x0000600001547983 */ /* 0x000f220000300800 */
[----:B--2---:R-:W-:Y:S01]  /*22280*/  FMUL.FTZ R3, R132, R12 ;  /* 0x0000000c84037220 */ /* 0x004fe20000410000 */
[-CC-:B------:R-:W-:Y:S01]  /*22290*/  FFMA.FTZ R63, R49, R132.reuse, -R5.reuse ;  /* 0x00000084313f7223 */ /* 0x180fe20000010805 */
[-CC-:B------:R-:W-:Y:S01]  /*222a0*/  FFMA.FTZ R30, R24, R132.reuse, -R5.reuse ;  /* 0x00000084181e7223 */ /* 0x180fe20000010805 */
[----:B------:R-:W2:Y:S03]  /*222b0*/  LDL.LU R85, [R1+0x64] ;  /* 0x0000640001557983 */ /* 0x000ea60000300800 */
[----:B------:R1:W-:Y:S01]  /*222c0*/  MUFU.EX2 R14, R4 ;  /* 0x00000004000e7308 */ /* 0x0003e20000000800 */
[----:B------:R-:W-:Y:S01]  /*222d0*/  FFMA.FTZ R7, R135, R183, R0 ;  /* 0x000000b787077223 */ /* 0x000fe20000010000 */
[-CC-:B------:R-:W-:Y:S01]  /*222e0*/  FFMA.FTZ R173, R96, R132.reuse, -R5.reuse ;  /* 0x0000008460ad7223 */ /* 0x180fe20000010805 */
[----:B------:R-:W2:Y:S01]  /*222f0*/  LDL.LU R68, [R1+0x50] ;  /* 0x0000500001447983 */ /* 0x000ea20000300800 */
[-CC-:B------:R-:W-:Y:S01]  /*22300*/  FFMA.FTZ R161, R81, R132.reuse, -R5.reuse ;  /* 0x0000008451a17223 */ /* 0x180fe20000010805 */
[-CC-:B------:R-:W-:Y:S01]  /*22310*/  FFMA.FTZ R174, R97, R132.reuse, -R5.reuse ;  /* 0x0000008461ae7223 */ /* 0x180fe20000010805 */
[-CC-:B------:R-:W-:Y:S01]  /*22320*/  FFMA.FTZ R188, R105, R132.reuse, -R5.reuse ;  /* 0x0000008469bc7223 */ /* 0x180fe20000010805 */
[----:B------:R-:W2:Y:S03]  /*22330*/  LDL.LU R69, [R1+0x54] ;  /* 0x0000540001457983 */ /* 0x000ea60000300800 */
[----:B------:R-:W1:Y:S01]  /*22340*/  MUFU.EX2 R2, R2 ;  /* 0x0000000200027308 */ /* 0x000e620000000800 */
[-CC-:B------:R-:W-:Y:S01]  /*22350*/  FFMA.FTZ R160, R80, R132.reuse, -R5.reuse ;  /* 0x0000008450a07223 */ /* 0x180fe20000010805 */
[-CC-:B------:R-:W-:Y:S01]  /*22360*/  FFMA.FTZ R135, R72, R132.reuse, -R5.reuse ;  /* 0x0000008448877223 */ /* 0x180fe20000010805 */
[----:B------:R-:W2:Y:S01]  /*22370*/  LDL.LU R87, [R1+0x88] ;  /* 0x0000880001577983 */ /* 0x000ea20000300800 */
[-CC-:B------:R-:W-:Y:S01]  /*22380*/  FFMA.FTZ R152, R73, R132.reuse, -R5.reuse ;  /* 0x0000008449987223 */ /* 0x180fe20000010805 */
[-CC-:B------:R-:W-:Y:S01]  /*22390*/  FFMA.FTZ R62, R48, R132.reuse, -R5.reuse ;  /* 0x00000084303e7223 */ /* 0x180fe20000010805 */
[-C--:B------:R-:W-:Y:S01]  /*223a0*/  FFMA.FTZ R111, R56, R132.reuse, -R5 ;  /* 0x00000084386f7223 */ /* 0x080fe20000010805 */
[----:B------:R-:W2:Y:S03]  /*223b0*/  LDL.LU R86, [R1+0x8c] ;  /* 0x00008c0001567983 */ /* 0x000ea60000300800 */
[----:B------:R-:W-:Y:S01]  /*223c0*/  MUFU.EX2 R39, R28 ;  /* 0x0000001c00277308 */ /* 0x000fe20000000800 */
[----:B-1----:R-:W-:Y:S01]  /*223d0*/  FADD.FTZ R4, -R12, R191 ;  /* 0x000000bf0c047221 */ /* 0x002fe20000010100 */
[-CC-:B------:R-:W-:Y:S01]  /*223e0*/  FFMA.FTZ R117, R65, R132.reuse, -R5.reuse ;  /* 0x0000008441757223 */ /* 0x180fe20000010805 */
[----:B------:R-:W2:Y:S01]  /*223f0*/  LDL.LU R79, [R1+0x78] ;  /* 0x00007800014f7983 */ /* 0x000ea20000300800 */
[--C-:B------:R-:W-:Y:S01]  /*22400*/  FFMA.FTZ R110, R57, R132, -R5.reuse ;  /* 0x00000084396e7223 */ /* 0x100fe20000010805 */
[----:B------:R-:W-:Y:S01]  /*22410*/  FMUL.FTZ R8, R132, R4 ;  /* 0x0000000484087220 */ /* 0x000fe20000410000 */
[----:B------:R-:W-:Y:S01]  /*22420*/  FSEL R4, R3, RZ, P0 ;  /* 0x000000ff03047208 */ /* 0x000fe20000000000 */
[----:B------:R-:W2:Y:S03]  /*22430*/  LDL.LU R78, [R1+0x7c] ;  /* 0x00007c00014e7983 */ /* 0x000ea60000300800 */
[----:B------:R1:W-:Y:S01]  /*22440*/  MUFU.EX2 R3, R6 ;  /* 0x0000000600037308 */ /* 0x0003e20000000800 */
[-CC-:B------:R-:W-:Y:S01]  /*22450*/  FFMA.FTZ R40, R40, R132.reuse, -R5.reuse ;  /* 0x0000008428287223 */ /* 0x180fe20000010805 */
[-C--:B------:R-:W-:Y:S01]  /*22460*/  FFMA.FTZ R201, R113, R132.reuse, -R5 ;  /* 0x0000008471c97223 */ /* 0x080fe20000010805 */
[----:B------:R-:W2:Y:S01]  /*22470*/  LDL.LU R71, [R1+0x68] ;  /* 0x0000680001477983 */ /* 0x000ea20000300800 */
[-CC-:B------:R-:W-:Y:S01]  /*22480*/  FFMA.FTZ R104, R75, R132.reuse, -R4.reuse ;  /* 0x000000844b687223 */ /* 0x180fe20000010804 */
[-CC-:B------:R-:W-:Y:S01]  /*22490*/  FFMA.FTZ R208, R123, R132.reuse, -R4.reuse ;  /* 0x000000847bd07223 */ /* 0x180fe20000010804 */
[-CC-:B------:R-:W-:Y:S01]  /*224a0*/  FFMA.FTZ R112, R83, R132.reuse, -R4.reuse ;  /* 0x0000008453707223 */ /* 0x180fe20000010804 */
[----:B------:R-:W2:Y:S03]  /*224b0*/  LDL.LU R70, [R1+0x6c] ;  /* 0x00006c0001467983 */ /* 0x000ea60000300800 */
[----:B------:R-:W1:Y:S01]  /*224c0*/  MUFU.EX2 R22, R9 ;  /* 0x0000000900167308 */ /* 0x000e620000000800 */
[-CC-:B------:R-:W-:Y:S01]  /*224d0*/  FFMA.FTZ R15, R11, R132.reuse, -R4.reuse ;  /* 0x000000840b0f7223 */ /* 0x180fe20000010804 */
[----:B------:R-:W-:Y:S01]  /*224e0*/  FADD.FTZ R11, R143, R7 ;  /* 0x000000078f0b7221 */ /* 0x000fe20000010000 */
[----:B------:R-:W2:Y:S01]  /*224f0*/  LDL.LU R47, [R1+0x58] ;  /* 0x00005800012f7983 */ /* 0x000ea20000300800 */
[----:B------:R-:W-:Y:S01]  /*22500*/  FFMA.FTZ R179, R107, R132, -R4 ;  /* 0x000000846bb37223 */ /* 0x000fe20000010804 */
[----:B------:R-:W-:Y:S01]  /*22510*/  FFMA.FTZ R7, R140, R184, R2 ;  /* 0x000000b88c077223 */ /* 0x000fe20000010002 */
[-CC-:B------:R-:W-:Y:S01]  /*22520*/  FFMA.FTZ R183, R106, R132.reuse, -R4.reuse ;  /* 0x000000846ab77223 */ /* 0x180fe20000010804 */
[----:B------:R-:W2:Y:S03]  /*22530*/  LDL.LU R46, [R1+0x5c] ;  /* 0x00005c00012e7983 */ /* 0x000ea60000300800 */
[----:B------:R-:W-:Y:S01]  /*22540*/  MUFU.EX2 R8, R8 ;  /* 0x0000000800087308 */ /* 0x000fe20000000800 */
[-CC-:B-1----:R-:W-:Y:S01]  /*22550*/  FFMA.FTZ R6, R10, R132.reuse, -R4.reuse ;  /* 0x000000840a067223 */ /* 0x182fe20000010804 */
[-CC-:B------:R-:W-:Y:S01]  /*22560*/  FFMA.FTZ R28, R34, R132.reuse, -R4.reuse ;  /* 0x00000084221c7223 */ /* 0x180fe20000010804 */
[----:B------:R-:W2:Y:S01]  /*22570*/  LDL R118, [R1+0x2a8] ;  /* 0x0002a80001767983 */ /* 0x000ea20000100800 */
[----:B------:R-:W-:Y:S02]  /*22580*/  IMAD.SHL.U32 R34, R187, 0x4, RZ ;  /* 0x00000004bb227824 */ /* 0x000fe400078e00ff */
[----:B------:R-:W-:Y:S01]  /*22590*/  FADD.FTZ R10, R23, R7 ;  /* 0x00000007170a7221 */ /* 0x000fe20000010000 */
[--C-:B------:R-:W-:Y:S01]  /*225a0*/  FFMA.FTZ R105, R82, R132, -R4.reuse ;  /* 0x0000008452697223 */ /* 0x100fe20000010804 */
[----:B------:R-:W2:Y:S02]  /*225b0*/  LDL R29, [R1+0x2d0] ;  /* 0x0002d000011d7983 */ /* 0x000ea40000100800 */
[----:B------:R1:W1:Y:S01]  /*225c0*/  MUFU.EX2 R0, R6 ;  /* 0x0000000600007308 */ /* 0x0002620000000800 */
[----:B------:R-:W-:Y:S01]  /*225d0*/  LOP3.LUT R7, R229, R34, RZ, 0x3c, !PT ;  /* 0x00000022e5077212 */ /* 0x000fe200078e3cff */
[--C-:B------:R-:W-:Y:S01]  /*225e0*/  FFMA.FTZ R38, R35, R132, -R4.reuse ;  /* 0x0000008423267223 */ /* 0x100fe20000010804 */
[----:B------:R-:W-:Y:S01]  /*225f0*/  F2FP.BF16.F32.PACK_AB R35, R23, R2 ;  /* 0x000000021723723e */ /* 0x000fe200000010ff */
[----:B------:R-:W2:Y:S01]  /*22600*/  LDL R64, [R1+0x2ac] ;  /* 0x0002ac0001407983 */ /* 0x000ea20000100800 */
[----:B------:R-:W-:Y:S01]  /*22610*/  F2FP.BF16.F32.PACK_AB R41, R22, R3 ;  /* 0x000000031629723e */ /* 0x000fe200000010ff */
[-CC-:B------:R-:W-:Y:S01]  /*22620*/  FFMA.FTZ R120, R90, R132.reuse, -R4.reuse ;  /* 0x000000845a787223 */ /* 0x180fe20000010804 */
[-CC-:B------:R-:W-:Y:S01]  /*22630*/  FFMA.FTZ R121, R91, R132.reuse, -R4.reuse ;  /* 0x000000845b797223 */ /* 0x180fe20000010804 */
[----:B------:R2:W2:Y:S01]  /*22640*/  LDL.S16 R75, [R1+0xf4] ;  /* 0x0000f400014b7983 */ /* 0x0004a20000100600 */
[-CC-:B------:R-:W-:Y:S01]  /*22650*/  FFMA.FTZ R20, R18, R132.reuse, -R4.reuse ;  /* 0x0000008412147223 */ /* 0x180fe20000010804 */
[-CC-:B------:R-:W-:Y:S01]  /*22660*/  FFMA.FTZ R24, R19, R132.reuse, -R4.reuse ;  /* 0x0000008413187223 */ /* 0x180fe20000010804 */
[----:B------:R-:W-:Y:S01]  /*22670*/  F2FP.BF16.F32.PACK_AB R19, R102, R103 ;  /* 0x000000676613723e */ /* 0x000fe200000010ff */
[----:B------:R2:W2:Y:S01]  /*22680*/  LDL.S16 R123, [R1+0xf0] ;  /* 0x0000f000017b7983 */ /* 0x0004a20000100600 */
[-CC-:B------:R-:W-:Y:S01]  /*22690*/  FFMA.FTZ R96, R66, R132.reuse, -R4.reuse ;  /* 0x0000008442607223 */ /* 0x180fe20000010804 */
[----:B------:R-:W-:Y:S01]  /*226a0*/  FFMA.FTZ R81, R58, R132, -R4 ;  /* 0x000000843a517223 */ /* 0x000fe20000010804 */
[----:B------:R-:W-:Y:S01]  /*226b0*/  MUFU.EX2 R20, R20 ;  /* 0x0000001400147308 */ /* 0x000fe20000000800 */
[----:B------:R2:W2:Y:S01]  /*226c0*/  LDL.S16 R119, [R1+0xec] ;  /* 0x0000ec0001777983 */ /* 0x0004a20000100600 */
[----:B-1----:R-:W-:Y:S01]  /*226d0*/  FFMA.FTZ R6, R14, R185, R3 ;  /* 0x000000b90e067223 */ /* 0x002fe20000010003 */
[----:B------:R-:W-:Y:S01]  /*226e0*/  FFMA.FTZ R2, R8, R186, R0 ;  /* 0x000000ba08027223 */ /* 0x000fe20000010000 */
[-CC-:B------:R-:W-:Y:S01]  /*226f0*/  FFMA.FTZ R26, R26, R132.reuse, -R4.reuse ;  /* 0x000000841a1a7223 */ /* 0x180fe20000010804 */
[----:B------:R1:W2:Y:S01]  /*22700*/  LDL.S16 R83, [R1+0xe8] ;  /* 0x0000e80001537983 */ /* 0x0002a20000100600 */
        /* <DEDUP_REMOVED lines=8> */
[--C-:B------:R-:W-:Y:S01]  /*22790*/  FFMA.FTZ R80, R59, R132, -R4.reuse ;  /* 0x000000843b507223 */ /* 0x100fe20000010804 */
[----:B------:R-:W-:Y:S01]  /*227a0*/  F2FP.BF16.F32.PACK_AB R59, R153, R156 ;  /* 0x0000009c993b723e */ /* 0x000fe200000010ff */
[-CC-:B------:R-:W-:Y:S01]  /*227b0*/  FFMA.FTZ R67, R67, R132.reuse, -R4.reuse ;  /* 0x0000008443437223 */ /* 0x180fe20000010804 */
[-CC-:B------:R-:W-:Y:S01]  /*227c0*/  FFMA.FTZ R97, R74, R132.reuse, -R4.reuse ;  /* 0x000000844a617223 */ /* 0x180fe20000010804 */
[-CC-:B------:R-:W-:Y:S01]  /*227d0*/  FFMA.FTZ R171, R99, R132.reuse, -R4.reuse ;  /* 0x0000008463ab7223 */ /* 0x180fe20000010804 */
[-CC-:B------:R-:W-:Y:S01]  /*227e0*/  FFMA.FTZ R191, R115, R132.reuse, -R4.reuse ;  /* 0x0000008473bf7223 */ /* 0x180fe20000010804 */
[-CC-:B------:R-:W-:Y:S01]  /*227f0*/  FFMA.FTZ R214, R130, R132.reuse, -R4.reuse ;  /* 0x0000008482d67223 */ /* 0x180fe20000010804 */
[-C--:B------:R-:W-:Y:S01]  /*22800*/  FFMA.FTZ R4, R131, R132.reuse, -R4 ;  /* 0x0000008483047223 */ /* 0x080fe20000010804 */
[----:B------:R-:W2:Y:S01]  /*22810*/  LDL R82, [R1+0x2a0] ;  /* 0x0002a00001527983 */ /* 0x000ea20000100800 */
[----:B------:R-:W-:Y:S01]  /*22820*/  MUFU.EX2 R28, R28 ;  /* 0x0000001c001c7308 */ /* 0x000fe20000000800 */
[-CC-:B------:R-:W-:Y:S01]  /*22830*/  FFMA.FTZ R215, R128, R132.reuse, -R5.reuse ;  /* 0x0000008480d77223 */ /* 0x180fe20000010805 */
[----:B------:R-:W-:Y:S01]  /*22840*/  FFMA.FTZ R5, R129, R132, -R5 ;  /* 0x0000008481057223 */ /* 0x000fe20000010805 */
[----:B------:R-:W-:Y:S07]  /*22850*/  VIADD R132, R229, 0x646e171e ;  /* 0x646e171ee5847836 */ /* 0x000fee0000000000 */
[----:B------:R-:W-:Y:S01]  /*22860*/  MUFU.EX2 R5, R5 ;  /* 0x0000000500057308 */ /* 0x000fe20000000800 */
[----:B---3--:R-:W-:Y:S09]  /*22870*/  IMAD.WIDE.U32 R106, R21, -0x326172a9, RZ ;  /* 0xcd9e8d57156a7825 */ /* 0x008ff200078e00ff */
[----:B------:R-:W-:Y:S01]  /*22880*/  MUFU.EX2 R21, R16 ;  /* 0x0000001000157308 */ /* 0x000fe20000000800 */
[C---:B------:R-:W-:Y:S01]  /*22890*/  FMUL.FTZ R92, R14.reuse, R92 ;  /* 0x0000005c0e5c7220 */ /* 0x040fe20000410000 */
[C---:B------:R-:W-:Y:S08]  /*228a0*/  FMUL.FTZ R93, R14.reuse, R93 ;  /* 0x0000005d0e5d7220 */ /* 0x040ff00000410000 */
[----:B------:R-:W3:Y:S01]  /*228b0*/  MUFU.EX2 R16, R17 ;  /* 0x0000001100107308 */ /* 0x000ee20000000800 */
[C---:B------:R-:W-:Y:S01]  /*228c0*/  FMUL.FTZ R88, R14.reuse, R95 ;  /* 0x0000005f0e587220 */ /* 0x040fe20000410000 */
[C---:B------:R-:W-:Y:S01]  /*228d0*/  FMUL.FTZ R89, R14.reuse, R94 ;  /* 0x0000005e0e597220 */ /* 0x040fe20000410000 */
[C---:B----4-:R-:W-:Y:S01]  /*228e0*/  FMUL.FTZ R84, R14.reuse, R84 ;  /* 0x000000540e547220 */ /* 0x050fe20000410000 */
[----:B--2---:R-:W-:Y:S01]  /*228f0*/  FMUL.FTZ R85, R14, R85 ;  /* 0x000000550e557220 */ /* 0x004fe20000410000 */
[----:B---3--:R-:W-:Y:S01]  /*22900*/  F2FP.BF16.F32.PACK_AB R66, R16, R21 ;  /* 0x000000151042723e */ /* 0x008fe200000010ff */
[----:B------:R-:W-:Y:S01]  /*22910*/  FMUL.FTZ R68, R14, R68 ;  /* 0x000000440e447220 */ /* 0x000fe20000410000 */
[----:B------:R-:W-:Y:S01]  /*22920*/  F2FP.BF16.F32.PACK_AB R17, R144, R145 ;  /* 0x000000919011723e */ /* 0x000fe200000010ff */
[----:B------:R-:W-:Y:S02]  /*22930*/  FMUL.FTZ R69, R14, R69 ;  /* 0x000000450e457220 */ /* 0x000fe40000410000 */
[----:B------:R-:W2:Y:S01]  /*22940*/  MUFU.EX2 R14, R15 ;  /* 0x0000000f000e7308 */ /* 0x000ea20000000800 */
[C---:B------:R-:W-:Y:S01]  /*22950*/  FMUL.FTZ R94, R8.reuse, R87 ;  /* 0x00000057085e7220 */ /* 0x040fe20000410000 */
[C---:B------:R-:W-:Y:S01]  /*22960*/  FMUL.FTZ R95, R8.reuse, R86 ;  /* 0x00000056085f7220 */ /* 0x040fe20000410000 */
[C---:B------:R-:W-:Y:S01]  /*22970*/  FMUL.FTZ R90, R8.reuse, R79 ;  /* 0x0000004f085a7220 */ /* 0x040fe20000410000 */
[----:B------:R-:W-:Y:S01]  /*22980*/  FMUL.FTZ R91, R8, R78 ;  /* 0x0000004e085b7220 */ /* 0x000fe20000410000 */
[----:B--2---:R-:W-:Y:S01]  /*22990*/  F2FP.BF16.F32.PACK_AB R49, R14, R0 ;  /* 0x000000000e31723e */ /* 0x004fe200000010ff */
[----:B------:R-:W-:Y:S01]  /*229a0*/  FADD.FTZ R0, R103, R10 ;  /* 0x0000000a67007221 */ /* 0x000fe20000010000 */
[----:B------:R-:W-:Y:S01]  /*229b0*/  FMUL.FTZ R86, R8, R71 ;  /* 0x0000004708567220 */ /* 0x000fe20000410000 */
[----:B------:R-:W-:Y:S01]  /*229c0*/  FADD.FTZ R18, R14, R2 ;  /* 0x000000020e127221 */ /* 0x000fe20000010000 */
[----:B------:R-:W-:Y:S01]  /*229d0*/  FMUL.FTZ R87, R8, R70 ;  /* 0x0000004608577220 */ /* 0x000fe20000410000 */
[----:B------:R-:W-:Y:S01]  /*229e0*/  FADD.FTZ R15, R102, R0 ;  /* 0x00000000660f7221 */ /* 0x000fe20000010000 */
[C---:B------:R-:W-:Y:S01]  /*229f0*/  FMUL.FTZ R70, R8.reuse, R47 ;  /* 0x0000002f08467220 */ /* 0x040fe20000410000 */
[----:B------:R-:W-:Y:S01]  /*22a00*/  FMUL.FTZ R71, R8, R46 ;  /* 0x0000002e08477220 */ /* 0x000fe20000410000 */
[----:B------:R-:W-:Y:S01]  /*22a10*/  FADD.FTZ R8, R22, R6 ;  /* 0x0000000616087221 */ /* 0x000fe20000010000 */
[----:B------:R-:W-:Y:S01]  /*22a20*/  LOP3.LUT R9, R118, R107, RZ, 0x3c, !PT ;  /* 0x0000006b76097212 */ /* 0x000fe200078e3cff */
[----:B------:R-:W-:Y:S02]  /*22a30*/  IMAD.WIDE.U32 R32, R29, -0x2daee0ad, RZ ;  /* 0xd2511f531d207825 */ /* 0x000fe400078e00ff */
[----:B------:R2:W-:Y:S02]  /*22a40*/  MUFU.EX2 R29, R141 ;  /* 0x0000008d001d7308 */ /* 0x0005e40000000800 */
[----:B------:R-:W-:Y:S01]  /*22a50*/  IMAD.WIDE.U32 R78, R9, -0x2daee0ad, RZ ;  /* 0xd2511f53094e7825 */ /* 0x000fe200078e00ff */
[----:B------:R-:W-:Y:S03]  /*22a60*/  LOP3.LUT R6, R7, R33, RZ, 0x3c, !PT ;  /* 0x0000002107067212 */ /* 0x000fe600078e3cff */
[----:B------:R-:W-:Y:S01]  /*22a70*/  FADD.FTZ R7, R145, R11 ;  /* 0x0000000b91077221 */ /* 0x000fe20000010000 */
[----:B------:R-:W-:Y:S01]  /*22a80*/  LOP3.LUT R3, R79, R64, R32, 0x96, !PT ;  /* 0x000000404f037212 */ /* 0x000fe200078e9620 */
[----:B------:R-:W-:Y:S01]  /*22a90*/  IMAD.WIDE.U32 R22, R6, -0x326172a9, RZ ;  /* 0xcd9e8d5706167825 */ /* 0x000fe200078e00ff */
[----:B------:R-:W-:Y:S03]  /*22aa0*/  F2FP.BF16.F32.PACK_AB R79, R39, R45 ;  /* 0x0000002d274f723e */ /* 0x000fe600000010ff */
[----:B------:R-:W-:Y:S01]  /*22ab0*/  FADD.FTZ R6, R21, R8 ;  /* 0x0000000815067221 */ /* 0x000fe20000010000 */
[----:B------:R-:W-:Y:S01]  /*22ac0*/  IMAD.WIDE.U32 R46, R3, -0x326172a9, RZ ;  /* 0xcd9e8d57032e7825 */ /* 0x000fe200078e00ff */
[----:B------:R-:W-:Y:S03]  /*22ad0*/  LOP3.LUT R2, R23, R225, R106, 0x96, !PT ;  /* 0x000000e117027212 */ /* 0x000fe600078e966a */
[----:B------:R-:W-:Y:S01]  /*22ae0*/  FADD.FTZ R14, R16, R6 ;  /* 0x00000006100e7221 */ /* 0x000fe20000010000 */
[----:B------:R-:W-:Y:S01]  /*22af0*/  F2FP.BF16.F32.PACK_AB R16, R148, R149 ;  /* 0x000000959410723e */ /* 0x000fe200000010ff */
[----:B--2---:R-:W-:Y:S01]  /*22b00*/  VIADD R141, R228, 0xb54cda56 ;  /* 0xb54cda56e48d7836 */ /* 0x004fe20000000000 */
[----:B------:R-:W-:Y:S01]  /*22b10*/  LOP3.LUT R0, R47, R224, R22, 0x96, !PT ;  /* 0x000000e02f007212 */ /* 0x000fe200078e9616 */
[----:B------:R-:W2:Y:S01]  /*22b20*/  MUFU.EX2 R6, R24 ;  /* 0x0000001800067308 */ /* 0x000ea20000000800 */
[----:B------:R-:W-:Y:S04]  /*22b30*/  IMAD.WIDE.U32 R2, R2, -0x2daee0ad, RZ ;  /* 0xd2511f5302027825 */ /* 0x000fe800078e00ff */
[----:B------:R-:W-:Y:S01]  /*22b40*/  FADD.FTZ R7, R144, R7 ;  /* 0x0000000790077221 */ /* 0x000fe20000010000 */
[----:B------:R-:W-:Y:S01]  /*22b50*/  IMAD.WIDE.U32 R10, R0, -0x2daee0ad, RZ ;  /* 0xd2511f53000a7825 */ /* 0x000fe200078e00ff */
[----:B------:R-:W-:Y:S03]  /*22b60*/  LOP3.LUT R0, R3, R232, R78, 0x96, !PT ;  /* 0x000000e803007212 */ /* 0x000fe600078e964e */
[----:B------:R-:W3:Y:S01]  /*22b70*/  MUFU.EX2 R24, R36 ;  /* 0x0000002400187308 */ /* 0x000ee20000000800 */
[----:B------:R-:W-:Y:S01]  /*22b80*/  LOP3.LUT R3, R11, R241, R2, 0x96, !PT ;  /* 0x000000f10b037212 */ /* 0x000fe200078e9602 */
[----:B------:R-:W-:Y:S04]  /*22b90*/  IMAD.WIDE.U32 R8, R0, -0x326172a9, RZ ;  /* 0xcd9e8d5700087825 */ /* 0x000fe800078e00ff */
[----:B------:R-:W-:Y:S01]  /*22ba0*/  FADD.FTZ R0, R149, R7 ;  /* 0x0000000795007221 */ /* 0x000fe20000010000 */
[----:B------:R-:W-:Y:S03]  /*22bb0*/  FADD.FTZ R2, R20, R18 ;  /* 0x0000001214027221 */ /* 0x000fe60000010000 */
[----:B------:R-:W-:Y:S01]  /*22bc0*/  FADD.FTZ R11, R148, R0 ;  /* 0x00000000940b7221 */ /* 0x000fe20000010000 */
[----:B------:R-:W-:Y:S01]  /*22bd0*/  LOP3.LUT R0, R9, R219, R46, 0x96, !PT ;  /* 0x000000db09007212 */ /* 0x000fe200078e962e */
[C---:B--2---:R-:W-:Y:S01]  /*22be0*/  FADD.FTZ R21, R6.reuse, R2 ;  /* 0x0000000206157221 */ /* 0x044fe20000010000 */
[----:B------:R-:W-:Y:S01]  /*22bf0*/  F2FP.BF16.F32.PACK_AB R58, R6, R20 ;  /* 0x00000014063a723e */ /* 0x000fe200000010ff */
[----:B------:R-:W-:Y:S01]  /*22c00*/  IMAD.WIDE.U32 R2, R3, -0x326172a9, RZ ;  /* 0xcd9e8d5703027825 */ /* 0x000fe200078e00ff */
[----:B------:R-:W2:Y:S03]  /*22c10*/  MUFU.EX2 R18, R37 ;  /* 0x0000002500127308 */ /* 0x000ea60000000800 */
[----:B------:R-:W-:Y:S01]  /*22c20*/  IMAD.WIDE.U32 R6, R0, -0x2daee0ad, RZ ;  /* 0xd2511f5300067825 */ /* 0x000fe200078e00ff */
[----:B------:R-:W-:Y:S04]  /*22c30*/  LOP3.LUT R0, R3, R237, R8, 0x96, !PT ;  /* 0x000000ed03007212 */ /* 0x000fe800078e9608 */
[----:B------:R-:W-:Y:S02]  /*22c40*/  LOP3.LUT R7, R7, R239, R10, 0x96, !PT ;  /* 0x000000ef07077212 */ /* 0x000fe400078e960a */
[----:B------:R-:W4:Y:S01]  /*22c50*/  MUFU.EX2 R9, R30 ;  /* 0x0000001e00097308 */ /* 0x000f220000000800 */
[----:B------:R-:W-:Y:S04]  /*22c60*/  IMAD.WIDE.U32 R130, R0, -0x2daee0ad, RZ ;  /* 0xd2511f5300827825 */ /* 0x000fe800078e00ff */
[----:B---3--:R-:W-:Y:S01]  /*22c70*/  FADD.FTZ R0, R24, R15 ;  /* 0x0000000f18007221 */ /* 0x008fe20000010000 */
[----:B------:R-:W-:Y:S01]  /*22c80*/  IMAD.WIDE.U32 R126, R7, -0x326172a9, RZ ;  /* 0xcd9e8d57077e7825 */ /* 0x000fe200078e00ff */
[----:B------:R-:W-:Y:S02]  /*22c90*/  LOP3.LUT R3, R131, R233, R6, 0x96, !PT ;  /* 0x000000e983037212 */ /* 0x000fe400078e9606 */
[C---:B--2---:R-:W-:Y:S01]  /*22ca0*/  F2FP.BF16.F32.PACK_AB R56, R18.reuse, R24 ;  /* 0x000000181238723e */ /* 0x044fe200000010ff */
[----:B------:R-:W2:Y:S01]  /*22cb0*/  MUFU.EX2 R8, R31 ;  /* 0x0000001f00087308 */ /* 0x000ea20000000800 */
[----:B------:R-:W-:Y:S01]  /*22cc0*/  LOP3.LUT R48, R127, R235, R2, 0x96, !PT ;  /* 0x000000eb7f307212 */ /* 0x000fe200078e9602 */
[----:B------:R-:W-:Y:S01]  /*22cd0*/  FADD.FTZ R10, R18, R0 ;  /* 0x00000000120a7221 */ /* 0x000fe20000010000 */
[----:B------:R-:W-:Y:S01]  /*22ce0*/  IMAD.WIDE.U32 R72, R3, -0x326172a9, RZ ;  /* 0xcd9e8d5703487825 */ /* 0x000fe200078e00ff */
[----:B------:R-:W-:Y:S03]  /*22cf0*/  PRMT R3, R25, 0x7632, R3 ;  /* 0x0000763219037816 */ /* 0x000fe60000000003 */
[----:B------:R-:W-:Y:S01]  /*22d00*/  FADD.FTZ R2, R156, R11 ;  /* 0x0000000b9c027221 */ /* 0x000fe20000010000 */
[----:B----4-:R-:W-:Y:S01]  /*22d10*/  FADD.FTZ R0, R9, R14 ;  /* 0x0000000e09007221 */ /* 0x010fe20000010000 */
[----:B------:R-:W-:Y:S01]  /*22d20*/  IMAD.MOV.U32 R30, RZ, RZ, R217 ;  /* 0x000000ffff1e7224 */ /* 0x000fe200078e00d9 */
[----:B------:R-:W-:Y:S01]  /*22d30*/  MUFU.EX2 R37, R76 ;  /* 0x0000004c00257308 */ /* 0x000fe20000000800 */
[C---:B--2---:R-:W-:Y:S01]  /*22d40*/  F2FP.BF16.F32.PACK_AB R15, R8.reuse, R9 ;  /* 0x00000009080f723e */ /* 0x044fe200000010ff */
[----:B------:R-:W-:Y:S01]  /*22d50*/  FADD.FTZ R8, R8, R0 ;  /* 0x0000000008087221 */ /* 0x000fe20000010000 */
[----:B------:R-:W-:Y:S01]  /*22d60*/  LOP3.LUT R0, R73, R141, R126, 0x96, !PT ;  /* 0x0000008d49007212 */ /* 0x000fe200078e967e */
[----:B------:R-:W-:Y:S01]  /*22d70*/  FADD.FTZ R9, R153, R2 ;  /* 0x0000000299097221 */ /* 0x000fe20000010000 */
[----:B------:R-:W-:Y:S05]  /*22d80*/  IMAD.MOV.U32 R31, RZ, RZ, R216 ;  /* 0x000000ffff1f7224 */ /* 0x000fea00078e00d8 */
[----:B------:R-:W-:Y:S01]  /*22d90*/  MUFU.EX2 R36, R77 ;  /* 0x0000004d00247308 */ /* 0x000fe20000000800 */
[----:B------:R-:W-:Y:S01]  /*22da0*/  LOP3.LUT R2, R0, 0xff, RZ, 0xc0, !PT ;  /* 0x000000ff00027812 */ /* 0x000fe200078ec0ff */
[----:B------:R-:W-:Y:S01]  /*22db0*/  FADD.FTZ R9, R52, R9 ;  /* 0x0000000934097221 */ /* 0x000fe20000010000 */
[C---:B------:R-:W-:Y:S02]  /*22dc0*/  F2FP.BF16.F32.PACK_AB R52, R44.reuse, R52 ;  /* 0x000000342c34723e */ /* 0x040fe400000010ff */
[----:B------:R-:W-:Y:S01]  /*22dd0*/  ISETP.GE.U32.AND P0, PT, R193, R2, PT ;  /* 0x00000002c100720c */ /* 0x000fe20003f06070 */
[----:B------:R-:W-:Y:S01]  /*22de0*/  FADD.FTZ R9, R44, R9 ;  /* 0x000000092c097221 */ /* 0x000fe20000010000 */
[----:B------:R-:W-:Y:S03]  /*22df0*/  PRMT R2, R25, 0x7610, R2 ;  /* 0x0000761019027816 */ /* 0x000fe60000000002 */
[----:B------:R-:W2:Y:S01]  /*22e00*/  MUFU.EX2 R14, R26 ;  /* 0x0000001a000e7308 */ /* 0x000ea20000000800 */
[----:B------:R-:W-:Y:S09]  /*22e10*/  PRMT R252, R2, 0x5410, R3 ;  /* 0x0000541002fc7816 */ /* 0x000ff20000000003 */
[----:B------:R-:W3:Y:S01]  /*22e20*/  MUFU.EX2 R7, R27 ;  /* 0x0000001b00077308 */ /* 0x000ee20000000800 */
[----:B------:R-:W-:Y:S05]  /*22e30*/  @!P0 HFMA2.BF16_V2 R75, -RZ.H0_H0, RZ.H0_H0, -R2.H0_H0 ;  /* 0x200000ffff4b8231 */ /* 0x000fea0000340902 */
[----:B------:R-:W-:Y:S01]  /*22e40*/  PRMT R11, R75, 0x7610, R11 ;  /* 0x000076104b0b7816 */ /* 0x000fe2000000000b */
[----:B------:R4:W-:Y:S03]  /*22e50*/  @!P0 STL.S16 [R1+0xf4], R75 ;  /* 0x0000f44b01008387 */ /* 0x0009e60000100600 */
[----:B------:R-:W-:Y:S01]  /*22e60*/  MUFU.EX2 R27, R108 ;  /* 0x0000006c001b7308 */ /* 0x000fe20000000800 */
[----:B--2---:R-:W-:Y:S01]  /*22e70*/  FADD.FTZ R6, R14, R21 ;  /* 0x000000150e067221 */ /* 0x004fe20000010000 */
[----:B------:R-:W-:Y:S05]  /*22e80*/  @!P0 PRMT R2, R11, 0x5410, RZ ;  /* 0x000054100b028816 */ /* 0x000fea00000000ff */
[----:B------:R2:W-:Y:S01]  /*22e90*/  ST.E.U16 desc[UR4][R30.64], R2 ;  /* 0x000000021e007985 */ /* 0x0005e2000c101504 */
[C---:B---3--:R-:W-:Y:S02]  /*22ea0*/  F2FP.BF16.F32.PACK_AB R57, R7.reuse, R14 ;  /* 0x0000000e0739723e */ /* 0x048fe400000010ff */
[----:B------:R-:W-:Y:S01]  /*22eb0*/  MUFU.EX2 R26, R109 ;  /* 0x0000006d001a7308 */ /* 0x000fe20000000800 */
[--C-:B------:R-:W-:Y:S01]  /*22ec0*/  FADD.FTZ R24, R7, R6.reuse ;  /* 0x0000000607187221 */ /* 0x100fe20000010000 */
[----:B------:R-:W-:Y:S01]  /*22ed0*/  PRMT R6, R35, 0x7610, R6 ;  /* 0x0000761023067816 */ /* 0x000fe20000000006 */
[----:B------:R-:W-:Y:S01]  /*22ee0*/  FADD.FTZ R7, R37, R10 ;  /* 0x0000000a25077221 */ /* 0x000fe20000010000 */
[C---:B------:R-:W-:Y:S03]  /*22ef0*/  F2FP.BF16.F32.PACK_AB R37, R36.reuse, R37 ;  /* 0x000000252425723e */ /* 0x040fe600000010ff */
[----:B------:R-:W-:Y:S03]  /*22f00*/  FADD.FTZ R10, R36, R7 ;  /* 0x00000007240a7221 */ /* 0x000fe60000010000 */
[----:B------:R-:W-:Y:S01]  /*22f10*/  MUFU.EX2 R21, R54 ;  /* 0x0000003600157308 */ /* 0x000fe20000000800 */
[----:B----4-:R-:W3:Y:S09]  /*22f20*/  LDL R75, [R1+0x29c] ;  /* 0x00029c00014b7983 */ /* 0x010ef20000100800 */
[----:B------:R-:W-:Y:S10]  /*22f30*/  MUFU.EX2 R20, R100 ;  /* 0x0000006400147308 */ /* 0x000ff40000000800 */
[----:B------:R-:W-:Y:S01]  /*22f40*/  MUFU.EX2 R18, R101 ;  /* 0x0000006500127308 */ /* 0x000fe20000000800 */
[----:B--2---:R-:W-:Y:S04]  /*22f50*/  LOP3.LUT R2, R0, 0xffff, RZ, 0xc0, !PT ;  /* 0x0000ffff00027812 */ /* 0x004fe800078ec0ff */
[----:B------:R-:W-:Y:S05]  /*22f60*/  SHF.R.U32.HI R2, RZ, 0x8, R2 ;  /* 0x00000008ff027819 */ /* 0x000fea0000011602 */
[----:B------:R-:W2:Y:S01]  /*22f70*/  MUFU.EX2 R14, R53 ;  /* 0x00000035000e7308 */ /* 0x000ea20000000800 */
[----:B------:R-:W-:Y:S04]  /*22f80*/  LOP3.LUT R2, R2, 0xffff, RZ, 0xc0, !PT ;  /* 0x0000ffff02027812 */ /* 0x000fe800078ec0ff */
[C---:B------:R-:W-:Y:S02]  /*22f90*/  ISETP.GE.U32.AND P4, PT, R193.reuse, R2, PT ;  /* 0x00000002c100720c */ /* 0x040fe40003f86070 */
[--C-:B------:R-:W-:Y:S03]  /*22fa0*/  SHF.R.U32.HI R2, RZ, 0x10, R0.reuse ;  /* 0x00000010ff027819 */ /* 0x100fe60000011600 */
[----:B------:R-:W4:Y:S01]  /*22fb0*/  MUFU.EX2 R11, R40 ;  /* 0x00000028000b7308 */ /* 0x000f220000000800 */
[----:B------:R-:W-:Y:S02]  /*22fc0*/  SHF.R.U32.HI R0, RZ, 0x18, R0 ;  /* 0x00000018ff007819 */ /* 0x000fe40000011600 */
[----:B------:R-:W-:Y:S02]  /*22fd0*/  LOP3.LUT R2, R2, 0xff, RZ, 0xc0, !PT ;  /* 0x000000ff02027812 */ /* 0x000fe400078ec0ff */
[C---:B------:R-:W-:Y:S02]  /*22fe0*/  ISETP.GE.U32.AND P1, PT, R193.reuse, R0, PT ;  /* 0x00000000c100720c */ /* 0x040fe40003f26070 */
[----:B------:R-:W-:Y:S03]  /*22ff0*/  ISETP.GE.U32.AND P3, PT, R193, R2, PT ;  /* 0x00000002c100720c */ /* 0x000fe60003f66070 */
[----:B------:R-:W1:Y:S01]  /*23000*/  MUFU.EX2 R7, R55 ;  /* 0x0000003700077308 */ /* 0x000e620000000800 */
[----:B------:R-:W-:Y:S01]  /*23010*/  PRMT R0, R35, 0x7632, R0 ;  /* 0x0000763223007816 */ /* 0x000fe20000000000 */
[----:B------:R-:W-:Y:S01]  /*23020*/  @!P4 HFMA2.BF16_V2 R123, -RZ.H0_H0, RZ.H0_H0, -R3.H0_H0 ;  /* 0x200000ffff7bc231 */ /* 0x000fe20000340903 */
[----:B------:R-:W-:Y:S01]  /*23030*/  IADD3 R2, P0, R30, R82, RZ ;  /* 0x000000521e027210 */ /* 0x000fe20007f1e0ff */
[----:B--2---:R-:W-:Y:S01]  /*23040*/  FADD.FTZ R8, R14, R8 ;  /* 0x000000080e087221 */ /* 0x004fe20000010000 */
[----:B------:R-:W-:Y:S02]  /*23050*/  PRMT R249, R6, 0x5410, R0 ;  /* 0x0000541006f97816 */ /* 0x000fe40000000000 */
[----:B------:R-:W-:Y:S01]  /*23060*/  PRMT R35, R123, 0x7610, R35 ;  /* 0x000076107b237816 */ /* 0x000fe20000000023 */
[----:B------:R-:W-:Y:S01]  /*23070*/  @!P4 STL.S16 [R1+0xf0], R123 ;  /* 0x0000f07b0100c387 */ /* 0x000fe20000100600 */
[----:B------:R-:W-:Y:S01]  /*23080*/  F2FP.BF16.F32.PACK_AB R53, R18, R20 ;  /* 0x000000141235723e */ /* 0x000fe200000010ff */
[----:B------:R-:W-:Y:S01]  /*23090*/  @!P1 HFMA2.BF16_V2 R83, -RZ.H0_H0, RZ.H0_H0, -R0.H0_H0 ;  /* 0x200000ffff539231 */ /* 0x000fe20000340900 */
[----:B------:R-:W-:Y:S01]  /*230a0*/  @!P4 PRMT R3, R35, 0x5410, RZ ;  /* 0x000054102303c816 */ /* 0x000fe200000000ff */
[----:B------:R-:W-:Y:S01]  /*230b0*/  @!P3 HFMA2.BF16_V2 R119, -RZ.H0_H0, RZ.H0_H0, -R6.H0_H0 ;  /* 0x200000ffff77b231 */ /* 0x000fe20000340906 */
[C---:B------:R-:W-:Y:S01]  /*230c0*/  F2FP.BF16.F32.PACK_AB R14, R21.reuse, R14 ;  /* 0x0000000e150e723e */ /* 0x040fe200000010ff */
[----:B------:R-:W-:Y:S01]  /*230d0*/  FADD.FTZ R8, R21, R8 ;  /* 0x0000000815087221 */ /* 0x000fe20000010000 */
[----:B------:R-:W-:Y:S01]  /*230e0*/  PRMT R65, R83, 0x7610, R65 ;  /* 0x0000761053417816 */ /* 0x000fe20000000041 */
[----:B------:R3:W-:Y:S01]  /*230f0*/  ST.E.U16 desc[UR4][R30.64+0x2], R3 ;  /* 0x000002031e007985 */ /* 0x0007e2000c101504 */
[----:B------:R-:W-:Y:S01]  /*23100*/  PRMT R74, R119, 0x7610, R74 ;  /* 0x00007610774a7816 */ /* 0x000fe2000000004a */
[----:B------:R2:W-:Y:S01]  /*23110*/  MUFU.EX2 R21, R62 ;  /* 0x0000003e00157308 */ /* 0x0005e20000000800 */
[----:B------:R-:W-:Y:S01]  /*23120*/  @!P1 PRMT R0, R65, 0x5410, RZ ;  /* 0x0000541041009816 */ /* 0x000fe200000000ff */
[----:B------:R-:W-:Y:S01]  /*23130*/  @!P3 STL.S16 [R1+0xec], R119 ;  /* 0x0000ec770100b387 */ /* 0x000fe20000100600 */
[----:B------:R-:W-:Y:S01]  /*23140*/  @!P3 PRMT R6, R74, 0x5410, RZ ;  /* 0x000054104a06b816 */ /* 0x000fe200000000ff */
[----:B----4-:R-:W-:Y:S01]  /*23150*/  FADD.FTZ R8, R11, R8 ;  /* 0x000000080b087221 */ /* 0x010fe20000010000 */
[----:B-1----:R-:W-:Y:S01]  /*23160*/  F2FP.BF16.F32.PACK_AB R11, R7, R11 ;  /* 0x0000000b070b723e */ /* 0x002fe200000010ff */
[----:B------:R-:W-:Y:S04]  /*23170*/  @!P1 STL.S16 [R1+0xe8], R83 ;  /* 0x0000e85301009387 */ /* 0x000fe80000100600 */
[----:B------:R-:W1:Y:S01]  /*23180*/  MUFU.EX2 R25, R38 ;  /* 0x0000002600197308 */ /* 0x000e620000000800 */
[----:B------:R-:W4:Y:S04]  /*23190*/  LDL R35, [R1+0x2b0] ;  /* 0x0002b00001237983 */ /* 0x000f280000100800 */
[----:B--2---:R2:W2:Y:S01]  /*231a0*/  LDL.S16 R62, [R1+0x1c0] ;  /* 0x0001c000013e7983 */ /* 0x0044a20000100600 */
[----:B-1----:R-:W-:Y:S01]  /*231b0*/  F2FP.BF16.F32.PACK_AB R40, R25, R28 ;  /* 0x0000001c1928723e */ /* 0x002fe200000010ff */
[----:B---3--:R-:W-:Y:S05]  /*231c0*/  IMAD.X R3, R31, 0x1, R75, P0 ;  /* 0x000000011f037824 */ /* 0x008fea00000e064b */
[----:B------:R1:W-:Y:S04]  /*231d0*/  ST.E.U16 desc[UR4][R2.64+0x2], R0 ;  /* 0x0000020002007985 */ /* 0x0003e8000c101504 */
[----:B------:R3:W-:Y:S01]  /*231e0*/  ST.E.U16 desc[UR4][R2.64], R6 ;  /* 0x0000000602007985 */ /* 0x0007e2000c101504 */
[----:B-1----:R-:W-:Y:S01]  /*231f0*/  FADD.FTZ R0, R20, R10 ;  /* 0x0000000a14007221 */ /* 0x002fe20000010000 */
[----:B------:R-:W-:Y:S01]  /*23200*/  FADD.FTZ R20, R7, R8 ;  /* 0x0000000807147221 */ /* 0x000fe20000010000 */
[----:B------:R-:W-:Y:S02]  /*23210*/  VIADD R8, R34, 0x1 ;  /* 0x0000000122087836 */ /* 0x000fe40000000000 */
[----:B---3--:R-:W-:Y:S01]  /*23220*/  FADD.FTZ R6, R28, R24 ;  /* 0x000000181c067221 */ /* 0x008fe20000010000 */
[----:B------:R-:W-:Y:S02]  /*23230*/  VIADD R10, R34, 0x2 ;  /* 0x00000002220a7836 */ /* 0x000fe40000000000 */
[----:B------:R-:W-:Y:S01]  /*23240*/  FADD.FTZ R20, R21, R20 ;  /* 0x0000001415147221 */ /* 0x000fe20000010000 */
[----:B------:R-:W-:Y:S01]  /*23250*/  FADD.FTZ R24, R25, R6 ;  /* 0x0000000619187221 */ /* 0x000fe20000010000 */
[----:B------:R-:W-:Y:S01]  /*23260*/  FADD.FTZ R25, R18, R0 ;  /* 0x0000000012197221 */ /* 0x000fe20000010000 */
[----:B------:R-:W-:Y:S01]  /*23270*/  LOP3.LUT R18, R229, R8, RZ, 0x3c, !PT ;  /* 0x00000008e5127212 */ /* 0x000fe200078e3cff */
[----:B------:R-:W-:Y:S01]  /*23280*/  FADD.FTZ R0, R45, R9 ;  /* 0x000000092d007221 */ /* 0x000fe20000010000 */
[----:B------:R-:W-:Y:S01]  /*23290*/  LOP3.LUT R10, R229, R10, RZ, 0x3c, !PT ;  /* 0x0000000ae50a7212 */ /* 0x000fe200078e3cff */
[----:B------:R-:W1:Y:S01]  /*232a0*/  MUFU.EX2 R8, R63 ;  /* 0x0000003f00087308 */ /* 0x000e620000000800 */
[----:B------:R-:W-:Y:S02]  /*232b0*/  VIADD R9, R34, 0x3 ;  /* 0x0000000322097836 */ /* 0x000fe40000000000 */
[----:B------:R-:W-:Y:S01]  /*232c0*/  FADD.FTZ R28, R39, R0 ;  /* 0x00000000271c7221 */ /* 0x000fe20000010000 */
[----:B------:R-:W-:Y:S02]  /*232d0*/  LOP3.LUT R102, R10, R33, RZ, 0x3c, !PT ;  /* 0x000000210a667212 */ /* 0x000fe400078e3cff */
[----:B------:R-:W-:Y:S04]  /*232e0*/  LOP3.LUT R9, R229, R9, RZ, 0x3c, !PT ;  /* 0x00000009e5097212 */ /* 0x000fe800078e3cff */
[----:B------:R3:W3:Y:S01]  /*232f0*/  MUFU.EX2 R6, R42 ;  /* 0x0000002a00067308 */ /* 0x0006e20000000800 */
[----:B------:R-:W-:Y:S01]  /*23300*/  LOP3.LUT R144, R9, R33, RZ, 0x3c, !PT ;  /* 0x0000002109907212 */ /* 0x000fe200078e3cff */
[----:B----4-:R-:W-:Y:S01]  /*23310*/  IMAD.WIDE.U32 R184, R35, -0x326172a9, RZ ;  /* 0xcd9e8d5723b87825 */ /* 0x010fe200078e00ff */
[----:B-1----:R-:W-:Y:S01]  /*23320*/  F2FP.BF16.F32.PACK_AB R10, R8, R21 ;  /* 0x00000015080a723e */ /* 0x002fe200000010ff */
[----:B------:R-:W4:Y:S06]  /*23330*/  LDL R63, [R1+0x2b4] ;  /* 0x0002b400013f7983 */ /* 0x000f2c0000100800 */
[----:B------:R-:W1:Y:S01]  /*23340*/  MUFU.EX2 R0, R43 ;  /* 0x0000002b00007308 */ /* 0x000e620000000800 */
[----:B------:R-:W-:Y:S01]  /*23350*/  LOP3.LUT R7, R118, R185, RZ, 0x3c, !PT ;  /* 0x000000b976077212 */ /* 0x000fe200078e3cff */
[----:B------:R-:W2:Y:S01]  /*23360*/  LDL R35, [R1+0x2a4] ;  /* 0x0002a40001237983 */ /* 0x000ea20000100800 */
[----:B---3--:R-:W-:Y:S03]  /*23370*/  LOP3.LUT R42, R18, R33, RZ, 0x3c, !PT ;  /* 0x00000021122a7212 */ /* 0x008fe600078e3cff */
[----:B------:R-:W-:Y:S04]  /*23380*/  IMAD.WIDE.U32 R74, R7, -0x2daee0ad, RZ ;  /* 0xd2511f53074a7825 */ /* 0x000fe800078e00ff */
[----:B------:R-:W-:Y:S01]  /*23390*/  FADD.FTZ R9, R6, R24 ;  /* 0x0000001806097221 */ /* 0x000fe20000010000 */
[----:B------:R-:W3:Y:S01]  /*233a0*/  MUFU.EX2 R18, R142 ;  /* 0x0000008e00127308 */ /* 0x000ee20000000800 */
[----:B------:R-:W-:Y:S02]  /*233b0*/  LOP3.LUT R7, R75, R64, R32, 0x96, !PT ;  /* 0x000000404b077212 */ /* 0x000fe400078e9620 */
[----:B------:R-:W-:Y:S02]  /*233c0*/  F2FP.BF16.F32.PACK_AB R75, R26, R27 ;  /* 0x0000001b1a4b723e */ /* 0x000fe400000010ff */
[C---:B-1----:R-:W-:Y:S01]  /*233d0*/  F2FP.BF16.F32.PACK_AB R43, R0.reuse, R6 ;  /* 0x00000006002b723e */ /* 0x042fe200000010ff */
[----:B------:R-:W-:Y:S01]  /*233e0*/  FADD.FTZ R24, R0, R9 ;  /* 0x0000000900187221 */ /* 0x000fe20000010000 */
[----:B------:R-:W-:Y:S01]  /*233f0*/  LOP3.LUT R0, R23, R225, R184, 0x96, !PT ;  /* 0x000000e117007212 */ /* 0x000fe200078e96b8 */
[----:B------:R-:W-:Y:S04]  /*23400*/  IMAD.WIDE.U32 R44, R7, -0x326172a9, RZ ;  /* 0xcd9e8d57072c7825 */ /* 0x000fe800078e00ff */
[----:B------:R-:W-:Y:S01]  /*23410*/  FADD.FTZ R6, R27, R25 ;  /* 0x000000191b067221 */ /* 0x000fe20000010000 */
[----:B------:R3:W1:Y:S01]  /*23420*/  MUFU.EX2 R9, R50 ;  /* 0x0000003200097308 */ /* 0x0006620000000800 */
[----:B------:R-:W-:Y:S01]  /*23430*/  FADD.FTZ R25, R8, R20 ;  /* 0x0000001408197221 */ /* 0x000fe20000010000 */
[----:B------:R-:W-:Y:S01]  /*23440*/  LOP3.LUT R22, R45, R224, R22, 0x96, !PT ;  /* 0x000000e02d167212 */ /* 0x000fe200078e9616 */
[----:B------:R-:W-:Y:S01]  /*23450*/  FADD.FTZ R26, R26, R6 ;  /* 0x000000061a1a7221 */ /* 0x000fe20000010000 */
[----:B------:R-:W-:Y:S06]  /*23460*/  IMAD.WIDE.U32 R6, R0, -0x2daee0ad, RZ ;  /* 0xd2511f5300067825 */ /* 0x000fec00078e00ff */
[----:B------:R-:W1:Y:S01]  /*23470*/  MUFU.EX2 R0, R51 ;  /* 0x0000003300007308 */ /* 0x000e620000000800 */
[----:B------:R-:W-:Y:S01]  /*23480*/  IMAD.WIDE.U32 R22, R22, -0x2daee0ad, RZ ;  /* 0xd2511f5316167825 */ /* 0x000fe200078e00ff */
[----:B------:R-:W-:Y:S04]  /*23490*/  LOP3.LUT R7, R7, R232, R74, 0x96, !PT ;  /* 0x000000e807077212 */ /* 0x000fe800078e964a */
[----:B------:R-:W-:Y:S01]  /*234a0*/  LOP3.LUT R23, R23, R241, R6, 0x96, !PT ;  /* 0x000000f117177212 */ /* 0x000fe200078e9606 */
[----:B------:R-:W-:Y:S04]  /*234b0*/  IMAD.WIDE.U32 R20, R7, -0x326172a9, RZ ;  /* 0xcd9e8d5707147825 */ /* 0x000fe800078e00ff */
[----:B------:R-:W-:Y:S01]  /*234c0*/  FADD.FTZ R6, R29, R28 ;  /* 0x0000001c1d067221 */ /* 0x000fe20000010000 */
[----:B---3--:R-:W-:Y:S01]  /*234d0*/  F2FP.BF16.F32.PACK_AB R50, R18, R29 ;  /* 0x0000001d1232723e */ /* 0x008fe200000010ff */
[----:B-1----:R-:W-:Y:S01]  /*234e0*/  FADD.FTZ R7, R9, R24 ;  /* 0x0000001809077221 */ /* 0x002fe20000010000 */
[----:B------:R-:W-:Y:S01]  /*234f0*/  LOP3.LUT R29, R72, 0xff, RZ, 0xc0, !PT ;  /* 0x000000ff481d7812 */ /* 0x000fe200078ec0ff */
[----:B------:R-:W-:Y:S01]  /*23500*/  FADD.FTZ R28, R18, R6 ;  /* 0x00000006121c7221 */ /* 0x000fe20000010000 */
[----:B------:R-:W-:Y:S02]  /*23510*/  LOP3.LUT R6, R21, R219, R44, 0x96, !PT ;  /* 0x000000db15067212 */ /* 0x000fe400078e962c */
[----:B------:R-:W-:Y:S01]  /*23520*/  PRMT R18, R41, 0x7632, R18 ;  /* 0x0000763229127816 */ /* 0x000fe20000000012 */
[C---:B------:R-:W-:Y:S01]  /*23530*/  FADD.FTZ R32, R0.reuse, R7 ;  /* 0x0000000700207221 */ /* 0x040fe20000010000 */
[----:B------:R-:W-:Y:S01]  /*23540*/  F2FP.BF16.F32.PACK_AB R98, R0, R9 ;  /* 0x000000090062723e */ /* 0x000fe200000010ff */
[----:B------:R-:W-:Y:S04]  /*23550*/  IMAD.WIDE.U32 R8, R6, -0x2daee0ad, RZ ;  /* 0xd2511f5306087825 */ /* 0x000fe800078e00ff */
[----:B------:R-:W-:Y:S01]  /*23560*/  IMAD.WIDE.U32 R6, R23, -0x326172a9, RZ ;  /* 0xcd9e8d5717067825 */ /* 0x000fe200078e00ff */
[----:B------:R-:W-:Y:S04]  /*23570*/  LOP3.LUT R9, R9, R239, R22, 0x96, !PT ;  /* 0x000000ef09097212 */ /* 0x000fe800078e9616 */
[----:B------:R-:W-:Y:S01]  /*23580*/  LOP3.LUT R0, R7, R237, R20, 0x96, !PT ;  /* 0x000000ed07007212 */ /* 0x000fe200078e9614 */
[----:B------:R-:W-:Y:S04]  /*23590*/  IMAD.WIDE.U32 R82, R9, -0x326172a9, RZ ;  /* 0xcd9e8d5709527825 */ /* 0x000fe800078e00ff */
[----:B------:R-:W-:Y:S01]  /*235a0*/  IMAD.WIDE.U32 R118, R0, -0x2daee0ad, RZ ;  /* 0xd2511f5300767825 */ /* 0x000fe200078e00ff */
[----:B------:R-:W-:Y:S04]  /*235b0*/  LOP3.LUT R36, R83, R235, R6, 0x96, !PT ;  /* 0x000000eb53247212 */ /* 0x000fe800078e9606 */
[----:B------:R-:W-:Y:S05]  /*235c0*/  LOP3.LUT R0, R119, R233, R8, 0x96, !PT ;  /* 0x000000e977007212 */ /* 0x000fea00078e9608 */
[----:B------:R-:W-:Y:S05]  /*235d0*/  IMAD.WIDE.U32 R64, R0, -0x326172a9, RZ ;  /* 0xcd9e8d5700407825 */ /* 0x000fea00078e00ff */
[----:B------:R-:W-:Y:S01]  /*235e0*/  LOP3.LUT R0, R65, R141, R82, 0x96, !PT ;  /* 0x0000008d41007212 */ /* 0x000fe200078e9652 */
[----:B----4-:R-:W-:Y:S05]  /*235f0*/  IMAD R6, R63, 0x70, RZ ;  /* 0x000000703f067824 */ /* 0x010fea00078e02ff */
[----:B------:R-:W-:Y:S02]  /*23600*/  IADD3 R8, P0, R6, R2, RZ ;  /* 0x0000000206087210 */ /* 0x000fe40007f1e0ff */
[----:B------:R-:W-:Y:S03]  /*23610*/  LOP3.LUT R6, R0, 0xff, RZ, 0xc0, !PT ;  /* 0x000000ff00067812 */ /* 0x000fe600078ec0ff */
[----:B--2---:R-:W-:Y:S01]  /*23620*/  IMAD.X R9, R35, 0x1, R3, P0 ;  /* 0x0000000123097824 */ /* 0x004fe200000e0603 */
[----:B------:R-:W-:Y:S02]  /*23630*/  ISETP.GE.U32.AND P1, PT, R193, R6, PT ;  /* 0x00000006c100720c */ /* 0x000fe40003f26070 */
[----:B------:R-:W-:Y:S04]  /*23640*/  PRMT R6, R41, 0x7610, R6 ;  /* 0x0000761029067816 */ /* 0x000fe80000000006 */
[----:B------:R-:W-:Y:S07]  /*23650*/  PRMT R246, R6, 0x5410, R18 ;  /* 0x0000541006f67816 */ /* 0x000fee0000000012 */
[----:B------:R-:W-:Y:S05]  /*23660*/  @!P1 HFMA2.BF16_V2 R62, -RZ.H0_H0, RZ.H0_H0, -R6.H0_H0 ;  /* 0x200000ffff3e9231 */ /* 0x000fea0000340906 */
[----:B------:R-:W-:Y:S01]  /*23670*/  PRMT R7, R62, 0x7610, R7 ;  /* 0x000076103e077816 */ /* 0x000fe20000000007 */
[----:B------:R1:W-:Y:S03]  /*23680*/  @!P1 STL.S16 [R1+0x1c0], R62 ;  /* 0x0001c03e01009387 */ /* 0x0003e60000100600 */
[----:B------:R-:W-:Y:S01]  /*23690*/  @!P1 PRMT R6, R7, 0x5410, RZ ;  /* 0x0000541007069816 */ /* 0x000fe200000000ff */
[----:B------:R-:W2:Y:S04]  /*236a0*/  LDL R103, [R1+0x28c] ;  /* 0x00028c0001677983 */ /* 0x000ea80000100800 */
[----:B------:R-:W3:Y:S04]  /*236b0*/  LDL R77, [R1+0x290] ;  /* 0x00029000014d7983 */ /* 0x000ee80000100800 */
[----:B------:R-:W4:Y:S04]  /*236c0*/  LDL.LU R76, [R1+0x48] ;  /* 0x00004800014c7983 */ /* 0x000f280000300800 */
[----:B------:R-:W4:Y:S04]  /*236d0*/  LDL.LU R63, [R1+0x4c] ;  /* 0x00004c00013f7983 */ /* 0x000f280000300800 */
[----:B------:R1:W-:Y:S04]  /*236e0*/  ST.E.U16 desc[UR4][R8.64], R6 ;  /* 0x0000000608007985 */ /* 0x0003e8000c101504 */
[----:B-1----:R-:W4:Y:S04]  /*236f0*/  LDL.LU R62, [R1+0x38] ;  /* 0x00003800013e7983 */ /* 0x002f280000300800 */
[----:B------:R-:W4:Y:S04]  /*23700*/  LDL.LU R35, [R1+0x3c] ;  /* 0x00003c0001237983 */ /* 0x000f280000300800 */
[----:B------:R-:W4:Y:S04]  /*23710*/  LDL.LU R27, [R1+0x28] ;  /* 0x00002800011b7983 */ /* 0x000f280000300800 */
[----:B------:R-:W4:Y:S04]  /*23720*/  LDL.LU R24, [R1+0x2c] ;  /* 0x00002c0001187983 */ /* 0x000f280000300800 */
[----:B------:R-:W4:Y:S04]  /*23730*/  LDL.LU R23, [R1+0x8] ;  /* 0x0000080001177983 */ /* 0x000f280000300800 */
[----:B------:R-:W4:Y:S01]  /*23740*/  LDL.LU R22, [R1+0xc] ;  /* 0x00000c0001167983 */ /* 0x000f220000300800 */
[----:B------:R-:W-:Y:S03]  /*23750*/  LOP3.LUT R6, R72, 0xffff, RZ, 0xc0, !PT ;  /* 0x0000ffff48067812 */ /* 0x000fe600078ec0ff */
[----:B------:R1:W4:Y:S01]  /*23760*/  LDL.S16 R20, [R1+0x1f8] ;  /* 0x0001f80001147983 */ /* 0x0003220000100600 */
[----:B------:R-:W-:Y:S03]  /*23770*/  SHF.R.U32.HI R6, RZ, 0x8, R6 ;  /* 0x00000008ff067819 */ /* 0x000fe60000011606 */
[----:B------:R-:W4:Y:S01]  /*23780*/  LDL R7, [R1+0x298] ;  /* 0x0002980001077983 */ /* 0x000f220000100800 */
[----:B------:R-:W-:Y:S03]  /*23790*/  LOP3.LUT R6, R6, 0xffff, RZ, 0xc0, !PT ;  /* 0x0000ffff06067812 */ /* 0x000fe600078ec0ff */
[----:B------:R-:W4:Y:S01]  /*237a0*/  LDL R21, [R1+0x294] ;  /* 0x0002940001157983 */ /* 0x000f220000100800 */
[C---:B------:R-:W-:Y:S02]  /*237b0*/  ISETP.GE.U32.AND P2, PT, R193.reuse, R6, PT ;  /* 0x00000006c100720c */ /* 0x040fe40003f46070 */
[--C-:B------:R-:W-:Y:S04]  /*237c0*/  SHF.R.U32.HI R6, RZ, 0x10, R72.reuse ;  /* 0x00000010ff067819 */ /* 0x100fe80000011648 */
[----:B------:R-:W-:Y:S04]  /*237d0*/  LOP3.LUT R6, R6, 0xff, RZ, 0xc0, !PT ;  /* 0x000000ff06067812 */ /* 0x000fe800078ec0ff */
[C---:B------:R-:W-:Y:S02]  /*237e0*/  ISETP.GE.U32.AND P6, PT, R193.reuse, R6, PT ;  /* 0x00000006c100720c */ /* 0x040fe40003fc6070 */
[----:B------:R-:W-:Y:S04]  /*237f0*/  SHF.R.U32.HI R6, RZ, 0x18, R72 ;  /* 0x00000018ff067819 */ /* 0x000fe80000011648 */
[C---:B------:R-:W-:Y:S02]  /*23800*/  ISETP.GE.U32.AND P5, PT, R193.reuse, R6, PT ;  /* 0x00000006c100720c */ /* 0x040fe40003fa6070 */
[----:B------:R-:W-:Y:S04]  /*23810*/  LOP3.LUT R6, R0, 0xffff, RZ, 0xc0, !PT ;  /* 0x0000ffff00067812 */ /* 0x000fe800078ec0ff */
[----:B------:R-:W-:Y:S04]  /*23820*/  SHF.R.U32.HI R6, RZ, 0x8, R6 ;  /* 0x00000008ff067819 */ /* 0x000fe80000011606 */
[----:B------:R-:W-:Y:S04]  /*23830*/  LOP3.LUT R6, R6, 0xffff, RZ, 0xc0, !PT ;  /* 0x0000ffff06067812 */ /* 0x000fe800078ec0ff */
[C---:B------:R-:W-:Y:S02]  /*23840*/  ISETP.GE.U32.AND P4, PT, R193.reuse, R6, PT ;  /* 0x00000006c100720c */ /* 0x040fe40003f86070 */
[--C-:B------:R-:W-:Y:S02]  /*23850*/  SHF.R.U32.HI R6, RZ, 0x10, R0.reuse ;  /* 0x00000010ff067819 */ /* 0x100fe40000011600 */
[----:B------:R-:W-:Y:S02]  /*23860*/  SHF.R.U32.HI R0, RZ, 0x18, R0 ;  /* 0x00000018ff007819 */ /* 0x000fe40000011600 */
[----:B------:R-:W-:Y:S02]  /*23870*/  LOP3.LUT R6, R6, 0xff, RZ, 0xc0, !PT ;  /* 0x000000ff06067812 */ /* 0x000fe400078ec0ff */
[C---:B------:R-:W-:Y:S02]  /*23880*/  ISETP.GE.U32.AND P1, PT, R193.reuse, R0, PT ;  /* 0x00000000c100720c */ /* 0x040fe40003f26070 */
[----:B------:R-:W-:Y:S02]  /*23890*/  ISETP.GE.U32.AND P3, PT, R193, R6, PT ;  /* 0x00000006c100720c */ /* 0x000fe40003f66070 */
[----:B--2---:R-:W-:Y:S02]  /*238a0*/  IADD3 R8, P0, R30, R103, RZ ;  /* 0x000000671e087210 */ /* 0x004fe40007f1e0ff */
[----:B------:R1:W2:Y:S03]  /*238b0*/  LDL.S16 R103, [R1+0x1bc] ;  /* 0x0001bc0001677983 */ /* 0x0002a60000100600 */
[C---:B---3--:R-:W-:Y:S02]  /*238c0*/  IMAD.X R9, R31.reuse, 0x1, R77, P0 ;  /* 0x000000011f097824 */ /* 0x048fe400000e064d */
[C---:B----4-:R-:W-:Y:S01]  /*238d0*/  FMUL.FTZ R136, R140.reuse, R76 ;  /* 0x0000004c8c887220 */ /* 0x050fe20000410000 */
[C---:B------:R-:W-:Y:S01]  /*238e0*/  FMUL.FTZ R192, R140.reuse, R63 ;  /* 0x0000003f8cc07220 */ /* 0x040fe20000410000 */
[C---:B------:R-:W-:Y:S01]  /*238f0*/  FMUL.FTZ R139, R140.reuse, R62 ;  /* 0x0000003e8c8b7220 */ /* 0x040fe20000410000 */
[C---:B------:R-:W-:Y:S01]  /*23900*/  FMUL.FTZ R138, R140.reuse, R35 ;  /* 0x000000238c8a7220 */ /* 0x040fe20000410000 */
[C---:B------:R-:W-:Y:S01]  /*23910*/  FMUL.FTZ R244, R140.reuse, R27 ;  /* 0x0000001b8cf47220 */ /* 0x040fe20000410000 */
[C---:B------:R-:W-:Y:S02]  /*23920*/  FMUL.FTZ R243, R140.reuse, R24 ;  /* 0x000000188cf37220 */ /* 0x040fe40000410000 */
[----:B------:R-:W-:Y:S01]  /*23930*/  MUFU.EX2 R24, R146 ;  /* 0x0000009200187308 */ /* 0x000fe20000000800 */
[C---:B------:R-:W-:Y:S01]  /*23940*/  FMUL.FTZ R62, R140.reuse, R23 ;  /* 0x000000178c3e7220 */ /* 0x040fe20000410000 */
[----:B------:R-:W-:Y:S08]  /*23950*/  FMUL.FTZ R63, R140, R22 ;  /* 0x000000168c3f7220 */ /* 0x000ff00000410000 */
[----:B------:R-:W-:Y:S01]  /*23960*/  MUFU.EX2 R23, R151 ;  /* 0x0000009700177308 */ /* 0x000fe20000000800 */
[----:B------:R-:W-:Y:S01]  /*23970*/  @!P4 HFMA2.BF16_V2 R20, -RZ.H0_H0, RZ.H0_H0, -R18.H0_H0 ;  /* 0x200000ffff14c231 */ /* 0x000fe20000340912 */
[----:B------:R-:W-:Y:S04]  /*23980*/  IADD3 R6, P0, R30, R7, RZ ;  /* 0x000000071e067210 */ /* 0x000fe80007f1e0ff */
[----:B------:R3:W-:Y:S01]  /*23990*/  @!P4 STL.S16 [R1+0x1f8], R20 ;  /* 0x0001f8140100c387 */ /* 0x0007e20000100600 */
[----:B------:R-:W-:Y:S03]  /*239a0*/  PRMT R0, R20, 0x7610, R0 ;  /* 0x0000761014007816 */ /* 0x000fe60000000000 */
[----:B------:R-:W4:Y:S01]  /*239b0*/  MUFU.EX2 R22, R150 ;  /* 0x0000009600167308 */ /* 0x000f220000000800 */
[----:B------:R1:W2:Y:S01]  /*239c0*/  LDL.S16 R35, [R1+0x1d8] ;  /* 0x0001d80001237983 */ /* 0x0002a20000100600 */
[----:B------:R-:W-:Y:S01]  /*239d0*/  @!P4 PRMT R18, R0, 0x5410, RZ ;  /* 0x000054100012c816 */ /* 0x000fe200000000ff */
[----:B------:R-:W-:Y:S01]  /*239e0*/  IMAD.X R7, R31, 0x1, R21, P0 ;  /* 0x000000011f077824 */ /* 0x000fe200000e0615 */
[----:B------:R-:W-:Y:S01]  /*239f0*/  ISETP.GE.U32.AND P4, PT, R193, R29, PT ;  /* 0x0000001dc100720c */ /* 0x000fe20003f86070 */
[----:B------:R1:W2:Y:S05]  /*23a00*/  LDL.S16 R77, [R1+0x1d4] ;  /* 0x0001d400014d7983 */ /* 0x0002aa0000100600 */
[----:B------:R-:W-:Y:S01]  /*23a10*/  MUFU.EX2 R0, R124 ;  /* 0x0000007c00007308 */ /* 0x000fe20000000800 */
[----:B------:R1:W2:Y:S04]  /*23a20*/  LDL.S16 R76, [R1+0x1b8] ;  /* 0x0001b800014c7983 */ /* 0x0002a80000100600 */
[----:B------:R1:W-:Y:S01]  /*23a30*/  ST.E.U16 desc[UR4][R8.64], R18 ;  /* 0x0000001208007985 */ /* 0x0003e2000c101504 */
[----:B----4-:R-:W-:Y:S04]  /*23a40*/  F2FP.BF16.F32.PACK_AB R34, R22, R23 ;  /* 0x000000171622723e */ /* 0x010fe800000010ff */
[----:B---3--:R-:W3:Y:S02]  /*23a50*/  MUFU.EX2 R20, R125 ;  /* 0x0000007d00147308 */ /* 0x008ee40000000800 */
[----:B---3--:R-:W-:Y:S01]  /*23a60*/  F2FP.BF16.F32.PACK_AB R41, R0, R20 ;  /* 0x000000140029723e */ /* 0x008fe200000010ff */
[----:B------:R-:W-:Y:S01]  /*23a70*/  FADD.FTZ R21, R20, R26 ;  /* 0x0000001a14157221 */ /* 0x000fe20000010000 */
[----:B-1----:R-:W-:Y:S06]  /*23a80*/  PRMT R18, R49, 0x7632, R18 ;  /* 0x0000763231127816 */ /* 0x002fec0000000012 */
[----:B------:R-:W1:Y:S01]  /*23a90*/  MUFU.EX2 R20, R111 ;  /* 0x0000006f00147308 */ /* 0x000e620000000800 */
[----:B------:R-:W-:Y:S09]  /*23aa0*/  FADD.FTZ R26, R0, R21 ;  /* 0x00000015001a7221 */ /* 0x000ff20000010000 */
[----:B------:R-:W3:Y:S01]  /*23ab0*/  MUFU.EX2 R0, R110 ;  /* 0x0000006e00007308 */ /* 0x000ee20000000800 */
[----:B-1----:R-:W-:Y:S01]  /*23ac0*/  FADD.FTZ R21, R20, R25 ;  /* 0x0000001914157221 */ /* 0x002fe20000010000 */
[----:B------:R-:W-:Y:S04]  /*23ad0*/  FADD.FTZ R25, R23, R28 ;  /* 0x0000001c17197221 */ /* 0x000fe80000010000 */
[----:B------:R-:W-:Y:S04]  /*23ae0*/  FADD.FTZ R28, R22, R25 ;  /* 0x00000019161c7221 */ /* 0x000fe80000010000 */
[----:B------:R-:W1:Y:S01]  /*23af0*/  MUFU.EX2 R22, R147 ;  /* 0x0000009300167308 */ /* 0x000e620000000800 */
[C---:B---3--:R-:W-:Y:S01]  /*23b00*/  F2FP.BF16.F32.PACK_AB R55, R0.reuse, R20 ;  /* 0x000000140037723e */ /* 0x048fe200000010ff */
[----:B------:R-:W-:Y:S01]  /*23b10*/  FADD.FTZ R27, R0, R21 ;  /* 0x00000015001b7221 */ /* 0x000fe20000010000 */
[----:B------:R-:W-:Y:S04]  /*23b20*/  PRMT R0, R49, 0x7610, R0 ;  /* 0x0000761031007816 */ /* 0x000fe80000000000 */
[----:B------:R-:W-:Y:S03]  /*23b30*/  PRMT R231, R0, 0x5410, R18 ;  /* 0x0000541000e77816 */ /* 0x000fe60000000012 */
[----:B------:R-:W3:Y:S10]  /*23b40*/  MUFU.EX2 R21, R81 ;  /* 0x0000005100157308 */ /* 0x000ef40000000800 */
[----:B------:R-:W4:Y:S01]  /*23b50*/  MUFU.EX2 R20, R80 ;  /* 0x0000005000147308 */ /* 0x000f220000000800 */
[----:B-1----:R-:W-:Y:S01]  /*23b60*/  F2FP.BF16.F32.PACK_AB R140, R22, R24 ;  /* 0x00000018168c723e */ /* 0x002fe200000010ff */
[----:B---3--:R-:W-:Y:S01]  /*23b70*/  FADD.FTZ R23, R21, R32 ;  /* 0x0000002015177221 */ /* 0x008fe20000010000 */
[C---:B----4-:R-:W-:Y:S07]  /*23b80*/  F2FP.BF16.F32.PACK_AB R99, R20.reuse, R21 ;  /* 0x000000151463723e */ /* 0x050fee00000010ff */
[----:B------:R-:W1:Y:S01]  /*23b90*/  MUFU.EX2 R21, R116 ;  /* 0x0000007400157308 */ /* 0x000e620000000800 */
[----:B--2---:R-:W-:Y:S05]  /*23ba0*/  @!P3 HFMA2.BF16_V2 R103, -RZ.H0_H0, RZ.H0_H0, -R0.H0_H0 ;  /* 0x200000ffff67b231 */ /* 0x004fea0000340900 */
[----:B------:R-:W-:Y:S01]  /*23bb0*/  PRMT R33, R103, 0x7610, R33 ;  /* 0x0000761067217816 */ /* 0x000fe20000000021 */
[----:B------:R-:W-:Y:S03]  /*23bc0*/  @!P3 STL.S16 [R1+0x1bc], R103 ;  /* 0x0001bc670100b387 */ /* 0x000fe60000100600 */
[----:B------:R-:W-:Y:S01]  /*23bd0*/  @!P3 PRMT R0, R33, 0x5410, RZ ;  /* 0x000054102100b816 */ /* 0x000fe200000000ff */
[----:B------:R4:W2:Y:S01]  /*23be0*/  LDL.S16 R109, [R1+0x208] ;  /* 0x00020800016d7983 */ /* 0x0008a20000100600 */
[----:B------:R-:W-:Y:S01]  /*23bf0*/  FADD.FTZ R33, R20, R23 ;  /* 0x0000001714217221 */ /* 0x000fe20000010000 */
[----:B------:R-:W-:Y:S02]  /*23c00*/  FADD.FTZ R23, R24, R26 ;  /* 0x0000001a18177221 */ /* 0x000fe40000010000 */
[----:B------:R3:W-:Y:S02]  /*23c10*/  ST.E.U16 desc[UR4][R6.64], R0 ;  /* 0x0000000006007985 */ /* 0x0007e4000c101504 */
[C---:B---3--:R-:W-:Y:S04]  /*23c20*/  LOP3.LUT R0, R64.reuse, 0xff, RZ, 0xc0, !PT ;  /* 0x000000ff40007812 */ /* 0x048fe800078ec0ff */
[----:B------:R-:W-:Y:S02]  /*23c30*/  ISETP.GE.U32.AND P0, PT, R193, R0, PT ;  /* 0x00000000c100720c */ /* 0x000fe40003f06070 */
[----:B------:R-:W-:Y:S04]  /*23c40*/  LOP3.LUT R0, R64, 0xffff, RZ, 0xc0, !PT ;  /* 0x0000ffff40007812 */ /* 0x000fe800078ec0ff */
[--C-:B------:R-:W-:Y:S01]  /*23c50*/  SHF.R.U32.HI R20, RZ, 0x8, R0.reuse ;  /* 0x00000008ff147819 */ /* 0x100fe20000011600 */
[----:B------:R-:W-:Y:S01]  /*23c60*/  @!P4 HFMA2.BF16_V2 R35, -RZ.H0_H0, RZ.H0_H0, -R17.H0_H0 ;  /* 0x200000ffff23c231 */ /* 0x000fe20000340911 */
[C---:B------:R-:W-:Y:S04]  /*23c70*/  PRMT R0, R17.reuse, 0x7632, R0 ;  /* 0x0000763211007816 */ /* 0x040fe80000000000 */
[----:B------:R-:W-:Y:S01]  /*23c80*/  PRMT R238, R17, 0x5410, R0 ;  /* 0x0000541011ee7816 */ /* 0x000fe20000000000 */
[----:B------:R-:W-:Y:S01]  /*23c90*/  @!P2 HFMA2.BF16_V2 R77, -RZ.H0_H0, RZ.H0_H0, -R0.H0_H0 ;  /* 0x200000ffff4da231 */ /* 0x000fe20000340900 */
[----:B------:R-:W-:Y:S01]  /*23ca0*/  PRMT R25, R35, 0x7610, R25 ;  /* 0x0000761023197816 */ /* 0x000fe20000000019 */
[----:B------:R3:W-:Y:S01]  /*23cb0*/  @!P4 STL.S16 [R1+0x1d8], R35 ;  /* 0x0001d8230100c387 */ /* 0x0007e20000100600 */
[----:B------:R-:W-:Y:S02]  /*23cc0*/  @!P1 HFMA2.BF16_V2 R76, -RZ.H0_H0, RZ.H0_H0, -R18.H0_H0 ;  /* 0x200000ffff4c9231 */ /* 0x000fe40000340912 */
[----:B------:R-:W-:Y:S01]  /*23cd0*/  PRMT R24, R77, 0x7610, R24 ;  /* 0x000076104d187816 */ /* 0x000fe20000000018 */
[----:B------:R-:W-:Y:S01]  /*23ce0*/  @!P2 STL.S16 [R1+0x1d4], R77 ;  /* 0x0001d44d0100a387 */ /* 0x000fe20000100600 */
[----:B------:R-:W-:Y:S01]  /*23cf0*/  @!P4 PRMT R17, R25, 0x5410, RZ ;  /* 0x000054101911c816 */ /* 0x000fe200000000ff */
[----:B-1----:R-:W-:Y:S01]  /*23d00*/  FADD.FTZ R25, R21, R27 ;  /* 0x0000001b15197221 */ /* 0x002fe20000010000 */
[----:B------:R-:W-:Y:S01]  /*23d10*/  PRMT R29, R76, 0x7610, R29 ;  /* 0x000076104c1d7816 */ /* 0x000fe2000000001d */
[----:B------:R1:W-:Y:S01]  /*23d20*/  @!P1 STL.S16 [R1+0x1b8], R76 ;  /* 0x0001b84c01009387 */ /* 0x0003e20000100600 */
[----:B------:R-:W-:Y:S02]  /*23d30*/  @!P2 PRMT R0, R24, 0x5410, RZ ;  /* 0x000054101800a816 */ /* 0x000fe400000000ff */
[----:B------:R-:W-:Y:S01]  /*23d40*/  @!P1 PRMT R18, R29, 0x5410, RZ ;  /* 0x000054101d129816 */ /* 0x000fe200000000ff */
[----:B------:R4:W4:Y:S01]  /*23d50*/  LDL.S16 R123, [R1+0x204] ;  /* 0x00020400017b7983 */ /* 0x0009220000100600 */
[--C-:B------:R-:W-:Y:S03]  /*23d60*/  SHF.R.U32.HI R24, RZ, 0x18, R64.reuse ;  /* 0x00000018ff187819 */ /* 0x100fe60000011640 */
[----:B------:R2:W4:Y:S01]  /*23d70*/  LDL.S16 R103, [R1+0x1f4] ;  /* 0x0001f40001677983 */ /* 0x0005220000100600 */
[C---:B------:R-:W-:Y:S03]  /*23d80*/  ISETP.GE.U32.AND P1, PT, R193.reuse, R24, PT ;  /* 0x00000018c100720c */ /* 0x040fe60003f26070 */
[----:B------:R2:W4:Y:S04]  /*23d90*/  LDL.S16 R111, [R1+0x1b4] ;  /* 0x0001b400016f7983 */ /* 0x0005280000100600 */
[----:B------:R2:W4:Y:S01]  /*23da0*/  LDL.S16 R110, [R1+0x1b0] ;  /* 0x0001b000016e7983 */ /* 0x0005220000100600 */
[----:B---3--:R-:W-:Y:S01]  /*23db0*/  FADD.FTZ R35, R22, R23 ;  /* 0x0000001716237221 */ /* 0x008fe20000010000 */
[----:B------:R-:W-:Y:S01]  /*23dc0*/  LOP3.LUT R22, R20, 0xffff, RZ, 0xc0, !PT ;  /* 0x0000ffff14167812 */ /* 0x000fe200078ec0ff */
[----:B------:R-:W-:Y:S01]  /*23dd0*/  MUFU.EX2 R23, R154 ;  /* 0x0000009a00177308 */ /* 0x000fe20000000800 */
[----:B------:R3:W-:Y:S02]  /*23de0*/  ST.E.U16 desc[UR4][R6.64+0x2], R18 ;  /* 0x0000021206007985 */ /* 0x0007e4000c101504 */
[C---:B------:R-:W-:Y:S02]  /*23df0*/  ISETP.GE.U32.AND P3, PT, R193.reuse, R22, PT ;  /* 0x00000016c100720c */ /* 0x040fe40003f66070 */
[----:B------:R-:W-:Y:S01]  /*23e00*/  SHF.R.U32.HI R22, RZ, 0x10, R64 ;  /* 0x00000010ff167819 */ /* 0x000fe20000011640 */
[----:B------:R3:W-:Y:S01]  /*23e10*/  ST.E.U16 desc[UR4][R30.64+0x12], R0 ;  /* 0x000012001e007985 */ /* 0x0007e2000c101504 */
[----:B-1----:R-:W-:Y:S03]  /*23e20*/  IMAD.WIDE.U32 R76, R48, -0x2daee0ad, RZ ;  /* 0xd2511f53304c7825 */ /* 0x002fe600078e00ff */
[----:B------:R-:W1:Y:S01]  /*23e30*/  MUFU.EX2 R20, R117 ;  /* 0x0000007500147308 */ /* 0x000e620000000800 */
[----:B------:R-:W-:Y:S01]  /*23e40*/  LOP3.LUT R22, R22, 0xff, RZ, 0xc0, !PT ;  /* 0x000000ff16167812 */ /* 0x000fe200078ec0ff */
[----:B------:R3:W-:Y:S03]  /*23e50*/  ST.E.U16 desc[UR4][R30.64+0x10], R17 ;  /* 0x000010111e007985 */ /* 0x0007e6000c101504 */
[----:B------:R-:W-:Y:S05]  /*23e60*/  ISETP.GE.U32.AND P4, PT, R193, R22, PT ;  /* 0x00000016c100720c */ /* 0x000fea0003f86070 */
[----:B------:R-:W3:Y:S01]  /*23e70*/  MUFU.EX2 R22, R155 ;  /* 0x0000009b00167308 */ /* 0x000ee20000000800 */
[C---:B-1----:R-:W-:Y:S01]  /*23e80*/  F2FP.BF16.F32.PACK_AB R131, R20.reuse, R21 ;  /* 0x000000151483723e */ /* 0x042fe200000010ff */
[----:B------:R-:W-:Y:S01]  /*23e90*/  FADD.FTZ R29, R20, R25 ;  /* 0x00000019141d7221 */ /* 0x000fe20000010000 */
[----:B------:R-:W-:Y:S02]  /*23ea0*/  LOP3.LUT R20, R77, R132, R130, 0x96, !PT ;  /* 0x000000844d147212 */ /* 0x000fe400078e9682 */
[C---:B---3--:R-:W-:Y:S02]  /*23eb0*/  PRMT R18, R19.reuse, 0x7632, R18 ;  /* 0x0000763213127816 */ /* 0x048fe40000000012 */
[----:B------:R-:W-:Y:S02]  /*23ec0*/  LOP3.LUT R0, R20, 0xff, RZ, 0xc0, !PT ;  /* 0x000000ff14007812 */ /* 0x000fe400078ec0ff */
[----:B------:R-:W-:Y:S02]  /*23ed0*/  PRMT R230, R19, 0x5410, R18 ;  /* 0x0000541013e67816 */ /* 0x000fe40000000012 */
[C---:B------:R-:W-:Y:S01]  /*23ee0*/  F2FP.BF16.F32.PACK_AB R129, R22.reuse, R23 ;  /* 0x000000171681723e */ /* 0x040fe200000010ff */
[----:B------:R-:W-:Y:S04]  /*23ef0*/  FADD.FTZ R17, R23, R28 ;  /* 0x0000001c17117221 */ /* 0x000fe80000010000 */
[----:B------:R-:W-:Y:S01]  /*23f00*/  FADD.FTZ R32, R22, R17 ;  /* 0x0000001116207221 */ /* 0x000fe20000010000 */
[----:B------:R-:W-:Y:S04]  /*23f10*/  LOP3.LUT R17, R20, 0xffff, RZ, 0xc0, !PT ;  /* 0x0000ffff14117812 */ /* 0x000fe800078ec0ff */
[----:B------:R-:W-:Y:S01]  /*23f20*/  SHF.R.U32.HI R17, RZ, 0x8, R17 ;  /* 0x00000008ff117819 */ /* 0x000fe20000011611 */
[----:B--2---:R-:W-:Y:S05]  /*23f30*/  @!P6 HFMA2.BF16_V2 R109, -RZ.H0_H0, RZ.H0_H0, -R19.H0_H0 ;  /* 0x200000ffff6de231 */ /* 0x004fea0000340913 */
[----:B------:R-:W-:Y:S01]  /*23f40*/  PRMT R108, R109, 0x7610, R108 ;  /* 0x000076106d6c7816 */ /* 0x000fe2000000006c */
[----:B------:R1:W-:Y:S03]  /*23f50*/  @!P6 STL.S16 [R1+0x208], R109 ;  /* 0x0002086d0100e387 */ /* 0x0003e60000100600 */
[----:B------:R-:W-:Y:S02]  /*23f60*/  @!P6 PRMT R19, R108, 0x5410, RZ ;  /* 0x000054106c13e816 */ /* 0x000fe400000000ff */
[----:B------:R-:W-:Y:S01]  /*23f70*/  ISETP.GE.U32.AND P6, PT, R193, R0, PT ;  /* 0x00000000c100720c */ /* 0x000fe20003fc6070 */
[----:B------:R2:W3:Y:S01]  /*23f80*/  LDL.S16 R108, [R1+0x17c] ;  /* 0x00017c00016c7983 */ /* 0x0004e20000100600 */
[C---:B------:R-:W-:Y:S03]  /*23f90*/  PRMT R0, R66.reuse, 0x7610, R0 ;  /* 0x0000761042007816 */ /* 0x040fe60000000000 */
[----:B------:R2:W-:Y:S04]  /*23fa0*/  ST.E.U16 desc[UR4][R2.64+0x10], R19 ;  /* 0x0000101302007985 */ /* 0x0005e8000c101504 */
[----:B-1----:R1:W3:Y:S01]  /*23fb0*/  LDL.S16 R109, [R1+0x184] ;  /* 0x00018400016d7983 */ /* 0x0022e20000100600 */
[----:B--2---:R-:W-:Y:S02]  /*23fc0*/  LOP3.LUT R19, R17, 0xffff, RZ, 0xc0, !PT ;  /* 0x0000ffff11137812 */ /* 0x004fe400078ec0ff */
[----:B------:R-:W-:Y:S04]  /*23fd0*/  PRMT R17, R66, 0x7632, R17 ;  /* 0x0000763242117816 */ /* 0x000fe80000000011 */
[----:B------:R-:W-:Y:S01]  /*23fe0*/  PRMT R217, R0, 0x5410, R17 ;  /* 0x0000541000d97816 */ /* 0x000fe20000000011 */
[----:B----4-:R-:W-:Y:S02]  /*23ff0*/  @!P5 HFMA2.BF16_V2 R123, -RZ.H0_H0, RZ.H0_H0, -R18.H0_H0 ;  /* 0x200000ffff7bd231 */ /* 0x010fe40000340912 */
[----:B------:R-:W-:Y:S03]  /*24000*/  @!P0 HFMA2.BF16_V2 R103, -RZ.H0_H0, RZ.H0_H0, -R0.H0_H0 ;  /* 0x200000ffff678231 */ /* 0x000fe60000340900 */
[----:B------:R-:W-:Y:S01]  /*24010*/  PRMT R39, R123, 0x7610, R39 ;  /* 0x000076107b277816 */ /* 0x000fe20000000027 */
[----:B------:R-:W-:Y:S01]  /*24020*/  @!P5 STL.S16 [R1+0x204], R123 ;  /* 0x0002047b0100d387 */ /* 0x000fe20000100600 */
[----:B------:R-:W-:Y:S01]  /*24030*/  @!P3 HFMA2.BF16_V2 R111, -RZ.H0_H0, RZ.H0_H0, -R17.H0_H0 ;  /* 0x200000ffff6fb231 */ /* 0x000fe20000340911 */
[----:B------:R-:W-:Y:S02]  /*24040*/  PRMT R122, R103, 0x7610, R122 ;  /* 0x00007610677a7816 */ /* 0x000fe4000000007a */
[----:B------:R2:W-:Y:S01]  /*24050*/  @!P0 STL.S16 [R1+0x1f4], R103 ;  /* 0x0001f46701008387 */ /* 0x0005e20000100600 */
[----:B------:R-:W-:Y:S02]  /*24060*/  @!P5 PRMT R18, R39, 0x5410, RZ ;  /* 0x000054102712d816 */ /* 0x000fe400000000ff */
[----:B------:R-:W-:Y:S01]  /*24070*/  @!P0 PRMT R0, R122, 0x5410, RZ ;  /* 0x000054107a008816 */ /* 0x000fe200000000ff */
[----:B------:R1:W4:Y:S01]  /*24080*/  LDL.S16 R39, [R1+0x174] ;  /* 0x0001740001277983 */ /* 0x0003220000100600 */
[----:B------:R-:W-:Y:S02]  /*24090*/  PRMT R25, R111, 0x7610, R25 ;  /* 0x000076106f197816 */ /* 0x000fe40000000019 */
[----:B------:R-:W-:Y:S01]  /*240a0*/  ISETP.GE.U32.AND P5, PT, R193, R19, PT ;  /* 0x00000013c100720c */ /* 0x000fe20003fa6070 */
[----:B------:R1:W-:Y:S01]  /*240b0*/  ST.E.U16 desc[UR4][R2.64+0x12], R18 ;  /* 0x0000121202007985 */ /* 0x0003e2000c101504 */
[----:B------:R-:W-:Y:S03]  /*240c0*/  @!P3 PRMT R17, R25, 0x5410, RZ ;  /* 0x000054101911b816 */ /* 0x000fe600000000ff */
[----:B------:R1:W-:Y:S04]  /*240d0*/  ST.E.U16 desc[UR4][R8.64+0xe], R0 ;  /* 0x00000e0008007985 */ /* 0x0003e8000c101504 */
[----:B------:R1:W-:Y:S04]  /*240e0*/  ST.E.U16 desc[UR4][R8.64+0x10], R17 ;  /* 0x0000101108007985 */ /* 0x0003e8000c101504 */
[----:B--2---:R2:W2:Y:S04]  /*240f0*/  LDL.S16 R103, [R1+0x178] ;  /* 0x0001780001677983 */ /* 0x0044a80000100600 */
[----:B------:R1:W-:Y:S02]  /*24100*/  @!P3 STL.S16 [R1+0x1b4], R111 ;  /* 0x0001b46f0100b387 */ /* 0x0003e40000100600 */
[----:B-1----:R-:W-:Y:S02]  /*24110*/  SHF.R.U32.HI R18, RZ, 0x10, R20 ;  /* 0x00000010ff127819 */ /* 0x002fe40000011614 */
[----:B------:R-:W-:Y:S02]  /*24120*/  PRMT R0, R58, 0x7610, R0 ;  /* 0x000076103a007816 */ /* 0x000fe40000000000 */
[----:B------:R-:W-:Y:S02]  /*24130*/  LOP3.LUT R19, R18, 0xff, RZ, 0xc0, !PT ;  /* 0x000000ff12137812 */ /* 0x000fe400078ec0ff */
[----:B------:R-:W-:Y:S01]  /*24140*/  PRMT R18, R58, 0x7632, R18 ;  /* 0x000076323a127816 */ /* 0x000fe20000000012 */
[----:B------:R-:W-:Y:S01]  /*24150*/  @!P4 HFMA2.BF16_V2 R110, -RZ.H0_H0, RZ.H0_H0, -R0.H0_H0 ;  /* 0x200000ffff6ec231 */ /* 0x000fe20000340900 */
[C---:B------:R-:W-:Y:S02]  /*24160*/  ISETP.GE.U32.AND P0, PT, R193.reuse, R19, PT ;  /* 0x00000013c100720c */ /* 0x040fe40003f06070 */
[----:B------:R-:W-:Y:S02]  /*24170*/  PRMT R216, R0, 0x5410, R18 ;  /* 0x0000541000d87816 */ /* 0x000fe40000000012 */
[----:B------:R-:W-:Y:S01]  /*24180*/  PRMT R24, R110, 0x7610, R24 ;  /* 0x000076106e187816 */ /* 0x000fe20000000018 */
[----:B------:R1:W-:Y:S01]  /*24190*/  @!P4 STL.S16 [R1+0x1b0], R110 ;  /* 0x0001b06e0100c387 */ /* 0x0003e20000100600 */
[----:B------:R-:W-:Y:S02]  /*241a0*/  PRMT R17, R56, 0x7610, R17 ;  /* 0x0000761038117816 */ /* 0x000fe40000000011 */
[----:B------:R-:W-:Y:S01]  /*241b0*/  @!P4 PRMT R0, R24, 0x5410, RZ ;  /* 0x000054101800c816 */ /* 0x000fe200000000ff */
[----:B------:R2:W2:Y:S01]  /*241c0*/  LDL.S16 R25, [R1+0x170] ;  /* 0x0001700001197983 */ /* 0x0004a20000100600 */
[----:B------:R-:W-:Y:S01]  /*241d0*/  SHF.R.U32.HI R19, RZ, 0x18, R20 ;  /* 0x00000018ff137819 */ /* 0x000fe20000011614 */
[----:B------:R-:W-:Y:S02]  /*241e0*/  IMAD.MOV.U32 R111, RZ, RZ, R107 ;  /* 0x000000ffff6f7224 */ /* 0x000fe400078e006b */
[----:B------:R2:W2:Y:S01]  /*241f0*/  LDL.S16 R24, [R1+0x16c] ;  /* 0x00016c0001187983 */ /* 0x0004a20000100600 */
[----:B------:R-:W-:Y:S02]  /*24200*/  ISETP.GE.U32.AND P3, PT, R193, R19, PT ;  /* 0x00000013c100720c */ /* 0x000fe40003f66070 */
[----:B------:R-:W-:Y:S01]  /*24210*/  PRMT R19, R56, 0x7632, R19 ;  /* 0x0000763238137816 */ /* 0x000fe20000000013 */
[----:B------:R1:W-:Y:S03]  /*24220*/  ST.E.U16 desc[UR4][R6.64+0x10], R0 ;  /* 0x0000100006007985 */ /* 0x0003e6000c101504 */
[----:B------:R-:W-:Y:S01]  /*24230*/  PRMT R247, R17, 0x5410, R19 ;  /* 0x0000541011f77816 */ /* 0x000fe20000000013 */
[----:B-1----:R-:W-:Y:S01]  /*24240*/  IMAD.MOV.U32 R110, RZ, RZ, R106 ;  /* 0x000000ffff6e7224 */ /* 0x002fe200078e006a */
[C---:B------:R-:W-:Y:S04]  /*24250*/  PRMT R0, R16.reuse, 0x7632, R0 ;  /* 0x0000763210007816 */ /* 0x040fe80000000000 */
[----:B------:R-:W-:Y:S01]  /*24260*/  PRMT R248, R16, 0x5410, R0 ;  /* 0x0000541010f87816 */ /* 0x000fe20000000000 */
[----:B---3--:R-:W-:Y:S05]  /*24270*/  @!P6 HFMA2.BF16_V2 R108, -RZ.H0_H0, RZ.H0_H0, -R16.H0_H0 ;  /* 0x200000ffff6ce231 */ /* 0x008fea0000340910 */
[----:B------:R-:W-:Y:S04]  /*24280*/  PRMT R66, R108, 0x7610, R66 ;  /* 0x000076106c427816 */ /* 0x000fe80000000042 */
[----:B------:R-:W-:Y:S01]  /*24290*/  @!P6 PRMT R16, R66, 0x5410, RZ ;  /* 0x000054104210e816 */ /* 0x000fe200000000ff */
[----:B------:R-:W-:Y:S05]  /*242a0*/  @!P1 HFMA2.BF16_V2 R109, -RZ.H0_H0, RZ.H0_H0, -R18.H0_H0 ;  /* 0x200000ffff6d9231 */ /* 0x000fea0000340912 */
[----:B------:R-:W-:Y:S01]  /*242b0*/  PRMT R38, R109, 0x7610, R38 ;  /* 0x000076106d267816 */ /* 0x000fe20000000026 */
[----:B------:R-:W-:Y:S03]  /*242c0*/  @!P1 STL.S16 [R1+0x184], R109 ;  /* 0x0001846d01009387 */ /* 0x000fe60000100600 */
[----:B------:R-:W-:Y:S01]  /*242d0*/  @!P1 PRMT R18, R38, 0x5410, RZ ;  /* 0x0000541026129816 */ /* 0x000fe200000000ff */
[----:B------:R-:W-:Y:S04]  /*242e0*/  @!P6 STL.S16 [R1+0x17c], R108 ;  /* 0x00017c6c0100e387 */ /* 0x000fe80000100600 */
[----:B------:R1:W-:Y:S04]  /*242f0*/  ST.E.U16 desc[UR4][R6.64+0x12], R18 ;  /* 0x0000121206007985 */ /* 0x0003e8000c101504 */
[----:B------:R-:W-:Y:S01]  /*24300*/  ST.E.U16 desc[UR4][R30.64+0x20], R16 ;  /* 0x000020101e007985 */ /* 0x000fe2000c101504 */
[----:B----4-:R-:W-:Y:S05]  /*24310*/  @!P0 HFMA2.BF16_V2 R39, -RZ.H0_H0, RZ.H0_H0, -R17.H0_H0 ;  /* 0x200000ffff278231 */ /* 0x010fea0000340911 */
[----:B------:R-:W-:Y:S04]  /*24320*/  PRMT R26, R39, 0x7610, R26 ;  /* 0x00007610271a7816 */ /* 0x000fe8000000001a */
[----:B------:R-:W-:Y:S02]  /*24330*/  @!P0 PRMT R17, R26, 0x5410, RZ ;  /* 0x000054101a118816 */ /* 0x000fe400000000ff */
[----:B------:R-:W-:Y:S01]  /*24340*/  MUFU.EX2 R26, R162 ;  /* 0x000000a2001a7308 */ /* 0x000fe20000000800 */
[----:B--2---:R-:W-:Y:S05]  /*24350*/  @!P5 HFMA2.BF16_V2 R103, -RZ.H0_H0, RZ.H0_H0, -R0.H0_H0 ;  /* 0x200000ffff67d231 */ /* 0x004fea0000340900 */
[----:B------:R-:W-:Y:S01]  /*24360*/  PRMT R58, R103, 0x7610, R58 ;  /* 0x00007610673a7816 */ /* 0x000fe2000000003a */
[----:B------:R-:W-:Y:S03]  /*24370*/  @!P5 STL.S16 [R1+0x178], R103 ;  /* 0x000178670100d387 */ /* 0x000fe60000100600 */
[----:B------:R-:W-:Y:S01]  /*24380*/  @!P5 PRMT R0, R58, 0x5410, RZ ;  /* 0x000054103a00d816 */ /* 0x000fe200000000ff */
[----:B------:R2:W-:Y:S04]  /*24390*/  @!P0 STL.S16 [R1+0x174], R39 ;  /* 0x0001742701008387 */ /* 0x0005e80000100600 */
[----:B------:R3:W-:Y:S04]  /*243a0*/  ST.E.U16 desc[UR4][R30.64+0x22], R0 ;  /* 0x000022001e007985 */ /* 0x0007e8000c101504 */
[----:B------:R4:W-:Y:S04]  /*243b0*/  ST.E.U16 desc[UR4][R2.64+0x20], R17 ;  /* 0x0000201102007985 */ /* 0x0009e8000c101504 */
[----:B-1----:R1:W4:Y:S01]  /*243c0*/  LDL.S16 R18, [R1+0x164] ;  /* 0x0001640001127983 */ /* 0x0023220000100600 */
[----:B------:R-:W-:Y:S05]  /*243d0*/  @!P3 HFMA2.BF16_V2 R25, -RZ.H0_H0, RZ.H0_H0, -R19.H0_H0 ;  /* 0x200000ffff19b231 */ /* 0x000fea0000340913 */
[----:B------:R-:W-:Y:S01]  /*243e0*/  @!P3 STL.S16 [R1+0x170], R25 ;  /* 0x000170190100b387 */ /* 0x000fe20000100600 */
[----:B--2---:R-:W-:Y:S05]  /*243f0*/  IMAD.WIDE.U32 R38, R36, -0x2daee0ad, RZ ;  /* 0xd2511f5324267825 */ /* 0x004fea00078e00ff */
[----:B---3--:R-:W-:Y:S04]  /*24400*/  LOP3.LUT R0, R39, R132, R118, 0x96, !PT ;  /* 0x0000008427007212 */ /* 0x008fe800078e9676 */
[----:B------:R-:W-:Y:S02]  /*24410*/  LOP3.LUT R16, R0, 0xff, RZ, 0xc0, !PT ;  /* 0x000000ff00107812 */ /* 0x000fe400078ec0ff */
[----:B----4-:R-:W-:Y:S02]  /*24420*/  PRMT R17, R25, 0x7610, R17 ;  /* 0x0000761019117816 */ /* 0x010fe40000000011 */
[----:B------:R-:W-:Y:S02]  /*24430*/  ISETP.GE.U32.AND P0, PT, R193, R16, PT ;  /* 0x00000010c100720c */ /* 0x000fe40003f06070 */
[----:B------:R-:W-:Y:S02]  /*24440*/  @!P3 PRMT R19, R17, 0x5410, RZ ;  /* 0x000054101113b816 */ /* 0x000fe400000000ff */
[C---:B------:R-:W-:Y:S03]  /*24450*/  PRMT R16, R15.reuse, 0x7632, R16 ;  /* 0x000076320f107816 */ /* 0x040fe60000000010 */
[----:B------:R2:W-:Y:S01]  /*24460*/  ST.E.U16 desc[UR4][R2.64+0x22], R19 ;  /* 0x0000221302007985 */ /* 0x0005e2000c101504 */
[----:B------:R-:W-:Y:S05]  /*24470*/  PRMT R236, R15, 0x5410, R16 ;  /* 0x000054100fec7816 */ /* 0x000fea0000000010 */
[----:B------:R-:W-:Y:S05]  /*24480*/  @!P0 HFMA2.BF16_V2 R24, -RZ.H0_H0, RZ.H0_H0, -R15.H0_H0 ;  /* 0x200000ffff188231 */ /* 0x000fea000034090f */
[----:B------:R-:W-:Y:S01]  /*24490*/  PRMT R20, R24, 0x7610, R20 ;  /* 0x0000761018147816 */ /* 0x000fe20000000014 */
[----:B------:R3:W-:Y:S03]  /*244a0*/  @!P0 STL.S16 [R1+0x16c], R24 ;  /* 0x00016c1801008387 */ /* 0x0007e60000100600 */
[----:B------:R-:W-:Y:S01]  /*244b0*/  @!P0 PRMT R15, R20, 0x5410, RZ ;  /* 0x00005410140f8816 */ /* 0x000fe200000000ff */
[----:B------:R1:W4:Y:S04]  /*244c0*/  LDL.S16 R17, [R1+0x154] ;  /* 0x0001540001117983 */ /* 0x0003280000100600 */
[----:B------:R1:W4:Y:S04]  /*244d0*/  LDL.S16 R20, [R1+0x15c] ;  /* 0x00015c0001147983 */ /* 0x0003280000100600 */
[----:B------:R1:W-:Y:S01]  /*244e0*/  ST.E.U16 desc[UR4][R8.64+0x1e], R15 ;  /* 0x00001e0f08007985 */ /* 0x0003e2000c101504 */
[----:B--2---:R-:W-:Y:S03]  /*244f0*/  MUFU.EX2 R19, R96 ;  /* 0x0000006000137308 */ /* 0x004fe60000000800 */
[----:B------:R2:W2:Y:S07]  /*24500*/  LDL.S16 R58, [R1+0x150] ;  /* 0x00015000013a7983 */ /* 0x0004ae0000100600 */
[----:B---3--:R-:W3:Y:S01]  /*24510*/  MUFU.EX2 R24, R163 ;  /* 0x000000a300187308 */ /* 0x008ee20000000800 */
[----:B-1----:R-:W-:Y:S02]  /*24520*/  LOP3.LUT R15, R0, 0xffff, RZ, 0xc0, !PT ;  /* 0x0000ffff000f7812 */ /* 0x002fe400078ec0ff */
[----:B---3--:R-:W-:Y:S02]  /*24530*/  F2FP.BF16.F32.PACK_AB R54, R24, R26 ;  /* 0x0000001a1836723e */ /* 0x008fe400000010ff */
[----:B------:R-:W-:Y:S04]  /*24540*/  SHF.R.U32.HI R15, RZ, 0x8, R15 ;  /* 0x00000008ff0f7819 */ /* 0x000fe8000001160f */
[----:B------:R-:W-:Y:S04]  /*24550*/  LOP3.LUT R15, R15, 0xffff, RZ, 0xc0, !PT ;  /* 0x0000ffff0f0f7812 */ /* 0x000fe800078ec0ff */
[C---:B------:R-:W-:Y:S02]  /*24560*/  ISETP.GE.U32.AND P5, PT, R193.reuse, R15, PT ;  /* 0x0000000fc100720c */ /* 0x040fe40003fa6070 */
[--C-:B------:R-:W-:Y:S04]  /*24570*/  SHF.R.U32.HI R15, RZ, 0x18, R0.reuse ;  /* 0x00000018ff0f7819 */ /* 0x100fe80000011600 */
[C---:B------:R-:W-:Y:S02]  /*24580*/  ISETP.GE.U32.AND P1, PT, R193.reuse, R15, PT ;  /* 0x0000000fc100720c */ /* 0x040fe40003f26070 */
[C---:B------:R-:W-:Y:S04]  /*24590*/  LOP3.LUT R15, R76.reuse, 0xff, RZ, 0xc0, !PT ;  /* 0x000000ff4c0f7812 */ /* 0x040fe800078ec0ff */
[----:B------:R-:W-:Y:S02]  /*245a0*/  ISETP.GE.U32.AND P3, PT, R193, R15, PT ;  /* 0x0000000fc100720c */ /* 0x000fe40003f66070 */
[----:B------:R-:W-:Y:S02]  /*245b0*/  SHF.R.U32.HI R15, RZ, 0x10, R0 ;  /* 0x00000010ff0f7819 */ /* 0x000fe40000011600 */
[----:B------:R-:W-:Y:S02]  /*245c0*/  LOP3.LUT R0, R76, 0xffff, RZ, 0xc0, !PT ;  /* 0x0000ffff4c007812 */ /* 0x000fe400078ec0ff */
[----:B------:R-:W-:Y:S02]  /*245d0*/  LOP3.LUT R15, R15, 0xff, RZ, 0xc0, !PT ;  /* 0x000000ff0f0f7812 */ /* 0x000fe400078ec0ff */
[----:B------:R-:W-:Y:S02]  /*245e0*/  SHF.R.U32.HI R0, RZ, 0x8, R0 ;  /* 0x00000008ff007819 */ /* 0x000fe40000011600 */
[C---:B------:R-:W-:Y:S02]  /*245f0*/  ISETP.GE.U32.AND P4, PT, R193.reuse, R15, PT ;  /* 0x0000000fc100720c */ /* 0x040fe40003f86070 */
[----:B------:R-:W-:Y:S02]  /*24600*/  LOP3.LUT R0, R0, 0xffff, RZ, 0xc0, !PT ;  /* 0x0000ffff00007812 */ /* 0x000fe400078ec0ff */
[----:B------:R-:W-:Y:S02]  /*24610*/  SHF.R.U32.HI R15, RZ, 0x10, R76 ;  /* 0x00000010ff0f7819 */ /* 0x000fe4000001164c */
[----:B------:R-:W-:Y:S02]  /*24620*/  ISETP.GE.U32.AND P0, PT, R193, R0, PT ;  /* 0x00000000c100720c */ /* 0x000fe40003f06070 */
[----:B------:R-:W-:Y:S02]  /*24630*/  PRMT R0, R57, 0x7610, R0 ;  /* 0x0000761039007816 */ /* 0x000fe40000000000 */
[----:B------:R-:W-:Y:S04]  /*24640*/  LOP3.LUT R15, R15, 0xff, RZ, 0xc0, !PT ;  /* 0x000000ff0f0f7812 */ /* 0x000fe800078ec0ff */
[----:B------:R-:W-:Y:S02]  /*24650*/  ISETP.GE.U32.AND P6, PT, R193, R15, PT ;  /* 0x0000000fc100720c */ /* 0x000fe40003fc6070 */
[----:B------:R-:W-:Y:S04]  /*24660*/  PRMT R15, R57, 0x7632, R15 ;  /* 0x00007632390f7816 */ /* 0x000fe8000000000f */
[----:B------:R-:W-:Y:S01]  /*24670*/  PRMT R227, R0, 0x5410, R15 ;  /* 0x0000541000e37816 */ /* 0x000fe2000000000f */
[----:B------:R-:W-:Y:S05]  /*24680*/  @!P5 HFMA2.BF16_V2 R18, -RZ.H0_H0, RZ.H0_H0, -R16.H0_H0 ;  /* 0x200000ffff12d231 */ /* 0x000fea0000340910 */
[----:B------:R-:W-:Y:S01]  /*24690*/  PRMT R22, R18, 0x7610, R22 ;  /* 0x0000761012167816 */ /* 0x000fe20000000016 */
[----:B------:R1:W-:Y:S03]  /*246a0*/  @!P5 STL.S16 [R1+0x164], R18 ;  /* 0x000164120100d387 */ /* 0x0003e60000100600 */
[----:B------:R-:W-:Y:S05]  /*246b0*/  @!P5 PRMT R16, R22, 0x5410, RZ ;  /* 0x000054101610d816 */ /* 0x000fea00000000ff */
[----:B------:R3:W-:Y:S01]  /*246c0*/  ST.E.U16 desc[UR4][R8.64+0x20], R16 ;  /* 0x0000201008007985 */ /* 0x0007e2000c101504 */
[----:B-1----:R-:W1:Y:S01]  /*246d0*/  MUFU.EX2 R18, R67 ;  /* 0x0000004300127308 */ /* 0x002e620000000800 */
[----:B---3--:R-:W-:Y:S02]  /*246e0*/  LOP3.LUT R16, R38, 0xff, RZ, 0xc0, !PT ;  /* 0x000000ff26107812 */ /* 0x008fe400078ec0ff */
[----:B-1----:R-:W-:Y:S01]  /*246f0*/  F2FP.BF16.F32.PACK_AB R127, R18, R19 ;  /* 0x00000013127f723e */ /* 0x002fe200000010ff */
[----:B----4-:R-:W-:Y:S05]  /*24700*/  @!P4 HFMA2.BF16_V2 R17, -RZ.H0_H0, RZ.H0_H0, -R0.H0_H0 ;  /* 0x200000ffff11c231 */ /* 0x010fea0000340900 */
[----:B------:R-:W-:Y:S01]  /*24710*/  PRMT R21, R17, 0x7610, R21 ;  /* 0x0000761011157816 */ /* 0x000fe20000000015 */
[----:B------:R1:W-:Y:S03]  /*24720*/  @!P4 STL.S16 [R1+0x154], R17 ;  /* 0x000154110100c387 */ /* 0x0003e60000100600 */
[----:B------:R-:W-:Y:S01]  /*24730*/  @!P4 PRMT R0, R21, 0x5410, RZ ;  /* 0x000054101500c816 */ /* 0x000fe200000000ff */
[----:B------:R4:W3:Y:S01]  /*24740*/  LDL.S16 R57, [R1+0x158] ;  /* 0x0001580001397983 */ /* 0x0008e20000100600 */
[C---:B------:R-:W-:Y:S01]  /*24750*/  ISETP.GE.U32.AND P4, PT, R193.reuse, R16, PT ;  /* 0x00000010c100720c */ /* 0x040fe20003f86070 */
[----:B--2---:R-:W-:Y:S01]  /*24760*/  @!P1 HFMA2.BF16_V2 R58, -RZ.H0_H0, RZ.H0_H0, -R15.H0_H0 ;  /* 0x200000ffff3a9231 */ /* 0x004fe2000034090f */
[----:B------:R-:W-:Y:S01]  /*24770*/  LOP3.LUT R16, R38, 0xffff, RZ, 0xc0, !PT ;  /* 0x0000ffff26107812 */ /* 0x000fe200078ec0ff */
[----:B------:R2:W-:Y:S01]  /*24780*/  ST.E.U16 desc[UR4][R6.64+0x20], R0 ;  /* 0x0000200006007985 */ /* 0x0005e2000c101504 */
[----:B------:R-:W-:Y:S02]  /*24790*/  MUFU.EX2 R21, R157 ;  /* 0x0000009d00157308 */ /* 0x000fe40000000800 */
[----:B------:R-:W-:Y:S01]  /*247a0*/  SHF.R.U32.HI R16, RZ, 0x8, R16 ;  /* 0x00000008ff107819 */ /* 0x000fe20000011610 */
[----:B------:R4:W4:Y:S03]  /*247b0*/  LDL.S16 R56, [R1+0x138] ;  /* 0x0001380001387983 */ /* 0x0009260000100600 */
[----:B------:R-:W-:Y:S01]  /*247c0*/  LOP3.LUT R16, R16, 0xffff, RZ, 0xc0, !PT ;  /* 0x0000ffff10107812 */ /* 0x000fe200078ec0ff */
[----:B------:R3:W4:Y:S04]  /*247d0*/  LDL.S16 R25, [R1+0x134] ;  /* 0x0001340001197983 */ /* 0x0007280000100600 */
[----:B------:R3:W4:Y:S01]  /*247e0*/  LDL.S16 R22, [R1+0x12c] ;  /* 0x00012c0001167983 */ /* 0x0007220000100600 */
[----:B-1----:R-:W-:Y:S04]  /*247f0*/  SHF.R.U32.HI R17, RZ, 0x18, R76 ;  /* 0x00000018ff117819 */ /* 0x002fe8000001164c */
[----:B------:R-:W-:Y:S02]  /*24800*/  ISETP.GE.U32.AND P5, PT, R193, R17, PT ;  /* 0x00000011c100720c */ /* 0x000fe40003fa6070 */
[C---:B------:R-:W-:Y:S02]  /*24810*/  PRMT R17, R59.reuse, 0x7632, R17 ;  /* 0x000076323b117816 */ /* 0x040fe40000000011 */
[----:B--2---:R-:W-:Y:S04]  /*24820*/  PRMT R0, R59, 0x7610, R0 ;  /* 0x000076103b007816 */ /* 0x004fe80000000000 */
[----:B------:R-:W-:Y:S01]  /*24830*/  PRMT R240, R0, 0x5410, R17 ;  /* 0x0000541000f07816 */ /* 0x000fe20000000011 */
[----:B------:R-:W-:Y:S05]  /*24840*/  @!P3 HFMA2.BF16_V2 R20, -RZ.H0_H0, RZ.H0_H0, -R0.H0_H0 ;  /* 0x200000ffff14b231 */ /* 0x000fea0000340900 */
[----:B------:R-:W-:Y:S01]  /*24850*/  PRMT R27, R20, 0x7610, R27 ;  /* 0x00007610141b7816 */ /* 0x000fe2000000001b */
[----:B------:R1:W-:Y:S03]  /*24860*/  @!P3 STL.S16 [R1+0x15c], R20 ;  /* 0x00015c140100b387 */ /* 0x0003e60000100600 */
[----:B------:R-:W-:Y:S02]  /*24870*/  @!P3 PRMT R0, R27, 0x5410, RZ ;  /* 0x000054101b00b816 */ /* 0x000fe400000000ff */
[----:B------:R-:W-:Y:S01]  /*24880*/  ISETP.GE.U32.AND P3, PT, R193, R16, PT ;  /* 0x00000010c100720c */ /* 0x000fe20003f66070 */
[----:B------:R2:W2:Y:S01]  /*24890*/  LDL.S16 R27, [R1+0x128] ;  /* 0x00012800011b7983 */ /* 0x0004a20000100600 */
[----:B------:R-:W-:Y:S03]  /*248a0*/  SHF.R.U32.HI R16, RZ, 0x10, R38 ;  /* 0x00000010ff107819 */ /* 0x000fe60000011626 */
[----:B------:R-:W-:Y:S01]  /*248b0*/  @!P1 STL.S16 [R1+0x150], R58 ;  /* 0x0001503a01009387 */ /* 0x000fe20000100600 */
[----:B------:R-:W-:Y:S01]  /*248c0*/  LOP3.LUT R16, R16, 0xff, RZ, 0xc0, !PT ;  /* 0x000000ff10107812 */ /* 0x000fe200078ec0ff */
[----:B-1----:R-:W-:Y:S02]  /*248d0*/  FADD.FTZ R20, R19, R33 ;  /* 0x0000002113147221 */ /* 0x002fe40000010000 */
[----:B------:R-:W-:Y:S02]  /*248e0*/  MUFU.EX2 R19, R135 ;  /* 0x0000008700137308 */ /* 0x000fe40000000800 */
[----:B------:R-:W-:Y:S01]  /*248f0*/  FADD.FTZ R33, R18, R20 ;  /* 0x0000001412217221 */ /* 0x000fe20000010000 */
[----:B------:R-:W-:Y:S04]  /*24900*/  PRMT R18, R58, 0x7610, R18 ;  /* 0x000076103a127816 */ /* 0x000fe80000000012 */
[----:B------:R-:W-:Y:S03]  /*24910*/  @!P1 PRMT R15, R18, 0x5410, RZ ;  /* 0x00005410120f9816 */ /* 0x000fe600000000ff */
[----:B------:R-:W1:Y:S01]  /*24920*/  MUFU.EX2 R20, R158 ;  /* 0x0000009e00147308 */ /* 0x000e620000000800 */
[----:B------:R-:W-:Y:S02]  /*24930*/  ISETP.GE.U32.AND P1, PT, R193, R16, PT ;  /* 0x00000010c100720c */ /* 0x000fe40003f26070 */
[C---:B------:R-:W-:Y:S01]  /*24940*/  PRMT R16, R37.reuse, 0x7610, R16 ;  /* 0x0000761025107816 */ /* 0x040fe20000000010 */
[----:B------:R1:W-:Y:S04]  /*24950*/  ST.E.U16 desc[UR4][R6.64+0x22], R15 ;  /* 0x0000220f06007985 */ /* 0x0003e8000c101504 */
[----:B------:R1:W-:Y:S02]  /*24960*/  ST.E.U16 desc[UR4][R30.64+0x30], R0 ;  /* 0x000030001e007985 */ /* 0x0003e4000c101504 */
[----:B------:R-:W1:Y:S02]  /*24970*/  MUFU.EX2 R18, R152 ;  /* 0x0000009800127308 */ /* 0x000e640000000800 */
[----:B-1----:R-:W-:Y:S02]  /*24980*/  F2FP.BF16.F32.PACK_AB R128, R20, R21 ;  /* 0x000000151480723e */ /* 0x002fe400000010ff */
[----:B------:R-:W-:Y:S02]  /*24990*/  F2FP.BF16.F32.PACK_AB R125, R18, R19 ;  /* 0x00000013127d723e */ /* 0x000fe400000010ff */
[----:B------:R-:W-:Y:S02]  /*249a0*/  PRMT R15, R37, 0x7632, R15 ;  /* 0x00007632250f7816 */ /* 0x000fe4000000000f */
[----:B------:R-:W-:Y:S02]  /*249b0*/  SHF.R.U32.HI R0, RZ, 0x18, R38 ;  /* 0x00000018ff007819 */ /* 0x000fe40000011626 */
[----:B------:R-:W-:Y:S01]  /*249c0*/  PRMT R234, R16, 0x5410, R15 ;  /* 0x0000541010ea7816 */ /* 0x000fe2000000000f */
[----:B---3--:R-:W-:Y:S05]  /*249d0*/  @!P0 HFMA2.BF16_V2 R57, -RZ.H0_H0, RZ.H0_H0, -R17.H0_H0 ;  /* 0x200000ffff398231 */ /* 0x008fea0000340911 */
[----:B------:R-:W-:Y:S01]  /*249e0*/  PRMT R51, R57, 0x7610, R51 ;  /* 0x0000761039337816 */ /* 0x000fe20000000033 */
[----:B------:R-:W-:Y:S01]  /*249f0*/  @!P0 STL.S16 [R1+0x158], R57 ;  /* 0x0001583901008387 */ /* 0x000fe20000100600 */
[----:B----4-:R-:W-:Y:S02]  /*24a00*/  @!P6 HFMA2.BF16_V2 R56, -RZ.H0_H0, RZ.H0_H0, -R16.H0_H0 ;  /* 0x200000ffff38e231 */ /* 0x010fe40000340910 */
[----:B------:R-:W-:Y:S02]  /*24a10*/  @!P0 PRMT R17, R51, 0x5410, RZ ;  /* 0x0000541033118816 */ /* 0x000fe400000000ff */
[----:B------:R-:W-:Y:S01]  /*24a20*/  ISETP.GE.U32.AND P0, PT, R193, R0, PT ;  /* 0x00000000c100720c */ /* 0x000fe20003f06070 */
[----:B------:R1:W3:Y:S01]  /*24a30*/  LDL.S16 R51, [R1+0x14c] ;  /* 0x00014c0001337983 */ /* 0x0002e20000100600 */
[----:B------:R-:W-:Y:S01]  /*24a40*/  PRMT R0, R14, 0x7632, R0 ;  /* 0x000076320e007816 */ /* 0x000fe20000000000 */
[----:B------:R-:W-:Y:S01]  /*24a50*/  @!P5 HFMA2.BF16_V2 R25, -RZ.H0_H0, RZ.H0_H0, -R15.H0_H0 ;  /* 0x200000ffff19d231 */ /* 0x000fe2000034090f */
[----:B------:R-:W-:Y:S01]  /*24a60*/  PRMT R23, R56, 0x7610, R23 ;  /* 0x0000761038177816 */ /* 0x000fe20000000017 */
[----:B------:R-:W-:Y:S01]  /*24a70*/  @!P6 STL.S16 [R1+0x138], R56 ;  /* 0x000138380100e387 */ /* 0x000fe20000100600 */
[----:B------:R-:W-:Y:S01]  /*24a80*/  PRMT R163, R14, 0x5410, R0 ;  /* 0x000054100ea37816 */ /* 0x000fe20000000000 */
[----:B------:R-:W-:Y:S01]  /*24a90*/  @!P4 HFMA2.BF16_V2 R22, -RZ.H0_H0, RZ.H0_H0, -R14.H0_H0 ;  /* 0x200000ffff16c231 */ /* 0x000fe2000034090e */
[----:B------:R-:W-:Y:S01]  /*24aa0*/  @!P6 PRMT R16, R23, 0x5410, RZ ;  /* 0x000054101710e816 */ /* 0x000fe200000000ff */
[----:B------:R4:W-:Y:S01]  /*24ab0*/  @!P5 STL.S16 [R1+0x134], R25 ;  /* 0x000134190100d387 */ /* 0x0009e20000100600 */
[----:B------:R-:W-:Y:S01]  /*24ac0*/  PRMT R28, R25, 0x7610, R28 ;  /* 0x00007610191c7816 */ /* 0x000fe2000000001c */
[----:B------:R-:W1:Y:S01]  /*24ad0*/  MUFU.EX2 R23, R97 ;  /* 0x0000006100177308 */ /* 0x000e620000000800 */
[----:B------:R-:W-:Y:S01]  /*24ae0*/  PRMT R36, R22, 0x7610, R36 ;  /* 0x0000761016247816 */ /* 0x000fe20000000024 */
[----:B------:R1:W-:Y:S01]  /*24af0*/  @!P4 STL.S16 [R1+0x12c], R22 ;  /* 0x00012c160100c387 */ /* 0x0003e20000100600 */
[----:B------:R-:W-:Y:S02]  /*24b00*/  @!P5 PRMT R15, R28, 0x5410, RZ ;  /* 0x000054101c0fd816 */ /* 0x000fe400000000ff */
[----:B------:R-:W-:Y:S01]  /*24b10*/  @!P4 PRMT R14, R36, 0x5410, RZ ;  /* 0x00005410240ec816 */ /* 0x000fe200000000ff */
[----:B------:R-:W-:Y:S04]  /*24b20*/  ST.E.U16 desc[UR4][R30.64+0x32], R17 ;  /* 0x000032111e007985 */ /* 0x000fe8000c101504 */
[----:B------:R1:W-:Y:S04]  /*24b30*/  ST.E.U16 desc[UR4][R2.64+0x30], R16 ;  /* 0x0000301002007985 */ /* 0x0003e8000c101504 */
[----:B------:R1:W-:Y:S04]  /*24b40*/  ST.E.U16 desc[UR4][R2.64+0x32], R15 ;  /* 0x0000320f02007985 */ /* 0x0003e8000c101504 */
[----:B------:R1:W-:Y:S01]  /*24b50*/  ST.E.U16 desc[UR4][R8.64+0x2e], R14 ;  /* 0x00002e0e08007985 */ /* 0x0003e2000c101504 */
[----:B----4-:R-:W4:Y:S01]  /*24b60*/  MUFU.EX2 R25, R159 ;  /* 0x0000009f00197308 */ /* 0x010f220000000800 */
[----:B--2---:R-:W-:Y:S02]  /*24b70*/  @!P3 HFMA2.BF16_V2 R27, -RZ.H0_H0, RZ.H0_H0, -R0.H0_H0 ;  /* 0x200000ffff1bb231 */ /* 0x004fe40000340900 */
[--C-:B-1----:R-:W-:Y:S03]  /*24b80*/  FADD.FTZ R22, R21, R35.reuse ;  /* 0x0000002315167221 */ /* 0x102fe60000010000 */
[----:B------:R-:W-:Y:S01]  /*24b90*/  PRMT R35, R27, 0x7610, R35 ;  /* 0x000076101b237816 */ /* 0x000fe20000000023 */
[----:B------:R1:W-:Y:S03]  /*24ba0*/  @!P3 STL.S16 [R1+0x128], R27 ;  /* 0x0001281b0100b387 */ /* 0x0003e60000100600 */
[----:B------:R-:W-:Y:S01]  /*24bb0*/  @!P3 PRMT R0, R35, 0x5410, RZ ;  /* 0x000054102300b816 */ /* 0x000fe200000000ff */
[----:B------:R2:W2:Y:S01]  /*24bc0*/  LDL.S16 R36, [R1+0x168] ;  /* 0x0001680001247983 */ /* 0x0004a20000100600 */
[----:B------:R-:W-:Y:S03]  /*24bd0*/  FADD.FTZ R16, R26, R32 ;  /* 0x000000201a107221 */ /* 0x000fe60000010000 */
[----:B------:R2:W2:Y:S01]  /*24be0*/  LDL.S16 R26, [R1+0x19c] ;  /* 0x00019c00011a7983 */ /* 0x0004a20000100600 */
[----:B------:R-:W-:Y:S01]  /*24bf0*/  FADD.FTZ R15, R19, R29 ;  /* 0x0000001d130f7221 */ /* 0x000fe20000010000 */
[----:B------:R-:W-:Y:S04]  /*24c00*/  IMAD.WIDE.U32 R28, R42, -0x326172a9, RZ ;  /* 0xcd9e8d572a1c7825 */ /* 0x000fe800078e00ff */
[----:B------:R-:W-:Y:S01]  /*24c10*/  FADD.FTZ R24, R24, R16 ;  /* 0x0000001018187221 */ /* 0x000fe20000010000 */
[----:B------:R4:W-:Y:S01]  /*24c20*/  ST.E.U16 desc[UR4][R8.64+0x30], R0 ;  /* 0x0000300008007985 */ /* 0x0009e2000c101504 */
[----:B------:R-:W-:Y:S01]  /*24c30*/  FADD.FTZ R32, R18, R15 ;  /* 0x0000000f12207221 */ /* 0x000fe20000010000 */
[----:B------:R-:W-:Y:S02]  /*24c40*/  LOP3.LUT R15, R29, R225, R110, 0x96, !PT ;  /* 0x000000e11d0f7212 */ /* 0x000fe400078e966e */
[----:B------:R-:W-:Y:S03]  /*24c50*/  LOP3.LUT R14, R47, R224, R28, 0x96, !PT ;  /* 0x000000e02f0e7212 */ /* 0x000fe600078e961c */
[----:B------:R-:W-:Y:S02]  /*24c60*/  IMAD.WIDE.U32 R16, R15, -0x2daee0ad, RZ ;  /* 0xd2511f530f107825 */ /* 0x000fe400078e00ff */
[----:B------:R-:W4:Y:S02]  /*24c70*/  MUFU.EX2 R15, R164 ;  /* 0x000000a4000f7308 */ /* 0x000f240000000800 */
[----:B-1----:R-:W-:Y:S01]  /*24c80*/  FADD.FTZ R27, R20, R22 ;  /* 0x00000016141b7221 */ /* 0x002fe20000010000 */
[----:B------:R-:W-:Y:S01]  /*24c90*/  IMAD.WIDE.U32 R20, R14, -0x2daee0ad, RZ ;  /* 0xd2511f530e147825 */ /* 0x000fe200078e00ff */
[----:B------:R-:W-:Y:S06]  /*24ca0*/  PRMT R14, R40, 0x7610, R14 ;  /* 0x00007610280e7816 */ /* 0x000fec000000000e */
[----:B------:R-:W1:Y:S01]  /*24cb0*/  MUFU.EX2 R22, R104 ;  /* 0x0000006800167308 */ /* 0x000e620000000800 */
[----:B------:R-:W-:Y:S01]  /*24cc0*/  LOP3.LUT R21, R21, R241, R16, 0x96, !PT ;  /* 0x000000f115157212 */ /* 0x000fe200078e9610 */
[----:B------:R-:W-:Y:S01]  /*24cd0*/  FADD.FTZ R16, R23, R33 ;  /* 0x0000002117107221 */ /* 0x000fe20000010000 */
[----:B----4-:R-:W-:Y:S01]  /*24ce0*/  LOP3.LUT R0, R17, R232, R78, 0x96, !PT ;  /* 0x000000e811007212 */ /* 0x010fe200078e964e */
[----:B------:R-:W-:Y:S01]  /*24cf0*/  FADD.FTZ R17, R25, R27 ;  /* 0x0000001b19117221 */ /* 0x000fe20000010000 */
[C---:B------:R-:W-:Y:S03]  /*24d00*/  F2FP.BF16.F32.PACK_AB R114, R15.reuse, R25 ;  /* 0x000000190f72723e */ /* 0x040fe600000010ff */
[----:B------:R-:W-:Y:S01]  /*24d10*/  IMAD.WIDE.U32 R18, R0, -0x326172a9, RZ ;  /* 0xcd9e8d5700127825 */ /* 0x000fe200078e00ff */
[----:B------:R-:W-:Y:S02]  /*24d20*/  PRMT R0, R40, 0x7632, R0 ;  /* 0x0000763228007816 */ /* 0x000fe40000000000 */
[C---:B-1----:R-:W-:Y:S01]  /*24d30*/  F2FP.BF16.F32.PACK_AB R115, R22.reuse, R23 ;  /* 0x000000171673723e */ /* 0x042fe200000010ff */
[----:B------:R-:W-:Y:S01]  /*24d40*/  FADD.FTZ R33, R22, R16 ;  /* 0x0000001016217221 */ /* 0x000fe20000010000 */
[----:B------:R-:W-:Y:S01]  /*24d50*/  PRMT R162, R14, 0x5410, R0 ;  /* 0x000054100ea27816 */ /* 0x000fe20000000000 */
[----:B------:R-:W-:Y:S01]  /*24d60*/  FADD.FTZ R35, R15, R17 ;  /* 0x000000110f237221 */ /* 0x000fe20000010000 */
[----:B------:R-:W-:Y:S01]  /*24d70*/  LOP3.LUT R16, R19, R219, R46, 0x96, !PT ;  /* 0x000000db13107212 */ /* 0x000fe200078e962e */
[----:B------:R-:W-:Y:S04]  /*24d80*/  MUFU.EX2 R23, R167 ;  /* 0x000000a700177308 */ /* 0x000fe80000000800 */
[----:B------:R-:W-:Y:S06]  /*24d90*/  IMAD.WIDE.U32 R16, R16, -0x2daee0ad, RZ ;  /* 0xd2511f5310107825 */ /* 0x000fec00078e00ff */
[----:B------:R-:W1:Y:S01]  /*24da0*/  MUFU.EX2 R22, R168 ;  /* 0x000000a800167308 */ /* 0x000e620000000800 */
[----:B------:R-:W-:Y:S05]  /*24db0*/  LOP3.LUT R17, R17, R239, R20, 0x96, !PT ;  /* 0x000000ef11117212 */ /* 0x000fea00078e9614 */
[----:B------:R-:W-:Y:S04]  /*24dc0*/  IMAD.WIDE.U32 R106, R17, -0x326172a9, RZ ;  /* 0xcd9e8d57116a7825 */ /* 0x000fe800078e00ff */
[----:B------:R-:W-:Y:S01]  /*24dd0*/  MUFU.EX2 R17, R169 ;  /* 0x000000a900117308 */ /* 0x000fe20000000800 */
[----:B-1----:R-:W-:Y:S01]  /*24de0*/  F2FP.BF16.F32.PACK_AB R104, R22, R23 ;  /* 0x000000171668723e */ /* 0x002fe200000010ff */
[----:B---3--:R-:W-:Y:S05]  /*24df0*/  @!P1 HFMA2.BF16_V2 R51, -RZ.H0_H0, RZ.H0_H0, -R14.H0_H0 ;  /* 0x200000ffff339231 */ /* 0x008fea000034090e */
[----:B------:R-:W-:Y:S01]  /*24e00*/  PRMT R42, R51, 0x7610, R42 ;  /* 0x00007610332a7816 */ /* 0x000fe2000000002a */
[----:B------:R-:W-:Y:S03]  /*24e10*/  @!P1 STL.S16 [R1+0x14c], R51 ;  /* 0x00014c3301009387 */ /* 0x000fe60000100600 */
[----:B------:R-:W-:Y:S05]  /*24e20*/  @!P1 PRMT R14, R42, 0x5410, RZ ;  /* 0x000054102a0e9816 */ /* 0x000fea00000000ff */
[----:B------:R1:W-:Y:S02]  /*24e30*/  ST.E.U16 desc[UR4][R6.64+0x30], R14 ;  /* 0x0000300e06007985 */ /* 0x0003e4000c101504 */
[----:B-1----:R-:W-:Y:S05]  /*24e40*/  IMAD.WIDE.U32 R14, R21, -0x326172a9, RZ ;  /* 0xcd9e8d57150e7825 */ /* 0x002fea00078e00ff */
[----:B------:R-:W-:Y:S01]  /*24e50*/  LOP3.LUT R15, R15, R237, R18, 0x96, !PT ;  /* 0x000000ed0f0f7212 */ /* 0x000fe200078e9612 */
[----:B--2---:R-:W-:Y:S01]  /*24e60*/  @!P0 HFMA2.BF16_V2 R36, -RZ.H0_H0, RZ.H0_H0, -R0.H0_H0 ;  /* 0x200000ffff248231 */ /* 0x004fe20000340900 */
[----:B------:R-:W-:Y:S03]  /*24e70*/  MUFU.EX2 R18, R160 ;  /* 0x000000a000127308 */ /* 0x000fe60000000800 */
[----:B------:R-:W-:Y:S01]  /*24e80*/  IMAD.WIDE.U32 R122, R15, -0x2daee0ad, RZ ;  /* 0xd2511f530f7a7825 */ /* 0x000fe200078e00ff */
[----:B------:R-:W-:Y:S01]  /*24e90*/  PRMT R19, R36, 0x7610, R19 ;  /* 0x0000761024137816 */ /* 0x000fe20000000013 */
[----:B------:R1:W-:Y:S03]  /*24ea0*/  @!P0 STL.S16 [R1+0x168], R36 ;  /* 0x0001682401008387 */ /* 0x0003e60000100600 */
[----:B------:R-:W-:Y:S02]  /*24eb0*/  @!P0 PRMT R0, R19, 0x5410, RZ ;  /* 0x0000541013008816 */ /* 0x000fe400000000ff */
[----:B------:R-:W2:Y:S01]  /*24ec0*/  MUFU.EX2 R15, R161 ;  /* 0x000000a1000f7308 */ /* 0x000ea20000000800 */
[----:B------:R-:W-:Y:S01]  /*24ed0*/  LOP3.LUT R16, R123, R233, R16, 0x96, !PT ;  /* 0x000000e97b107212 */ /* 0x000fe200078e9610 */
[----:B------:R4:W3:Y:S04]  /*24ee0*/  LDL.S16 R19, [R1+0x198] ;  /* 0x0001980001137983 */ /* 0x0008e80000100600 */
[----:B------:R4:W-:Y:S01]  /*24ef0*/  ST.E.U16 desc[UR4][R6.64+0x32], R0 ;  /* 0x0000320006007985 */ /* 0x0009e2000c101504 */
[----:B------:R-:W-:Y:S03]  /*24f00*/  IMAD.WIDE.U32 R66, R16, -0x326172a9, RZ ;  /* 0xcd9e8d5710427825 */ /* 0x000fe600078e00ff */
[----:B------:R-:W4:Y:S01]  /*24f10*/  MUFU.EX2 R16, R170 ;  /* 0x000000aa00107308 */ /* 0x000f220000000800 */
[----:B--2---:R-:W-:Y:S02]  /*24f20*/  F2FP.BF16.F32.PACK_AB R113, R15, R18 ;  /* 0x000000120f71723e */ /* 0x004fe400000010ff */
[----:B-1----:R-:W-:Y:S01]  /*24f30*/  LOP3.LUT R36, R107, R235, R14, 0x96, !PT ;  /* 0x000000eb6b247212 */ /* 0x002fe200078e960e */
[----:B------:R-:W-:Y:S01]  /*24f40*/  FADD.FTZ R14, R18, R32 ;  /* 0x00000020120e7221 */ /* 0x000fe20000010000 */
[----:B------:R-:W-:Y:S01]  /*24f50*/  FADD.FTZ R18, R17, R24 ;  /* 0x0000001811127221 */ /* 0x000fe20000010000 */
[----:B----4-:R-:W-:Y:S02]  /*24f60*/  F2FP.BF16.F32.PACK_AB R49, R16, R17 ;  /* 0x000000111031723e */ /* 0x010fe400000010ff */
[----:B------:R-:W-:Y:S01]  /*24f70*/  FADD.FTZ R27, R15, R14 ;  /* 0x0000000e0f1b7221 */ /* 0x000fe20000010000 */
[----:B------:R-:W-:Y:S01]  /*24f80*/  PRMT R15, R52, 0x7610, R15 ;  /* 0x00007610340f7816 */ /* 0x000fe2000000000f */
[----:B------:R-:W-:Y:S01]  /*24f90*/  IMAD.WIDE.U32 R58, R36, -0x2daee0ad, RZ ;  /* 0xd2511f53243a7825 */ /* 0x000fe200078e00ff */
[----:B------:R-:W-:Y:S04]  /*24fa0*/  LOP3.LUT R0, R67, R141, R106, 0x96, !PT ;  /* 0x0000008d43007212 */ /* 0x000fe800078e966a */
[----:B------:R-:W-:Y:S04]  /*24fb0*/  LOP3.LUT R14, R0, 0xff, RZ, 0xc0, !PT ;  /* 0x000000ff000e7812 */ /* 0x000fe800078ec0ff */
[----:B------:R-:W-:Y:S02]  /*24fc0*/  ISETP.GE.U32.AND P0, PT, R193, R14, PT ;  /* 0x0000000ec100720c */ /* 0x000fe40003f06070 */
[----:B------:R-:W-:Y:S04]  /*24fd0*/  PRMT R14, R52, 0x7632, R14 ;  /* 0x00007632340e7816 */ /* 0x000fe8000000000e */
[----:B------:R-:W-:Y:S07]  /*24fe0*/  PRMT R169, R15, 0x5410, R14 ;  /* 0x000054100fa97816 */ /* 0x000fee000000000e */
[----:B------:R-:W-:Y:S05]  /*24ff0*/  @!P0 HFMA2.BF16_V2 R26, -RZ.H0_H0, RZ.H0_H0, -R15.H0_H0 ;  /* 0x200000ffff1a8231 */ /* 0x000fea000034090f */
[----:B------:R-:W-:Y:S01]  /*25000*/  PRMT R20, R26, 0x7610, R20 ;  /* 0x000076101a147816 */ /* 0x000fe20000000014 */
[----:B------:R1:W-:Y:S03]  /*25010*/  @!P0 STL.S16 [R1+0x19c], R26 ;  /* 0x00019c1a01008387 */ /* 0x0003e60000100600 */
[----:B------:R-:W-:Y:S01]  /*25020*/  @!P0 PRMT R15, R20, 0x5410, RZ ;  /* 0x00005410140f8816 */ /* 0x000fe200000000ff */
[----:B------:R4:W2:Y:S01]  /*25030*/  LDL.S16 R51, [R1+0x194] ;  /* 0x0001940001337983 */ /* 0x0008a20000100600 */
[----:B------:R-:W1:Y:S03]  /*25040*/  MUFU.EX2 R20, R105 ;  /* 0x0000006900147308 */ /* 0x000e660000000800 */
[----:B------:R4:W4:Y:S04]  /*25050*/  LDL.S16 R42, [R1+0x190] ;  /* 0x00019000012a7983 */ /* 0x0009280000100600 */
[----:B------:R1:W-:Y:S02]  /*25060*/  ST.E.U16 desc[UR4][R30.64+0x40], R15 ;  /* 0x0000400f1e007985 */ /* 0x0003e4000c101504 */
[----:B-1----:R-:W-:Y:S01]  /*25070*/  FADD.FTZ R21, R20, R33 ;  /* 0x0000002114157221 */ /* 0x002fe20000010000 */
[----:B------:R-:W-:Y:S01]  /*25080*/  FADD.FTZ R26, R16, R18 ;  /* 0x00000012101a7221 */ /* 0x000fe20000010000 */
[----:B------:R-:W-:Y:S02]  /*25090*/  LOP3.LUT R18, R45, R224, R28, 0x96, !PT ;  /* 0x000000e02d127212 */ /* 0x000fe400078e961c */
[----:B------:R-:W-:Y:S04]  /*250a0*/  LOP3.LUT R15, R0, 0xffff, RZ, 0xc0, !PT ;  /* 0x0000ffff000f7812 */ /* 0x000fe800078ec0ff */
[----:B------:R-:W-:Y:S04]  /*250b0*/  SHF.R.U32.HI R15, RZ, 0x8, R15 ;  /* 0x00000008ff0f7819 */ /* 0x000fe8000001160f */
[----:B------:R-:W-:Y:S04]  /*250c0*/  LOP3.LUT R15, R15, 0xffff, RZ, 0xc0, !PT ;  /* 0x0000ffff0f0f7812 */ /* 0x000fe800078ec0ff */
[----:B------:R-:W-:Y:S02]  /*250d0*/  ISETP.GE.U32.AND P3, PT, R193, R15, PT ;  /* 0x0000000fc100720c */ /* 0x000fe40003f66070 */
[--C-:B------:R-:W-:Y:S04]  /*250e0*/  SHF.R.U32.HI R15, RZ, 0x10, R0.reuse ;  /* 0x00000010ff0f7819 */ /* 0x100fe80000011600 */
[----:B------:R-:W-:Y:S02]  /*250f0*/  LOP3.LUT R16, R15, 0xff, RZ, 0xc0, !PT ;  /* 0x000000ff0f107812 */ /* 0x000fe400078ec0ff */
[----:B------:R-:W1:Y:S02]  /*25100*/  MUFU.EX2 R15, R112 ;  /* 0x00000070000f7308 */ /* 0x000e640000000800 */
[----:B------:R-:W-:Y:S02]  /*25110*/  ISETP.GE.U32.AND P1, PT, R193, R16, PT ;  /* 0x00000010c100720c */ /* 0x000fe40003f26070 */
[----:B------:R-:W-:Y:S02]  /*25120*/  SHF.R.U32.HI R16, RZ, 0x18, R0 ;  /* 0x00000018ff107819 */ /* 0x000fe40000011600 */
[----:B------:R-:W-:Y:S02]  /*25130*/  LOP3.LUT R0, R29, R225, R184, 0x96, !PT ;  /* 0x000000e11d007212 */ /* 0x000fe400078e96b8 */
[----:B------:R-:W-:Y:S02]  /*25140*/  ISETP.GE.U32.AND P0, PT, R193, R16, PT ;  /* 0x00000010c100720c */ /* 0x000fe40003f06070 */
[C---:B-1----:R-:W-:Y:S01]  /*25150*/  F2FP.BF16.F32.PACK_AB R105, R15.reuse, R20 ;  /* 0x000000140f69723e */ /* 0x042fe200000010ff */
[----:B------:R-:W-:Y:S01]  /*25160*/  FADD.FTZ R25, R15, R21 ;  /* 0x000000150f197221 */ /* 0x000fe20000010000 */
[----:B---3--:R-:W-:Y:S05]  /*25170*/  @!P3 HFMA2.BF16_V2 R19, -RZ.H0_H0, RZ.H0_H0, -R14.H0_H0 ;  /* 0x200000ffff13b231 */ /* 0x008fea000034090e */
[----:B------:R-:W-:Y:S01]  /*25180*/  PRMT R17, R19, 0x7610, R17 ;  /* 0x0000761013117816 */ /* 0x000fe20000000011 */
[----:B------:R1:W-:Y:S03]  /*25190*/  @!P3 STL.S16 [R1+0x198], R19 ;  /* 0x000198130100b387 */ /* 0x0003e60000100600 */
[----:B------:R-:W-:Y:S01]  /*251a0*/  @!P3 PRMT R14, R17, 0x5410, RZ ;  /* 0x00005410110eb816 */ /* 0x000fe200000000ff */
[----:B------:R-:W-:Y:S01]  /*251b0*/  IMAD.WIDE.U32 R16, R0, -0x2daee0ad, RZ ;  /* 0xd2511f5300107825 */ /* 0x000fe200078e00ff */
[----:B------:R-:W-:Y:S03]  /*251c0*/  PRMT R0, R53, 0x7632, R0 ;  /* 0x0000763235007816 */ /* 0x000fe60000000000 */
[----:B------:R3:W-:Y:S01]  /*251d0*/  ST.E.U16 desc[UR4][R30.64+0x42], R14 ;  /* 0x0000420e1e007985 */ /* 0x0007e2000c101504 */
[----:B------:R-:W-:Y:S05]  /*251e0*/  LOP3.LUT R15, R17, R232, R74, 0x96, !PT ;  /* 0x000000e8110f7212 */ /* 0x000fea00078e964a */
[----:B------:R-:W-:Y:S04]  /*251f0*/  IMAD.WIDE.U32 R20, R15, -0x326172a9, RZ ;  /* 0xcd9e8d570f147825 */ /* 0x000fe800078e00ff */
[----:B-1----:R-:W-:Y:S05]  /*25200*/  IMAD.WIDE.U32 R18, R18, -0x2daee0ad, RZ ;  /* 0xd2511f5312127825 */ /* 0x002fea00078e00ff */
[----:B------:R-:W-:Y:S01]  /*25210*/  LOP3.LUT R24, R19, R241, R16, 0x96, !PT ;  /* 0x000000f113187212 */ /* 0x000fe200078e9610 */
[--C-:B------:R-:W-:Y:S01]  /*25220*/  FADD.FTZ R16, R23, R35.reuse ;  /* 0x0000002317107221 */ /* 0x100fe20000010000 */
[----:B------:R-:W-:Y:S02]  /*25230*/  PRMT R35, R34, 0x7632, R35 ;  /* 0x0000763222237816 */ /* 0x000fe40000000023 */
[----:B---3--:R-:W-:Y:S01]  /*25240*/  PRMT R14, R53, 0x7610, R14 ;  /* 0x00007610350e7816 */ /* 0x008fe2000000000e */
[----:B------:R-:W-:Y:S03]  /*25250*/  FADD.FTZ R23, R22, R16 ;  /* 0x0000001016177221 */ /* 0x000fe60000010000 */
[----:B------:R-:W-:Y:S01]  /*25260*/  PRMT R167, R14, 0x5410, R0 ;  /* 0x000054100ea77816 */ /* 0x000fe20000000000 */
[----:B--2---:R-:W-:Y:S02]  /*25270*/  @!P1 HFMA2.BF16_V2 R51, -RZ.H0_H0, RZ.H0_H0, -R14.H0_H0 ;  /* 0x200000ffff339231 */ /* 0x004fe4000034090e */
[----:B----4-:R-:W-:Y:S03]  /*25280*/  @!P0 HFMA2.BF16_V2 R42, -RZ.H0_H0, RZ.H0_H0, -R0.H0_H0 ;  /* 0x200000ffff2a8231 */ /* 0x010fe60000340900 */
[----:B------:R-:W-:Y:S01]  /*25290*/  PRMT R19, R51, 0x7610, R19 ;  /* 0x0000761033137816 */ /* 0x000fe20000000013 */
[----:B------:R-:W-:Y:S01]  /*252a0*/  @!P1 STL.S16 [R1+0x194], R51 ;  /* 0x0001943301009387 */ /* 0x000fe20000100600 */
[----:B------:R-:W-:Y:S03]  /*252b0*/  PRMT R17, R42, 0x7610, R17 ;  /* 0x000076102a117816 */ /* 0x000fe60000000011 */
[----:B------:R1:W-:Y:S01]  /*252c0*/  @!P0 STL.S16 [R1+0x190], R42 ;  /* 0x0001902a01008387 */ /* 0x0003e20000100600 */
[----:B------:R-:W-:Y:S02]  /*252d0*/  @!P1 PRMT R14, R19, 0x5410, RZ ;  /* 0x00005410130e9816 */ /* 0x000fe400000000ff */
[----:B------:R-:W-:Y:S01]  /*252e0*/  @!P0 PRMT R0, R17, 0x5410, RZ ;  /* 0x0000541011008816 */ /* 0x000fe200000000ff */
[----:B------:R4:W2:Y:S01]  /*252f0*/  LDL.S16 R28, [R1+0x1ec] ;  /* 0x0001ec00011c7983 */ /* 0x0008a20000100600 */
[----:B------:R3:W-:Y:S03]  /*25300*/  MUFU.EX2 R19, R175 ;  /* 0x000000af00137308 */ /* 0x0007e60000000800 */
[----:B------:R4:W-:Y:S04]  /*25310*/  ST.E.U16 desc[UR4][R2.64+0x40], R14 ;  /* 0x0000400e02007985 */ /* 0x0009e8000c101504 */
[----:B------:R4:W-:Y:S01]  /*25320*/  ST.E.U16 desc[UR4][R2.64+0x42], R0 ;  /* 0x0000420002007985 */ /* 0x0009e2000c101504 */
[----:B---3--:R-:W-:Y:S03]  /*25330*/  IMAD.MOV.U32 R175, RZ, RZ, R243 ;  /* 0x000000ffffaf7224 */ /* 0x008fe600078e00f3 */
[----:B-1----:R1:W3:Y:S01]  /*25340*/  LDL.S16 R42, [R1+0x1f0] ;  /* 0x0001f000012a7983 */ /* 0x0022e20000100600 */
[----:B----4-:R-:W-:Y:S01]  /*25350*/  LOP3.LUT R14, R21, R219, R44, 0x96, !PT ;  /* 0x000000db150e7212 */ /* 0x010fe200078e962c */
[----:B------:R-:W-:Y:S04]  /*25360*/  MUFU.EX2 R0, R166 ;  /* 0x000000a600007308 */ /* 0x000fe80000000800 */
[----:B------:R-:W-:Y:S04]  /*25370*/  IMAD.WIDE.U32 R16, R14, -0x2daee0ad, RZ ;  /* 0xd2511f530e107825 */ /* 0x000fe800078e00ff */
[----:B------:R-:W-:Y:S01]  /*25380*/  IMAD.WIDE.U32 R14, R24, -0x326172a9, RZ ;  /* 0xcd9e8d57180e7825 */ /* 0x000fe200078e00ff */
[----:B------:R-:W-:Y:S02]  /*25390*/  LOP3.LUT R18, R17, R239, R18, 0x96, !PT ;  /* 0x000000ef11127212 */ /* 0x000fe400078e9612 */
[----:B------:R-:W-:Y:S01]  /*253a0*/  PRMT R24, R50, 0x7632, R24 ;  /* 0x0000763232187816 */ /* 0x000fe20000000018 */
[----:B------:R-:W4:Y:S01]  /*253b0*/  MUFU.EX2 R17, R165 ;  /* 0x000000a500117308 */ /* 0x000f220000000800 */
[----:B------:R-:W-:Y:S01]  /*253c0*/  LOP3.LUT R15, R15, R237, R20, 0x96, !PT ;  /* 0x000000ed0f0f7212 */ /* 0x000fe200078e9614 */
[----:B------:R-:W-:Y:S04]  /*253d0*/  IMAD.WIDE.U32 R96, R18, -0x326172a9, RZ ;  /* 0xcd9e8d5712607825 */ /* 0x000fe800078e00ff */
[----:B------:R-:W-:Y:S01]  /*253e0*/  IMAD.WIDE.U32 R108, R15, -0x2daee0ad, RZ ;  /* 0xd2511f530f6c7825 */ /* 0x000fe200078e00ff */
[----:B------:R-:W-:Y:S03]  /*253f0*/  LOP3.LUT R29, R97, R235, R14, 0x96, !PT ;  /* 0x000000eb611d7212 */ /* 0x000fe600078e960e */
[----:B------:R-:W1:Y:S01]  /*25400*/  MUFU.EX2 R15, R178 ;  /* 0x000000b2000f7308 */ /* 0x000e620000000800 */
[----:B------:R-:W-:Y:S05]  /*25410*/  LOP3.LUT R16, R109, R233, R16, 0x96, !PT ;  /* 0x000000e96d107212 */ /* 0x000fea00078e9610 */
[----:B------:R-:W-:Y:S01]  /*25420*/  IMAD.WIDE.U32 R52, R16, -0x326172a9, RZ ;  /* 0xcd9e8d5710347825 */ /* 0x000fe200078e00ff */
[----:B----4-:R-:W-:Y:S03]  /*25430*/  F2FP.BF16.F32.PACK_AB R101, R0, R17 ;  /* 0x000000110065723e */ /* 0x010fe600000010ff */
[----:B------:R-:W4:Y:S01]  /*25440*/  MUFU.EX2 R16, R120 ;  /* 0x0000007800107308 */ /* 0x000f220000000800 */
[----:B------:R-:W-:Y:S01]  /*25450*/  PRMT R165, R34, 0x5410, R35 ;  /* 0x0000541022a57816 */ /* 0x000fe20000000023 */
[----:B------:R-:W-:Y:S04]  /*25460*/  FADD.FTZ R14, R17, R27 ;  /* 0x0000001b110e7221 */ /* 0x000fe80000010000 */
[----:B------:R-:W-:Y:S01]  /*25470*/  FADD.FTZ R20, R0, R14 ;  /* 0x0000000e00147221 */ /* 0x000fe20000010000 */
[----:B------:R-:W-:Y:S01]  /*25480*/  LOP3.LUT R0, R53, R141, R96, 0x96, !PT ;  /* 0x0000008d35007212 */ /* 0x000fe200078e9660 */
[----:B------:R-:W-:Y:S01]  /*25490*/  FADD.FTZ R14, R19, R26 ;  /* 0x0000001a130e7221 */ /* 0x000fe20000010000 */
[C---:B-1----:R-:W-:Y:S01]  /*254a0*/  F2FP.BF16.F32.PACK_AB R48, R15.reuse, R19 ;  /* 0x000000130f30723e */ /* 0x042fe200000010ff */
[----:B------:R-:W-:Y:S02]  /*254b0*/  IMAD.MOV.U32 R178, RZ, RZ, R139 ;  /* 0x000000ffffb27224 */ /* 0x000fe400078e008b */
[----:B------:R-:W-:Y:S01]  /*254c0*/  FADD.FTZ R22, R15, R14 ;  /* 0x0000000e0f167221 */ /* 0x000fe20000010000 */
[----:B------:R-:W-:Y:S01]  /*254d0*/  LOP3.LUT R14, R0, 0xff, RZ, 0xc0, !PT ;  /* 0x000000ff000e7812 */ /* 0x000fe200078ec0ff */
[----:B------:R-:W1:Y:S03]  /*254e0*/  MUFU.EX2 R15, R121 ;  /* 0x00000079000f7308 */ /* 0x000e660000000800 */
[----:B------:R-:W-:Y:S01]  /*254f0*/  ISETP.GE.U32.AND P0, PT, R193, R14, PT ;  /* 0x0000000ec100720c */ /* 0x000fe20003f06070 */
[--C-:B----4-:R-:W-:Y:S01]  /*25500*/  FADD.FTZ R17, R16, R25.reuse ;  /* 0x0000001910117221 */ /* 0x110fe20000010000 */
[C---:B------:R-:W-:Y:S02]  /*25510*/  PRMT R14, R11.reuse, 0x7632, R14 ;  /* 0x000076320b0e7816 */ /* 0x040fe4000000000e */
[----:B------:R-:W-:Y:S02]  /*25520*/  PRMT R25, R50, 0x7610, R25 ;  /* 0x0000761032197816 */ /* 0x000fe40000000019 */
[----:B------:R-:W-:Y:S02]  /*25530*/  PRMT R159, R11, 0x5410, R14 ;  /* 0x000054100b9f7816 */ /* 0x000fe4000000000e */
[----:B------:R-:W-:Y:S02]  /*25540*/  PRMT R166, R25, 0x5410, R24 ;  /* 0x0000541019a67816 */ /* 0x000fe40000000018 */
[C---:B-1----:R-:W-:Y:S01]  /*25550*/  F2FP.BF16.F32.PACK_AB R81, R15.reuse, R16 ;  /* 0x000000100f51723e */ /* 0x042fe200000010ff */
[----:B------:R-:W-:Y:S01]  /*25560*/  FADD.FTZ R26, R15, R17 ;  /* 0x000000110f1a7221 */ /* 0x000fe20000010000 */
[----:B------:R-:W-:Y:S01]  /*25570*/  SHF.R.U32.HI R17, RZ, 0x18, R66 ;  /* 0x00000018ff117819 */ /* 0x000fe20000011642 */
[----:B------:R1:W-:Y:S10]  /*25580*/  MUFU.EX2 R16, R176 ;  /* 0x000000b000107308 */ /* 0x0003f40000000800 */
[----:B------:R-:W4:Y:S01]  /*25590*/  MUFU.EX2 R15, R177 ;  /* 0x000000b1000f7308 */ /* 0x000f220000000800 */
[----:B-1----:R-:W-:Y:S01]  /*255a0*/  IMAD.MOV.U32 R176, RZ, RZ, R242 ;  /* 0x000000ffffb07224 */ /* 0x002fe200078e00f2 */
[----:B----4-:R-:W-:Y:S01]  /*255b0*/  F2FP.BF16.F32.PACK_AB R112, R15, R16 ;  /* 0x000000100f70723e */ /* 0x010fe200000010ff */
[----:B------:R-:W-:Y:S02]  /*255c0*/  IMAD.MOV.U32 R177, RZ, RZ, R195 ;  /* 0x000000ffffb17224 */ /* 0x000fe400078e00c3 */
[----:B---3--:R-:W-:Y:S05]  /*255d0*/  @!P0 HFMA2.BF16_V2 R42, -RZ.H0_H0, RZ.H0_H0, -R11.H0_H0 ;  /* 0x200000ffff2a8231 */ /* 0x008fea000034090b */
[----:B------:R-:W-:Y:S01]  /*255e0*/  PRMT R18, R42, 0x7610, R18 ;  /* 0x000076102a127816 */ /* 0x000fe20000000012 */
[----:B------:R1:W-:Y:S03]  /*255f0*/  @!P0 STL.S16 [R1+0x1f0], R42 ;  /* 0x0001f02a01008387 */ /* 0x0003e60000100600 */
[----:B------:R-:W-:Y:S01]  /*25600*/  @!P0 PRMT R11, R18, 0x5410, RZ ;  /* 0x00005410120b8816 */ /* 0x000fe200000000ff */
[----:B------:R4:W3:Y:S04]  /*25610*/  LDL.S16 R51, [R1+0x200] ;  /* 0x0002000001337983 */ /* 0x0008e80000100600 */
[----:B------:R4:W4:Y:S04]  /*25620*/  LDL.S16 R18, [R1+0x1ac] ;  /* 0x0001ac0001127983 */ /* 0x0009280000100600 */
[----:B------:R2:W-:Y:S04]  /*25630*/  ST.E.U16 desc[UR4][R8.64+0x3e], R11 ;  /* 0x00003e0b08007985 */ /* 0x0005e8000c101504 */
[----:B-1----:R1:W4:Y:S01]  /*25640*/  LDL.S16 R42, [R1+0x1e8] ;  /* 0x0001e800012a7983 */ /* 0x0023220000100600 */
[----:B--2---:R-:W-:Y:S04]  /*25650*/  LOP3.LUT R11, R0, 0xffff, RZ, 0xc0, !PT ;  /* 0x0000ffff000b7812 */ /* 0x004fe800078ec0ff */
[----:B------:R-:W-:Y:S04]  /*25660*/  SHF.R.U32.HI R11, RZ, 0x8, R11 ;  /* 0x00000008ff0b7819 */ /* 0x000fe8000001160b */
[----:B------:R-:W-:Y:S04]  /*25670*/  LOP3.LUT R11, R11, 0xffff, RZ, 0xc0, !PT ;  /* 0x0000ffff0b0b7812 */ /* 0x000fe800078ec0ff */
[C---:B------:R-:W-:Y:S02]  /*25680*/  ISETP.GE.U32.AND P0, PT, R193.reuse, R11, PT ;  /* 0x0000000bc100720c */ /* 0x040fe40003f06070 */
[--C-:B------:R-:W-:Y:S02]  /*25690*/  SHF.R.U32.HI R11, RZ, 0x18, R0.reuse ;  /* 0x00000018ff0b7819 */ /* 0x100fe40000011600 */
[----:B------:R-:W-:Y:S02]  /*256a0*/  SHF.R.U32.HI R0, RZ, 0x10, R0 ;  /* 0x00000010ff007819 */ /* 0x000fe40000011600 */
[C---:B------:R-:W-:Y:S02]  /*256b0*/  ISETP.GE.U32.AND P3, PT, R193.reuse, R11, PT ;  /* 0x0000000bc100720c */ /* 0x040fe40003f66070 */
[----:B------:R-:W-:Y:S02]  /*256c0*/  LOP3.LUT R11, R66, 0xff, RZ, 0xc0, !PT ;  /* 0x000000ff420b7812 */ /* 0x000fe400078ec0ff */
[----:B------:R-:W-:Y:S02]  /*256d0*/  LOP3.LUT R0, R0, 0xff, RZ, 0xc0, !PT ;  /* 0x000000ff00007812 */ /* 0x000fe400078ec0ff */
[C---:B------:R-:W-:Y:S01]  /*256e0*/  ISETP.GE.U32.AND P5, PT, R193.reuse, R11, PT ;  /* 0x0000000bc100720c */ /* 0x040fe20003fa6070 */
[----:B------:R-:W-:Y:S01]  /*256f0*/  @!P0 HFMA2.BF16_V2 R28, -RZ.H0_H0, RZ.H0_H0, -R14.H0_H0 ;  /* 0x200000ffff1c8231 */ /* 0x000fe2000034090e */
[----:B------:R-:W-:Y:S02]  /*25700*/  SHF.R.U32.HI R11, RZ, 0x10, R66 ;  /* 0x00000010ff0b7819 */ /* 0x000fe40000011642 */
[----:B------:R-:W-:Y:S02]  /*25710*/  ISETP.GE.U32.AND P6, PT, R193, R0, PT ;  /* 0x00000000c100720c */ /* 0x000fe40003fc6070 */
[----:B------:R-:W-:Y:S01]  /*25720*/  PRMT R19, R28, 0x7610, R19 ;  /* 0x000076101c137816 */ /* 0x000fe20000000013 */
[----:B------:R2:W-:Y:S01]  /*25730*/  @!P0 STL.S16 [R1+0x1ec], R28 ;  /* 0x0001ec1c01008387 */ /* 0x0005e20000100600 */
[----:B------:R-:W-:Y:S02]  /*25740*/  LOP3.LUT R11, R11, 0xff, RZ, 0xc0, !PT ;  /* 0x000000ff0b0b7812 */ /* 0x000fe400078ec0ff */
[----:B------:R-:W-:Y:S02]  /*25750*/  @!P0 PRMT R14, R19, 0x5410, RZ ;  /* 0x00005410130e8816 */ /* 0x000fe400000000ff */
[----:B------:R-:W-:Y:S01]  /*25760*/  LOP3.LUT R0, R66, 0xffff, RZ, 0xc0, !PT ;  /* 0x0000ffff42007812 */ /* 0x000fe200078ec0ff */
[----:B------:R1:W4:Y:S01]  /*25770*/  LDL.S16 R19, [R1+0x1fc] ;  /* 0x0001fc0001137983 */ /* 0x0003220000100600 */
[----:B------:R-:W-:Y:S02]  /*25780*/  ISETP.GE.U32.AND P4, PT, R193, R11, PT ;  /* 0x0000000bc100720c */ /* 0x000fe40003f86070 */
[----:B------:R-:W-:Y:S01]  /*25790*/  SHF.R.U32.HI R0, RZ, 0x8, R0 ;  /* 0x00000008ff007819 */ /* 0x000fe20000011600 */
[----:B------:R1:W-:Y:S01]  /*257a0*/  ST.E.U16 desc[UR4][R8.64+0x40], R14 ;  /* 0x0000400e08007985 */ /* 0x0003e2000c101504 */
[----:B------:R-:W-:Y:S02]  /*257b0*/  PRMT R11, R43, 0x7610, R11 ;  /* 0x000076102b0b7816 */ /* 0x000fe4000000000b */
[----:B------:R-:W-:Y:S02]  /*257c0*/  LOP3.LUT R0, R0, 0xffff, RZ, 0xc0, !PT ;  /* 0x0000ffff00007812 */ /* 0x000fe400078ec0ff */
[C---:B------:R-:W-:Y:S01]  /*257d0*/  ISETP.GE.U32.AND P0, PT, R193.reuse, R17, PT ;  /* 0x00000011c100720c */ /* 0x040fe20003f06070 */
[----:B------:R-:W-:Y:S01]  /*257e0*/  FADD.FTZ R17, R16, R23 ;  /* 0x0000001710117221 */ /* 0x000fe20000010000 */
[----:B------:R-:W-:Y:S02]  /*257f0*/  ISETP.GE.U32.AND P1, PT, R193, R0, PT ;  /* 0x00000000c100720c */ /* 0x000fe40003f26070 */
[----:B------:R-:W-:Y:S01]  /*25800*/  PRMT R0, R43, 0x7632, R0 ;  /* 0x000076322b007816 */ /* 0x000fe20000000000 */
[----:B------:R-:W-:Y:S01]  /*25810*/  FADD.FTZ R21, R15, R17 ;  /* 0x000000110f157221 */ /* 0x000fe20000010000 */
[----:B------:R-:W-:Y:S01]  /*25820*/  PRMT R15, R79, 0x7610, R15 ;  /* 0x000076104f0f7816 */ /* 0x000fe2000000000f */
[----:B------:R1:W-:Y:S01]  /*25830*/  MUFU.EX2 R17, R174 ;  /* 0x000000ae00117308 */ /* 0x0003e20000000800 */
[----:B------:R-:W-:Y:S02]  /*25840*/  PRMT R154, R11, 0x5410, R0 ;  /* 0x000054100b9a7816 */ /* 0x000fe40000000000 */
[----:B------:R-:W-:Y:S02]  /*25850*/  SHF.R.U32.HI R16, RZ, 0x10, R52 ;  /* 0x00000010ff107819 */ /* 0x000fe40000011634 */
[----:B------:R-:W-:Y:S02]  /*25860*/  PRMT R23, R41, 0x7610, R23 ;  /* 0x0000761029177816 */ /* 0x000fe40000000017 */
[----:B------:R-:W-:Y:S02]  /*25870*/  LOP3.LUT R16, R16, 0xff, RZ, 0xc0, !PT ;  /* 0x000000ff10107812 */ /* 0x000fe400078ec0ff */
[----:B--2---:R-:W-:Y:S02]  /*25880*/  LOP3.LUT R28, R52, 0xff, RZ, 0xc0, !PT ;  /* 0x000000ff341c7812 */ /* 0x004fe400078ec0ff */
[----:B-1----:R-:W-:Y:S01]  /*25890*/  PRMT R14, R79, 0x7632, R14 ;  /* 0x000076324f0e7816 */ /* 0x002fe2000000000e */
[----:B------:R-:W-:Y:S03]  /*258a0*/  IMAD.MOV.U32 R174, RZ, RZ, R244 ;  /* 0x000000ffffae7224 */ /* 0x000fe600078e00f4 */
[----:B------:R-:W-:Y:S01]  /*258b0*/  PRMT R160, R15, 0x5410, R14 ;  /* 0x000054100fa07816 */ /* 0x000fe2000000000e */
[----:B---3--:R-:W-:Y:S02]  /*258c0*/  @!P5 HFMA2.BF16_V2 R51, -RZ.H0_H0, RZ.H0_H0, -R15.H0_H0 ;  /* 0x200000ffff33d231 */ /* 0x008fe4000034090f */
[----:B----4-:R-:W-:Y:S03]  /*258d0*/  @!P6 HFMA2.BF16_V2 R18, -RZ.H0_H0, RZ.H0_H0, -R11.H0_H0 ;  /* 0x200000ffff12e231 */ /* 0x010fe6000034090b */
[----:B------:R-:W-:Y:S02]  /*258e0*/  PRMT R32, R51, 0x7610, R32 ;  /* 0x0000761033207816 */ /* 0x000fe40000000020 */
[----:B------:R-:W-:Y:S01]  /*258f0*/  PRMT R33, R18, 0x7610, R33 ;  /* 0x0000761012217816 */ /* 0x000fe20000000021 */
[----:B------:R1:W-:Y:S01]  /*25900*/  @!P6 STL.S16 [R1+0x1ac], R18 ;  /* 0x0001ac120100e387 */ /* 0x0003e20000100600 */
[----:B------:R-:W-:Y:S02]  /*25910*/  @!P5 PRMT R15, R32, 0x5410, RZ ;  /* 0x00005410200fd816 */ /* 0x000fe400000000ff */
[----:B------:R-:W-:Y:S02]  /*25920*/  @!P6 PRMT R11, R33, 0x5410, RZ ;  /* 0x00005410210be816 */ /* 0x000fe400000000ff */
[----:B------:R4:W2:Y:S04]  /*25930*/  LDL.S16 R33, [R1+0x238] ;  /* 0x0002380001217983 */ /* 0x0008a80000100600 */
[----:B------:R3:W-:Y:S01]  /*25940*/  @!P5 STL.S16 [R1+0x200], R51 ;  /* 0x000200330100d387 */ /* 0x0007e20000100600 */
[----:B------:R-:W-:Y:S01]  /*25950*/  ISETP.GE.U32.AND P5, PT, R193, R16, PT ;  /* 0x00000010c100720c */ /* 0x000fe20003fa6070 */
[----:B------:R-:W-:Y:S01]  /*25960*/  @!P3 HFMA2.BF16_V2 R42, -RZ.H0_H0, RZ.H0_H0, -R0.H0_H0 ;  /* 0x200000ffff2ab231 */ /* 0x000fe20000340900 */
[----:B------:R1:W-:Y:S01]  /*25970*/  MUFU.EX2 R16, R198 ;  /* 0x000000c600107308 */ /* 0x0003e20000000800 */
[----:B------:R3:W-:Y:S03]  /*25980*/  ST.E.U16 desc[UR4][R6.64+0x40], R11 ;  /* 0x0000400b06007985 */ /* 0x0007e6000c101504 */
[----:B------:R-:W-:Y:S01]  /*25990*/  PRMT R27, R42, 0x7610, R27 ;  /* 0x000076102a1b7816 */ /* 0x000fe2000000001b */
[----:B------:R-:W-:Y:S03]  /*259a0*/  @!P3 STL.S16 [R1+0x1e8], R42 ;  /* 0x0001e82a0100b387 */ /* 0x000fe60000100600 */
[----:B------:R-:W-:Y:S01]  /*259b0*/  @!P3 PRMT R0, R27, 0x5410, RZ ;  /* 0x000054101b00b816 */ /* 0x000fe200000000ff */
[----:B------:R4:W4:Y:S02]  /*259c0*/  LDL.S16 R32, [R1+0x21c] ;  /* 0x00021c0001207983 */ /* 0x0009240000100600 */
[----:B------:R-:W-:Y:S02]  /*259d0*/  @P5 LOP3.LUT R194, R194, 0x40, RZ, 0xfc, !PT ;  /* 0x00000040c2c25812 */ /* 0x000fe400078efcff */
[----:B------:R-:W-:Y:S01]  /*259e0*/  ISETP.GE.U32.AND P5, PT, R193, R28, PT ;  /* 0x0000001cc100720c */ /* 0x000fe20003fa6070 */
[----:B------:R2:W4:Y:S01]  /*259f0*/  LDL.S16 R27, [R1+0x218] ;  /* 0x00021800011b7983 */ /* 0x0005220000100600 */
[----:B-1----:R-:W1:Y:S01]  /*25a00*/  MUFU.EX2 R18, R173 ;  /* 0x000000ad00127308 */ /* 0x002e620000000800 */
[----:B------:R-:W-:Y:S02]  /*25a10*/  IMAD.MOV.U32 R198, RZ, RZ, R136 ;  /* 0x000000ffffc67224 */ /* 0x000fe400078e0088 */
[----:B------:R1:W-:Y:S04]  /*25a20*/  ST.E.U16 desc[UR4][R6.64+0x42], R0 ;  /* 0x0000420006007985 */ /* 0x0003e8000c101504 */
[----:B------:R-:W-:Y:S01]  /*25a30*/  ST.E.U16 desc[UR4][R30.64+0x50], R15 ;  /* 0x0000500f1e007985 */ /* 0x000fe2000c101504 */
[----:B---3--:R-:W-:Y:S01]  /*25a40*/  IMAD.WIDE.U32 R50, R29, -0x2daee0ad, RZ ;  /* 0xd2511f531d327825 */ /* 0x008fe200078e00ff */
[----:B------:R-:W-:Y:S02]  /*25a50*/  SHF.R.U32.HI R11, RZ, 0x18, R52 ;  /* 0x00000018ff0b7819 */ /* 0x000fe40000011634 */
[----:B-1----:R-:W-:Y:S01]  /*25a60*/  F2FP.BF16.F32.PACK_AB R100, R17, R18 ;  /* 0x000000121164723e */ /* 0x002fe200000010ff */
[----:B------:R-:W-:Y:S01]  /*25a70*/  IMAD.MOV.U32 R173, RZ, RZ, R245 ;  /* 0x000000ffffad7224 */ /* 0x000fe200078e00f5 */
[----:B------:R-:W-:Y:S02]  /*25a80*/  ISETP.GE.U32.AND P6, PT, R193, R11, PT ;  /* 0x0000000bc100720c */ /* 0x000fe40003fc6070 */
[----:B------:R-:W1:Y:S01]  /*25a90*/  MUFU.EX2 R11, R200 ;  /* 0x000000c8000b7308 */ /* 0x000e620000000800 */
[----:B------:R-:W-:Y:S01]  /*25aa0*/  LOP3.LUT R0, R59, R132, R122, 0x96, !PT ;  /* 0x000000843b007212 */ /* 0x000fe200078e967a */
[----:B------:R-:W-:Y:S01]  /*25ab0*/  @!P1 HFMA2.BF16_V2 R19, -RZ.H0_H0, RZ.H0_H0, -R14.H0_H0 ;  /* 0x200000ffff139231 */ /* 0x000fe2000034090e */
[----:B-1----:R-:W-:Y:S04]  /*25ac0*/  F2FP.BF16.F32.PACK_AB R124, R11, R16 ;  /* 0x000000100b7c723e */ /* 0x002fe800000010ff */
[----:B------:R-:W-:Y:S01]  /*25ad0*/  PRMT R40, R19, 0x7610, R40 ;  /* 0x0000761013287816 */ /* 0x000fe20000000028 */
[----:B------:R1:W-:Y:S03]  /*25ae0*/  @!P1 STL.S16 [R1+0x1fc], R19 ;  /* 0x0001fc1301009387 */ /* 0x0003e60000100600 */
[----:B------:R-:W-:Y:S05]  /*25af0*/  @!P1 PRMT R14, R40, 0x5410, RZ ;  /* 0x00005410280e9816 */ /* 0x000fea00000000ff */
[----:B------:R3:W-:Y:S01]  /*25b00*/  ST.E.U16 desc[UR4][R30.64+0x52], R14 ;  /* 0x0000520e1e007985 */ /* 0x0007e2000c101504 */
[----:B-1----:R-:W-:Y:S03]  /*25b10*/  FADD.FTZ R19, R18, R20 ;  /* 0x0000001412137221 */ /* 0x002fe60000010000 */
[----:B------:R1:W3:Y:S01]  /*25b20*/  LDL.S16 R18, [R1+0x224] ;  /* 0x0002240001127983 */ /* 0x0002e20000100600 */
[----:B------:R-:W-:Y:S01]  /*25b30*/  FADD.FTZ R19, R17, R19 ;  /* 0x0000001311137221 */ /* 0x000fe20000010000 */
[----:B------:R-:W-:Y:S04]  /*25b40*/  LOP3.LUT R17, R0, 0xff, RZ, 0xc0, !PT ;  /* 0x000000ff00117812 */ /* 0x000fe800078ec0ff */
[----:B------:R-:W-:Y:S01]  /*25b50*/  ISETP.GE.U32.AND P1, PT, R193, R17, PT ;  /* 0x00000011c100720c */ /* 0x000fe20003f26070 */
[----:B------:R-:W-:Y:S04]  /*25b60*/  FADD.FTZ R17, R16, R22 ;  /* 0x0000001610117221 */ /* 0x000fe80000010000 */
[----:B------:R-:W-:Y:S01]  /*25b70*/  FADD.FTZ R20, R11, R17 ;  /* 0x000000110b147221 */ /* 0x000fe20000010000 */
[----:B------:R-:W-:Y:S01]  /*25b80*/  LOP3.LUT R11, R0, 0xffff, RZ, 0xc0, !PT ;  /* 0x0000ffff000b7812 */ /* 0x000fe200078ec0ff */
[----:B------:R1:W-:Y:S03]  /*25b90*/  MUFU.EX2 R17, R189 ;  /* 0x000000bd00117308 */ /* 0x0003e60000000800 */
[----:B------:R-:W-:Y:S04]  /*25ba0*/  SHF.R.U32.HI R11, RZ, 0x8, R11 ;  /* 0x00000008ff0b7819 */ /* 0x000fe8000001160b */
[----:B------:R-:W-:Y:S01]  /*25bb0*/  LOP3.LUT R11, R11, 0xffff, RZ, 0xc0, !PT ;  /* 0x0000ffff0b0b7812 */ /* 0x000fe200078ec0ff */
[----:B-1----:R-:W-:Y:S02]  /*25bc0*/  IMAD.MOV.U32 R189, RZ, RZ, R133 ;  /* 0x000000ffffbd7224 */ /* 0x002fe400078e0085 */
[----:B--2---:R-:W-:Y:S05]  /*25bd0*/  @!P1 HFMA2.BF16_V2 R33, -RZ.H0_H0, RZ.H0_H0, -R25.H0_H0 ;  /* 0x200000ffff219231 */ /* 0x004fea0000340919 */
[----:B------:R-:W-:Y:S01]  /*25be0*/  PRMT R16, R33, 0x7610, R16 ;  /* 0x0000761021107816 */ /* 0x000fe20000000010 */
[----:B------:R1:W-:Y:S03]  /*25bf0*/  @!P1 STL.S16 [R1+0x238], R33 ;  /* 0x0002382101009387 */ /* 0x0003e60000100600 */
[----:B------:R-:W-:Y:S02]  /*25c00*/  @!P1 PRMT R25, R16, 0x5410, RZ ;  /* 0x0000541010199816 */ /* 0x000fe400000000ff */
[----:B------:R-:W-:Y:S01]  /*25c10*/  ISETP.GE.U32.AND P1, PT, R193, R11, PT ;  /* 0x0000000bc100720c */ /* 0x000fe20003f26070 */
[----:B------:R2:W2:Y:S01]  /*25c20*/  LDL.S16 R16, [R1+0x220] ;  /* 0x0002200001107983 */ /* 0x0004a20000100600 */
[----:B------:R-:W-:Y:S11]  /*25c30*/  LOP3.LUT R11, R58, 0xff, RZ, 0xc0, !PT ;  /* 0x000000ff3a0b7812 */ /* 0x000ff600078ec0ff */
[----:B----4-:R-:W-:Y:S05]  /*25c40*/  @!P1 HFMA2.BF16_V2 R32, -RZ.H0_H0, RZ.H0_H0, -R24.H0_H0 ;  /* 0x200000ffff209231 */ /* 0x010fea0000340918 */
[----:B------:R-:W-:Y:S01]  /*25c50*/  PRMT R15, R32, 0x7610, R15 ;  /* 0x00007610200f7816 */ /* 0x000fe2000000000f */
[----:B------:R-:W-:Y:S03]  /*25c60*/  @!P1 STL.S16 [R1+0x21c], R32 ;  /* 0x00021c2001009387 */ /* 0x000fe60000100600 */
[----:B------:R-:W-:Y:S02]  /*25c70*/  @!P1 PRMT R24, R15, 0x5410, RZ ;  /* 0x000054100f189816 */ /* 0x000fe400000000ff */
[----:B------:R-:W-:Y:S02]  /*25c80*/  ISETP.GE.U32.AND P1, PT, R193, R11, PT ;  /* 0x0000000bc100720c */ /* 0x000fe40003f26070 */
[----:B------:R-:W-:Y:S04]  /*25c90*/  LOP3.LUT R11, R52, 0xffff, RZ, 0xc0, !PT ;  /* 0x0000ffff340b7812 */ /* 0x000fe800078ec0ff */
[----:B------:R-:W-:Y:S04]  /*25ca0*/  SHF.R.U32.HI R11, RZ, 0x8, R11 ;  /* 0x00000008ff0b7819 */ /* 0x000fe8000001160b */
[----:B------:R-:W-:Y:S03]  /*25cb0*/  LOP3.LUT R11, R11, 0xffff, RZ, 0xc0, !PT ;  /* 0x0000ffff0b0b7812 */ /* 0x000fe600078ec0ff */
[----:B------:R-:W-:Y:S01]  /*25cc0*/  @!P1 HFMA2.BF16_V2 R27, -RZ.H0_H0, RZ.H0_H0, -R34.H0_H0 ;  /* 0x200000ffff1b9231 */ /* 0x000fe20000340922 */
[----:B------:R-:W-:Y:S02]  /*25cd0*/  ISETP.GE.U32.AND P2, PT, R193, R11, PT ;  /* 0x0000000bc100720c */ /* 0x000fe40003f46070 */
[----:B------:R-:W-:Y:S02]  /*25ce0*/  MUFU.EX2 R11, R171 ;  /* 0x000000ab000b7308 */ /* 0x000fe40000000800 */
[----:B---3--:R-:W-:Y:S01]  /*25cf0*/  PRMT R14, R27, 0x7610, R14 ;  /* 0x000076101b0e7816 */ /* 0x008fe2000000000e */
[----:B------:R-:W-:Y:S03]  /*25d00*/  @!P1 STL.S16 [R1+0x218], R27 ;  /* 0x0002181b01009387 */ /* 0x000fe60000100600 */
[----:B------:R-:W-:Y:S01]  /*25d10*/  @!P1 PRMT R34, R14, 0x5410, RZ ;  /* 0x000054100e229816 */ /* 0x000fe200000000ff */
[----:B------:R4:W3:Y:S03]  /*25d20*/  LDL.S16 R40, [R1+0x234] ;  /* 0x0002340001287983 */ /* 0x0008e60000100600 */
[----:B------:R-:W4:Y:S01]  /*25d30*/  MUFU.EX2 R14, R172 ;  /* 0x000000ac000e7308 */ /* 0x000f220000000800 */
[----:B-1----:R1:W3:Y:S01]  /*25d40*/  LDL.S16 R33, [R1+0x230] ;  /* 0x0002300001217983 */ /* 0x0022e20000100600 */
[C---:B----4-:R-:W-:Y:S01]  /*25d50*/  F2FP.BF16.F32.PACK_AB R116, R11.reuse, R14 ;  /* 0x0000000e0b74723e */ /* 0x050fe200000010ff */
[----:B------:R-:W-:Y:S01]  /*25d60*/  FADD.FTZ R15, R14, R26 ;  /* 0x0000001a0e0f7221 */ /* 0x000fe20000010000 */
[----:B------:R-:W-:Y:S01]  /*25d70*/  SHF.R.U32.HI R14, RZ, 0x10, R0 ;  /* 0x00000010ff0e7819 */ /* 0x000fe20000011600 */
[----:B------:R-:W-:Y:S02]  /*25d80*/  IMAD.MOV.U32 R172, RZ, RZ, R250 ;  /* 0x000000ffffac7224 */ /* 0x000fe400078e00fa */
[----:B------:R-:W-:Y:S01]  /*25d90*/  FADD.FTZ R22, R11, R15 ;  /* 0x0000000f0b167221 */ /* 0x000fe20000010000 */
[--C-:B------:R-:W-:Y:S02]  /*25da0*/  SHF.R.U32.HI R11, RZ, 0x18, R0.reuse ;  /* 0x00000018ff0b7819 */ /* 0x100fe40000011600 */
[----:B------:R-:W-:Y:S02]  /*25db0*/  PRMT R0, R75, 0x7632, R0 ;  /* 0x000076324b007816 */ /* 0x000fe40000000000 */
[----:B------:R-:W-:Y:S02]  /*25dc0*/  ISETP.GE.U32.AND P1, PT, R193, R11, PT ;  /* 0x0000000bc100720c */ /* 0x000fe40003f26070 */
[----:B------:R-:W-:Y:S02]  /*25dd0*/  PRMT R11, R75, 0x7610, R11 ;  /* 0x000076104b0b7816 */ /* 0x000fe4000000000b */
[----:B------:R-:W-:Y:S02]  /*25de0*/  LOP3.LUT R14, R14, 0xff, RZ, 0xc0, !PT ;  /* 0x000000ff0e0e7812 */ /* 0x000fe400078ec0ff */
[----:B------:R-:W-:Y:S01]  /*25df0*/  PRMT R153, R11, 0x5410, R0 ;  /* 0x000054100b997816 */ /* 0x000fe20000000000 */
[----:B------:R-:W-:Y:S01]  /*25e00*/  @!P4 HFMA2.BF16_V2 R18, -RZ.H0_H0, RZ.H0_H0, -R11.H0_H0 ;  /* 0x200000ffff12c231 */ /* 0x000fe2000034090b */
[----:B------:R-:W-:Y:S04]  /*25e10*/  ISETP.GE.U32.AND P3, PT, R193, R14, PT ;  /* 0x0000000ec100720c */ /* 0x000fe80003f66070 */
[----:B------:R-:W-:Y:S01]  /*25e20*/  PRMT R15, R18, 0x7610, R15 ;  /* 0x00007610120f7816 */ /* 0x000fe2000000000f */
[----:B------:R4:W-:Y:S03]  /*25e30*/  @!P4 STL.S16 [R1+0x224], R18 ;  /* 0x000224120100c387 */ /* 0x0009e60000100600 */
[----:B------:R-:W-:Y:S02]  /*25e40*/  @!P4 PRMT R11, R15, 0x5410, RZ ;  /* 0x000054100f0bc816 */ /* 0x000fe400000000ff */
[----:B------:R1:W4:Y:S03]  /*25e50*/  MUFU.EX2 R15, R197 ;  /* 0x000000c5000f7308 */ /* 0x0003260000000800 */
[----:B------:R4:W-:Y:S01]  /*25e60*/  ST.E.U16 desc[UR4][R2.64+0x50], R11 ;  /* 0x0000500b02007985 */ /* 0x0009e2000c101504 */
[----:B-1----:R-:W-:Y:S02]  /*25e70*/  IMAD.MOV.U32 R197, RZ, RZ, R137 ;  /* 0x000000ffffc57224 */ /* 0x002fe400078e0089 */
[--C-:B----4-:R-:W-:Y:S01]  /*25e80*/  FADD.FTZ R18, R15, R21.reuse ;  /* 0x000000150f127221 */ /* 0x110fe20000010000 */
[----:B------:R-:W-:Y:S04]  /*25e90*/  PRMT R21, R41, 0x7632, R21 ;  /* 0x0000763229157816 */ /* 0x000fe80000000015 */
[----:B------:R-:W-:Y:S01]  /*25ea0*/  PRMT R164, R23, 0x5410, R21 ;  /* 0x0000541017a47816 */ /* 0x000fe20000000015 */
[----:B------:R-:W-:Y:S01]  /*25eb0*/  FADD.FTZ R11, R17, R19 ;  /* 0x00000013110b7221 */ /* 0x000fe20000010000 */
[----:B--2---:R-:W-:Y:S05]  /*25ec0*/  @!P0 HFMA2.BF16_V2 R16, -RZ.H0_H0, RZ.H0_H0, -R0.H0_H0 ;  /* 0x200000ffff108231 */ /* 0x004fea0000340900 */
[----:B------:R-:W-:Y:S01]  /*25ed0*/  PRMT R14, R16, 0x7610, R14 ;  /* 0x00007610100e7816 */ /* 0x000fe2000000000e */
[----:B------:R1:W-:Y:S03]  /*25ee0*/  @!P0 STL.S16 [R1+0x220], R16 ;  /* 0x0002201001008387 */ /* 0x0003e60000100600 */
[----:B------:R-:W-:Y:S01]  /*25ef0*/  @!P0 PRMT R0, R14, 0x5410, RZ ;  /* 0x000054100e008816 */ /* 0x000fe200000000ff */
[----:B------:R4:W2:Y:S01]  /*25f00*/  LDL.S16 R32, [R1+0x214] ;  /* 0x0002140001207983 */ /* 0x0008a20000100600 */
[----:B------:R-:W1:Y:S03]  /*25f10*/  MUFU.EX2 R14, R196 ;  /* 0x000000c4000e7308 */ /* 0x000e660000000800 */
[----:B------:R4:W4:Y:S04]  /*25f20*/  LDL.S16 R26, [R1+0x210] ;  /* 0x00021000011a7983 */ /* 0x0009280000100600 */
[----:B------:R3:W-:Y:S01]  /*25f30*/  ST.E.U16 desc[UR4][R2.64+0x52], R0 ;  /* 0x0000520002007985 */ /* 0x0007e2000c101504 */
[C---:B-1----:R-:W-:Y:S01]  /*25f40*/  F2FP.BF16.F32.PACK_AB R123, R14.reuse, R15 ;  /* 0x0000000f0e7b723e */ /* 0x042fe200000010ff */
[----:B------:R-:W-:Y:S01]  /*25f50*/  FADD.FTZ R27, R14, R18 ;  /* 0x000000120e1b7221 */ /* 0x000fe20000010000 */
[----:B------:R-:W1:Y:S10]  /*25f60*/  MUFU.EX2 R16, R188 ;  /* 0x000000bc00107308 */ /* 0x000e740000000800 */
[----:B------:R-:W-:Y:S01]  /*25f70*/  MUFU.EX2 R18, R211 ;  /* 0x000000d300127308 */ /* 0x000fe20000000800 */
[----:B---3--:R-:W-:Y:S01]  /*25f80*/  LOP3.LUT R0, R51, R132, R108, 0x96, !PT ;  /* 0x0000008433007212 */ /* 0x008fe200078e966c */
[----:B------:R-:W-:Y:S01]  /*25f90*/  @!P3 HFMA2.BF16_V2 R40, -RZ.H0_H0, RZ.H0_H0, -R23.H0_H0 ;  /* 0x200000ffff28b231 */ /* 0x000fe20000340917 */
[C---:B-1----:R-:W-:Y:S01]  /*25fa0*/  F2FP.BF16.F32.PACK_AB R119, R16.reuse, R17 ;  /* 0x000000111077723e */ /* 0x042fe200000010ff */
[----:B------:R-:W-:Y:S01]  /*25fb0*/  FADD.FTZ R36, R16, R11 ;  /* 0x0000000b10247221 */ /* 0x000fe20000010000 */
[----:B------:R-:W-:Y:S01]  /*25fc0*/  LOP3.LUT R11, R0, 0xff, RZ, 0xc0, !PT ;  /* 0x000000ff000b7812 */ /* 0x000fe200078ec0ff */
[----:B------:R-:W-:Y:S01]  /*25fd0*/  @!P1 HFMA2.BF16_V2 R33, -RZ.H0_H0, RZ.H0_H0, -R21.H0_H0 ;  /* 0x200000ffff219231 */ /* 0x000fe20000340915 */
[----:B------:R-:W-:Y:S01]  /*25fe0*/  PRMT R14, R40, 0x7610, R14 ;  /* 0x00007610280e7816 */ /* 0x000fe2000000000e */
[----:B------:R1:W-:Y:S01]  /*25ff0*/  @!P3 STL.S16 [R1+0x234], R40 ;  /* 0x000234280100b387 */ /* 0x0003e20000100600 */
[C---:B------:R-:W-:Y:S01]  /*26000*/  ISETP.GE.U32.AND P4, PT, R193.reuse, R11, PT ;  /* 0x0000000bc100720c */ /* 0x040fe20003f86070 */
[----:B------:R-:W-:Y:S01]  /*26010*/  MUFU.EX2 R16, R203 ;  /* 0x000000cb00107308 */ /* 0x000fe20000000800 */
[----:B------:R-:W-:Y:S01]  /*26020*/  SHF.R.U32.HI R11, RZ, 0x18, R0 ;  /* 0x00000018ff0b7819 */ /* 0x000fe20000011600 */
[----:B------:R3:W-:Y:S01]  /*26030*/  @!P1 STL.S16 [R1+0x230], R33 ;  /* 0x0002302101009387 */ /* 0x0007e20000100600 */
[----:B------:R-:W-:Y:S01]  /*26040*/  @!P3 PRMT R23, R14, 0x5410, RZ ;  /* 0x000054100e17b816 */ /* 0x000fe200000000ff */
[----:B------:R-:W-:Y:S01]  /*26050*/  IMAD.MOV.U32 R188, RZ, RZ, R134 ;  /* 0x000000ffffbc7224 */ /* 0x000fe200078e0086 */
[----:B------:R-:W-:Y:S01]  /*26060*/  ISETP.GE.U32.AND P0, PT, R193, R11, PT ;  /* 0x0000000bc100720c */ /* 0x000fe20003f06070 */
[----:B------:R2:W4:Y:S01]  /*26070*/  LDL.S16 R19, [R1+0x1e4] ;  /* 0x0001e40001137983 */ /* 0x0005220000100600 */
[----:B------:R-:W-:Y:S03]  /*26080*/  PRMT R11, R33, 0x7610, R11 ;  /* 0x00007610210b7816 */ /* 0x000fe6000000000b */
[----:B------:R-:W3:Y:S01]  /*26090*/  MUFU.EX2 R14, R210 ;  /* 0x000000d2000e7308 */ /* 0x000ee20000000800 */
[----:B------:R-:W-:Y:S09]  /*260a0*/  @!P1 PRMT R21, R11, 0x5410, RZ ;  /* 0x000054100b159816 */ /* 0x000ff200000000ff */
[----:B------:R-:W3:Y:S01]  /*260b0*/  MUFU.EX2 R11, R209 ;  /* 0x000000d1000b7308 */ /* 0x000ee20000000800 */
[----:B-1----:R-:W-:Y:S09]  /*260c0*/  LOP3.LUT R40, R50, 0xff, RZ, 0xc0, !PT ;  /* 0x000000ff32287812 */ /* 0x002ff200078ec0ff */
[----:B------:R-:W1:Y:S01]  /*260d0*/  MUFU.EX2 R17, R213 ;  /* 0x000000d500117308 */ /* 0x000e620000000800 */
[----:B---3--:R-:W-:Y:S01]  /*260e0*/  FADD.FTZ R15, R14, R20 ;  /* 0x000000140e0f7221 */ /* 0x008fe20000010000 */
[----:B------:R-:W-:Y:S01]  /*260f0*/  FADD.FTZ R20, R16, R27 ;  /* 0x0000001b10147221 */ /* 0x000fe20000010000 */
[C---:B------:R-:W-:Y:S02]  /*26100*/  F2FP.BF16.F32.PACK_AB R80, R11.reuse, R14 ;  /* 0x0000000e0b50723e */ /* 0x040fe400000010ff */
[----:B------:R-:W-:Y:S01]  /*26110*/  FADD.FTZ R33, R11, R15 ;  /* 0x0000000f0b217221 */ /* 0x000fe20000010000 */
[----:B------:R-:W-:Y:S04]  /*26120*/  SHF.R.U32.HI R11, RZ, 0x10, R0 ;  /* 0x00000010ff0b7819 */ /* 0x000fe80000011600 */
[----:B------:R-:W3:Y:S01]  /*26130*/  MUFU.EX2 R15, R202 ;  /* 0x000000ca000f7308 */ /* 0x000ee20000000800 */
[----:B------:R-:W-:Y:S02]  /*26140*/  LOP3.LUT R0, R0, 0xffff, RZ, 0xc0, !PT ;  /* 0x0000ffff00007812 */ /* 0x000fe400078ec0ff */
[----:B------:R-:W-:Y:S02]  /*26150*/  LOP3.LUT R11, R11, 0xff, RZ, 0xc0, !PT ;  /* 0x000000ff0b0b7812 */ /* 0x000fe400078ec0ff */
[----:B-1----:R-:W-:Y:S02]  /*26160*/  F2FP.BF16.F32.PACK_AB R117, R17, R18 ;  /* 0x000000121175723e */ /* 0x002fe400000010ff */
[----:B------:R-:W-:Y:S02]  /*26170*/  ISETP.GE.U32.AND P1, PT, R193, R11, PT ;  /* 0x0000000bc100720c */ /* 0x000fe40003f26070 */
[--C-:B------:R-:W-:Y:S02]  /*26180*/  SHF.R.U32.HI R11, RZ, 0x8, R0.reuse ;  /* 0x00000008ff0b7819 */ /* 0x100fe40000011600 */
[C---:B------:R-:W-:Y:S02]  /*26190*/  PRMT R0, R10.reuse, 0x7632, R0 ;  /* 0x000076320a007816 */ /* 0x040fe40000000000 */
[----:B------:R-:W-:Y:S02]  /*261a0*/  LOP3.LUT R11, R11, 0xffff, RZ, 0xc0, !PT ;  /* 0x0000ffff0b0b7812 */ /* 0x000fe400078ec0ff */
[----:B------:R-:W-:Y:S02]  /*261b0*/  PRMT R142, R10, 0x5410, R0 ;  /* 0x000054100a8e7816 */ /* 0x000fe40000000000 */
[----:B------:R-:W-:Y:S01]  /*261c0*/  ISETP.GE.U32.AND P3, PT, R193, R11, PT ;  /* 0x0000000bc100720c */ /* 0x000fe20003f66070 */
[--C-:B---3--:R-:W-:Y:S01]  /*261d0*/  FADD.FTZ R27, R15, R20.reuse ;  /* 0x000000140f1b7221 */ /* 0x108fe20000010000 */
[----:B------:R-:W-:Y:S02]  /*261e0*/  PRMT R20, R55, 0x7610, R20 ;  /* 0x0000761037147816 */ /* 0x000fe40000000014 */
[----:B------:R-:W-:Y:S01]  /*261f0*/  F2FP.BF16.F32.PACK_AB R109, R15, R16 ;  /* 0x000000100f6d723e */ /* 0x000fe200000010ff */
[----:B--2---:R-:W-:Y:S02]  /*26200*/  @!P5 HFMA2.BF16_V2 R32, -RZ.H0_H0, RZ.H0_H0, -R10.H0_H0 ;  /* 0x200000ffff20d231 */ /* 0x004fe4000034090a */
[----:B----4-:R-:W-:Y:S03]  /*26210*/  @!P2 HFMA2.BF16_V2 R26, -RZ.H0_H0, RZ.H0_H0, -R0.H0_H0 ;  /* 0x200000ffff1aa231 */ /* 0x010fe60000340900 */
[----:B------:R-:W-:Y:S01]  /*26220*/  PRMT R14, R32, 0x7610, R14 ;  /* 0x00007610200e7816 */ /* 0x000fe2000000000e */
[----:B------:R1:W-:Y:S03]  /*26230*/  @!P5 STL.S16 [R1+0x214], R32 ;  /* 0x000214200100d387 */ /* 0x0003e60000100600 */
[----:B------:R-:W-:Y:S01]  /*26240*/  @!P5 PRMT R10, R14, 0x5410, RZ ;  /* 0x000054100e0ad816 */ /* 0x000fe200000000ff */
[----:B------:R4:W2:Y:S01]  /*26250*/  LDL.S16 R29, [R1+0x1dc] ;  /* 0x0001dc00011d7983 */ /* 0x0008a20000100600 */
[----:B------:R-:W-:Y:S01]  /*26260*/  PRMT R11, R26, 0x7610, R11 ;  /* 0x000076101a0b7816 */ /* 0x000fe2000000000b */
[----:B------:R-:W3:Y:S01]  /*26270*/  MUFU.EX2 R14, R183 ;  /* 0x000000b7000e7308 */ /* 0x000ee20000000800 */
[C---:B------:R-:W-:Y:S01]  /*26280*/  LOP3.LUT P5, RZ, R194.reuse, 0x40, RZ, 0xc0, !PT ;  /* 0x00000040c2ff7812 */ /* 0x040fe200078ac0ff */
[----:B------:R-:W-:Y:S01]  /*26290*/  @!P2 STL.S16 [R1+0x210], R26 ;  /* 0x0002101a0100a387 */ /* 0x000fe20000100600 */
[----:B------:R-:W-:Y:S02]  /*262a0*/  @!P2 PRMT R0, R11, 0x5410, RZ ;  /* 0x000054100b00a816 */ /* 0x000fe400000000ff */
[----:B------:R-:W-:Y:S01]  /*262b0*/  LOP3.LUT R194, R194, 0xffffffdf, RZ, 0xc0, !PT ;  /* 0xffffffdfc2c27812 */ /* 0x000fe200078ec0ff */
[----:B------:R4:W4:Y:S04]  /*262c0*/  LDL.S16 R28, [R1+0x1e0] ;  /* 0x0001e000011c7983 */ /* 0x0009280000100600 */
[----:B------:R-:W1:Y:S01]  /*262d0*/  MUFU.EX2 R11, R179 ;  /* 0x000000b3000b7308 */ /* 0x000e620000000800 */
[----:B------:R1:W-:Y:S04]  /*262e0*/  ST.E.U16 desc[UR4][R8.64+0x4e], R10 ;  /* 0x00004e0a08007985 */ /* 0x0003e8000c101504 */
[----:B------:R1:W-:Y:S01]  /*262f0*/  ST.E.U16 desc[UR4][R8.64+0x50], R0 ;  /* 0x0000500008007985 */ /* 0x0003e2000c101504 */
[----:B---3--:R-:W-:Y:S01]  /*26300*/  FADD.FTZ R22, R14, R22 ;  /* 0x000000160e167221 */ /* 0x008fe20000010000 */
[C---:B-1----:R-:W-:Y:S01]  /*26310*/  F2FP.BF16.F32.PACK_AB R97, R11.reuse, R14 ;  /* 0x0000000e0b61723e */ /* 0x042fe200000010ff */
[----:B------:R-:W-:Y:S02]  /*26320*/  IMAD.MOV.U32 R179, RZ, RZ, R138 ;  /* 0x000000ffffb37224 */ /* 0x000fe400078e008a */
[--C-:B------:R-:W-:Y:S01]  /*26330*/  FADD.FTZ R32, R11, R22.reuse ;  /* 0x000000160b207221 */ /* 0x100fe20000010000 */
[----:B------:R-:W-:Y:S01]  /*26340*/  PRMT R22, R55, 0x7632, R22 ;  /* 0x0000763237167816 */ /* 0x000fe20000000016 */
[----:B------:R1:W-:Y:S03]  /*26350*/  MUFU.EX2 R11, R199 ;  /* 0x000000c7000b7308 */ /* 0x0003e60000000800 */
[----:B------:R-:W-:Y:S02]  /*26360*/  PRMT R148, R20, 0x5410, R22 ;  /* 0x0000541014947816 */ /* 0x000fe40000000016 */
[C---:B------:R-:W-:Y:S05]  /*26370*/  PRMT R10, R98.reuse, 0x7610, R10 ;  /* 0x00007610620a7816 */ /* 0x040fea000000000a */
[----:B------:R-:W-:Y:S01]  /*26380*/  MUFU.EX2 R26, R204 ;  /* 0x000000cc001a7308 */ /* 0x000fe20000000800 */
[----:B------:R-:W-:Y:S01]  /*26390*/  PRMT R0, R98, 0x7632, R0 ;  /* 0x0000763262007816 */ /* 0x000fe20000000000 */
[----:B------:R-:W-:Y:S03]  /*263a0*/  @!P5 HFMA2.BF16_V2 R19, -RZ.H0_H0, RZ.H0_H0, -R10.H0_H0 ;  /* 0x200000ffff13d231 */ /* 0x000fe6000034090a */
[----:B------:R-:W-:Y:S01]  /*263b0*/  PRMT R135, R10, 0x5410, R0 ;  /* 0x000054100a877816 */ /* 0x000fe20000000000 */
[----:B-1----:R-:W-:Y:S01]  /*263c0*/  IMAD.MOV.U32 R199, RZ, RZ, R192 ;  /* 0x000000ffffc77224 */ /* 0x002fe200078e00c0 */
[----:B------:R-:W-:Y:S01]  /*263d0*/  PRMT R37, R19, 0x7610, R37 ;  /* 0x0000761013257816 */ /* 0x000fe20000000025 */
[----:B------:R1:W-:Y:S03]  /*263e0*/  @!P5 STL.S16 [R1+0x1e4], R19 ;  /* 0x0001e4130100d387 */ /* 0x0003e60000100600 */
[----:B------:R-:W-:Y:S01]  /*263f0*/  @!P5 PRMT R10, R37, 0x5410, RZ ;  /* 0x00005410250ad816 */ /* 0x000fe200000000ff */
[----:B------:R-:W3:Y:S04]  /*26400*/  S2R R192, SR_TID.X ;  /* 0x0000000000c07919 */ /* 0x000ee80000002100 */
[----:B------:R3:W-:Y:S01]  /*26410*/  ST.E.U16 desc[UR4][R6.64+0x50], R10 ;  /* 0x0000500a06007985 */ /* 0x0007e2000c101504 */
[----:B-1----:R-:W-:Y:S04]  /*26420*/  LOP3.LUT R19, R58, 0xffff, RZ, 0xc0, !PT ;  /* 0x0000ffff3a137812 */ /* 0x002fe800078ec0ff */
[----:B------:R-:W-:Y:S04]  /*26430*/  SHF.R.U32.HI R19, RZ, 0x8, R19 ;  /* 0x00000008ff137819 */ /* 0x000fe80000011613 */
[----:B------:R-:W-:Y:S01]  /*26440*/  LOP3.LUT R14, R19, 0xffff, RZ, 0xc0, !PT ;  /* 0x0000ffff130e7812 */ /* 0x000fe200078ec0ff */
[----:B---3--:R-:W1:Y:S01]  /*26450*/  MUFU.EX2 R10, R201 ;  /* 0x000000c9000a7308 */ /* 0x008e620000000800 */
[----:B------:R-:W-:Y:S02]  /*26460*/  IMAD.SHL.U32 R192, R192, 0x2, RZ ;  /* 0x00000002c0c07824 */ /* 0x000fe400078e00ff */
[----:B------:R-:W-:Y:S02]  /*26470*/  ISETP.GE.U32.AND P5, PT, R193, R14, PT ;  /* 0x0000000ec100720c */ /* 0x000fe40003fa6070 */
[----:B------:R-:W-:Y:S02]  /*26480*/  SHF.R.U32.HI R14, RZ, 0x18, R58 ;  /* 0x00000018ff0e7819 */ /* 0x000fe4000001163a */
[----:B------:R-:W-:Y:S02]  /*26490*/  LOP3.LUT R192, R192, 0x6, RZ, 0xc0, !PT ;  /* 0x00000006c0c07812 */ /* 0x000fe400078ec0ff */
[----:B-1----:R-:W-:Y:S01]  /*264a0*/  F2FP.BF16.F32.PACK_AB R83, R10, R11 ;  /* 0x0000000b0a53723e */ /* 0x002fe200000010ff */
[----:B--2---:R-:W-:Y:S05]  /*264b0*/  @!P4 HFMA2.BF16_V2 R29, -RZ.H0_H0, RZ.H0_H0, -R20.H0_H0 ;  /* 0x200000ffff1dc231 */ /* 0x004fea0000340914 */
[----:B------:R-:W-:Y:S01]  /*264c0*/  PRMT R16, R29, 0x7610, R16 ;  /* 0x000076101d107816 */ /* 0x000fe20000000010 */
[----:B------:R-:W-:Y:S01]  /*264d0*/  @!P4 STL.S16 [R1+0x1dc], R29 ;  /* 0x0001dc1d0100c387 */ /* 0x000fe20000100600 */
[----:B----4-:R-:W-:Y:S02]  /*264e0*/  @!P6 HFMA2.BF16_V2 R28, -RZ.H0_H0, RZ.H0_H0, -R0.H0_H0 ;  /* 0x200000ffff1ce231 */ /* 0x010fe40000340900 */
[----:B------:R-:W-:Y:S01]  /*264f0*/  @!P4 PRMT R20, R16, 0x5410, RZ ;  /* 0x000054101014c816 */ /* 0x000fe200000000ff */
[----:B------:R-:W-:Y:S01]  /*26500*/  FADD.FTZ R16, R18, R33 ;  /* 0x0000002112107221 */ /* 0x000fe20000010000 */
[----:B------:R-:W-:Y:S02]  /*26510*/  ISETP.GE.U32.AND P4, PT, R193, R14, PT ;  /* 0x0000000ec100720c */ /* 0x000fe40003f86070 */
[----:B------:R-:W-:Y:S01]  /*26520*/  PRMT R15, R28, 0x7610, R15 ;  /* 0x000076101c0f7816 */ /* 0x000fe2000000000f */
[----:B------:R1:W-:Y:S01]  /*26530*/  @!P6 STL.S16 [R1+0x1e0], R28 ;  /* 0x0001e01c0100e387 */ /* 0x0003e20000100600 */
[----:B------:R2:W-:Y:S02]  /*26540*/  MUFU.EX2 R14, R191 ;  /* 0x000000bf000e7308 */ /* 0x0005e40000000800 */
[----:B------:R-:W-:Y:S01]  /*26550*/  @!P6 PRMT R0, R15, 0x5410, RZ ;  /* 0x000054100f00e816 */ /* 0x000fe200000000ff */
[----:B------:R4:W3:Y:S04]  /*26560*/  LDL.S16 R43, [R1+0x258] ;  /* 0x00025800012b7983 */ /* 0x0008e80000100600 */
[----:B------:R4:W4:Y:S03]  /*26570*/  LDL.S16 R42, [R1+0x254] ;  /* 0x00025400012a7983 */ /* 0x0009260000100600 */
[----:B------:R-:W1:Y:S01]  /*26580*/  MUFU.EX2 R15, R190 ;  /* 0x000000be000f7308 */ /* 0x000e620000000800 */
[----:B------:R3:W4:Y:S04]  /*26590*/  LDL.S16 R37, [R1+0x250] ;  /* 0x0002500001257983 */ /* 0x0007280000100600 */
[----:B------:R1:W-:Y:S01]  /*265a0*/  ST.E.U16 desc[UR4][R6.64+0x52], R0 ;  /* 0x0000520006007985 */ /* 0x0003e2000c101504 */
[----:B--2---:R-:W-:Y:S03]  /*265b0*/  IMAD.MOV.U32 R191, RZ, RZ, R12 ;  /* 0x000000ffffbf7224 */ /* 0x004fe600078e000c */
[----:B------:R-:W-:Y:S04]  /*265c0*/  ST.E.U16 desc[UR4][R30.64+0x60], R25 ;  /* 0x000060191e007985 */ /* 0x000fe8000c101504 */
[----:B------:R-:W-:Y:S01]  /*265d0*/  ST.E.U16 desc[UR4][R30.64+0x62], R24 ;  /* 0x000062181e007985 */ /* 0x000fe2000c101504 */
[----:B-1----:R-:W-:Y:S01]  /*265e0*/  IMAD.WIDE.U32 R28, R102, -0x326172a9, RZ ;  /* 0xcd9e8d57661c7825 */ /* 0x002fe200078e00ff */
[----:B------:R-:W-:Y:S02]  /*265f0*/  F2FP.BF16.F32.PACK_AB R79, R14, R15 ;  /* 0x0000000f0e4f723e */ /* 0x000fe400000010ff */
[----:B------:R1:W-:Y:S01]  /*26600*/  ST.E.U16 desc[UR4][R2.64+0x60], R23 ;  /* 0x0000601702007985 */ /* 0x0003e2000c101504 */
[----:B------:R-:W-:Y:S01]  /*26610*/  IMAD.MOV.U32 R190, RZ, RZ, R13 ;  /* 0x000000ffffbe7224 */ /* 0x000fe200078e000d */
[----:B------:R-:W-:Y:S02]  /*26620*/  LOP3.LUT R19, R29, R225, R110, 0x96, !PT ;  /* 0x000000e11d137212 */ /* 0x000fe400078e966e */
[----:B------:R-:W-:Y:S01]  /*26630*/  LOP3.LUT R18, R47, R224, R28, 0x96, !PT ;  /* 0x000000e02f127212 */ /* 0x000fe200078e961c */
[----:B------:R-:W-:Y:S04]  /*26640*/  ST.E.U16 desc[UR4][R2.64+0x62], R21 ;  /* 0x0000621502007985 */ /* 0x000fe8000c101504 */
[----:B------:R-:W-:Y:S01]  /*26650*/  ST.E.U16 desc[UR4][R8.64+0x5e], R20 ;  /* 0x00005e1408007985 */ /* 0x000fe2000c101504 */
[----:B------:R-:W-:Y:S01]  /*26660*/  FADD.FTZ R0, R11, R36 ;  /* 0x000000240b007221 */ /* 0x000fe20000010000 */
[----:B------:R-:W-:Y:S03]  /*26670*/  FADD.FTZ R36, R17, R16 ;  /* 0x0000001011247221 */ /* 0x000fe60000010000 */
[----:B------:R-:W-:Y:S01]  /*26680*/  FADD.FTZ R33, R10, R0 ;  /* 0x000000000a217221 */ /* 0x000fe20000010000 */
[----:B------:R-:W-:Y:S01]  /*26690*/  IMAD.WIDE.U32 R10, R19, -0x2daee0ad, RZ ;  /* 0xd2511f53130a7825 */ /* 0x000fe200078e00ff */
[----:B------:R-:W2:Y:S03]  /*266a0*/  MUFU.EX2 R0, R212 ;  /* 0x000000d400007308 */ /* 0x000ea60000000800 */
[----:B------:R-:W-:Y:S01]  /*266b0*/  IMAD.WIDE.U32 R18, R18, -0x2daee0ad, RZ ;  /* 0xd2511f5312127825 */ /* 0x000fe200078e00ff */
[----:B------:R-:W-:Y:S04]  /*266c0*/  LOP3.LUT R11, R11, R232, R78, 0x96, !PT ;  /* 0x000000e80b0b7212 */ /* 0x000fe800078e964e */
[----:B------:R-:W-:Y:S01]  /*266d0*/  LOP3.LUT R19, R19, R241, R10, 0x96, !PT ;  /* 0x000000f113137212 */ /* 0x000fe200078e960a */
[----:B------:R-:W-:Y:S04]  /*266e0*/  IMAD.WIDE.U32 R16, R11, -0x326172a9, RZ ;  /* 0xcd9e8d570b107825 */ /* 0x000fe800078e00ff */
[----:B------:R-:W-:Y:S01]  /*266f0*/  FADD.FTZ R10, R15, R32 ;  /* 0x000000200f0a7221 */ /* 0x000fe20000010000 */
[----:B------:R-:W-:Y:S03]  /*26700*/  FADD.FTZ R11, R26, R27 ;  /* 0x0000001b1a0b7221 */ /* 0x000fe60000010000 */
[----:B------:R-:W-:Y:S01]  /*26710*/  FADD.FTZ R32, R14, R10 ;  /* 0x0000000a0e207221 */ /* 0x000fe20000010000 */
[----:B------:R-:W-:Y:S02]  /*26720*/  LOP3.LUT R10, R17, R219, R46, 0x96, !PT ;  /* 0x000000db110a7212 */ /* 0x000fe400078e962e */
[C---:B--2---:R-:W-:Y:S01]  /*26730*/  F2FP.BF16.F32.PACK_AB R107, R0.reuse, R26 ;  /* 0x0000001a006b723e */ /* 0x044fe200000010ff */
[----:B------:R-:W-:Y:S02]  /*26740*/  FADD.FTZ R26, R0, R11 ;  /* 0x0000000b001a7221 */ /* 0x000fe40000010000 */
[----:B------:R-:W-:Y:S04]  /*26750*/  IMAD.WIDE.U32 R14, R10, -0x2daee0ad, RZ ;  /* 0xd2511f530a0e7825 */ /* 0x000fe800078e00ff */
[----:B------:R-:W-:Y:S01]  /*26760*/  IMAD.WIDE.U32 R10, R19, -0x326172a9, RZ ;  /* 0xcd9e8d57130a7825 */ /* 0x000fe200078e00ff */
[----:B------:R-:W-:Y:S04]  /*26770*/  LOP3.LUT R15, R15, R239, R18, 0x96, !PT ;  /* 0x000000ef0f0f7212 */ /* 0x000fe800078e9612 */
[----:B------:R-:W-:Y:S01]  /*26780*/  LOP3.LUT R0, R11, R237, R16, 0x96, !PT ;  /* 0x000000ed0b007212 */ /* 0x000fe200078e9610 */
[----:B------:R-:W-:Y:S01]  /*26790*/  IMAD.WIDE.U32 R102, R15, -0x326172a9, RZ ;  /* 0xcd9e8d570f667825 */ /* 0x000fe200078e00ff */
[----:B------:R-:W2:Y:S03]  /*267a0*/  MUFU.EX2 R11, R206 ;  /* 0x000000ce000b7308 */ /* 0x000ea60000000800 */
[----:B------:R-:W-:Y:S01]  /*267b0*/  IMAD.WIDE.U32 R120, R0, -0x2daee0ad, RZ ;  /* 0xd2511f5300787825 */ /* 0x000fe200078e00ff */
[----:B------:R-:W-:Y:S04]  /*267c0*/  LOP3.LUT R27, R103, R235, R10, 0x96, !PT ;  /* 0x000000eb671b7212 */ /* 0x000fe800078e960a */
[----:B------:R-:W-:Y:S02]  /*267d0*/  LOP3.LUT R14, R121, R233, R14, 0x96, !PT ;  /* 0x000000e9790e7212 */ /* 0x000fe400078e960e */
[----:B------:R-:W1:Y:S03]  /*267e0*/  MUFU.EX2 R0, R207 ;  /* 0x000000cf00007308 */ /* 0x000e660000000800 */
[----:B------:R-:W-:Y:S04]  /*267f0*/  IMAD.WIDE.U32 R56, R14, -0x326172a9, RZ ;  /* 0xcd9e8d570e387825 */ /* 0x000fe800078e00ff */
[----:B--2---:R-:W-:Y:S01]  /*26800*/  FADD.FTZ R10, R11, R33 ;  /* 0x000000210b0a7221 */ /* 0x004fe20000010000 */
[----:B-1----:R-:W-:Y:S02]  /*26810*/  LOP3.LUT R23, R57, R141, R102, 0x96, !PT ;  /* 0x0000008d39177212 */ /* 0x002fe400078e9666 */
[----:B------:R-:W1:Y:S02]  /*26820*/  MUFU.EX2 R14, R218 ;  /* 0x000000da000e7308 */ /* 0x000e640000000800 */
[----:B------:R-:W-:Y:S02]  /*26830*/  LOP3.LUT R15, R23, 0xff, RZ, 0xc0, !PT ;  /* 0x000000ff170f7812 */ /* 0x000fe400078ec0ff */
[C---:B------:R-:W-:Y:S01]  /*26840*/  F2FP.BF16.F32.PACK_AB R75, R0.reuse, R11 ;  /* 0x0000000b004b723e */ /* 0x040fe200000010ff */
[--C-:B------:R-:W-:Y:S01]  /*26850*/  FADD.FTZ R25, R0, R10.reuse ;  /* 0x0000000a00197221 */ /* 0x100fe20000010000 */
[C---:B------:R-:W-:Y:S04]  /*26860*/  PRMT R10, R99.reuse, 0x7610, R10 ;  /* 0x00007610630a7816 */ /* 0x040fe8000000000a */
[----:B------:R-:W2:Y:S01]  /*26870*/  MUFU.EX2 R11, R222 ;  /* 0x000000de000b7308 */ /* 0x000ea20000000800 */
[----:B------:R-:W-:Y:S04]  /*26880*/  PRMT R0, R99, 0x7632, R0 ;  /* 0x0000763263007816 */ /* 0x000fe80000000000 */
[----:B------:R-:W-:Y:S01]  /*26890*/  PRMT R143, R10, 0x5410, R0 ;  /* 0x000054100a8f7816 */ /* 0x000fe20000000000 */
[----:B---3--:R-:W-:Y:S02]  /*268a0*/  @!P3 HFMA2.BF16_V2 R43, -RZ.H0_H0, RZ.H0_H0, -R22.H0_H0 ;  /* 0x200000ffff2bb231 */ /* 0x008fe40000340916 */
[----:B----4-:R-:W-:Y:S03]  /*268b0*/  @!P1 HFMA2.BF16_V2 R42, -RZ.H0_H0, RZ.H0_H0, -R10.H0_H0 ;  /* 0x200000ffff2a9231 */ /* 0x010fe6000034090a */
[----:B------:R-:W-:Y:S01]  /*268c0*/  PRMT R16, R43, 0x7610, R16 ;  /* 0x000076102b107816 */ /* 0x000fe20000000010 */
[----:B------:R-:W-:Y:S01]  /*268d0*/  @!P3 STL.S16 [R1+0x258], R43 ;  /* 0x0002582b0100b387 */ /* 0x000fe20000100600 */
[----:B------:R-:W-:Y:S01]  /*268e0*/  @!P0 HFMA2.BF16_V2 R37, -RZ.H0_H0, RZ.H0_H0, -R0.H0_H0 ;  /* 0x200000ffff258231 */ /* 0x000fe20000340900 */
[----:B------:R-:W-:Y:S02]  /*268f0*/  PRMT R18, R42, 0x7610, R18 ;  /* 0x000076102a127816 */ /* 0x000fe40000000012 */
[----:B------:R3:W-:Y:S01]  /*26900*/  @!P1 STL.S16 [R1+0x254], R42 ;  /* 0x0002542a01009387 */ /* 0x0007e20000100600 */
[----:B------:R-:W-:Y:S01]  /*26910*/  @!P3 PRMT R22, R16, 0x5410, RZ ;  /* 0x000054101016b816 */ /* 0x000fe200000000ff */
[----:B-1----:R-:W-:Y:S01]  /*26920*/  FADD.FTZ R16, R14, R36 ;  /* 0x000000240e107221 */ /* 0x002fe20000010000 */
[----:B------:R-:W-:Y:S01]  /*26930*/  ISETP.GE.U32.AND P3, PT, R193, R15, PT ;  /* 0x0000000fc100720c */ /* 0x000fe20003f66070 */
[----:B------:R1:W-:Y:S01]  /*26940*/  @!P0 STL.S16 [R1+0x250], R37 ;  /* 0x0002502501008387 */ /* 0x0003e20000100600 */
[----:B------:R-:W-:Y:S01]  /*26950*/  PRMT R17, R37, 0x7610, R17 ;  /* 0x0000761025117816 */ /* 0x000fe20000000011 */
[C---:B--2---:R-:W-:Y:S01]  /*26960*/  FADD.FTZ R183, R11.reuse, R16 ;  /* 0x000000100bb77221 */ /* 0x044fe20000010000 */
[----:B------:R-:W-:Y:S01]  /*26970*/  F2FP.BF16.F32.PACK_AB R14, R11, R14 ;  /* 0x0000000e0b0e723e */ /* 0x000fe200000010ff */
[----:B------:R4:W2:Y:S01]  /*26980*/  LDL.S16 R150, [R1+0x274] ;  /* 0x0002740001967983 */ /* 0x0008a20000100600 */
[----:B------:R-:W-:Y:S02]  /*26990*/  LOP3.LUT R15, R23, 0xffff, RZ, 0xc0, !PT ;  /* 0x0000ffff170f7812 */ /* 0x000fe400078ec0ff */
[----:B------:R-:W-:Y:S01]  /*269a0*/  SHF.R.U32.HI R11, RZ, 0x18, R23 ;  /* 0x00000018ff0b7819 */ /* 0x000fe20000011617 */
[----:B------:R4:W4:Y:S01]  /*269b0*/  LDL.S16 R149, [R1+0x270] ;  /* 0x0002700001957983 */ /* 0x0009220000100600 */
[----:B------:R-:W-:Y:S02]  /*269c0*/  @!P0 PRMT R0, R17, 0x5410, RZ ;  /* 0x0000541011008816 */ /* 0x000fe400000000ff */
[----:B------:R-:W-:Y:S01]  /*269d0*/  SHF.R.U32.HI R15, RZ, 0x8, R15 ;  /* 0x00000008ff0f7819 */ /* 0x000fe2000001160f */
[----:B------:R2:W4:Y:S01]  /*269e0*/  LDL.S16 R103, [R1+0x27c] ;  /* 0x00027c0001677983 */ /* 0x0005220000100600 */
[----:B------:R-:W-:Y:S02]  /*269f0*/  ISETP.GE.U32.AND P0, PT, R193, R11, PT ;  /* 0x0000000bc100720c */ /* 0x000fe40003f06070 */
[----:B------:R-:W-:Y:S01]  /*26a00*/  LOP3.LUT R11, R29, R225, R184, 0x96, !PT ;  /* 0x000000e11d0b7212 */ /* 0x000fe200078e96b8 */
[----:B------:R4:W-:Y:S01]  /*26a10*/  ST.E.U16 desc[UR4][R8.64+0x60], R22 ;  /* 0x0000601608007985 */ /* 0x0009e2000c101504 */
[----:B------:R-:W-:Y:S02]  /*26a20*/  LOP3.LUT R15, R15, 0xffff, RZ, 0xc0, !PT ;  /* 0x0000ffff0f0f7812 */ /* 0x000fe400078ec0ff */
[----:B------:R-:W-:Y:S01]  /*26a30*/  @!P1 PRMT R10, R18, 0x5410, RZ ;  /* 0x00005410120a9816 */ /* 0x000fe200000000ff */
[----:B------:R-:W-:Y:S01]  /*26a40*/  IMAD.WIDE.U32 R18, R11, -0x2daee0ad, RZ ;  /* 0xd2511f530b127825 */ /* 0x000fe200078e00ff */
[----:B------:R-:W-:Y:S01]  /*26a50*/  ISETP.GE.U32.AND P1, PT, R193, R15, PT ;  /* 0x0000000fc100720c */ /* 0x000fe20003f26070 */
[----:B---3--:R3:W3:Y:S01]  /*26a60*/  LDL.S16 R42, [R1+0x278] ;  /* 0x00027800012a7983 */ /* 0x0086e20000100600 */
[----:B------:R-:W-:Y:S01]  /*26a70*/  LOP3.LUT R16, R45, R224, R28, 0x96, !PT ;  /* 0x000000e02d107212 */ /* 0x000fe200078e961c */
[----:B------:R-:W1:Y:S01]  /*26a80*/  MUFU.EX2 R15, R205 ;  /* 0x000000cd000f7308 */ /* 0x000e620000000800 */
[----:B------:R-:W-:Y:S01]  /*26a90*/  LOP3.LUT R19, R19, R232, R74, 0x96, !PT ;  /* 0x000000e813137212 */ /* 0x000fe200078e964a */
[----:B-1----:R-:W-:Y:S01]  /*26aa0*/  IMAD.WIDE.U32 R36, R144, -0x326172a9, RZ ;  /* 0xcd9e8d5790247825 */ /* 0x002fe200078e00ff */
[----:B------:R-:W-:Y:S01]  /*26ab0*/  @P0 LOP3.LUT R194, R194, 0x20, RZ, 0xfc, !PT ;  /* 0x00000020c2c20812 */ /* 0x000fe200078efcff */
[----:B------:R-:W-:Y:S01]  /*26ac0*/  ST.E.U16 desc[UR4][R6.64+0x62], R0 ;  /* 0x0000620006007985 */ /* 0x000fe2000c101504 */
[----:B------:R-:W-:Y:S01]  /*26ad0*/  ISETP.GE.U32.AND P0, PT, R193, R40, PT ;  /* 0x00000028c100720c */ /* 0x000fe20003f06070 */
[----:B------:R-:W-:Y:S01]  /*26ae0*/  IMAD.WIDE.U32 R16, R16, -0x2daee0ad, RZ ;  /* 0xd2511f5310107825 */ /* 0x000fe200078e00ff */
[CC--:B------:R-:W-:Y:S03]  /*26af0*/  LOP3.LUT R33, R37.reuse, R225.reuse, R110, 0x96, !PT ;  /* 0x000000e125217212 */ /* 0x0c0fe600078e966e */
[----:B------:R-:W1:Y:S01]  /*26b00*/  MUFU.EX2 R11, R208 ;  /* 0x000000d0000b7308 */ /* 0x000e620000000800 */
[----:B------:R-:W-:Y:S01]  /*26b10*/  LOP3.LUT R28, R37, R225, R184, 0x96, !PT ;  /* 0x000000e1251c7212 */ /* 0x000fe200078e96b8 */
[----:B------:R-:W-:Y:S01]  /*26b20*/  IMAD.WIDE.U32 R20, R19, -0x326172a9, RZ ;  /* 0xcd9e8d5713147825 */ /* 0x000fe200078e00ff */
[----:B------:R-:W-:Y:S01]  /*26b30*/  LOP3.LUT R24, R17, R241, R18, 0x96, !PT ;  /* 0x000000f111187212 */ /* 0x000fe200078e9612 */
[----:B------:R-:W-:Y:S03]  /*26b40*/  ST.E.U16 desc[UR4][R6.64+0x60], R10 ;  /* 0x0000600a06007985 */ /* 0x000fe6000c101504 */
[----:B------:R-:W-:Y:S01]  /*26b50*/  LOP3.LUT R18, R21, R219, R44, 0x96, !PT ;  /* 0x000000db15127212 */ /* 0x000fe200078e962c */
[----:B------:R-:W-:Y:S01]  /*26b60*/  ST.E.U16 desc[UR4][R30.64+0x70], R34 ;  /* 0x000070221e007985 */ /* 0x000fe2000c101504 */
[----:B------:R-:W-:Y:S03]  /*26b70*/  FADD.FTZ R17, R15, R32 ;  /* 0x000000200f117221 */ /* 0x000fe60000010000 */
[----:B------:R-:W-:Y:S05]  /*26b80*/  IMAD.WIDE.U32 R18, R18, -0x2daee0ad, RZ ;  /* 0xd2511f5312127825 */ /* 0x000fea00078e00ff */
[----:B------:R-:W-:Y:S01]  /*26b90*/  LOP3.LUT R19, R19, R239, R16, 0x96, !PT ;  /* 0x000000ef13137212 */ /* 0x000fe200078e9610 */
[C---:B-1----:R-:W-:Y:S01]  /*26ba0*/  FADD.FTZ R21, R11.reuse, R17 ;  /* 0x000000110b157221 */ /* 0x042fe20000010000 */
[----:B------:R-:W-:Y:S01]  /*26bb0*/  F2FP.BF16.F32.PACK_AB R37, R11, R15 ;  /* 0x0000000f0b25723e */ /* 0x000fe200000010ff */
[----:B------:R-:W-:Y:S01]  /*26bc0*/  IMAD.WIDE.U32 R16, R24, -0x326172a9, RZ ;  /* 0xcd9e8d5718107825 */ /* 0x000fe200078e00ff */
[----:B------:R-:W1:Y:S03]  /*26bd0*/  MUFU.EX2 R15, R220 ;  /* 0x000000dc000f7308 */ /* 0x000e660000000800 */
[----:B------:R-:W-:Y:S01]  /*26be0*/  IMAD.WIDE.U32 R98, R19, -0x326172a9, RZ ;  /* 0xcd9e8d5713627825 */ /* 0x000fe200078e00ff */
[----:B------:R-:W-:Y:S02]  /*26bf0*/  LOP3.LUT R11, R17, R237, R20, 0x96, !PT ;  /* 0x000000ed110b7212 */ /* 0x000fe400078e9614 */
[----:B------:R-:W-:Y:S02]  /*26c00*/  PRMT R19, R54, 0x7610, R19 ;  /* 0x0000761036137816 */ /* 0x000fe40000000013 */
[----:B------:R-:W-:Y:S01]  /*26c10*/  LOP3.LUT R24, R99, R235, R16, 0x96, !PT ;  /* 0x000000eb63187212 */ /* 0x000fe200078e9610 */
[----:B------:R-:W-:Y:S01]  /*26c20*/  IMAD.WIDE.U32 R110, R11, -0x2daee0ad, RZ ;  /* 0xd2511f530b6e7825 */ /* 0x000fe200078e00ff */
[----:B------:R-:W-:Y:S01]  /*26c30*/  PRMT R20, R49, 0x7632, R20 ;  /* 0x0000763231147816 */ /* 0x000fe20000000014 */
[----:B------:R-:W1:Y:S03]  /*26c40*/  MUFU.EX2 R11, R221 ;  /* 0x000000dd000b7308 */ /* 0x000e660000000800 */
[----:B------:R-:W-:Y:S01]  /*26c50*/  LOP3.LUT R18, R111, R233, R18, 0x96, !PT ;  /* 0x000000e96f127212 */ /* 0x000fe200078e9612 */
[----:B-1----:R-:W-:Y:S06]  /*26c60*/  FADD.FTZ R16, R15, R26 ;  /* 0x0000001a0f107221 */ /* 0x002fec0000010000 */
[----:B------:R-:W1:Y:S01]  /*26c70*/  MUFU.EX2 R17, R215 ;  /* 0x000000d700117308 */ /* 0x000e620000000800 */
[C---:B------:R-:W-:Y:S01]  /*26c80*/  F2FP.BF16.F32.PACK_AB R26, R11.reuse, R15 ;  /* 0x0000000f0b1a723e */ /* 0x040fe200000010ff */
[----:B------:R-:W-:Y:S01]  /*26c90*/  FADD.FTZ R184, R11, R16 ;  /* 0x000000100bb87221 */ /* 0x000fe20000010000 */
[C---:B------:R-:W-:Y:S02]  /*26ca0*/  PRMT R15, R129.reuse, 0x7610, R15 ;  /* 0x00007610810f7816 */ /* 0x040fe4000000000f */
[----:B------:R-:W-:Y:S04]  /*26cb0*/  PRMT R11, R129, 0x7632, R11 ;  /* 0x00007632810b7816 */ /* 0x000fe8000000000b */
[----:B------:R-:W-:Y:S02]  /*26cc0*/  PRMT R158, R15, 0x5410, R11 ;  /* 0x000054100f9e7816 */ /* 0x000fe4000000000b */
[----:B-1----:R-:W-:Y:S01]  /*26cd0*/  F2FP.BF16.F32.PACK_AB R32, R5, R17 ;  /* 0x000000110520723e */ /* 0x002fe200000010ff */
[----:B--2---:R-:W-:Y:S02]  /*26ce0*/  @!P3 HFMA2.BF16_V2 R150, -RZ.H0_H0, RZ.H0_H0, -R15.H0_H0 ;  /* 0x200000ffff96b231 */ /* 0x004fe4000034090f */
[----:B----4-:R-:W-:Y:S03]  /*26cf0*/  @!P1 HFMA2.BF16_V2 R149, -RZ.H0_H0, RZ.H0_H0, -R11.H0_H0 ;  /* 0x200000ffff959231 */ /* 0x010fe6000034090b */
[----:B------:R-:W-:Y:S04]  /*26d00*/  PRMT R55, R150, 0x7610, R55 ;  /* 0x0000761096377816 */ /* 0x000fe80000000037 */
[----:B------:R-:W-:Y:S02]  /*26d10*/  @!P3 PRMT R15, R55, 0x5410, RZ ;  /* 0x00005410370fb816 */ /* 0x000fe400000000ff */
[----:B------:R-:W-:Y:S04]  /*26d20*/  PRMT R22, R149, 0x7610, R22 ;  /* 0x0000761095167816 */ /* 0x000fe80000000016 */
[----:B------:R-:W-:Y:S01]  /*26d30*/  @!P1 PRMT R11, R22, 0x5410, RZ ;  /* 0x00005410160b9816 */ /* 0x000fe200000000ff */
[----:B---3--:R-:W-:Y:S05]  /*26d40*/  @!P5 HFMA2.BF16_V2 R42, -RZ.H0_H0, RZ.H0_H0, -R35.H0_H0 ;  /* 0x200000ffff2ad231 */ /* 0x008fea0000340923 */
[----:B------:R-:W-:Y:S01]  /*26d50*/  PRMT R111, R42, 0x7610, R111 ;  /* 0x000076102a6f7816 */ /* 0x000fe2000000006f */
[----:B------:R1:W-:Y:S03]  /*26d60*/  @!P5 STL.S16 [R1+0x278], R42 ;  /* 0x0002782a0100d387 */ /* 0x0003e60000100600 */
[----:B------:R-:W-:Y:S01]  /*26d70*/  @!P5 PRMT R35, R111, 0x5410, RZ ;  /* 0x000054106f23d816 */ /* 0x000fe200000000ff */
[----:B------:R4:W2:Y:S04]  /*26d80*/  LDL.S16 R129, [R1+0x284] ;  /* 0x0002840001817983 */ /* 0x0008a80000100600 */
[----:B------:R-:W-:Y:S04]  /*26d90*/  @!P3 STL.S16 [R1+0x274], R150 ;  /* 0x000274960100b387 */ /* 0x000fe80000100600 */
[----:B------:R-:W-:Y:S04]  /*26da0*/  @!P1 STL.S16 [R1+0x270], R149 ;  /* 0x0002709501009387 */ /* 0x000fe80000100600 */
[----:B------:R4:W3:Y:S04]  /*26db0*/  LDL.S16 R55, [R1+0x280] ;  /* 0x0002800001377983 */ /* 0x0008e80000100600 */
[----:B------:R-:W-:Y:S01]  /*26dc0*/  ST.E.U16 desc[UR4][R30.64+0x72], R35 ;  /* 0x000072231e007985 */ /* 0x000fe2000c101504 */
[----:B-1----:R-:W-:Y:S01]  /*26dd0*/  IMAD.WIDE.U32 R42, R18, -0x326172a9, RZ ;  /* 0xcd9e8d57122a7825 */ /* 0x002fe200078e00ff */
[----:B------:R-:W-:Y:S04]  /*26de0*/  PRMT R18, R54, 0x7632, R18 ;  /* 0x0000763236127816 */ /* 0x000fe80000000012 */
[----:B------:R-:W-:Y:S02]  /*26df0*/  LOP3.LUT R16, R43, R141, R98, 0x96, !PT ;  /* 0x0000008d2b107212 */ /* 0x000fe400078e9662 */
[----:B------:R-:W-:Y:S02]  /*26e00*/  PRMT R156, R19, 0x5410, R18 ;  /* 0x00005410139c7816 */ /* 0x000fe40000000012 */
[----:B------:R-:W-:Y:S02]  /*26e10*/  LOP3.LUT R0, R16, 0xff, RZ, 0xc0, !PT ;  /* 0x000000ff10007812 */ /* 0x000fe400078ec0ff */
[----:B------:R-:W-:Y:S02]  /*26e20*/  SHF.R.U32.HI R10, RZ, 0x18, R16 ;  /* 0x00000018ff0a7819 */ /* 0x000fe40000011610 */
[----:B------:R-:W-:Y:S01]  /*26e30*/  ISETP.GE.U32.AND P5, PT, R193, R0, PT ;  /* 0x00000000c100720c */ /* 0x000fe20003fa6070 */
[----:B------:R-:W-:Y:S01]  /*26e40*/  FADD.FTZ R0, R17, R25 ;  /* 0x0000001911007221 */ /* 0x000fe20000010000 */
[----:B------:R-:W-:Y:S02]  /*26e50*/  ISETP.GE.U32.AND P3, PT, R193, R10, PT ;  /* 0x0000000ac100720c */ /* 0x000fe40003f66070 */
[----:B------:R-:W-:Y:S01]  /*26e60*/  SHF.R.U32.HI R17, RZ, 0x18, R50 ;  /* 0x00000018ff117819 */ /* 0x000fe20000011632 */
[----:B------:R-:W-:Y:S01]  /*26e70*/  FADD.FTZ R185, R5, R0 ;  /* 0x0000000005b97221 */ /* 0x000fe20000010000 */
[----:B------:R-:W-:Y:S04]  /*26e80*/  LOP3.LUT R0, R56, 0xff, RZ, 0xc0, !PT ;  /* 0x000000ff38007812 */ /* 0x000fe800078ec0ff */
[C---:B------:R-:W-:Y:S02]  /*26e90*/  ISETP.GE.U32.AND P1, PT, R193.reuse, R0, PT ;  /* 0x00000000c100720c */ /* 0x040fe40003f26070 */
[----:B------:R-:W-:Y:S04]  /*26ea0*/  SHF.R.U32.HI R0, RZ, 0x10, R58 ;  /* 0x00000010ff007819 */ /* 0x000fe8000001163a */
[----:B------:R-:W-:Y:S04]  /*26eb0*/  LOP3.LUT R0, R0, 0xff, RZ, 0xc0, !PT ;  /* 0x000000ff00007812 */ /* 0x000fe800078ec0ff */
[----:B------:R-:W-:Y:S02]  /*26ec0*/  ISETP.GE.U32.AND P6, PT, R193, R0, PT ;  /* 0x00000000c100720c */ /* 0x000fe40003fc6070 */
[----:B------:R-:W-:Y:S01]  /*26ed0*/  MUFU.EX2 R0, R4 ;  /* 0x0000000400007308 */ /* 0x000fe20000000800 */
[----:B------:R-:W-:Y:S05]  /*26ee0*/  @!P1 HFMA2.BF16_V2 R103, -RZ.H0_H0, RZ.H0_H0, -R19.H0_H0 ;  /* 0x200000ffff679231 */ /* 0x000fea0000340913 */
[----:B------:R-:W-:Y:S01]  /*26ef0*/  PRMT R5, R103, 0x7610, R5 ;  /* 0x0000761067057816 */ /* 0x000fe20000000005 */
[----:B------:R1:W-:Y:S03]  /*26f00*/  @!P1 STL.S16 [R1+0x27c], R103 ;  /* 0x00027c6701009387 */ /* 0x0003e60000100600 */
[----:B------:R-:W-:Y:S01]  /*26f10*/  @!P1 PRMT R19, R5, 0x5410, RZ ;  /* 0x0000541005139816 */ /* 0x000fe200000000ff */
[----:B------:R4:W4:Y:S01]  /*26f20*/  LDL.S16 R111, [R1+0x26c] ;  /* 0x00026c00016f7983 */ /* 0x0009220000100600 */
[----:B------:R-:W-:Y:S01]  /*26f30*/  ISETP.GE.U32.AND P1, PT, R193, R17, PT ;  /* 0x00000011c100720c */ /* 0x000fe20003f26070 */
[----:B------:R-:W1:Y:S02]  /*26f40*/  MUFU.EX2 R5, R214 ;  /* 0x000000d600057308 */ /* 0x000e640000000800 */
[----:B------:R2:W4:Y:S01]  /*26f50*/  LDL.S16 R22, [R1+0x24c] ;  /* 0x00024c0001167983 */ /* 0x0005220000100600 */
[----:B-1----:R-:W-:Y:S01]  /*26f60*/  F2FP.BF16.F32.PACK_AB R4, R0, R5 ;  /* 0x000000050004723e */ /* 0x002fe200000010ff */
[--C-:B------:R-:W-:Y:S01]  /*26f70*/  FADD.FTZ R10, R5, R21.reuse ;  /* 0x00000015050a7221 */ /* 0x100fe20000010000 */
[----:B------:R-:W-:Y:S01]  /*26f80*/  LOP3.LUT R5, R50, 0xffff, RZ, 0xc0, !PT ;  /* 0x0000ffff32057812 */ /* 0x000fe200078ec0ff */
[----:B------:R1:W4:Y:S01]  /*26f90*/  LDL.S16 R103, [R1+0x268] ;  /* 0x0002680001677983 */ /* 0x0003220000100600 */
[----:B------:R-:W-:Y:S01]  /*26fa0*/  PRMT R21, R49, 0x7610, R21 ;  /* 0x0000761031157816 */ /* 0x000fe20000000015 */
[----:B------:R-:W-:Y:S01]  /*26fb0*/  FADD.FTZ R186, R0, R10 ;  /* 0x0000000a00ba7221 */ /* 0x000fe20000010000 */
[C---:B------:R-:W-:Y:S02]  /*26fc0*/  PRMT R0, R140.reuse, 0x7610, R0 ;  /* 0x000076108c007816 */ /* 0x040fe40000000000 */
[--C-:B------:R-:W-:Y:S02]  /*26fd0*/  SHF.R.U32.HI R10, RZ, 0x8, R5.reuse ;  /* 0x00000008ff0a7819 */ /* 0x100fe40000011605 */
[----:B------:R-:W-:Y:S02]  /*26fe0*/  PRMT R5, R140, 0x7632, R5 ;  /* 0x000076328c057816 */ /* 0x000fe40000000005 */
[----:B------:R-:W-:Y:S02]  /*26ff0*/  LOP3.LUT R10, R10, 0xffff, RZ, 0xc0, !PT ;  /* 0x0000ffff0a0a7812 */ /* 0x000fe400078ec0ff */
[----:B------:R-:W-:Y:S02]  /*27000*/  PRMT R161, R21, 0x5410, R20 ;  /* 0x0000541015a17816 */ /* 0x000fe40000000014 */
[----:B------:R-:W-:Y:S01]  /*27010*/  ISETP.GE.U32.AND P2, PT, R193, R10, PT ;  /* 0x0000000ac100720c */ /* 0x000fe20003f46070 */
[----:B--2---:R-:W-:Y:S05]  /*27020*/  @!P6 HFMA2.BF16_V2 R129, -RZ.H0_H0, RZ.H0_H0, -R0.H0_H0 ;  /* 0x200000ffff81e231 */ /* 0x004fea0000340900 */
[----:B------:R-:W-:Y:S01]  /*27030*/  PRMT R17, R129, 0x7610, R17 ;  /* 0x0000761081117816 */ /* 0x000fe20000000011 */
[----:B------:R2:W-:Y:S01]  /*27040*/  @!P6 STL.S16 [R1+0x284], R129 ;  /* 0x000284810100e387 */ /* 0x0005e20000100600 */
[----:B---3--:R-:W-:Y:S05]  /*27050*/  @!P4 HFMA2.BF16_V2 R55, -RZ.H0_H0, RZ.H0_H0, -R5.H0_H0 ;  /* 0x200000ffff37c231 */ /* 0x008fea0000340905 */
[----:B------:R-:W-:Y:S01]  /*27060*/  PRMT R10, R55, 0x7610, R10 ;  /* 0x00007610370a7816 */ /* 0x000fe2000000000a */
[----:B------:R3:W-:Y:S04]  /*27070*/  @!P4 STL.S16 [R1+0x280], R55 ;  /* 0x000280370100c387 */ /* 0x0007e80000100600 */
[----:B------:R1:W4:Y:S01]  /*27080*/  LDL.S16 R54, [R1+0x260] ;  /* 0x0002600001367983 */ /* 0x0003220000100600 */
[----:B--2---:R-:W-:Y:S02]  /*27090*/  PRMT R129, R0, 0x5410, R5 ;  /* 0x0000541000817816 */ /* 0x004fe40000000005 */
[----:B------:R-:W-:Y:S02]  /*270a0*/  @!P6 PRMT R0, R17, 0x5410, RZ ;  /* 0x000054101100e816 */ /* 0x000fe400000000ff */
[----:B------:R-:W-:Y:S02]  /*270b0*/  @!P4 PRMT R5, R10, 0x5410, RZ ;  /* 0x000054100a05c816 */ /* 0x000fe400000000ff */
[----:B------:R-:W-:Y:S01]  /*270c0*/  SHF.R.U32.HI R10, RZ, 0x10, R23 ;  /* 0x00000010ff0a7819 */ /* 0x000fe20000011617 */
[----:B------:R2:W-:Y:S01]  /*270d0*/  ST.E.U16 desc[UR4][R2.64+0x70], R0 ;  /* 0x0000700002007985 */ /* 0x0005e2000c101504 */
[----:B------:R-:W-:Y:S02]  /*270e0*/  SHF.R.U32.HI R17, RZ, 0x10, R50 ;  /* 0x00000010ff117819 */ /* 0x000fe40000011632 */
[----:B------:R-:W-:Y:S01]  /*270f0*/  LOP3.LUT R10, R10, 0xff, RZ, 0xc0, !PT ;  /* 0x000000ff0a0a7812 */ /* 0x000fe200078ec0ff */
[----:B------:R1:W-:Y:S01]  /*27100*/  ST.E.U16 desc[UR4][R2.64+0x72], R5 ;  /* 0x0000720502007985 */ /* 0x0003e2000c101504 */
[----:B------:R-:W-:Y:S02]  /*27110*/  LOP3.LUT R17, R17, 0xff, RZ, 0xc0, !PT ;  /* 0x000000ff11117812 */ /* 0x000fe400078ec0ff */
[----:B------:R-:W-:Y:S01]  /*27120*/  ISETP.GE.U32.AND P6, PT, R193, R10, PT ;  /* 0x0000000ac100720c */ /* 0x000fe20003fc6070 */
[----:B---3--:R3:W3:Y:S01]  /*27130*/  LDL.S16 R55, [R1+0x264] ;  /* 0x0002640001377983 */ /* 0x0086e20000100600 */
[----:B------:R-:W-:Y:S02]  /*27140*/  PRMT R10, R131, 0x7632, R10 ;  /* 0x00007632830a7816 */ /* 0x000fe4000000000a */
[----:B------:R-:W-:Y:S02]  /*27150*/  ISETP.GE.U32.AND P4, PT, R193, R17, PT ;  /* 0x00000011c100720c */ /* 0x000fe40003f86070 */
[----:B--2---:R-:W-:Y:S02]  /*27160*/  PRMT R0, R131, 0x7610, R0 ;  /* 0x0000761083007816 */ /* 0x004fe40000000000 */
[----:B-1----:R-:W-:Y:S03]  /*27170*/  PRMT R5, R127, 0x7610, R5 ;  /* 0x000076107f057816 */ /* 0x002fe60000000005 */
[----:B----4-:R-:W-:Y:S06]  /*27180*/  @!P0 HFMA2.BF16_V2 R111, -RZ.H0_H0, RZ.H0_H0, -R0.H0_H0 ;  /* 0x200000ffff6f8231 */ /* 0x010fec0000340900 */
[----:B------:R-:W-:Y:S01]  /*27190*/  @!P4 HFMA2.BF16_V2 R22, -RZ.H0_H0, RZ.H0_H0, -R5.H0_H0 ;  /* 0x200000ffff16c231 */ /* 0x000fe20000340905 */
[----:B------:R-:W-:Y:S01]  /*271a0*/  PRMT R146, R111, 0x7610, R146 ;  /* 0x000076106f927816 */ /* 0x000fe20000000092 */
[----:B------:R1:W-:Y:S03]  /*271b0*/  @!P0 STL.S16 [R1+0x26c], R111 ;  /* 0x00026c6f01008387 */ /* 0x0003e60000100600 */
[----:B------:R-:W-:Y:S01]  /*271c0*/  PRMT R144, R22, 0x7610, R144 ;  /* 0x0000761016907816 */ /* 0x000fe20000000090 */
[----:B------:R-:W-:Y:S05]  /*271d0*/  @!P2 HFMA2.BF16_V2 R103, -RZ.H0_H0, RZ.H0_H0, -R10.H0_H0 ;  /* 0x200000ffff67a231 */ /* 0x000fea000034090a */
[----:B------:R-:W-:Y:S01]  /*271e0*/  PRMT R17, R103, 0x7610, R17 ;  /* 0x0000761067117816 */ /* 0x000fe20000000011 */
[----:B------:R-:W-:Y:S04]  /*271f0*/  @!P2 STL.S16 [R1+0x268], R103 ;  /* 0x000268670100a387 */ /* 0x000fe80000100600 */
[----:B------:R4:W2:Y:S01]  /*27200*/  LDL.S16 R131, [R1+0x248] ;  /* 0x0002480001837983 */ /* 0x0008a20000100600 */
[----:B-1----:R-:W-:Y:S02]  /*27210*/  PRMT R111, R0, 0x5410, R10 ;  /* 0x00005410006f7816 */ /* 0x002fe4000000000a */
[----:B------:R-:W-:Y:S02]  /*27220*/  @!P0 PRMT R0, R146, 0x5410, RZ ;  /* 0x0000541092008816 */ /* 0x000fe400000000ff */
[----:B------:R-:W-:Y:S01]  /*27230*/  @!P2 PRMT R10, R17, 0x5410, RZ ;  /* 0x00005410110aa816 */ /* 0x000fe200000000ff */
[----:B------:R4:W4:Y:S01]  /*27240*/  LDL.S16 R146, [R1+0x240] ;  /* 0x0002400001927983 */ /* 0x0009220000100600 */
[----:B------:R-:W-:Y:S02]  /*27250*/  SHF.R.U32.HI R17, RZ, 0x10, R16 ;  /* 0x00000010ff117819 */ /* 0x000fe40000011610 */
[C---:B------:R-:W-:Y:S01]  /*27260*/  LOP3.LUT P0, RZ, R194.reuse, 0x20, RZ, 0xc0, !PT ;  /* 0x00000020c2ff7812 */ /* 0x040fe2000780c0ff */
[----:B------:R1:W-:Y:S01]  /*27270*/  ST.E.U16 desc[UR4][R8.64+0x6e], R0 ;  /* 0x00006e0008007985 */ /* 0x0003e2000c101504 */
[----:B------:R-:W-:Y:S03]  /*27280*/  LOP3.LUT R194, R194, 0xffffffef, RZ, 0xc0, !PT ;  /* 0xffffffefc2c27812 */ /* 0x000fe600078ec0ff */
[----:B------:R1:W-:Y:S04]  /*27290*/  @!P4 STL.S16 [R1+0x24c], R22 ;  /* 0x00024c160100c387 */ /* 0x0003e80000100600 */
[----:B------:R1:W-:Y:S02]  /*272a0*/  ST.E.U16 desc[UR4][R8.64+0x70], R10 ;  /* 0x0000700a08007985 */ /* 0x0003e4000c101504 */
[----:B-1----:R-:W-:Y:S02]  /*272b0*/  PRMT R0, R127, 0x7632, R0 ;  /* 0x000076327f007816 */ /* 0x002fe40000000000 */
[----:B------:R-:W-:Y:S01]  /*272c0*/  LOP3.LUT R22, R17, 0xff, RZ, 0xc0, !PT ;  /* 0x000000ff11167812 */ /* 0x000fe200078ec0ff */
[----:B------:R1:W4:Y:S01]  /*272d0*/  LDL.S16 R127, [R1+0x25c] ;  /* 0x00025c00017f7983 */ /* 0x0003220000100600 */
[----:B------:R-:W-:Y:S02]  /*272e0*/  PRMT R103, R5, 0x5410, R0 ;  /* 0x0000541005677816 */ /* 0x000fe40000000000 */
[----:B------:R-:W-:Y:S02]  /*272f0*/  @!P4 PRMT R5, R144, 0x5410, RZ ;  /* 0x000054109005c816 */ /* 0x000fe400000000ff */
[----:B------:R-:W-:Y:S03]  /*27300*/  LOP3.LUT R10, R56, 0xffff, RZ, 0xc0, !PT ;  /* 0x0000ffff380a7812 */ /* 0x000fe600078ec0ff */
[----:B------:R-:W-:Y:S01]  /*27310*/  ST.E.U16 desc[UR4][R6.64+0x70], R5 ;  /* 0x0000700506007985 */ /* 0x000fe2000c101504 */
[----:B------:R-:W-:Y:S04]  /*27320*/  SHF.R.U32.HI R10, RZ, 0x8, R10 ;  /* 0x00000008ff0a7819 */ /* 0x000fe8000001160a */
[----:B------:R-:W-:Y:S01]  /*27330*/  LOP3.LUT R10, R10, 0xffff, RZ, 0xc0, !PT ;  /* 0x0000ffff0a0a7812 */ /* 0x000fe200078ec0ff */
[----:B---3--:R-:W-:Y:S05]  /*27340*/  @!P1 HFMA2.BF16_V2 R55, -RZ.H0_H0, RZ.H0_H0, -R0.H0_H0 ;  /* 0x200000ffff379231 */ /* 0x008fea0000340900 */
[----:B------:R-:W-:Y:S01]  /*27350*/  PRMT R17, R55, 0x7610, R17 ;  /* 0x0000761037117816 */ /* 0x000fe20000000011 */
[----:B------:R-:W-:Y:S03]  /*27360*/  @!P1 STL.S16 [R1+0x264], R55 ;  /* 0x0002643701009387 */ /* 0x000fe60000100600 */
[----:B------:R-:W-:Y:S02]  /*27370*/  @!P1 PRMT R0, R17, 0x5410, RZ ;  /* 0x0000541011009816 */ /* 0x000fe400000000ff */
[C---:B------:R-:W-:Y:S03]  /*27380*/  ISETP.GE.U32.AND P1, PT, R193.reuse, R10, PT ;  /* 0x0000000ac100720c */ /* 0x040fe60003f26070 */
[----:B------:R3:W-:Y:S04]  /*27390*/  ST.E.U16 desc[UR4][R6.64+0x72], R0 ;  /* 0x0000720006007985 */ /* 0x0007e8000c101504 */
[----:B------:R-:W-:Y:S04]  /*273a0*/  ST.E.U16 desc[UR4][R30.64+0x82], R11 ;  /* 0x0000820b1e007985 */ /* 0x000fe8000c101504 */
[----:B------:R-:W-:Y:S02]  /*273b0*/  ST.E.U16 desc[UR4][R30.64+0x80], R15 ;  /* 0x0000800f1e007985 */ /* 0x000fe4000c101504 */
[----:B------:R-:W-:Y:S05]  /*273c0*/  @!P1 HFMA2.BF16_V2 R54, -RZ.H0_H0, RZ.H0_H0, -R18.H0_H0 ;  /* 0x200000ffff369231 */ /* 0x000fea0000340912 */
[----:B------:R-:W-:Y:S01]  /*273d0*/  PRMT R10, R54, 0x7610, R10 ;  /* 0x00007610360a7816 */ /* 0x000fe2000000000a */
[----:B------:R1:W-:Y:S03]  /*273e0*/  @!P1 STL.S16 [R1+0x260], R54 ;  /* 0x0002603601009387 */ /* 0x0003e60000100600 */
[----:B------:R-:W-:Y:S01]  /*273f0*/  @!P1 PRMT R18, R10, 0x5410, RZ ;  /* 0x000054100a129816 */ /* 0x000fe200000000ff */
[----:B------:R2:W4:Y:S04]  /*27400*/  LDL.S16 R144, [R1+0x244] ;  /* 0x0002440001907983 */ /* 0x0005280000100600 */
[----:B------:R2:W4:Y:S01]  /*27410*/  LDL.S16 R121, [R1+0x23c] ;  /* 0x00023c0001797983 */ /* 0x0005220000100600 */
[----:B---3--:R-:W-:Y:S02]  /*27420*/  LOP3.LUT R0, R16, 0xffff, RZ, 0xc0, !PT ;  /* 0x0000ffff10007812 */ /* 0x008fe400078ec0ff */
[----:B------:R-:W-:Y:S02]  /*27430*/  PRMT R16, R48, 0x7632, R16 ;  /* 0x0000763230107816 */ /* 0x000fe40000000010 */
[----:B------:R-:W-:Y:S04]  /*27440*/  SHF.R.U32.HI R0, RZ, 0x8, R0 ;  /* 0x00000008ff007819 */ /* 0x000fe80000011600 */
[----:B------:R-:W-:Y:S04]  /*27450*/  LOP3.LUT R0, R0, 0xffff, RZ, 0xc0, !PT ;  /* 0x0000ffff00007812 */ /* 0x000fe800078ec0ff */
[----:B------:R-:W-:Y:S01]  /*27460*/  ISETP.GE.U32.AND P4, PT, R193, R0, PT ;  /* 0x00000000c100720c */ /* 0x000fe20003f86070 */
[----:B-1----:R-:W-:Y:S05]  /*27470*/  IMAD.WIDE.U32 R54, R27, -0x2daee0ad, RZ ;  /* 0xd2511f531b367825 */ /* 0x002fea00078e00ff */
[----:B------:R-:W-:Y:S04]  /*27480*/  LOP3.LUT R17, R55, R132, R120, 0x96, !PT ;  /* 0x0000008437117212 */ /* 0x000fe800078e9678 */
[----:B------:R-:W-:Y:S04]  /*27490*/  LOP3.LUT R5, R17, 0xff, RZ, 0xc0, !PT ;  /* 0x000000ff11057812 */ /* 0x000fe800078ec0ff */
[----:B------:R-:W-:Y:S02]  /*274a0*/  ISETP.GE.U32.AND P1, PT, R193, R5, PT ;  /* 0x00000005c100720c */ /* 0x000fe40003f26070 */
[----:B------:R-:W-:Y:S05]  /*274b0*/  PRMT R5, R128, 0x7610, R5 ;  /* 0x0000761080057816 */ /* 0x000fea0000000005 */
[----:B--2---:R-:W-:Y:S05]  /*274c0*/  @!P6 HFMA2.BF16_V2 R131, -RZ.H0_H0, RZ.H0_H0, -R5.H0_H0 ;  /* 0x200000ffff83e231 */ /* 0x004fea0000340905 */
[----:B------:R-:W-:Y:S01]  /*274d0*/  PRMT R145, R131, 0x7610, R145 ;  /* 0x0000761083917816 */ /* 0x000fe20000000091 */
[----:B----4-:R-:W-:Y:S05]  /*274e0*/  @!P1 HFMA2.BF16_V2 R146, -RZ.H0_H0, RZ.H0_H0, -R21.H0_H0 ;  /* 0x200000ffff929231 */ /* 0x010fea0000340915 */
[----:B------:R-:W-:Y:S01]  /*274f0*/  PRMT R0, R146, 0x7610, R0 ;  /* 0x0000761092007816 */ /* 0x000fe20000000000 */
[----:B------:R-:W-:Y:S03]  /*27500*/  @!P1 STL.S16 [R1+0x240], R146 ;  /* 0x0002409201009387 */ /* 0x000fe60000100600 */
[----:B------:R-:W-:Y:S01]  /*27510*/  @!P1 PRMT R21, R0, 0x5410, RZ ;  /* 0x0000541000159816 */ /* 0x000fe200000000ff */
[----:B------:R1:W-:Y:S01]  /*27520*/  @!P6 STL.S16 [R1+0x248], R131 ;  /* 0x000248830100e387 */ /* 0x0003e20000100600 */
[----:B------:R-:W-:Y:S04]  /*27530*/  LOP3.LUT R0, R17, 0xffff, RZ, 0xc0, !PT ;  /* 0x0000ffff11007812 */ /* 0x000fe800078ec0ff */
[----:B------:R-:W-:Y:S04]  /*27540*/  SHF.R.U32.HI R0, RZ, 0x8, R0 ;  /* 0x00000008ff007819 */ /* 0x000fe80000011600 */
[----:B------:R-:W-:Y:S04]  /*27550*/  LOP3.LUT R0, R0, 0xffff, RZ, 0xc0, !PT ;  /* 0x0000ffff00007812 */ /* 0x000fe800078ec0ff */
[----:B------:R-:W-:Y:S11]  /*27560*/  ISETP.GE.U32.AND P1, PT, R193, R0, PT ;  /* 0x00000000c100720c */ /* 0x000ff60003f26070 */
[----:B------:R-:W-:Y:S02]  /*27570*/  @!UPT UIADD3 URZ, URZ, URZ, URZ ;  /* 0x0000003f3f3ff290 */ /* 0x000fe4000fffe03f */
[----:B------:R-:W-:Y:S05]  /*27580*/  @!P1 HFMA2.BF16_V2 R127, -RZ.H0_H0, RZ.H0_H0, -R20.H0_H0 ;  /* 0x200000ffff7f9231 */ /* 0x000fea0000340914 */
[----:B------:R-:W-:Y:S01]  /*27590*/  PRMT R0, R127, 0x7610, R0 ;  /* 0x000076107f007816 */ /* 0x000fe20000000000 */
[----:B------:R2:W-:Y:S03]  /*275a0*/  @!P1 STL.S16 [R1+0x25c], R127 ;  /* 0x00025c7f01009387 */ /* 0x0005e60000100600 */
[----:B------:R-:W-:Y:S01]  /*275b0*/  @!P1 PRMT R20, R0, 0x5410, RZ ;  /* 0x0000541000149816 */ /* 0x000fe200000000ff */
[----:B-1----:R1:W3:Y:S01]  /*275c0*/  LDL.S16 R131, [R1+0x22c] ;  /* 0x00022c0001837983 */ /* 0x0022e20000100600 */
[----:B------:R-:W-:Y:S04]  /*275d0*/  SHF.R.U32.HI R0, RZ, 0x10, R56 ;  /* 0x00000010ff007819 */ /* 0x000fe80000011638 */
[----:B------:R-:W-:Y:S02]  /*275e0*/  LOP3.LUT R10, R0, 0xff, RZ, 0xc0, !PT ;  /* 0x000000ff000a7812 */ /* 0x000fe400078ec0ff */
[----:B------:R-:W-:Y:S02]  /*275f0*/  PRMT R0, R128, 0x7632, R0 ;  /* 0x0000763280007816 */ /* 0x000fe40000000000 */
[----:B------:R-:W-:Y:S02]  /*27600*/  ISETP.GE.U32.AND P2, PT, R193, R10, PT ;  /* 0x0000000ac100720c */ /* 0x000fe40003f46070 */
[----:B------:R-:W-:Y:S02]  /*27610*/  SHF.R.U32.HI R10, RZ, 0x18, R56 ;  /* 0x00000018ff0a7819 */ /* 0x000fe40000011638 */
[----:B------:R-:W-:Y:S02]  /*27620*/  PRMT R146, R5, 0x5410, R0 ;  /* 0x0000541005927816 */ /* 0x000fe40000000000 */
[----:B------:R-:W-:Y:S02]  /*27630*/  ISETP.GE.U32.AND P1, PT, R193, R10, PT ;  /* 0x0000000ac100720c */ /* 0x000fe40003f26070 */
[----:B------:R-:W-:Y:S02]  /*27640*/  PRMT R10, R125, 0x7610, R10 ;  /* 0x000076107d0a7816 */ /* 0x000fe4000000000a */
[----:B------:R-:W-:Y:S01]  /*27650*/  @!P6 PRMT R5, R145, 0x5410, RZ ;  /* 0x000054109105e816 */ /* 0x000fe200000000ff */
[----:B--2---:R1:W2:Y:S04]  /*27660*/  LDL.S16 R127, [R1+0x228] ;  /* 0x00022800017f7983 */ /* 0x0042a80000100600 */
[----:B------:R-:W-:Y:S01]  /*27670*/  ST.E.U16 desc[UR4][R2.64+0x80], R5 ;  /* 0x0000800502007985 */ /* 0x000fe2000c101504 */
[----:B------:R-:W-:Y:S02]  /*27680*/  @!P0 HFMA2.BF16_V2 R144, -RZ.H0_H0, RZ.H0_H0, -R0.H0_H0 ;  /* 0x200000ffff908231 */ /* 0x000fe40000340900 */
[----:B------:R-:W-:Y:S03]  /*27690*/  @!P5 HFMA2.BF16_V2 R121, -RZ.H0_H0, RZ.H0_H0, -R10.H0_H0 ;  /* 0x200000ffff79d231 */ /* 0x000fe6000034090a */
[----:B------:R-:W-:Y:S01]  /*276a0*/  PRMT R11, R144, 0x7610, R11 ;  /* 0x00007610900b7816 */ /* 0x000fe2000000000b */
[----:B------:R-:W-:Y:S03]  /*276b0*/  @!P0 STL.S16 [R1+0x244], R144 ;  /* 0x0002449001008387 */ /* 0x000fe60000100600 */
[----:B------:R-:W-:Y:S01]  /*276c0*/  @!P0 PRMT R0, R11, 0x5410, RZ ;  /* 0x000054100b008816 */ /* 0x000fe200000000ff */
[----:B------:R4:W-:Y:S01]  /*276d0*/  @!P5 STL.S16 [R1+0x23c], R121 ;  /* 0x00023c790100d387 */ /* 0x0009e20000100600 */
[----:B------:R-:W-:Y:S03]  /*276e0*/  PRMT R40, R121, 0x7610, R40 ;  /* 0x0000761079287816 */ /* 0x000fe60000000028 */
[----:B------:R1:W-:Y:S04]  /*276f0*/  ST.E.U16 desc[UR4][R2.64+0x82], R0 ;  /* 0x0000820002007985 */ /* 0x0003e8000c101504 */
[----:B------:R1:W2:Y:S04]  /*27700*/  LDL.S16 R11, [R1+0x1d0] ;  /* 0x0001d000010b7983 */ /* 0x0002a80000100600 */
[----:B----4-:R4:W4:Y:S01]  /*27710*/  LDL.S16 R121, [R1+0x20c] ;  /* 0x00020c0001797983 */ /* 0x0109220000100600 */
[C---:B-1----:R-:W-:Y:S04]  /*27720*/  LOP3.LUT R0, R42.reuse, 0xff, RZ, 0xc0, !PT ;  /* 0x000000ff2a007812 */ /* 0x042fe800078ec0ff */
[----:B------:R-:W-:Y:S02]  /*27730*/  ISETP.GE.U32.AND P0, PT, R193, R0, PT ;  /* 0x00000000c100720c */ /* 0x000fe40003f06070 */
[----:B------:R-:W-:Y:S04]  /*27740*/  LOP3.LUT R0, R42, 0xffff, RZ, 0xc0, !PT ;  /* 0x0000ffff2a007812 */ /* 0x000fe800078ec0ff */
[--C-:B------:R-:W-:Y:S02]  /*27750*/  SHF.R.U32.HI R5, RZ, 0x8, R0.reuse ;  /* 0x00000008ff057819 */ /* 0x100fe40000011600 */
[----:B------:R-:W-:Y:S02]  /*27760*/  PRMT R0, R125, 0x7632, R0 ;  /* 0x000076327d007816 */ /* 0x000fe40000000000 */
[----:B------:R-:W-:Y:S02]  /*27770*/  LOP3.LUT R5, R5, 0xffff, RZ, 0xc0, !PT ;  /* 0x0000ffff05057812 */ /* 0x000fe400078ec0ff */
[----:B------:R-:W-:Y:S02]  /*27780*/  PRMT R128, R10, 0x5410, R0 ;  /* 0x000054100a807816 */ /* 0x000fe40000000000 */
[----:B------:R-:W-:Y:S02]  /*27790*/  ISETP.GE.U32.AND P6, PT, R193, R5, PT ;  /* 0x00000005c100720c */ /* 0x000fe40003fc6070 */
[----:B------:R-:W-:Y:S02]  /*277a0*/  @!P5 PRMT R10, R40, 0x5410, RZ ;  /* 0x00005410280ad816 */ /* 0x000fe400000000ff */
[----:B------:R-:W-:Y:S01]  /*277b0*/  PRMT R5, R115, 0x7610, R5 ;  /* 0x0000761073057816 */ /* 0x000fe20000000005 */
[----:B------:R1:W4:Y:S04]  /*277c0*/  LDL.S16 R40, [R1+0x1cc] ;  /* 0x0001cc0001287983 */ /* 0x0003280000100600 */
[----:B------:R-:W-:Y:S04]  /*277d0*/  ST.E.U16 desc[UR4][R8.64+0x7e], R10 ;  /* 0x00007e0a08007985 */ /* 0x000fe8000c101504 */
[----:B------:R-:W-:Y:S02]  /*277e0*/  @P6 LOP3.LUT R194, R194, 0x10, RZ, 0xfc, !PT ;  /* 0x00000010c2c26812 */ /* 0x000fe400078efcff */
[----:B------:R-:W-:Y:S01]  /*277f0*/  ISETP.GE.U32.AND P6, PT, R193, R22, PT ;  /* 0x00000016c100720c */ /* 0x000fe20003fc6070 */
[----:B---3--:R-:W-:Y:S05]  /*27800*/  @!P4 HFMA2.BF16_V2 R131, -RZ.H0_H0, RZ.H0_H0, -R0.H0_H0 ;  /* 0x200000ffff83c231 */ /* 0x008fea0000340900 */
[----:B------:R-:W-:Y:S01]  /*27810*/  PRMT R15, R131, 0x7610, R15 ;  /* 0x00007610830f7816 */ /* 0x000fe2000000000f */
[----:B------:R-:W-:Y:S03]  /*27820*/  @!P4 STL.S16 [R1+0x22c], R131 ;  /* 0x00022c830100c387 */ /* 0x000fe60000100600 */
[----:B------:R-:W-:Y:S05]  /*27830*/  @!P4 PRMT R0, R15, 0x5410, RZ ;  /* 0x000054100f00c816 */ /* 0x000fea00000000ff */
[----:B------:R3:W-:Y:S01]  /*27840*/  ST.E.U16 desc[UR4][R8.64+0x80], R0 ;  /* 0x0000800008007985 */ /* 0x0007e2000c101504 */
[----:B--2---:R-:W-:Y:S05]  /*27850*/  @!P6 HFMA2.BF16_V2 R127, -RZ.H0_H0, RZ.H0_H0, -R5.H0_H0 ;  /* 0x200000ffff7fe231 */ /* 0x004fea0000340905 */
[----:B------:R-:W-:Y:S01]  /*27860*/  PRMT R125, R127, 0x7610, R125 ;  /* 0x000076107f7d7816 */ /* 0x000fe2000000007d */
[----:B------:R2:W-:Y:S04]  /*27870*/  @!P6 STL.S16 [R1+0x228], R127 ;  /* 0x0002287f0100e387 */ /* 0x0005e80000100600 */
[----:B------:R1:W4:Y:S01]  /*27880*/  LDL.S16 R15, [R1+0x1a8] ;  /* 0x0001a800010f7983 */ /* 0x0003220000100600 */
[----:B---3--:R-:W-:Y:S04]  /*27890*/  SHF.R.U32.HI R0, RZ, 0x10, R42 ;  /* 0x00000010ff007819 */ /* 0x008fe8000001162a */
[----:B------:R-:W-:Y:S02]  /*278a0*/  LOP3.LUT R10, R0, 0xff, RZ, 0xc0, !PT ;  /* 0x000000ff000a7812 */ /* 0x000fe400078ec0ff */
[----:B------:R-:W-:Y:S02]  /*278b0*/  PRMT R0, R115, 0x7632, R0 ;  /* 0x0000763273007816 */ /* 0x000fe40000000000 */
[----:B------:R-:W-:Y:S02]  /*278c0*/  ISETP.GE.U32.AND P5, PT, R193, R10, PT ;  /* 0x0000000ac100720c */ /* 0x000fe40003fa6070 */
[----:B------:R-:W-:Y:S02]  /*278d0*/  SHF.R.U32.HI R10, RZ, 0x18, R42 ;  /* 0x00000018ff0a7819 */ /* 0x000fe4000001162a */
[----:B--2---:R-:W-:Y:S02]  /*278e0*/  PRMT R127, R5, 0x5410, R0 ;  /* 0x00005410057f7816 */ /* 0x004fe40000000000 */
[----:B------:R-:W-:Y:S02]  /*278f0*/  @!P6 PRMT R5, R125, 0x5410, RZ ;  /* 0x000054107d05e816 */ /* 0x000fe400000000ff */
[----:B------:R-:W-:Y:S02]  /*27900*/  ISETP.GE.U32.AND P4, PT, R193, R10, PT ;  /* 0x0000000ac100720c */ /* 0x000fe40003f86070 */
[C---:B------:R-:W-:Y:S01]  /*27910*/  PRMT R10, R114.reuse, 0x7610, R10 ;  /* 0x00007610720a7816 */ /* 0x040fe2000000000a */
[----:B------:R2:W-:Y:S02]  /*27920*/  ST.E.U16 desc[UR4][R6.64+0x80], R5 ;  /* 0x0000800506007985 */ /* 0x0005e4000c101504 */
[----:B--2---:R-:W-:Y:S04]  /*27930*/  PRMT R5, R114, 0x7632, R5 ;  /* 0x0000763272057816 */ /* 0x004fe80000000005 */
[----:B------:R-:W-:Y:S01]  /*27940*/  PRMT R131, R10, 0x5410, R5 ;  /* 0x000054100a837816 */ /* 0x000fe20000000005 */
[----:B------:R-:W-:Y:S05]  /*27950*/  @!P2 HFMA2.BF16_V2 R11, -RZ.H0_H0, RZ.H0_H0, -R10.H0_H0 ;  /* 0x200000ffff0ba231 */ /* 0x000fea000034090a */
[----:B------:R-:W-:Y:S04]  /*27960*/  PRMT R41, R11, 0x7610, R41 ;  /* 0x000076100b297816 */ /* 0x000fe80000000029 */
[----:B------:R-:W-:Y:S01]  /*27970*/  @!P2 PRMT R10, R41, 0x5410, RZ ;  /* 0x00005410290aa816 */ /* 0x000fe200000000ff */
[----:B----4-:R-:W-:Y:S05]  /*27980*/  @!P3 HFMA2.BF16_V2 R121, -RZ.H0_H0, RZ.H0_H0, -R0.H0_H0 ;  /* 0x200000ffff79b231 */ /* 0x010fea0000340900 */
[----:B------:R-:W-:Y:S01]  /*27990*/  PRMT R115, R121, 0x7610, R115 ;  /* 0x0000761079737816 */ /* 0x000fe20000000073 */
[----:B------:R-:W-:Y:S03]  /*279a0*/  @!P3 STL.S16 [R1+0x20c], R121 ;  /* 0x00020c790100b387 */ /* 0x000fe60000100600 */
[----:B------:R-:W-:Y:S01]  /*279b0*/  @!P3 PRMT R0, R115, 0x5410, RZ ;  /* 0x000054107300b816 */ /* 0x000fe200000000ff */
[----:B------:R2:W-:Y:S04]  /*279c0*/  @!P2 STL.S16 [R1+0x1d0], R11 ;  /* 0x0001d00b0100a387 */ /* 0x0005e80000100600 */
[----:B------:R1:W3:Y:S04]  /*279d0*/  LDL.S16 R144, [R1+0x1c8] ;  /* 0x0001c80001907983 */ /* 0x0002e80000100600 */
[----:B------:R4:W-:Y:S04]  /*279e0*/  ST.E.U16 desc[UR4][R6.64+0x82], R0 ;  /* 0x0000820006007985 */ /* 0x0009e8000c101504 */
[----:B------:R1:W-:Y:S04]  /*279f0*/  ST.E.U16 desc[UR4][R30.64+0x92], R18 ;  /* 0x000092121e007985 */ /* 0x0003e8000c101504 */
[----:B------:R-:W-:Y:S01]  /*27a00*/  ST.E.U16 desc[UR4][R30.64+0x90], R19 ;  /* 0x000090131e007985 */ /* 0x000fe2000c101504 */
[----:B------:R-:W-:Y:S03]  /*27a10*/  @!P1 HFMA2.BF16_V2 R40, -RZ.H0_H0, RZ.H0_H0, -R5.H0_H0 ;  /* 0x200000ffff289231 */ /* 0x000fe60000340905 */
[----:B------:R-:W-:Y:S02]  /*27a20*/  ST.E.U16 desc[UR4][R2.64+0x90], R10 ;  /* 0x0000900a02007985 */ /* 0x000fe4000c101504 */
[----:B------:R-:W-:Y:S02]  /*27a30*/  PRMT R49, R40, 0x7610, R49 ;  /* 0x0000761028317816 */ /* 0x000fe40000000031 */
[----:B------:R1:W-:Y:S01]  /*27a40*/  @!P1 STL.S16 [R1+0x1cc], R40 ;  /* 0x0001cc2801009387 */ /* 0x0003e20000100600 */
[----:B--2---:R-:W-:Y:S02]  /*27a50*/  SHF.R.U32.HI R11, RZ, 0x18, R17 ;  /* 0x00000018ff0b7819 */ /* 0x004fe40000011611 */
[----:B------:R-:W-:Y:S01]  /*27a60*/  @!P1 PRMT R5, R49, 0x5410, RZ ;  /* 0x0000541031059816 */ /* 0x000fe200000000ff */
[----:B------:R2:W2:Y:S01]  /*27a70*/  LDL.S16 R121, [R1+0x1c4] ;  /* 0x0001c40001797983 */ /* 0x0004a20000100600 */
[----:B------:R-:W-:Y:S02]  /*27a80*/  ISETP.GE.U32.AND P2, PT, R193, R11, PT ;  /* 0x0000000bc100720c */ /* 0x000fe40003f46070 */
[C---:B------:R-:W-:Y:S01]  /*27a90*/  PRMT R11, R113.reuse, 0x7632, R11 ;  /* 0x00007632710b7816 */ /* 0x040fe2000000000b */
[----:B------:R2:W2:Y:S01]  /*27aa0*/  LDL.S16 R115, [R1+0x1a4] ;  /* 0x0001a40001737983 */ /* 0x0004a20000100600 */
[--C-:B----4-:R-:W-:Y:S02]  /*27ab0*/  SHF.R.U32.HI R0, RZ, 0x10, R17.reuse ;  /* 0x00000010ff007819 */ /* 0x110fe40000011611 */
[----:B------:R-:W-:Y:S01]  /*27ac0*/  PRMT R17, R48, 0x7610, R17 ;  /* 0x0000761030117816 */ /* 0x000fe20000000011 */
[----:B------:R-:W-:Y:S01]  /*27ad0*/  ST.E.U16 desc[UR4][R2.64+0x92], R5 ;  /* 0x0000920502007985 */ /* 0x000fe2000c101504 */
[----:B-1----:R-:W-:Y:S02]  /*27ae0*/  LOP3.LUT R18, R0, 0xff, RZ, 0xc0, !PT ;  /* 0x000000ff00127812 */ /* 0x002fe400078ec0ff */
[----:B------:R-:W-:Y:S02]  /*27af0*/  PRMT R0, R113, 0x7610, R0 ;  /* 0x0000761071007816 */ /* 0x000fe40000000000 */
[----:B------:R-:W-:Y:S02]  /*27b00*/  PRMT R157, R17, 0x5410, R16 ;  /* 0x00005410119d7816 */ /* 0x000fe40000000010 */
[----:B------:R-:W-:Y:S01]  /*27b10*/  PRMT R125, R0, 0x5410, R11 ;  /* 0x00005410007d7816 */ /* 0x000fe2000000000b */
[----:B------:R-:W-:Y:S04]  /*27b20*/  IMAD.WIDE.U32 R40, R24, -0x2daee0ad, RZ ;  /* 0xd2511f5318287825 */ /* 0x000fe800078e00ff */
[----:B------:R-:W-:Y:S05]  /*27b30*/  @!P0 HFMA2.BF16_V2 R15, -RZ.H0_H0, RZ.H0_H0, -R0.H0_H0 ;  /* 0x200000ffff0f8231 */ /* 0x000fea0000340900 */
[----:B------:R-:W-:Y:S01]  /*27b40*/  PRMT R23, R15, 0x7610, R23 ;  /* 0x000076100f177816 */ /* 0x000fe20000000017 */
[----:B------:R1:W-:Y:S03]  /*27b50*/  @!P0 STL.S16 [R1+0x1a8], R15 ;  /* 0x0001a80f01008387 */ /* 0x0003e60000100600 */
[----:B------:R-:W-:Y:S01]  /*27b60*/  @!P0 PRMT R0, R23, 0x5410, RZ ;  /* 0x0000541017008816 */ /* 0x000fe200000000ff */
[----:B------:R4:W4:Y:S04]  /*27b70*/  LDL.S16 R114, [R1+0x1a0] ;  /* 0x0001a00001727983 */ /* 0x0009280000100600 */
[----:B------:R2:W4:Y:S04]  /*27b80*/  LDL.S16 R113, [R1+0x180] ;  /* 0x0001800001717983 */ /* 0x0005280000100600 */
[----:B------:R2:W4:Y:S04]  /*27b90*/  LDL.S16 R49, [R1+0x18c] ;  /* 0x00018c0001317983 */ /* 0x0005280000100600 */
[----:B------:R2:W4:Y:S04]  /*27ba0*/  LDL.S16 R23, [R1+0x188] ;  /* 0x0001880001177983 */ /* 0x0005280000100600 */
[----:B------:R1:W-:Y:S02]  /*27bb0*/  ST.E.U16 desc[UR4][R8.64+0x8e], R0 ;  /* 0x00008e0008007985 */ /* 0x0003e4000c101504 */
[----:B-1----:R-:W-:Y:S04]  /*27bc0*/  LOP3.LUT R15, R41, R132, R110, 0x96, !PT ;  /* 0x00000084290f7212 */ /* 0x002fe800078e966e */
[----:B------:R-:W-:Y:S02]  /*27bd0*/  LOP3.LUT R10, R15, 0xff, RZ, 0xc0, !PT ;  /* 0x000000ff0f0a7812 */ /* 0x000fe400078ec0ff */
[----:B------:R-:W-:Y:S02]  /*27be0*/  SHF.R.U32.HI R5, RZ, 0x10, R15 ;  /* 0x00000010ff057819 */ /* 0x000fe4000001160f */
[----:B------:R-:W-:Y:S02]  /*27bf0*/  ISETP.GE.U32.AND P3, PT, R193, R10, PT ;  /* 0x0000000ac100720c */ /* 0x000fe40003f66070 */
[----:B------:R-:W-:Y:S02]  /*27c00*/  LOP3.LUT R10, R54, 0xff, RZ, 0xc0, !PT ;  /* 0x000000ff360a7812 */ /* 0x000fe400078ec0ff */
[----:B------:R-:W-:Y:S02]  /*27c10*/  LOP3.LUT R5, R5, 0xff, RZ, 0xc0, !PT ;  /* 0x000000ff05057812 */ /* 0x000fe400078ec0ff */
[C---:B------:R-:W-:Y:S02]  /*27c20*/  ISETP.GE.U32.AND P6, PT, R193.reuse, R10, PT ;  /* 0x0000000ac100720c */ /* 0x040fe40003fc6070 */
[----:B------:R-:W-:Y:S02]  /*27c30*/  ISETP.GE.U32.AND P0, PT, R193, R5, PT ;  /* 0x00000005c100720c */ /* 0x000fe40003f06070 */
[----:B------:R-:W-:Y:S02]  /*27c40*/  PRMT R5, R105, 0x7610, R5 ;  /* 0x0000761069057816 */ /* 0x000fe40000000005 */
[----:B------:R-:W-:Y:S04]  /*27c50*/  LOP3.LUT R0, R15, 0xffff, RZ, 0xc0, !PT ;  /* 0x0000ffff0f007812 */ /* 0x000fe800078ec0ff */
[----:B------:R-:W-:Y:S04]  /*27c60*/  SHF.R.U32.HI R0, RZ, 0x8, R0 ;  /* 0x00000008ff007819 */ /* 0x000fe80000011600 */
[----:B------:R-:W-:Y:S04]  /*27c70*/  LOP3.LUT R0, R0, 0xffff, RZ, 0xc0, !PT ;  /* 0x0000ffff00007812 */ /* 0x000fe800078ec0ff */
[C---:B------:R-:W-:Y:S02]  /*27c80*/  ISETP.GE.U32.AND P1, PT, R193.reuse, R0, PT ;  /* 0x00000000c100720c */ /* 0x040fe40003f26070 */
[----:B------:R-:W-:Y:S04]  /*27c90*/  LOP3.LUT R0, R54, 0xffff, RZ, 0xc0, !PT ;  /* 0x0000ffff36007812 */ /* 0x000fe800078ec0ff */
[----:B------:R-:W-:Y:S04]  /*27ca0*/  SHF.R.U32.HI R0, RZ, 0x8, R0 ;  /* 0x00000008ff007819 */ /* 0x000fe80000011600 */
[----:B------:R-:W-:Y:S01]  /*27cb0*/  LOP3.LUT R0, R0, 0xffff, RZ, 0xc0, !PT ;  /* 0x0000ffff00007812 */ /* 0x000fe200078ec0ff */
[----:B---3--:R-:W-:Y:S05]  /*27cc0*/  @!P6 HFMA2.BF16_V2 R144, -RZ.H0_H0, RZ.H0_H0, -R17.H0_H0 ;  /* 0x200000ffff90e231 */ /* 0x008fea0000340911 */
[----:B------:R-:W-:Y:S01]  /*27cd0*/  PRMT R140, R144, 0x7610, R140 ;  /* 0x00007610908c7816 */ /* 0x000fe2000000008c */
[----:B------:R-:W-:Y:S03]  /*27ce0*/  @!P6 STL.S16 [R1+0x1c8], R144 ;  /* 0x0001c8900100e387 */ /* 0x000fe60000100600 */
[----:B------:R-:W-:Y:S02]  /*27cf0*/  @!P6 PRMT R17, R140, 0x5410, RZ ;  /* 0x000054108c11e816 */ /* 0x000fe400000000ff */
[----:B------:R-:W-:Y:S02]  /*27d00*/  ISETP.GE.U32.AND P6, PT, R193, R0, PT ;  /* 0x00000000c100720c */ /* 0x000fe40003fc6070 */
[----:B------:R-:W-:Y:S11]  /*27d10*/  PRMT R0, R105, 0x7632, R0 ;  /* 0x0000763269007816 */ /* 0x000ff60000000000 */
[----:B--2---:R-:W-:Y:S05]  /*27d20*/  @!P6 HFMA2.BF16_V2 R121, -RZ.H0_H0, RZ.H0_H0, -R16.H0_H0 ;  /* 0x200000ffff79e231 */ /* 0x004fea0000340910 */
[----:B------:R-:W-:Y:S01]  /*27d30*/  PRMT R48, R121, 0x7610, R48 ;  /* 0x0000761079307816 */ /* 0x000fe20000000030 */
[----:B------:R1:W-:Y:S03]  /*27d40*/  @!P6 STL.S16 [R1+0x1c4], R121 ;  /* 0x0001c4790100e387 */ /* 0x0003e60000100600 */
[----:B------:R-:W-:Y:S02]  /*27d50*/  @!P6 PRMT R16, R48, 0x5410, RZ ;  /* 0x000054103010e816 */ /* 0x000fe400000000ff */
[----:B------:R-:W-:Y:S01]  /*27d60*/  LOP3.LUT P6, RZ, R194, 0x10, RZ, 0xc0, !PT ;  /* 0x00000010c2ff7812 */ /* 0x000fe200078cc0ff */
[----:B------:R2:W3:Y:S11]  /*27d70*/  LDL.S16 R48, [R1+0x160] ;  /* 0x0001600001307983 */ /* 0x0004f60000100600 */
[----:B------:R-:W-:Y:S01]  /*27d80*/  @!UPT UIADD3 URZ, URZ, URZ, URZ ;  /* 0x0000003f3f3ff290 */ /* 0x000fe2000fffe03f */
[----:B------:R-:W-:Y:S05]  /*27d90*/  @!P6 HFMA2.BF16_V2 R115, -RZ.H0_H0, RZ.H0_H0, -R11.H0_H0 ;  /* 0x200000ffff73e231 */ /* 0x000fea000034090b */
[----:B------:R-:W-:Y:S01]  /*27da0*/  PRMT R10, R115, 0x7610, R10 ;  /* 0x00007610730a7816 */ /* 0x000fe2000000000a */
[----:B------:R-:W-:Y:S01]  /*27db0*/  @!P6 STL.S16 [R1+0x1a4], R115 ;  /* 0x0001a4730100e387 */ /* 0x000fe20000100600 */
[----:B-1----:R-:W-:Y:S02]  /*27dc0*/  PRMT R121, R5, 0x5410, R0 ;  /* 0x0000541005797816 */ /* 0x002fe40000000000 */
[----:B------:R-:W-:Y:S02]  /*27dd0*/  @!P6 PRMT R11, R10, 0x5410, RZ ;  /* 0x000054100a0be816 */ /* 0x000fe400000000ff */
[----:B------:R-:W-:Y:S03]  /*27de0*/  SHF.R.U32.HI R10, RZ, 0x18, R15 ;  /* 0x00000018ff0a7819 */ /* 0x000fe6000001160f */
[----:B------:R1:W-:Y:S01]  /*27df0*/  ST.E.U16 desc[UR4][R8.64+0x90], R11 ;  /* 0x0000900b08007985 */ /* 0x0003e2000c101504 */
[C---:B------:R-:W-:Y:S02]  /*27e00*/  ISETP.GE.U32.AND P6, PT, R193.reuse, R10, PT ;  /* 0x0000000ac100720c */ /* 0x040fe40003fc6070 */
[----:B------:R-:W-:Y:S01]  /*27e10*/  PRMT R10, R104, 0x7632, R10 ;  /* 0x00007632680a7816 */ /* 0x000fe2000000000a */
[----:B----4-:R-:W-:Y:S02]  /*27e20*/  @!P5 HFMA2.BF16_V2 R114, -RZ.H0_H0, RZ.H0_H0, -R5.H0_H0 ;  /* 0x200000ffff72d231 */ /* 0x010fe40000340905 */
[----:B------:R-:W-:Y:S03]  /*27e30*/  @!P4 HFMA2.BF16_V2 R113, -RZ.H0_H0, RZ.H0_H0, -R0.H0_H0 ;  /* 0x200000ffff71c231 */ /* 0x000fe60000340900 */
[----:B------:R-:W-:Y:S01]  /*27e40*/  PRMT R24, R114, 0x7610, R24 ;  /* 0x0000761072187816 */ /* 0x000fe20000000018 */
[----:B------:R-:W-:Y:S01]  /*27e50*/  @!P5 STL.S16 [R1+0x1a0], R114 ;  /* 0x0001a0720100d387 */ /* 0x000fe20000100600 */
[----:B-1----:R-:W-:Y:S02]  /*27e60*/  PRMT R11, R104, 0x7610, R11 ;  /* 0x00007610680b7816 */ /* 0x002fe4000000000b */
[----:B------:R-:W-:Y:S02]  /*27e70*/  @!P5 PRMT R5, R24, 0x5410, RZ ;  /* 0x000054101805d816 */ /* 0x000fe400000000ff */
[----:B------:R-:W-:Y:S01]  /*27e80*/  ISETP.GE.U32.AND P5, PT, R193, R18, PT ;  /* 0x00000012c100720c */ /* 0x000fe20003fa6070 */
[----:B------:R2:W4:Y:S01]  /*27e90*/  LDL.S16 R24, [R1+0x148] ;  /* 0x0001480001187983 */ /* 0x0005220000100600 */
[----:B------:R-:W-:Y:S01]  /*27ea0*/  PRMT R22, R113, 0x7610, R22 ;  /* 0x0000761071167816 */ /* 0x000fe20000000016 */
[----:B------:R-:W-:Y:S01]  /*27eb0*/  @!P2 HFMA2.BF16_V2 R23, -RZ.H0_H0, RZ.H0_H0, -R10.H0_H0 ;  /* 0x200000ffff17a231 */ /* 0x000fe2000034090a */
[----:B------:R-:W-:Y:S01]  /*27ec0*/  PRMT R150, R11, 0x5410, R10 ;  /* 0x000054100b967816 */ /* 0x000fe2000000000a */
[----:B------:R-:W-:Y:S01]  /*27ed0*/  @!P4 STL.S16 [R1+0x180], R113 ;  /* 0x000180710100c387 */ /* 0x000fe20000100600 */
[----:B------:R-:W-:Y:S02]  /*27ee0*/  @!P4 PRMT R0, R22, 0x5410, RZ ;  /* 0x000054101600c816 */ /* 0x000fe400000000ff */
[----:B------:R-:W-:Y:S01]  /*27ef0*/  PRMT R29, R23, 0x7610, R29 ;  /* 0x00007610171d7816 */ /* 0x000fe2000000001d */
[----:B------:R1:W-:Y:S03]  /*27f00*/  ST.E.U16 desc[UR4][R6.64+0x90], R5 ;  /* 0x0000900506007985 */ /* 0x0003e6000c101504 */
[----:B------:R-:W-:Y:S01]  /*27f10*/  @!P2 PRMT R10, R29, 0x5410, RZ ;  /* 0x000054101d0aa816 */ /* 0x000fe200000000ff */
[----:B------:R-:W-:Y:S01]  /*27f20*/  @!P5 HFMA2.BF16_V2 R49, -RZ.H0_H0, RZ.H0_H0, -R11.H0_H0 ;  /* 0x200000ffff31d231 */ /* 0x000fe2000034090b */
[----:B------:R2:W-:Y:S04]  /*27f30*/  ST.E.U16 desc[UR4][R6.64+0x92], R0 ;  /* 0x0000920006007985 */ /* 0x0005e8000c101504 */
[----:B------:R-:W-:Y:S01]  /*27f40*/  PRMT R15, R49, 0x7610, R15 ;  /* 0x00007610310f7816 */ /* 0x000fe2000000000f */
[----:B------:R-:W-:Y:S03]  /*27f50*/  @!P5 STL.S16 [R1+0x18c], R49 ;  /* 0x00018c310100d387 */ /* 0x000fe60000100600 */
[----:B------:R-:W-:Y:S01]  /*27f60*/  @!P5 PRMT R11, R15, 0x5410, RZ ;  /* 0x000054100f0bd816 */ /* 0x000fe200000000ff */
[----:B------:R2:W-:Y:S01]  /*27f70*/  @!P2 STL.S16 [R1+0x188], R23 ;  /* 0x000188170100a387 */ /* 0x0005e20000100600 */
[--C-:B------:R-:W-:Y:S03]  /*27f80*/  SHF.R.U32.HI R15, RZ, 0x18, R54.reuse ;  /* 0x00000018ff0f7819 */ /* 0x100fe60000011636 */
[----:B------:R3:W4:Y:S01]  /*27f90*/  LDL.S16 R22, [R1+0x13c] ;  /* 0x00013c0001167983 */ /* 0x0007220000100600 */
[----:B------:R-:W-:Y:S02]  /*27fa0*/  ISETP.GE.U32.AND P5, PT, R193, R15, PT ;  /* 0x0000000fc100720c */ /* 0x000fe40003fa6070 */
[----:B------:R-:W-:Y:S01]  /*27fb0*/  LOP3.LUT R15, R40, 0xff, RZ, 0xc0, !PT ;  /* 0x000000ff280f7812 */ /* 0x000fe200078ec0ff */
[----:B------:R-:W-:Y:S04]  /*27fc0*/  ST.E.U16 desc[UR4][R30.64+0xa0], R21 ;  /* 0x0000a0151e007985 */ /* 0x000fe8000c101504 */
[----:B------:R-:W-:Y:S01]  /*27fd0*/  ST.E.U16 desc[UR4][R30.64+0xa2], R20 ;  /* 0x0000a2141e007985 */ /* 0x000fe2000c101504 */
[----:B-1----:R-:W-:Y:S03]  /*27fe0*/  PRMT R5, R101, 0x7610, R5 ;  /* 0x0000761065057816 */ /* 0x002fe60000000005 */
[----:B------:R1:W-:Y:S01]  /*27ff0*/  ST.E.U16 desc[UR4][R2.64+0xa2], R10 ;  /* 0x0000a20a02007985 */ /* 0x0003e2000c101504 */
[----:B--2---:R-:W-:Y:S03]  /*28000*/  SHF.R.U32.HI R0, RZ, 0x10, R54 ;  /* 0x00000010ff007819 */ /* 0x004fe60000011636 */
[----:B------:R2:W-:Y:S01]  /*28010*/  ST.E.U16 desc[UR4][R2.64+0xa0], R11 ;  /* 0x0000a00b02007985 */ /* 0x0005e2000c101504 */
[----:B------:R-:W-:Y:S03]  /*28020*/  LOP3.LUT R0, R0, 0xff, RZ, 0xc0, !PT ;  /* 0x000000ff00007812 */ /* 0x000fe600078ec0ff */
[----:B------:R2:W4:Y:S01]  /*28030*/  LDL.S16 R23, [R1+0x140] ;  /* 0x0001400001177983 */ /* 0x0005220000100600 */
[----:B------:R-:W-:Y:S02]  /*28040*/  ISETP.GE.U32.AND P4, PT, R193, R0, PT ;  /* 0x00000000c100720c */ /* 0x000fe40003f86070 */
[----:B------:R-:W-:Y:S04]  /*28050*/  PRMT R0, R101, 0x7632, R0 ;  /* 0x0000763265007816 */ /* 0x000fe80000000000 */
[----:B------:R-:W-:Y:S02]  /*28060*/  PRMT R144, R5, 0x5410, R0 ;  /* 0x0000541005907816 */ /* 0x000fe40000000000 */
[----:B-1----:R-:W-:Y:S02]  /*28070*/  PRMT R10, R81, 0x7610, R10 ;  /* 0x00007610510a7816 */ /* 0x002fe4000000000a */
[----:B--2---:R-:W-:Y:S04]  /*28080*/  LOP3.LUT R11, R40, 0xffff, RZ, 0xc0, !PT ;  /* 0x0000ffff280b7812 */ /* 0x004fe800078ec0ff */
[----:B------:R-:W-:Y:S04]  /*28090*/  SHF.R.U32.HI R11, RZ, 0x8, R11 ;  /* 0x00000008ff0b7819 */ /* 0x000fe8000001160b */
[----:B------:R-:W-:Y:S01]  /*280a0*/  LOP3.LUT R11, R11, 0xffff, RZ, 0xc0, !PT ;  /* 0x0000ffff0b0b7812 */ /* 0x000fe200078ec0ff */
[----:B---3--:R-:W-:Y:S05]  /*280b0*/  @!P3 HFMA2.BF16_V2 R48, -RZ.H0_H0, RZ.H0_H0, -R5.H0_H0 ;  /* 0x200000ffff30b231 */ /* 0x008fea0000340905 */
[----:B------:R-:W-:Y:S01]  /*280c0*/  PRMT R21, R48, 0x7610, R21 ;  /* 0x0000761030157816 */ /* 0x000fe20000000015 */
[----:B------:R-:W-:Y:S03]  /*280d0*/  @!P3 STL.S16 [R1+0x160], R48 ;  /* 0x000160300100b387 */ /* 0x000fe60000100600 */
[----:B------:R-:W-:Y:S02]  /*280e0*/  @!P3 PRMT R5, R21, 0x5410, RZ ;  /* 0x000054101505b816 */ /* 0x000fe400000000ff */
[----:B------:R-:W-:Y:S02]  /*280f0*/  ISETP.GE.U32.AND P3, PT, R193, R15, PT ;  /* 0x0000000fc100720c */ /* 0x000fe40003f66070 */
[----:B------:R-:W-:Y:S01]  /*28100*/  PRMT R15, R81, 0x7632, R15 ;  /* 0x00007632510f7816 */ /* 0x000fe2000000000f */
[----:B------:R1:W-:Y:S03]  /*28110*/  ST.E.U16 desc[UR4][R8.64+0x9e], R5 ;  /* 0x00009e0508007985 */ /* 0x0003e6000c101504 */
[----:B------:R-:W-:Y:S02]  /*28120*/  PRMT R140, R10, 0x5410, R15 ;  /* 0x000054100a8c7816 */ /* 0x000fe4000000000f */
[----:B-1----:R-:W-:Y:S01]  /*28130*/  SHF.R.U32.HI R5, RZ, 0x18, R40 ;  /* 0x00000018ff057819 */ /* 0x002fe20000011628 */
[----:B----4-:R-:W-:Y:S05]  /*28140*/  @!P1 HFMA2.BF16_V2 R24, -RZ.H0_H0, RZ.H0_H0, -R0.H0_H0 ;  /* 0x200000ffff189231 */ /* 0x010fea0000340900 */
[----:B------:R-:W-:Y:S01]  /*28150*/  PRMT R20, R24, 0x7610, R20 ;  /* 0x0000761018147816 */ /* 0x000fe20000000014 */
[----:B------:R1:W-:Y:S03]  /*28160*/  @!P1 STL.S16 [R1+0x148], R24 ;  /* 0x0001481801009387 */ /* 0x0003e60000100600 */
[----:B------:R-:W-:Y:S01]  /*28170*/  @!P1 PRMT R0, R20, 0x5410, RZ ;  /* 0x0000541014009816 */ /* 0x000fe200000000ff */
[----:B------:R4:W2:Y:S01]  /*28180*/  LDL.S16 R29, [R1+0x144] ;  /* 0x00014400011d7983 */ /* 0x0008a20000100600 */
[----:B------:R-:W-:Y:S01]  /*28190*/  ISETP.GE.U32.AND P1, PT, R193, R11, PT ;  /* 0x0000000bc100720c */ /* 0x000fe20003f26070 */
[----:B------:R-:W-:Y:S01]  /*281a0*/  IMAD.WIDE.U32 R20, R33, -0x2daee0ad, RZ ;  /* 0xd2511f5321147825 */ /* 0x000fe200078e00ff */
[----:B------:R-:W-:Y:S01]  /*281b0*/  SHF.R.U32.HI R11, RZ, 0x10, R40 ;  /* 0x00000010ff0b7819 */ /* 0x000fe20000011628 */
[----:B------:R-:W-:Y:S03]  /*281c0*/  ST.E.U16 desc[UR4][R8.64+0xa0], R0 ;  /* 0x0000a00008007985 */ /* 0x000fe6000c101504 */
[----:B------:R-:W-:Y:S01]  /*281d0*/  LOP3.LUT R11, R11, 0xff, RZ, 0xc0, !PT ;  /* 0x000000ff0b0b7812 */ /* 0x000fe200078ec0ff */
[----:B------:R-:W-:Y:S05]  /*281e0*/  @!P6 HFMA2.BF16_V2 R22, -RZ.H0_H0, RZ.H0_H0, -R15.H0_H0 ;  /* 0x200000ffff16e231 */ /* 0x000fea000034090f */
[----:B------:R-:W-:Y:S02]  /*281f0*/  PRMT R18, R22, 0x7610, R18 ;  /* 0x0000761016127816 */ /* 0x000fe40000000012 */
[----:B-1----:R-:W-:Y:S02]  /*28200*/  LOP3.LUT R24, R45, R224, R36, 0x96, !PT ;  /* 0x000000e02d187212 */ /* 0x002fe400078e9624 */
[----:B------:R-:W-:Y:S05]  /*28210*/  @!P6 PRMT R15, R18, 0x5410, RZ ;  /* 0x00005410120fe816 */ /* 0x000fea00000000ff */
[----:B------:R1:W-:Y:S01]  /*28220*/  ST.E.U16 desc[UR4][R6.64+0xa2], R15 ;  /* 0x0000a20f06007985 */ /* 0x0003e2000c101504 */
[----:B------:R-:W-:Y:S05]  /*28230*/  @!P0 HFMA2.BF16_V2 R23, -RZ.H0_H0, RZ.H0_H0, -R10.H0_H0 ;  /* 0x200000ffff178231 */ /* 0x000fea000034090a */
[----:B------:R-:W-:Y:S01]  /*28240*/  PRMT R19, R23, 0x7610, R19 ;  /* 0x0000761017137816 */ /* 0x000fe20000000013 */
[----:B------:R-:W-:Y:S03]  /*28250*/  @!P0 STL.S16 [R1+0x140], R23 ;  /* 0x0001401701008387 */ /* 0x000fe60000100600 */
[----:B------:R-:W-:Y:S01]  /*28260*/  @!P0 PRMT R10, R19, 0x5410, RZ ;  /* 0x00005410130a8816 */ /* 0x000fe200000000ff */
[----:B------:R3:W-:Y:S01]  /*28270*/  @!P6 STL.S16 [R1+0x13c], R22 ;  /* 0x00013c160100e387 */ /* 0x0007e20000100600 */
[----:B------:R-:W-:Y:S02]  /*28280*/  ISETP.GE.U32.AND P0, PT, R193, R11, PT ;  /* 0x0000000bc100720c */ /* 0x000fe40003f06070 */
[----:B------:R-:W-:Y:S01]  /*28290*/  LOP3.LUT R11, R21, R232, R78, 0x96, !PT ;  /* 0x000000e8150b7212 */ /* 0x000fe200078e964e */
[----:B------:R4:W4:Y:S01]  /*282a0*/  LDL.S16 R101, [R1+0x130] ;  /* 0x0001300001657983 */ /* 0x0009220000100600 */
[----:B------:R-:W-:Y:S02]  /*282b0*/  ISETP.GE.U32.AND P6, PT, R193, R5, PT ;  /* 0x00000005c100720c */ /* 0x000fe40003fc6070 */
[----:B------:R-:W-:Y:S01]  /*282c0*/  LOP3.LUT R5, R47, R224, R36, 0x96, !PT ;  /* 0x000000e02f057212 */ /* 0x000fe200078e9624 */
[----:B------:R2:W4:Y:S01]  /*282d0*/  LDL.S16 R81, [R1+0x124] ;  /* 0x0001240001517983 */ /* 0x0005220000100600 */
[C---:B-1----:R-:W-:Y:S03]  /*282e0*/  PRMT R15, R100.reuse, 0x7610, R15 ;  /* 0x00007610640f7816 */ /* 0x042fe6000000000f */
[----:B------:R-:W-:Y:S01]  /*282f0*/  IMAD.WIDE.U32 R18, R5, -0x2daee0ad, RZ ;  /* 0xd2511f5305127825 */ /* 0x000fe200078e00ff */
[----:B------:R-:W-:Y:S04]  /*28300*/  ST.E.U16 desc[UR4][R6.64+0xa0], R10 ;  /* 0x0000a00a06007985 */ /* 0x000fe8000c101504 */
[----:B------:R-:W-:Y:S01]  /*28310*/  LOP3.LUT R19, R19, R241, R20, 0x96, !PT ;  /* 0x000000f113137212 */ /* 0x000fe200078e9614 */
[----:B------:R1:W-:Y:S04]  /*28320*/  ST.E.U16 desc[UR4][R30.64+0xb2], R16 ;  /* 0x0000b2101e007985 */ /* 0x0003e8000c101504 */
[----:B------:R-:W-:Y:S01]  /*28330*/  ST.E.U16 desc[UR4][R30.64+0xb0], R17 ;  /* 0x0000b0111e007985 */ /* 0x000fe2000c101504 */
[----:B---3--:R-:W-:Y:S05]  /*28340*/  IMAD.WIDE.U32 R22, R11, -0x326172a9, RZ ;  /* 0xcd9e8d570b167825 */ /* 0x008fea00078e00ff */
[----:B------:R-:W-:Y:S05]  /*28350*/  LOP3.LUT R5, R23, R219, R46, 0x96, !PT ;  /* 0x000000db17057212 */ /* 0x000fea00078e962e */
[----:B------:R-:W-:Y:S05]  /*28360*/  IMAD.WIDE.U32 R20, R5, -0x2daee0ad, RZ ;  /* 0xd2511f5305147825 */ /* 0x000fea00078e00ff */
[----:B------:R-:W-:Y:S01]  /*28370*/  LOP3.LUT R11, R21, R239, R18, 0x96, !PT ;  /* 0x000000ef150b7212 */ /* 0x000fe200078e9612 */
[----:B------:R-:W-:Y:S01]  /*28380*/  IMAD.WIDE.U32 R18, R19, -0x326172a9, RZ ;  /* 0xcd9e8d5713127825 */ /* 0x000fe200078e00ff */
[----:B-1----:R-:W-:Y:S03]  /*28390*/  PRMT R16, R100, 0x7632, R16 ;  /* 0x0000763264107816 */ /* 0x002fe60000000010 */
[----:B------:R-:W-:Y:S01]  /*283a0*/  IMAD.WIDE.U32 R104, R11, -0x326172a9, RZ ;  /* 0xcd9e8d570b687825 */ /* 0x000fe200078e00ff */
[C---:B------:R-:W-:Y:S02]  /*283b0*/  PRMT R11, R112.reuse, 0x7610, R11 ;  /* 0x00007610700b7816 */ /* 0x040fe4000000000b */
[----:B------:R-:W-:Y:S02]  /*283c0*/  LOP3.LUT R5, R19, R237, R22, 0x96, !PT ;  /* 0x000000ed13057212 */ /* 0x000fe400078e9616 */
[----:B------:R-:W-:Y:S03]  /*283d0*/  LOP3.LUT R23, R105, R235, R18, 0x96, !PT ;  /* 0x000000eb69177212 */ /* 0x000fe600078e9612 */
[----:B------:R-:W-:Y:S05]  /*283e0*/  IMAD.WIDE.U32 R114, R5, -0x2daee0ad, RZ ;  /* 0xd2511f5305727825 */ /* 0x000fea00078e00ff */
[----:B------:R-:W-:Y:S02]  /*283f0*/  LOP3.LUT R5, R115, R233, R20, 0x96, !PT ;  /* 0x000000e973057212 */ /* 0x000fe400078e9614 */
[----:B------:R-:W-:Y:S03]  /*28400*/  PRMT R115, R15, 0x5410, R16 ;  /* 0x000054100f737816 */ /* 0x000fe60000000010 */
[----:B------:R-:W-:Y:S01]  /*28410*/  IMAD.WIDE.U32 R48, R5, -0x326172a9, RZ ;  /* 0xcd9e8d5705307825 */ /* 0x000fe200078e00ff */
[----:B------:R-:W-:Y:S04]  /*28420*/  PRMT R5, R112, 0x7632, R5 ;  /* 0x0000763270057816 */ /* 0x000fe80000000005 */
[----:B------:R-:W-:Y:S02]  /*28430*/  PRMT R145, R11, 0x5410, R5 ;  /* 0x000054100b917816 */ /* 0x000fe40000000005 */
[----:B------:R-:W-:Y:S04]  /*28440*/  LOP3.LUT R0, R49, R141, R104, 0x96, !PT ;  /* 0x0000008d31007212 */ /* 0x000fe800078e9668 */
[C---:B------:R-:W-:Y:S01]  /*28450*/  LOP3.LUT R10, R0.reuse, 0xff, RZ, 0xc0, !PT ;  /* 0x000000ff000a7812 */ /* 0x040fe200078ec0ff */
[----:B--2---:R-:W-:Y:S05]  /*28460*/  @!P4 HFMA2.BF16_V2 R29, -RZ.H0_H0, RZ.H0_H0, -R11.H0_H0 ;  /* 0x200000ffff1dc231 */ /* 0x004fea000034090b */
[----:B------:R-:W-:Y:S01]  /*28470*/  PRMT R19, R29, 0x7610, R19 ;  /* 0x000076101d137816 */ /* 0x000fe20000000013 */
[----:B------:R1:W-:Y:S03]  /*28480*/  @!P4 STL.S16 [R1+0x144], R29 ;  /* 0x0001441d0100c387 */ /* 0x0003e60000100600 */
[----:B------:R-:W-:Y:S02]  /*28490*/  @!P4 PRMT R11, R19, 0x5410, RZ ;  /* 0x00005410130bc816 */ /* 0x000fe400000000ff */
[----:B------:R-:W-:Y:S02]  /*284a0*/  ISETP.GE.U32.AND P4, PT, R193, R10, PT ;  /* 0x0000000ac100720c */ /* 0x000fe40003f86070 */
[----:B------:R-:W-:Y:S01]  /*284b0*/  LOP3.LUT R10, R0, 0xffff, RZ, 0xc0, !PT ;  /* 0x0000ffff000a7812 */ /* 0x000fe200078ec0ff */
[----:B------:R2:W-:Y:S03]  /*284c0*/  ST.E.U16 desc[UR4][R2.64+0xb0], R11 ;  /* 0x0000b00b02007985 */ /* 0x0005e6000c101504 */
[----:B------:R-:W-:Y:S04]  /*284d0*/  SHF.R.U32.HI R10, RZ, 0x8, R10 ;  /* 0x00000008ff0a7819 */ /* 0x000fe8000001160a */
[----:B------:R-:W-:Y:S01]  /*284e0*/  LOP3.LUT R10, R10, 0xffff, RZ, 0xc0, !PT ;  /* 0x0000ffff0a0a7812 */ /* 0x000fe200078ec0ff */
[----:B-1----:R1:W3:Y:S01]  /*284f0*/  LDL.S16 R29, [R1+0x120] ;  /* 0x00012000011d7983 */ /* 0x0022e20000100600 */
[----:B----4-:R-:W-:Y:S02]  /*28500*/  @!P5 HFMA2.BF16_V2 R101, -RZ.H0_H0, RZ.H0_H0, -R5.H0_H0 ;  /* 0x200000ffff65d231 */ /* 0x010fe40000340905 */
[----:B------:R-:W-:Y:S03]  /*28510*/  @!P3 HFMA2.BF16_V2 R81, -RZ.H0_H0, RZ.H0_H0, -R15.H0_H0 ;  /* 0x200000ffff51b231 */ /* 0x000fe6000034090f */
[----:B------:R-:W-:Y:S01]  /*28520*/  PRMT R18, R101, 0x7610, R18 ;  /* 0x0000761065127816 */ /* 0x000fe20000000012 */
[----:B------:R4:W-:Y:S03]  /*28530*/  @!P5 STL.S16 [R1+0x130], R101 ;  /* 0x000130650100d387 */ /* 0x0009e60000100600 */
[----:B------:R-:W-:Y:S01]  /*28540*/  @!P5 PRMT R5, R18, 0x5410, RZ ;  /* 0x000054101205d816 */ /* 0x000fe200000000ff */
[----:B------:R-:W-:Y:S01]  /*28550*/  @!P3 STL.S16 [R1+0x124], R81 ;  /* 0x000124510100b387 */ /* 0x000fe20000100600 */
[----:B------:R-:W-:Y:S01]  /*28560*/  PRMT R17, R81, 0x7610, R17 ;  /* 0x0000761051117816 */ /* 0x000fe20000000011 */
[----:B------:R-:W-:Y:S01]  /*28570*/  IMAD.WIDE.U32 R18, R28, -0x2daee0ad, RZ ;  /* 0xd2511f531c127825 */ /* 0x000fe200078e00ff */
[----:B------:R-:W-:Y:S01]  /*28580*/  ISETP.GE.U32.AND P5, PT, R193, R10, PT ;  /* 0x0000000ac100720c */ /* 0x000fe20003fa6070 */
[----:B------:R1:W3:Y:S01]  /*28590*/  LDL.S16 R105, [R1+0x11c] ;  /* 0x00011c0001697983 */ /* 0x0002e20000100600 */
[----:B------:R-:W-:Y:S02]  /*285a0*/  SHF.R.U32.HI R10, RZ, 0x18, R0 ;  /* 0x00000018ff0a7819 */ /* 0x000fe40000011600 */
[----:B------:R-:W-:Y:S01]  /*285b0*/  @!P3 PRMT R15, R17, 0x5410, RZ ;  /* 0x00005410110fb816 */ /* 0x000fe200000000ff */
[----:B------:R1:W3:Y:S01]  /*285c0*/  LDL.S16 R151, [R1+0x114] ;  /* 0x0001140001977983 */ /* 0x0002e20000100600 */
[----:B------:R-:W-:Y:S02]  /*285d0*/  LOP3.LUT R17, R19, R232, R74, 0x96, !PT ;  /* 0x000000e813117212 */ /* 0x000fe400078e964a */
[----:B------:R-:W-:Y:S01]  /*285e0*/  ISETP.GE.U32.AND P3, PT, R193, R10, PT ;  /* 0x0000000ac100720c */ /* 0x000fe20003f66070 */
[----:B------:R1:W3:Y:S01]  /*285f0*/  LDL.S16 R149, [R1+0x110] ;  /* 0x0001100001957983 */ /* 0x0002e20000100600 */
[----:B------:R-:W-:Y:S01]  /*28600*/  SHF.R.U32.HI R0, RZ, 0x10, R0 ;  /* 0x00000010ff007819 */ /* 0x000fe20000011600 */
[----:B--2---:R-:W-:Y:S02]  /*28610*/  IMAD.WIDE.U32 R10, R24, -0x2daee0ad, RZ ;  /* 0xd2511f53180a7825 */ /* 0x004fe400078e00ff */
[----:B------:R2:W-:Y:S01]  /*28620*/  ST.E.U16 desc[UR4][R2.64+0xb2], R5 ;  /* 0x0000b20502007985 */ /* 0x0005e2000c101504 */
[----:B------:R-:W-:Y:S01]  /*28630*/  LOP3.LUT R0, R0, 0xff, RZ, 0xc0, !PT ;  /* 0x000000ff00007812 */ /* 0x000fe200078ec0ff */
[----:B------:R-:W-:Y:S01]  /*28640*/  IMAD.WIDE.U32 R20, R17, -0x326172a9, RZ ;  /* 0xcd9e8d5711147825 */ /* 0x000fe200078e00ff */
[----:B------:R-:W-:Y:S01]  /*28650*/  LOP3.LUT R22, R11, R241, R18, 0x96, !PT ;  /* 0x000000f10b167212 */ /* 0x000fe200078e9612 */
[----:B------:R1:W-:Y:S03]  /*28660*/  ST.E.U16 desc[UR4][R8.64+0xae], R15 ;  /* 0x0000ae0f08007985 */ /* 0x0003e6000c101504 */
[----:B------:R-:W-:Y:S05]  /*28670*/  LOP3.LUT R11, R21, R219, R44, 0x96, !PT ;  /* 0x000000db150b7212 */ /* 0x000fea00078e962c */
[----:B------:R-:W-:Y:S05]  /*28680*/  IMAD.WIDE.U32 R18, R11, -0x2daee0ad, RZ ;  /* 0xd2511f530b127825 */ /* 0x000fea00078e00ff */
[----:B------:R-:W-:Y:S01]  /*28690*/  LOP3.LUT R17, R19, R239, R10, 0x96, !PT ;  /* 0x000000ef13117212 */ /* 0x000fe200078e960a */
[----:B------:R-:W-:Y:S04]  /*286a0*/  IMAD.WIDE.U32 R10, R22, -0x326172a9, RZ ;  /* 0xcd9e8d57160a7825 */ /* 0x000fe800078e00ff */
[----:B----4-:R-:W-:Y:S01]  /*286b0*/  IMAD.WIDE.U32 R100, R17, -0x326172a9, RZ ;  /* 0xcd9e8d5711647825 */ /* 0x010fe200078e00ff */
[----:B------:R-:W-:Y:S04]  /*286c0*/  LOP3.LUT R11, R11, R237, R20, 0x96, !PT ;  /* 0x000000ed0b0b7212 */ /* 0x000fe800078e9614 */
[--C-:B------:R-:W-:Y:S01]  /*286d0*/  LOP3.LUT R19, R101, R235, R10.reuse, 0x96, !PT ;  /* 0x000000eb65137212 */ /* 0x100fe200078e960a */
[----:B------:R-:W-:Y:S01]  /*286e0*/  IMAD.WIDE.U32 R112, R11, -0x2daee0ad, RZ ;  /* 0xd2511f530b707825 */ /* 0x000fe200078e00ff */
[C---:B------:R-:W-:Y:S02]  /*286f0*/  PRMT R10, R116.reuse, 0x7610, R10 ;  /* 0x00007610740a7816 */ /* 0x040fe4000000000a */
[----:B--2---:R-:W-:Y:S02]  /*28700*/  PRMT R5, R116, 0x7632, R5 ;  /* 0x0000763274057816 */ /* 0x004fe40000000005 */
[--C-:B------:R-:W-:Y:S02]  /*28710*/  LOP3.LUT R11, R113, R233, R18.reuse, 0x96, !PT ;  /* 0x000000e9710b7212 */ /* 0x100fe400078e9612 */
[----:B-1----:R-:W-:Y:S01]  /*28720*/  PRMT R15, R124, 0x7632, R15 ;  /* 0x000076327c0f7816 */ /* 0x002fe2000000000f */
[----:B---3--:R-:W-:Y:S05]  /*28730*/  @!P1 HFMA2.BF16_V2 R29, -RZ.H0_H0, RZ.H0_H0, -R16.H0_H0 ;  /* 0x200000ffff1d9231 */ /* 0x008fea0000340910 */
[----:B------:R-:W-:Y:S01]  /*28740*/  PRMT R18, R29, 0x7610, R18 ;  /* 0x000076101d127816 */ /* 0x000fe20000000012 */
[----:B------:R1:W-:Y:S03]  /*28750*/  @!P1 STL.S16 [R1+0x120], R29 ;  /* 0x0001201d01009387 */ /* 0x0003e60000100600 */
[----:B------:R-:W-:Y:S01]  /*28760*/  @!P1 PRMT R16, R18, 0x5410, RZ ;  /* 0x0000541012109816 */ /* 0x000fe200000000ff */
[----:B------:R4:W2:Y:S01]  /*28770*/  LDL.S16 R81, [R1+0x118] ;  /* 0x0001180001517983 */ /* 0x0008a20000100600 */
[----:B------:R-:W-:Y:S03]  /*28780*/  ISETP.GE.U32.AND P1, PT, R193, R0, PT ;  /* 0x00000000c100720c */ /* 0x000fe60003f26070 */
[----:B------:R4:W3:Y:S04]  /*28790*/  LDL.S16 R18, [R1+0x108] ;  /* 0x0001080001127983 */ /* 0x0008e80000100600 */
[----:B------:R4:W-:Y:S01]  /*287a0*/  ST.E.U16 desc[UR4][R8.64+0xb0], R16 ;  /* 0x0000b01008007985 */ /* 0x0009e2000c101504 */
[----:B-1----:R-:W-:Y:S01]  /*287b0*/  IMAD.WIDE.U32 R28, R11, -0x326172a9, RZ ;  /* 0xcd9e8d570b1c7825 */ /* 0x002fe200078e00ff */
[----:B------:R-:W-:Y:S03]  /*287c0*/  PRMT R11, R124, 0x7610, R11 ;  /* 0x000076107c0b7816 */ /* 0x000fe6000000000b */
[----:B------:R-:W-:Y:S01]  /*287d0*/  @!P0 HFMA2.BF16_V2 R105, -RZ.H0_H0, RZ.H0_H0, -R10.H0_H0 ;  /* 0x200000ffff698231 */ /* 0x000fe2000034090a */
[----:B------:R-:W-:Y:S01]  /*287e0*/  LOP3.LUT R0, R29, R141, R100, 0x96, !PT ;  /* 0x0000008d1d007212 */ /* 0x000fe200078e9664 */
[----:B------:R-:W-:Y:S03]  /*287f0*/  @!P4 HFMA2.BF16_V2 R151, -RZ.H0_H0, RZ.H0_H0, -R11.H0_H0 ;  /* 0x200000ffff97c231 */ /* 0x000fe6000034090b */
[----:B------:R-:W-:Y:S01]  /*28800*/  PRMT R147, R105, 0x7610, R147 ;  /* 0x0000761069937816 */ /* 0x000fe20000000093 */
[----:B------:R1:W-:Y:S01]  /*28810*/  @!P0 STL.S16 [R1+0x11c], R105 ;  /* 0x00011c6901008387 */ /* 0x0003e20000100600 */
[C---:B------:R-:W-:Y:S01]  /*28820*/  LOP3.LUT R17, R0.reuse, 0xff, RZ, 0xc0, !PT ;  /* 0x000000ff00117812 */ /* 0x040fe200078ec0ff */
[----:B------:R-:W-:Y:S01]  /*28830*/  @!P5 HFMA2.BF16_V2 R149, -RZ.H0_H0, RZ.H0_H0, -R15.H0_H0 ;  /* 0x200000ffff95d231 */ /* 0x000fe2000034090f */
[----:B------:R-:W-:Y:S02]  /*28840*/  PRMT R124, R151, 0x7610, R124 ;  /* 0x00007610977c7816 */ /* 0x000fe4000000007c */
[----:B----4-:R-:W-:Y:S02]  /*28850*/  LOP3.LUT R16, R0, 0xffff, RZ, 0xc0, !PT ;  /* 0x0000ffff00107812 */ /* 0x010fe400078ec0ff */
[----:B------:R-:W-:Y:S02]  /*28860*/  PRMT R99, R149, 0x7610, R99 ;  /* 0x0000761095637816 */ /* 0x000fe40000000063 */
[----:B------:R-:W-:Y:S04]  /*28870*/  SHF.R.U32.HI R16, RZ, 0x8, R16 ;  /* 0x00000008ff107819 */ /* 0x000fe80000011610 */
[----:B------:R-:W-:Y:S02]  /*28880*/  LOP3.LUT R16, R16, 0xffff, RZ, 0xc0, !PT ;  /* 0x0000ffff10107812 */ /* 0x000fe400078ec0ff */
[----:B-1----:R-:W-:Y:S02]  /*28890*/  PRMT R105, R10, 0x5410, R5 ;  /* 0x000054100a697816 */ /* 0x002fe40000000005 */
[----:B------:R-:W-:Y:S02]  /*288a0*/  @!P0 PRMT R10, R147, 0x5410, RZ ;  /* 0x00005410930a8816 */ /* 0x000fe400000000ff */
[----:B------:R-:W-:Y:S01]  /*288b0*/  ISETP.GE.U32.AND P0, PT, R193, R17, PT ;  /* 0x00000011c100720c */ /* 0x000fe20003f06070 */
[----:B------:R1:W4:Y:S01]  /*288c0*/  LDL.S16 R147, [R1+0x10c] ;  /* 0x00010c0001937983 */ /* 0x0003220000100600 */
[----:B------:R-:W-:Y:S03]  /*288d0*/  PRMT R17, R80, 0x7610, R17 ;  /* 0x0000761050117816 */ /* 0x000fe60000000011 */
[----:B------:R1:W-:Y:S04]  /*288e0*/  @!P4 STL.S16 [R1+0x114], R151 ;  /* 0x000114970100c387 */ /* 0x0003e80000100600 */
[----:B------:R1:W-:Y:S04]  /*288f0*/  ST.E.U16 desc[UR4][R6.64+0xb0], R10 ;  /* 0x0000b00a06007985 */ /* 0x0003e8000c101504 */
[----:B------:R1:W-:Y:S04]  /*28900*/  @!P5 STL.S16 [R1+0x110], R149 ;  /* 0x000110950100d387 */ /* 0x0003e80000100600 */
[----:B------:R2:W4:Y:S01]  /*28910*/  LDL.S16 R141, [R1+0x100] ;  /* 0x00010000018d7983 */ /* 0x0005220000100600 */
[----:B-1----:R-:W-:Y:S02]  /*28920*/  PRMT R151, R11, 0x5410, R15 ;  /* 0x000054100b977816 */ /* 0x002fe4000000000f */
[----:B------:R-:W-:Y:S02]  /*28930*/  @!P5 PRMT R15, R99, 0x5410, RZ ;  /* 0x00005410630fd816 */ /* 0x000fe400000000ff */
[----:B------:R-:W-:Y:S01]  /*28940*/  @!P4 PRMT R11, R124, 0x5410, RZ ;  /* 0x000054107c0bc816 */ /* 0x000fe200000000ff */
[----:B------:R1:W4:Y:S01]  /*28950*/  LDL.S16 R99, [R1+0x104] ;  /* 0x0001040001637983 */ /* 0x0003220000100600 */
[--C-:B------:R-:W-:Y:S02]  /*28960*/  SHF.R.U32.HI R10, RZ, 0x18, R0.reuse ;  /* 0x00000018ff0a7819 */ /* 0x100fe40000011600 */
[----:B------:R-:W-:Y:S01]  /*28970*/  SHF.R.U32.HI R0, RZ, 0x10, R0 ;  /* 0x00000010ff007819 */ /* 0x000fe20000011600 */
[----:B------:R1:W4:Y:S01]  /*28980*/  LDL.S16 R124, [R1+0xfc] ;  /* 0x0000fc00017c7983 */ /* 0x0003220000100600 */
[C---:B------:R-:W-:Y:S02]  /*28990*/  ISETP.GE.U32.AND P5, PT, R193.reuse, R10, PT ;  /* 0x0000000ac100720c */ /* 0x040fe40003fa6070 */
[----:B------:R-:W-:Y:S02]  /*289a0*/  LOP3.LUT R10, R48, 0xff, RZ, 0xc0, !PT ;  /* 0x000000ff300a7812 */ /* 0x000fe400078ec0ff */
[C---:B------:R-:W-:Y:S02]  /*289b0*/  ISETP.GE.U32.AND P4, PT, R193.reuse, R16, PT ;  /* 0x00000010c100720c */ /* 0x040fe40003f86070 */
[----:B------:R-:W-:Y:S02]  /*289c0*/  ISETP.GE.U32.AND P2, PT, R193, R10, PT ;  /* 0x0000000ac100720c */ /* 0x000fe40003f46070 */
[----:B------:R-:W-:Y:S04]  /*289d0*/  PRMT R16, R80, 0x7632, R16 ;  /* 0x0000763250107816 */ /* 0x000fe80000000010 */
[----:B------:R-:W-:Y:S01]  /*289e0*/  PRMT R149, R17, 0x5410, R16 ;  /* 0x0000541011957816 */ /* 0x000fe20000000010 */
[----:B--2---:R-:W-:Y:S06]  /*289f0*/  @!P6 HFMA2.BF16_V2 R81, -RZ.H0_H0, RZ.H0_H0, -R5.H0_H0 ;  /* 0x200000ffff51e231 */ /* 0x004fec0000340905 */
[----:B---3--:R-:W-:Y:S01]  /*28a00*/  @!P2 HFMA2.BF16_V2 R18, -RZ.H0_H0, RZ.H0_H0, -R17.H0_H0 ;  /* 0x200000ffff12a231 */ /* 0x008fe20000340911 */
[----:B------:R-:W-:Y:S04]  /*28a10*/  PRMT R10, R81, 0x7610, R10 ;  /* 0x00007610510a7816 */ /* 0x000fe8000000000a */
[----:B------:R-:W-:Y:S01]  /*28a20*/  @!P6 PRMT R5, R10, 0x5410, RZ ;  /* 0x000054100a05e816 */ /* 0x000fe200000000ff */
[----:B------:R2:W-:Y:S01]  /*28a30*/  @!P2 STL.S16 [R1+0x108], R18 ;  /* 0x000108120100a387 */ /* 0x0005e20000100600 */
[----:B------:R-:W-:Y:S03]  /*28a40*/  PRMT R152, R18, 0x7610, R152 ;  /* 0x0000761012987816 */ /* 0x000fe60000000098 */
[----:B------:R3:W-:Y:S01]  /*28a50*/  @!P6 STL.S16 [R1+0x118], R81 ;  /* 0x000118510100e387 */ /* 0x0007e20000100600 */
[----:B------:R-:W-:Y:S02]  /*28a60*/  @!P2 PRMT R17, R152, 0x5410, RZ ;  /* 0x000054109811a816 */ /* 0x000fe400000000ff */
[----:B------:R-:W-:Y:S01]  /*28a70*/  LOP3.LUT P2, RZ, R194, 0x8, RZ, 0xc0, !PT ;  /* 0x00000008c2ff7812 */ /* 0x000fe2000784c0ff */
[----:B------:R1:W-:Y:S04]  /*28a80*/  ST.E.U16 desc[UR4][R6.64+0xb2], R5 ;  /* 0x0000b20506007985 */ /* 0x0003e8000c101504 */
[----:B------:R-:W-:Y:S04]  /*28a90*/  ST.E.U16 desc[UR4][R30.64+0xc0], R11 ;  /* 0x0000c00b1e007985 */ /* 0x000fe8000c101504 */
[----:B------:R-:W-:Y:S01]  /*28aa0*/  ST.E.U16 desc[UR4][R30.64+0xc2], R15 ;  /* 0x0000c20f1e007985 */ /* 0x000fe2000c101504 */
[----:B--2---:R-:W-:Y:S02]  /*28ab0*/  LOP3.LUT R18, R0, 0xff, RZ, 0xc0, !PT ;  /* 0x000000ff00127812 */ /* 0x004fe400078ec0ff */
[----:B------:R-:W-:Y:S02]  /*28ac0*/  PRMT R0, R123, 0x7610, R0 ;  /* 0x000076107b007816 */ /* 0x000fe40000000000 */
[----:B------:R-:W-:Y:S01]  /*28ad0*/  ISETP.GE.U32.AND P6, PT, R193, R18, PT ;  /* 0x00000012c100720c */ /* 0x000fe20003fc6070 */
[----:B---3--:R2:W3:Y:S01]  /*28ae0*/  LDL.S16 R81, [R1+0xf8] ;  /* 0x0000f80001517983 */ /* 0x0084e20000100600 */
[----:B-1----:R-:W-:Y:S04]  /*28af0*/  LOP3.LUT R5, R48, 0xffff, RZ, 0xc0, !PT ;  /* 0x0000ffff30057812 */ /* 0x002fe800078ec0ff */
[--C-:B------:R-:W-:Y:S02]  /*28b00*/  SHF.R.U32.HI R10, RZ, 0x8, R5.reuse ;  /* 0x00000008ff0a7819 */ /* 0x100fe40000011605 */
[----:B------:R-:W-:Y:S02]  /*28b10*/  PRMT R5, R123, 0x7632, R5 ;  /* 0x000076327b057816 */ /* 0x000fe40000000005 */
[----:B------:R-:W-:Y:S01]  /*28b20*/  LOP3.LUT R10, R10, 0xffff, RZ, 0xc0, !PT ;  /* 0x0000ffff0a0a7812 */ /* 0x000fe200078ec0ff */
[----:B----4-:R-:W-:Y:S05]  /*28b30*/  @!P1 HFMA2.BF16_V2 R147, -RZ.H0_H0, RZ.H0_H0, -R0.H0_H0 ;  /* 0x200000ffff939231 */ /* 0x010fea0000340900 */
[----:B------:R-:W-:Y:S01]  /*28b40*/  PRMT R116, R147, 0x7610, R116 ;  /* 0x0000761093747816 */ /* 0x000fe20000000074 */
[----:B------:R1:W-:Y:S02]  /*28b50*/  @!P1 STL.S16 [R1+0x10c], R147 ;  /* 0x00010c9301009387 */ /* 0x0003e40000100600 */
[----:B-1----:R-:W-:Y:S02]  /*28b60*/  PRMT R147, R0, 0x5410, R5 ;  /* 0x0000541000937816 */ /* 0x002fe40000000005 */
[----:B------:R-:W-:Y:S01]  /*28b70*/  @!P1 PRMT R0, R116, 0x5410, RZ ;  /* 0x0000541074009816 */ /* 0x000fe200000000ff */
[----:B------:R-:W-:Y:S01]  /*28b80*/  @!P3 HFMA2.BF16_V2 R99, -RZ.H0_H0, RZ.H0_H0, -R5.H0_H0 ;  /* 0x200000ffff63b231 */ /* 0x000fe20000340905 */
[----:B------:R-:W-:Y:S01]  /*28b90*/  ISETP.GE.U32.AND P1, PT, R193, R10, PT ;  /* 0x0000000ac100720c */ /* 0x000fe20003f26070 */
[----:B------:R2:W4:Y:S01]  /*28ba0*/  LDL.S16 R116, [R1+0xe4] ;  /* 0x0000e40001747983 */ /* 0x0005220000100600 */
[----:B------:R-:W-:Y:S02]  /*28bb0*/  SHF.R.U32.HI R10, RZ, 0x10, R48 ;  /* 0x00000010ff0a7819 */ /* 0x000fe40000011630 */
[----:B------:R-:W-:Y:S01]  /*28bc0*/  PRMT R47, R99, 0x7610, R47 ;  /* 0x00007610632f7816 */ /* 0x000fe2000000002f */
[----:B------:R1:W-:Y:S01]  /*28bd0*/  ST.E.U16 desc[UR4][R2.64+0xc0], R0 ;  /* 0x0000c00002007985 */ /* 0x0003e2000c101504 */
[----:B------:R-:W-:Y:S02]  /*28be0*/  LOP3.LUT R10, R10, 0xff, RZ, 0xc0, !PT ;  /* 0x000000ff0a0a7812 */ /* 0x000fe400078ec0ff */
[----:B------:R-:W-:Y:S05]  /*28bf0*/  @!P3 PRMT R5, R47, 0x5410, RZ ;  /* 0x000054102f05b816 */ /* 0x000fea00000000ff */
[----:B------:R-:W-:Y:S01]  /*28c00*/  @!P1 HFMA2.BF16_V2 R141, -RZ.H0_H0, RZ.H0_H0, -R16.H0_H0 ;  /* 0x200000ffff8d9231 */ /* 0x000fe20000340910 */
[----:B------:R2:W-:Y:S04]  /*28c10*/  ST.E.U16 desc[UR4][R2.64+0xc2], R5 ;  /* 0x0000c20502007985 */ /* 0x0005e8000c101504 */
[----:B------:R-:W-:Y:S01]  /*28c20*/  PRMT R11, R141, 0x7610, R11 ;  /* 0x000076108d0b7816 */ /* 0x000fe2000000000b */
[----:B------:R-:W-:Y:S03]  /*28c30*/  @!P1 STL.S16 [R1+0x100], R141 ;  /* 0x0001008d01009387 */ /* 0x000fe60000100600 */
[----:B------:R-:W-:Y:S01]  /*28c40*/  @!P1 PRMT R16, R11, 0x5410, RZ ;  /* 0x000054100b109816 */ /* 0x000fe200000000ff */
[----:B------:R2:W-:Y:S01]  /*28c50*/  @!P3 STL.S16 [R1+0x104], R99 ;  /* 0x000104630100b387 */ /* 0x0005e20000100600 */
[----:B------:R-:W-:Y:S02]  /*28c60*/  ISETP.GE.U32.AND P1, PT, R193, R10, PT ;  /* 0x0000000ac100720c */ /* 0x000fe40003f26070 */
[C---:B------:R-:W-:Y:S02]  /*28c70*/  PRMT R10, R119.reuse, 0x7632, R10 ;  /* 0x00007632770a7816 */ /* 0x040fe4000000000a */
[----:B------:R-:W-:Y:S02]  /*28c80*/  SHF.R.U32.HI R11, RZ, 0x18, R48 ;  /* 0x00000018ff0b7819 */ /* 0x000fe40000011630 */
[----:B-1----:R-:W-:Y:S02]  /*28c90*/  PRMT R0, R119, 0x7610, R0 ;  /* 0x0000761077007816 */ /* 0x002fe40000000000 */
[----:B------:R-:W-:Y:S02]  /*28ca0*/  ISETP.GE.U32.AND P3, PT, R193, R11, PT ;  /* 0x0000000bc100720c */ /* 0x000fe40003f66070 */
[----:B------:R-:W-:Y:S01]  /*28cb0*/  PRMT R119, R0, 0x5410, R10 ;  /* 0x0000541000777816 */ /* 0x000fe2000000000a */
[----:B------:R-:W-:Y:S01]  /*28cc0*/  @!P0 HFMA2.BF16_V2 R124, -RZ.H0_H0, RZ.H0_H0, -R0.H0_H0 ;  /* 0x200000ffff7c8231 */ /* 0x000fe20000340900 */
[C---:B------:R-:W-:Y:S02]  /*28cd0*/  LOP3.LUT R11, R28.reuse, 0xff, RZ, 0xc0, !PT ;  /* 0x000000ff1c0b7812 */ /* 0x040fe400078ec0ff */
[----:B--2---:R-:W-:Y:S02]  /*28ce0*/  LOP3.LUT R5, R28, 0xffff, RZ, 0xc0, !PT ;  /* 0x0000ffff1c057812 */ /* 0x004fe400078ec0ff */
[----:B------:R-:W-:Y:S02]  /*28cf0*/  PRMT R46, R124, 0x7610, R46 ;  /* 0x000076107c2e7816 */ /* 0x000fe4000000002e */
[----:B------:R-:W-:Y:S02]  /*28d00*/  SHF.R.U32.HI R5, RZ, 0x8, R5 ;  /* 0x00000008ff057819 */ /* 0x000fe40000011605 */
[----:B------:R-:W-:Y:S01]  /*28d10*/  @!P0 PRMT R0, R46, 0x5410, RZ ;  /* 0x000054102e008816 */ /* 0x000fe200000000ff */
[----:B------:R1:W2:Y:S01]  /*28d20*/  LDL.S16 R99, [R1+0xe0] ;  /* 0x0000e00001637983 */ /* 0x0002a20000100600 */
[----:B------:R-:W-:Y:S03]  /*28d30*/  LOP3.LUT R5, R5, 0xffff, RZ, 0xc0, !PT ;  /* 0x0000ffff05057812 */ /* 0x000fe600078ec0ff */
[----:B------:R-:W-:Y:S01]  /*28d40*/  @!P0 STL.S16 [R1+0xfc], R124 ;  /* 0x0000fc7c01008387 */ /* 0x000fe20000100600 */
[----:B------:R-:W-:Y:S03]  /*28d50*/  ISETP.GE.U32.AND P0, PT, R193, R11, PT ;  /* 0x0000000bc100720c */ /* 0x000fe60003f06070 */
[----:B------:R1:W2:Y:S04]  /*28d60*/  LDL.S16 R47, [R1+0xdc] ;  /* 0x0000dc00012f7983 */ /* 0x0002a80000100600 */
[----:B------:R1:W2:Y:S04]  /*28d70*/  LDL.S16 R46, [R1+0xd8] ;  /* 0x0000d800012e7983 */ /* 0x0002a80000100600 */
[----:B------:R1:W-:Y:S02]  /*28d80*/  ST.E.U16 desc[UR4][R8.64+0xbe], R0 ;  /* 0x0000be0008007985 */ /* 0x0003e4000c101504 */
[----:B-1----:R-:W-:Y:S01]  /*28d90*/  PRMT R0, R97, 0x7610, R0 ;  /* 0x0000761061007816 */ /* 0x002fe20000000000 */
[----:B---3--:R-:W-:Y:S05]  /*28da0*/  @!P4 HFMA2.BF16_V2 R81, -RZ.H0_H0, RZ.H0_H0, -R10.H0_H0 ;  /* 0x200000ffff51c231 */ /* 0x008fea000034090a */
[----:B------:R-:W-:Y:S01]  /*28db0*/  PRMT R11, R81, 0x7610, R11 ;  /* 0x00007610510b7816 */ /* 0x000fe2000000000b */
[----:B------:R1:W-:Y:S03]  /*28dc0*/  @!P4 STL.S16 [R1+0xf8], R81 ;  /* 0x0000f8510100c387 */ /* 0x0003e60000100600 */
[----:B------:R-:W-:Y:S02]  /*28dd0*/  @!P4 PRMT R10, R11, 0x5410, RZ ;  /* 0x000054100b0ac816 */ /* 0x000fe400000000ff */
[----:B------:R-:W-:Y:S02]  /*28de0*/  ISETP.GE.U32.AND P4, PT, R193, R5, PT ;  /* 0x00000005c100720c */ /* 0x000fe40003f86070 */
[----:B------:R-:W-:Y:S01]  /*28df0*/  PRMT R5, R97, 0x7632, R5 ;  /* 0x0000763261057816 */ /* 0x000fe20000000005 */
[----:B------:R3:W-:Y:S01]  /*28e00*/  ST.E.U16 desc[UR4][R8.64+0xc0], R10 ;  /* 0x0000c00a08007985 */ /* 0x0007e2000c101504 */
[--C-:B------:R-:W-:Y:S04]  /*28e10*/  SHF.R.U32.HI R11, RZ, 0x10, R28.reuse ;  /* 0x00000010ff0b7819 */ /* 0x100fe8000001161c */
[----:B------:R-:W-:Y:S01]  /*28e20*/  LOP3.LUT R11, R11, 0xff, RZ, 0xc0, !PT ;  /* 0x000000ff0b0b7812 */ /* 0x000fe200078ec0ff */
[----:B-1----:R1:W2:Y:S01]  /*28e30*/  LDL.S16 R81, [R1+0xd4] ;  /* 0x0000d40001517983 */ /* 0x0022a20000100600 */
[----:B---3--:R-:W-:Y:S01]  /*28e40*/  SHF.R.U32.HI R10, RZ, 0x18, R28 ;  /* 0x00000018ff0a7819 */ /* 0x008fe2000001161c */
[----:B----4-:R-:W-:Y:S05]  /*28e50*/  @!P6 HFMA2.BF16_V2 R116, -RZ.H0_H0, RZ.H0_H0, -R0.H0_H0 ;  /* 0x200000ffff74e231 */ /* 0x010fea0000340900 */
[----:B------:R-:W-:Y:S01]  /*28e60*/  PRMT R113, R116, 0x7610, R113 ;  /* 0x0000761074717816 */ /* 0x000fe20000000071 */
[----:B------:R3:W-:Y:S02]  /*28e70*/  @!P6 STL.S16 [R1+0xe4], R116 ;  /* 0x0000e4740100e387 */ /* 0x0007e40000100600 */
[----:B---3--:R-:W-:Y:S02]  /*28e80*/  PRMT R116, R0, 0x5410, R5 ;  /* 0x0000541000747816 */ /* 0x008fe40000000005 */
[----:B------:R-:W-:Y:S02]  /*28e90*/  @!P6 PRMT R0, R113, 0x5410, RZ ;  /* 0x000054107100e816 */ /* 0x000fe400000000ff */
[----:B------:R-:W-:Y:S02]  /*28ea0*/  ISETP.GE.U32.AND P6, PT, R193, R11, PT ;  /* 0x0000000bc100720c */ /* 0x000fe40003fc6070 */
[----:B------:R-:W-:Y:S01]  /*28eb0*/  PRMT R11, R109, 0x7632, R11 ;  /* 0x000076326d0b7816 */ /* 0x000fe2000000000b */
[----:B------:R3:W-:Y:S01]  /*28ec0*/  ST.E.U16 desc[UR4][R6.64+0xc0], R0 ;  /* 0x0000c00006007985 */ /* 0x0007e2000c101504 */
[----:B--2---:R-:W-:Y:S05]  /*28ed0*/  @!P5 HFMA2.BF16_V2 R99, -RZ.H0_H0, RZ.H0_H0, -R5.H0_H0 ;  /* 0x200000ffff63d231 */ /* 0x004fea0000340905 */
[----:B------:R-:W-:Y:S01]  /*28ee0*/  PRMT R80, R99, 0x7610, R80 ;  /* 0x0000761063507816 */ /* 0x000fe20000000050 */
[----:B------:R-:W-:Y:S03]  /*28ef0*/  @!P5 STL.S16 [R1+0xe0], R99 ;  /* 0x0000e0630100d387 */ /* 0x000fe60000100600 */
[----:B------:R-:W-:Y:S02]  /*28f00*/  @!P5 PRMT R5, R80, 0x5410, RZ ;  /* 0x000054105005d816 */ /* 0x000fe400000000ff */
[----:B------:R-:W-:Y:S01]  /*28f10*/  ISETP.GE.U32.AND P5, PT, R193, R10, PT ;  /* 0x0000000ac100720c */ /* 0x000fe20003fa6070 */
[----:B------:R1:W2:Y:S01]  /*28f20*/  LDL.S16 R80, [R1+0xcc] ;  /* 0x0000cc0001507983 */ /* 0x0002a20000100600 */
[----:B------:R-:W-:Y:S03]  /*28f30*/  @!P3 HFMA2.BF16_V2 R46, -RZ.H0_H0, RZ.H0_H0, -R11.H0_H0 ;  /* 0x200000ffff2eb231 */ /* 0x000fe6000034090b */
[----:B------:R-:W-:Y:S01]  /*28f40*/  ST.E.U16 desc[UR4][R6.64+0xc2], R5 ;  /* 0x0000c20506007985 */ /* 0x000fe2000c101504 */
[----:B---3--:R-:W-:Y:S02]  /*28f50*/  PRMT R0, R109, 0x7610, R0 ;  /* 0x000076106d007816 */ /* 0x008fe40000000000 */
[----:B------:R-:W-:Y:S01]  /*28f60*/  PRMT R45, R46, 0x7610, R45 ;  /* 0x000076102e2d7816 */ /* 0x000fe2000000002d */
[----:B------:R1:W3:Y:S01]  /*28f70*/  LDL.S16 R109, [R1+0xd0] ;  /* 0x0000d000016d7983 */ /* 0x0002e20000100600 */
[----:B------:R-:W-:Y:S01]  /*28f80*/  PRMT R123, R0, 0x5410, R11 ;  /* 0x00005410007b7816 */ /* 0x000fe2000000000b */
[----:B------:R-:W-:Y:S01]  /*28f90*/  @!P1 HFMA2.BF16_V2 R47, -RZ.H0_H0, RZ.H0_H0, -R0.H0_H0 ;  /* 0x200000ffff2f9231 */ /* 0x000fe20000340900 */
[----:B------:R-:W-:Y:S01]  /*28fa0*/  @!P3 PRMT R11, R45, 0x5410, RZ ;  /* 0x000054102d0bb816 */ /* 0x000fe200000000ff */
[----:B------:R-:W-:Y:S03]  /*28fb0*/  ST.E.U16 desc[UR4][R30.64+0xd0], R17 ;  /* 0x0000d0111e007985 */ /* 0x000fe6000c101504 */
[----:B------:R-:W-:Y:S01]  /*28fc0*/  PRMT R15, R47, 0x7610, R15 ;  /* 0x000076102f0f7816 */ /* 0x000fe2000000000f */
[----:B------:R-:W-:Y:S03]  /*28fd0*/  ST.E.U16 desc[UR4][R30.64+0xd2], R16 ;  /* 0x0000d2101e007985 */ /* 0x000fe6000c101504 */
[----:B------:R-:W-:Y:S01]  /*28fe0*/  @!P1 PRMT R0, R15, 0x5410, RZ ;  /* 0x000054100f009816 */ /* 0x000fe200000000ff */
[----:B------:R-:W-:Y:S04]  /*28ff0*/  @!P1 STL.S16 [R1+0xdc], R47 ;  /* 0x0000dc2f01009387 */ /* 0x000fe80000100600 */
[----:B------:R4:W-:Y:S04]  /*29000*/  ST.E.U16 desc[UR4][R2.64+0xd0], R0 ;  /* 0x0000d00002007985 */ /* 0x0009e8000c101504 */
[----:B------:R1:W-:Y:S04]  /*29010*/  @!P3 STL.S16 [R1+0xd8], R46 ;  /* 0x0000d82e0100b387 */ /* 0x0003e80000100600 */
[----:B------:R1:W-:Y:S01]  /*29020*/  ST.E.U16 desc[UR4][R2.64+0xd2], R11 ;  /* 0x0000d20b02007985 */ /* 0x0003e2000c101504 */
[----:B----4-:R-:W-:Y:S01]  /*29030*/  PRMT R0, R83, 0x7610, R0 ;  /* 0x0000761053007816 */ /* 0x010fe20000000000 */
[----:B-1----:R-:W-:Y:S05]  /*29040*/  IMAD.WIDE.U32 R46, R23, -0x2daee0ad, RZ ;  /* 0xd2511f53172e7825 */ /* 0x002fea00078e00ff */
[-C--:B------:R-:W-:Y:S04]  /*29050*/  LOP3.LUT R10, R47, R132.reuse, R114, 0x96, !PT ;  /* 0x000000842f0a7212 */ /* 0x080fe800078e9672 */
[C---:B------:R-:W-:Y:S04]  /*29060*/  LOP3.LUT R5, R10.reuse, 0xff, RZ, 0xc0, !PT ;  /* 0x000000ff0a057812 */ /* 0x040fe800078ec0ff */
[----:B------:R-:W-:Y:S02]  /*29070*/  ISETP.GE.U32.AND P1, PT, R193, R5, PT ;  /* 0x00000005c100720c */ /* 0x000fe40003f26070 */
[----:B------:R-:W-:Y:S04]  /*29080*/  LOP3.LUT R5, R10, 0xffff, RZ, 0xc0, !PT ;  /* 0x0000ffff0a057812 */ /* 0x000fe800078ec0ff */
[----:B------:R-:W-:Y:S04]  /*29090*/  SHF.R.U32.HI R5, RZ, 0x8, R5 ;  /* 0x00000008ff057819 */ /* 0x000fe80000011605 */
[----:B------:R-:W-:Y:S02]  /*290a0*/  LOP3.LUT R15, R5, 0xffff, RZ, 0xc0, !PT ;  /* 0x0000ffff050f7812 */ /* 0x000fe400078ec0ff */
[----:B------:R-:W-:Y:S02]  /*290b0*/  PRMT R5, R83, 0x7632, R5 ;  /* 0x0000763253057816 */ /* 0x000fe40000000005 */
[----:B------:R-:W-:Y:S02]  /*290c0*/  ISETP.GE.U32.AND P3, PT, R193, R15, PT ;  /* 0x0000000fc100720c */ /* 0x000fe40003f66070 */
[----:B------:R-:W-:Y:S02]  /*290d0*/  PRMT R113, R0, 0x5410, R5 ;  /* 0x0000541000717816 */ /* 0x000fe40000000005 */
[--C-:B------:R-:W-:Y:S02]  /*290e0*/  SHF.R.U32.HI R15, RZ, 0x18, R10.reuse ;  /* 0x00000018ff0f7819 */ /* 0x100fe4000001160a */
[----:B------:R-:W-:Y:S01]  /*290f0*/  SHF.R.U32.HI R10, RZ, 0x10, R10 ;  /* 0x00000010ff0a7819 */ /* 0x000fe2000001160a */
[----:B------:R-:W-:Y:S05]  /*29100*/  @!P0 HFMA2.BF16_V2 R81, -RZ.H0_H0, RZ.H0_H0, -R0.H0_H0 ;  /* 0x200000ffff518231 */ /* 0x000fea0000340900 */
[----:B------:R-:W-:Y:S01]  /*29110*/  PRMT R44, R81, 0x7610, R44 ;  /* 0x00007610512c7816 */ /* 0x000fe2000000002c */
[----:B------:R1:W-:Y:S03]  /*29120*/  @!P0 STL.S16 [R1+0xd4], R81 ;  /* 0x0000d45101008387 */ /* 0x0003e60000100600 */
[----:B------:R-:W-:Y:S01]  /*29130*/  @!P0 PRMT R0, R44, 0x5410, RZ ;  /* 0x000054102c008816 */ /* 0x000fe200000000ff */
[----:B------:R4:W4:Y:S01]  /*29140*/  LDL.S16 R99, [R1+0xc4] ;  /* 0x0000c40001637983 */ /* 0x0009220000100600 */
[----:B------:R-:W-:Y:S01]  /*29150*/  ISETP.GE.U32.AND P0, PT, R193, R15, PT ;  /* 0x0000000fc100720c */ /* 0x000fe20003f06070 */
[----:B------:R-:W-:Y:S01]  /*29160*/  IMAD.WIDE.U32 R44, R19, -0x2daee0ad, RZ ;  /* 0xd2511f53132c7825 */ /* 0x000fe200078e00ff */
[----:B------:R-:W-:Y:S01]  /*29170*/  LOP3.LUT R15, R10, 0xff, RZ, 0xc0, !PT ;  /* 0x000000ff0a0f7812 */ /* 0x000fe200078ec0ff */
[----:B------:R2:W4:Y:S01]  /*29180*/  LDL.S16 R97, [R1+0xc8] ;  /* 0x0000c80001617983 */ /* 0x0005220000100600 */
[----:B------:R-:W-:Y:S02]  /*29190*/  PRMT R10, R79, 0x7632, R10 ;  /* 0x000076324f0a7816 */ /* 0x000fe4000000000a */
[----:B------:R-:W-:Y:S01]  /*291a0*/  LOP3.LUT R11, R45, R132, R112, 0x96, !PT ;  /* 0x000000842d0b7212 */ /* 0x000fe200078e9670 */
[----:B------:R1:W-:Y:S04]  /*291b0*/  ST.E.U16 desc[UR4][R8.64+0xce], R0 ;  /* 0x0000ce0008007985 */ /* 0x0003e8000c101504 */
[----:B-1----:R1:W4:Y:S01]  /*291c0*/  LDL.S16 R81, [R1+0xc0] ;  /* 0x0000c00001517983 */ /* 0x0023220000100600 */
[----:B------:R-:W-:Y:S05]  /*291d0*/  PRMT R0, R79, 0x7610, R0 ;  /* 0x000076104f007816 */ /* 0x000fea0000000000 */
[----:B--2---:R-:W-:Y:S05]  /*291e0*/  @!P6 HFMA2.BF16_V2 R80, -RZ.H0_H0, RZ.H0_H0, -R0.H0_H0 ;  /* 0x200000ffff50e231 */ /* 0x004fea0000340900 */
[----:B------:R-:W-:Y:S01]  /*291f0*/  PRMT R101, R80, 0x7610, R101 ;  /* 0x0000761050657816 */ /* 0x000fe20000000065 */
[----:B---3--:R-:W-:Y:S05]  /*29200*/  @!P4 HFMA2.BF16_V2 R109, -RZ.H0_H0, RZ.H0_H0, -R5.H0_H0 ;  /* 0x200000ffff6dc231 */ /* 0x008fea0000340905 */
[----:B------:R-:W-:Y:S01]  /*29210*/  PRMT R35, R109, 0x7610, R35 ;  /* 0x000076106d237816 */ /* 0x000fe20000000023 */
[----:B------:R2:W-:Y:S03]  /*29220*/  @!P4 STL.S16 [R1+0xd0], R109 ;  /* 0x0000d06d0100c387 */ /* 0x0005e60000100600 */
[----:B------:R-:W-:Y:S01]  /*29230*/  @!P4 PRMT R5, R35, 0x5410, RZ ;  /* 0x000054102305c816 */ /* 0x000fe200000000ff */
[----:B------:R3:W-:Y:S01]  /*29240*/  @!P6 STL.S16 [R1+0xcc], R80 ;  /* 0x0000cc500100e387 */ /* 0x0007e20000100600 */
[----:B------:R-:W-:Y:S02]  /*29250*/  ISETP.GE.U32.AND P4, PT, R193, R15, PT ;  /* 0x0000000fc100720c */ /* 0x000fe40003f86070 */
[----:B------:R-:W-:Y:S01]  /*29260*/  LOP3.LUT R15, R11, 0xff, RZ, 0xc0, !PT ;  /* 0x000000ff0b0f7812 */ /* 0x000fe200078ec0ff */
[----:B------:R1:W4:Y:S04]  /*29270*/  LDL.S16 R35, [R1+0xb8] ;  /* 0x0000b80001237983 */ /* 0x0003280000100600 */
[----:B------:R1:W-:Y:S01]  /*29280*/  ST.E.U16 desc[UR4][R8.64+0xd0], R5 ;  /* 0x0000d00508007985 */ /* 0x0003e2000c101504 */
[----:B--2---:R-:W-:Y:S02]  /*29290*/  PRMT R109, R0, 0x5410, R10 ;  /* 0x00005410006d7816 */ /* 0x004fe4000000000a */
[----:B------:R-:W-:Y:S01]  /*292a0*/  @!P6 PRMT R0, R101, 0x5410, RZ ;  /* 0x000054106500e816 */ /* 0x000fe200000000ff */
[----:B------:R-:W-:Y:S01]  /*292b0*/  VIADD R101, R228, 0xb54cda56 ;  /* 0xb54cda56e4657836 */ /* 0x000fe20000000000 */
[----:B------:R-:W-:Y:S01]  /*292c0*/  ISETP.GE.U32.AND P6, PT, R193, R15, PT ;  /* 0x0000000fc100720c */ /* 0x000fe20003fc6070 */
[----:B---3--:R2:W3:Y:S04]  /*292d0*/  LDL.S16 R80, [R1+0xbc] ;  /* 0x0000bc0001507983 */ /* 0x0084e80000100600 */
[----:B------:R2:W-:Y:S01]  /*292e0*/  ST.E.U16 desc[UR4][R6.64+0xd0], R0 ;  /* 0x0000d00006007985 */ /* 0x0005e2000c101504 */
[----:B-1----:R-:W-:Y:S04]  /*292f0*/  LOP3.LUT R5, R11, 0xffff, RZ, 0xc0, !PT ;  /* 0x0000ffff0b057812 */ /* 0x002fe800078ec0ff */
[----:B------:R-:W-:Y:S04]  /*29300*/  SHF.R.U32.HI R5, RZ, 0x8, R5 ;  /* 0x00000008ff057819 */ /* 0x000fe80000011605 */
[----:B------:R-:W-:Y:S02]  /*29310*/  LOP3.LUT R15, R5, 0xffff, RZ, 0xc0, !PT ;  /* 0x0000ffff050f7812 */ /* 0x000fe400078ec0ff */
[C---:B------:R-:W-:Y:S02]  /*29320*/  PRMT R5, R117.reuse, 0x7632, R5 ;  /* 0x0000763275057816 */ /* 0x040fe40000000005 */
[----:B--2---:R-:W-:Y:S04]  /*29330*/  PRMT R0, R117, 0x7610, R0 ;  /* 0x0000761075007816 */ /* 0x004fe80000000000 */
[----:B------:R-:W-:Y:S01]  /*29340*/  PRMT R155, R0, 0x5410, R5 ;  /* 0x00005410009b7816 */ /* 0x000fe20000000005 */
[----:B----4-:R-:W-:Y:S02]  /*29350*/  @!P5 HFMA2.BF16_V2 R99, -RZ.H0_H0, RZ.H0_H0, -R10.H0_H0 ;  /* 0x200000ffff63d231 */ /* 0x010fe4000034090a */
[----:B------:R-:W-:Y:S03]  /*29360*/  @!P1 HFMA2.BF16_V2 R97, -RZ.H0_H0, RZ.H0_H0, -R0.H0_H0 ;  /* 0x200000ffff619231 */ /* 0x000fe60000340900 */
[----:B------:R-:W-:Y:S01]  /*29370*/  PRMT R79, R99, 0x7610, R79 ;  /* 0x00007610634f7816 */ /* 0x000fe2000000004f */
[----:B------:R1:W-:Y:S01]  /*29380*/  @!P5 STL.S16 [R1+0xc4], R99 ;  /* 0x0000c4630100d387 */ /* 0x0003e20000100600 */
[----:B------:R-:W-:Y:S03]  /*29390*/  PRMT R24, R97, 0x7610, R24 ;  /* 0x0000761061187816 */ /* 0x000fe60000000018 */
[----:B------:R2:W-:Y:S01]  /*293a0*/  @!P1 STL.S16 [R1+0xc8], R97 ;  /* 0x0000c86101009387 */ /* 0x0005e20000100600 */
[----:B------:R-:W-:Y:S02]  /*293b0*/  @!P5 PRMT R10, R79, 0x5410, RZ ;  /* 0x000054104f0ad816 */ /* 0x000fe400000000ff */
[----:B------:R-:W-:Y:S01]  /*293c0*/  @!P1 PRMT R0, R24, 0x5410, RZ ;  /* 0x0000541018009816 */ /* 0x000fe200000000ff */
[----:B------:R4:W4:Y:S01]  /*293d0*/  LDL.S16 R79, [R1+0xb4] ;  /* 0x0000b400014f7983 */ /* 0x0009220000100600 */
[C---:B------:R-:W-:Y:S02]  /*293e0*/  ISETP.GE.U32.AND P5, PT, R193.reuse, R15, PT ;  /* 0x0000000fc100720c */ /* 0x040fe40003fa6070 */
[--C-:B------:R-:W-:Y:S01]  /*293f0*/  SHF.R.U32.HI R15, RZ, 0x18, R11.reuse ;  /* 0x00000018ff0f7819 */ /* 0x100fe2000001160b */
[----:B------:R3:W4:Y:S01]  /*29400*/  LDL.S16 R24, [R1+0xb0] ;  /* 0x0000b00001187983 */ /* 0x0007220000100600 */
[----:B------:R-:W-:Y:S02]  /*29410*/  SHF.R.U32.HI R11, RZ, 0x10, R11 ;  /* 0x00000010ff0b7819 */ /* 0x000fe4000001160b */
[----:B------:R-:W-:Y:S01]  /*29420*/  ISETP.GE.U32.AND P1, PT, R193, R15, PT ;  /* 0x0000000fc100720c */ /* 0x000fe20003f26070 */
[----:B------:R2:W-:Y:S01]  /*29430*/  ST.E.U16 desc[UR4][R6.64+0xd2], R10 ;  /* 0x0000d20a06007985 */ /* 0x0005e2000c101504 */
[----:B------:R-:W-:Y:S01]  /*29440*/  LOP3.LUT R15, R46, 0xff, RZ, 0xc0, !PT ;  /* 0x000000ff2e0f7812 */ /* 0x000fe200078ec0ff */
[----:B------:R-:W-:Y:S02]  /*29450*/  @!P3 HFMA2.BF16_V2 R81, -RZ.H0_H0, RZ.H0_H0, -R5.H0_H0 ;  /* 0x200000ffff51b231 */ /* 0x000fe40000340905 */
[----:B------:R2:W-:Y:S03]  /*29460*/  ST.E.U16 desc[UR4][R30.64+0xe0], R0 ;  /* 0x0000e0001e007985 */ /* 0x0005e6000c101504 */
[----:B------:R-:W-:Y:S01]  /*29470*/  PRMT R78, R81, 0x7610, R78 ;  /* 0x00007610514e7816 */ /* 0x000fe2000000004e */
[----:B------:R-:W-:Y:S01]  /*29480*/  @!P3 STL.S16 [R1+0xc0], R81 ;  /* 0x0000c0510100b387 */ /* 0x000fe20000100600 */
[----:B-1----:R-:W-:Y:S02]  /*29490*/  VIADD R99, R229, 0x646e171e ;  /* 0x646e171ee5637836 */ /* 0x002fe40000000000 */
[----:B------:R-:W-:Y:S02]  /*294a0*/  @!P3 PRMT R5, R78, 0x5410, RZ ;  /* 0x000054104e05b816 */ /* 0x000fe400000000ff */
[C---:B------:R-:W-:Y:S01]  /*294b0*/  ISETP.GE.U32.AND P3, PT, R193.reuse, R15, PT ;  /* 0x0000000fc100720c */ /* 0x040fe20003f66070 */
[----:B------:R1:W4:Y:S01]  /*294c0*/  LDL.S16 R78, [R1+0xac] ;  /* 0x0000ac00014e7983 */ /* 0x0003220000100600 */
[----:B------:R-:W-:Y:S02]  /*294d0*/  LOP3.LUT R15, R46, 0xffff, RZ, 0xc0, !PT ;  /* 0x0000ffff2e0f7812 */ /* 0x000fe400078ec0ff */
[----:B--2---:R-:W-:Y:S01]  /*294e0*/  PRMT R97, R193, 0x7054, R193 ;  /* 0x00007054c1617816 */ /* 0x004fe200000000c1 */
[----:B------:R2:W-:Y:S01]  /*294f0*/  ST.E.U16 desc[UR4][R30.64+0xe2], R5 ;  /* 0x0000e2051e007985 */ /* 0x0005e2000c101504 */
[C---:B------:R-:W-:Y:S02]  /*29500*/  PRMT R10, R107.reuse, 0x7632, R10 ;  /* 0x000076326b0a7816 */ /* 0x040fe4000000000a */
[----:B------:R-:W-:Y:S04]  /*29510*/  PRMT R0, R107, 0x7610, R0 ;  /* 0x000076106b007816 */ /* 0x000fe80000000000 */
[----:B------:R-:W-:Y:S02]  /*29520*/  PRMT R152, R0, 0x5410, R10 ;  /* 0x0000541000987816 */ /* 0x000fe4000000000a */
[----:B--2---:R-:W-:Y:S02]  /*29530*/  LOP3.LUT R5, R11, 0xff, RZ, 0xc0, !PT ;  /* 0x000000ff0b057812 */ /* 0x004fe400078ec0ff */
[--C-:B------:R-:W-:Y:S02]  /*29540*/  SHF.R.U32.HI R11, RZ, 0x8, R15.reuse ;  /* 0x00000008ff0b7819 */ /* 0x100fe4000001160f */
[----:B------:R-:W-:Y:S02]  /*29550*/  PRMT R15, R37, 0x7632, R15 ;  /* 0x00007632250f7816 */ /* 0x000fe4000000000f */
[----:B------:R-:W-:Y:S01]  /*29560*/  LOP3.LUT R11, R11, 0xffff, RZ, 0xc0, !PT ;  /* 0x0000ffff0b0b7812 */ /* 0x000fe200078ec0ff */
[----:B------:R-:W-:Y:S05]  /*29570*/  @!P0 HFMA2.BF16_V2 R35, -RZ.H0_H0, RZ.H0_H0, -R10.H0_H0 ;  /* 0x200000ffff238231 */ /* 0x000fea000034090a */
[----:B------:R-:W-:Y:S04]  /*29580*/  PRMT R25, R35, 0x7610, R25 ;  /* 0x0000761023197816 */ /* 0x000fe80000000019 */
[----:B------:R-:W-:Y:S05]  /*29590*/  @!P0 PRMT R10, R25, 0x5410, RZ ;  /* 0x00005410190a8816 */ /* 0x000fea00000000ff */
[----:B------:R2:W-:Y:S01]  /*295a0*/  ST.E.U16 desc[UR4][R2.64+0xe2], R10 ;  /* 0x0000e20a02007985 */ /* 0x0005e2000c101504 */
[----:B---3--:R-:W-:Y:S05]  /*295b0*/  @!P4 HFMA2.BF16_V2 R80, -RZ.H0_H0, RZ.H0_H0, -R0.H0_H0 ;  /* 0x200000ffff50c231 */ /* 0x008fea0000340900 */
[----:B------:R-:W-:Y:S01]  /*295c0*/  PRMT R27, R80, 0x7610, R27 ;  /* 0x00007610501b7816 */ /* 0x000fe2000000001b */
[----:B------:R-:W-:Y:S03]  /*295d0*/  @!P4 STL.S16 [R1+0xbc], R80 ;  /* 0x0000bc500100c387 */ /* 0x000fe60000100600 */
[----:B------:R-:W-:Y:S01]  /*295e0*/  @!P4 PRMT R0, R27, 0x5410, RZ ;  /* 0x000054101b00c816 */ /* 0x000fe200000000ff */
[----:B------:R3:W-:Y:S01]  /*295f0*/  @!P0 STL.S16 [R1+0xb8], R35 ;  /* 0x0000b82301008387 */ /* 0x0007e20000100600 */
[----:B------:R-:W-:Y:S02]  /*29600*/  ISETP.GE.U32.AND P4, PT, R193, R5, PT ;  /* 0x00000005c100720c */ /* 0x000fe40003f86070 */
[----:B------:R-:W-:Y:S01]  /*29610*/  PRMT R5, R75, 0x7610, R5 ;  /* 0x000076104b057816 */ /* 0x000fe20000000005 */
[----:B------:R1:W-:Y:S01]  /*29620*/  ST.E.U16 desc[UR4][R2.64+0xe0], R0 ;  /* 0x0000e00002007985 */ /* 0x0003e2000c101504 */
[----:B------:R-:W-:Y:S02]  /*29630*/  ISETP.GE.U32.AND P0, PT, R193, R11, PT ;  /* 0x0000000bc100720c */ /* 0x000fe40003f06070 */
[----:B------:R-:W-:Y:S01]  /*29640*/  SHF.R.U32.HI R11, RZ, 0x10, R46 ;  /* 0x00000010ff0b7819 */ /* 0x000fe2000001162e */
[----:B------:R1:W4:Y:S01]  /*29650*/  LDL.S16 R27, [R1+0xa4] ;  /* 0x0000a400011b7983 */ /* 0x0003220000100600 */
[----:B--2---:R-:W-:Y:S02]  /*29660*/  PRMT R10, R37, 0x7610, R10 ;  /* 0x00007610250a7816 */ /* 0x004fe4000000000a */
[----:B------:R-:W-:Y:S01]  /*29670*/  LOP3.LUT R11, R11, 0xff, RZ, 0xc0, !PT ;  /* 0x000000ff0b0b7812 */ /* 0x000fe200078ec0ff */
[----:B------:R2:W2:Y:S01]  /*29680*/  LDL.S16 R25, [R1+0xa0] ;  /* 0x0000a00001197983 */ /* 0x0004a20000100600 */
[----:B------:R-:W-:Y:S03]  /*29690*/  PRMT R132, R10, 0x5410, R15 ;  /* 0x000054100a847816 */ /* 0x000fe6000000000f */
[----:B---3--:R3:W3:Y:S01]  /*296a0*/  LDL.S16 R35, [R1+0xa8] ;  /* 0x0000a80001237983 */ /* 0x0086e20000100600 */
[----:B-1----:R-:W-:Y:S04]  /*296b0*/  PRMT R0, R75, 0x7632, R0 ;  /* 0x000076324b007816 */ /* 0x002fe80000000000 */
[----:B------:R-:W-:Y:S01]  /*296c0*/  PRMT R124, R5, 0x5410, R0 ;  /* 0x00005410057c7816 */ /* 0x000fe20000000000 */
[----:B----4-:R-:W-:Y:S02]  /*296d0*/  @!P6 HFMA2.BF16_V2 R79, -RZ.H0_H0, RZ.H0_H0, -R5.H0_H0 ;  /* 0x200000ffff4fe231 */ /* 0x010fe40000340905 */
[----:B------:R-:W-:Y:S03]  /*296e0*/  @!P5 HFMA2.BF16_V2 R24, -RZ.H0_H0, RZ.H0_H0, -R0.H0_H0 ;  /* 0x200000ffff18d231 */ /* 0x000fe60000340900 */
[----:B------:R-:W-:Y:S01]  /*296f0*/  PRMT R22, R79, 0x7610, R22 ;  /* 0x000076104f167816 */ /* 0x000fe20000000016 */
[----:B------:R-:W-:Y:S01]  /*29700*/  @!P6 STL.S16 [R1+0xb4], R79 ;  /* 0x0000b44f0100e387 */ /* 0x000fe20000100600 */
[----:B------:R-:W-:Y:S03]  /*29710*/  PRMT R74, R24, 0x7610, R74 ;  /* 0x00007610184a7816 */ /* 0x000fe6000000004a */
[----:B------:R1:W-:Y:S01]  /*29720*/  @!P5 STL.S16 [R1+0xb0], R24 ;  /* 0x0000b0180100d387 */ /* 0x0003e20000100600 */
[----:B------:R-:W-:Y:S02]  /*29730*/  @!P6 PRMT R5, R22, 0x5410, RZ ;  /* 0x000054101605e816 */ /* 0x000fe400000000ff */
[----:B------:R-:W-:Y:S01]  /*29740*/  @!P5 PRMT R0, R74, 0x5410, RZ ;  /* 0x000054104a00d816 */ /* 0x000fe200000000ff */
[----:B------:R4:W4:Y:S01]  /*29750*/  LDL.S16 R22, [R1+0x98] ;  /* 0x0000980001167983 */ /* 0x0009220000100600 */
[C---:B------:R-:W-:Y:S02]  /*29760*/  ISETP.GE.U32.AND P6, PT, R193.reuse, R11, PT ;  /* 0x0000000bc100720c */ /* 0x040fe40003fc6070 */
[----:B------:R-:W-:Y:S01]  /*29770*/  SHF.R.U32.HI R11, RZ, 0x18, R46 ;  /* 0x00000018ff0b7819 */ /* 0x000fe2000001162e */
[----:B------:R1:W-:Y:S03]  /*29780*/  ST.E.U16 desc[UR4][R8.64+0xde], R5 ;  /* 0x0000de0508007985 */ /* 0x0003e6000c101504 */
[C---:B------:R-:W-:Y:S01]  /*29790*/  ISETP.GE.U32.AND P5, PT, R193.reuse, R11, PT ;  /* 0x0000000bc100720c */ /* 0x040fe20003fa6070 */
[----:B------:R-:W-:Y:S01]  /*297a0*/  @!P4 HFMA2.BF16_V2 R78, -RZ.H0_H0, RZ.H0_H0, -R10.H0_H0 ;  /* 0x200000ffff4ec231 */ /* 0x000fe2000034090a */
[----:B------:R-:W-:Y:S01]  /*297b0*/  LOP3.LUT R11, R44, 0xff, RZ, 0xc0, !PT ;  /* 0x000000ff2c0b7812 */ /* 0x000fe200078ec0ff */
[----:B------:R1:W-:Y:S03]  /*297c0*/  ST.E.U16 desc[UR4][R8.64+0xe0], R0 ;  /* 0x0000e00008007985 */ /* 0x0003e6000c101504 */
[----:B------:R-:W-:Y:S04]  /*297d0*/  PRMT R36, R78, 0x7610, R36 ;  /* 0x000076104e247816 */ /* 0x000fe80000000024 */
[----:B------:R-:W-:Y:S01]  /*297e0*/  @!P4 PRMT R10, R36, 0x5410, RZ ;  /* 0x00005410240ac816 */ /* 0x000fe200000000ff */
[----:B-1----:R1:W4:Y:S04]  /*297f0*/  LDL.S16 R24, [R1+0x9c] ;  /* 0x00009c0001187983 */ /* 0x0023280000100600 */
[----:B------:R1:W-:Y:S04]  /*29800*/  ST.E.U16 desc[UR4][R6.64+0xe0], R10 ;  /* 0x0000e00a06007985 */ /* 0x0003e8000c101504 */
[----:B------:R-:W-:Y:S01]  /*29810*/  @!P4 STL.S16 [R1+0xac], R78 ;  /* 0x0000ac4e0100c387 */ /* 0x000fe20000100600 */
[----:B------:R-:W-:Y:S02]  /*29820*/  ISETP.GE.U32.AND P4, PT, R193, R11, PT ;  /* 0x0000000bc100720c */ /* 0x000fe40003f86070 */
[----:B------:R-:W-:Y:S02]  /*29830*/  LOP3.LUT R5, R44, 0xffff, RZ, 0xc0, !PT ;  /* 0x0000ffff2c057812 */ /* 0x000fe400078ec0ff */
[----:B------:R-:W-:Y:S02]  /*29840*/  PRMT R11, R14, 0x7632, R11 ;  /* 0x000076320e0b7816 */ /* 0x000fe4000000000b */
[--C-:B------:R-:W-:Y:S02]  /*29850*/  SHF.R.U32.HI R0, RZ, 0x8, R5.reuse ;  /* 0x00000008ff007819 */ /* 0x100fe40000011605 */
[----:B------:R-:W-:Y:S02]  /*29860*/  PRMT R5, R26, 0x7610, R5 ;  /* 0x000076101a057816 */ /* 0x000fe40000000005 */
[----:B------:R-:W-:Y:S02]  /*29870*/  PRMT R141, R14, 0x5410, R11 ;  /* 0x000054100e8d7816 */ /* 0x000fe4000000000b */
[----:B-1----:R-:W-:Y:S02]  /*29880*/  LOP3.LUT R10, R0, 0xffff, RZ, 0xc0, !PT ;  /* 0x0000ffff000a7812 */ /* 0x002fe400078ec0ff */
[----:B------:R-:W-:Y:S02]  /*29890*/  PRMT R0, R26, 0x7632, R0 ;  /* 0x000076321a007816 */ /* 0x000fe40000000000 */
[----:B------:R-:W-:Y:S01]  /*298a0*/  LOP3.LUT R26, R72, 0xff, RZ, 0xc0, !PT ;  /* 0x000000ff481a7812 */ /* 0x000fe200078ec0ff */
[----:B------:R-:W-:Y:S02]  /*298b0*/  @!P3 HFMA2.BF16_V2 R27, -RZ.H0_H0, RZ.H0_H0, -R14.H0_H0 ;  /* 0x200000ffff1bb231 */ /* 0x000fe4000034090e */
[----:B--2---:R-:W-:Y:S03]  /*298c0*/  @!P0 HFMA2.BF16_V2 R25, -RZ.H0_H0, RZ.H0_H0, -R11.H0_H0 ;  /* 0x200000ffff198231 */ /* 0x004fe6000034090b */
[----:B------:R-:W-:Y:S02]  /*298d0*/  PRMT R21, R27, 0x7610, R21 ;  /* 0x000076101b157816 */ /* 0x000fe40000000015 */
[----:B------:R-:W-:Y:S02]  /*298e0*/  PRMT R17, R25, 0x7610, R17 ;  /* 0x0000761019117816 */ /* 0x000fe40000000011 */
[----:B------:R-:W-:Y:S02]  /*298f0*/  @!P3 PRMT R14, R21, 0x5410, RZ ;  /* 0x00005410150eb816 */ /* 0x000fe400000000ff */
[----:B------:R-:W-:Y:S01]  /*29900*/  @!P0 PRMT R11, R17, 0x5410, RZ ;  /* 0x00005410110b8816 */ /* 0x000fe200000000ff */
[----:B---3--:R-:W-:Y:S05]  /*29910*/  @!P1 HFMA2.BF16_V2 R35, -RZ.H0_H0, RZ.H0_H0, -R15.H0_H0 ;  /* 0x200000ffff239231 */ /* 0x008fea000034090f */
[----:B------:R-:W-:Y:S01]  /*29920*/  PRMT R23, R35, 0x7610, R23 ;  /* 0x0000761023177816 */ /* 0x000fe20000000017 */
[----:B------:R-:W-:Y:S03]  /*29930*/  @!P1 STL.S16 [R1+0xa8], R35 ;  /* 0x0000a82301009387 */ /* 0x000fe60000100600 */
[----:B------:R-:W-:Y:S02]  /*29940*/  @!P1 PRMT R15, R23, 0x5410, RZ ;  /* 0x00005410170f9816 */ /* 0x000fe400000000ff */
[C---:B------:R-:W-:Y:S01]  /*29950*/  ISETP.GE.U32.AND P1, PT, R193.reuse, R10, PT ;  /* 0x0000000ac100720c */ /* 0x040fe20003f26070 */
[----:B------:R1:W2:Y:S01]  /*29960*/  LDL.S16 R23, [R1+0x94] ;  /* 0x0000940001177983 */ /* 0x0002a20000100600 */
[--C-:B------:R-:W-:Y:S03]  /*29970*/  SHF.R.U32.HI R10, RZ, 0x10, R44.reuse ;  /* 0x00000010ff0a7819 */ /* 0x100fe6000001162c */
[----:B------:R3:W-:Y:S01]  /*29980*/  @!P3 STL.S16 [R1+0xa4], R27 ;  /* 0x0000a41b0100b387 */ /* 0x0007e20000100600 */
[----:B------:R-:W-:Y:S03]  /*29990*/  LOP3.LUT R10, R10, 0xff, RZ, 0xc0, !PT ;  /* 0x000000ff0a0a7812 */ /* 0x000fe600078ec0ff */
[----:B------:R1:W-:Y:S01]  /*299a0*/  @!P0 STL.S16 [R1+0xa0], R25 ;  /* 0x0000a01901008387 */ /* 0x0003e20000100600 */
[C---:B------:R-:W-:Y:S02]  /*299b0*/  ISETP.GE.U32.AND P3, PT, R193.reuse, R10, PT ;  /* 0x0000000ac100720c */ /* 0x040fe40003f66070 */
[----:B------:R-:W-:Y:S01]  /*299c0*/  SHF.R.U32.HI R10, RZ, 0x18, R44 ;  /* 0x00000018ff0a7819 */ /* 0x000fe2000001162c */
[----:B------:R1:W-:Y:S03]  /*299d0*/  ST.E.U16 desc[UR4][R6.64+0xe2], R15 ;  /* 0x0000e20f06007985 */ /* 0x0003e6000c101504 */
[----:B------:R-:W-:Y:S01]  /*299e0*/  ISETP.GE.U32.AND P0, PT, R193, R10, PT ;  /* 0x0000000ac100720c */ /* 0x000fe20003f06070 */
[----:B------:R-:W-:Y:S01]  /*299f0*/  ST.E.U16 desc[UR4][R30.64+0xf0], R14 ;  /* 0x0000f00e1e007985 */ /* 0x000fe2000c101504 */
[-C--:B------:R-:W-:Y:S03]  /*29a00*/  LOP3.LUT R10, R65, R101.reuse, R82, 0x96, !PT ;  /* 0x00000065410a7212 */ /* 0x080fe600078e9652 */
[----:B------:R1:W-:Y:S01]  /*29a10*/  ST.E.U16 desc[UR4][R30.64+0xf2], R11 ;  /* 0x0000f20b1e007985 */ /* 0x0003e2000c101504 */
[--C-:B---3--:R-:W-:Y:S02]  /*29a20*/  SHF.R.U32.HI R27, RZ, 0x18, R72.reuse ;  /* 0x00000018ff1b7819 */ /* 0x108fe40000011648 */
[----:B-1----:R-:W-:Y:S02]  /*29a30*/  SHF.R.U32.HI R25, RZ, 0x10, R72 ;  /* 0x00000010ff197819 */ /* 0x002fe40000011648 */
[----:B------:R-:W-:Y:S02]  /*29a40*/  LOP3.LUT R15, R73, R101, R126, 0x96, !PT ;  /* 0x00000065490f7212 */ /* 0x000fe400078e967e */
[----:B------:R-:W-:Y:S02]  /*29a50*/  PRMT R126, R5, 0x5410, R0 ;  /* 0x00005410057e7816 */ /* 0x000fe40000000000 */
[----:B------:R-:W-:Y:S01]  /*29a60*/  LOP3.LUT R11, R10, 0xff, RZ, 0xc0, !PT ;  /* 0x000000ff0a0b7812 */ /* 0x000fe200078ec0ff */
[----:B----4-:R-:W-:Y:S05]  /*29a70*/  @!P5 HFMA2.BF16_V2 R22, -RZ.H0_H0, RZ.H0_H0, -R0.H0_H0 ;  /* 0x200000ffff16d231 */ /* 0x010fea0000340900 */
[----:B------:R-:W-:Y:S04]  /*29a80*/  PRMT R33, R22, 0x7610, R33 ;  /* 0x0000761016217816 */ /* 0x000fe80000000021 */
[----:B------:R-:W-:Y:S05]  /*29a90*/  @!P5 PRMT R0, R33, 0x5410, RZ ;  /* 0x000054102100d816 */ /* 0x000fea00000000ff */
[----:B------:R1:W-:Y:S01]  /*29aa0*/  ST.E.U16 desc[UR4][R2.64+0xf2], R0 ;  /* 0x0000f20002007985 */ /* 0x0003e2000c101504 */
[----:B------:R-:W-:Y:S05]  /*29ab0*/  @!P6 HFMA2.BF16_V2 R24, -RZ.H0_H0, RZ.H0_H0, -R5.H0_H0 ;  /* 0x200000ffff18e231 */ /* 0x000fea0000340905 */
[----:B------:R-:W-:Y:S01]  /*29ac0*/  PRMT R34, R24, 0x7610, R34 ;  /* 0x0000761018227816 */ /* 0x000fe20000000022 */
[----:B------:R3:W-:Y:S03]  /*29ad0*/  @!P6 STL.S16 [R1+0x9c], R24 ;  /* 0x00009c180100e387 */ /* 0x0007e60000100600 */
[----:B------:R-:W-:Y:S01]  /*29ae0*/  @!P6 PRMT R5, R34, 0x5410, RZ ;  /* 0x000054102205e816 */ /* 0x000fe200000000ff */
[----:B------:R4:W-:Y:S04]  /*29af0*/  @!P5 STL.S16 [R1+0x98], R22 ;  /* 0x000098160100d387 */ /* 0x0009e80000100600 */
[----:B------:R2:W2:Y:S04]  /*29b00*/  LDL.S16 R21, [R1+0x1c] ;  /* 0x00001c0001157983 */ /* 0x0004a80000100600 */
[----:B------:R2:W2:Y:S01]  /*29b10*/  LDL.S16 R17, [R1+0x18] ;  /* 0x0000180001117983 */ /* 0x0004a20000100600 */
[----:B-1----:R-:W-:Y:S03]  /*29b20*/  PRMT R0, R32, 0x7632, R0 ;  /* 0x0000763220007816 */ /* 0x002fe60000000000 */
[----:B------:R1:W-:Y:S01]  /*29b30*/  ST.E.U16 desc[UR4][R2.64+0xf0], R5 ;  /* 0x0000f00502007985 */ /* 0x0003e2000c101504 */
[----:B---3--:R-:W-:Y:S03]  /*29b40*/  LOP3.LUT R24, R72, 0xffff, RZ, 0xc0, !PT ;  /* 0x0000ffff48187812 */ /* 0x008fe600078ec0ff */
[----:B----4-:R4:W3:Y:S01]  /*29b50*/  LDL.S16 R22, [R1+0x90] ;  /* 0x0000900001167983 */ /* 0x0108e20000100600 */
[----:B-1----:R-:W-:Y:S02]  /*29b60*/  PRMT R2, R32, 0x7610, R2 ;  /* 0x0000761020027816 */ /* 0x002fe40000000002 */
[----:B------:R-:W-:Y:S02]  /*29b70*/  PRMT R3, R4, 0x7632, R3 ;  /* 0x0000763204037816 */ /* 0x000fe40000000003 */
[----:B------:R-:W-:Y:S02]  /*29b80*/  PRMT R107, R2, 0x5410, R0 ;  /* 0x00005410026b7816 */ /* 0x000fe40000000000 */
[----:B------:R-:W-:Y:S02]  /*29b90*/  PRMT R117, R4, 0x5410, R3 ;  /* 0x0000541004757816 */ /* 0x000fe40000000003 */
[----:B------:R-:W-:Y:S04]  /*29ba0*/  LOP3.LUT R5, R10, 0xffff, RZ, 0xc0, !PT ;  /* 0x0000ffff0a057812 */ /* 0x000fe800078ec0ff */
[----:B------:R-:W-:Y:S04]  /*29bb0*/  SHF.R.U32.HI R5, RZ, 0x8, R5 ;  /* 0x00000008ff057819 */ /* 0x000fe80000011605 */
[----:B------:R-:W-:Y:S02]  /*29bc0*/  PRMT R14, R11, 0x5410, R5 ;  /* 0x000054100b0e7816 */ /* 0x000fe40000000005 */
[----:B------:R-:W-:Y:S02]  /*29bd0*/  LOP3.LUT R5, R64, 0xffff, RZ, 0xc0, !PT ;  /* 0x0000ffff40057812 */ /* 0x000fe400078ec0ff */
[----:B------:R-:W-:Y:S01]  /*29be0*/  SHF.R.U32.HI R11, RZ, 0x10, R64 ;  /* 0x00000010ff0b7819 */ /* 0x000fe20000011640 */
[----:B--2---:R-:W-:Y:S05]  /*29bf0*/  @!P4 HFMA2.BF16_V2 R23, -RZ.H0_H0, RZ.H0_H0, -R2.H0_H0 ;  /* 0x200000ffff17c231 */ /* 0x004fea0000340902 */
[----:B------:R-:W-:Y:S01]  /*29c00*/  PRMT R16, R23, 0x7610, R16 ;  /* 0x0000761017107816 */ /* 0x000fe20000000010 */
[----:B------:R-:W-:Y:S03]  /*29c10*/  @!P4 STL.S16 [R1+0x94], R23 ;  /* 0x000094170100c387 */ /* 0x000fe60000100600 */
[----:B------:R-:W-:Y:S02]  /*29c20*/  @!P4 PRMT R2, R16, 0x5410, RZ ;  /* 0x000054101002c816 */ /* 0x000fe400000000ff */
[----:B------:R-:W-:Y:S03]  /*29c30*/  LOP3.LUT R16, R64, 0xff, RZ, 0xc0, !PT ;  /* 0x000000ff40107812 */ /* 0x000fe600078ec0ff */
[----:B------:R1:W-:Y:S02]  /*29c40*/  ST.E.U16 desc[UR4][R8.64+0xee], R2 ;  /* 0x0000ee0208007985 */ /* 0x0003e4000c101504 */
[----:B-1----:R-:W-:Y:S04]  /*29c50*/  SHF.R.U32.HI R2, RZ, 0x10, R10 ;  /* 0x00000010ff027819 */ /* 0x002fe8000001160a */
[----:B------:R-:W-:Y:S01]  /*29c60*/  LOP3.LUT R2, R2, 0xff, RZ, 0xc0, !PT ;  /* 0x000000ff02027812 */ /* 0x000fe200078ec0ff */
[----:B------:R-:W-:Y:S02]  /*29c70*/  @!P3 HFMA2.BF16_V2 R21, -RZ.H0_H0, RZ.H0_H0, -R4.H0_H0 ;  /* 0x200000ffff15b231 */ /* 0x000fe40000340904 */
[----:B------:R-:W-:Y:S03]  /*29c80*/  @!P0 HFMA2.BF16_V2 R17, -RZ.H0_H0, RZ.H0_H0, -R3.H0_H0 ;  /* 0x200000ffff118231 */ /* 0x000fe60000340903 */
[----:B------:R-:W-:Y:S02]  /*29c90*/  PRMT R19, R21, 0x7610, R19 ;  /* 0x0000761015137816 */ /* 0x000fe40000000013 */
[----:B------:R-:W-:Y:S02]  /*29ca0*/  PRMT R18, R17, 0x7610, R18 ;  /* 0x0000761011127816 */ /* 0x000fe40000000012 */
[----:B------:R-:W-:Y:S02]  /*29cb0*/  @!P3 PRMT R4, R19, 0x5410, RZ ;  /* 0x000054101304b816 */ /* 0x000fe400000000ff */
[----:B------:R-:W-:Y:S01]  /*29cc0*/  @!P0 PRMT R3, R18, 0x5410, RZ ;  /* 0x0000541012038816 */ /* 0x000fe200000000ff */
[----:B---3--:R-:W-:Y:S05]  /*29cd0*/  @!P1 HFMA2.BF16_V2 R22, -RZ.H0_H0, RZ.H0_H0, -R0.H0_H0 ;  /* 0x200000ffff169231 */ /* 0x008fea0000340900 */
[----:B------:R-:W-:Y:S01]  /*29ce0*/  PRMT R20, R22, 0x7610, R20 ;  /* 0x0000761016147816 */ /* 0x000fe20000000014 */
[----:B------:R-:W-:Y:S03]  /*29cf0*/  @!P1 STL.S16 [R1+0x90], R22 ;  /* 0x0000901601009387 */ /* 0x000fe60000100600 */
[----:B------:R-:W-:Y:S01]  /*29d00*/  @!P1 PRMT R0, R20, 0x5410, RZ ;  /* 0x0000541014009816 */ /* 0x000fe200000000ff */
[----:B------:R-:W-:Y:S01]  /*29d10*/  @!P3 STL.S16 [R1+0x1c], R21 ;  /* 0x00001c150100b387 */ /* 0x000fe20000100600 */
[----:B------:R-:W-:Y:S03]  /*29d20*/  ISETP.GT.AND P1, PT, R187, RZ, PT ;  /* 0x000000ffbb00720c */ /* 0x000fe60003f24270 */
[----:B------:R1:W-:Y:S04]  /*29d30*/  @!P0 STL.S16 [R1+0x18], R17 ;  /* 0x0000181101008387 */ /* 0x0003e80000100600 */
[----:B------:R4:W5:Y:S04]  /*29d40*/  LDL.LU R250, [R1+0x314] ;  /* 0x0003140001fa7983 */ /* 0x0009680000300800 */
[----:B------:R4:W5:Y:S04]  /*29d50*/  LDL.LU R245, [R1+0x310] ;  /* 0x0003100001f57983 */ /* 0x0009680000300800 */
[----:B------:R4:W5:Y:S04]  /*29d60*/  LDL.LU R244, [R1+0x30c] ;  /* 0x00030c0001f47983 */ /* 0x0009680000300800 */
[----:B------:R4:W5:Y:S04]  /*29d70*/  LDL.LU R243, [R1+0x308] ;  /* 0x0003080001f37983 */ /* 0x0009680000300800 */
[----:B------:R4:W5:Y:S04]  /*29d80*/  LDL.LU R242, [R1+0x304] ;  /* 0x0003040001f27983 */ /* 0x0009680000300800 */
[----:B------:R4:W5:Y:S01]  /*29d90*/  LDL.LU R195, [R1+0x300] ;  /* 0x0003000001c37983 */ /* 0x0009620000300800 */
[----:B-1----:R-:W-:Y:S03]  /*29da0*/  SHF.R.U32.HI R17, RZ, 0x18, R64 ;  /* 0x00000018ff117819 */ /* 0x002fe60000011640 */
[----:B------:R4:W5:Y:S04]  /*29db0*/  LDL.LU R139, [R1+0x2fc] ;  /* 0x0002fc00018b7983 */ /* 0x0009680000300800 */
[----:B------:R4:W5:Y:S04]  /*29dc0*/  LDL.LU R138, [R1+0x2f8] ;  /* 0x0002f800018a7983 */ /* 0x0009680000300800 */
[----:B------:R-:W2:Y:S04]  /*29dd0*/  LDL.LU R196, [R1+0x40] ;  /* 0x0000400001c47983 */ /* 0x000ea80000300800 */
[----:B------:R4:W5:Y:S04]  /*29de0*/  LDL.LU R137, [R1+0x2f4] ;  /* 0x0002f40001897983 */ /* 0x0009680000300800 */
[----:B------:R1:W-:Y:S04]  /*29df0*/  ST.E.U16 desc[UR4][R8.64+0xf0], R0 ;  /* 0x0000f00008007985 */ /* 0x0003e8000c101504 */
[----:B------:R4:W5:Y:S04]  /*29e00*/  LDL.LU R136, [R1+0x2f0] ;  /* 0x0002f00001887983 */ /* 0x0009680000300800 */
[----:B------:R3:W-:Y:S04]  /*29e10*/  ST.E.U16 desc[UR4][R6.64+0xf2], R3 ;  /* 0x0000f20306007985 */ /* 0x0007e8000c101504 */
[----:B------:R4:W-:Y:S04]  /*29e20*/  ST.E.U16 desc[UR4][R6.64+0xf0], R4 ;  /* 0x0000f00406007985 */ /* 0x0009e8000c101504 */
[----:B------:R-:W4:Y:S01]  /*29e30*/  LDSM.16.MT88.4 R20, [R226+0x4000] ;  /* 0x00400000e214783b */ /* 0x000f220000004200 */
[--C-:B-1----:R-:W-:Y:S02]  /*29e40*/  HSET2.LE.AND R0, R14, R97.reuse, PT ;  /* 0x000000610e007233 */ /* 0x102fe40003803000 */
[----:B------:R-:W-:Y:S02]  /*29e50*/  SHF.R.U32.HI R8, RZ, 0x18, R15 ;  /* 0x00000018ff087819 */ /* 0x000fe4000001160f */
[----:B------:R-:W-:Y:S02]  /*29e60*/  LOP3.LUT R9, R25, 0xff, RZ, 0xc0, !PT ;  /* 0x000000ff19097812 */ /* 0x000fe400078ec0ff */
[----:B---3--:R-:W-:Y:S02]  /*29e70*/  SHF.R.U32.HI R3, RZ, 0x8, R5 ;  /* 0x00000008ff037819 */ /* 0x008fe40000011605 */
[----:B------:R-:W-:Y:S02]  /*29e80*/  LOP3.LUT R5, R11, 0xff, RZ, 0xc0, !PT ;  /* 0x000000ff0b057812 */ /* 0x000fe400078ec0ff */
[----:B------:R-:W-:Y:S02]  /*29e90*/  PRMT R3, R16, 0x5410, R3 ;  /* 0x0000541010037816 */ /* 0x000fe40000000003 */
[----:B------:R-:W-:Y:S02]  /*29ea0*/  PRMT R5, R5, 0x5410, R17 ;  /* 0x0000541005057816 */ /* 0x000fe40000000011 */
[----:B----4-:R-:W-:Y:S01]  /*29eb0*/  SHF.R.U32.HI R4, RZ, 0x18, R10 ;  /* 0x00000018ff047819 */ /* 0x010fe2000001160a */
[----:B------:R-:W1:Y:S01]  /*29ec0*/  LDSM.16.MT88.4 R16, [R223+0x4000] ;  /* 0x00400000df10783b */ /* 0x000e620000004200 */
[----:B------:R-:W-:Y:S02]  /*29ed0*/  LOP3.LUT R10, R15, 0xff, RZ, 0xc0, !PT ;  /* 0x000000ff0f0a7812 */ /* 0x000fe400078ec0ff */
[----:B------:R-:W-:Y:S02]  /*29ee0*/  PRMT R2, R2, 0x5410, R4 ;  /* 0x0000541002027816 */ /* 0x000fe40000000004 */
[----:B------:R-:W-:Y:S02]  /*29ef0*/  LOP3.LUT R4, R246, R0, RZ, 0xc0, !PT ;  /* 0x00000000f6047212 */ /* 0x000fe400078ec0ff */
[--C-:B------:R-:W-:Y:S02]  /*29f00*/  HSET2.LE.AND R0, R3, R97.reuse, PT ;  /* 0x0000006103007233 */ /* 0x100fe40003803000 */
[--C-:B------:R-:W-:Y:S02]  /*29f10*/  HSET2.LE.AND R2, R2, R97.reuse, PT ;  /* 0x0000006102027233 */ /* 0x100fe40003803000 */
[--C-:B------:R-:W-:Y:S02]  /*29f20*/  HSET2.LE.AND R3, R5, R97.reuse, PT ;  /* 0x0000006105037233 */ /* 0x100fe40003803000 */
[----:B------:R-:W-:Y:S02]  /*29f30*/  LOP3.LUT R6, R217, R0, RZ, 0xc0, !PT ;  /* 0x00000000d9067212 */ /* 0x000fe400078ec0ff */
[----:B------:R-:W-:Y:S02]  /*29f40*/  LOP3.LUT R5, R231, R2, RZ, 0xc0, !PT ;  /* 0x00000002e7057212 */ /* 0x000fe400078ec0ff */
[----:B------:R-:W-:Y:S02]  /*29f50*/  LOP3.LUT R0, R15, 0xffff, RZ, 0xc0, !PT ;  /* 0x0000ffff0f007812 */ /* 0x000fe400078ec0ff */
[----:B------:R-:W-:Y:S02]  /*29f60*/  SHF.R.U32.HI R2, RZ, 0x10, R15 ;  /* 0x00000010ff027819 */ /* 0x000fe4000001160f */
[----:B------:R-:W-:Y:S02]  /*29f70*/  LOP3.LUT R7, R216, R3, RZ, 0xc0, !PT ;  /* 0x00000003d8077212 */ /* 0x000fe400078ec0ff */
[----:B------:R-:W-:Y:S02]  /*29f80*/  SHF.R.U32.HI R3, RZ, 0x8, R24 ;  /* 0x00000008ff037819 */ /* 0x000fe40000011618 */
[----:B------:R-:W-:Y:S02]  /*29f90*/  SHF.R.U32.HI R0, RZ, 0x8, R0 ;  /* 0x00000008ff007819 */ /* 0x000fe40000011600 */
[----:B------:R-:W-:Y:S01]  /*29fa0*/  LOP3.LUT R2, R2, 0xff, RZ, 0xc0, !PT ;  /* 0x000000ff02027812 */ /* 0x000fe200078ec0ff */
[C---:B------:R-:W-:Y:S05]  /*29fb0*/  HMMA.16816.F32.BF16 R92, R4.reuse, R20, R92 ;  /* 0x00000014045c723c */ /* 0x040fea000004185c */
[----:B------:R-:W-:Y:S01]  /*29fc0*/  PRMT R3, R26, 0x5410, R3 ;  /* 0x000054101a037816 */ /* 0x000fe20000000003 */
[C---:B------:R-:W-:Y:S05]  /*29fd0*/  HMMA.16816.F32.BF16 R88, R4.reuse, R22, R88 ;  /* 0x000000160458723c */ /* 0x040fea0000041858 */
[----:B------:R-:W-:Y:S01]  /*29fe0*/  PRMT R0, R10, 0x5410, R0 ;  /* 0x000054100a007816 */ /* 0x000fe20000000000 */
[C---:B-1----:R-:W-:Y:S05]  /*29ff0*/  HMMA.16816.F32.BF16 R84, R4.reuse, R16, R84 ;  /* 0x000000100454723c */ /* 0x042fea0000041854 */
[----:B------:R-:W-:Y:S01]  /*2a000*/  PRMT R8, R2, 0x5410, R8 ;  /* 0x0000541002087816 */ /* 0x000fe20000000008 */
[----:B------:R-:W-:Y:S05]  /*2a010*/  HMMA.16816.F32.BF16 R68, R4, R18, R68 ;  /* 0x000000120444723c */ /* 0x000fea0000041844 */
[----:B------:R-:W-:Y:S02]  /*2a020*/  PRMT R9, R9, 0x5410, R27 ;  /* 0x0000541009097816 */ /* 0x000fe4000000001b */
[--C-:B------:R-:W-:Y:S01]  /*2a030*/  HSET2.LE.AND R2, R3, R97.reuse, PT ;  /* 0x0000006103027233 */ /* 0x100fe20003803000 */
[----:B------:R-:W1:Y:S03]  /*2a040*/  LDSM.16.MT88.4 R24, [R226+0x4400] ;  /* 0x00440000e218783b */ /* 0x000e660000004200 */
[--C-:B------:R-:W-:Y:S02]  /*2a050*/  HSET2.LE.AND R0, R0, R97.reuse, PT ;  /* 0x0000006100007233 */ /* 0x100fe40003803000 */
[--C-:B------:R-:W-:Y:S02]  /*2a060*/  HSET2.LE.AND R3, R8, R97.reuse, PT ;  /* 0x0000006108037233 */ /* 0x100fe40003803000 */
[--C-:B------:R-:W-:Y:S02]  /*2a070*/  HSET2.LE.AND R11, R9, R97.reuse, PT ;  /* 0x00000061090b7233 */ /* 0x100fe40003803000 */
[----:B------:R-:W-:Y:S02]  /*2a080*/  LOP3.LUT R8, R252, R0, RZ, 0xc0, !PT ;  /* 0x00000000fc087212 */ /* 0x000fe400078ec0ff */
[----:B------:R-:W-:Y:S02]  /*2a090*/  LOP3.LUT R10, R238, R2, RZ, 0xc0, !PT ;  /* 0x00000002ee0a7212 */ /* 0x000fe400078ec0ff */
[----:B------:R-:W-:Y:S02]  /*2a0a0*/  LOP3.LUT R9, R249, R3, RZ, 0xc0, !PT ;  /* 0x00000003f9097212 */ /* 0x000fe400078ec0ff */
[----:B------:R-:W-:Y:S02]  /*2a0b0*/  LOP3.LUT R0, R39, R99, R118, 0x96, !PT ;  /* 0x0000006327007212 */ /* 0x000fe400078e9676 */
[C---:B------:R-:W-:Y:S02]  /*2a0c0*/  LOP3.LUT R2, R38.reuse, 0xffff, RZ, 0xc0, !PT ;  /* 0x0000ffff26027812 */ /* 0x040fe400078ec0ff */
[--C-:B------:R-:W-:Y:S02]  /*2a0d0*/  SHF.R.U32.HI R3, RZ, 0x10, R38.reuse ;  /* 0x00000010ff037819 */ /* 0x100fe40000011626 */
[----:B------:R-:W-:Y:S02]  /*2a0e0*/  LOP3.LUT R6, R38, 0xff, RZ, 0xc0, !PT ;  /* 0x000000ff26067812 */ /* 0x000fe400078ec0ff */
[----:B------:R-:W-:Y:S02]  /*2a0f0*/  SHF.R.U32.HI R15, RZ, 0x18, R38 ;  /* 0x00000018ff0f7819 */ /* 0x000fe40000011626 */
[----:B------:R-:W-:Y:S01]  /*2a100*/  SHF.R.U32.HI R5, RZ, 0x8, R2 ;  /* 0x00000008ff057819 */ /* 0x000fe20000011602 */
[----:B------:R-:W3:Y:S01]  /*2a110*/  LDSM.16.MT88.4 R36, [R223+0x4400] ;  /* 0x00440000df24783b */ /* 0x000ee20000004200 */
[C---:B------:R-:W-:Y:S02]  /*2a120*/  LOP3.LUT R2, R0.reuse, 0xffff, RZ, 0xc0, !PT ;  /* 0x0000ffff00027812 */ /* 0x040fe400078ec0ff */
[----:B------:R-:W-:Y:S02]  /*2a130*/  LOP3.LUT R4, R3, 0xff, RZ, 0xc0, !PT ;  /* 0x000000ff03047812 */ /* 0x000fe400078ec0ff */
[----:B------:R-:W-:Y:S02]  /*2a140*/  SHF.R.U32.HI R3, RZ, 0x10, R0 ;  /* 0x00000010ff037819 */ /* 0x000fe40000011600 */
[----:B------:R-:W-:Y:S02]  /*2a150*/  LOP3.LUT R14, R0, 0xff, RZ, 0xc0, !PT ;  /* 0x000000ff000e7812 */ /* 0x000fe400078ec0ff */
[----:B------:R-:W-:Y:S02]  /*2a160*/  SHF.R.U32.HI R2, RZ, 0x8, R2 ;  /* 0x00000008ff027819 */ /* 0x000fe40000011602 */
[----:B------:R-:W-:Y:S02]  /*2a170*/  SHF.R.U32.HI R7, RZ, 0x18, R0 ;  /* 0x00000018ff077819 */ /* 0x000fe40000011600 */
[----:B------:R-:W-:Y:S02]  /*2a180*/  LOP3.LUT R0, R3, 0xff, RZ, 0xc0, !PT ;  /* 0x000000ff03007812 */ /* 0x000fe400078ec0ff */
[----:B------:R-:W-:Y:S02]  /*2a190*/  PRMT R2, R14, 0x5410, R2 ;  /* 0x000054100e027816 */ /* 0x000fe40000000002 */
[----:B------:R-:W-:Y:S02]  /*2a1a0*/  LOP3.LUT R11, R230, R11, RZ, 0xc0, !PT ;  /* 0x0000000be60b7212 */ /* 0x000fe400078ec0ff */
[----:B------:R-:W-:Y:S02]  /*2a1b0*/  PRMT R3, R6, 0x5410, R5 ;  /* 0x0000541006037816 */ /* 0x000fe40000000005 */
[----:B------:R-:W-:Y:S02]  /*2a1c0*/  PRMT R4, R4, 0x5410, R15 ;  /* 0x0000541004047816 */ /* 0x000fe4000000000f */
[----:B------:R-:W-:Y:S01]  /*2a1d0*/  PRMT R0, R0, 0x5410, R7 ;  /* 0x0000541000007816 */ /* 0x000fe20000000007 */
[C---:B------:R-:W-:Y:S05]  /*2a1e0*/  HMMA.16816.F32.BF16 R72, R8.reuse, R22, R176 ;  /* 0x000000160848723c */ /* 0x040fea00000418b0 */
[--C-:B------:R-:W-:Y:S01]  /*2a1f0*/  HSET2.LE.AND R2, R2, R97.reuse, PT ;  /* 0x0000006102027233 */ /* 0x100fe20003803000 */
[C---:B------:R-:W-:Y:S05]  /*2a200*/  HMMA.16816.F32.BF16 R32, R8.reuse, R16, R172 ;  /* 0x000000100820723c */ /* 0x040fea00000418ac */
[--C-:B------:R-:W-:Y:S01]  /*2a210*/  HSET2.LE.AND R3, R3, R97.reuse, PT ;  /* 0x0000006103037233 */ /* 0x100fe20003803000 */
[----:B------:R-:W-:Y:S01]  /*2a220*/  HMMA.16816.F32.BF16 R60, R8, R18, R60 ;  /* 0x00000012083c723c */ /* 0x000fe2000004183c */
[----:B------:R-:W4:Y:S04]  /*2a230*/  LDSM.16.MT88.4 R16, [R226+0x4800] ;  /* 0x00480000e210783b */ /* 0x000f280000004200 */
[--C-:B------:R-:W-:Y:S02]  /*2a240*/  HSET2.LE.AND R5, R0, R97.reuse, PT ;  /* 0x0000006100057233 */ /* 0x100fe40003803000 */
[--C-:B------:R-:W-:Y:S04]  /*2a250*/  HSET2.LE.AND R7, R4, R97.reuse, PT ;  /* 0x0000006104077233 */ /* 0x100fe80003803000 */
[----:B------:R-:W-:Y:S02]  /*2a260*/  LOP3.LUT R0, R77, R99, R130, 0x96, !PT ;  /* 0x000000634d007212 */ /* 0x000fe400078e9682 */
[----:B------:R-:W-:Y:S02]  /*2a270*/  LOP3.LUT R4, R236, R2, RZ, 0xc0, !PT ;  /* 0x00000002ec047212 */ /* 0x000fe400078ec0ff */
[----:B------:R-:W-:Y:S02]  /*2a280*/  LOP3.LUT R2, R76, 0xffff, RZ, 0xc0, !PT ;  /* 0x0000ffff4c027812 */ /* 0x000fe400078ec0ff */
[----:B------:R-:W-:Y:S02]  /*2a290*/  LOP3.LUT R6, R163, R3, RZ, 0xc0, !PT ;  /* 0x00000003a3067212 */ /* 0x000fe400078ec0ff */
[----:B------:R-:W-:Y:S02]  /*2a2a0*/  LOP3.LUT R3, R0, 0xffff, RZ, 0xc0, !PT ;  /* 0x0000ffff00037812 */ /* 0x000fe400078ec0ff */
[----:B------:R-:W-:Y:S02]  /*2a2b0*/  LOP3.LUT R5, R227, R5, RZ, 0xc0, !PT ;  /* 0x00000005e3057212 */ /* 0x000fe400078ec0ff */
[----:B------:R-:W-:Y:S02]  /*2a2c0*/  LOP3.LUT R7, R162, R7, RZ, 0xc0, !PT ;  /* 0x00000007a2077212 */ /* 0x000fe400078ec0ff */
[--C-:B------:R-:W-:Y:S02]  /*2a2d0*/  SHF.R.U32.HI R15, RZ, 0x10, R76.reuse ;  /* 0x00000010ff0f7819 */ /* 0x100fe4000001164c */
[----:B------:R-:W-:Y:S02]  /*2a2e0*/  SHF.R.U32.HI R14, RZ, 0x18, R76 ;  /* 0x00000018ff0e7819 */ /* 0x000fe4000001164c */
[----:B------:R-:W-:Y:S01]  /*2a2f0*/  IADD3 R217, P0, R30, -0x100, RZ ;  /* 0xffffff001ed97810 */ /* 0x000fe20007f1e0ff */
[C---:B-1----:R-:W-:Y:S05]  /*2a300*/  HMMA.16816.F32.BF16 R92, R4.reuse, R24, R92 ;  /* 0x00000018045c723c */ /* 0x042fea000004185c */
[----:B------:R-:W-:Y:S01]  /*2a310*/  IADD3.X R216, R31, -0x1, RZ, P0, !PT ;  /* 0xffffffff1fd87810 */ /* 0x000fe200007fe4ff */
[C---:B------:R-:W-:Y:S06]  /*2a320*/  HMMA.16816.F32.BF16 R88, R4.reuse, R26, R88 ;  /* 0x0000001a0458723c */ /* 0x040fec0000041858 */
[C---:B---3--:R-:W-:Y:S06]  /*2a330*/  HMMA.16816.F32.BF16 R84, R4.reuse, R36, R84 ;  /* 0x000000240454723c */ /* 0x048fec0000041854 */
[----:B------:R-:W-:Y:S07]  /*2a340*/  HMMA.16816.F32.BF16 R68, R4, R38, R68 ;  /* 0x000000260444723c */ /* 0x000fee0000041844 */
[----:B------:R-:W-:Y:S01]  /*2a350*/  LOP3.LUT R6, R52, 0xff, RZ, 0xc0, !PT ;  /* 0x000000ff34067812 */ /* 0x000fe200078ec0ff */
[----:B--2---:R-:W-:Y:S01]  /*2a360*/  HMMA.16816.F32.BF16 R80, R8, R20, R196 ;  /* 0x000000140850723c */ /* 0x004fe200000418c4 */
[----:B------:R-:W1:Y:S06]  /*2a370*/  LDSM.16.MT88.4 R20, [R223+0x4800] ;  /* 0x00480000df14783b */ /* 0x000e6c0000004200 */
[----:B------:R-:W-:Y:S04]  /*2a380*/  SHF.R.U32.HI R8, RZ, 0x8, R2 ;  /* 0x00000008ff087819 */ /* 0x000fe80000011602 */
[--C-:B------:R-:W-:Y:S02]  /*2a390*/  SHF.R.U32.HI R2, RZ, 0x10, R0.reuse ;  /* 0x00000010ff027819 */ /* 0x100fe40000011600 */
[----:B------:R-:W-:Y:S02]  /*2a3a0*/  LOP3.LUT R10, R76, 0xff, RZ, 0xc0, !PT ;  /* 0x000000ff4c0a7812 */ /* 0x000fe400078ec0ff */
[----:B------:R-:W-:Y:S02]  /*2a3b0*/  LOP3.LUT R11, R0, 0xff, RZ, 0xc0, !PT ;  /* 0x000000ff000b7812 */ /* 0x000fe400078ec0ff */
[----:B------:R-:W-:Y:S02]  /*2a3c0*/  SHF.R.U32.HI R9, RZ, 0x8, R3 ;  /* 0x00000008ff097819 */ /* 0x000fe40000011603 */
[----:B------:R-:W-:Y:S02]  /*2a3d0*/  SHF.R.U32.HI R3, RZ, 0x18, R0 ;  /* 0x00000018ff037819 */ /* 0x000fe40000011600 */
[----:B------:R-:W-:Y:S02]  /*2a3e0*/  LOP3.LUT R0, R2, 0xff, RZ, 0xc0, !PT ;  /* 0x000000ff02007812 */ /* 0x000fe400078ec0ff */
[----:B------:R-:W-:Y:S02]  /*2a3f0*/  PRMT R2, R10, 0x5410, R8 ;  /* 0x000054100a027816 */ /* 0x000fe40000000008 */
[----:B------:R-:W-:Y:S02]  /*2a400*/  PRMT R8, R11, 0x5410, R9 ;  /* 0x000054100b087816 */ /* 0x000fe40000000009 */
[----:B------:R-:W-:Y:S02]  /*2a410*/  PRMT R3, R0, 0x5410, R3 ;  /* 0x0000541000037816 */ /* 0x000fe40000000003 */
[--C-:B------:R-:W-:Y:S02]  /*2a420*/  HSET2.LE.AND R2, R2, R97.reuse, PT ;  /* 0x0000006102027233 */ /* 0x100fe40003803000 */
[--C-:B------:R-:W-:Y:S02]  /*2a430*/  HSET2.LE.AND R0, R8, R97.reuse, PT ;  /* 0x0000006108007233 */ /* 0x100fe40003803000 */
[--C-:B------:R-:W-:Y:S02]  /*2a440*/  HSET2.LE.AND R3, R3, R97.reuse, PT ;  /* 0x0000006103037233 */ /* 0x100fe40003803000 */
[----:B------:R-:W-:Y:S02]  /*2a450*/  LOP3.LUT R10, R240, R2, RZ, 0xc0, !PT ;  /* 0x00000002f00a7212 */ /* 0x000fe400078ec0ff */
[----:B------:R-:W-:Y:S02]  /*2a460*/  LOP3.LUT R11, R15, 0xff, RZ, 0xc0, !PT ;  /* 0x000000ff0f0b7812 */ /* 0x000fe400078ec0ff */
[----:B------:R-:W-:Y:S02]  /*2a470*/  LOP3.LUT R8, R248, R0, RZ, 0xc0, !PT ;  /* 0x00000000f8087212 */ /* 0x000fe400078ec0ff */
[----:B------:R-:W-:Y:S02]  /*2a480*/  LOP3.LUT R2, R52, 0xffff, RZ, 0xc0, !PT ;  /* 0x0000ffff34027812 */ /* 0x000fe400078ec0ff */
[----:B------:R-:W-:Y:S02]  /*2a490*/  LOP3.LUT R0, R53, R101, R96, 0x96, !PT ;  /* 0x0000006535007212 */ /* 0x000fe400078e9660 */
[----:B------:R-:W-:Y:S02]  /*2a4a0*/  LOP3.LUT R9, R247, R3, RZ, 0xc0, !PT ;  /* 0x00000003f7097212 */ /* 0x000fe400078ec0ff */
[----:B------:R-:W-:Y:S02]  /*2a4b0*/  PRMT R11, R11, 0x5410, R14 ;  /* 0x000054100b0b7816 */ /* 0x000fe4000000000e */
[----:B------:R-:W-:Y:S02]  /*2a4c0*/  SHF.R.U32.HI R3, RZ, 0x10, R52 ;  /* 0x00000010ff037819 */ /* 0x000fe40000011634 */
[----:B------:R-:W-:Y:S02]  /*2a4d0*/  SHF.R.U32.HI R5, RZ, 0x8, R2 ;  /* 0x00000008ff057819 */ /* 0x000fe40000011602 */
[C---:B------:R-:W-:Y:S02]  /*2a4e0*/  LOP3.LUT R2, R0.reuse, 0xffff, RZ, 0xc0, !PT ;  /* 0x0000ffff00027812 */ /* 0x040fe400078ec0ff */
[----:B------:R-:W-:Y:S02]  /*2a4f0*/  LOP3.LUT R4, R3, 0xff, RZ, 0xc0, !PT ;  /* 0x000000ff03047812 */ /* 0x000fe400078ec0ff */
[--C-:B------:R-:W-:Y:S02]  /*2a500*/  HSET2.LE.AND R11, R11, R97.reuse, PT ;  /* 0x000000610b0b7233 */ /* 0x100fe40003803000 */
[----:B------:R-:W-:Y:S02]  /*2a510*/  SHF.R.U32.HI R3, RZ, 0x10, R0 ;  /* 0x00000010ff037819 */ /* 0x000fe40000011600 */
[----:B------:R-:W-:Y:S02]  /*2a520*/  LOP3.LUT R14, R0, 0xff, RZ, 0xc0, !PT ;  /* 0x000000ff000e7812 */ /* 0x000fe400078ec0ff */
[----:B------:R-:W-:Y:S02]  /*2a530*/  SHF.R.U32.HI R2, RZ, 0x8, R2 ;  /* 0x00000008ff027819 */ /* 0x000fe40000011602 */
        /* <DEDUP_REMOVED lines=8> */
[C---:B------:R-:W-:Y:S03]  /*2a5c0*/  HMMA.16816.F32.BF16 R76, R8.reuse, R24, R80 ;  /* 0x00000018084c723c */ /* 0x040fe60000041850 */
[--C-:B------:R-:W-:Y:S02]  /*2a5d0*/  HSET2.LE.AND R2, R2, R97.reuse, PT ;  /* 0x0000006102027233 */ /* 0x100fe40003803000 */
[--C-:B------:R-:W-:Y:S01]  /*2a5e0*/  HSET2.LE.AND R3, R3, R97.reuse, PT ;  /* 0x0000006103037233 */ /* 0x100fe20003803000 */
[C---:B------:R-:W-:Y:S01]  /*2a5f0*/  HMMA.16816.F32.BF16 R72, R8.reuse, R26, R72 ;  /* 0x0000001a0848723c */ /* 0x040fe20000041848 */
[----:B------:R-:W2:Y:S04]  /*2a600*/  LDSM.16.MT88.4 R24, [R226+0x4c00] ;  /* 0x004c0000e218783b */ /* 0x000ea80000004200 */
[--C-:B------:R-:W-:Y:S01]  /*2a610*/  HSET2.LE.AND R5, R0, R97.reuse, PT ;  /* 0x0000006100057233 */ /* 0x100fe20003803000 */
[C---:B------:R-:W-:Y:S05]  /*2a620*/  HMMA.16816.F32.BF16 R32, R8.reuse, R36, R32 ;  /* 0x000000240820723c */ /* 0x040fea0000041820 */
[--C-:B------:R-:W-:Y:S01]  /*2a630*/  HSET2.LE.AND R7, R4, R97.reuse, PT ;  /* 0x0000006104077233 */ /* 0x100fe20003803000 */
[----:B------:R-:W-:Y:S05]  /*2a640*/  HMMA.16816.F32.BF16 R60, R8, R38, R60 ;  /* 0x00000026083c723c */ /* 0x000fea000004183c */
[----:B------:R-:W-:Y:S02]  /*2a650*/  LOP3.LUT R0, R67, R101, R106, 0x96, !PT ;  /* 0x0000006543007212 */ /* 0x000fe400078e966a */
[----:B------:R-:W-:Y:S04]  /*2a660*/  LOP3.LUT R4, R159, R2, RZ, 0xc0, !PT ;  /* 0x000000029f047212 */ /* 0x000fe800078ec0ff */
[----:B------:R-:W-:Y:S02]  /*2a670*/  LOP3.LUT R2, R66, 0xffff, RZ, 0xc0, !PT ;  /* 0x0000ffff42027812 */ /* 0x000fe400078ec0ff */
[----:B------:R-:W-:Y:S02]  /*2a680*/  LOP3.LUT R6, R142, R3, RZ, 0xc0, !PT ;  /* 0x000000038e067212 */ /* 0x000fe400078ec0ff */
[----:B------:R-:W-:Y:S02]  /*2a690*/  LOP3.LUT R3, R0, 0xffff, RZ, 0xc0, !PT ;  /* 0x0000ffff00037812 */ /* 0x000fe400078ec0ff */
[----:B------:R-:W-:Y:S02]  /*2a6a0*/  SHF.R.U32.HI R8, RZ, 0x8, R2 ;  /* 0x00000008ff087819 */ /* 0x000fe40000011602 */
[----:B------:R-:W-:Y:S02]  /*2a6b0*/  SHF.R.U32.HI R2, RZ, 0x10, R0 ;  /* 0x00000010ff027819 */ /* 0x000fe40000011600 */
[----:B------:R-:W-:Y:S02]  /*2a6c0*/  LOP3.LUT R10, R66, 0xff, RZ, 0xc0, !PT ;  /* 0x000000ff420a7812 */ /* 0x000fe400078ec0ff */
[----:B------:R-:W-:Y:S02]  /*2a6d0*/  LOP3.LUT R11, R0, 0xff, RZ, 0xc0, !PT ;  /* 0x000000ff000b7812 */ /* 0x000fe400078ec0ff */
[----:B------:R-:W-:Y:S02]  /*2a6e0*/  SHF.R.U32.HI R9, RZ, 0x8, R3 ;  /* 0x00000008ff097819 */ /* 0x000fe40000011603 */
[----:B------:R-:W-:Y:S02]  /*2a6f0*/  SHF.R.U32.HI R15, RZ, 0x10, R66 ;  /* 0x00000010ff0f7819 */ /* 0x000fe40000011642 */
[----:B------:R-:W-:Y:S02]  /*2a700*/  SHF.R.U32.HI R3, RZ, 0x18, R0 ;  /* 0x00000018ff037819 */ /* 0x000fe40000011600 */
[----:B------:R-:W-:Y:S02]  /*2a710*/  LOP3.LUT R0, R2, 0xff, RZ, 0xc0, !PT ;  /* 0x000000ff02007812 */ /* 0x000fe400078ec0ff */
[----:B------:R-:W-:Y:S02]  /*2a720*/  PRMT R2, R10, 0x5410, R8 ;  /* 0x000054100a027816 */ /* 0x000fe40000000008 */
[----:B------:R-:W-:Y:S02]  /*2a730*/  PRMT R8, R11, 0x5410, R9 ;  /* 0x000054100b087816 */ /* 0x000fe40000000009 */
[----:B------:R-:W-:Y:S02]  /*2a740*/  SHF.R.U32.HI R14, RZ, 0x18, R66 ;  /* 0x00000018ff0e7819 */ /* 0x000fe40000011642 */
[----:B------:R-:W-:Y:S02]  /*2a750*/  LOP3.LUT R11, R15, 0xff, RZ, 0xc0, !PT ;  /* 0x000000ff0f0b7812 */ /* 0x000fe400078ec0ff */
[----:B------:R-:W-:Y:S02]  /*2a760*/  PRMT R3, R0, 0x5410, R3 ;  /* 0x0000541000037816 */ /* 0x000fe40000000003 */
[----:B------:R-:W-:Y:S02]  /*2a770*/  PRMT R11, R11, 0x5410, R14 ;  /* 0x000054100b0b7816 */ /* 0x000fe4000000000e */
[----:B------:R-:W-:Y:S02]  /*2a780*/  LOP3.LUT R5, R154, R5, RZ, 0xc0, !PT ;  /* 0x000000059a057212 */ /* 0x000fe400078ec0ff */
[----:B------:R-:W-:Y:S02]  /*2a790*/  LOP3.LUT R7, R135, R7, RZ, 0xc0, !PT ;  /* 0x0000000787077212 */ /* 0x000fe400078ec0ff */
[--C-:B------:R-:W-:Y:S02]  /*2a7a0*/  HSET2.LE.AND R2, R2, R97.reuse, PT ;  /* 0x0000006102027233 */ /* 0x100fe40003803000 */
[--C-:B------:R-:W-:Y:S02]  /*2a7b0*/  HSET2.LE.AND R0, R8, R97.reuse, PT ;  /* 0x0000006108007233 */ /* 0x100fe40003803000 */
[--C-:B------:R-:W-:Y:S01]  /*2a7c0*/  HSET2.LE.AND R3, R3, R97.reuse, PT ;  /* 0x0000006103037233 */ /* 0x100fe20003803000 */
[C---:B----4-:R-:W-:Y:S05]  /*2a7d0*/  HMMA.16816.F32.BF16 R64, R4.reuse, R16, R92 ;  /* 0x000000100440723c */ /* 0x050fea000004185c */
[--C-:B------:R-:W-:Y:S01]  /*2a7e0*/  HSET2.LE.AND R11, R11, R97.reuse, PT ;  /* 0x000000610b0b7233 */ /* 0x100fe20003803000 */
[C---:B------:R-:W-:Y:S05]  /*2a7f0*/  HMMA.16816.F32.BF16 R88, R4.reuse, R18, R88 ;  /* 0x000000120458723c */ /* 0x040fea0000041858 */
[----:B------:R-:W-:Y:S01]  /*2a800*/  LOP3.LUT R8, R169, R0, RZ, 0xc0, !PT ;  /* 0x00000000a9087212 */ /* 0x000fe200078ec0ff */
[C---:B-1----:R-:W-:Y:S05]  /*2a810*/  HMMA.16816.F32.BF16 R84, R4.reuse, R20, R84 ;  /* 0x000000140454723c */ /* 0x042fea0000041854 */
[----:B------:R-:W-:Y:S01]  /*2a820*/  LOP3.LUT R10, R160, R2, RZ, 0xc0, !PT ;  /* 0x00000002a00a7212 */ /* 0x000fe200078ec0ff */
[----:B------:R-:W-:Y:S05]  /*2a830*/  HMMA.16816.F32.BF16 R68, R4, R22, R68 ;  /* 0x000000160444723c */ /* 0x000fea0000041844 */
[----:B------:R-:W-:Y:S02]  /*2a840*/  LOP3.LUT R9, R167, R3, RZ, 0xc0, !PT ;  /* 0x00000003a7097212 */ /* 0x000fe400078ec0ff */
[----:B------:R-:W-:Y:S04]  /*2a850*/  LOP3.LUT R11, R153, R11, RZ, 0xc0, !PT ;  /* 0x0000000b990b7212 */ /* 0x000fe800078ec0ff */
[----:B------:R-:W-:Y:S02]  /*2a860*/  LOP3.LUT R2, R50, 0xffff, RZ, 0xc0, !PT ;  /* 0x0000ffff32027812 */ /* 0x000fe400078ec0ff */
[-C--:B------:R-:W-:Y:S01]  /*2a870*/  LOP3.LUT R0, R51, R99.reuse, R108, 0x96, !PT ;  /* 0x0000006333007212 */ /* 0x080fe200078e966c */
[C---:B------:R-:W-:Y:S05]  /*2a880*/  HMMA.16816.F32.BF16 R36, R8.reuse, R16, R76 ;  /* 0x000000100824723c */ /* 0x040fea000004184c */
[----:B------:R-:W-:Y:S01]  /*2a890*/  SHF.R.U32.HI R3, RZ, 0x10, R50 ;  /* 0x00000010ff037819 */ /* 0x000fe20000011632 */
[C---:B------:R-:W-:Y:S01]  /*2a8a0*/  HMMA.16816.F32.BF16 R72, R8.reuse, R18, R72 ;  /* 0x000000120848723c */ /* 0x040fe20000041848 */
[----:B------:R-:W1:Y:S04]  /*2a8b0*/  LDSM.16.MT88.4 R16, [R223+0x4c00] ;  /* 0x004c0000df10783b */ /* 0x000e680000004200 */
[----:B------:R-:W-:Y:S01]  /*2a8c0*/  SHF.R.U32.HI R5, RZ, 0x8, R2 ;  /* 0x00000008ff057819 */ /* 0x000fe20000011602 */
[C---:B------:R-:W-:Y:S05]  /*2a8d0*/  HMMA.16816.F32.BF16 R32, R8.reuse, R20, R32 ;  /* 0x000000140820723c */ /* 0x040fea0000041820 */
[C---:B------:R-:W-:Y:S01]  /*2a8e0*/  LOP3.LUT R2, R0.reuse, 0xffff, RZ, 0xc0, !PT ;  /* 0x0000ffff00027812 */ /* 0x040fe200078ec0ff */
[----:B------:R-:W-:Y:S01]  /*2a8f0*/  HMMA.16816.F32.BF16 R60, R8, R22, R60 ;  /* 0x00000016083c723c */ /* 0x000fe2000004183c */
[----:B------:R-:W3:Y:S04]  /*2a900*/  LDSM.16.MT88.4 R20, [R226+0x5000] ;  /* 0x00500000e214783b */ /* 0x000ee80000004200 */
[----:B------:R-:W-:Y:S02]  /*2a910*/  LOP3.LUT R4, R3, 0xff, RZ, 0xc0, !PT ;  /* 0x000000ff03047812 */ /* 0x000fe400078ec0ff */
[----:B------:R-:W-:Y:S04]  /*2a920*/  SHF.R.U32.HI R3, RZ, 0x10, R0 ;  /* 0x00000010ff037819 */ /* 0x000fe80000011600 */
[----:B------:R-:W-:Y:S02]  /*2a930*/  LOP3.LUT R14, R0, 0xff, RZ, 0xc0, !PT ;  /* 0x000000ff000e7812 */ /* 0x000fe400078ec0ff */
[----:B------:R-:W-:Y:S02]  /*2a940*/  SHF.R.U32.HI R2, RZ, 0x8, R2 ;  /* 0x00000008ff027819 */ /* 0x000fe40000011602 */
[----:B------:R-:W-:Y:S02]  /*2a950*/  LOP3.LUT R6, R50, 0xff, RZ, 0xc0, !PT ;  /* 0x000000ff32067812 */ /* 0x000fe400078ec0ff */
[----:B------:R-:W-:Y:S02]  /*2a960*/  SHF.R.U32.HI R7, RZ, 0x18, R0 ;  /* 0x00000018ff077819 */ /* 0x000fe40000011600 */
[----:B------:R-:W-:Y:S02]  /*2a970*/  SHF.R.U32.HI R15, RZ, 0x18, R50 ;  /* 0x00000018ff0f7819 */ /* 0x000fe40000011632 */
[----:B------:R-:W-:Y:S02]  /*2a980*/  LOP3.LUT R0, R3, 0xff, RZ, 0xc0, !PT ;  /* 0x000000ff03007812 */ /* 0x000fe400078ec0ff */
[----:B------:R-:W-:Y:S02]  /*2a990*/  PRMT R2, R14, 0x5410, R2 ;  /* 0x000054100e027816 */ /* 0x000fe40000000002 */
[----:B------:R-:W-:Y:S02]  /*2a9a0*/  PRMT R3, R6, 0x5410, R5 ;  /* 0x0000541006037816 */ /* 0x000fe40000000005 */
[----:B------:R-:W-:Y:S02]  /*2a9b0*/  PRMT R4, R4, 0x5410, R15 ;  /* 0x0000541004047816 */ /* 0x000fe4000000000f */
[----:B------:R-:W-:Y:S02]  /*2a9c0*/  PRMT R0, R0, 0x5410, R7 ;  /* 0x0000541000007816 */ /* 0x000fe40000000007 */
[--C-:B------:R-:W-:Y:S02]  /*2a9d0*/  HSET2.LE.AND R2, R2, R97.reuse, PT ;  /* 0x0000006102027233 */ /* 0x100fe40003803000 */
[--C-:B------:R-:W-:Y:S02]  /*2a9e0*/  HSET2.LE.AND R3, R3, R97.reuse, PT ;  /* 0x0000006103037233 */ /* 0x100fe40003803000 */
[--C-:B------:R-:W-:Y:S02]  /*2a9f0*/  HSET2.LE.AND R5, R0, R97.reuse, PT ;  /* 0x0000006100057233 */ /* 0x100fe40003803000 */
[--C-:B------:R-:W-:Y:S02]  /*2aa00*/  HSET2.LE.AND R7, R4, R97.reuse, PT ;  /* 0x0000006104077233 */ /* 0x100fe40003803000 */
[----:B------:R-:W-:Y:S02]  /*2aa10*/  LOP3.LUT R0, R59, R99, R122, 0x96, !PT ;  /* 0x000000633b007212 */ /* 0x000fe400078e967a */
[----:B------:R-:W-:Y:S02]  /*2aa20*/  LOP3.LUT R4, R148, R2, RZ, 0xc0, !PT ;  /* 0x0000000294047212 */ /* 0x000fe400078ec0ff */
        /* <DEDUP_REMOVED lines=13> */
[----:B------:R-:W-:Y:S02]  /*2ab00*/  LOP3.LUT R5, R143, R5, RZ, 0xc0, !PT ;  /* 0x000000058f057212 */ /* 0x000fe400078ec0ff */
[----:B------:R-:W-:Y:S02]  /*2ab10*/  LOP3.LUT R7, R103, R7, RZ, 0xc0, !PT ;  /* 0x0000000767077212 */ /* 0x000fe400078ec0ff */
[----:B------:R-:W-:Y:S02]  /*2ab20*/  SHF.R.U32.HI R14, RZ, 0x18, R58 ;  /* 0x00000018ff0e7819 */ /* 0x000fe4000001163a */
[----:B------:R-:W-:Y:S02]  /*2ab30*/  LOP3.LUT R11, R15, 0xff, RZ, 0xc0, !PT ;  /* 0x000000ff0f0b7812 */ /* 0x000fe400078ec0ff */
[----:B------:R-:W-:Y:S01]  /*2ab40*/  PRMT R3, R0, 0x5410, R3 ;  /* 0x0000541000037816 */ /* 0x000fe20000000003 */
[C---:B--2---:R-:W-:Y:S05]  /*2ab50*/  HMMA.16816.F32.BF16 R64, R4.reuse, R24, R64 ;  /* 0x000000180440723c */ /* 0x044fea0000041840 */
[--C-:B------:R-:W-:Y:S01]  /*2ab60*/  HSET2.LE.AND R2, R2, R97.reuse, PT ;  /* 0x0000006102027233 */ /* 0x100fe20003803000 */
[C---:B------:R-:W-:Y:S05]  /*2ab70*/  HMMA.16816.F32.BF16 R88, R4.reuse, R26, R88 ;  /* 0x0000001a0458723c */ /* 0x040fea0000041858 */
[----:B------:R-:W-:Y:S01]  /*2ab80*/  PRMT R11, R11, 0x5410, R14 ;  /* 0x000054100b0b7816 */ /* 0x000fe2000000000e */
[C---:B-1----:R-:W-:Y:S05]  /*2ab90*/  HMMA.16816.F32.BF16 R84, R4.reuse, R16, R84 ;  /* 0x000000100454723c */ /* 0x042fea0000041854 */
[--C-:B------:R-:W-:Y:S01]  /*2aba0*/  HSET2.LE.AND R0, R8, R97.reuse, PT ;  /* 0x0000006108007233 */ /* 0x100fe20003803000 */
[----:B------:R-:W-:Y:S05]  /*2abb0*/  HMMA.16816.F32.BF16 R68, R4, R18, R68 ;  /* 0x000000120444723c */ /* 0x000fea0000041844 */
[--C-:B------:R-:W-:Y:S02]  /*2abc0*/  HSET2.LE.AND R3, R3, R97.reuse, PT ;  /* 0x0000006103037233 */ /* 0x100fe40003803000 */
[--C-:B------:R-:W-:Y:S04]  /*2abd0*/  HSET2.LE.AND R11, R11, R97.reuse, PT ;  /* 0x000000610b0b7233 */ /* 0x100fe80003803000 */
[----:B------:R-:W-:Y:S02]  /*2abe0*/  LOP3.LUT R10, R165, R2, RZ, 0xc0, !PT ;  /* 0x00000002a50a7212 */ /* 0x000fe400078ec0ff */
[----:B------:R-:W-:Y:S02]  /*2abf0*/  LOP3.LUT R8, R166, R0, RZ, 0xc0, !PT ;  /* 0x00000000a6087212 */ /* 0x000fe400078ec0ff */
[----:B------:R-:W-:Y:S02]  /*2ac00*/  LOP3.LUT R2, R42, 0xffff, RZ, 0xc0, !PT ;  /* 0x0000ffff2a027812 */ /* 0x000fe400078ec0ff */
[----:B------:R-:W-:Y:S02]  /*2ac10*/  LOP3.LUT R0, R43, R101, R98, 0x96, !PT ;  /* 0x000000652b007212 */ /* 0x000fe400078e9662 */
[----:B------:R-:W-:Y:S02]  /*2ac20*/  LOP3.LUT R9, R164, R3, RZ, 0xc0, !PT ;  /* 0x00000003a4097212 */ /* 0x000fe400078ec0ff */
[----:B------:R-:W-:Y:S02]  /*2ac30*/  LOP3.LUT R11, R129, R11, RZ, 0xc0, !PT ;  /* 0x0000000b810b7212 */ /* 0x000fe400078ec0ff */
[----:B------:R-:W-:Y:S02]  /*2ac40*/  SHF.R.U32.HI R3, RZ, 0x10, R42 ;  /* 0x00000010ff037819 */ /* 0x000fe4000001162a */
[----:B------:R-:W-:Y:S02]  /*2ac50*/  SHF.R.U32.HI R5, RZ, 0x8, R2 ;  /* 0x00000008ff057819 */ /* 0x000fe40000011602 */
[C---:B------:R-:W-:Y:S01]  /*2ac60*/  LOP3.LUT R2, R0.reuse, 0xffff, RZ, 0xc0, !PT ;  /* 0x0000ffff00027812 */ /* 0x040fe200078ec0ff */
[C---:B------:R-:W-:Y:S05]  /*2ac70*/  HMMA.16816.F32.BF16 R36, R8.reuse, R24, R36 ;  /* 0x000000180824723c */ /* 0x040fea0000041824 */
[----:B------:R-:W-:Y:S01]  /*2ac80*/  LOP3.LUT R4, R3, 0xff, RZ, 0xc0, !PT ;  /* 0x000000ff03047812 */ /* 0x000fe200078ec0ff */
[C---:B------:R-:W-:Y:S01]  /*2ac90*/  HMMA.16816.F32.BF16 R72, R8.reuse, R26, R72 ;  /* 0x0000001a0848723c */ /* 0x040fe20000041848 */
[----:B------:R-:W1:Y:S04]  /*2aca0*/  LDSM.16.MT88.4 R24, [R223+0x5000] ;  /* 0x00500000df18783b */ /* 0x000e680000004200 */
[----:B------:R-:W-:Y:S01]  /*2acb0*/  SHF.R.U32.HI R3, RZ, 0x10, R0 ;  /* 0x00000010ff037819 */ /* 0x000fe20000011600 */
[C---:B------:R-:W-:Y:S05]  /*2acc0*/  HMMA.16816.F32.BF16 R32, R8.reuse, R16, R32 ;  /* 0x000000100820723c */ /* 0x040fea0000041820 */
[----:B------:R-:W-:Y:S01]  /*2acd0*/  LOP3.LUT R14, R0, 0xff, RZ, 0xc0, !PT ;  /* 0x000000ff000e7812 */ /* 0x000fe200078ec0ff */
[----:B------:R-:W-:Y:S01]  /*2ace0*/  HMMA.16816.F32.BF16 R60, R8, R18, R60 ;  /* 0x00000012083c723c */ /* 0x000fe2000004183c */
[----:B------:R-:W-:Y:S04]  /*2acf0*/  LDSM.16.MT88.4 R16, [R226+0x5400] ;  /* 0x00540000e210783b */ /* 0x000fe80000004200 */
[----:B------:R-:W-:Y:S02]  /*2ad00*/  SHF.R.U32.HI R2, RZ, 0x8, R2 ;  /* 0x00000008ff027819 */ /* 0x000fe40000011602 */
[----:B------:R-:W-:Y:S04]  /*2ad10*/  LOP3.LUT R6, R42, 0xff, RZ, 0xc0, !PT ;  /* 0x000000ff2a067812 */ /* 0x000fe800078ec0ff */
        /* <DEDUP_REMOVED lines=35> */
[C---:B---3--:R-:W-:Y:S05]  /*2af50*/  HMMA.16816.F32.BF16 R64, R4.reuse, R20, R64 ;  /* 0x000000140440723c */ /* 0x048fea0000041840 */
        /* <DEDUP_REMOVED lines=10> */
[C---:B------:R-:W-:Y:S01]  /*2b000*/  HMMA.16816.F32.BF16 R76, R8.reuse, R20, R36 ;  /* 0x00000014084c723c */ /* 0x040fe20000041824 */
[----:B------:R-:W1:Y:S04]  /*2b010*/  LDSM.16.MT88.4 R36, [R223+0x5400] ;  /* 0x00540000df24783b */ /* 0x000e680000004200 */
[----:B------:R-:W-:Y:S01]  /*2b020*/  SHF.R.U32.HI R3, RZ, 0x10, R40 ;  /* 0x00000010ff037819 */ /* 0x000fe20000011628 */
[C---:B------:R-:W-:Y:S03]  /*2b030*/  HMMA.16816.F32.BF16 R72, R8.reuse, R22, R72 ;  /* 0x000000160848723c */ /* 0x040fe60000041848 */
[----:B------:R-:W2:Y:S02]  /*2b040*/  LDSM.16.MT88.4 R20, [R226+0x5800] ;  /* 0x00580000e214783b */ /* 0x000ea40000004200 */
[----:B------:R-:W-:Y:S01]  /*2b050*/  SHF.R.U32.HI R5, RZ, 0x8, R2 ;  /* 0x00000008ff057819 */ /* 0x000fe20000011602 */
[C---:B------:R-:W-:Y:S05]  /*2b060*/  HMMA.16816.F32.BF16 R32, R8.reuse, R24, R32 ;  /* 0x000000180820723c */ /* 0x040fea0000041820 */
[C---:B------:R-:W-:Y:S01]  /*2b070*/  LOP3.LUT R2, R0.reuse, 0xffff, RZ, 0xc0, !PT ;  /* 0x0000ffff00027812 */ /* 0x040fe200078ec0ff */
[----:B------:R-:W-:Y:S05]  /*2b080*/  HMMA.16816.F32.BF16 R60, R8, R26, R60 ;  /* 0x0000001a083c723c */ /* 0x000fea000004183c */
[----:B------:R-:W-:Y:S02]  /*2b090*/  LOP3.LUT R4, R3, 0xff, RZ, 0xc0, !PT ;  /* 0x000000ff03047812 */ /* 0x000fe400078ec0ff */
[----:B------:R-:W-:Y:S04]  /*2b0a0*/  SHF.R.U32.HI R3, RZ, 0x10, R0 ;  /* 0x00000010ff037819 */ /* 0x000fe80000011600 */
[----:B------:R-:W-:Y:S02]  /*2b0b0*/  LOP3.LUT R14, R0, 0xff, RZ, 0xc0, !PT ;  /* 0x000000ff000e7812 */ /* 0x000fe400078ec0ff */
[----:B------:R-:W-:Y:S02]  /*2b0c0*/  SHF.R.U32.HI R2, RZ, 0x8, R2 ;  /* 0x00000008ff027819 */ /* 0x000fe40000011602 */
[----:B------:R-:W-:Y:S02]  /*2b0d0*/  LOP3.LUT R6, R40, 0xff, RZ, 0xc0, !PT ;  /* 0x000000ff28067812 */ /* 0x000fe400078ec0ff */
[----:B------:R-:W-:Y:S02]  /*2b0e0*/  SHF.R.U32.HI R7, RZ, 0x18, R0 ;  /* 0x00000018ff077819 */ /* 0x000fe40000011600 */
[----:B------:R-:W-:Y:S02]  /*2b0f0*/  SHF.R.U32.HI R15, RZ, 0x18, R40 ;  /* 0x00000018ff0f7819 */ /* 0x000fe40000011628 */
[----:B------:R-:W-:Y:S01]  /*2b100*/  LOP3.LUT R0, R3, 0xff, RZ, 0xc0, !PT ;  /* 0x000000ff03007812 */ /* 0x000fe200078ec0ff */
[----:B------:R-:W3:Y:S01]  /*2b110*/  LDSM.16.MT88.4 R40, [R223+0x5800] ;  /* 0x00580000df28783b */ /* 0x000ee20000004200 */
        /* <DEDUP_REMOVED lines=14> */
[--C-:B------:R-:W-:Y:S02]  /*2b200*/  SHF.R.U32.HI R2, RZ, 0x10, R0.reuse ;  /* 0x00000010ff027819 */ /* 0x100fe40000011600 */
[----:B------:R-:W-:Y:S02]  /*2b210*/  LOP3.LUT R10, R54, 0xff, RZ, 0xc0, !PT ;  /* 0x000000ff360a7812 */ /* 0x000fe400078ec0ff */
[----:B------:R-:W-:Y:S02]  /*2b220*/  SHF.R.U32.HI R9, RZ, 0x8, R3 ;  /* 0x00000008ff097819 */ /* 0x000fe40000011603 */
[----:B------:R-:W-:Y:S02]  /*2b230*/  LOP3.LUT R11, R0, 0xff, RZ, 0xc0, !PT ;  /* 0x000000ff000b7812 */ /* 0x000fe400078ec0ff */
[----:B------:R-:W-:Y:S02]  /*2b240*/  SHF.R.U32.HI R3, RZ, 0x18, R0 ;  /* 0x00000018ff037819 */ /* 0x000fe40000011600 */
[----:B------:R-:W-:Y:S02]  /*2b250*/  LOP3.LUT R0, R2, 0xff, RZ, 0xc0, !PT ;  /* 0x000000ff02007812 */ /* 0x000fe400078ec0ff */
[----:B------:R-:W-:Y:S02]  /*2b260*/  PRMT R2, R10, 0x5410, R8 ;  /* 0x000054100a027816 */ /* 0x000fe40000000008 */
[----:B------:R-:W-:Y:S02]  /*2b270*/  LOP3.LUT R5, R140, R5, RZ, 0xc0, !PT ;  /* 0x000000058c057212 */ /* 0x000fe400078ec0ff */
[----:B------:R-:W-:Y:S02]  /*2b280*/  LOP3.LUT R7, R105, R7, RZ, 0xc0, !PT ;  /* 0x0000000769077212 */ /* 0x000fe400078ec0ff */
[----:B------:R-:W-:Y:S02]  /*2b290*/  PRMT R8, R11, 0x5410, R9 ;  /* 0x000054100b087816 */ /* 0x000fe40000000009 */
[----:B------:R-:W-:Y:S02]  /*2b2a0*/  PRMT R3, R0, 0x5410, R3 ;  /* 0x0000541000037816 */ /* 0x000fe40000000003 */
[--C-:B------:R-:W-:Y:S01]  /*2b2b0*/  SHF.R.U32.HI R15, RZ, 0x10, R54.reuse ;  /* 0x00000010ff0f7819 */ /* 0x100fe20000011636 */
[C---:B-1----:R-:W-:Y:S05]  /*2b2c0*/  HMMA.16816.F32.BF16 R24, R4.reuse, R38, R68 ;  /* 0x000000260418723c */ /* 0x042fea0000041844 */
[--C-:B------:R-:W-:Y:S01]  /*2b2d0*/  HSET2.LE.AND R2, R2, R97.reuse, PT ;  /* 0x0000006102027233 */ /* 0x100fe20003803000 */
[C---:B------:R-:W-:Y:S05]  /*2b2e0*/  HMMA.16816.F32.BF16 R64, R4.reuse, R16, R64 ;  /* 0x000000100440723c */ /* 0x040fea0000041840 */
[----:B------:R-:W-:Y:S01]  /*2b2f0*/  SHF.R.U32.HI R14, RZ, 0x18, R54 ;  /* 0x00000018ff0e7819 */ /* 0x000fe20000011636 */
[C---:B------:R-:W-:Y:S05]  /*2b300*/  HMMA.16816.F32.BF16 R56, R4.reuse, R18, R56 ;  /* 0x000000120438723c */ /* 0x040fea0000041838 */
[--C-:B------:R-:W-:Y:S01]  /*2b310*/  HSET2.LE.AND R0, R8, R97.reuse, PT ;  /* 0x0000006108007233 */ /* 0x100fe20003803000 */
[----:B------:R-:W-:Y:S05]  /*2b320*/  HMMA.16816.F32.BF16 R52, R4, R36, R84 ;  /* 0x000000240434723c */ /* 0x000fea0000041854 */
[--C-:B------:R-:W-:Y:S02]  /*2b330*/  HSET2.LE.AND R3, R3, R97.reuse, PT ;  /* 0x0000006103037233 */ /* 0x100fe40003803000 */
[----:B------:R-:W-:Y:S04]  /*2b340*/  LOP3.LUT R11, R15, 0xff, RZ, 0xc0, !PT ;  /* 0x000000ff0f0b7812 */ /* 0x000fe800078ec0ff */
[----:B------:R-:W-:Y:S02]  /*2b350*/  LOP3.LUT R10, R157, R2, RZ, 0xc0, !PT ;  /* 0x000000029d0a7212 */ /* 0x000fe400078ec0ff */
[----:B------:R-:W-:Y:S02]  /*2b360*/  LOP3.LUT R8, R161, R0, RZ, 0xc0, !PT ;  /* 0x00000000a1087212 */ /* 0x000fe400078ec0ff */
[----:B------:R-:W-:Y:S02]  /*2b370*/  LOP3.LUT R2, R28, 0xffff, RZ, 0xc0, !PT ;  /* 0x0000ffff1c027812 */ /* 0x000fe400078ec0ff */
[----:B------:R-:W-:Y:S02]  /*2b380*/  LOP3.LUT R9, R150, R3, RZ, 0xc0, !PT ;  /* 0x0000000396097212 */ /* 0x000fe400078ec0ff */
[----:B------:R-:W-:Y:S02]  /*2b390*/  LOP3.LUT R0, R29, R101, R100, 0x96, !PT ;  /* 0x000000651d007212 */ /* 0x000fe400078e9664 */
        /* <DEDUP_REMOVED lines=9> */
[----:B------:R-:W-:Y:S02]  /*2b430*/  LOP3.LUT R6, R28, 0xff, RZ, 0xc0, !PT ;  /* 0x000000ff1c067812 */ /* 0x000fe400078ec0ff */
[----:B------:R-:W-:Y:S02]  /*2b440*/  SHF.R.U32.HI R7, RZ, 0x18, R28 ;  /* 0x00000018ff077819 */ /* 0x000fe4000001161c */
[----:B------:R-:W-:Y:S02]  /*2b450*/  SHF.R.U32.HI R14, RZ, 0x18, R0 ;  /* 0x00000018ff0e7819 */ /* 0x000fe40000011600 */
[----:B------:R-:W-:Y:S02]  /*2b460*/  LOP3.LUT R3, R3, 0xff, RZ, 0xc0, !PT ;  /* 0x000000ff03037812 */ /* 0x000fe400078ec0ff */
[----:B------:R-:W-:Y:S02]  /*2b470*/  LOP3.LUT R11, R145, R11, RZ, 0xc0, !PT ;  /* 0x0000000b910b7212 */ /* 0x000fe400078ec0ff */
[----:B------:R-:W-:Y:S02]  /*2b480*/  PRMT R2, R15, 0x5410, R2 ;  /* 0x000054100f027816 */ /* 0x000fe40000000002 */
[----:B------:R-:W-:Y:S02]  /*2b490*/  PRMT R4, R6, 0x5410, R4 ;  /* 0x0000541006047816 */ /* 0x000fe40000000004 */
[----:B------:R-:W-:Y:S01]  /*2b4a0*/  PRMT R7, R5, 0x5410, R7 ;  /* 0x0000541005077816 */ /* 0x000fe20000000007 */
[C---:B------:R-:W-:Y:S05]  /*2b4b0*/  HMMA.16816.F32.BF16 R76, R8.reuse, R16, R76 ;  /* 0x00000010084c723c */ /* 0x040fea000004184c */
[----:B------:R-:W-:Y:S01]  /*2b4c0*/  PRMT R5, R3, 0x5410, R14 ;  /* 0x0000541003057816 */ /* 0x000fe2000000000e */
[C---:B------:R-:W-:Y:S05]  /*2b4d0*/  HMMA.16816.F32.BF16 R72, R8.reuse, R18, R72 ;  /* 0x000000120848723c */ /* 0x040fea0000041848 */
[--C-:B------:R-:W-:Y:S01]  /*2b4e0*/  HSET2.LE.AND R2, R2, R97.reuse, PT ;  /* 0x0000006102027233 */ /* 0x100fe20003803000 */
[C---:B------:R-:W-:Y:S05]  /*2b4f0*/  HMMA.16816.F32.BF16 R32, R8.reuse, R36, R32 ;  /* 0x000000240820723c */ /* 0x040fea0000041820 */
[--C-:B------:R-:W-:Y:S01]  /*2b500*/  HSET2.LE.AND R3, R4, R97.reuse, PT ;  /* 0x0000006104037233 */ /* 0x100fe20003803000 */
[----:B------:R-:W-:Y:S05]  /*2b510*/  HMMA.16816.F32.BF16 R60, R8, R38, R60 ;  /* 0x00000026083c723c */ /* 0x000fea000004183c */
[----:B------:R-:W-:Y:S02]  /*2b520*/  LOP3.LUT R0, R49, R101, R104, 0x96, !PT ;  /* 0x0000006531007212 */ /* 0x000fe400078e9668 */
[--C-:B------:R-:W-:Y:S04]  /*2b530*/  HSET2.LE.AND R5, R5, R97.reuse, PT ;  /* 0x0000006105057233 */ /* 0x100fe80003803000 */
[--C-:B------:R-:W-:Y:S02]  /*2b540*/  HSET2.LE.AND R7, R7, R97.reuse, PT ;  /* 0x0000006107077233 */ /* 0x100fe40003803000 */
[----:B------:R-:W-:Y:S02]  /*2b550*/  LOP3.LUT R14, R48, 0xffff, RZ, 0xc0, !PT ;  /* 0x0000ffff300e7812 */ /* 0x000fe400078ec0ff */
[----:B------:R-:W-:Y:S02]  /*2b560*/  LOP3.LUT R4, R119, R2, RZ, 0xc0, !PT ;  /* 0x0000000277047212 */ /* 0x000fe400078ec0ff */
[----:B------:R-:W-:Y:S02]  /*2b570*/  LOP3.LUT R6, R113, R3, RZ, 0xc0, !PT ;  /* 0x0000000371067212 */ /* 0x000fe400078ec0ff */
[----:B------:R-:W-:Y:S02]  /*2b580*/  LOP3.LUT R2, R0, 0xffff, RZ, 0xc0, !PT ;  /* 0x0000ffff00027812 */ /* 0x000fe400078ec0ff */
[----:B------:R-:W-:Y:S02]  /*2b590*/  LOP3.LUT R5, R116, R5, RZ, 0xc0, !PT ;  /* 0x0000000574057212 */ /* 0x000fe400078ec0ff */
[----:B------:R-:W-:Y:S02]  /*2b5a0*/  LOP3.LUT R7, R109, R7, RZ, 0xc0, !PT ;  /* 0x000000076d077212 */ /* 0x000fe400078ec0ff */
[----:B------:R-:W-:Y:S02]  /*2b5b0*/  SHF.R.U32.HI R3, RZ, 0x10, R0 ;  /* 0x00000010ff037819 */ /* 0x000fe40000011600 */
[----:B------:R-:W-:Y:S02]  /*2b5c0*/  LOP3.LUT R17, R48, 0xff, RZ, 0xc0, !PT ;  /* 0x000000ff30117812 */ /* 0x000fe400078ec0ff */
[----:B------:R-:W-:Y:S01]  /*2b5d0*/  SHF.R.U32.HI R8, RZ, 0x8, R14 ;  /* 0x00000008ff087819 */ /* 0x000fe2000001160e */
[C---:B--2---:R-:W-:Y:S05]  /*2b5e0*/  HMMA.16816.F32.BF16 R68, R4.reuse, R20, R64 ;  /* 0x000000140444723c */ /* 0x044fea0000041840 */
[----:B------:R-:W-:Y:S01]  /*2b5f0*/  LOP3.LUT R11, R0, 0xff, RZ, 0xc0, !PT ;  /* 0x000000ff000b7812 */ /* 0x000fe200078ec0ff */
[C---:B---3--:R-:W-:Y:S01]  /*2b600*/  HMMA.16816.F32.BF16 R64, R4.reuse, R42, R24 ;  /* 0x0000002a0440723c */ /* 0x048fe20000041818 */
[----:B------:R-:W1:Y:S04]  /*2b610*/  LDSM.16.MT88.4 R24, [R226+0x5c00] ;  /* 0x005c0000e218783b */ /* 0x000e680000004200 */
[----:B------:R-:W-:Y:S01]  /*2b620*/  SHF.R.U32.HI R2, RZ, 0x8, R2 ;  /* 0x00000008ff027819 */ /* 0x000fe20000011602 */
[C---:B------:R-:W-:Y:S05]  /*2b630*/  HMMA.16816.F32.BF16 R56, R4.reuse, R22, R56 ;  /* 0x000000160438723c */ /* 0x040fea0000041838 */
[----:B------:R-:W-:Y:S01]  /*2b640*/  SHF.R.U32.HI R10, RZ, 0x18, R0 ;  /* 0x00000018ff0a7819 */ /* 0x000fe20000011600 */
[----:B------:R-:W-:Y:S05]  /*2b650*/  HMMA.16816.F32.BF16 R52, R4, R40, R52 ;  /* 0x000000280434723c */ /* 0x000fea0000041834 */
[----:B------:R-:W-:Y:S02]  /*2b660*/  LOP3.LUT R0, R3, 0xff, RZ, 0xc0, !PT ;  /* 0x000000ff03007812 */ /* 0x000fe400078ec0ff */
[----:B------:R-:W-:Y:S04]  /*2b670*/  PRMT R3, R17, 0x5410, R8 ;  /* 0x0000541011037816 */ /* 0x000fe80000000008 */
[----:B------:R-:W-:Y:S02]  /*2b680*/  SHF.R.U32.HI R15, RZ, 0x10, R48 ;  /* 0x00000010ff0f7819 */ /* 0x000fe40000011630 */
[----:B------:R-:W-:Y:S02]  /*2b690*/  PRMT R2, R11, 0x5410, R2 ;  /* 0x000054100b027816 */ /* 0x000fe40000000002 */
[--C-:B------:R-:W-:Y:S02]  /*2b6a0*/  HSET2.LE.AND R3, R3, R97.reuse, PT ;  /* 0x0000006103037233 */ /* 0x100fe40003803000 */
[----:B------:R-:W-:Y:S02]  /*2b6b0*/  SHF.R.U32.HI R16, RZ, 0x18, R48 ;  /* 0x00000018ff107819 */ /* 0x000fe40000011630 */
[----:B------:R-:W-:Y:S02]  /*2b6c0*/  LOP3.LUT R9, R15, 0xff, RZ, 0xc0, !PT ;  /* 0x000000ff0f097812 */ /* 0x000fe400078ec0ff */
[----:B------:R-:W-:Y:S02]  /*2b6d0*/  PRMT R8, R0, 0x5410, R10 ;  /* 0x0000541000087816 */ /* 0x000fe4000000000a */
[--C-:B------:R-:W-:Y:S02]  /*2b6e0*/  HSET2.LE.AND R0, R2, R97.reuse, PT ;  /* 0x0000006102007233 */ /* 0x100fe40003803000 */
[----:B------:R-:W-:Y:S02]  /*2b6f0*/  PRMT R9, R9, 0x5410, R16 ;  /* 0x0000541009097816 */ /* 0x000fe40000000010 */
[----:B------:R-:W-:Y:S02]  /*2b700*/  LOP3.LUT R18, R149, R3, RZ, 0xc0, !PT ;  /* 0x0000000395127212 */ /* 0x000fe400078ec0ff */
[--C-:B------:R-:W-:Y:S02]  /*2b710*/  HSET2.LE.AND R8, R8, R97.reuse, PT ;  /* 0x0000006108087233 */ /* 0x100fe40003803000 */
[--C-:B------:R-:W-:Y:S02]  /*2b720*/  HSET2.LE.AND R9, R9, R97.reuse, PT ;  /* 0x0000006109097233 */ /* 0x100fe40003803000 */
[----:B------:R-:W-:Y:S02]  /*2b730*/  LOP3.LUT R16, R151, R0, RZ, 0xc0, !PT ;  /* 0x0000000097107212 */ /* 0x000fe400078ec0ff */
[----:B------:R-:W-:Y:S02]  /*2b740*/  LOP3.LUT R2, R45, R99, R112, 0x96, !PT ;  /* 0x000000632d027212 */ /* 0x000fe400078e9670 */
[----:B------:R-:W-:Y:S02]  /*2b750*/  LOP3.LUT R3, R44, 0xffff, RZ, 0xc0, !PT ;  /* 0x0000ffff2c037812 */ /* 0x000fe400078ec0ff */
[C---:B------:R-:W-:Y:S02]  /*2b760*/  LOP3.LUT R4, R2.reuse, 0xffff, RZ, 0xc0, !PT ;  /* 0x0000ffff02047812 */ /* 0x040fe400078ec0ff */
[----:B------:R-:W-:Y:S02]  /*2b770*/  SHF.R.U32.HI R5, RZ, 0x8, R3 ;  /* 0x00000008ff057819 */ /* 0x000fe40000011603 */
[----:B------:R-:W-:Y:S02]  /*2b780*/  LOP3.LUT R6, R2, 0xff, RZ, 0xc0, !PT ;  /* 0x000000ff02067812 */ /* 0x000fe400078ec0ff */
[----:B------:R-:W-:Y:S02]  /*2b790*/  SHF.R.U32.HI R3, RZ, 0x8, R4 ;  /* 0x00000008ff037819 */ /* 0x000fe40000011604 */
[----:B------:R-:W-:Y:S02]  /*2b7a0*/  LOP3.LUT R7, R44, 0xff, RZ, 0xc0, !PT ;  /* 0x000000ff2c077812 */ /* 0x000fe400078ec0ff */
[----:B------:R-:W-:Y:S02]  /*2b7b0*/  LOP3.LUT R17, R147, R8, RZ, 0xc0, !PT ;  /* 0x0000000893117212 */ /* 0x000fe400078ec0ff */
[----:B------:R-:W-:Y:S02]  /*2b7c0*/  SHF.R.U32.HI R8, RZ, 0x10, R44 ;  /* 0x00000010ff087819 */ /* 0x000fe4000001162c */
[----:B------:R-:W-:Y:S02]  /*2b7d0*/  SHF.R.U32.HI R4, RZ, 0x10, R2 ;  /* 0x00000010ff047819 */ /* 0x000fe40000011602 */
[----:B------:R-:W-:Y:S02]  /*2b7e0*/  LOP3.LUT R19, R123, R9, RZ, 0xc0, !PT ;  /* 0x000000097b137212 */ /* 0x000fe400078ec0ff */
[----:B------:R-:W-:Y:S02]  /*2b7f0*/  PRMT R3, R6, 0x5410, R3 ;  /* 0x0000541006037816 */ /* 0x000fe40000000003 */
[----:B------:R-:W-:Y:S02]  /*2b800*/  PRMT R9, R7, 0x5410, R5 ;  /* 0x0000541007097816 */ /* 0x000fe40000000005 */
[----:B------:R-:W-:Y:S01]  /*2b810*/  SHF.R.U32.HI R14, RZ, 0x18, R44 ;  /* 0x00000018ff0e7819 */ /* 0x000fe2000001162c */
[C---:B------:R-:W-:Y:S05]  /*2b820*/  HMMA.16816.F32.BF16 R48, R16.reuse, R20, R76 ;  /* 0x000000141030723c */ /* 0x040fea000004184c */
[----:B------:R-:W-:Y:S01]  /*2b830*/  LOP3.LUT R6, R8, 0xff, RZ, 0xc0, !PT ;  /* 0x000000ff08067812 */ /* 0x000fe200078ec0ff */
[C---:B------:R-:W-:Y:S01]  /*2b840*/  HMMA.16816.F32.BF16 R36, R16.reuse, R22, R72 ;  /* 0x000000161024723c */ /* 0x040fe20000041848 */
[----:B------:R-:W2:Y:S04]  /*2b850*/  LDSM.16.MT88.4 R20, [R223+0x5c00] ;  /* 0x005c0000df14783b */ /* 0x000ea80000004200 */
[----:B------:R-:W-:Y:S01]  /*2b860*/  SHF.R.U32.HI R5, RZ, 0x18, R2 ;  /* 0x00000018ff057819 */ /* 0x000fe20000011602 */
[C---:B------:R-:W-:Y:S05]  /*2b870*/  HMMA.16816.F32.BF16 R32, R16.reuse, R40, R32 ;  /* 0x000000281020723c */ /* 0x040fea0000041820 */
[----:B------:R-:W-:Y:S01]  /*2b880*/  LOP3.LUT R4, R4, 0xff, RZ, 0xc0, !PT ;  /* 0x000000ff04047812 */ /* 0x000fe200078ec0ff */
[----:B------:R-:W-:Y:S05]  /*2b890*/  HMMA.16816.F32.BF16 R16, R16, R42, R60 ;  /* 0x0000002a1010723c */ /* 0x000fea000004183c */
[--C-:B------:R-:W-:Y:S02]  /*2b8a0*/  HSET2.LE.AND R2, R3, R97.reuse, PT ;  /* 0x0000006103027233 */ /* 0x100fe40003803000 */
[----:B------:R-:W-:Y:S04]  /*2b8b0*/  LOP3.LUT R10, R46, 0xffff, RZ, 0xc0, !PT ;  /* 0x0000ffff2e0a7812 */ /* 0x000fe800078ec0ff */
[--C-:B------:R-:W-:Y:S02]  /*2b8c0*/  HSET2.LE.AND R3, R9, R97.reuse, PT ;  /* 0x0000006109037233 */ /* 0x100fe40003803000 */
[----:B------:R-:W-:Y:S02]  /*2b8d0*/  PRMT R9, R6, 0x5410, R14 ;  /* 0x0000541006097816 */ /* 0x000fe4000000000e */
[----:B------:R-:W-:Y:S02]  /*2b8e0*/  PRMT R4, R4, 0x5410, R5 ;  /* 0x0000541004047816 */ /* 0x000fe40000000005 */
[----:B------:R-:W-:Y:S02]  /*2b8f0*/  SHF.R.U32.HI R7, RZ, 0x8, R10 ;  /* 0x00000008ff077819 */ /* 0x000fe4000001160a */
[----:B------:R-:W-:Y:S02]  /*2b900*/  LOP3.LUT R8, R124, R2, RZ, 0xc0, !PT ;  /* 0x000000027c087212 */ /* 0x000fe400078ec0ff */
[----:B------:R-:W-:Y:S02]  /*2b910*/  LOP3.LUT R10, R107, R3, RZ, 0xc0, !PT ;  /* 0x000000036b0a7212 */ /* 0x000fe400078ec0ff */
[----:B------:R-:W-:Y:S02]  /*2b920*/  LOP3.LUT R11, R46, 0xff, RZ, 0xc0, !PT ;  /* 0x000000ff2e0b7812 */ /* 0x000fe400078ec0ff */
[--C-:B------:R-:W-:Y:S02]  /*2b930*/  HSET2.LE.AND R2, R4, R97.reuse, PT ;  /* 0x0000006104027233 */ /* 0x100fe40003803000 */
[--C-:B------:R-:W-:Y:S02]  /*2b940*/  HSET2.LE.AND R3, R9, R97.reuse, PT ;  /* 0x0000006109037233 */ /* 0x100fe40003803000 */
[----:B------:R-:W-:Y:S02]  /*2b950*/  PRMT R15, R11, 0x5410, R7 ;  /* 0x000054100b0f7816 */ /* 0x000fe40000000007 */
[----:B------:R-:W-:Y:S02]  /*2b960*/  LOP3.LUT R9, R132, R2, RZ, 0xc0, !PT ;  /* 0x0000000284097212 */ /* 0x000fe400078ec0ff */
[----:B------:R-:W-:Y:S02]  /*2b970*/  LOP3.LUT R11, R117, R3, RZ, 0xc0, !PT ;  /* 0x00000003750b7212 */ /* 0x000fe400078ec0ff */
[----:B------:R-:W-:Y:S02]  /*2b980*/  LOP3.LUT R0, R47, R99, R114, 0x96, !PT ;  /* 0x000000632f007212 */ /* 0x000fe400078e9672 */
[--C-:B------:R-:W-:Y:S02]  /*2b990*/  SHF.R.U32.HI R28, RZ, 0x10, R46.reuse ;  /* 0x00000010ff1c7819 */ /* 0x100fe4000001162e */
[----:B------:R-:W-:Y:S01]  /*2b9a0*/  SHF.R.U32.HI R29, RZ, 0x18, R46 ;  /* 0x00000018ff1d7819 */ /* 0x000fe2000001162e */
[C---:B-1----:R-:W-:Y:S05]  /*2b9b0*/  HMMA.16816.F32.BF16 R40, R8.reuse, R24, R68 ;  /* 0x000000180828723c */ /* 0x042fea0000041844 */
[--C-:B------:R-:W-:Y:S01]  /*2b9c0*/  SHF.R.U32.HI R6, RZ, 0x10, R0.reuse ;  /* 0x00000010ff067819 */ /* 0x100fe20000011600 */
[C---:B--2---:R-:W-:Y:S05]  /*2b9d0*/  HMMA.16816.F32.BF16 R44, R8.reuse, R20, R52 ;  /* 0x00000014082c723c */ /* 0x044fea0000041834 */
[----:B------:R-:W-:Y:S02]  /*2b9e0*/  LOP3.LUT R4, R6, 0xff, RZ, 0xc0, !PT ;  /* 0x000000ff06047812 */ /* 0x000fe400078ec0ff */
[C---:B------:R-:W-:Y:S04]  /*2b9f0*/  LOP3.LUT R5, R0.reuse, 0xffff, RZ, 0xc0, !PT ;  /* 0x0000ffff00057812 */ /* 0x040fe800078ec0ff */
[--C-:B------:R-:W-:Y:S02]  /*2ba00*/  HSET2.LE.AND R2, R15, R97.reuse, PT ;  /* 0x000000610f027233 */ /* 0x100fe40003803000 */
[----:B------:R-:W-:Y:S02]  /*2ba10*/  SHF.R.U32.HI R7, RZ, 0x18, R0 ;  /* 0x00000018ff077819 */ /* 0x000fe40000011600 */
[----:B------:R-:W-:Y:S02]  /*2ba20*/  LOP3.LUT R14, R0, 0xff, RZ, 0xc0, !PT ;  /* 0x000000ff000e7812 */ /* 0x000fe400078ec0ff */
[----:B------:R-:W-:Y:S01]  /*2ba30*/  STL.64 [R1+0x80], R40 ;  /* 0x0000802801007387 */ /* 0x000fe20000100a00 */
[----:B------:R-:W-:Y:S02]  /*2ba40*/  LOP3.LUT R6, R141, R2, RZ, 0xc0, !PT ;  /* 0x000000028d067212 */ /* 0x000fe400078ec0ff */
[----:B------:R-:W-:Y:S02]  /*2ba50*/  PRMT R3, R4, 0x5410, R7 ;  /* 0x0000541004037816 */ /* 0x000fe40000000007 */
[----:B------:R-:W-:Y:S01]  /*2ba60*/  SHF.R.U32.HI R0, RZ, 0x8, R5 ;  /* 0x00000008ff007819 */ /* 0x000fe20000011605 */
[----:B------:R1:W-:Y:S01]  /*2ba70*/  STL.64 [R1+0x88], R42 ;  /* 0x0000882a01007387 */ /* 0x0003e20000100a00 */
[----:B------:R-:W-:Y:S02]  /*2ba80*/  LOP3.LUT R7, R28, 0xff, RZ, 0xc0, !PT ;  /* 0x000000ff1c077812 */ /* 0x000fe400078ec0ff */
[----:B------:R-:W-:Y:S02]  /*2ba90*/  PRMT R0, R14, 0x5410, R0 ;  /* 0x000054100e007816 */ /* 0x000fe40000000000 */
[----:B------:R-:W-:Y:S02]  /*2baa0*/  PRMT R7, R7, 0x5410, R29 ;  /* 0x0000541007077816 */ /* 0x000fe4000000001d */
[--C-:B------:R-:W-:Y:S02]  /*2bab0*/  HSET2.LE.AND R3, R3, R97.reuse, PT ;  /* 0x0000006103037233 */ /* 0x100fe40003803000 */
[--C-:B------:R-:W-:Y:S02]  /*2bac0*/  HSET2.LE.AND R0, R0, R97.reuse, PT ;  /* 0x0000006100007233 */ /* 0x100fe40003803000 */
[----:B------:R-:W-:Y:S02]  /*2bad0*/  HSET2.LE.AND R7, R7, R97, PT ;  /* 0x0000006107077233 */ /* 0x000fe40003803000 */
[----:B------:R-:W-:Y:S02]  /*2bae0*/  LOP3.LUT R5, R152, R3, RZ, 0xc0, !PT ;  /* 0x0000000398057212 */ /* 0x000fe400078ec0ff */
[----:B------:R-:W-:Y:S01]  /*2baf0*/  LOP3.LUT R4, R155, R0, RZ, 0xc0, !PT ;  /* 0x000000009b047212 */ /* 0x000fe200078ec0ff */
[----:B------:R-:W-:Y:S01]  /*2bb00*/  VIADD R0, R187, 0xffffffff ;  /* 0xffffffffbb007836 */ /* 0x000fe20000000000 */
[----:B------:R-:W-:Y:S03]  /*2bb10*/  LOP3.LUT R7, R126, R7, RZ, 0xc0, !PT ;  /* 0x000000077e077212 */ /* 0x000fe600078ec0ff */
[----:B------:R-:W-:Y:S01]  /*2bb20*/  IMAD.MOV.U32 R187, RZ, RZ, R0 ;  /* 0x000000ffffbb7224 */ /* 0x000fe200078e0000 */
[C---:B-1----:R-:W-:Y:S06]  /*2bb30*/  HMMA.16816.F32.BF16 R40, R8.reuse, R26, R56 ;  /* 0x0000001a0828723c */ /* 0x042fec0000041838 */
[----:B------:R-:W-:Y:S11]  /*2bb40*/  HMMA.16816.F32.BF16 R8, R8, R22, R64 ;  /* 0x000000160808723c */ /* 0x000ff60000041840 */
[----:B------:R-:W-:Y:S06]  /*2bb50*/  @!UPT UIADD3 URZ, URZ, URZ, URZ ;  /* 0x0000003f3f3ff290 */ /* 0x000fec000fffe03f */
[----:B------:R-:W-:Y:S06]  /*2bb60*/  STL.64 [R1+0x70], R40 ;  /* 0x0000702801007387 */ /* 0x000fec0000100a00 */
[----:B------:R1:W-:Y:S06]  /*2bb70*/  STL.64 [R1+0x78], R42 ;  /* 0x0000782a01007387 */ /* 0x0003ec0000100a00 */
[----:B------:R-:W-:Y:S06]  /*2bb80*/  STL.64 [R1+0x60], R44 ;  /* 0x0000602c01007387 */ /* 0x000fec0000100a00 */
[----:B------:R-:W-:Y:S06]  /*2bb90*/  STL.64 [R1+0x68], R46 ;  /* 0x0000682e01007387 */ /* 0x000fec0000100a00 */
[----:B------:R-:W-:Y:S06]  /*2bba0*/  STL.64 [R1+0x50], R8 ;  /* 0x0000500801007387 */ /* 0x000fec0000100a00 */
[----:B------:R2:W-:Y:S01]  /*2bbb0*/  STL.64 [R1+0x58], R10 ;  /* 0x0000580a01007387 */ /* 0x0005e20000100a00 */
[C---:B-1----:R-:W-:Y:S06]  /*2bbc0*/  HMMA.16816.F32.BF16 R40, R4.reuse, R24, R48 ;  /* 0x000000180428723c */ /* 0x042fec0000041830 */
[C---:B------:R-:W-:Y:S11]  /*2bbd0*/  HMMA.16816.F32.BF16 R24, R4.reuse, R26, R36 ;  /* 0x0000001a0418723c */ /* 0x040ff60000041824 */
[----:B------:R-:W-:Y:S06]  /*2bbe0*/  @!UPT UIADD3 URZ, URZ, URZ, URZ ;  /* 0x0000003f3f3ff290 */ /* 0x000fec000fffe03f */
[----:B------:R1:W-:Y:S01]  /*2bbf0*/  STL.64 [R1+0x40], R40 ;  /* 0x0000402801007387 */ /* 0x0003e20000100a00 */
[C---:B--2---:R-:W-:Y:S05]  /*2bc00*/  HMMA.16816.F32.BF16 R8, R4.reuse, R20, R32 ;  /* 0x000000140408723c */ /* 0x044fea0000041820 */
[----:B------:R1:W-:Y:S01]  /*2bc10*/  STL.64 [R1+0x48], R42 ;  /* 0x0000482a01007387 */ /* 0x0003e20000100a00 */
[----:B------:R-:W-:Y:S05]  /*2bc20*/  HMMA.16816.F32.BF16 R4, R4, R22, R16 ;  /* 0x000000160404723c */ /* 0x000fea0000041810 */
[----:B------:R1:W-:Y:S06]  /*2bc30*/  STL.64 [R1+0x30], R24 ;  /* 0x0000301801007387 */ /* 0x0003ec0000100a00 */
[----:B------:R1:W-:Y:S06]  /*2bc40*/  STL.64 [R1+0x38], R26 ;  /* 0x0000381a01007387 */ /* 0x0003ec0000100a00 */
[----:B------:R1:W-:Y:S06]  /*2bc50*/  STL.64 [R1+0x20], R8 ;  /* 0x0000200801007387 */ /* 0x0003ec0000100a00 */
[----:B------:R1:W-:Y:S06]  /*2bc60*/  STL.64 [R1+0x28], R10 ;  /* 0x0000280a01007387 */ /* 0x0003ec0000100a00 */
[----:B------:R1:W-:Y:S06]  /*2bc70*/  STL.64 [R1], R4 ;  /* 0x0000000401007387 */ /* 0x0003ec0000100a00 */
[----:B------:R1:W-:Y:S01]  /*2bc80*/  STL.64 [R1+0x8], R6 ;  /* 0x0000080601007387 */ /* 0x0003e20000100a00 */
[----:B------:R-:W-:Y:S05]  /*2bc90*/  @P1 BRA `(.L_x_609) ;  /* 0xffffff3800c41947 */ /* 0x000fea000383ffff */
.L_x_606:
[----:B---3-5:R3:W5:Y:S04]  /*2bca0*/  LD.E R33, desc[UR4][R180.64+0xd8] ;  /* 0x0000d804b4217980 */ /* 0x028768000c101900 */
[----:B-12---:R3:W5:Y:S01]  /*2bcb0*/  LD.E R6, desc[UR4][R180.64+0x17c] ;  /* 0x00017c04b4067980 */ /* 0x006762000c101900 */
[----:B------:R-:W-:-:S03]  /*2bcc0*/  UMOV UR6, 0xffffffff ;  /* 0xffffffff00067882 */ /* 0x000fc60000000000 */
[----:B------:R-:W-:Y:S05]  /*2bcd0*/  BRA.DIV UR6, `(.L_x_610) ;  /* 0x0000002206dc7947 */ /* 0x000fea000b800000 */
[----:B------:R-:W1:Y:S04]  /*2bce0*/  SHFL.BFLY PT, R0, R183, 0x2, 0x1f ;  /* 0x0c401f00b7007f89 */ /* 0x000e6800000e0000 */
[----:B------:R-:W2:Y:S04]  /*2bcf0*/  SHFL.BFLY PT, R2, R184, 0x2, 0x1f ;  /* 0x0c401f00b8027f89 */ /* 0x000ea800000e0000 */
[----:B------:R-:W4:Y:S04]  /*2bd00*/  SHFL.BFLY PT, R3, R185, 0x2, 0x1f ;  /* 0x0c401f00b9037f89 */ /* 0x000f2800000e0000 */
[----:B------:R-:W3:Y:S01]  /*2bd10*/  SHFL.BFLY PT, R4, R186, 0x2, 0x1f ;  /* 0x0c401f00ba047f89 */ /* 0x000ee200000e0000 */
[----:B-1----:R-:W-:Y:S01]  /*2bd20*/  FADD.FTZ R8, R0, R183 ;  /* 0x000000b700087221 */ /* 0x002fe20000010000 */
[----:B--2---:R-:W-:-:S04]  /*2bd30*/  FADD.FTZ R7, R2, R184 ;  /* 0x000000b802077221 */ /* 0x004fc80000010000 */
[----:B------:R-:W1:Y:S01]  /*2bd40*/  SHFL.BFLY PT, R11, R8, 0x1, 0x1f ;  /* 0x0c201f00080b7f89 */ /* 0x000e6200000e0000 */
[----:B----4-:R-:W-:-:S03]  /*2bd50*/  FADD.FTZ R5, R3, R185 ;  /* 0x000000b903057221 */ /* 0x010fc60000010000 */
[----:B------:R-:W2:Y:S01]  /*2bd60*/  SHFL.BFLY PT, R10, R7, 0x1, 0x1f ;  /* 0x0c201f00070a7f89 */ /* 0x000ea200000e0000 */
[----:B---3--:R-:W-:-:S03]  /*2bd70*/  FADD.FTZ R2, R4, R186 ;  /* 0x000000ba04027221 */ /* 0x008fc60000010000 */
[----:B------:R-:W3:Y:S04]  /*2bd80*/  SHFL.BFLY PT, R9, R5, 0x1, 0x1f ;  /* 0x0c201f0005097f89 */ /* 0x000ee800000e0000 */
[----:B------:R4:W4:Y:S01]  /*2bd90*/  SHFL.BFLY PT, R4, R2, 0x1, 0x1f ;  /* 0x0c201f0002047f89 */ /* 0x00092200000e0000 */
[----:B-1----:R-:W-:Y:S01]  /*2bda0*/  FADD.FTZ R32, R8, R11 ;  /* 0x0000000b08207221 */ /* 0x002fe20000010000 */
[----:B--2---:R-:W-:Y:S01]  /*2bdb0*/  FADD.FTZ R31, R7, R10 ;  /* 0x0000000a071f7221 */ /* 0x004fe20000010000 */
[----:B---3--:R-:W-:-:S07]  /*2bdc0*/  FADD.FTZ R30, R5, R9 ;  /* 0x00000009051e7221 */ /* 0x008fce0000010000 */
.L_x_647:
[----:B------:R-:W2:Y:S04]  /*2bdd0*/  LDL.LU R37, [R1+0x54] ;  /* 0x0000540001257983 */ /* 0x000ea80000300800 */
[----:B------:R-:W3:Y:S04]  /*2bde0*/  LDL.LU R41, [R1+0x88] ;  /* 0x0000880001297983 */ /* 0x000ee80000300800 */
        /* <DEDUP_REMOVED lines=20> */
[----:B------:R-:W3:Y:S04]  /*2bf30*/  LDL.LU R39, [R1] ;  /* 0x0000000001277983 */ /* 0x000ee80000300800 */
        /* <DEDUP_REMOVED lines=8> */
[----:B------:R-:W3:Y:S01]  /*2bfc0*/  LDL.LU R35, [R1+0xc] ;  /* 0x00000c0001237983 */ /* 0x000ee20000300800 */
[----:B------:R-:W-:Y:S01]  /*2bfd0*/  FSETP.NE.FTZ.AND P5, PT, R32, RZ, PT ;  /* 0x000000ff2000720b */ /* 0x000fe20003fb5000 */
[----:B------:R-:W-:Y:S01]  /*2bfe0*/  IMAD.MOV.U32 R3, RZ, RZ, 0x3f800000 ;  /* 0x3f800000ff037424 */ /* 0x000fe200078e00ff */
[----:B------:R-:W-:Y:S01]  /*2bff0*/  MOV R0, 0x3f800000 ;  /* 0x3f80000000007802 */ /* 0x000fe20000000f00 */
[----:B------:R-:W3:Y:S01]  /*2c000*/  LDL R53, [R1+0x2d4] ;  /* 0x0002d40001357983 */ /* 0x000ee20000100800 */
[----:B------:R-:W-:Y:S01]  /*2c010*/  FSETP.NE.FTZ.AND P4, PT, R31, RZ, PT ;  /* 0x000000ff1f00720b */ /* 0x000fe20003f95000 */
[----:B----4-:R-:W-:Y:S01]  /*2c020*/  FADD.FTZ R29, R2, R4 ;  /* 0x00000004021d7221 */ /* 0x010fe20000010000 */
[----:B------:R-:W-:Y:S01]  /*2c030*/  FSETP.NE.FTZ.AND P3, PT, R30, RZ, PT ;  /* 0x000000ff1e00720b */ /* 0x000fe20003f75000 */
[----:B------:R-:W1:Y:S01]  /*2c040*/  S2R R50, SR_TID.X ;  /* 0x0000000000327919 */ /* 0x000e620000002100 */
[----:B------:R-:W-:Y:S01]  /*2c050*/  MOV R2, 0x3f800000 ;  /* 0x3f80000000027802 */ /* 0x000fe20000000f00 */
[----:B------:R-:W-:Y:S01]  /*2c060*/  IMAD.MOV.U32 R4, RZ, RZ, 0x3f800000 ;  /* 0x3f800000ff047424 */ /* 0x000fe200078e00ff */
[----:B------:R-:W-:-:S03]  /*2c070*/  FSETP.NE.FTZ.AND P2, PT, R29, RZ, PT ;  /* 0x000000ff1d00720b */ /* 0x000fc60003f55000 */
[----:B------:R-:W4:Y:S08]  /*2c080*/  @P5 MUFU.RCP R0, R32 ;  /* 0x0000002000005308 */ /* 0x000f300000001000 */
[----:B------:R-:W1:Y:S08]  /*2c090*/  @P4 MUFU.RCP R3, R31 ;  /* 0x0000001f00034308 */ /* 0x000e700000001000 */
[----:B------:R-:W1:Y:S01]  /*2c0a0*/  @P3 MUFU.RCP R2, R30 ;  /* 0x0000001e00023308 */ /* 0x000e620000001000 */
[----:B----45:R-:W-:-:S07]  /*2c0b0*/  FMUL.FTZ R0, R6, R0 ;  /* 0x0000000006007220 */ /* 0x030fce0000410000 */
[----:B------:R-:W4:Y:S01]  /*2c0c0*/  @P2 MUFU.RCP R4, R29 ;  /* 0x0000001d00042308 */ /* 0x000f220000001000 */
[C---:B-1----:R-:W-:Y:S01]  /*2c0d0*/  FMUL.FTZ R3, R6.reuse, R3 ;  /* 0x0000000306037220 */ /* 0x042fe20000410000 */
[----:B------:R-:W-:Y:S01]  /*2c0e0*/  SHF.R.S32.HI R51, RZ, 0x1f, R50 ;  /* 0x0000001fff337819 */ /* 0x000fe20000011432 */
[----:B------:R-:W1:Y:S01]  /*2c0f0*/  S2UR UR6, SR_CgaCtaId ;  /* 0x00000000000679c3 */ /* 0x000e620000008800 */
[----:B------:R-:W-:Y:S01]  /*2c100*/  FMUL.FTZ R2, R6, R2 ;  /* 0x0000000206027220 */ /* 0x000fe20000410000 */
[----:B------:R-:W-:Y:S02]  /*2c110*/  UMOV UR7, 0x400 ;  /* 0x0000040000077882 */ /* 0x000fe40000000000 */
[----:B-1----:R-:W-:Y:S01]  /*2c120*/  ULEA UR6, UR6, UR7, 0x18 ;  /* 0x0000000706067291 */ /* 0x002fe2000f8ec03f */
[C---:B--2---:R-:W-:Y:S01]  /*2c130*/  FMUL.FTZ R37, R2.reuse, R37 ;  /* 0x0000002502257220 */ /* 0x044fe20000410000 */
        /* <DEDUP_REMOVED lines=12> */
[----:B------:R-:W-:Y:S01]  /*2c200*/  LEA.HI R39, R51, R50, RZ, 0x2 ;  /* 0x0000003233277211 */ /* 0x000fe200078f10ff */
[----:B------:R-:W-:-:S03]  /*2c210*/  FMUL.FTZ R34, R0, R34 ;  /* 0x0000002200227220 */ /* 0x000fc60000410000 */
[----:B------:R-:W-:Y:S01]  /*2c220*/  SHF.R.S32.HI R49, RZ, 0x2, R39 ;  /* 0x00000002ff317819 */ /* 0x000fe20000011427 */
[----:B----4-:R-:W-:Y:S01]  /*2c230*/  FMUL.FTZ R0, R6, R4 ;  /* 0x0000000406007220 */ /* 0x010fe20000410000 */
        /* <DEDUP_REMOVED lines=17> */
[----:B------:R-:W-:Y:S01]  /*2c350*/  FMUL.FTZ R35, R3, R35 ;  /* 0x0000002303237220 */ /* 0x000fe20000410000 */
[----:B------:R-:W-:-:S04]  /*2c360*/  SHF.R.S32.HI R3, RZ, 0x1f, R49 ;  /* 0x0000001fff037819 */ /* 0x000fc80000011431 */
[----:B------:R-:W-:-:S04]  /*2c370*/  LEA.HI R3, R3, R49, RZ, 0x3 ;  /* 0x0000003103037211 */ /* 0x000fc800078f18ff */
[----:B------:R-:W-:-:S04]  /*2c380*/  LOP3.LUT R3, R3, 0xfffffff8, RZ, 0xc0, !PT ;  /* 0xfffffff803037812 */ /* 0x000fc800078ec0ff */
[----:B------:R-:W-:Y:S02]  /*2c390*/  IADD3 R3, R49, -R3, RZ ;  /* 0x8000000331037210 */ /* 0x000fe40007ffe0ff */
[----:B------:R-:W-:Y:S02]  /*2c3a0*/  F2FP.BF16.F32.PACK_AB R18, R14, R15 ;  /* 0x0000000f0e12723e */ /* 0x000fe400000010ff */
[----:B------:R-:W-:Y:S02]  /*2c3b0*/  LEA.HI R2, R3, R3, RZ, 0x1 ;  /* 0x0000000303027211 */ /* 0x000fe400078f08ff */
[----:B------:R-:W-:Y:S02]  /*2c3c0*/  F2FP.BF16.F32.PACK_AB R20, R4, R5 ;  /* 0x000000050414723e */ /* 0x000fe400000010ff */
[----:B------:R-:W-:Y:S02]  /*2c3d0*/  F2FP.BF16.F32.PACK_AB R15, R25, R26 ;  /* 0x0000001a190f723e */ /* 0x000fe400000010ff */
[----:B------:R-:W-:-:S02]  /*2c3e0*/  LEA.HI R26, R51, R50, RZ, 0x5 ;  /* 0x00000032331a7211 */ /* 0x000fc400078f28ff */
[----:B------:R-:W-:Y:S02]  /*2c3f0*/  LOP3.LUT R4, R39, 0xfffffffc, RZ, 0xc0, !PT ;  /* 0xfffffffc27047812 */ /* 0x000fe400078ec0ff */
[----:B------:R-:W-:Y:S02]  /*2c400*/  SHF.R.S32.HI R0, RZ, 0x1, R2 ;  /* 0x00000001ff007819 */ /* 0x000fe40000011402 */
[----:B------:R-:W-:Y:S02]  /*2c410*/  F2FP.BF16.F32.PACK_AB R19, R16, R17 ;  /* 0x000000111013723e */ /* 0x000fe400000010ff */
[----:B------:R-:W-:Y:S02]  /*2c420*/  F2FP.BF16.F32.PACK_AB R17, R6, R7 ;  /* 0x000000070611723e */ /* 0x000fe400000010ff */
[----:B------:R-:W-:Y:S01]  /*2c430*/  LOP3.LUT R2, R2, 0x3fffffe, RZ, 0xc0, !PT ;  /* 0x03fffffe02027812 */ /* 0x000fe200078ec0ff */
[----:B------:R-:W-:Y:S01]  /*2c440*/  IMAD.IADD R4, R50, 0x1, -R4 ;  /* 0x0000000132047824 */ /* 0x000fe200078e0a04 */
[----:B------:R-:W-:-:S02]  /*2c450*/  SHF.R.S32.HI R5, RZ, 0x5, R26 ;  /* 0x00000005ff057819 */ /* 0x000fc4000001141a */
[----:B------:R-:W-:Y:S02]  /*2c460*/  SHF.L.U32 R6, R0, 0x6, RZ ;  /* 0x0000000600067819 */ /* 0x000fe400000006ff */
[----:B------:R-:W-:Y:S01]  /*2c470*/  IADD3 R2, R3, -R2, RZ ;  /* 0x8000000203027210 */ /* 0x000fe20007ffe0ff */
[----:B------:R-:W-:Y:S01]  /*2c480*/  IMAD R4, R5, 0x100, R4 ;  /* 0x0000010005047824 */ /* 0x000fe200078e0204 */
[----:B------:R-:W-:-:S03]  /*2c490*/  LOP3.LUT R3, R6, 0xc0, RZ, 0xc0, !PT ;  /* 0x000000c006037812 */ /* 0x000fc600078ec0ff */
[----:B------:R-:W-:Y:S01]  /*2c4a0*/  IMAD R2, R2, 0x10, R4 ;  /* 0x0000001002027824 */ /* 0x000fe200078e0204 */
[----:B------:R-:W-:Y:S02]  /*2c4b0*/  LEA.HI R3, R3, R3, RZ, 0x1d ;  /* 0x0000000303037211 */ /* 0x000fe400078fe8ff */
[C---:B------:R-:W-:Y:S02]  /*2c4c0*/  LOP3.LUT R5, R0.reuse, 0x1, RZ, 0xc0, !PT ;  /* 0x0000000100057812 */ /* 0x040fe400078ec0ff */
[----:B------:R-:W-:Y:S01]  /*2c4d0*/  LOP3.LUT P0, RZ, R0, 0x2, RZ, 0xc0, !PT ;  /* 0x0000000200ff7812 */ /* 0x000fe2000780c0ff */
[----:B------:R-:W-:Y:S01]  /*2c4e0*/  IMAD.U32 R2, R2, 0x2, R3 ;  /* 0x0000000202027824 */ /* 0x000fe200078e0003 */
[----:B------:R-:W-:Y:S02]  /*2c4f0*/  ISETP.NE.U32.AND P1, PT, R5, 0x1, PT ;  /* 0x000000010500780c */ /* 0x000fe40003f25070 */
[----:B------:R-:W-:Y:S02]  /*2c500*/  MOV R4, 0x10 ;  /* 0x0000001000047802 */ /* 0x000fe40000000f00 */
[----:B------:R-:W-:-:S02]  /*2c510*/  LEA R0, R2, UR6, 0x1 ;  /* 0x0000000602007c11 */ /* 0x000fc4000f8e08ff */
[----:B------:R-:W-:Y:S02]  /*2c520*/  SEL R4, R4, 0xfffffff0, P1 ;  /* 0xfffffff004047807 */ /* 0x000fe40000800000 */
[----:B------:R-:W-:Y:S01]  /*2c530*/  F2FP.BF16.F32.PACK_AB R24, R10, R11 ;  /* 0x0000000b0a18723e */ /* 0x000fe200000010ff */
[----:B------:R-:W-:Y:S01]  /*2c540*/  VIADD R2, R0, 0x20 ;  /* 0x0000002000027836 */ /* 0x000fe20000000000 */
[----:B------:R-:W-:Y:S02]  /*2c550*/  F2FP.BF16.F32.PACK_AB R23, R8, R9 ;  /* 0x000000090817723e */ /* 0x000fe400000010ff */
[----:B------:R-:W-:Y:S02]  /*2c560*/  IADD3 R3, R0, R4, RZ ;  /* 0x0000000400037210 */ /* 0x000fe40007ffe0ff */
[----:B------:R-:W-:Y:S02]  /*2c570*/  F2FP.BF16.F32.PACK_AB R5, R40, R41 ;  /* 0x000000292805723e */ /* 0x000fe400000010ff */
[----:B------:R-:W-:-:S02]  /*2c580*/  @P0 IADD3 R2, R0, -0x20, RZ ;  /* 0xffffffe000020810 */ /* 0x000fc40007ffe0ff */
[----:B------:R-:W-:Y:S01]  /*2c590*/  ISETP.NE.AND P0, PT, R53, -0x1, PT ;  /* 0xffffffff3500780c */ /* 0x000fe20003f05270 */
[----:B------:R-:W-:Y:S01]  /*2c5a0*/  STS [R0], R24 ;  /* 0x0000001800007388 */ /* 0x000fe20000000800 */
[----:B------:R-:W-:-:S03]  /*2c5b0*/  F2FP.BF16.F32.PACK_AB R8, R42, R43 ;  /* 0x0000002b2a08723e */ /* 0x000fc600000010ff */
[----:B------:R-:W-:Y:S01]  /*2c5c0*/  STS [R0+0x200], R23 ;  /* 0x0002001700007388 */ /* 0x000fe20000000800 */
[----:B------:R-:W-:-:S03]  /*2c5d0*/  F2FP.BF16.F32.PACK_AB R16, R27, R28 ;  /* 0x0000001c1b10723e */ /* 0x000fc600000010ff */
[----:B------:R-:W-:Y:S01]  /*2c5e0*/  STS [R3], R19 ;  /* 0x0000001303007388 */ /* 0x000fe20000000800 */
[----:B------:R-:W-:-:S03]  /*2c5f0*/  F2FP.BF16.F32.PACK_AB R11, R34, R48 ;  /* 0x00000030220b723e */ /* 0x000fc600000010ff */
[----:B------:R-:W-:Y:S01]  /*2c600*/  STS [R3+0x200], R18 ;  /* 0x0002001203007388 */ /* 0x000fe20000000800 */
[----:B------:R-:W-:-:S03]  /*2c610*/  F2FP.BF16.F32.PACK_AB R10, R35, R36 ;  /* 0x00000024230a723e */ /* 0x000fc600000010ff */
[----:B------:R-:W-:Y:S01]  /*2c620*/  STS [R0+0x1000], R20 ;  /* 0x0010001400007388 */ /* 0x000fe20000000800 */
[----:B------:R-:W-:-:S03]  /*2c630*/  F2FP.BF16.F32.PACK_AB R14, R21, R22 ;  /* 0x00000016150e723e */ /* 0x000fc600000010ff */
[----:B------:R1:W-:Y:S01]  /*2c640*/  STS [R0+0x1200], R5 ;  /* 0x0012000500007388 */ /* 0x0003e20000000800 */
[----:B------:R-:W-:Y:S02]  /*2c650*/  F2FP.BF16.F32.PACK_AB R7, R44, R45 ;  /* 0x0000002d2c07723e */ /* 0x000fe400000010ff */
[----:B------:R-:W-:Y:S01]  /*2c660*/  F2FP.BF16.F32.PACK_AB R9, R37, R38 ;  /* 0x000000262509723e */ /* 0x000fe200000010ff */
[----:B------:R-:W-:Y:S01]  /*2c670*/  STS [R3+0x1000], R17 ;  /* 0x0010001103007388 */ /* 0x000fe20000000800 */
[----:B------:R-:W-:-:S03]  /*2c680*/  F2FP.BF16.F32.PACK_AB R6, R46, R47 ;  /* 0x0000002f2e06723e */ /* 0x000fc600000010ff */
[----:B------:R-:W-:Y:S04]  /*2c690*/  STS [R3+0x1200], R8 ;  /* 0x0012000803007388 */ /* 0x000fe80000000800 */
[----:B------:R2:W-:Y:S04]  /*2c6a0*/  STS [R2], R16 ;  /* 0x0000001002007388 */ /* 0x0005e80000000800 */
[----:B------:R-:W-:Y:S01]  /*2c6b0*/  STS [R2+0x200], R15 ;  /* 0x0002000f02007388 */ /* 0x000fe20000000800 */
[----:B-1----:R-:W-:-:S05]  /*2c6c0*/  IMAD.IADD R0, R4, 0x1, R2 ;  /* 0x0000000104007824 */ /* 0x002fca00078e0202 */
[----:B------:R-:W-:Y:S04]  /*2c6d0*/  STS [R0], R11 ;  /* 0x0000000b00007388 */ /* 0x000fe80000000800 */
[----:B------:R1:W-:Y:S04]  /*2c6e0*/  STS [R0+0x200], R10 ;  /* 0x0002000a00007388 */ /* 0x0003e80000000800 */
[----:B------:R-:W-:Y:S04]  /*2c6f0*/  STS [R2+0x1000], R14 ;  /* 0x0010000e02007388 */ /* 0x000fe80000000800 */
[----:B------:R3:W-:Y:S04]  /*2c700*/  STS [R2+0x1200], R7 ;  /* 0x0012000702007388 */ /* 0x0007e80000000800 */
[----:B------:R-:W-:Y:S04]  /*2c710*/  STS [R0+0x1000], R9 ;  /* 0x0010000900007388 */ /* 0x000fe80000000800 */
[----:B------:R4:W-:Y:S04]  /*2c720*/  STS [R0+0x1200], R6 ;  /* 0x0012000600007388 */ /* 0x0009e80000000800 */
[----:B--2---:R2:W5:Y:S04]  /*2c730*/  LD.E.64 R16, desc[UR4][R180.64+0x70] ;  /* 0x00007004b4107980 */ /* 0x004568000c101b00 */
[----:B------:R2:W5:Y:S04]  /*2c740*/  LD.E.64 R18, desc[UR4][R180.64+0x90] ;  /* 0x00009004b4127980 */ /* 0x000568000c101b00 */
[----:B-1----:R-:W2:Y:S04]  /*2c750*/  @P0 LD.E.64 R10, desc[UR4][R180.64+0x88] ;  /* 0x00008804b40a0980 */ /* 0x002ea8000c101b00 */
[----:B---3--:R-:W3:Y:S04]  /*2c760*/  @!P0 LD.E.64 R2, desc[UR4][R180.64+0x80] ;  /* 0x00008004b4028980 */ /* 0x008ee8000c101b00 */
[----:B----4-:R-:W4:Y:S01]  /*2c770*/  LD.E.U16 R0, desc[UR4][R180.64+0x1c8] ;  /* 0x0001c804b4007980 */ /* 0x010f22000c101500 */
[----:B------:R-:W1:Y:S01]  /*2c780*/  @P5 MUFU.LG2 R9, R32 ;  /* 0x0000002000095308 */ /* 0x000e620000000c00 */
[----:B------:R-:W4:Y:S01]  /*2c790*/  S2R R52, SR_CTAID.Y ;  /* 0x0000000000347919 */ /* 0x000f220000002600 */
[----:B------:R-:W-:-:S06]  /*2c7a0*/  MOV R24, 0x7f800000 ;  /* 0x7f80000000187802 */ /* 0x000fcc0000000f00 */
[----:B------:R-:W4:Y:S01]  /*2c7b0*/  @P4 MUFU.LG2 R8, R31 ;  /* 0x0000001f00084308 */ /* 0x000f220000000c00 */
[----:B-1----:R-:W-:Y:S01]  /*2c7c0*/  @P5 FMUL.FTZ R9, R9, 0.69314718246459960938 ;  /* 0x3f31721809095820 */ /* 0x002fe20000410000 */
[-C--:B--2---:R-:W-:Y:S02]  /*2c7d0*/  @P0 IMAD R6, R11, R53.reuse, RZ ;  /* 0x000000350b060224 */ /* 0x084fe400078e02ff */
[----:B------:R-:W-:Y:S02]  /*2c7e0*/  @P0 IMAD.WIDE.U32 R4, R10, R53, RZ ;  /* 0x000000350a040225 */ /* 0x000fe400078e00ff */
[----:B------:R1:W5:Y:S02]  /*2c7f0*/  @!P0 LD.E.64 R10, desc[UR4][R180.64+0x88] ;  /* 0x00008804b40a8980 */ /* 0x000364000c101b00 */
[----:B------:R-:W-:Y:S01]  /*2c800*/  @P5 FFMA.FTZ R24, R33, R134, R9 ;  /* 0x0000008621185223 */ /* 0x000fe20000010009 */
[----:B------:R-:W2:Y:S01]  /*2c810*/  @P2 MUFU.LG2 R14, R29 ;  /* 0x0000001d000e2308 */ /* 0x000ea20000000c00 */
[----:B----4-:R-:W-:-:S07]  /*2c820*/  PRMT R9, R0, 0x7770, RZ ;  /* 0x0000777000097816 */ /* 0x010fce00000000ff */
[----:B------:R-:W4:Y:S01]  /*2c830*/  @P3 MUFU.LG2 R7, R30 ;  /* 0x0000001e00073308 */ /* 0x000f220000000c00 */
[----:B------:R-:W-:Y:S02]  /*2c840*/  PRMT R0, R0, 0x7771, RZ ;  /* 0x0000777100007816 */ /* 0x000fe400000000ff */
[----:B------:R-:W-:-:S04]  /*2c850*/  ISETP.NE.AND P1, PT, R9, RZ, PT ;  /* 0x000000ff0900720c */ /* 0x000fc80003f25270 */
[----:B------:R-:W-:Y:S01]  /*2c860*/  ISETP.NE.OR P5, PT, R0, RZ, !P1 ;  /* 0x000000ff0000720c */ /* 0x000fe20004fa5670 */
[----:B------:R-:W-:Y:S01]  /*2c870*/  @P4 FMUL.FTZ R8, R8, 0.69314718246459960938 ;  /* 0x3f31721808084820 */ /* 0x000fe20000410000 */
[----:B------:R-:W-:Y:S01]  /*2c880*/  @!P0 SHF.R.S32.HI R15, RZ, 0x1f, R52 ;  /* 0x0000001fff0f8819 */ /* 0x000fe20000011434 */
[----:B---3--:R-:W-:Y:S01]  /*2c890*/  @!P0 IMAD R3, R3, R52, RZ ;  /* 0x0000003403038224 */ /* 0x008fe200078e02ff */
[----:B------:R-:W-:Y:S01]  /*2c8a0*/  MOV R23, 0x7f800000 ;  /* 0x7f80000000177802 */ /* 0x000fe20000000f00 */
[----:B------:R-:W-:Y:S01]  /*2c8b0*/  @P4 FFMA.FTZ R23, R33, R133, R8 ;  /* 0x0000008521174223 */ /* 0x000fe20000010008 */
[----:B------:R-:W-:Y:S01]  /*2c8c0*/  @P0 MOV R22, R4 ;  /* 0x0000000400160202 */ /* 0x000fe20000000f00 */
[----:B------:R-:W-:Y:S02]  /*2c8d0*/  @!P0 IMAD R8, R2, R15, R3 ;  /* 0x0000000f02088224 */ /* 0x000fe400078e0203 */
[----:B--2---:R-:W-:Y:S01]  /*2c8e0*/  @P2 FMUL.FTZ R4, R14, 0.69314718246459960938 ;  /* 0x3f3172180e042820 */ /* 0x004fe20000410000 */
[----:B------:R-:W-:-:S04]  /*2c8f0*/  @!P0 IMAD.WIDE.U32 R2, R2, R52, RZ ;  /* 0x0000003402028225 */ /* 0x000fc800078e00ff */
[----:B----4-:R-:W-:Y:S01]  /*2c900*/  @P3 FMUL.FTZ R7, R7, 0.69314718246459960938 ;  /* 0x3f31721807073820 */ /* 0x010fe20000410000 */
[----:B------:R-:W-:Y:S01]  /*2c910*/  BSSY B1, `(.L_x_611) ;  /* 0x0000016000017945 */ /* 0x000fe20003800000 */
[----:B------:R-:W-:Y:S01]  /*2c920*/  MOV R20, 0x7f800000 ;  /* 0x7f80000000147802 */ /* 0x000fe20000000f00 */
[----:B------:R-:W-:Y:S02]  /*2c930*/  IMAD.MOV.U32 R21, RZ, RZ, 0x7f800000 ;  /* 0x7f800000ff157424 */ /* 0x000fe400078e00ff */
[----:B------:R-:W-:Y:S01]  /*2c940*/  @P2 FFMA.FTZ R21, R33, R12, R4 ;  /* 0x0000000c21152223 */ /* 0x000fe20000010004 */
[----:B------:R-:W-:Y:S01]  /*2c950*/  @P0 IMAD.IADD R25, R5, 0x1, R6 ;  /* 0x0000000105190824 */ /* 0x000fe200078e0206 */
[----:B------:R-:W-:Y:S01]  /*2c960*/  PLOP3.LUT P4, PT, PT, PT, PT, 0x8, 0x0 ;  /* 0x000000000000781c */ /* 0x000fe20003f8e170 */
[----:B------:R-:W-:Y:S01]  /*2c970*/  @P3 FFMA.FTZ R20, R33, R13, R7 ;  /* 0x0000000d21143223 */ /* 0x000fe20000010007 */
[----:B------:R-:W-:Y:S02]  /*2c980*/  @!P0 IADD3 R25, R3, R8, RZ ;  /* 0x0000000803198210 */ /* 0x000fe40007ffe0ff */
[----:B------:R-:W-:-:S02]  /*2c990*/  CS2R R4, SRZ ;  /* 0x0000000000047805 */ /* 0x000fc4000001ff00 */
[----:B------:R-:W-:Y:S01]  /*2c9a0*/  @!P0 MOV R22, R2 ;  /* 0x0000000200168202 */ /* 0x000fe20000000f00 */
[----:B-1----:R-:W-:Y:S06]  /*2c9b0*/  @P5 BRA `(.L_x_612) ;  /* 0x00000000002c5947 */ /* 0x002fec0003800000 */
[----:B------:R-:W-:Y:S01]  /*2c9c0*/  ISETP.NE.AND P0, PT, R53, -0x1, PT ;  /* 0xffffffff3500780c */ /* 0x000fe20003f05270 */
[----:B------:R-:W-:Y:S01]  /*2c9d0*/  BSSY B0, `(.L_x_613) ;  /* 0x0000006000007945 */ /* 0x000fe20003800000 */
[----:B------:R-:W-:-:S11]  /*2c9e0*/  PLOP3.LUT P4, PT, PT, PT, PT, 0x80, 0x0 ;  /* 0x000000000000781c */ /* 0x000fd60003f8f070 */
[----:B------:R-:W-:Y:S05]  /*2c9f0*/  @P0 BRA `(.L_x_614) ;  /* 0x00000000000c0947 */ /* 0x000fea0003800000 */
[----:B------:R-:W2:Y:S02]  /*2ca00*/  LD.E R0, desc[UR4][R180.64+0xb4] ;  /* 0x0000b404b4007980 */ /* 0x000ea4000c101900 */
[----:B--2---:R-:W-:-:S05]  /*2ca10*/  IMAD R53, R0, R52, RZ ;  /* 0x0000003400357224 */ /* 0x004fca00078e02ff */
[----:B------:R1:W-:Y:S02]  /*2ca20*/  STL [R1+0x2d4], R53 ;  /* 0x0002d43501007387 */ /* 0x0003e40000100800 */
.L_x_614:
[----:B------:R-:W-:Y:S05]  /*2ca30*/  BSYNC B0 ;  /* 0x0000000000007941 */ /* 0x000fea0003800000 */
.L_x_613:
[----:B------:R-:W-:Y:S01]  /*2ca40*/  PRMT R0, RZ, 0x7610, R0 ;  /* 0x00007610ff007816 */ /* 0x000fe20000000000 */
[--C-:B------:R-:W-:Y:S01]  /*2ca50*/  IMAD.MOV.U32 R4, RZ, RZ, R53.reuse ;  /* 0x000000ffff047224 */ /* 0x100fe200078e0035 */
[----:B------:R-:W-:Y:S02]  /*2ca60*/  SHF.R.S32.HI R5, RZ, 0x1f, R53 ;  /* 0x0000001fff057819 */ /* 0x000fe40000011435 */
.L_x_612:
[----:B------:R-:W-:Y:S05]  /*2ca70*/  BSYNC B1 ;  /* 0x0000000000017941 */ /* 0x000fea0003800000 */
.L_x_611:
[----:B------:R-:W-:-:S13]  /*2ca80*/  LOP3.LUT P0, RZ, R0, 0xff, RZ, 0xc0, !PT ;  /* 0x000000ff00ff7812 */ /* 0x000fda000780c0ff */
[----:B------:R-:W2:Y:S01]  /*2ca90*/  @P0 LD.E.64 R6, desc[UR4][R180.64+0xb0] ;  /* 0x0000b004b4060980 */ /* 0x000ea2000c101b00 */
[----:B------:R-:W-:Y:S01]  /*2caa0*/  BSSY B0, `(.L_x_615) ;  /* 0x0000009000007945 */ /* 0x000fe20003800000 */
[----:B------:R-:W-:Y:S01]  /*2cab0*/  @P0 MOV R2, 0x1 ;  /* 0x0000000100020802 */ /* 0x000fe20000000f00 */
[----:B--2---:R-:W-:Y:S02]  /*2cac0*/  @P0 IMAD R0, R6, R7, RZ ;  /* 0x0000000706000224 */ /* 0x004fe400078e02ff */
[----:B------:R-:W-:Y:S05]  /*2cad0*/  @P0 BRA `(.L_x_616) ;  /* 0x0000000000140947 */ /* 0x000fea0003800000 */
[----:B------:R-:W2:Y:S04]  /*2cae0*/  @P1 LD.E R0, desc[UR4][R180.64+0xd4] ;  /* 0x0000d404b4001980 */ /* 0x000ea8000c101900 */
[----:B------:R-:W2:Y:S04]  /*2caf0*/  LD.E R2, desc[UR4][R180.64+0x60] ;  /* 0x00006004b4027980 */ /* 0x000ea8000c101900 */
[----:B------:R-:W2:Y:S01]  /*2cb00*/  @!P1 LD.E R0, desc[UR4][R180.64+0xb4] ;  /* 0x0000b404b4009980 */ /* 0x000ea2000c101900 */
[----:B------:R-:W-:Y:S01]  /*2cb10*/  MOV R6, 0x1 ;  /* 0x0000000100067802 */ /* 0x000fe20000000f00 */
[----:B--2---:R-:W-:-:S02]  /*2cb20*/  IMAD R2, R0, R2, RZ ;  /* 0x0000000200027224 */ /* 0x004fc400078e02ff */
.L_x_616:
[----:B------:R-:W-:Y:S05]  /*2cb30*/  BSYNC B0 ;  /* 0x0000000000007941 */ /* 0x000fea0003800000 */
.L_x_615:
[----:B------:R-:W2:Y:S01]  /*2cb40*/  S2R R27, SR_CTAID.Z ;  /* 0x00000000001b7919 */ /* 0x000ea20000002700 */
[----:B------:R-:W-:Y:S01]  /*2cb50*/  IMAD R2, R52, R2, RZ ;  /* 0x0000000234027224 */ /* 0x000fe200078e02ff */
[----:B------:R-:W-:Y:S01]  /*2cb60*/  LOP3.LUT R3, R26, 0xffffffe0, RZ, 0xc0, !PT ;  /* 0xffffffe01a037812 */ /* 0x000fe200078ec0ff */
[----:B------:R-:W3:Y:S03]  /*2cb70*/  S2R R36, SR_CTAID.X ;  /* 0x0000000000247919 */ /* 0x000ee60000002500 */
[----:B------:R-:W-:Y:S01]  /*2cb80*/  SEL R2, R2, RZ, !P4 ;  /* 0x000000ff02027207 */ /* 0x000fe20006000000 */
[----:B------:R-:W-:Y:S01]  /*2cb90*/  IMAD.IADD R3, R50, 0x1, -R3 ;  /* 0x0000000132037824 */ /* 0x000fe200078e0a03 */
[----:B------:R-:W-:Y:S05]  /*2cba0*/  WARPSYNC.ALL ;  /* 0x0000000000007948 */ /* 0x000fea0003800000 */
[----:B------:R-:W-:Y:S01]  /*2cbb0*/  LOP3.LUT P2, RZ, R3, 0x3, RZ, 0xc0, !PT ;  /* 0x0000000303ff7812 */ /* 0x000fe2000784c0ff */
[----:B--2---:R-:W-:-:S02]  /*2cbc0*/  IMAD R0, R27, R0, R2 ;  /* 0x000000001b007224 */ /* 0x004fc400078e0202 */
[----:B------:R2:W5:Y:S01]  /*2cbd0*/  LD.E.64 R2, desc[UR4][R180.64+0xa0] ;  /* 0x0000a004b4027980 */ /* 0x000562000c101b00 */
[----:B---3--:R-:W-:Y:S01]  /*2cbe0*/  IMAD R7, R36, R6, RZ ;  /* 0x0000000624077224 */ /* 0x008fe200078e02ff */
[----:B------:R-:W-:Y:S03]  /*2cbf0*/  BAR.SYNC.DEFER_BLOCKING 0x0 ;  /* 0x0000000000007b1d */ /* 0x000fe60000010000 */
[----:B------:R-:W-:-:S03]  /*2cc00*/  IMAD.SHL.U32 R7, R7, 0x80, RZ ;  /* 0x0000008007077824 */ /* 0x000fc600078e00ff */
[----:B------:R2:W3:Y:S04]  /*2cc10*/  LDS.128 R28, [R195] ;  /* 0x00000000c31c7984 */ /* 0x0004e80000000c00 */
[----:B------:R2:W4:Y:S04]  /*2cc20*/  LDS.128 R32, [R195+0x800] ;  /* 0x00080000c3207984 */ /* 0x0005280000000c00 */
[----:B------:R2:W1:Y:S04]  /*2cc30*/  LDS.128 R40, [R195+0x1000] ;  /* 0x00100000c3287984 */ /* 0x0004680000000c00 */
[----:B------:R2:W1:Y:S01]  /*2cc40*/  LDS.128 R44, [R195+0x1800] ;  /* 0x00180000c32c7984 */ /* 0x0004620000000c00 */
[----:B------:R-:W-:Y:S01]  /*2cc50*/  IADD3 R13, P1, P0, R7, R4, R0 ;  /* 0x00000004070d7210 */ /* 0x000fe2000783e000 */
[----:B------:R-:W-:Y:S01]  /*2cc60*/  BSSY B0, `(.L_x_617) ;  /* 0x0000033000007945 */ /* 0x000fe20003800000 */
[----:B------:R-:W-:-:S02]  /*2cc70*/  SHF.R.S32.HI R8, RZ, 0x1f, R7 ;  /* 0x0000001fff087819 */ /* 0x000fc40000011407 */
[----:B------:R-:W-:-:S04]  /*2cc80*/  SHF.R.S32.HI R0, RZ, 0x1f, R0 ;  /* 0x0000001fff007819 */ /* 0x000fc80000011400 */
[----:B------:R-:W-:Y:S01]  /*2cc90*/  IADD3.X R4, R8, R5, R0, P1, P0 ;  /* 0x0000000508047210 */ /* 0x000fe20000fe0400 */
[----:B------:R-:W-:Y:S06]  /*2cca0*/  @P2 BRA `(.L_x_618) ;  /* 0x0000000000b82947 */ /* 0x000fec0003800000 */
[----:B------:R-:W2:Y:S01]  /*2ccb0*/  LDL.LU R12, [R1+0x2e8] ;  /* 0x0002e800010c7983 */ /* 0x000ea20000300800 */
[----:B------:R-:W3:Y:S02]  /*2ccc0*/  S2R R8, SR_TID.X ;  /* 0x0000000000087919 */ /* 0x000ee40000002100 */
[----:B---3--:R-:W-:-:S04]  /*2ccd0*/  SHF.R.S32.HI R7, RZ, 0x1f, R8 ;  /* 0x0000001fff077819 */ /* 0x008fc80000011408 */
        /* <DEDUP_REMOVED lines=12> */
[C---:B------:R-:W-:Y:S02]  /*2cda0*/  VIADD R7, R0.reuse, 0x8 ;  /* 0x0000000800077836 */ /* 0x040fe40000000000 */
[C---:B------:R-:W-:Y:S02]  /*2cdb0*/  VIADD R5, R0.reuse, 0x40 ;  /* 0x0000004000057836 */ /* 0x040fe40000000000 */
[C---:B------:R-:W-:Y:S01]  /*2cdc0*/  VIADD R9, R0.reuse, 0x48 ;  /* 0x0000004800097836 */ /* 0x040fe20000000000 */
[-C--:B--2---:R-:W-:Y:S02]  /*2cdd0*/  ISETP.GE.AND P6, PT, R0, R12.reuse, PT ;  /* 0x0000000c0000720c */ /* 0x084fe40003fc6270 */
[-C--:B------:R-:W-:Y:S02]  /*2cde0*/  ISETP.GE.AND P5, PT, R7, R12.reuse, PT ;  /* 0x0000000c0700720c */ /* 0x080fe40003fa6270 */
[-C--:B------:R-:W-:Y:S02]  /*2cdf0*/  ISETP.GE.AND P4, PT, R5, R12.reuse, PT ;  /* 0x0000000c0500720c */ /* 0x080fe40003f86270 */
[----:B------:R-:W-:-:S07]  /*2ce00*/  ISETP.GE.AND P3, PT, R9, R12, PT ;  /* 0x0000000c0900720c */ /* 0x000fce0003f66270 */
[-C--:B------:R-:W-:Y:S02]  /*2ce10*/  @!P6 IMAD R0, R0, R6.reuse, RZ ;  /* 0x000000060000e224 */ /* 0x080fe400078e02ff */
[-C--:B------:R-:W-:Y:S02]  /*2ce20*/  @!P5 IMAD R7, R7, R6.reuse, RZ ;  /* 0x000000060707d224 */ /* 0x080fe400078e02ff */
[-C--:B------:R-:W-:Y:S01]  /*2ce30*/  @!P4 IMAD R15, R5, R6.reuse, RZ ;  /* 0x00000006050fc224 */ /* 0x080fe200078e02ff */
[----:B------:R-:W-:Y:S01]  /*2ce40*/  @!P6 IADD3 R12, P0, R0, R13, RZ ;  /* 0x0000000d000ce210 */ /* 0x000fe20007f1e0ff */
[----:B------:R-:W-:-:S03]  /*2ce50*/  @!P3 IMAD R5, R9, R6, RZ ;  /* 0x000000060905b224 */ /* 0x000fc600078e02ff */
[----:B------:R-:W-:Y:S02]  /*2ce60*/  @!P6 LEA.HI.X.SX32 R14, R0, R4, 0x1, P0 ;  /* 0x00000004000ee211 */ /* 0x000fe400000f0eff */
[C---:B-----5:R-:W-:Y:S02]  /*2ce70*/  @!P6 LEA R8, P0, R12.reuse, R2, 0x2 ;  /* 0x000000020c08e211 */ /* 0x060fe400078010ff */
[----:B------:R-:W-:Y:S02]  /*2ce80*/  @!P5 IADD3 R0, P2, R7, R13, RZ ;  /* 0x0000000d0700d210 */ /* 0x000fe40007f5e0ff */
[----:B------:R-:W-:Y:S02]  /*2ce90*/  @!P6 LEA.HI.X R9, R12, R3, R14, 0x2, P0 ;  /* 0x000000030c09e211 */ /* 0x000fe400000f140e */
[-C--:B------:R-:W-:Y:S02]  /*2cea0*/  @!P4 IADD3 R14, P1, R15, R13.reuse, RZ ;  /* 0x0000000d0f0ec210 */ /* 0x080fe40007f3e0ff */
[----:B------:R-:W-:Y:S01]  /*2ceb0*/  @!P3 IADD3 R12, P0, R5, R13, RZ ;  /* 0x0000000d050cb210 */ /* 0x000fe20007f1e0ff */
[----:B------:R2:W-:Y:S01]  /*2cec0*/  @!P6 ST.E desc[UR4][R8.64], R24 ;  /* 0x000000180800e985 */ /* 0x0005e2000c101904 */
[----:B------:R-:W-:-:S02]  /*2ced0*/  @!P5 LEA.HI.X.SX32 R7, R7, R4, 0x1, P2 ;  /* 0x000000040707d211 */ /* 0x000fc400010f0eff */
[----:B------:R-:W-:Y:S02]  /*2cee0*/  @!P5 LEA R6, P2, R0, R2, 0x2 ;  /* 0x000000020006d211 */ /* 0x000fe400078410ff */
[-C--:B------:R-:W-:Y:S02]  /*2cef0*/  @!P4 LEA.HI.X.SX32 R15, R15, R4.reuse, 0x1, P1 ;  /* 0x000000040f0fc211 */ /* 0x080fe400008f0eff */
[----:B------:R-:W-:Y:S02]  /*2cf00*/  @!P3 LEA.HI.X.SX32 R13, R5, R4, 0x1, P0 ;  /* 0x00000004050db211 */ /* 0x000fe400000f0eff */
[-C--:B------:R-:W-:Y:S02]  /*2cf10*/  @!P4 LEA R4, P1, R14, R2.reuse, 0x2 ;  /* 0x000000020e04c211 */ /* 0x080fe400078210ff */
[----:B------:R-:W-:Y:S02]  /*2cf20*/  @!P3 LEA R2, P0, R12, R2, 0x2 ;  /* 0x000000020c02b211 */ /* 0x000fe400078010ff */
[----:B------:R-:W-:-:S02]  /*2cf30*/  @!P5 LEA.HI.X R7, R0, R3, R7, 0x2, P2 ;  /* 0x000000030007d211 */ /* 0x000fc400010f1407 */
[-C--:B------:R-:W-:Y:S02]  /*2cf40*/  @!P4 LEA.HI.X R5, R14, R3.reuse, R15, 0x2, P1 ;  /* 0x000000030e05c211 */ /* 0x080fe400008f140f */
[----:B------:R-:W-:Y:S01]  /*2cf50*/  @!P3 LEA.HI.X R3, R12, R3, R13, 0x2, P0 ;  /* 0x000000030c03b211 */ /* 0x000fe200000f140d */
[----:B------:R2:W-:Y:S04]  /*2cf60*/  @!P5 ST.E desc[UR4][R6.64], R23 ;  /* 0x000000170600d985 */ /* 0x0005e8000c101904 */
[----:B------:R2:W-:Y:S04]  /*2cf70*/  @!P4 ST.E desc[UR4][R4.64], R20 ;  /* 0x000000140400c985 */ /* 0x0005e8000c101904 */
[----:B------:R2:W-:Y:S02]  /*2cf80*/  @!P3 ST.E desc[UR4][R2.64], R21 ;  /* 0x000000150200b985 */ /* 0x0005e4000c101904 */
.L_x_618:
[----:B------:R-:W-:Y:S05]  /*2cf90*/  BSYNC B0 ;  /* 0x0000000000007941 */ /* 0x000fea0003800000 */
.L_x_617:
[----:B--2---:R-:W2:Y:S04]  /*2cfa0*/  LDL.LU R4, [R1+0x2ec] ;  /* 0x0002ec0001047983 */ /* 0x004ea80000300800 */
[----:B------:R-:W3:Y:S04]  /*2cfb0*/  LD.E R6, desc[UR4][R180.64+0xc0] ;  /* 0x0000c004b4067980 */ /* 0x000ee8000c101900 */
[----:B------:R1:W5:Y:S02]  /*2cfc0*/  LDL.64 R12, [R1+0x2e0] ;  /* 0x0002e000010c7983 */ /* 0x0003640000100a00 */
[----:B-----5:R-:W4:Y:S01]  /*2cfd0*/  S2R R2, SR_TID.X ;  /* 0x0000000000027919 */ /* 0x020f220000002100 */
[----:B------:R-:W-:Y:S01]  /*2cfe0*/  SHF.R.S32.HI R5, RZ, 0x1f, R27 ;  /* 0x0000001fff057819 */ /* 0x000fe2000001141b */
[----:B------:R-:W-:-:S04]  /*2cff0*/  IMAD R3, R19, R27, RZ ;  /* 0x0000001b13037224 */ /* 0x000fc800078e02ff */
[----:B------:R-:W-:Y:S01]  /*2d000*/  IMAD R5, R18, R5, R3 ;  /* 0x0000000512057224 */ /* 0x000fe200078e0203 */
[----:B----4-:R-:W-:-:S04]  /*2d010*/  SHF.R.S32.HI R0, RZ, 0x1f, R2 ;  /* 0x0000001fff007819 */ /* 0x010fc80000011402 */
[----:B------:R-:W-:-:S04]  /*2d020*/  LEA.HI R0, R0, R2, RZ, 0x2 ;  /* 0x0000000200007211 */ /* 0x000fc800078f10ff */
[----:B------:R-:W-:-:S05]  /*2d030*/  LOP3.LUT R0, R0, 0xfffffffc, RZ, 0xc0, !PT ;  /* 0xfffffffc00007812 */ /* 0x000fca00078ec0ff */
[----:B------:R-:W-:-:S04]  /*2d040*/  IMAD.IADD R0, R2, 0x1, -R0 ;  /* 0x0000000102007824 */ /* 0x000fc800078e0a00 */
[----:B------:R-:W-:-:S05]  /*2d050*/  IMAD.SHL.U32 R0, R0, 0x8, RZ ;  /* 0x0000000800007824 */ /* 0x000fca00078e00ff */
[----:B------:R-:W-:Y:S02]  /*2d060*/  IADD3 R2, P0, R0, R22, RZ ;  /* 0x0000001600027210 */ /* 0x000fe40007f1e0ff */
[----:B------:R-:W-:-:S05]  /*2d070*/  SHF.R.S32.HI R7, RZ, 0x1f, R0 ;  /* 0x0000001fff077819 */ /* 0x000fca0000011400 */
[----:B------:R-:W-:Y:S01]  /*2d080*/  IMAD.X R3, R7, 0x1, R25, P0 ;  /* 0x0000000107037824 */ /* 0x000fe200000e0619 */
[----:B------:R-:W-:Y:S01]  /*2d090*/  LEA.HI.SX32 R7, R39, 0x20, 0x1e ;  /* 0x0000002027077811 */ /* 0x000fe200078ff2ff */
[----:B------:R-:W-:Y:S01]  /*2d0a0*/  BSSY B0, `(.L_x_619) ;  /* 0x0000014000007945 */ /* 0x000fe20003800000 */
[----:B--2---:R-:W-:Y:S01]  /*2d0b0*/  IMAD R4, R36, -0x80, R4 ;  /* 0xffffff8024047824 */ /* 0x004fe200078e0204 */
[----:B---3--:R-:W-:-:S04]  /*2d0c0*/  ISETP.GE.AND P1, PT, R0, R6, PT ;  /* 0x000000060000720c */ /* 0x008fc80003f26270 */
[-C--:B------:R-:W-:Y:S02]  /*2d0d0*/  ISETP.GE.OR P0, PT, R49, R4.reuse, P1 ;  /* 0x000000043100720c */ /* 0x080fe40000f06670 */
[----:B------:R-:W-:Y:S02]  /*2d0e0*/  LEA.HI.SX32 R6, R39, 0x40, 0x1e ;  /* 0x0000004027067811 */ /* 0x000fe400078ff2ff */
[-C--:B------:R-:W-:Y:S02]  /*2d0f0*/  ISETP.GE.OR P3, PT, R7, R4.reuse, P1 ;  /* 0x000000040700720c */ /* 0x080fe40000f66670 */
[----:B------:R-:W-:Y:S01]  /*2d100*/  ISETP.GE.OR P2, PT, R6, R4, P1 ;  /* 0x000000040600720c */ /* 0x000fe20000f46670 */
[----:B------:R-:W-:Y:S01]  /*2d110*/  IMAD.WIDE.U32 R6, R18, R27, R2 ;  /* 0x0000001b12067225 */ /* 0x000fe200078e0002 */
[----:B------:R-:W-:-:S03]  /*2d120*/  LEA.HI.SX32 R0, R39, 0x60, 0x1e ;  /* 0x0000006027007811 */ /* 0x000fc600078ff2ff */
[----:B------:R-:W-:Y:S01]  /*2d130*/  IMAD.IADD R5, R7, 0x1, R5 ;  /* 0x0000000107057824 */ /* 0x000fe200078e0205 */
[----:B------:R-:W-:Y:S01]  /*2d140*/  ISETP.GE.OR P1, PT, R0, R4, P1 ;  /* 0x000000040000720c */ /* 0x000fe20000f26670 */
[----:B-1----:R-:W-:-:S12]  /*2d150*/  @P0 BRA `(.L_x_620) ;  /* 0x0000000000200947 */ /* 0x002fd80003800000 */
[----:B------:R-:W-:Y:S01]  /*2d160*/  MOV R4, R6 ;  /* 0x0000000600047202 */ /* 0x000fe20000000f00 */
[----:B------:R-:W-:-:S04]  /*2d170*/  IMAD R0, R13, R10, RZ ;  /* 0x0000000a0d007224 */ /* 0x000fc800078e02ff */
[----:B------:R-:W-:-:S04]  /*2d180*/  IMAD.WIDE.U32 R2, R12, R10, R4 ;  /* 0x0000000a0c027225 */ /* 0x000fc800078e0004 */
[----:B------:R-:W-:Y:S01]  /*2d190*/  IMAD R0, R12, R11, R0 ;  /* 0x0000000b0c007224 */ /* 0x000fe200078e0200 */
[----:B------:R-:W-:-:S04]  /*2d1a0*/  LEA R8, P0, R2, R16, 0x1 ;  /* 0x0000001002087211 */ /* 0x000fc800078008ff */
[----:B------:R-:W-:-:S04]  /*2d1b0*/  IADD3 R0, R3, R0, RZ ;  /* 0x0000000003007210 */ /* 0x000fc80007ffe0ff */
[----:B------:R-:W-:-:S05]  /*2d1c0*/  LEA.HI.X R9, R2, R17, R0, 0x1, P0 ;  /* 0x0000001102097211 */ /* 0x000fca00000f0c00 */
[----:B------:R1:W-:Y:S02]  /*2d1d0*/  ST.E.128 desc[UR4][R8.64], R28 ;  /* 0x0000001c08007985 */ /* 0x0003e4000c101d04 */
.L_x_620:
[----:B------:R-:W-:Y:S05]  /*2d1e0*/  BSYNC B0 ;  /* 0x0000000000007941 */ /* 0x000fea0003800000 */
.L_x_619:
[----:B------:R-:W-:Y:S04]  /*2d1f0*/  BSSY B0, `(.L_x_621) ;  /* 0x000000d000007945 */ /* 0x000fe80003800000 */
[----:B------:R-:W-:Y:S05]  /*2d200*/  @P3 BRA `(.L_x_622) ;  /* 0x00000000002c3947 */ /* 0x000fea0003800000 */
[----:B-1----:R-:W-:Y:S01]  /*2d210*/  IADD3 R8, P0, R12, 0x20, RZ ;  /* 0x000000200c087810 */ /* 0x002fe20007f1e0ff */
[----:B------:R-:W-:Y:S01]  /*2d220*/  IMAD.MOV.U32 R2, RZ, RZ, R6 ;  /* 0x000000ffff027224 */ /* 0x000fe200078e0006 */
[----:B------:R-:W-:-:S03]  /*2d230*/  MOV R3, R5 ;  /* 0x0000000500037202 */ /* 0x000fc60000000f00 */
[----:B------:R-:W-:Y:S02]  /*2d240*/  IMAD.X R0, RZ, RZ, R13, P0 ;  /* 0x000000ffff007224 */ /* 0x000fe400000e060d */
[----:B------:R-:W-:-:S04]  /*2d250*/  IMAD.WIDE.U32 R2, R10, R8, R2 ;  /* 0x000000080a027225 */ /* 0x000fc800078e0002 */
[----:B------:R-:W-:-:S04]  /*2d260*/  IMAD R0, R0, R10, RZ ;  /* 0x0000000a00007224 */ /* 0x000fc800078e02ff */
[----:B------:R-:W-:Y:S01]  /*2d270*/  IMAD R0, R11, R8, R0 ;  /* 0x000000080b007224 */ /* 0x000fe200078e0200 */
[----:B------:R-:W-:-:S04]  /*2d280*/  LEA R8, P0, R2, R16, 0x1 ;  /* 0x0000001002087211 */ /* 0x000fc800078008ff */
[----:B------:R-:W-:-:S04]  /*2d290*/  IADD3 R0, R3, R0, RZ ;  /* 0x0000000003007210 */ /* 0x000fc80007ffe0ff */
[----:B------:R-:W-:-:S05]  /*2d2a0*/  LEA.HI.X R9, R2, R17, R0, 0x1, P0 ;  /* 0x0000001102097211 */ /* 0x000fca00000f0c00 */
[----:B------:R2:W-:Y:S02]  /*2d2b0*/  ST.E.128 desc[UR4][R8.64], R32 ;  /* 0x0000002008007985 */ /* 0x0005e4000c101d04 */
.L_x_622:
[----:B------:R-:W-:Y:S05]  /*2d2c0*/  BSYNC B0 ;  /* 0x0000000000007941 */ /* 0x000fea0003800000 */
.L_x_621:
[----:B------:R-:W-:Y:S04]  /*2d2d0*/  BSSY B0, `(.L_x_623) ;  /* 0x000000d000007945 */ /* 0x000fe80003800000 */
[----:B------:R-:W-:Y:S05]  /*2d2e0*/  @P2 BRA `(.L_x_624) ;  /* 0x00000000002c2947 */ /* 0x000fea0003800000 */
[----:B-12---:R-:W-:Y:S01]  /*2d2f0*/  IADD3 R8, P0, R12, 0x40, RZ ;  /* 0x000000400c087810 */ /* 0x006fe20007f1e0ff */
        /* <DEDUP_REMOVED lines=10> */
.L_x_624:
[----:B------:R-:W-:Y:S05]  /*2d3a0*/  BSYNC B0 ;  /* 0x0000000000007941 */ /* 0x000fea0003800000 */
.L_x_623:
[----:B-123--:R-:W-:Y:S02]  /*2d3b0*/  MOV R8, 0x50 ;  /* 0x0000005000087802 */ /* 0x00efe40000000f00 */
[----:B------:R-:W-:-:S03]  /*2d3c0*/  MOV R3, 0x0 ;  /* 0x0000000000037802 */ /* 0x000fc60000000f00 */
[----:B------:R-:W-:-:S04]  /*2d3d0*/  IMAD.MOV.U32 R2, RZ, RZ, R8 ;  /* 0x000000ffff027224 */ /* 0x000fc800078e0008 */
[----:B------:R-:W-:Y:S05]  /*2d3e0*/  @P1 RET.REL.NODEC R2 `(_ZN5flash16flash_fwd_kernelI23Flash_fwd_kernel_traitsILi32ELi128ELi128ELi4ELb0ELb0EN7cutlass10bfloat16_tE19Flash_kernel_traitsILi32ELi128ELi128ELi4ES3_EELb1ELb1ELb0ELb1ELb0ELb0ELb0ELb1EEEvNS_16Flash_fwd_paramsE) ;  /* 0xfffffd2c02041950 */ /* 0x000fea0003c3ffff */
[----:B------:R-:W-:Y:S01]  /*2d3f0*/  IADD3 R7, P0, R12, 0x60, RZ ;  /* 0x000000600c077810 */ /* 0x000fe20007f1e0ff */
[----:B------:R-:W-:Y:S01]  /*2d400*/  IMAD.MOV.U32 R2, RZ, RZ, R6 ;  /* 0x000000ffff027224 */ /* 0x000fe200078e0006 */
[----:B------:R-:W-:-:S03]  /*2d410*/  MOV R3, R5 ;  /* 0x0000000500037202 */ /* 0x000fc60000000f00 */
[----:B------:R-:W-:Y:S02]  /*2d420*/  IMAD.X R0, RZ, RZ, R13, P0 ;  /* 0x000000ffff007224 */ /* 0x000fe400000e060d */
[----:B------:R-:W-:-:S04]  /*2d430*/  IMAD.WIDE.U32 R4, R10, R7, R2 ;  /* 0x000000070a047225 */ /* 0x000fc800078e0002 */
[----:B------:R-:W-:Y:S01]  /*2d440*/  IMAD R0, R0, R10, RZ ;  /* 0x0000000a00007224 */ /* 0x000fe200078e02ff */
[----:B------:R-:W-:-:S03]  /*2d450*/  LEA R2, P0, R4, R16, 0x1 ;  /* 0x0000001004027211 */ /* 0x000fc600078008ff */
[----:B------:R-:W-:-:S04]  /*2d460*/  IMAD R0, R11, R7, R0 ;  /* 0x000000070b007224 */ /* 0x000fc800078e0200 */
[----:B------:R-:W-:-:S05]  /*2d470*/  IMAD.IADD R0, R5, 0x1, R0 ;  /* 0x0000000105007824 */ /* 0x000fca00078e0200 */
[----:B------:R-:W-:-:S05]  /*2d480*/  LEA.HI.X R3, R4, R17, R0, 0x1, P0 ;  /* 0x0000001104037211 */ /* 0x000fca00000f0c00 */
[----:B------:R1:W-:Y:S02]  /*2d490*/  ST.E.128 desc[UR4][R2.64], R44 ;  /* 0x0000002c02007985 */ /* 0x0003e4000c101d04 */
[----:B-1----:R-:W-:Y:S02]  /*2d4a0*/  MOV R2, R8 ;  /* 0x0000000800027202 */ /* 0x002fe40000000f00 */
[----:B------:R-:W-:-:S04]  /*2d4b0*/  MOV R3, 0x0 ;  /* 0x0000000000037802 */ /* 0x000fc80000000f00 */
[----:B------:R-:W-:Y:S05]  /*2d4c0*/  RET.REL.NODEC R2 `(_ZN5flash16flash_fwd_kernelI23Flash_fwd_kernel_traitsILi32ELi128ELi128ELi4ELb0ELb0EN7cutlass10bfloat16_tE19Flash_kernel_traitsILi32ELi128ELi128ELi4ES3_EELb1ELb1ELb0ELb1ELb0ELb0ELb0ELb1EEEvNS_16Flash_fwd_paramsE) ;  /* 0xfffffd2802cc7950 */ /* 0x000fea0003c3ffff */
.L_x_570:
[----:B------:R-:W2:Y:S04]  /*2d4d0*/  LDL R17, [R1+0x2d4] ;  /* 0x0002d40001117983 */ /* 0x000ea80000100800 */
[----:B------:R-:W3:Y:S04]  /*2d4e0*/  LD.E.U16 R0, desc[UR4][R180.64+0x1c8] ;  /* 0x0001c804b4007980 */ /* 0x000ee8000c101500 */
[----:B------:R-:W4:Y:S04]  /*2d4f0*/  LD.E.64 R2, desc[UR4][R180.64+0x88] ;  /* 0x00008804b4027980 */ /* 0x000f28000c101b00 */
[----:B------:R1:W5:Y:S04]  /*2d500*/  LD.E.64 R10, desc[UR4][R180.64+0x70] ;  /* 0x00007004b40a7980 */ /* 0x000368000c101b00 */
[----:B------:R1:W5:Y:S01]  /*2d510*/  LD.E.64 R14, desc[UR4][R180.64+0x90] ;  /* 0x00009004b40e7980 */ /* 0x000362000c101b00 */
[----:B--2---:R-:W-:-:S13]  /*2d520*/  ISETP.NE.AND P0, PT, R17, -0x1, PT ;  /* 0xffffffff1100780c */ /* 0x004fda0003f05270 */
[----:B------:R-:W2:Y:S01]  /*2d530*/  @!P0 LD.E.64 R6, desc[UR4][R180.64+0x80] ;  /* 0x00008004b4068980 */ /* 0x000ea2000c101b00 */
[----:B------:R-:W1:Y:S01]  /*2d540*/  S2R R16, SR_CTAID.Y ;  /* 0x0000000000107919 */ /* 0x000e620000002600 */
[-C--:B----4-:R-:W-:Y:S02]  /*2d550*/  @P0 IMAD R8, R3, R17.reuse, RZ ;  /* 0x0000001103080224 */ /* 0x090fe400078e02ff */
[----:B------:R-:W-:Y:S01]  /*2d560*/  @P0 IMAD.WIDE.U32 R4, R2, R17, RZ ;  /* 0x0000001102040225 */ /* 0x000fe200078e00ff */
[----:B------:R-:W-:Y:S01]  /*2d570*/  BSSY B1, `(.L_x_625) ;  /* 0x000001f000017945 */ /* 0x000fe20003800000 */
[----:B------:R-:W-:Y:S02]  /*2d580*/  PLOP3.LUT P5, PT, PT, PT, PT, 0x8, 0x0 ;  /* 0x000000000000781c */ /* 0x000fe40003fae170 */
[----:B------:R-:W-:Y:S01]  /*2d590*/  @P0 IMAD.IADD R13, R5, 0x1, R8 ;  /* 0x00000001050d0824 */ /* 0x000fe200078e0208 */
[----:B------:R-:W-:Y:S01]  /*2d5a0*/  CS2R R20, SRZ ;  /* 0x0000000000147805 */ /* 0x000fe2000001ff00 */
[----:B------:R-:W-:-:S02]  /*2d5b0*/  @P0 IMAD.MOV.U32 R5, RZ, RZ, R3 ;  /* 0x000000ffff050224 */ /* 0x000fc400078e0003 */
[----:B------:R-:W-:Y:S01]  /*2d5c0*/  @!P0 IMAD.MOV.U32 R5, RZ, RZ, R3 ;  /* 0x000000ffff058224 */ /* 0x000fe200078e0003 */
[----:B-1----:R-:W-:Y:S01]  /*2d5d0*/  @!P0 SHF.R.S32.HI R12, RZ, 0x1f, R16 ;  /* 0x0000001fff0c8819 */ /* 0x002fe20000011410 */
[----:B--2---:R-:W-:Y:S01]  /*2d5e0*/  @!P0 IMAD R9, R7, R16, RZ ;  /* 0x0000001007098224 */ /* 0x004fe200078e02ff */
[C---:B---3--:R-:W-:Y:S02]  /*2d5f0*/  PRMT R7, R0.reuse, 0x7770, RZ ;  /* 0x0000777000077816 */ /* 0x048fe400000000ff */
[----:B------:R-:W-:Y:S02]  /*2d600*/  PRMT R0, R0, 0x7771, RZ ;  /* 0x0000777100007816 */ /* 0x000fe400000000ff */
[----:B------:R-:W-:-:S04]  /*2d610*/  ISETP.NE.AND P1, PT, R7, RZ, PT ;  /* 0x000000ff0700720c */ /* 0x000fc80003f25270 */
[----:B------:R-:W-:Y:S01]  /*2d620*/  ISETP.NE.OR P2, PT, R0, RZ, !P1 ;  /* 0x000000ff0000720c */ /* 0x000fe20004f45670 */
[C---:B------:R-:W-:Y:S02]  /*2d630*/  @!P0 IMAD R9, R6.reuse, R12, R9 ;  /* 0x0000000c06098224 */ /* 0x040fe400078e0209 */
[----:B------:R-:W-:-:S04]  /*2d640*/  @!P0 IMAD.WIDE.U32 R6, R6, R16, RZ ;  /* 0x0000001006068225 */ /* 0x000fc800078e00ff */
[----:B------:R-:W-:Y:S01]  /*2d650*/  @P0 IMAD.MOV.U32 R12, RZ, RZ, R4 ;  /* 0x000000ffff0c0224 */ /* 0x000fe200078e0004 */
[-C--:B------:R-:W-:Y:S01]  /*2d660*/  @P0 MOV R4, R2.reuse ;  /* 0x0000000200040202 */ /* 0x080fe20000000f00 */
[----:B------:R-:W-:Y:S01]  /*2d670*/  @!P0 IMAD.IADD R13, R7, 0x1, R9 ;  /* 0x00000001070d8824 */ /* 0x000fe200078e0209 */
[----:B------:R-:W-:Y:S02]  /*2d680*/  @!P0 MOV R4, R2 ;  /* 0x0000000200048202 */ /* 0x000fe40000000f00 */
[----:B------:R-:W-:Y:S01]  /*2d690*/  @!P0 MOV R12, R6 ;  /* 0x00000006000c8202 */ /* 0x000fe20000000f00 */
[----:B------:R-:W-:Y:S06]  /*2d6a0*/  @P2 BRA `(.L_x_626) ;  /* 0x00000000002c2947 */ /* 0x000fec0003800000 */
[----:B------:R-:W-:Y:S01]  /*2d6b0*/  ISETP.NE.AND P0, PT, R17, -0x1, PT ;  /* 0xffffffff1100780c */ /* 0x000fe20003f05270 */
[----:B------:R-:W-:Y:S01]  /*2d6c0*/  BSSY B0, `(.L_x_627) ;  /* 0x0000006000007945 */ /* 0x000fe20003800000 */
[----:B------:R-:W-:-:S11]  /*2d6d0*/  PLOP3.LUT P5, PT, PT, PT, PT, 0x80, 0x0 ;  /* 0x000000000000781c */ /* 0x000fd60003faf070 */
[----:B------:R-:W-:Y:S05]  /*2d6e0*/  @P0 BRA `(.L_x_628) ;  /* 0x00000000000c0947 */ /* 0x000fea0003800000 */
[----:B------:R-:W2:Y:S02]  /*2d6f0*/  LD.E R0, desc[UR4][R180.64+0xb4] ;  /* 0x0000b404b4007980 */ /* 0x000ea4000c101900 */
[----:B--2---:R-:W-:-:S05]  /*2d700*/  IMAD R17, R16, R0, RZ ;  /* 0x0000000010117224 */ /* 0x004fca00078e02ff */
[----:B------:R1:W-:Y:S02]  /*2d710*/  STL [R1+0x2d4], R17 ;  /* 0x0002d41101007387 */ /* 0x0003e40000100800 */
.L_x_628:
[----:B------:R-:W-:Y:S05]  /*2d720*/  BSYNC B0 ;  /* 0x0000000000007941 */ /* 0x000fea0003800000 */
.L_x_627:
[----:B------:R-:W-:Y:S01]  /*2d730*/  PRMT R0, RZ, 0x7610, R0 ;  /* 0x00007610ff007816 */ /* 0x000fe20000000000 */
[--C-:B------:R-:W-:Y:S01]  /*2d740*/  IMAD.MOV.U32 R20, RZ, RZ, R17.reuse ;  /* 0x000000ffff147224 */ /* 0x100fe200078e0011 */
[----:B------:R-:W-:Y:S02]  /*2d750*/  SHF.R.S32.HI R21, RZ, 0x1f, R17 ;  /* 0x0000001fff157819 */ /* 0x000fe40000011411 */
.L_x_626:
[----:B------:R-:W-:Y:S05]  /*2d760*/  BSYNC B1 ;  /* 0x0000000000017941 */ /* 0x000fea0003800000 */
.L_x_625:
[----:B------:R-:W-:Y:S01]  /*2d770*/  LOP3.LUT P0, RZ, R0, 0xff, RZ, 0xc0, !PT ;  /* 0x000000ff00ff7812 */ /* 0x000fe2000780c0ff */
[----:B------:R-:W2:Y:S04]  /*2d780*/  LDL.LU R2, [R1+0x2ec] ;  /* 0x0002ec0001027983 */ /* 0x000ea80000300800 */
[----:B------:R3:W5:Y:S04]  /*2d790*/  LD.E R22, desc[UR4][R180.64+0xc0] ;  /* 0x0000c004b4167980 */ /* 0x000768000c101900 */
[----:B------:R3:W5:Y:S04]  /*2d7a0*/  LD.E.64 R18, desc[UR4][R180.64+0xa0] ;  /* 0x0000a004b4127980 */ /* 0x000768000c101b00 */
[----:B------:R-:W4:Y:S01]  /*2d7b0*/  @P0 LD.E.64 R24, desc[UR4][R180.64+0xb0] ;  /* 0x0000b004b4180980 */ /* 0x000f22000c101b00 */
[----:B------:R-:W1:Y:S01]  /*2d7c0*/  S2R R31, SR_CTAID.Z ;  /* 0x00000000001f7919 */ /* 0x000e620000002700 */
[----:B------:R-:W-:Y:S01]  /*2d7d0*/  LEA.HI R8, R39, R231, RZ, 0x2 ;  /* 0x000000e727087211 */ /* 0x000fe200078f10ff */
[----:B------:R-:W-:Y:S03]  /*2d7e0*/  BSSY B0, `(.L_x_629) ;  /* 0x0000010000007945 */ /* 0x000fe60003800000 */
[----:B------:R-:W-:-:S02]  /*2d7f0*/  LOP3.LUT R26, R8, 0xfffffffc, RZ, 0xc0, !PT ;  /* 0xfffffffc081a7812 */ /* 0x000fc400078ec0ff */
[----:B------:R-:W-:-:S03]  /*2d800*/  SHF.R.S32.HI R8, RZ, 0x2, R8 ;  /* 0x00000002ff087819 */ /* 0x000fc60000011408 */
[----:B------:R-:W-:Y:S01]  /*2d810*/  IMAD.IADD R26, R231, 0x1, -R26 ;  /* 0x00000001e71a7824 */ /* 0x000fe200078e0a1a */
[----:B-1----:R-:W-:Y:S01]  /*2d820*/  SHF.R.S32.HI R0, RZ, 0x1f, R31 ;  /* 0x0000001fff007819 */ /* 0x002fe2000001141f */
[----:B-----5:R-:W-:-:S04]  /*2d830*/  IMAD R6, R15, R31, RZ ;  /* 0x0000001f0f067224 */ /* 0x020fc800078e02ff */
[----:B------:R-:W-:Y:S01]  /*2d840*/  IMAD R6, R14, R0, R6 ;  /* 0x000000000e067224 */ /* 0x000fe200078e0206 */
[----:B--2---:R-:W-:Y:S01]  /*2d850*/  IADD3 R0, -R248, R2, RZ ;  /* 0x00000002f8007210 */ /* 0x004fe20007ffe1ff */
[----:B------:R-:W-:Y:S02]  /*2d860*/  @P0 IMAD.MOV.U32 R2, RZ, RZ, 0x1 ;  /* 0x00000001ff020424 */ /* 0x000fe400078e00ff */
[----:B----4-:R-:W-:Y:S01]  /*2d870*/  @P0 IMAD R23, R24, R25, RZ ;  /* 0x0000001918170224 */ /* 0x010fe200078e02ff */
[----:B---3--:R-:W-:Y:S06]  /*2d880*/  @P0 BRA `(.L_x_630) ;  /* 0x0000000000140947 */ /* 0x008fec0003800000 */
[----:B------:R-:W2:Y:S04]  /*2d890*/  @P1 LD.E R23, desc[UR4][R180.64+0xd4] ;  /* 0x0000d404b4171980 */ /* 0x000ea8000c101900 */
[----:B------:R-:W2:Y:S04]  /*2d8a0*/  LD.E R2, desc[UR4][R180.64+0x60] ;  /* 0x00006004b4027980 */ /* 0x000ea8000c101900 */
[----:B------:R-:W2:Y:S01]  /*2d8b0*/  @!P1 LD.E R23, desc[UR4][R180.64+0xb4] ;  /* 0x0000b404b4179980 */ /* 0x000ea2000c101900 */
[----:B------:R-:W-:Y:S01]  /*2d8c0*/  MOV R24, 0x1 ;  /* 0x0000000100187802 */ /* 0x000fe20000000f00 */
[----:B--2---:R-:W-:-:S02]  /*2d8d0*/  IMAD R2, R23, R2, RZ ;  /* 0x0000000217027224 */ /* 0x004fc400078e02ff */
.L_x_630:
[----:B------:R-:W-:Y:S05]  /*2d8e0*/  BSYNC B0 ;  /* 0x0000000000007941 */ /* 0x000fea0003800000 */
.L_x_629:
[----:B------:R-:W1:Y:S01]  /*2d8f0*/  S2R R3, SR_CTAID.X ;  /* 0x0000000000037919 */ /* 0x000e620000002500 */
[----:B------:R-:W-:Y:S01]  /*2d900*/  IMAD.SHL.U32 R30, R26, 0x8, RZ ;  /* 0x000000081a1e7824 */ /* 0x000fe200078e00ff */
[C---:B------:R-:W-:Y:S01]  /*2d910*/  ISETP.GE.AND P3, PT, R8.reuse, R0, PT ;  /* 0x000000000800720c */ /* 0x040fe20003f66270 */
[C---:B------:R-:W-:Y:S01]  /*2d920*/  VIADD R27, R8.reuse, 0x20 ;  /* 0x00000020081b7836 */ /* 0x040fe20000000000 */
[----:B------:R-:W-:Y:S01]  /*2d930*/  SHF.R.S32.HI R9, RZ, 0x1f, R8 ;  /* 0x0000001fff097819 */ /* 0x000fe20000011408 */
[----:B------:R-:W-:Y:S01]  /*2d940*/  VIADD R28, R8, 0x40 ;  /* 0x00000040081c7836 */ /* 0x000fe20000000000 */
[----:B------:R-:W-:Y:S01]  /*2d950*/  IADD3 R12, P4, R30, R12, RZ ;  /* 0x0000000c1e0c7210 */ /* 0x000fe20007f9e0ff */
[----:B------:R-:W-:Y:S01]  /*2d960*/  IMAD R2, R16, R2, RZ ;  /* 0x0000000210027224 */ /* 0x000fe200078e02ff */
[----:B------:R-:W-:Y:S01]  /*2d970*/  ISETP.GE.AND P2, PT, R27, R0, PT ;  /* 0x000000001b00720c */ /* 0x000fe20003f46270 */
[----:B------:R-:W-:Y:S01]  /*2d980*/  VIADD R29, R8, 0x60 ;  /* 0x00000060081d7836 */ /* 0x000fe20000000000 */
[C---:B------:R-:W-:Y:S01]  /*2d990*/  LEA.HI.X.SX32 R13, R30.reuse, R13, 0x1, P4 ;  /* 0x0000000d1e0d7211 */ /* 0x040fe200020f0eff */
[----:B------:R-:W-:Y:S01]  /*2d9a0*/  BSSY B0, `(.L_x_631) ;  /* 0x0000013000007945 */ /* 0x000fe20003800000 */
[----:B------:R-:W-:-:S02]  /*2d9b0*/  ISETP.GE.OR P4, PT, R30, R22, P3 ;  /* 0x000000161e00720c */ /* 0x000fc40001f86670 */
[----:B------:R-:W-:Y:S01]  /*2d9c0*/  ISETP.GE.AND P1, PT, R28, R0, PT ;  /* 0x000000001c00720c */ /* 0x000fe20003f26270 */
[----:B------:R-:W-:Y:S01]  /*2d9d0*/  IMAD.WIDE.U32 R12, R31, R14, R12 ;  /* 0x0000000e1f0c7225 */ /* 0x000fe200078e000c */
[----:B------:R-:W-:Y:S02]  /*2d9e0*/  SEL R25, R2, RZ, !P5 ;  /* 0x000000ff02197207 */ /* 0x000fe40006800000 */
[----:B------:R-:W-:Y:S01]  /*2d9f0*/  ISETP.GE.AND P0, PT, R29, R0, PT ;  /* 0x000000001d00720c */ /* 0x000fe20003f06270 */
[----:B------:R-:W-:Y:S01]  /*2da00*/  IMAD.IADD R7, R13, 0x1, R6 ;  /* 0x000000010d077824 */ /* 0x000fe200078e0206 */
[CC--:B------:R-:W-:Y:S02]  /*2da10*/  ISETP.GE.OR P6, PT, R30.reuse, R22.reuse, P2 ;  /* 0x000000161e00720c */ /* 0x0c0fe400017c6670 */
[----:B------:R-:W-:Y:S01]  /*2da20*/  ISETP.GE.OR P5, PT, R30, R22, P1 ;  /* 0x000000161e00720c */ /* 0x000fe20000fa6670 */
[----:B-1----:R-:W-:Y:S02]  /*2da30*/  IMAD.WIDE R2, R3, 0x80, R8 ;  /* 0x0000008003027825 */ /* 0x002fe400078e0208 */
[----:B------:R-:W-:Y:S10]  /*2da40*/  @P4 BRA `(.L_x_632) ;  /* 0x0000000000204947 */ /* 0x000ff40003800000 */
[----:B------:R-:W-:Y:S01]  /*2da50*/  MOV R6, R12 ;  /* 0x0000000c00067202 */ /* 0x000fe20000000f00 */
[----:B------:R-:W-:-:S04]  /*2da60*/  IMAD R0, R3, R4, RZ ;  /* 0x0000000403007224 */ /* 0x000fc800078e02ff */
[----:B------:R-:W-:-:S04]  /*2da70*/  IMAD.WIDE.U32 R14, R2, R4, R6 ;  /* 0x00000004020e7225 */ /* 0x000fc800078e0006 */
[----:B------:R-:W-:Y:S01]  /*2da80*/  IMAD R0, R2, R5, R0 ;  /* 0x0000000502007224 */ /* 0x000fe200078e0200 */
[----:B------:R-:W-:-:S04]  /*2da90*/  LEA R16, P4, R14, R10, 0x1 ;  /* 0x0000000a0e107211 */ /* 0x000fc800078808ff */
[----:B------:R-:W-:-:S04]  /*2daa0*/  IADD3 R0, R15, R0, RZ ;  /* 0x000000000f007210 */ /* 0x000fc80007ffe0ff */
[----:B------:R-:W-:-:S05]  /*2dab0*/  LEA.HI.X R17, R14, R11, R0, 0x1, P4 ;  /* 0x0000000b0e117211 */ /* 0x000fca00020f0c00 */
[----:B------:R1:W-:Y:S02]  /*2dac0*/  ST.E.128 desc[UR4][R16.64], RZ ;  /* 0x000000ff10007985 */ /* 0x0003e4000c101d04 */
.L_x_632:
[----:B------:R-:W-:Y:S05]  /*2dad0*/  BSYNC B0 ;  /* 0x0000000000007941 */ /* 0x000fea0003800000 */
.L_x_631:
[----:B------:R-:W-:Y:S01]  /*2dae0*/  BSSY B0, `(.L_x_633) ;  /* 0x0000013000007945 */ /* 0x000fe20003800000 */
[----:B------:R-:W-:Y:S01]  /*2daf0*/  ISETP.GE.OR P4, PT, R30, R22, P0 ;  /* 0x000000161e00720c */ /* 0x000fe20000786670 */
[----:B------:R-:W-:Y:S01]  /*2db00*/  IMAD R25, R31, R23, R25 ;  /* 0x000000171f197224 */ /* 0x000fe200078e0219 */
[----:B------:R-:W-:Y:S01]  /*2db10*/  ISETP.NE.OR P3, PT, R26, RZ, P3 ;  /* 0x000000ff1a00720c */ /* 0x000fe20001f65670 */
[----:B------:R-:W-:Y:S01]  /*2db20*/  IMAD R22, R248, R24, RZ ;  /* 0x00000018f8167224 */ /* 0x000fe200078e02ff */
[C---:B------:R-:W-:Y:S02]  /*2db30*/  ISETP.NE.OR P2, PT, R26.reuse, RZ, P2 ;  /* 0x000000ff1a00720c */ /* 0x040fe40001745670 */
[----:B------:R-:W-:Y:S01]  /*2db40*/  ISETP.NE.OR P1, PT, R26, RZ, P1 ;  /* 0x000000ff1a00720c */ /* 0x000fe20000f25670 */
[----:B------:R-:W-:-:S12]  /*2db50*/  @P6 BRA `(.L_x_634) ;  /* 0x00000000002c6947 */ /* 0x000fd80003800000 */
[----:B------:R-:W-:Y:S02]  /*2db60*/  IADD3 R0, P6, R2, 0x20, RZ ;  /* 0x0000002002007810 */ /* 0x000fe40007fde0ff */
[----:B------:R-:W-:-:S03]  /*2db70*/  MOV R15, R7 ;  /* 0x00000007000f7202 */ /* 0x000fc60000000f00 */
[----:B------:R-:W-:-:S04]  /*2db80*/  IMAD.X R14, RZ, RZ, R3, P6 ;  /* 0x000000ffff0e7224 */ /* 0x000fc800030e0603 */
[----:B-1----:R-:W-:Y:S02]  /*2db90*/  IMAD R16, R14, R4, RZ ;  /* 0x000000040e107224 */ /* 0x002fe400078e02ff */
[----:B------:R-:W-:-:S04]  /*2dba0*/  IMAD.MOV.U32 R14, RZ, RZ, R12 ;  /* 0x000000ffff0e7224 */ /* 0x000fc800078e000c */
[----:B------:R-:W-:-:S04]  /*2dbb0*/  IMAD.WIDE.U32 R14, R4, R0, R14 ;  /* 0x00000000040e7225 */ /* 0x000fc800078e000e */
[----:B------:R-:W-:Y:S01]  /*2dbc0*/  IMAD R0, R5, R0, R16 ;  /* 0x0000000005007224 */ /* 0x000fe200078e0210 */
[----:B------:R-:W-:-:S04]  /*2dbd0*/  LEA R16, P6, R14, R10, 0x1 ;  /* 0x0000000a0e107211 */ /* 0x000fc800078c08ff */
[----:B------:R-:W-:-:S04]  /*2dbe0*/  IADD3 R0, R15, R0, RZ ;  /* 0x000000000f007210 */ /* 0x000fc80007ffe0ff */
[----:B------:R-:W-:-:S05]  /*2dbf0*/  LEA.HI.X R17, R14, R11, R0, 0x1, P6 ;  /* 0x0000000b0e117211 */ /* 0x000fca00030f0c00 */
[----:B------:R2:W-:Y:S02]  /*2dc00*/  ST.E.128 desc[UR4][R16.64], RZ ;  /* 0x000000ff10007985 */ /* 0x0005e4000c101d04 */
.L_x_634:
[----:B------:R-:W-:Y:S05]  /*2dc10*/  BSYNC B0 ;  /* 0x0000000000007941 */ /* 0x000fea0003800000 */
.L_x_633:
[----:B------:R-:W-:Y:S04]  /*2dc20*/  BSSY B0, `(.L_x_635) ;  /* 0x000000d000007945 */ /* 0x000fe80003800000 */
[----:B------:R-:W-:Y:S05]  /*2dc30*/  @P5 BRA `(.L_x_636) ;  /* 0x00000000002c5947 */ /* 0x000fea0003800000 */
[----:B------:R-:W-:Y:S02]  /*2dc40*/  IADD3 R0, P5, R2, 0x40, RZ ;  /* 0x0000004002007810 */ /* 0x000fe40007fbe0ff */
[----:B------:R-:W-:-:S03]  /*2dc50*/  MOV R15, R7 ;  /* 0x00000007000f7202 */ /* 0x000fc60000000f00 */
[----:B------:R-:W-:-:S04]  /*2dc60*/  IMAD.X R14, RZ, RZ, R3, P5 ;  /* 0x000000ffff0e7224 */ /* 0x000fc800028e0603 */
[----:B-12---:R-:W-:Y:S02]  /*2dc70*/  IMAD R16, R14, R4, RZ ;  /* 0x000000040e107224 */ /* 0x006fe400078e02ff */
[----:B------:R-:W-:-:S04]  /*2dc80*/  IMAD.MOV.U32 R14, RZ, RZ, R12 ;  /* 0x000000ffff0e7224 */ /* 0x000fc800078e000c */
[----:B------:R-:W-:-:S04]  /*2dc90*/  IMAD.WIDE.U32 R14, R4, R0, R14 ;  /* 0x00000000040e7225 */ /* 0x000fc800078e000e */
[----:B------:R-:W-:Y:S01]  /*2dca0*/  IMAD R0, R5, R0, R16 ;  /* 0x0000000005007224 */ /* 0x000fe200078e0210 */
[----:B------:R-:W-:-:S04]  /*2dcb0*/  LEA R16, P5, R14, R10, 0x1 ;  /* 0x0000000a0e107211 */ /* 0x000fc800078a08ff */
[----:B------:R-:W-:-:S04]  /*2dcc0*/  IADD3 R0, R15, R0, RZ ;  /* 0x000000000f007210 */ /* 0x000fc80007ffe0ff */
[----:B------:R-:W-:-:S05]  /*2dcd0*/  LEA.HI.X R17, R14, R11, R0, 0x1, P5 ;  /* 0x0000000b0e117211 */ /* 0x000fca00028f0c00 */
[----:B------:R3:W-:Y:S02]  /*2dce0*/  ST.E.128 desc[UR4][R16.64], RZ ;  /* 0x000000ff10007985 */ /* 0x0007e4000c101d04 */
.L_x_636:
[----:B------:R-:W-:Y:S05]  /*2dcf0*/  BSYNC B0 ;  /* 0x0000000000007941 */ /* 0x000fea0003800000 */
.L_x_635:
[----:B------:R-:W-:Y:S04]  /*2dd00*/  BSSY B0, `(.L_x_637) ;  /* 0x000000c000007945 */ /* 0x000fe80003800000 */
[----:B------:R-:W-:Y:S05]  /*2dd10*/  @P4 BRA `(.L_x_638) ;  /* 0x0000000000284947 */ /* 0x000fea0003800000 */
[----:B------:R-:W-:Y:S02]  /*2dd20*/  IADD3 R0, P4, R2, 0x60, RZ ;  /* 0x0000006002007810 */ /* 0x000fe40007f9e0ff */
[----:B------:R-:W-:Y:S02]  /*2dd30*/  MOV R6, R12 ;  /* 0x0000000c00067202 */ /* 0x000fe40000000f00 */
[----:B------:R-:W-:-:S03]  /*2dd40*/  IADD3.X R2, RZ, R3, RZ, P4, !PT ;  /* 0x00000003ff027210 */ /* 0x000fc600027fe4ff */
[----:B------:R-:W-:-:S04]  /*2dd50*/  IMAD.WIDE.U32 R6, R4, R0, R6 ;  /* 0x0000000004067225 */ /* 0x000fc800078e0006 */
[----:B------:R-:W-:-:S04]  /*2dd60*/  IMAD R2, R2, R4, RZ ;  /* 0x0000000402027224 */ /* 0x000fc800078e02ff */
[----:B------:R-:W-:Y:S01]  /*2dd70*/  IMAD R4, R5, R0, R2 ;  /* 0x0000000005047224 */ /* 0x000fe200078e0202 */
[----:B------:R-:W-:-:S04]  /*2dd80*/  LEA R2, P4, R6, R10, 0x1 ;  /* 0x0000000a06027211 */ /* 0x000fc800078808ff */
[----:B------:R-:W-:-:S04]  /*2dd90*/  IADD3 R4, R7, R4, RZ ;  /* 0x0000000407047210 */ /* 0x000fc80007ffe0ff */
[----:B------:R-:W-:-:S05]  /*2dda0*/  LEA.HI.X R3, R6, R11, R4, 0x1, P4 ;  /* 0x0000000b06037211 */ /* 0x000fca00020f0c04 */
[----:B------:R4:W-:Y:S02]  /*2ddb0*/  ST.E.128 desc[UR4][R2.64], RZ ;  /* 0x000000ff02007985 */ /* 0x0009e4000c101d04 */
.L_x_638:
[----:B------:R-:W-:Y:S05]  /*2ddc0*/  BSYNC B0 ;  /* 0x0000000000007941 */ /* 0x000fea0003800000 */
.L_x_637:
[----:B----4-:R-:W-:Y:S01]  /*2ddd0*/  SHF.R.S32.HI R2, RZ, 0x1f, R22 ;  /* 0x0000001fff027819 */ /* 0x010fe20000011416 */
[----:B------:R-:W-:Y:S01]  /*2dde0*/  @!P3 IMAD R0, R8, R24, RZ ;  /* 0x000000180800b224 */ /* 0x000fe200078e02ff */
[--C-:B------:R-:W-:Y:S01]  /*2ddf0*/  IADD3 R9, P5, P4, R22, R20, R25.reuse ;  /* 0x0000001416097210 */ /* 0x100fe20007cbe019 */
[-C--:B------:R-:W-:Y:S01]  /*2de00*/  @!P2 IMAD R3, R27, R24.reuse, RZ ;  /* 0x000000181b03a224 */ /* 0x080fe200078e02ff */
[----:B------:R-:W-:Y:S01]  /*2de10*/  SHF.R.S32.HI R4, RZ, 0x1f, R25 ;  /* 0x0000001fff047819 */ /* 0x000fe20000011419 */
[----:B------:R-:W-:Y:S01]  /*2de20*/  @!P1 IMAD R5, R28, R24, RZ ;  /* 0x000000181c059224 */ /* 0x000fe200078e02ff */
[----:B------:R-:W-:Y:S02]  /*2de30*/  ISETP.NE.OR P0, PT, R26, RZ, P0 ;  /* 0x000000ff1a00720c */ /* 0x000fe40000705670 */
[----:B------:R-:W-:Y:S02]  /*2de40*/  IADD3.X R8, R2, R21, R4, P5, P4 ;  /* 0x0000001502087210 */ /* 0x000fe40002fe8404 */
[----:B------:R-:W-:-:S02]  /*2de50*/  @!P3 IADD3 R2, P4, R0, R9, RZ ;  /* 0x000000090002b210 */ /* 0x000fc40007f9e0ff */
[-C--:B------:R-:W-:Y:S02]  /*2de60*/  @!P2 IADD3 R10, P5, R3, R9.reuse, RZ ;  /* 0x00000009030aa210 */ /* 0x080fe40007fbe0ff */
[----:B------:R-:W-:Y:S02]  /*2de70*/  @!P3 LEA.HI.X.SX32 R4, R0, R8, 0x1, P4 ;  /* 0x000000080004b211 */ /* 0x000fe400020f0eff */
[C---:B------:R-:W-:Y:S02]  /*2de80*/  @!P3 LEA R6, P6, R2.reuse, R18, 0x2 ;  /* 0x000000120206b211 */ /* 0x040fe400078c10ff */
[----:B------:R-:W-:Y:S02]  /*2de90*/  @!P1 IADD3 R0, P4, R5, R9, RZ ;  /* 0x0000000905009210 */ /* 0x000fe40007f9e0ff */
[----:B------:R-:W-:Y:S02]  /*2dea0*/  @!P2 LEA.HI.X.SX32 R11, R3, R8, 0x1, P5 ;  /* 0x00000008030ba211 */ /* 0x000fe400028f0eff */
[----:B------:R-:W-:-:S02]  /*2deb0*/  @!P3 LEA.HI.X R7, R2, R19, R4, 0x2, P6 ;  /* 0x000000130207b211 */ /* 0x000fc400030f1404 */
[----:B------:R-:W-:Y:S02]  /*2dec0*/  @!P2 LEA R4, P5, R10, R18, 0x2 ;  /* 0x000000120a04a211 */ /* 0x000fe400078a10ff */
[----:B------:R-:W-:Y:S02]  /*2ded0*/  @!P1 LEA.HI.X.SX32 R3, R5, R8, 0x1, P4 ;  /* 0x0000000805039211 */ /* 0x000fe400020f0eff */
[----:B------:R-:W-:Y:S02]  /*2dee0*/  @!P1 LEA R2, P4, R0, R18, 0x2 ;  /* 0x0000001200029211 */ /* 0x000fe400078810ff */
[-C--:B------:R-:W-:Y:S01]  /*2def0*/  @!P2 LEA.HI.X R5, R10, R19.reuse, R11, 0x2, P5 ;  /* 0x000000130a05a211 */ /* 0x080fe200028f140b */
[----:B------:R-:W-:Y:S01]  /*2df00*/  @!P3 IMAD.MOV.U32 R11, RZ, RZ, 0x7f800000 ;  /* 0x7f800000ff0bb424 */ /* 0x000fe200078e00ff */
[----:B------:R-:W-:Y:S01]  /*2df10*/  @!P1 LEA.HI.X R3, R0, R19, R3, 0x2, P4 ;  /* 0x0000001300039211 */ /* 0x000fe200020f1403 */
[----:B------:R-:W-:Y:S01]  /*2df20*/  @!P2 IMAD.MOV.U32 R10, RZ, RZ, 0x7f800000 ;  /* 0x7f800000ff0aa424 */ /* 0x000fe200078e00ff */
[----:B------:R-:W-:Y:S01]  /*2df30*/  MOV R12, 0x50 ;  /* 0x00000050000c7802 */ /* 0x000fe20000000f00 */
[----:B------:R-:W-:Y:S01]  /*2df40*/  @!P1 IMAD.MOV.U32 R0, RZ, RZ, 0x7f800000 ;  /* 0x7f800000ff009424 */ /* 0x000fe200078e00ff */
[----:B------:R-:W-:Y:S04]  /*2df50*/  @!P3 ST.E desc[UR4][R6.64], R11 ;  /* 0x0000000b0600b985 */ /* 0x000fe8000c101904 */
[----:B------:R-:W-:Y:S04]  /*2df60*/  @!P2 ST.E desc[UR4][R4.64], R10 ;  /* 0x0000000a0400a985 */ /* 0x000fe8000c101904 */
[----:B------:R4:W-:Y:S02]  /*2df70*/  @!P1 ST.E desc[UR4][R2.64], R0 ;  /* 0x0000000002009985 */ /* 0x0009e4000c101904 */
[----:B----4-:R-:W-:-:S02]  /*2df80*/  IMAD.MOV.U32 R2, RZ, RZ, R12 ;  /* 0x000000ffff027224 */ /* 0x010fc400078e000c */
[----:B------:R-:W-:-:S04]  /*2df90*/  IMAD.MOV.U32 R3, RZ, RZ, 0x0 ;  /* 0x00000000ff037424 */ /* 0x000fc800078e00ff */
[----:B-123--:R-:W-:Y:S05]  /*2dfa0*/  @P0 RET.REL.NODEC R2 `(_ZN5flash16flash_fwd_kernelI23Flash_fwd_kernel_traitsILi32ELi128ELi128ELi4ELb0ELb0EN7cutlass10bfloat16_tE19Flash_kernel_traitsILi32ELi128ELi128ELi4ES3_EELb1ELb1ELb0ELb1ELb0ELb0ELb0ELb1EEEvNS_16Flash_fwd_paramsE) ;  /* 0xfffffd2002140950 */ /* 0x00efea0003c3ffff */
[----:B------:R-:W-:-:S05]  /*2dfb0*/  IMAD R0, R29, R24, RZ ;  /* 0x000000181d007224 */ /* 0x000fca00078e02ff */
[----:B------:R-:W-:-:S04]  /*2dfc0*/  IADD3 R3, P0, R0, R9, RZ ;  /* 0x0000000900037210 */ /* 0x000fc80007f1e0ff */
[----:B------:R-:W-:Y:S02]  /*2dfd0*/  LEA.HI.X.SX32 R0, R0, R8, 0x1, P0 ;  /* 0x0000000800007211 */ /* 0x000fe400000f0eff */
[----:B------:R-:W-:-:S04]  /*2dfe0*/  LEA R2, P0, R3, R18, 0x2 ;  /* 0x0000001203027211 */ /* 0x000fc800078010ff */
[----:B------:R-:W-:Y:S01]  /*2dff0*/  LEA.HI.X R3, R3, R19, R0, 0x2, P0 ;  /* 0x0000001303037211 */ /* 0x000fe200000f1400 */
[----:B------:R-:W-:-:S05]  /*2e000*/  IMAD.MOV.U32 R0, RZ, RZ, 0x7f800000 ;  /* 0x7f800000ff007424 */ /* 0x000fca00078e00ff */
[----:B------:R1:W-:Y:S02]  /*2e010*/  ST.E desc[UR4][R2.64], R0 ;  /* 0x0000000002007985 */ /* 0x0003e4000c101904 */
[----:B-1----:R-:W-:Y:S02]  /*2e020*/  IMAD.MOV.U32 R2, RZ, RZ, R12 ;  /* 0x000000ffff027224 */ /* 0x002fe400078e000c */
[----:B------:R-:W-:-:S04]  /*2e030*/  IMAD.MOV.U32 R3, RZ, RZ, 0x0 ;  /* 0x00000000ff037424 */ /* 0x000fc800078e00ff */
[----:B------:R-:W-:Y:S05]  /*2e040*/  RET.REL.NODEC R2 `(_ZN5flash16flash_fwd_kernelI23Flash_fwd_kernel_traitsILi32ELi128ELi128ELi4ELb0ELb0EN7cutlass10bfloat16_tE19Flash_kernel_traitsILi32ELi128ELi128ELi4ES3_EELb1ELb1ELb0ELb1ELb0ELb0ELb0ELb1EEEvNS_16Flash_fwd_paramsE) ;  /* 0xfffffd1c02ec7950 */ /* 0x000fea0003c3ffff */
.L_x_610:
[----:B------:R-:W-:Y:S01]  /*2e050*/  IMAD.MOV.U32 R0, RZ, RZ, 0x2 ;  /* 0x00000002ff007424 */ /* 0x000fe200078e00ff */
[----:B------:R-:W-:Y:S01]  /*2e060*/  MOV R2, R183 ;  /* 0x000000b700027202 */ /* 0x000fe20000000f00 */
[----:B------:R-:W-:Y:S01]  /*2e070*/  IMAD.MOV.U32 R4, RZ, RZ, -0x1 ;  /* 0xffffffffff047424 */ /* 0x000fe200078e00ff */
[----:B------:R-:W-:-:S07]  /*2e080*/  MOV R3, 0x1f ;  /* 0x0000001f00037802 */ /* 0x000fce0000000f00 */
[----:B---3-5:R-:W-:Y:S05]  /*2e090*/  WARPSYNC.COLLECTIVE R4, `(.L_x_639) ;  /* 0x0000000004087348 */ /* 0x028fea0003c00000 */
[----:B------:R1:W2:Y:S02]  /*2e0a0*/  SHFL.BFLY P0, R0, R2, R0, R3 ;  /* 0x0c00000002007389 */ /* 0x0002a40000000003 */
[----:B-123-5:R-:W-:Y:S01]  /*2e0b0*/  ENDCOLLECTIVE ;  /* 0x000000000000791b */ /* 0x02efe20003800000 */
.L_x_639:
[----:B------:R-:W-:Y:S01]  /*2e0c0*/  FADD.FTZ R8, R0, R183 ;  /* 0x000000b700087221 */ /* 0x000fe20000010000 */
[----:B------:R-:W-:-:S04]  /*2e0d0*/  IMAD.MOV.U32 R0, RZ, RZ, 0x1 ;  /* 0x00000001ff007424 */ /* 0x000fc800078e00ff */
[----:B------:R-:W-:-:S07]  /*2e0e0*/  MOV R2, R8 ;  /* 0x0000000800027202 */ /* 0x000fce0000000f00 */
[----:B------:R-:W-:Y:S05]  /*2e0f0*/  WARPSYNC.COLLECTIVE R4, `(.L_x_640) ;  /* 0x0000000004087348 */ /* 0x000fea0003c00000 */
[----:B------:R1:W2:Y:S02]  /*2e100*/  SHFL.BFLY P0, R0, R2, R0, R3 ;  /* 0x0c00000002007389 */ /* 0x0002a40000000003 */
[----:B-12---:R-:W-:Y:S01]  /*2e110*/  ENDCOLLECTIVE ;  /* 0x000000000000791b */ /* 0x006fe20003800000 */
.L_x_640:
[----:B------:R-:W-:Y:S01]  /*2e120*/  MOV R11, R0 ;  /* 0x00000000000b7202 */ /* 0x000fe20000000f00 */
[----:B------:R-:W-:Y:S01]  /*2e130*/  IMAD.MOV.U32 R0, RZ, RZ, 0x2 ;  /* 0x00000002ff007424 */ /* 0x000fe200078e00ff */
[----:B------:R-:W-:-:S03]  /*2e140*/  MOV R2, R184 ;  /* 0x000000b800027202 */ /* 0x000fc60000000f00 */
[----:B------:R-:W-:-:S07]  /*2e150*/  FADD.FTZ R32, R8, R11 ;  /* 0x0000000b08207221 */ /* 0x000fce0000010000 */
[----:B------:R-:W-:Y:S05]  /*2e160*/  WARPSYNC.COLLECTIVE R4, `(.L_x_641) ;  /* 0x0000000004087348 */ /* 0x000fea0003c00000 */
[----:B------:R1:W2:Y:S02]  /*2e170*/  SHFL.BFLY P0, R0, R2, R0, R3 ;  /* 0x0c00000002007389 */ /* 0x0002a40000000003 */
[----:B-12---:R-:W-:Y:S01]  /*2e180*/  ENDCOLLECTIVE ;  /* 0x000000000000791b */ /* 0x006fe20003800000 */
.L_x_641:
[----:B------:R-:W-:Y:S01]  /*2e190*/  MOV R2, R0 ;  /* 0x0000000000027202 */ /* 0x000fe20000000f00 */
[----:B------:R-:W-:-:S04]  /*2e1a0*/  IMAD.MOV.U32 R0, RZ, RZ, 0x1 ;  /* 0x00000001ff007424 */ /* 0x000fc800078e00ff */
[----:B------:R-:W-:-:S05]  /*2e1b0*/  FADD.FTZ R7, R2, R184 ;  /* 0x000000b802077221 */ /* 0x000fca0000010000 */
[----:B------:R-:W-:-:S07]  /*2e1c0*/  MOV R2, R7 ;  /* 0x0000000700027202 */ /* 0x000fce0000000f00 */
[----:B------:R-:W-:Y:S05]  /*2e1d0*/  WARPSYNC.COLLECTIVE R4, `(.L_x_642) ;  /* 0x0000000004087348 */ /* 0x000fea0003c00000 */
[----:B------:R1:W2:Y:S02]  /*2e1e0*/  SHFL.BFLY P0, R0, R2, R0, R3 ;  /* 0x0c00000002007389 */ /* 0x0002a40000000003 */
[----:B-12---:R-:W-:Y:S01]  /*2e1f0*/  ENDCOLLECTIVE ;  /* 0x000000000000791b */ /* 0x006fe20003800000 */
.L_x_642:
[----:B------:R-:W-:Y:S01]  /*2e200*/  MOV R10, R0 ;  /* 0x00000000000a7202 */ /* 0x000fe20000000f00 */
[----:B------:R-:W-:Y:S01]  /*2e210*/  IMAD.MOV.U32 R0, RZ, RZ, 0x2 ;  /* 0x00000002ff007424 */ /* 0x000fe200078e00ff */
[----:B------:R-:W-:-:S03]  /*2e220*/  MOV R2, R185 ;  /* 0x000000b900027202 */ /* 0x000fc60000000f00 */
[----:B------:R-:W-:-:S07]  /*2e230*/  FADD.FTZ R31, R7, R10 ;  /* 0x0000000a071f7221 */ /* 0x000fce0000010000 */
[----:B------:R-:W-:Y:S05]  /*2e240*/  WARPSYNC.COLLECTIVE R4, `(.L_x_643) ;  /* 0x0000000004087348 */ /* 0x000fea0003c00000 */
[----:B------:R1:W2:Y:S02]  /*2e250*/  SHFL.BFLY P0, R0, R2, R0, R3 ;  /* 0x0c00000002007389 */ /* 0x0002a40000000003 */
[----:B-12---:R-:W-:Y:S01]  /*2e260*/  ENDCOLLECTIVE ;  /* 0x000000000000791b */ /* 0x006fe20003800000 */
.L_x_643:
[----:B------:R-:W-:Y:S01]  /*2e270*/  MOV R3, R0 ;  /* 0x0000000000037202 */ /* 0x000fe20000000f00 */
[----:B------:R-:W-:-:S04]  /*2e280*/  IMAD.MOV.U32 R0, RZ, RZ, 0x1 ;  /* 0x00000001ff007424 */ /* 0x000fc800078e00ff */
[----:B------:R-:W-:Y:S01]  /*2e290*/  FADD.FTZ R5, R3, R185 ;  /* 0x000000b903057221 */ /* 0x000fe20000010000 */
[----:B------:R-:W-:-:S04]  /*2e2a0*/  MOV R3, 0x1f ;  /* 0x0000001f00037802 */ /* 0x000fc80000000f00 */
[----:B------:R-:W-:-:S07]  /*2e2b0*/  MOV R2, R5 ;  /* 0x0000000500027202 */ /* 0x000fce0000000f00 */
[----:B------:R-:W-:Y:S05]  /*2e2c0*/  WARPSYNC.COLLECTIVE R4, `(.L_x_644) ;  /* 0x0000000004087348 */ /* 0x000fea0003c00000 */
[----:B------:R1:W2:Y:S02]  /*2e2d0*/  SHFL.BFLY P0, R0, R2, R0, R3 ;  /* 0x0c00000002007389 */ /* 0x0002a40000000003 */
[----:B-12---:R-:W-:Y:S01]  /*2e2e0*/  ENDCOLLECTIVE ;  /* 0x000000000000791b */ /* 0x006fe20003800000 */
.L_x_644:
[----:B------:R-:W-:Y:S01]  /*2e2f0*/  MOV R9, R0 ;  /* 0x0000000000097202 */ /* 0x000fe20000000f00 */
[----:B------:R-:W-:Y:S01]  /*2e300*/  IMAD.MOV.U32 R2, RZ, RZ, R186 ;  /* 0x000000ffff027224 */ /* 0x000fe200078e00ba */
[----:B------:R-:W-:-:S03]  /*2e310*/  MOV R0, 0x2 ;  /* 0x0000000200007802 */ /* 0x000fc60000000f00 */
[----:B------:R-:W-:-:S07]  /*2e320*/  FADD.FTZ R30, R5, R9 ;  /* 0x00000009051e7221 */ /* 0x000fce0000010000 */
[----:B------:R-:W-:Y:S05]  /*2e330*/  WARPSYNC.COLLECTIVE R4, `(.L_x_645) ;  /* 0x0000000004087348 */ /* 0x000fea0003c00000 */
[----:B------:R1:W2:Y:S02]  /*2e340*/  SHFL.BFLY P0, R0, R2, R0, R3 ;  /* 0x0c00000002007389 */ /* 0x0002a40000000003 */
[----:B-12---:R-:W-:Y:S01]  /*2e350*/  ENDCOLLECTIVE ;  /* 0x000000000000791b */ /* 0x006fe20003800000 */
.L_x_645:
[----:B------:R-:W-:Y:S01]  /*2e360*/  MOV R4, R0 ;  /* 0x0000000000047202 */ /* 0x000fe20000000f00 */
[----:B------:R-:W-:-:S04]  /*2e370*/  IMAD.MOV.U32 R0, RZ, RZ, 0x1 ;  /* 0x00000001ff007424 */ /* 0x000fc800078e00ff */
[----:B------:R-:W-:Y:S01]  /*2e380*/  FADD.FTZ R2, R4, R186 ;  /* 0x000000ba04027221 */ /* 0x000fe20000010000 */
[----:B------:R-:W-:-:S07]  /*2e390*/  MOV R4, 0xffffffff ;  /* 0xffffffff00047802 */ /* 0x000fce0000000f00 */
[----:B------:R-:W-:Y:S05]  /*2e3a0*/  WARPSYNC.COLLECTIVE R4, `(.L_x_646) ;  /* 0x0000000004087348 */ /* 0x000fea0003c00000 */
[----:B------:R1:W2:Y:S02]  /*2e3b0*/  SHFL.BFLY P0, R0, R2, R0, R3 ;  /* 0x0c00000002007389 */ /* 0x0002a40000000003 */
[----:B-12---:R-:W-:Y:S01]  /*2e3c0*/  ENDCOLLECTIVE ;  /* 0x000000000000791b */ /* 0x006fe20003800000 */
.L_x_646:
[----:B------:R-:W-:Y:S01]  /*2e3d0*/  MOV R4, R0 ;  /* 0x0000000000047202 */ /* 0x000fe20000000f00 */
[----:B------:R-:W-:Y:S06]  /*2e3e0*/  BRA `(.L_x_647) ;  /* 0xffffffd800787947 */ /* 0x000fec000383ffff */
.L_x_648:
        /* <DEDUP_REMOVED lines=9> */
.L_x_715:


//--------------------- .text._ZN5flash16flash_fwd_kernelI23Flash_fwd_kernel_traitsILi32ELi128ELi128ELi4ELb0ELb0EN7cutlass10bfloat16_tE19Flash_kernel_traitsILi32ELi128ELi128ELi4ES3_EELb0ELb1ELb0ELb1ELb0ELb0ELb1ELb0EEEvNS_16Flash_fwd_paramsE --------------------------
	.section	.text._ZN5flash16flash_fwd_kernelI23Flash_fwd_kernel_traitsILi32ELi128ELi128ELi4ELb0ELb0EN7cutlass10bfloat16_tE19Flash_kernel_traitsILi32ELi128ELi128ELi4ES3_EELb0ELb1ELb0ELb1ELb0ELb0ELb1ELb0EEEvNS_16Flash_fwd_paramsE,"ax",@progbits
	.align	128
        .global         _ZN5flash16flash_fwd_kernelI23Flash_fwd_kernel_traitsILi32ELi128ELi128ELi4ELb0ELb0EN7cutlass10bfloat16_tE19Flash_kernel_traitsILi32ELi128ELi128ELi4ES3_EELb0ELb1ELb0ELb1ELb0ELb0ELb1ELb0EEEvNS_16Flash_fwd_paramsE
        .type           _ZN5flash16flash_fwd_kernelI23Flash_fwd_kernel_traitsILi32ELi128ELi128ELi4ELb0ELb0EN7cutlass10bfloat16_tE19Flash_kernel_traitsILi32ELi128ELi128ELi4ES3_EELb0ELb1ELb0ELb1ELb0ELb0ELb1ELb0EEEvNS_16Flash_fwd_paramsE,@function
        .size           _ZN5flash16flash_fwd_kernelI23Flash_fwd_kernel_traitsILi32ELi128ELi128ELi4ELb0ELb0EN7cutlass10bfloat16_tE19Flash_kernel_traitsILi32ELi128ELi128ELi4ES3_EELb0ELb1ELb0ELb1ELb0ELb0ELb1ELb0EEEvNS_16Flash_fwd_paramsE,(.L_x_729 - _ZN5flash16flash_fwd_kernelI23Flash_fwd_kernel_traitsILi32ELi128ELi128ELi4ELb0ELb0EN7cutlass10bfloat16_tE19Flash_kernel_traitsILi32ELi128ELi128ELi4ES3_EELb0ELb1ELb0ELb1ELb0ELb0ELb1ELb0EEEvNS_16Flash_fwd_paramsE)
        .other          _ZN5flash16flash_fwd_kernelI23Flash_fwd_kernel_traitsILi32ELi128ELi128ELi4ELb0ELb0EN7cutlass10bfloat16_tE19Flash_kernel_traitsILi32ELi128ELi128ELi4ES3_EELb0ELb1ELb0ELb1ELb0ELb0ELb1ELb0EEEvNS_16Flash_fwd_paramsE,@"STO_CUDA_ENTRY STV_DEFAULT"
_ZN5flash16flash_fwd_kernelI23Flash_fwd_kernel_traitsILi32ELi128ELi128ELi4ELb0ELb0EN7cutlass10bfloat16_tE19Flash_kernel_traitsILi32ELi128ELi128ELi4ES3_EELb0ELb1ELb0ELb1ELb0ELb0ELb1ELb0EEEvNS_16Flash_fwd_paramsE:
.text._ZN5flash16flash_fwd_kernelI23Flash_fwd_kernel_traitsILi32ELi128ELi128ELi4ELb0ELb0EN7cutlass10bfloat16_tE19Flash_kernel_traitsILi32ELi128ELi128ELi4ES3_EELb0ELb1ELb0ELb1ELb0ELb0ELb1ELb0EEEvNS_16Flash_fwd_paramsE:
[----:B------:R-:W-:Y:S08]  /*0000*/  LDC R1, c[0x0][0x28] ;  /* 0x00000a00ff017b82 */ /* 0x000ff00000000800 */
[----:B------:R-:W1:Y:S01]  /*0010*/  S2UR UR28, SR_CTAID.Y ;  /* 0x00000000001c79c3 */ /* 0x000e620000002600 */
[----:B------:R-:W-:Y:S01]  /*0020*/  ULDC.64 UR4, c[0x0][0x300] ;  /* 0x0000c00000047ab9 */ /* 0x000fe20000000a00 */
[----:B------:R-:W-:Y:S01]  /*0030*/  ULDC.64 UR6, c[0x0][0x2f0] ;  /* 0x0000bc0000067ab9 */ /* 0x000fe20000000a00 */
[----:B------:R-:W-:-:S02]  /*0040*/  UISETP.NE.U32.AND UP1, UPT, UR4, URZ, UPT ;  /* 0x0000003f0400728c */ /* 0x000fc4000bf25070 */
[----:B------:R-:W-:Y:S02]  /*0050*/  UISETP.NE.U32.AND UP2, UPT, UR6, URZ, UPT ;  /* 0x0000003f0600728c */ /* 0x000fe4000bf45070 */
[----:B------:R-:W-:Y:S02]  /*0060*/  UISETP.NE.AND.EX UP1, UPT, UR5, URZ, UPT, UP1 ;  /* 0x0000003f0500728c */ /* 0x000fe4000bf25310 */
[----:B------:R-:W-:Y:S01]  /*0070*/  UISETP.NE.AND.EX UP2, UPT, UR7, URZ, UPT, UP2 ;  /* 0x0000003f0700728c */ /* 0x000fe2000bf45320 */
[----:B------:R-:W-:Y:S01]  /*0080*/  ULDC.64 UR8, c[0x0][0x2f0] ;  /* 0x0000bc0000087ab9 */ /* 0x000fe20000000a00 */
[----:B------:R-:W-:Y:S02]  /*0090*/  ULDC.U8 UR6, c[0x0][0x3c2] ;  /* 0x0000f08000067ab9 */ /* 0x000fe40000000000 */
[----:B------:R-:W-:Y:S01]  /*00a0*/  PLOP3.LUT P0, PT, PT, PT, UP1, 0x80, 0x0 ;  /* 0x000000000000781c */ /* 0x000fe20003f0f018 */
[----:B------:R-:W-:Y:S01]  /*00b0*/  ULDC.64 UR4, c[0x0][0x2f8] ;  /* 0x0000be0000047ab9 */ /* 0x000fe20000000a00 */
[----:B------:R-:W-:Y:S01]  /*00c0*/  PLOP3.LUT P2, PT, PT, PT, UP2, 0x80, 0x0 ;  /* 0x000000000000781c */ /* 0x000fe20003f4f028 */
[----:B------:R-:W-:-:S02]  /*00d0*/  UISETP.NE.AND UP3, UPT, UR6, URZ, UPT ;  /* 0x0000003f0600728c */ /* 0x000fc4000bf65270 */
[----:B------:R-:W-:Y:S01]  /*00e0*/  UISETP.EQ.U32.AND UP0, UPT, UR4, URZ, UPT ;  /* 0x0000003f0400728c */ /* 0x000fe2000bf02070 */
[----:B------:R-:W-:Y:S01]  /*00f0*/  ULDC.64 UR20, c[0x0][0x208] ;  /* 0x0000820000147ab9 */ /* 0x000fe20000000a00 */
[----:B------:R-:W-:Y:S02]  /*0100*/  ULDC.64 UR6, c[0x0][0x2f8] ;  /* 0x0000be0000067ab9 */ /* 0x000fe40000000a00 */
[----:B------:R-:W-:Y:S02]  /*0110*/  UISETP.EQ.OR.EX UP0, UPT, UR5, URZ, !UP3, UP0 ;  /* 0x0000003f0500728c */ /* 0x000fe4000df02700 */
[----:B-1----:R-:W-:-:S06]  /*0120*/  UIMAD.WIDE UR8, UR28, 0x4, UR8 ;  /* 0x000000041c0878a5 */ /* 0x002fcc000f8e0208 */
[----:B------:R-:W-:Y:S02]  /*0130*/  IMAD.U32 R10, RZ, RZ, UR8 ;  /* 0x00000008ff0a7e24 */ /* 0x000fe4000f8e00ff */
[----:B------:R-:W-:Y:S01]  /*0140*/  IMAD.U32 R11, RZ, RZ, UR9 ;  /* 0x00000009ff0b7e24 */ /* 0x000fe2000f8e00ff */
[----:B------:R-:W-:Y:S02]  /*0150*/  @UP1 ULDC.64 UR8, c[0x0][0x300] ;  /* 0x0000c00000081ab9 */ /* 0x000fe40000000a00 */
[----:B------:R-:W-:Y:S02]  /*0160*/  @UP1 UIMAD.WIDE UR8, UR28, 0x4, UR8 ;  /* 0x000000041c0818a5 */ /* 0x000fe4000f8e0208 */
[----:B------:R-:W2:Y:S04]  /*0170*/  @P2 LDG.E R4, desc[UR20][R10.64] ;  /* 0x000000140a042981 */ /* 0x000ea8000c1e1900 */
[----:B------:R-:W-:Y:S01]  /*0180*/  IMAD.U32 R8, RZ, RZ, UR8 ;  /* 0x00000008ff087e24 */ /* 0x000fe2000f8e00ff */
[----:B------:R-:W3:Y:S01]  /*0190*/  @P2 LDG.E R0, desc[UR20][R10.64+0x4] ;  /* 0x000004140a002981 */ /* 0x000ee2000c1e1900 */
[----:B------:R-:W-:Y:S01]  /*01a0*/  IMAD.U32 R9, RZ, RZ, UR9 ;  /* 0x00000009ff097e24 */ /* 0x000fe2000f8e00ff */
[----:B------:R-:W-:Y:S01]  /*01b0*/  PLOP3.LUT P1, PT, PT, PT, UP0, 0x80, 0x0 ;  /* 0x000000000000781c */ /* 0x000fe20003f2f008 */
[----:B------:R-:W-:-:S03]  /*01c0*/  UIMAD.WIDE UR6, UR28, 0x4, UR6 ;  /* 0x000000041c0678a5 */ /* 0x000fc6000f8e0206 */
[----:B------:R-:W4:Y:S03]  /*01d0*/  @P0 LDG.E R2, desc[UR20][R8.64] ;  /* 0x0000001408020981 */ /* 0x000f26000c1e1900 */
[----:B------:R-:W-:Y:S02]  /*01e0*/  IMAD.U32 R6, RZ, RZ, UR6 ;  /* 0x00000006ff067e24 */ /* 0x000fe4000f8e00ff */
        /* <DEDUP_REMOVED lines=12> */
[----:B------:R-:W-:Y:S01]  /*02b0*/  @UP2 UIADD3 UR19, UR19, -UR17, URZ ;  /* 0x8000001113132290 */ /* 0x000fe2000fffe03f */
[----:B-----5:R-:W-:-:S06]  /*02c0*/  @!P1 R2UR UR8, R3 ;  /* 0x00000000030892ca */ /* 0x020fcc00000e0000 */
[----:B------:R-:W-:Y:S01]  /*02d0*/  @!UP2 ULDC UR19, c[0x0][0x2c4] ;  /* 0x0000b1000013aab9 */ /* 0x000fe20000000800 */
[----:B-1----:R-:W-:Y:S08]  /*02e0*/  @!P0 BRA `(.L_x_649) ;  /* 0x00000000001c8947 */ /* 0x002ff00003800000 */
[----:B------:R-:W-:-:S13]  /*02f0*/  PLOP3.LUT P0, PT, PT, PT, UP3, 0x80, 0x0 ;  /* 0x000000000000781c */ /* 0x000fda0003f0f038 */
[----:B------:R-:W2:Y:S04]  /*0300*/  @P0 LDG.E R0, desc[UR20][R6.64+0x4] ;  /* 0x0000041406000981 */ /* 0x000ea8000c1e1900 */
[----:B------:R-:W3:Y:S01]  /*0310*/  @!P0 LDG.E R2, desc[UR20][R6.64] ;  /* 0x0000001406028981 */ /* 0x000ee2000c1e1900 */
[----:B--2---:R-:W-:-:S13]  /*0320*/  @P0 R2UR UR6, R0 ;  /* 0x00000000000602ca */ /* 0x004fda00000e0000 */
[----:B------:R-:W-:-:S07]  /*0330*/  @UP3 UIADD3 UR6, UR6, -UR8, URZ ;  /* 0x8000000806063290 */ /* 0x000fce000fffe03f */
[----:B---3--:R-:W-:Y:S01]  /*0340*/  @!P0 R2UR UR6, R2 ;  /* 0x00000000020682ca */ /* 0x008fe200000e0000 */
[----:B------:R-:W-:-:S14]  /*0350*/  BRA `(.L_x_650) ;  /* 0x0000000000047947 */ /* 0x000fdc0003800000 */
.L_x_649:
[----:B------:R-:W-:-:S05]  /*0360*/  ULDC UR6, c[0x0][0x2c8] ;  /* 0x0000b20000067ab9 */ /* 0x000fca0000000800 */
.L_x_650:
        /* <DEDUP_REMOVED lines=47> */
[----:B------:R-:W-:Y:S01]  /*0660*/  SHF.R.S32.HI R9, RZ, 0x3, R10 ;  /* 0x00000003ff097819 */ /* 0x000fe2000001140a */
[----:B------:R-:W-:Y:S01]  /*0670*/  @UP1 UIMAD.WIDE.U32 UR12, UR17, UR4, URZ ;  /* 0x00000004110c12a5 */ /* 0x000fe2000f8e003f */
[----:B------:R-:W-:Y:S01]  /*0680*/  SHF.R.S32.HI R16, RZ, 0x2, R15 ;  /* 0x00000002ff107819 */ /* 0x000fe2000001140f */
[----:B------:R-:W-:-:S02]  /*0690*/  @UP0 ULDC.64 UR10, c[0x0][0x248] ;  /* 0x00009200000a0ab9 */ /* 0x000fc40000000a00 */
[----:B------:R-:W-:Y:S01]  /*06a0*/  @UP1 UIMAD UR6, UR17, UR5, UR13 ;  /* 0x00000005110612a4 */ /* 0x000fe2000f8e020d */
[----:B------:R-:W-:Y:S01]  /*06b0*/  IMAD.SHL.U32 R19, R9, 0x40, RZ ;  /* 0x0000004009137824 */ /* 0x000fe200078e00ff */
[----:B------:R-:W-:Y:S01]  /*06c0*/  @UP0 UIADD3 UR13, UR7, UR8, URZ ;  /* 0x00000008070d0290 */ /* 0x000fe2000fffe03f */
[----:B-1----:R-:W-:Y:S01]  /*06d0*/  IABS R0, R5 ;  /* 0x0000000500007213 */ /* 0x002fe20000000000 */
[----:B------:R-:W-:Y:S02]  /*06e0*/  @!UP1 ULDC.64 UR4, c[0x0][0x228] ;  /* 0x00008a0000049ab9 */ /* 0x000fe40000000a00 */
[----:B------:R-:W-:Y:S01]  /*06f0*/  @UP0 UIMAD.WIDE.U32 UR32, UR13, UR10, URZ ;  /* 0x0000000a0d2002a5 */ /* 0x000fe2000f8e003f */
[----:B------:R-:W-:Y:S01]  /*0700*/  LOP3.LUT R19, R19, 0xc0, RZ, 0xc0, !PT ;  /* 0x000000c013137812 */ /* 0x000fe200078ec0ff */
[----:B------:R-:W1:Y:S01]  /*0710*/  I2F.RP R8, R0 ;  /* 0x0000000000087306 */ /* 0x000e620000209400 */
[----:B------:R-:W-:Y:S02]  /*0720*/  @!UP1 UIMAD UR9, UR9, UR4, URZ ;  /* 0x00000004090992a4 */ /* 0x000fe4000f8e023f */
[----:B------:R-:W-:Y:S01]  /*0730*/  @!UP1 UIMAD.WIDE.U32 UR14, UR28, UR4, URZ ;  /* 0x000000041c0e92a5 */ /* 0x000fe2000f8e003f */
[----:B--2---:R-:W-:Y:S01]  /*0740*/  IABS R2, R2 ;  /* 0x0000000200027213 */ /* 0x004fe20000000000 */
[----:B------:R-:W-:-:S02]  /*0750*/  @!UP1 UIMAD UR5, UR28, UR5, UR9 ;  /* 0x000000051c0592a4 */ /* 0x000fc4000f8e0209 */
[----:B------:R-:W-:Y:S01]  /*0760*/  @UP0 UIMAD UR13, UR13, UR11, URZ ;  /* 0x0000000b0d0d02a4 */ /* 0x000fe2000f8e023f */
[----:B------:R-:W-:Y:S01]  /*0770*/  @UP1 UMOV UR26, UR12 ;  /* 0x0000000c001a1c82 */ /* 0x000fe20008000000 */
[----:B------:R-:W-:Y:S02]  /*0780*/  @UP0 UMOV UR24, UR32 ;  /* 0x0000002000180c82 */ /* 0x000fe40008000000 */
[----:B------:R-:W-:Y:S02]  /*0790*/  @UP0 UIADD3 UR13, UR33, UR13, URZ ;  /* 0x0000000d210d0290 */ /* 0x000fe4000fffe03f */
[----:B------:R-:W-:Y:S01]  /*07a0*/  @!UP1 UIADD3 UR6, UR15, UR5, URZ ;  /* 0x000000050f069290 */ /* 0x000fe2000fffe03f */
[----:B-1----:R-:W1:Y:S01]  /*07b0*/  MUFU.RCP R6, R8 ;  /* 0x0000000800067308 */ /* 0x002e620000001000 */
[----:B------:R-:W-:Y:S01]  /*07c0*/  @!UP1 UMOV UR26, UR14 ;  /* 0x0000000e001a9c82 */ /* 0x000fe20008000000 */
[----:B-1----:R-:W-:Y:S01]  /*07d0*/  VIADD R6, R6, 0xffffffe ;  /* 0x0ffffffe06067836 */ /* 0x002fe20000000000 */
[----:B------:R-:W-:-:S05]  /*07e0*/  LEA.HI R8, R13, R4, RZ, 0x5 ;  /* 0x000000040d087211 */ /* 0x000fca00078f28ff */
[----:B------:R-:W1:Y:S01]  /*07f0*/  F2I.FTZ.U32.TRUNC.NTZ R7, R6 ;  /* 0x0000000600077305 */ /* 0x000e62000021f000 */
[----:B------:R-:W-:Y:S01]  /*0800*/  SHF.R.S32.HI R149, RZ, 0x5, R8 ;  /* 0x00000005ff957819 */ /* 0x000fe20000011408 */
[----:B-1----:R-:W-:Y:S02]  /*0810*/  IMAD.MOV R3, RZ, RZ, -R7 ;  /* 0x000000ffff037224 */ /* 0x002fe400078e0a07 */
[----:B------:R-:W-:Y:S02]  /*0820*/  IMAD.MOV.U32 R6, RZ, RZ, RZ ;  /* 0x000000ffff067224 */ /* 0x000fe400078e00ff */
[----:B------:R-:W-:-:S04]  /*0830*/  IMAD R3, R3, R0, RZ ;  /* 0x0000000003037224 */ /* 0x000fc800078e02ff */
[----:B------:R-:W-:Y:S01]  /*0840*/  IMAD.HI.U32 R3, R7, R3, R6 ;  /* 0x0000000307037227 */ /* 0x000fe200078e0006 */
[C---:B------:R-:W-:Y:S02]  /*0850*/  LOP3.LUT R7, R15.reuse, 0xfffffffc, RZ, 0xc0, !PT ;  /* 0xfffffffc0f077812 */ /* 0x040fe400078ec0ff */
[----:B------:R-:W-:-:S03]  /*0860*/  LEA.HI R15, R15, R16, RZ, 0x1 ;  /* 0x000000100f0f7211 */ /* 0x000fc600078f08ff */
[----:B------:R-:W-:Y:S01]  /*0870*/  IMAD.HI.U32 R11, R3, R2, RZ ;  /* 0x00000002030b7227 */ /* 0x000fe200078e00ff */
[----:B------:R-:W-:-:S03]  /*0880*/  LOP3.LUT R15, R15, 0x7fffffe, RZ, 0xc0, !PT ;  /* 0x07fffffe0f0f7812 */ /* 0x000fc600078ec0ff */
[----:B------:R-:W-:Y:S02]  /*0890*/  IMAD.IADD R236, R4, 0x1, -R7 ;  /* 0x0000000104ec7824 */ /* 0x000fe400078e0a07 */
[----:B------:R-:W-:Y:S02]  /*08a0*/  IMAD.MOV R3, RZ, RZ, -R11 ;  /* 0x000000ffff037224 */ /* 0x000fe400078e0a0b */
[----:B------:R-:W-:Y:S02]  /*08b0*/  IMAD.SHL.U32 R236, R236, 0x8, RZ ;  /* 0x00000008ecec7824 */ /* 0x000fe400078e00ff */
[----:B------:R-:W-:Y:S01]  /*08c0*/  IMAD R3, R0, R3, R2 ;  /* 0x0000000300037224 */ /* 0x000fe200078e0202 */
[----:B------:R-:W-:Y:S02]  /*08d0*/  SHF.R.U32.HI R2, RZ, 0x3, R19 ;  /* 0x00000003ff027819 */ /* 0x000fe40000011613 */
[----:B------:R-:W-:Y:S01]  /*08e0*/  LOP3.LUT R7, R19, 0x18, R236, 0xf8, !PT ;  /* 0x0000001813077812 */ /* 0x000fe200078ef8ec */
        /* <DEDUP_REMOVED lines=15> */
.L_x_652:
        /* <DEDUP_REMOVED lines=24> */
[----:B------:R-:W-:Y:S01]  /*0b60*/  UIADD3 UR12, UR15, UR5, URZ ;  /* 0x000000050f0c7290 */ /* 0x000fe2000fffe03f */
[----:B------:R-:W-:-:S11]  /*0b70*/  UMOV UR16, UR14 ;  /* 0x0000000e00107c82 */ /* 0x000fd60008000000 */
.L_x_653:
[----:B------:R-:W1:Y:S01]  /*0b80*/  S2UR UR15, SR_CgaCtaId ;  /* 0x00000000000f79c3 */ /* 0x000e620000008800 */
[----:B------:R-:W-:Y:S01]  /*0b90*/  UIADD3 UR14, -UR31, UR19, URZ ;  /* 0x000000131f0e7290 */ /* 0x000fe2000fffe13f */
[----:B------:R-:W-:Y:S01]  /*0ba0*/  @!P1 IMAD.IADD R3, R3, 0x1, -R0 ;  /* 0x0000000103039824 */ /* 0x000fe200078e0a00 */
[----:B------:R-:W-:Y:S01]  /*0bb0*/  SHF.R.S32.HI R237, RZ, 0x1f, R236 ;  /* 0x0000001fffed7819 */ /* 0x000fe200000114ec */
[----:B------:R-:W-:Y:S01]  /*0bc0*/  ULDC.64 UR4, c[0x0][0x258] ;  /* 0x0000960000047ab9 */ /* 0x000fe20000000a00 */
[----:B------:R-:W-:Y:S01]  /*0bd0*/  IADD3 R6, P0, R236, UR26, RZ ;  /* 0x0000001aec067c10 */ /* 0x000fe2000ff1e0ff */
[----:B------:R-:W-:Y:S01]  /*0be0*/  UIMAD UR7, UR29, UR4, URZ ;  /* 0x000000041d0772a4 */ /* 0x000fe2000f8e023f */
[C---:B------:R-:W-:Y:S01]  /*0bf0*/  ISETP.GE.AND P3, PT, R16.reuse, UR14, PT ;  /* 0x0000000e10007c0c */ /* 0x040fe2000bf66270 */
[----:B------:R-:W-:Y:S01]  /*0c00*/  IMAD.U32 R14, RZ, RZ, UR4 ;  /* 0x00000004ff0e7e24 */ /* 0x000fe2000f8e00ff */
[----:B------:R-:W-:Y:S01]  /*0c10*/  ISETP.GE.U32.AND P6, PT, R3, R0, PT ;  /* 0x000000000300720c */ /* 0x000fe20003fc6070 */
[----:B------:R-:W-:Y:S01]  /*0c20*/  UIMAD UR5, UR30, UR5, UR7 ;  /* 0x000000051e0572a4 */ /* 0x000fe2000f8e0207 */
[----:B------:R-:W-:Y:S01]  /*0c30*/  IADD3.X R7, R237, UR6, RZ, P0, !PT ;  /* 0x00000006ed077c10 */ /* 0x000fe200087fe4ff */
[----:B------:R-:W-:Y:S01]  /*0c40*/  UMOV UR4, 0x400 ;  /* 0x0000040000047882 */ /* 0x000fe20000000000 */
[C---:B------:R-:W-:Y:S01]  /*0c50*/  LOP3.LUT R2, R5.reuse, UR30, RZ, 0x3c, !PT ;  /* 0x0000001e05027c12 */ /* 0x040fe2000f8e3cff */
[----:B------:R-:W-:Y:S01]  /*0c60*/  VIADD R3, R16, 0x20 ;  /* 0x0000002010037836 */ /* 0x000fe20000000000 */
[----:B------:R-:W-:Y:S01]  /*0c70*/  SHF.R.S32.HI R17, RZ, 0x1f, R16 ;  /* 0x0000001fff117819 */ /* 0x000fe20000011410 */
[----:B------:R-:W-:Y:S01]  /*0c80*/  IMAD.WIDE.U32 R14, R14, UR30, R6 ;  /* 0x0000001e0e0e7c25 */ /* 0x000fe2000f8e0006 */
[----:B------:R-:W-:Y:S01]  /*0c90*/  ISETP.GE.AND P4, PT, R2, RZ, PT ;  /* 0x000000ff0200720c */ /* 0x000fe20003f86270 */
[----:B------:R-:W-:Y:S01]  /*0ca0*/  BSSY B0, `(.L_x_654) ;  /* 0x0000022000007945 */ /* 0x000fe20003800000 */
[----:B------:R-:W-:Y:S01]  /*0cb0*/  ISETP.NE.AND P5, PT, R5, RZ, PT ;  /* 0x000000ff0500720c */ /* 0x000fe20003fa5270 */
[C---:B------:R-:W-:Y:S01]  /*0cc0*/  VIADD R2, R16.reuse, 0x40 ;  /* 0x0000004010027836 */ /* 0x040fe20000000000 */
[----:B------:R-:W-:Y:S01]  /*0cd0*/  ISETP.GE.AND P2, PT, R3, UR14, PT ;  /* 0x0000000e03007c0c */ /* 0x000fe2000bf46270 */
[----:B------:R-:W-:Y:S01]  /*0ce0*/  VIADD R0, R16, 0x60 ;  /* 0x0000006010007836 */ /* 0x000fe20000000000 */
[----:B-1----:R-:W-:Y:S01]  /*0cf0*/  ULEA UR4, UR15, UR4, 0x18 ;  /* 0x000000040f047291 */ /* 0x002fe2000f8ec03f */
[----:B------:R-:W-:-:S02]  /*0d00*/  IMAD.U32 R21, RZ, RZ, UR18 ;  /* 0x00000012ff157e24 */ /* 0x000fc4000f8e00ff */
        /* <DEDUP_REMOVED lines=27> */
.L_x_655:
[----:B------:R-:W-:Y:S05]  /*0ec0*/  BSYNC B0 ;  /* 0x0000000000007941 */ /* 0x000fea0003800000 */
.L_x_654:
        /* <DEDUP_REMOVED lines=22> */
.L_x_657:
[----:B------:R-:W-:Y:S05]  /*1030*/  BSYNC B0 ;  /* 0x0000000000007941 */ /* 0x000fea0003800000 */
.L_x_656:
        /* <DEDUP_REMOVED lines=22> */
.L_x_659:
[----:B------:R-:W-:Y:S05]  /*11a0*/  BSYNC B0 ;  /* 0x0000000000007941 */ /* 0x000fea0003800000 */
.L_x_658:
        /* <DEDUP_REMOVED lines=21> */
.L_x_661:
[----:B------:R-:W-:Y:S05]  /*1300*/  BSYNC B0 ;  /* 0x0000000000007941 */ /* 0x000fea0003800000 */
.L_x_660:
[----:B-1----:R-:W-:Y:S01]  /*1310*/  MOV R6, R11 ;  /* 0x0000000b00067202 */ /* 0x002fe20000000f00 */
[----:B------:R-:W-:Y:S01]  /*1320*/  IMAD R7, R17, UR10, RZ ;  /* 0x0000000a11077c24 */ /* 0x000fe2000f8e02ff */
[----:B------:R-:W-:Y:S01]  /*1330*/  UIADD3 UR5, UR22, -0x1, URZ ;  /* 0xffffffff16057890 */ /* 0x000fe2000fffe03f */
[----:B------:R-:W-:Y:S01]  /*1340*/  IMAD.WIDE.U32 R18, R16, UR10, R236 ;  /* 0x0000000a10127c25 */ /* 0x000fe2000f8e00ec */
[----:B------:R-:W-:Y:S01]  /*1350*/  @!P4 IADD3 R6, -R6, RZ, RZ ;  /* 0x000000ff0606c210 */ /* 0x000fe20007ffe1ff */
[----:B------:R-:W-:Y:S01]  /*1360*/  ULDC.64 UR6, c[0x0][0x260] ;  /* 0x0000980000067ab9 */ /* 0x000fe20000000a00 */
[----:B------:R-:W-:Y:S01]  /*1370*/  @!P5 LOP3.LUT R6, RZ, R5, RZ, 0x33, !PT ;  /* 0x00000005ff06d212 */ /* 0x000fe200078e33ff */
        /* <DEDUP_REMOVED lines=19> */
[----:B------:R-:W-:Y:S01]  /*14b0*/  MOV R19, UR5 ;  /* 0x0000000500137c02 */ /* 0x000fe20008000f00 */
[----:B------:R-:W-:Y:S01]  /*14c0*/  UIMAD UR12, UR32, UR24, UR12 ;  /* 0x00000018200c72a4 */ /* 0x000fe2000f8e020c */
[----:B------:R-:W-:Y:S01]  /*14d0*/  IADD3 R233, R231, R233, RZ ;  /* 0x000000e9e7e97210 */ /* 0x000fe20007ffe0ff */
        /* <DEDUP_REMOVED lines=24> */
.L_x_663:
[----:B------:R-:W-:Y:S05]  /*1660*/  BSYNC B0 ;  /* 0x0000000000007941 */ /* 0x000fea0003800000 */
.L_x_662:
        /* <DEDUP_REMOVED lines=8> */
[----:B------:R-:W-:Y:S01]  /*16f0*/  IADD3 R12, P0, R18, UR16, RZ ;  /* 0x00000010120c7c10 */ /* 0x000fe2000ff1e0ff */
[----:B------:R-:W-:-:S03]  /*1700*/  ULDC.64 UR6, c[0x0][0x218] ;  /* 0x0000860000067ab9 */ /* 0x000fc60000000a00 */
[----:B------:R-:W-:Y:S02]  /*1710*/  IADD3.X R5, R21, UR15, RZ, P0, !PT ;  /* 0x0000000f15057c10 */ /* 0x000fe400087fe4ff */
[----:B-1----:R-:W-:-:S04]  /*1720*/  LEA R14, P0, R12, UR6, 0x1 ;  /* 0x000000060c0e7c11 */ /* 0x002fc8000f8008ff */
[----:B------:R-:W-:-:S05]  /*1730*/  LEA.HI.X R15, R12, UR7, R5, 0x1, P0 ;  /* 0x000000070c0f7c11 */ /* 0x000fca00080f0c05 */
[----:B------:R-:W-:Y:S01]  /*1740*/  @!PT LDS RZ, [RZ] ;  /* 0x00000000fffff984 */ /* 0x000fe20000000800 */
[----:B------:R-:W-:Y:S01]  /*1750*/  @!PT LDS RZ, [RZ] ;  /* 0x00000000fffff984 */ /* 0x000fe20000000800 */
[----:B------:R-:W-:Y:S01]  /*1760*/  @!PT LDS RZ, [RZ] ;  /* 0x00000000fffff984 */ /* 0x000fe20000000800 */
[----:B------:R1:W-:Y:S04]  /*1770*/  LDGSTS.E.BYPASS.LTC128B.128 [R229+0x2800], desc[UR20][R14.64] ;  /* 0x028000000ee57fae */ /* 0x0003e8000b901d54 */
.L_x_665:
[----:B------:R-:W-:Y:S05]  /*1780*/  BSYNC B0 ;  /* 0x0000000000007941 */ /* 0x000fea0003800000 */
.L_x_664:
        /* <DEDUP_REMOVED lines=18> */
.L_x_667:
[----:B------:R-:W-:Y:S05]  /*18b0*/  BSYNC B0 ;  /* 0x0000000000007941 */ /* 0x000fea0003800000 */
.L_x_666:
        /* <DEDUP_REMOVED lines=18> */
.L_x_669:
[----:B------:R-:W-:Y:S05]  /*19e0*/  BSYNC B0 ;  /* 0x0000000000007941 */ /* 0x000fea0003800000 */
.L_x_668:
        /* <DEDUP_REMOVED lines=13> */
[----:B-1----:R-:W-:Y:S01]  /*1ac0*/  LOP3.LUT R15, R8, 0xffffffe0, RZ, 0xc0, !PT ;  /* 0xffffffe0080f7812 */ /* 0x002fe200078ec0ff */
[----:B------:R-:W-:Y:S01]  /*1ad0*/  @UP1 ULEA UR12, UP0, UR34, UR12, 0x2 ;  /* 0x0000000c220c1291 */ /* 0x000fe2000f80103f */
[----:B------:R-:W-:Y:S01]  /*1ae0*/  ISETP.GE.AND P3, PT, R3, UR26, PT ;  /* 0x0000001a03007c0c */ /* 0x000fe2000bf66270 */
[----:B------:R-:W-:Y:S01]  /*1af0*/  @UP1 UIADD3 UR7, UR35, UR7, URZ ;  /* 0x0000000723071290 */ /* 0x000fe2000fffe03f */
[----:B------:R-:W-:-:S04]  /*1b00*/  DEPBAR.LE SB0, 0x0 ;  /* 0x000080000000791a */ /* 0x000fc80000000000 */
[----:B------:R-:W-:Y:S01]  /*1b10*/  @UP1 ULEA.HI.X UR13, UR34, UR13, UR7, 0x2, UP0 ;  /* 0x0000000d220d1291 */ /* 0x000fe200080f1407 */
[----:B------:R-:W-:Y:S01]  /*1b20*/  IMAD.U32 R18, RZ, RZ, UR12 ;  /* 0x0000000cff127e24 */ /* 0x000fe2000f8e00ff */
[----:B------:R-:W-:Y:S01]  /*1b30*/  ISETP.GE.AND P2, PT, R2, UR26, PT ;  /* 0x0000001a02007c0c */ /* 0x000fe2000bf46270 */
[----:B------:R-:W-:-:S03]  /*1b40*/  @UP1 ULDC UR6, c[0x0][0x2e8] ;  /* 0x0000ba0000061ab9 */ /* 0x000fc60000000800 */
[----:B------:R-:W-:-:S05]  /*1b50*/  IMAD.U32 R19, RZ, RZ, UR13 ;  /* 0x0000000dff137e24 */ /* 0x000fca000f8e00ff */
[----:B------:R-:W5:Y:S01]  /*1b60*/  @P0 LDG.E R5, desc[UR20][R18.64] ;  /* 0x0000001412050981 */ /* 0x000f62000c1e1900 */
[----:B------:R-:W-:Y:S01]  /*1b70*/  SHF.R.S32.HI R12, RZ, 0x4, R13 ;  /* 0x00000004ff0c7819 */ /* 0x000fe2000001140d */
[----:B------:R-:W-:Y:S01]  /*1b80*/  IMAD.IADD R228, R4, 0x1, -R15 ;  /* 0x0000000104e47824 */ /* 0x000fe200078e0a0f */
[C---:B------:R-:W-:Y:S01]  /*1b90*/  LOP3.LUT R151, R13.reuse, 0xfffffff0, RZ, 0xc0, !PT ;  /* 0xfffffff00d977812 */ /* 0x040fe200078ec0ff */
[----:B------:R-:W5:Y:S01]  /*1ba0*/  @P0 MUFU.RCP R14, UR6 ;  /* 0x00000006000e0d08 */ /* 0x000f620008001000 */
[----:B------:R-:W-:Y:S01]  /*1bb0*/  LEA.HI R147, R13, R12, RZ, 0x1 ;  /* 0x0000000c0d937211 */ /* 0x000fe200078f08ff */
[----:B------:R-:W-:Y:S01]  /*1bc0*/  IMAD.SHL.U32 R9, R9, 0x8, RZ ;  /* 0x0000000809097824 */ /* 0x000fe200078e00ff */
[----:B------:R-:W-:Y:S01]  /*1bd0*/  LOP3.LUT R3, R10, 0xfffffff8, RZ, 0xc0, !PT ;  /* 0xfffffff80a037812 */ /* 0x000fe200078ec0ff */
[----:B------:R-:W-:Y:S01]  /*1be0*/  IMAD.IADD R151, R4, 0x1, -R151 ;  /* 0x0000000104977824 */ /* 0x000fe200078e0a97 */
[----:B------:R-:W-:Y:S01]  /*1bf0*/  LOP3.LUT R147, R147, 0xfffffffe, RZ, 0xc0, !PT ;  /* 0xfffffffe93937812 */ /* 0x000fe200078ec0ff */
[----:B------:R-:W-:Y:S01]  /*1c00*/  USHF.L.U64.HI UR28, UR8, 0x7, UR9 ;  /* 0x00000007081c7899 */ /* 0x000fe20008010209 */
[----:B------:R-:W-:Y:S01]  /*1c10*/  ISETP.GE.AND P1, PT, R0, UR26, PT ;  /* 0x0000001a00007c0c */ /* 0x000fe2000bf26270 */
[----:B------:R-:W-:Y:S01]  /*1c20*/  IMAD.IADD R158, R4, 0x1, -R3 ;  /* 0x00000001049e7824 */ /* 0x000fe200078e0a03 */
[----:B------:R-:W-:Y:S01]  /*1c30*/  SHF.R.S32.HI R3, RZ, 0x1f, R228 ;  /* 0x0000001fff037819 */ /* 0x000fe200000114e4 */
[----:B------:R-:W-:Y:S01]  /*1c40*/  IMAD.IADD R147, R12, 0x1, -R147 ;  /* 0x000000010c937824 */ /* 0x000fe200078e0a93 */
[----:B------:R-:W-:Y:S01]  /*1c50*/  LEA.HI R12, R151, R151, RZ, 0x1 ;  /* 0x00000097970c7211 */ /* 0x000fe200078f08ff */
[----:B------:R-:W-:Y:S01]  /*1c60*/  USHF.L.U32 UR29, UR8, 0x7, URZ ;  /* 0x00000007081d7899 */ /* 0x000fe2000800063f */
[----:B------:R-:W-:Y:S01]  /*1c70*/  LEA.HI R228, R3, R228, RZ, 0x2 ;  /* 0x000000e403e47211 */ /* 0x000fe200078f10ff */
[----:B------:R-:W-:Y:S01]  /*1c80*/  UIMAD UR12, UR28, UR5, URZ ;  /* 0x000000051c0c72a4 */ /* 0x000fe2000f8e023f */
[--C-:B------:R-:W-:Y:S01]  /*1c90*/  SHF.R.S32.HI R10, RZ, 0x1, R12.reuse ;  /* 0x00000001ff0a7819 */ /* 0x100fe2000001140c */
[----:B------:R-:W-:Y:S01]  /*1ca0*/  IMAD.U32 R15, RZ, RZ, UR5 ;  /* 0x00000005ff0f7e24 */ /* 0x000fe2000f8e00ff */
[----:B------:R-:W-:Y:S01]  /*1cb0*/  SHF.R.S32.HI R3, RZ, 0x1f, R12 ;  /* 0x0000001fff037819 */ /* 0x000fe2000001140c */
[----:B------:R-:W-:Y:S01]  /*1cc0*/  IMAD.IADD R11, R7, 0x1, R11 ;  /* 0x00000001070b7824 */ /* 0x000fe200078e020b */
[----:B------:R-:W-:Y:S01]  /*1cd0*/  LEA.HI R13, R158, R158, RZ, 0x1 ;  /* 0x0000009e9e0d7211 */ /* 0x000fe200078f08ff */
[----:B------:R-:W-:Y:S01]  /*1ce0*/  UIMAD UR12, UR32, UR29, UR12 ;  /* 0x0000001d200c72a4 */ /* 0x000fe2000f8e020c */
[----:B------:R-:W-:Y:S01]  /*1cf0*/  LEA.HI R3, R3, R10, RZ, 0x2 ;  /* 0x0000000a03037211 */ /* 0x000fe200078f10ff */
[----:B------:R-:W-:Y:S01]  /*1d00*/  UMOV UR6, URZ ;  /* 0x0000003f00067c82 */ /* 0x000fe20008000000 */
[----:B------:R-:W-:Y:S01]  /*1d10*/  SHF.R.S32.HI R2, RZ, 0x1f, R151 ;  /* 0x0000001fff027819 */ /* 0x000fe20000011497 */
[----:B------:R-:W-:Y:S01]  /*1d20*/  BSSY B0, `(.L_x_670) ;  /* 0x000003b000007945 */ /* 0x000fe20003800000 */
[----:B------:R-:W-:-:S02]  /*1d30*/  LOP3.LUT R3, R3, 0xfffffffc, RZ, 0xc0, !PT ;  /* 0xfffffffc03037812 */ /* 0x000fc400078ec0ff */
[----:B------:R-:W-:Y:S02]  /*1d40*/  SHF.R.S32.HI R0, RZ, 0x1, R13 ;  /* 0x00000001ff007819 */ /* 0x000fe4000001140d */
[----:B------:R-:W-:Y:S01]  /*1d50*/  LOP3.LUT R12, R12, 0x7fffffe, RZ, 0xc0, !PT ;  /* 0x07fffffe0c0c7812 */ /* 0x000fe200078ec0ff */
[----:B------:R-:W-:Y:S01]  /*1d60*/  IMAD.IADD R3, R10, 0x1, -R3 ;  /* 0x000000010a037824 */ /* 0x000fe200078e0a03 */
[----:B------:R-:W-:Y:S01]  /*1d70*/  LOP3.LUT R13, R13, 0x7fffffe, RZ, 0xc0, !PT ;  /* 0x07fffffe0d0d7812 */ /* 0x000fe200078ec0ff */
[----:B------:R-:W-:Y:S01]  /*1d80*/  IMAD.SHL.U32 R8, R0, 0x40, RZ ;  /* 0x0000004000087824 */ /* 0x000fe200078e00ff */
[----:B------:R-:W-:Y:S01]  /*1d90*/  LEA.HI R2, R2, R151, RZ, 0x3 ;  /* 0x0000009702027211 */ /* 0x000fe200078f18ff */
[----:B------:R-:W-:Y:S01]  /*1da0*/  IMAD.IADD R151, R151, 0x1, -R12 ;  /* 0x0000000197977824 */ /* 0x000fe200078e0a0c */
[----:B------:R-:W-:Y:S01]  /*1db0*/  BAR.SYNC.DEFER_BLOCKING 0x0 ;  /* 0x0000000000007b1d */ /* 0x000fe20000010000 */
[----:B------:R-:W-:Y:S01]  /*1dc0*/  ISETP.GE.AND P4, PT, R16, UR26, PT ;  /* 0x0000001a10007c0c */ /* 0x000fe2000bf86270 */
[----:B------:R-:W-:Y:S01]  /*1dd0*/  IMAD.IADD R158, R158, 0x1, -R13 ;  /* 0x000000019e9e7824 */ /* 0x000fe200078e0a0d */
[----:B------:R-:W-:Y:S01]  /*1de0*/  LOP3.LUT R8, R8, 0xc0, RZ, 0xc0, !PT ;  /* 0x000000c008087812 */ /* 0x000fe200078ec0ff */
[----:B------:R-:W-:Y:S01]  /*1df0*/  IMAD.SHL.U32 R12, R3, 0x40, RZ ;  /* 0x00000040030c7824 */ /* 0x000fe200078e00ff */
[----:B------:R-:W-:Y:S01]  /*1e00*/  LEA R13, R149, UR31, 0x4 ;  /* 0x0000001f950d7c11 */ /* 0x000fe2000f8e20ff */
[----:B------:R-:W-:Y:S01]  /*1e10*/  IMAD.SHL.U32 R2, R2, 0x20, RZ ;  /* 0x0000002002027824 */ /* 0x000fe200078e00ff */
[----:B------:R-:W-:Y:S01]  /*1e20*/  LOP3.LUT R9, R8, 0x8, R9, 0xf8, !PT ;  /* 0x0000000808097812 */ /* 0x000fe200078ef809 */
[C---:B------:R-:W-:Y:S01]  /*1e30*/  IMAD R158, R147.reuse, 0x8, R158 ;  /* 0x00000008939e7824 */ /* 0x040fe200078e029e */
[----:B------:R-:W-:Y:S01]  /*1e40*/  LOP3.LUT R12, R12, 0xc0, RZ, 0xc0, !PT ;  /* 0x000000c00c0c7812 */ /* 0x000fe200078ec0ff */
[----:B------:R-:W-:Y:S01]  /*1e50*/  IMAD.SHL.U32 R147, R147, 0x8, RZ ;  /* 0x0000000893937824 */ /* 0x000fe200078e00ff */
[----:B------:R-:W-:-:S02]  /*1e60*/  LOP3.LUT R2, R2, 0xffffff00, RZ, 0xc0, !PT ;  /* 0xffffff0002027812 */ /* 0x000fc400078ec0ff */
[----:B------:R-:W-:Y:S02]  /*1e70*/  SHF.R.U32.HI R8, RZ, 0x3, R8 ;  /* 0x00000003ff087819 */ /* 0x000fe40000011608 */
[----:B------:R-:W-:Y:S01]  /*1e80*/  LOP3.LUT R147, R12, 0x8, R147, 0xf8, !PT ;  /* 0x000000080c937812 */ /* 0x000fe200078ef893 */
[----:B------:R-:W-:Y:S01]  /*1e90*/  IMAD R10, R149, 0x200, R2 ;  /* 0x00000200950a7824 */ /* 0x000fe200078e0202 */
[----:B------:R-:W-:Y:S02]  /*1ea0*/  SHF.R.U32.HI R12, RZ, 0x3, R12 ;  /* 0x00000003ff0c7819 */ /* 0x000fe4000001160c */
[----:B------:R-:W-:Y:S01]  /*1eb0*/  SHF.R.S32.HI R228, RZ, 0x2, R228 ;  /* 0x00000002ffe47819 */ /* 0x000fe200000114e4 */
[----:B------:R-:W-:Y:S01]  /*1ec0*/  IMAD R10, R151, 0x20, R10 ;  /* 0x00000020970a7824 */ /* 0x000fe200078e020a */
[----:B------:R-:W-:Y:S02]  /*1ed0*/  LOP3.LUT R147, R147, R12, RZ, 0x3c, !PT ;  /* 0x0000000c93937212 */ /* 0x000fe400078e3cff */
[----:B------:R-:W-:Y:S01]  /*1ee0*/  LOP3.LUT R9, R9, R8, RZ, 0x3c, !PT ;  /* 0x0000000809097212 */ /* 0x000fe200078e3cff */
[----:B------:R1:W-:Y:S01]  /*1ef0*/  @P4 STS [R229+0x4000], RZ ;  /* 0x004000ffe5004388 */ /* 0x0003e20000000800 */
[----:B------:R-:W-:Y:S01]  /*1f00*/  IMAD.U32 R8, RZ, RZ, UR25 ;  /* 0x00000019ff087e24 */ /* 0x000fe2000f8e00ff */
[----:B------:R-:W-:Y:S01]  /*1f10*/  IADD3 R13, R13, 0x1, R228 ;  /* 0x000000010d0d7810 */ /* 0x000fe20007ffe0e4 */
[----:B------:R-:W-:Y:S01]  /*1f20*/  IMAD.IADD R159, R147, 0x1, R10 ;  /* 0x00000001939f7824 */ /* 0x000fe200078e020a */
[----:B------:R1:W-:Y:S01]  /*1f30*/  @P4 STS [R229+0x4004], RZ ;  /* 0x004004ffe5004388 */ /* 0x0003e20000000800 */
[----:B------:R-:W-:Y:S01]  /*1f40*/  IMAD.MOV.U32 R10, RZ, RZ, R6 ;  /* 0x000000ffff0a7224 */ /* 0x000fe200078e0006 */
[----:B------:R-:W-:Y:S01]  /*1f50*/  IADD3 R8, R8, -UR19, R13 ;  /* 0x8000001308087c10 */ /* 0x000fe2000fffe00d */
[----:B------:R-:W-:Y:S01]  /*1f60*/  IMAD.U32 R158, R158, 0x20, R9 ;  /* 0x000000209e9e7824 */ /* 0x000fe200078e0009 */
[----:B------:R1:W-:Y:S01]  /*1f70*/  @P4 STS.64 [R229+0x4008], RZ ;  /* 0x004008ffe5004388 */ /* 0x0003e20000000a00 */
[----:B------:R-:W-:-:S02]  /*1f80*/  LEA R159, R159, UR4, 0x1 ;  /* 0x000000049f9f7c11 */ /* 0x000fc4000f8e08ff */
[----:B------:R-:W-:Y:S02]  /*1f90*/  VIADD R8, R8, UR27 ;  /* 0x0000001b08087c36 */ /* 0x000fe40008000000 */
        /* <DEDUP_REMOVED lines=19> */
.L_x_671:
[----:B------:R-:W-:Y:S05]  /*20d0*/  BSYNC B0 ;  /* 0x0000000000007941 */ /* 0x000fea0003800000 */
.L_x_670:
        /* <DEDUP_REMOVED lines=19> */
.L_x_673:
[----:B------:R-:W-:Y:S05]  /*2210*/  BSYNC B0 ;  /* 0x0000000000007941 */ /* 0x000fea0003800000 */
.L_x_672:
        /* <DEDUP_REMOVED lines=19> */
.L_x_675:
[----:B------:R-:W-:Y:S05]  /*2350*/  BSYNC B0 ;  /* 0x0000000000007941 */ /* 0x000fea0003800000 */
.L_x_674:
        /* <DEDUP_REMOVED lines=19> */
.L_x_677:
[----:B------:R-:W-:Y:S05]  /*2490*/  BSYNC B0 ;  /* 0x0000000000007941 */ /* 0x000fea0003800000 */
.L_x_676:
[----:B------:R-:W-:Y:S01]  /*24a0*/  LDSM.16.M88.4 R92, [R158+0x2000] ;  /* 0x002000009e5c783b */ /* 0x000fe20000000200 */
[----:B------:R-:W-:Y:S01]  /*24b0*/  LOP3.LUT P1, RZ, R3, 0x2, RZ, 0xc0, !PT ;  /* 0x0000000203ff7812 */ /* 0x000fe2000782c0ff */
[----:B------:R-:W-:Y:S01]  /*24c0*/  IMAD.MOV.U32 R3, RZ, RZ, 0x10 ;  /* 0x00000010ff037424 */ /* 0x000fe200078e00ff */
[----:B------:R-:W-:Y:S01]  /*24d0*/  LOP3.LUT P0, RZ, R0, 0x2, RZ, 0xc0, !PT ;  /* 0x0000000200ff7812 */ /* 0x000fe2000780c0ff */
[----:B--2-4-:R-:W2:Y:S01]  /*24e0*/  LDSM.16.M88.4 R24, [R159+0x1000] ;  /* 0x001000009f18783b */ /* 0x014ea20000000200 */
[----:B------:R-:W-:Y:S01]  /*24f0*/  ULDC UR7, c[0x0][0x39c] ;  /* 0x0000e70000077ab9 */ /* 0x000fe20000000800 */
[----:B------:R-:W-:Y:S01]  /*2500*/  UISETP.GE.AND UP0, UPT, UR22, 0x2, UPT ;  /* 0x000000021600788c */ /* 0x000fe2000bf06270 */
[C---:B------:R-:W-:Y:S01]  /*2510*/  SEL R0, R3.reuse, 0xfffffff0, !P1 ;  /* 0xfffffff003007807 */ /* 0x040fe20004800000 */
[----:B------:R-:W4:Y:S01]  /*2520*/  LDSM.16.M88.4 R84, [R158+0x2400] ;  /* 0x002400009e54783b */ /* 0x000f220000000200 */
[----:B------:R-:W-:-:S03]  /*2530*/  SEL R3, R3, 0xfffffff0, !P0 ;  /* 0xfffffff003037807 */ /* 0x000fc60004000000 */
[----:B------:R-:W-:Y:S01]  /*2540*/  IMAD R157, R0, 0x2, R159 ;  /* 0x00000002009d7824 */ /* 0x000fe200078e029f */
[----:B------:R-:W5:Y:S01]  /*2550*/  LDSM.16.M88.4 R108, [R159] ;  /* 0x000000009f6c783b */ /* 0x000f620000000200 */
[----:B------:R-:W-:-:S03]  /*2560*/  IMAD R156, R3, 0x2, R158 ;  /* 0x00000002039c7824 */ /* 0x000fc600078e029e */
[----:B------:R-:W-:Y:S04]  /*2570*/  LDSM.16.M88.4 R104, [R157+0x1000] ;  /* 0x001000009d68783b */ /* 0x000fe80000000200 */
[----:B------:R-:W3:Y:S04]  /*2580*/  LDSM.16.M88.4 R140, [R156+0x2000] ;  /* 0x002000009c8c783b */ /* 0x000ee80000000200 */
[----:B------:R-:W3:Y:S04]  /*2590*/  LDSM.16.M88.4 R136, [R156+0x2400] ;  /* 0x002400009c88783b */ /* 0x000ee80000000200 */
[----:B-1----:R-:W1:Y:S04]  /*25a0*/  LDSM.16.M88.4 R12, [R157] ;  /* 0x000000009d0c783b */ /* 0x002e680000000200 */
[----:B------:R-:W1:Y:S04]  /*25b0*/  LDSM.16.M88.4 R76, [R158+0x2800] ;  /* 0x002800009e4c783b */ /* 0x000e680000000200 */
[----:B------:R-:W-:Y:S04]  /*25c0*/  LDSM.16.M88.4 R132, [R156+0x2800] ;  /* 0x002800009c84783b */ /* 0x000fe80000000200 */
[----:B------:R-:W-:Y:S01]  /*25d0*/  LDSM.16.M88.4 R60, [R158+0x3000] ;  /* 0x003000009e3c783b */ /* 0x000fe20000000200 */
[C---:B--2---:R-:W-:Y:S03]  /*25e0*/  HMMA.16816.F32.BF16 R20, R24.reuse, R92, RZ ;  /* 0x0000005c1814723c */ /* 0x044fe600000418ff */
[----:B------:R-:W2:Y:S04]  /*25f0*/  LDSM.16.M88.4 R68, [R158+0x2c00] ;  /* 0x002c00009e44783b */ /* 0x000ea80000000200 */
[----:B------:R-:W-:Y:S01]  /*2600*/  LDSM.16.M88.4 R124, [R156+0x3000] ;  /* 0x003000009c7c783b */ /* 0x000fe20000000200 */
[----:B----4-:R-:W-:Y:S03]  /*2610*/  HMMA.16816.F32.BF16 R16, R24, R84, RZ ;  /* 0x000000541810723c */ /* 0x010fe600000418ff */
[----:B------:R-:W-:Y:S03]  /*2620*/  LDSM.16.M88.4 R128, [R156+0x2c00] ;  /* 0x002c00009c80783b */ /* 0x000fe60000000200 */
[C---:B-----5:R-:W-:Y:S01]  /*2630*/  HMMA.16816.F32.BF16 R28, R108.reuse, R92, RZ ;  /* 0x0000005c6c1c723c */ /* 0x060fe200000418ff */
[----:B------:R-:W4:Y:S04]  /*2640*/  LDSM.16.M88.4 R52, [R158+0x3400] ;  /* 0x003400009e34783b */ /* 0x000f280000000200 */
[----:B------:R-:W5:Y:S01]  /*2650*/  LDSM.16.M88.4 R120, [R156+0x3400] ;  /* 0x003400009c78783b */ /* 0x000f620000000200 */
[----:B------:R-:W-:Y:S03]  /*2660*/  HMMA.16816.F32.BF16 R32, R108, R84, RZ ;  /* 0x000000546c20723c */ /* 0x000fe600000418ff */
[----:B------:R-:W-:Y:S03]  /*2670*/  LDSM.16.M88.4 R112, [R158+0x3c00] ;  /* 0x003c00009e70783b */ /* 0x000fe60000000200 */
[C---:B---3--:R-:W-:Y:S01]  /*2680*/  HMMA.16816.F32.BF16 R20, R104.reuse, R140, R20 ;  /* 0x0000008c6814723c */ /* 0x048fe20000041814 */
[----:B------:R-:W3:Y:S04]  /*2690*/  LDSM.16.M88.4 R36, [R158+0x3800] ;  /* 0x003800009e24783b */ /* 0x000ee80000000200 */
[----:B------:R-:W-:Y:S01]  /*26a0*/  LDSM.16.M88.4 R100, [R156+0x3800] ;  /* 0x003800009c64783b */ /* 0x000fe20000000200 */
[----:B------:R-:W-:Y:S03]  /*26b0*/  HMMA.16816.F32.BF16 R16, R104, R136, R16 ;  /* 0x000000886810723c */ /* 0x000fe60000041810 */
[----:B------:R-:W0:Y:S03]  /*26c0*/  LDGDEPBAR ;  /* 0x00000000000079af */ /* 0x000e260000000000 */
[C---:B-1----:R-:W-:Y:S06]  /*26d0*/  HMMA.16816.F32.BF16 R28, R12.reuse, R140, R28 ;  /* 0x0000008c0c1c723c */ /* 0x042fec000004181c */
[----:B------:R-:W-:Y:S06]  /*26e0*/  HMMA.16816.F32.BF16 R32, R12, R136, R32 ;  /* 0x000000880c20723c */ /* 0x000fec0000041820 */
[----:B------:R-:W-:Y:S01]  /*26f0*/  FMUL.FTZ R140, R20, UR7 ;  /* 0x00000007148c7c20 */ /* 0x000fe20008410000 */
[----:B------:R-:W-:Y:S01]  /*2700*/  FMUL.FTZ R145, R21, UR7 ;  /* 0x0000000715917c20 */ /* 0x000fe20008410000 */
[----:B------:R-:W-:Y:S01]  /*2710*/  FMUL.FTZ R9, R22, UR7 ;  /* 0x0000000716097c20 */ /* 0x000fe20008410000 */
[----:B------:R-:W-:Y:S01]  /*2720*/  FMUL.FTZ R136, R23, UR7 ;  /* 0x0000000717887c20 */ /* 0x000fe20008410000 */
[-C--:B------:R-:W-:Y:S02]  /*2730*/  HMMA.16816.F32.BF16 R44, R24, R76.reuse, RZ ;  /* 0x0000004c182c723c */ /* 0x080fe400000418ff */
[----:B------:R-:W-:Y:S01]  /*2740*/  FMUL.FTZ R16, R16, UR7 ;  /* 0x0000000710107c20 */ /* 0x000fe20008410000 */
[----:B------:R-:W-:Y:S01]  /*2750*/  FMUL.FTZ R17, R17, UR7 ;  /* 0x0000000711117c20 */ /* 0x000fe20008410000 */
[----:B------:R-:W-:Y:S01]  /*2760*/  FMUL.FTZ R18, R18, UR7 ;  /* 0x0000000712127c20 */ /* 0x000fe20008410000 */
[----:B------:R-:W-:Y:S01]  /*2770*/  MUFU.TANH R145, R145 ;  /* 0x0000009100917308 */ /* 0x000fe20000002400 */
[----:B------:R-:W-:Y:S02]  /*2780*/  HMMA.16816.F32.BF16 R20, R108, R76, RZ ;  /* 0x0000004c6c14723c */ /* 0x000fe400000418ff */
[----:B------:R-:W-:Y:S01]  /*2790*/  FMUL.FTZ R28, R28, UR7 ;  /* 0x000000071c1c7c20 */ /* 0x000fe20008410000 */
[----:B------:R-:W-:Y:S01]  /*27a0*/  FMUL.FTZ R29, R29, UR7 ;  /* 0x000000071d1d7c20 */ /* 0x000fe20008410000 */
[----:B------:R-:W-:Y:S01]  /*27b0*/  FMUL.FTZ R31, R31, UR7 ;  /* 0x000000071f1f7c20 */ /* 0x000fe20008410000 */
[----:B------:R-:W-:Y:S01]  /*27c0*/  FMUL.FTZ R5, R30, UR7 ;  /* 0x000000071e057c20 */ /* 0x000fe20008410000 */
[----:B--2---:R-:W-:Y:S01]  /*27d0*/  HMMA.16816.F32.BF16 R40, R24, R68, RZ ;  /* 0x000000441828723c */ /* 0x004fe200000418ff */
[----:B------:R-:W-:Y:S01]  /*27e0*/  MUFU.TANH R153, R16 ;  /* 0x0000001000997308 */ /* 0x000fe20000002400 */
[----:B------:R-:W-:Y:S01]  /*27f0*/  FMUL.FTZ R32, R32, UR7 ;  /* 0x0000000720207c20 */ /* 0x000fe20008410000 */
[----:B------:R-:W-:Y:S01]  /*2800*/  FMUL.FTZ R33, R33, UR7 ;  /* 0x0000000721217c20 */ /* 0x000fe20008410000 */
[----:B------:R-:W-:Y:S01]  /*2810*/  FMUL.FTZ R34, R34, UR7 ;  /* 0x0000000722227c20 */ /* 0x000fe20008410000 */
[----:B------:R-:W-:Y:S01]  /*2820*/  FMUL.FTZ R35, R35, UR7 ;  /* 0x0000000723237c20 */ /* 0x000fe20008410000 */
[----:B----4-:R-:W-:Y:S03]  /*2830*/  HMMA.16816.F32.BF16 R116, R108, R52, RZ ;  /* 0x000000346c74723c */ /* 0x010fe600000418ff */
[----:B------:R-:W-:Y:S03]  /*2840*/  MUFU.TANH R154, R17 ;  /* 0x00000011009a7308 */ /* 0x000fe60000002400 */
[-C--:B------:R-:W-:Y:S05]  /*2850*/  HMMA.16816.F32.BF16 R44, R104, R132.reuse, R44 ;  /* 0x00000084682c723c */ /* 0x080fea000004182c */
[----:B------:R-:W-:Y:S01]  /*2860*/  MUFU.TANH R141, R28 ;  /* 0x0000001c008d7308 */ /* 0x000fe20000002400 */
[----:B------:R-:W-:Y:S06]  /*2870*/  HMMA.16816.F32.BF16 R20, R12, R132, R20 ;  /* 0x000000840c14723c */ /* 0x000fec0000041814 */
[----:B------:R-:W-:Y:S01]  /*2880*/  HMMA.16816.F32.BF16 R40, R104, R128, R40 ;  /* 0x000000806828723c */ /* 0x000fe20000041828 */
[----:B------:R1:W-:Y:S01]  /*2890*/  MUFU.TANH R132, R18 ;  /* 0x0000001200847308 */ /* 0x0003e20000002400 */
[----:B------:R-:W-:-:S04]  /*28a0*/  FMUL.FTZ R133, R19, UR7 ;  /* 0x0000000713857c20 */ /* 0x000fc80008410000 */
[----:B-----5:R-:W-:Y:S03]  /*28b0*/  HMMA.16816.F32.BF16 R116, R12, R120, R116 ;  /* 0x000000780c74723c */ /* 0x020fe60000041874 */
[----:B------:R-:W-:Y:S03]  /*28c0*/  MUFU.TANH R144, R29 ;  /* 0x0000001d00907308 */ /* 0x000fe60000002400 */
[C---:B------:R-:W-:Y:S01]  /*28d0*/  HMMA.16816.F32.BF16 R96, R24.reuse, R94, RZ ;  /* 0x0000005e1860723c */ /* 0x040fe200000418ff */
[----:B------:R-:W-:Y:S01]  /*28e0*/  FMUL.FTZ R44, R44, UR7 ;  /* 0x000000072c2c7c20 */ /* 0x000fe20008410000 */
[----:B------:R-:W-:Y:S01]  /*28f0*/  FMUL.FTZ R45, R45, UR7 ;  /* 0x000000072d2d7c20 */ /* 0x000fe20008410000 */
[----:B------:R-:W-:Y:S02]  /*2900*/  FMUL.FTZ R46, R46, UR7 ;  /* 0x000000072e2e7c20 */ /* 0x000fe40008410000 */
[----:B------:R2:W4:Y:S01]  /*2910*/  MUFU.TANH R146, R31 ;  /* 0x0000001f00927308 */ /* 0x0005220000002400 */
[----:B-1----:R-:W-:Y:S01]  /*2920*/  HMMA.16816.F32.BF16 R16, R24, R60, RZ ;  /* 0x0000003c1810723c */ /* 0x002fe200000418ff */
[----:B------:R-:W-:Y:S01]  /*2930*/  FMUL.FTZ R155, R22, UR7 ;  /* 0x00000007169b7c20 */ /* 0x000fe20008410000 */
[----:B------:R-:W-:-:S04]  /*2940*/  FMUL.FTZ R160, R23, UR7 ;  /* 0x0000000717a07c20 */ /* 0x000fc80008410000 */
[----:B---3--:R-:W-:Y:S01]  /*2950*/  HMMA.16816.F32.BF16 R48, R108, R36, RZ ;  /* 0x000000246c30723c */ /* 0x008fe200000418ff */
[----:B------:R-:W-:Y:S01]  /*2960*/  MUFU.TANH R137, R32 ;  /* 0x0000002000897308 */ /* 0x000fe20000002400 */
[----:B------:R-:W-:Y:S01]  /*2970*/  FMUL.FTZ R40, R40, UR7 ;  /* 0x0000000728287c20 */ /* 0x000fe20008410000 */
[----:B------:R-:W-:Y:S01]  /*2980*/  FMUL.FTZ R41, R41, UR7 ;  /* 0x0000000729297c20 */ /* 0x000fe20008410000 */
[----:B------:R-:W-:Y:S01]  /*2990*/  FMUL.FTZ R167, R42, UR7 ;  /* 0x000000072aa77c20 */ /* 0x000fe20008410000 */
[----:B------:R-:W-:Y:S01]  /*29a0*/  FMUL.FTZ R168, R43, UR7 ;  /* 0x000000072ba87c20 */ /* 0x000fe20008410000 */
[----:B------:R-:W-:Y:S01]  /*29b0*/  HMMA.16816.F32.BF16 R56, R24, R54, RZ ;  /* 0x000000361838723c */ /* 0x000fe200000418ff */
[----:B------:R-:W-:Y:S01]  /*29c0*/  FMUL.FTZ R117, R117, UR7 ;  /* 0x0000000775757c20 */ /* 0x000fe20008410000 */
[----:B------:R-:W-:Y:S01]  /*29d0*/  FMUL.FTZ R116, R116, UR7 ;  /* 0x0000000774747c20 */ /* 0x000fe20008410000 */
[----:B------:R-:W-:Y:S01]  /*29e0*/  MUFU.TANH R148, R33 ;  /* 0x0000002100947308 */ /* 0x000fe20000002400 */
[----:B------:R-:W-:-:S02]  /*29f0*/  FMUL.FTZ R118, R118, UR7 ;  /* 0x0000000776767c20 */ /* 0x000fc40008410000 */
[----:B--2---:R-:W-:Y:S05]  /*2a00*/  HMMA.16816.F32.BF16 R28, R108, R68, RZ ;  /* 0x000000446c1c723c */ /* 0x004fea00000418ff */
[----:B------:R-:W-:Y:S01]  /*2a10*/  MUFU.TANH R150, R34 ;  /* 0x0000002200967308 */ /* 0x000fe20000002400 */
[----:B------:R-:W-:Y:S06]  /*2a20*/  HMMA.16816.F32.BF16 R16, R104, R124, R16 ;  /* 0x0000007c6810723c */ /* 0x000fec0000041810 */
[C---:B------:R-:W-:Y:S01]  /*2a30*/  HMMA.16816.F32.BF16 R72, R24.reuse, R70, RZ ;  /* 0x000000461848723c */ /* 0x040fe200000418ff */
[----:B------:R1:W-:Y:S05]  /*2a40*/  MUFU.TANH R152, R35 ;  /* 0x0000002300987308 */ /* 0x0003ea0000002400 */
[----:B------:R-:W-:Y:S03]  /*2a50*/  HMMA.16816.F32.BF16 R88, R24, R86, RZ ;  /* 0x000000561858723c */ /* 0x000fe600000418ff */
[----:B------:R-:W-:Y:S03]  /*2a60*/  MUFU.TANH R161, R44 ;  /* 0x0000002c00a17308 */ /* 0x000fe60000002400 */
[----:B------:R-:W-:Y:S05]  /*2a70*/  HMMA.16816.F32.BF16 R28, R12, R128, R28 ;  /* 0x000000800c1c723c */ /* 0x000fea000004181c */
[----:B------:R-:W-:Y:S01]  /*2a80*/  MUFU.TANH R162, R45 ;  /* 0x0000002d00a27308 */ /* 0x000fe20000002400 */
[----:B-1----:R-:W-:Y:S01]  /*2a90*/  HMMA.16816.F32.BF16 R32, R108, R60, RZ ;  /* 0x0000003c6c20723c */ /* 0x002fe200000418ff */
[----:B------:R-:W-:Y:S01]  /*2aa0*/  FMUL.FTZ R128, R20, UR7 ;  /* 0x0000000714807c20 */ /* 0x000fe20008410000 */
[----:B------:R-:W-:Y:S01]  /*2ab0*/  FMUL.FTZ R129, R21, UR7 ;  /* 0x0000000715817c20 */ /* 0x000fe20008410000 */
[----:B------:R-:W-:Y:S01]  /*2ac0*/  FMUL.FTZ R16, R16, UR7 ;  /* 0x0000000710107c20 */ /* 0x000fe20008410000 */
[----:B------:R-:W-:Y:S01]  /*2ad0*/  FMUL.FTZ R175, R17, UR7 ;  /* 0x0000000711af7c20 */ /* 0x000fe20008410000 */
[----:B------:R-:W-:Y:S01]  /*2ae0*/  FMUL.FTZ R177, R18, UR7 ;  /* 0x0000000712b17c20 */ /* 0x000fe20008410000 */
[----:B------:R-:W-:Y:S01]  /*2af0*/  HMMA.16816.F32.BF16 R20, R24, R52, RZ ;  /* 0x000000341814723c */ /* 0x000fe200000418ff */
[----:B------:R1:W-:Y:S01]  /*2b00*/  MUFU.TANH R173, R16 ;  /* 0x0000001000ad7308 */ /* 0x0003e20000002400 */
[----:B------:R-:W-:-:S04]  /*2b10*/  FMUL.FTZ R178, R19, UR7 ;  /* 0x0000000713b27c20 */ /* 0x000fc80008410000 */
[C---:B------:R-:W-:Y:S03]  /*2b20*/  HMMA.16816.F32.BF16 R80, R24.reuse, R78, RZ ;  /* 0x0000004e1850723c */ /* 0x040fe600000418ff */
[----:B------:R-:W-:Y:S03]  /*2b30*/  MUFU.TANH R165, R40 ;  /* 0x0000002800a57308 */ /* 0x000fe60000002400 */
[----:B------:R-:W-:Y:S01]  /*2b40*/  FMUL.FTZ R163, R30, UR7 ;  /* 0x000000071ea37c20 */ /* 0x000fe20008410000 */
[----:B------:R-:W-:Y:S01]  /*2b50*/  FMUL.FTZ R164, R31, UR7 ;  /* 0x000000071fa47c20 */ /* 0x000fe20008410000 */
[----:B------:R-:W-:Y:S03]  /*2b60*/  HMMA.16816.F32.BF16 R64, R24, R62, RZ ;  /* 0x0000003e1840723c */ /* 0x000fe600000418ff */
[----:B------:R2:W-:Y:S01]  /*2b70*/  MUFU.TANH R166, R41 ;  /* 0x0000002900a67308 */ /* 0x0005e20000002400 */
[----:B-1----:R-:W1:Y:S01]  /*2b80*/  LDSM.16.M88.4 R16, [R156+0x3c00] ;  /* 0x003c00009c10783b */ /* 0x002e620000000200 */
[----:B------:R-:W-:-:S04]  /*2b90*/  DEPBAR.LE SB0, 0x0 ;  /* 0x000080000000791a */ /* 0x000fc80000000000 */
[----:B------:R-:W-:Y:S02]  /*2ba0*/  HMMA.16816.F32.BF16 R32, R12, R124, R32 ;  /* 0x0000007c0c20723c */ /* 0x000fe40000041820 */
[----:B------:R3:W-:Y:S04]  /*2bb0*/  MUFU.TANH R124, R46 ;  /* 0x0000002e007c7308 */ /* 0x0007e80000002400 */
[----:B------:R-:W-:Y:S01]  /*2bc0*/  HMMA.16816.F32.BF16 R20, R104, R120, R20 ;  /* 0x000000786814723c */ /* 0x000fe20000041814 */
[----:B------:R-:W-:-:S03]  /*2bd0*/  FMUL.FTZ R125, R47, UR7 ;  /* 0x000000072f7d7c20 */ /* 0x000fc60008410000 */
[----:B------:R-:W-:Y:S02]  /*2be0*/  MUFU.TANH R136, R136 ;  /* 0x0000008800887308 */ /* 0x000fe40000002400 */
[----:B--2---:R-:W-:Y:S01]  /*2bf0*/  HMMA.16816.F32.BF16 R40, R24, R38, RZ ;  /* 0x000000261828723c */ /* 0x004fe200000418ff */
[----:B------:R-:W-:Y:S01]  /*2c00*/  FMUL.FTZ R120, R28, UR7 ;  /* 0x000000071c787c20 */ /* 0x000fe20008410000 */
[----:B------:R-:W-:-:S04]  /*2c10*/  FMUL.FTZ R121, R29, UR7 ;  /* 0x000000071d797c20 */ /* 0x000fc80008410000 */
[C---:B------:R-:W-:Y:S01]  /*2c20*/  HMMA.16816.F32.BF16 R28, R24.reuse, R112, RZ ;  /* 0x00000070181c723c */ /* 0x040fe200000418ff */
[----:B------:R-:W-:Y:S05]  /*2c30*/  MUFU.TANH R133, R133 ;  /* 0x0000008500857308 */ /* 0x000fea0000002400 */
[C---:B---3--:R-:W-:Y:S01]  /*2c40*/  HMMA.16816.F32.BF16 R44, R24.reuse, R36, RZ ;  /* 0x00000024182c723c */ /* 0x048fe200000418ff */
        /* <DEDUP_REMOVED lines=9> */
[----:B------:R-:W-:-:S02]  /*2ce0*/  FMUL.FTZ R23, R23, UR7 ;  /* 0x0000000717177c20 */ /* 0x000fc40008410000 */
[C---:B------:R-:W-:Y:S01]  /*2cf0*/  HMMA.16816.F32.BF16 R92, R108.reuse, R94, RZ ;  /* 0x0000005e6c5c723c */ /* 0x040fe200000418ff */
[----:B------:R-:W-:Y:S05]  /*2d00*/  MUFU.TANH R169, R33 ;  /* 0x0000002100a97308 */ /* 0x000fea0000002400 */
[C---:B------:R-:W-:Y:S03]  /*2d10*/  HMMA.16816.F32.BF16 R60, R108.reuse, R62, RZ ;  /* 0x0000003e6c3c723c */ /* 0x040fe600000418ff */
[----:B------:R-:W-:Y:S03]  /*2d20*/  MUFU.TANH R171, R34 ;  /* 0x0000002200ab7308 */ /* 0x000fe60000002400 */
[C---:B------:R-:W-:Y:S05]  /*2d30*/  HMMA.16816.F32.BF16 R52, R108.reuse, R54, RZ ;  /* 0x000000366c34723c */ /* 0x040fea00000418ff */
[----:B------:R2:W-:Y:S01]  /*2d40*/  MUFU.TANH R172, R35 ;  /* 0x0000002300ac7308 */ /* 0x0005e20000002400 */
[C---:B------:R-:W-:Y:S06]  /*2d50*/  HMMA.16816.F32.BF16 R68, R108.reuse, R70, RZ ;  /* 0x000000466c44723c */ /* 0x040fec00000418ff */
[----:B------:R-:W-:Y:S01]  /*2d60*/  HMMA.16816.F32.BF16 R76, R108, R78, RZ ;  /* 0x0000004e6c4c723c */ /* 0x000fe200000418ff */
[----:B------:R-:W-:Y:S05]  /*2d70*/  MUFU.TANH R129, R129 ;  /* 0x0000008100817308 */ /* 0x000fea0000002400 */
[----:B-1----:R-:W-:Y:S03]  /*2d80*/  HMMA.16816.F32.BF16 R28, R104, R16, R28 ;  /* 0x00000010681c723c */ /* 0x002fe6000004181c */
[----:B------:R-:W-:Y:S03]  /*2d90*/  MUFU.TANH R155, R155 ;  /* 0x0000009b009b7308 */ /* 0x000fe60000002400 */
[C---:B------:R-:W-:Y:S05]  /*2da0*/  HMMA.16816.F32.BF16 R36, R108.reuse, R38, RZ ;  /* 0x000000266c24723c */ /* 0x040fea00000418ff */
[----:B------:R-:W-:Y:S01]  /*2db0*/  MUFU.TANH R128, R128 ;  /* 0x0000008000807308 */ /* 0x000fe20000002400 */
[----:B--2---:R-:W-:Y:S06]  /*2dc0*/  HMMA.16816.F32.BF16 R32, R108, R112, RZ ;  /* 0x000000706c20723c */ /* 0x004fec00000418ff */
[----:B------:R-:W-:Y:S01]  /*2dd0*/  HMMA.16816.F32.BF16 R48, R12, R100, R48 ;  /* 0x000000640c30723c */ /* 0x000fe20000041830 */
[----:B------:R-:W-:Y:S01]  /*2de0*/  FMUL.FTZ R112, R119, UR7 ;  /* 0x0000000777707c20 */ /* 0x000fe20008410000 */
[----:B------:R-:W-:Y:S04]  /*2df0*/  MUFU.TANH R160, R160 ;  /* 0x000000a000a07308 */ /* 0x000fe80000002400 */
[C---:B------:R-:W-:Y:S01]  /*2e00*/  HMMA.16816.F32.BF16 R96, R104.reuse, R142, R96 ;  /* 0x0000008e6860723c */ /* 0x040fe20000041860 */
[----:B------:R-:W-:Y:S01]  /*2e10*/  FMUL.FTZ R29, R29, UR7 ;  /* 0x000000071d1d7c20 */ /* 0x000fe20008410000 */
[----:B------:R-:W-:Y:S01]  /*2e20*/  FMUL.FTZ R28, R28, UR7 ;  /* 0x000000071c1c7c20 */ /* 0x000fe20008410000 */
[----:B------:R-:W-:Y:S01]  /*2e30*/  FMUL.FTZ R30, R30, UR7 ;  /* 0x000000071e1e7c20 */ /* 0x000fe20008410000 */
[----:B------:R-:W-:Y:S02]  /*2e40*/  MUFU.TANH R125, R125 ;  /* 0x0000007d007d7308 */ /* 0x000fe40000002400 */
[C---:B------:R-:W-:Y:S06]  /*2e50*/  HMMA.16816.F32.BF16 R56, R104.reuse, R122, R56 ;  /* 0x0000007a6838723c */ /* 0x040fec0000041838 */
[C---:B------:R-:W-:Y:S01]  /*2e60*/  HMMA.16816.F32.BF16 R72, R104.reuse, R130, R72 ;  /* 0x000000826848723c */ /* 0x040fe20000041848 */
[----:B------:R-:W-:Y:S05]  /*2e70*/  MUFU.TANH R120, R120 ;  /* 0x0000007800787308 */ /* 0x000fea0000002400 */
[----:B------:R-:W-:Y:S03]  /*2e80*/  HMMA.16816.F32.BF16 R24, R104, R18, R24 ;  /* 0x000000126818723c */ /* 0x000fe60000041818 */
[----:B------:R-:W-:Y:S03]  /*2e90*/  MUFU.TANH R163, R163 ;  /* 0x000000a300a37308 */ /* 0x000fe60000002400 */
[----:B------:R-:W-:Y:S01]  /*2ea0*/  HMMA.16816.F32.BF16 R84, R108, R86, RZ ;  /* 0x000000566c54723c */ /* 0x000fe200000418ff */
[----:B------:R-:W-:-:S04]  /*2eb0*/  FMUL.FTZ R99, R99, UR7 ;  /* 0x0000000763637c20 */ /* 0x000fc80008410000 */
[----:B------:R-:W-:Y:S01]  /*2ec0*/  MUFU.TANH R121, R121 ;  /* 0x0000007900797308 */ /* 0x000fe20000002400 */
[C---:B------:R-:W-:Y:S06]  /*2ed0*/  HMMA.16816.F32.BF16 R92, R12.reuse, R142, R92 ;  /* 0x0000008e0c5c723c */ /* 0x040fec000004185c */
[----:B------:R-:W-:Y:S01]  /*2ee0*/  HMMA.16816.F32.BF16 R60, R12, R126, R60 ;  /* 0x0000007e0c3c723c */ /* 0x000fe2000004183c */
[----:B------:R-:W-:Y:S01]  /*2ef0*/  FMUL.FTZ R74, R74, UR7 ;  /* 0x000000074a4a7c20 */ /* 0x000fe20008410000 */
[----:B------:R-:W-:Y:S04]  /*2f00*/  MUFU.TANH R167, R167 ;  /* 0x000000a700a77308 */ /* 0x000fe80000002400 */
[----:B------:R-:W-:Y:S04]  /*2f10*/  HMMA.16816.F32.BF16 R108, R108, R114, RZ ;  /* 0x000000726c6c723c */ /* 0x000fe800000418ff */
[----:B------:R-:W-:Y:S02]  /*2f20*/  MUFU.TANH R164, R164 ;  /* 0x000000a400a47308 */ /* 0x000fe40000002400 */
[C---:B------:R-:W-:Y:S06]  /*2f30*/  HMMA.16816.F32.BF16 R44, R104.reuse, R100, R44 ;  /* 0x00000064682c723c */ /* 0x040fec000004182c */
[----:B------:R-:W-:Y:S01]  /*2f40*/  HMMA.16816.F32.BF16 R88, R104, R138, R88 ;  /* 0x0000008a6858723c */ /* 0x000fe20000041858 */
[----:B------:R-:W-:Y:S01]  /*2f50*/  SHF.R.S32.HI R100, RZ, 0x1f, R149 ;  /* 0x0000001fff647819 */ /* 0x000fe20000011495 */
[----:B------:R1:W-:Y:S01]  /*2f60*/  MUFU.TANH R101, R30 ;  /* 0x0000001e00657308 */ /* 0x0003e20000002400 */
[----:B------:R-:W-:-:S03]  /*2f70*/  FMUL.FTZ R114, R94, UR7 ;  /* 0x000000075e727c20 */ /* 0x000fc60008410000 */
[C---:B------:R-:W-:Y:S04]  /*2f80*/  HMMA.16816.F32.BF16 R64, R104.reuse, R126, R64 ;  /* 0x0000007e6840723c */ /* 0x040fe80000041840 */
[----:B------:R-:W-:Y:S02]  /*2f90*/  MUFU.TANH R114, R114 ;  /* 0x0000007200727308 */ /* 0x000fe40000002400 */
[C---:B------:R-:W-:Y:S06]  /*2fa0*/  HMMA.16816.F32.BF16 R80, R104.reuse, R134, R80 ;  /* 0x000000866850723c */ /* 0x040fec0000041850 */
[----:B------:R-:W-:Y:S01]  /*2fb0*/  HMMA.16816.F32.BF16 R40, R104, R102, R40 ;  /* 0x000000666828723c */ /* 0x000fe20000041828 */
[----:B-1----:R-:W-:Y:S01]  /*2fc0*/  FMUL.FTZ R30, R72, UR7 ;  /* 0x00000007481e7c20 */ /* 0x002fe20008410000 */
[----:B------:R-:W-:Y:S01]  /*2fd0*/  FMUL.FTZ R72, R58, UR7 ;  /* 0x000000073a487c20 */ /* 0x000fe20008410000 */
[----:B------:R-:W-:Y:S01]  /*2fe0*/  FMUL.FTZ R58, R24, UR7 ;  /* 0x00000007183a7c20 */ /* 0x000fe20008410000 */
[----:B------:R-:W-:Y:S01]  /*2ff0*/  MUFU.TANH R126, R74 ;  /* 0x0000004a007e7308 */ /* 0x000fe20000002400 */
[----:B------:R-:W-:Y:S01]  /*3000*/  FMUL.FTZ R45, R45, UR7 ;  /* 0x000000072d2d7c20 */ /* 0x000fe20008410000 */
[----:B------:R-:W-:Y:S01]  /*3010*/  HMMA.16816.F32.BF16 R52, R12, R122, R52 ;  /* 0x0000007a0c34723c */ /* 0x000fe20000041834 */
[----:B------:R-:W-:Y:S01]  /*3020*/  LEA.HI R104, R100, R149, RZ, 0x2 ;  /* 0x0000009564687211 */ /* 0x000fe200078f10ff */
[----:B------:R-:W-:-:S02]  /*3030*/  IMAD R100, R151, 0x20, R2 ;  /* 0x0000002097647824 */ /* 0x000fc400078e0202 */
[----:B------:R-:W-:Y:S01]  /*3040*/  FMUL.FTZ R105, R95, UR7 ;  /* 0x000000075f697c20 */ /* 0x000fe20008410000 */
[----:B------:R-:W-:Y:S01]  /*3050*/  VIADD R2, R158, 0x2000 ;  /* 0x000020009e027836 */ /* 0x000fe20000000000 */
[----:B------:R-:W-:Y:S01]  /*3060*/  LOP3.LUT R104, R104, 0xfffffffc, RZ, 0xc0, !PT ;  /* 0xfffffffc68687812 */ /* 0x000fe200078ec0ff */
[C---:B------:R-:W-:Y:S01]  /*3070*/  HMMA.16816.F32.BF16 R68, R12.reuse, R130, R68 ;  /* 0x000000820c44723c */ /* 0x040fe20000041844 */
[----:B------:R-:W-:Y:S01]  /*3080*/  IMAD.IADD R239, R147, 0x1, R100 ;  /* 0x0000000193ef7824 */ /* 0x000fe200078e0264 */
[----:B------:R-:W-:Y:S01]  /*3090*/  MUFU.TANH R122, R30 ;  /* 0x0000001e007a7308 */ /* 0x000fe20000002400 */
[----:B------:R-:W-:Y:S02]  /*30a0*/  IMAD R156, R3, 0x2, R2 ;  /* 0x00000002039c7824 */ /* 0x000fe400078e0202 */
[----:B------:R-:W-:Y:S01]  /*30b0*/  FMUL.FTZ R2, R98, UR7 ;  /* 0x0000000762027c20 */ /* 0x000fe20008410000 */
[----:B------:R-:W-:Y:S01]  /*30c0*/  FMUL.FTZ R98, R89, UR7 ;  /* 0x0000000759627c20 */ /* 0x000fe20008410000 */
[----:B------:R-:W-:Y:S01]  /*30d0*/  HMMA.16816.F32.BF16 R76, R12, R134, R76 ;  /* 0x000000860c4c723c */ /* 0x000fe2000004184c */
[----:B------:R-:W-:Y:S01]  /*30e0*/  FMUL.FTZ R3, R90, UR7 ;  /* 0x000000075a037c20 */ /* 0x000fe20008410000 */
[----:B------:R-:W-:Y:S01]  /*30f0*/  FMUL.FTZ R90, R91, UR7 ;  /* 0x000000075b5a7c20 */ /* 0x000fe20008410000 */
[----:B------:R-:W-:-:S02]  /*3100*/  IMAD.IADD R235, R149, 0x1, -R104 ;  /* 0x0000000195eb7824 */ /* 0x000fc400078e0a68 */
[----:B------:R-:W-:Y:S01]  /*3110*/  FMUL.FTZ R81, R81, UR7 ;  /* 0x0000000751517c20 */ /* 0x000fe20008410000 */
[----:B------:R-:W-:Y:S01]  /*3120*/  MUFU.TANH R168, R168 ;  /* 0x000000a800a87308 */ /* 0x000fe20000002400 */
[----:B------:R-:W-:Y:S01]  /*3130*/  HMMA.16816.F32.BF16 R32, R12, R16, R32 ;  /* 0x000000100c20723c */ /* 0x000fe20000041820 */
[----:B------:R-:W-:Y:S01]  /*3140*/  FMUL.FTZ R47, R47, UR7 ;  /* 0x000000072f2f7c20 */ /* 0x000fe20008410000 */
[----:B------:R-:W-:Y:S01]  /*3150*/  FMUL.FTZ R44, R44, UR7 ;  /* 0x000000072c2c7c20 */ /* 0x000fe20008410000 */
[----:B------:R-:W-:-:S03]  /*3160*/  FMUL.FTZ R46, R46, UR7 ;  /* 0x000000072e2e7c20 */ /* 0x000fc60008410000 */
[C---:B------:R-:W-:Y:S01]  /*3170*/  HMMA.16816.F32.BF16 R36, R12.reuse, R102, R36 ;  /* 0x000000660c24723c */ /* 0x040fe20000041824 */
[----:B------:R-:W-:Y:S01]  /*3180*/  FMUL.FTZ R17, R49, UR7 ;  /* 0x0000000731117c20 */ /* 0x000fe20008410000 */
[----:B------:R-:W-:Y:S01]  /*3190*/  FMUL.FTZ R49, R51, UR7 ;  /* 0x0000000733317c20 */ /* 0x000fe20008410000 */
[----:B------:R-:W-:Y:S01]  /*31a0*/  FMUL.FTZ R16, R48, UR7 ;  /* 0x0000000730107c20 */ /* 0x000fe20008410000 */
[----:B------:R1:W-:Y:S01]  /*31b0*/  MUFU.TANH R51, R29 ;  /* 0x0000001d00337308 */ /* 0x0003e20000002400 */
[----:B------:R-:W-:Y:S01]  /*31c0*/  FMUL.FTZ R48, R50, UR7 ;  /* 0x0000000732307c20 */ /* 0x000fe20008410000 */
[C---:B------:R-:W-:Y:S01]  /*31d0*/  HMMA.16816.F32.BF16 R84, R12.reuse, R138, R84 ;  /* 0x0000008a0c54723c */ /* 0x040fe20000041854 */
[----:B------:R-:W-:Y:S01]  /*31e0*/  FMUL.FTZ R107, R53, UR7 ;  /* 0x00000007356b7c20 */ /* 0x000fe20008410000 */
[----:B------:R-:W-:Y:S01]  /*31f0*/  FMUL.FTZ R91, R69, UR7 ;  /* 0x00000007455b7c20 */ /* 0x000fe20008410000 */
[----:B------:R-:W-:Y:S02]  /*3200*/  IMAD.MOV.U32 R69, RZ, RZ, 0x8 ;  /* 0x00000008ff457424 */ /* 0x000fe400078e00ff */
[----:B------:R-:W-:Y:S01]  /*3210*/  FMUL.FTZ R103, R60, UR7 ;  /* 0x000000073c677c20 */ /* 0x000fe20008410000 */
[----:B------:R-:W-:Y:S01]  /*3220*/  FMUL.FTZ R113, R52, UR7 ;  /* 0x0000000734717c20 */ /* 0x000fe20008410000 */
[----:B------:R2:W-:Y:S01]  /*3230*/  MUFU.TANH R50, R28 ;  /* 0x0000001c00327308 */ /* 0x0005e20000002400 */
[----:B------:R-:W-:Y:S01]  /*3240*/  HMMA.16816.F32.BF16 R108, R12, R18, R108 ;  /* 0x000000120c6c723c */ /* 0x000fe2000004186c */
[----:B------:R-:W-:Y:S01]  /*3250*/  FMUL.FTZ R89, R79, UR7 ;  /* 0x000000074f597c20 */ /* 0x000fe20008410000 */
[----:B------:R-:W-:Y:S01]  /*3260*/  FMUL.FTZ R100, R77, UR7 ;  /* 0x000000074d647c20 */ /* 0x000fe20008410000 */
[----:B------:R-:W-:Y:S01]  /*3270*/  FMUL.FTZ R106, R68, UR7 ;  /* 0x00000007446a7c20 */ /* 0x000fe20008410000 */
[----:B------:R-:W-:Y:S01]  /*3280*/  FMUL.FTZ R102, R76, UR7 ;  /* 0x000000074c667c20 */ /* 0x000fe20008410000 */
[----:B------:R-:W-:Y:S01]  /*3290*/  FMUL.FTZ R32, R32, UR7 ;  /* 0x0000000720207c20 */ /* 0x000fe20008410000 */
[----:B------:R-:W-:Y:S01]  /*32a0*/  FMUL.FTZ R33, R33, UR7 ;  /* 0x0000000721217c20 */ /* 0x000fe20008410000 */
[----:B------:R-:W-:Y:S01]  /*32b0*/  FMUL.FTZ R15, R96, UR7 ;  /* 0x00000007600f7c20 */ /* 0x000fe20008410000 */
[----:B-1----:R-:W-:Y:S01]  /*32c0*/  FMUL.FTZ R29, R56, UR7 ;  /* 0x00000007381d7c20 */ /* 0x002fe20008410000 */
[----:B------:R-:W-:Y:S01]  /*32d0*/  FMUL.FTZ R96, R97, UR7 ;  /* 0x0000000761607c20 */ /* 0x000fe20008410000 */
[----:B------:R1:W-:Y:S01]  /*32e0*/  MUFU.TANH R56, R2 ;  /* 0x0000000200387308 */ /* 0x0003e20000002400 */
[----:B------:R-:W-:Y:S01]  /*32f0*/  FMUL.FTZ R97, R88, UR7 ;  /* 0x0000000758617c20 */ /* 0x000fe20008410000 */
[----:B------:R-:W-:Y:S01]  /*3300*/  FMUL.FTZ R19, R65, UR7 ;  /* 0x0000000741137c20 */ /* 0x000fe20008410000 */
[----:B------:R-:W-:Y:S01]  /*3310*/  FMUL.FTZ R65, R41, UR7 ;  /* 0x0000000729417c20 */ /* 0x000fe20008410000 */
[----:B------:R-:W-:Y:S01]  /*3320*/  FMUL.FTZ R12, R80, UR7 ;  /* 0x00000007500c7c20 */ /* 0x000fe20008410000 */
[----:B------:R-:W-:Y:S01]  /*3330*/  FMUL.FTZ R41, R27, UR7 ;  /* 0x000000071b297c20 */ /* 0x000fe20008410000 */
[----:B--2---:R-:W-:Y:S01]  /*3340*/  FMUL.FTZ R28, R73, UR7 ;  /* 0x00000007491c7c20 */ /* 0x004fe20008410000 */
[----:B------:R-:W-:Y:S01]  /*3350*/  FMUL.FTZ R73, R57, UR7 ;  /* 0x0000000739497c20 */ /* 0x000fe20008410000 */
[----:B------:R-:W-:Y:S01]  /*3360*/  FMUL.FTZ R57, R25, UR7 ;  /* 0x0000000719397c20 */ /* 0x000fe20008410000 */
[----:B------:R-:W-:Y:S01]  /*3370*/  FMUL.FTZ R25, R93, UR7 ;  /* 0x000000075d197c20 */ /* 0x000fe20008410000 */
[----:B------:R-:W-:Y:S01]  /*3380*/  FMUL.FTZ R93, R63, UR7 ;  /* 0x000000073f5d7c20 */ /* 0x000fe20008410000 */
[----:B------:R-:W-:-:S02]  /*3390*/  IMAD.U32 R63, RZ, RZ, UR5 ;  /* 0x00000005ff3f7e24 */ /* 0x000fc4000f8e00ff */
[----:B------:R-:W-:Y:S01]  /*33a0*/  FMUL.FTZ R80, R66, UR7 ;  /* 0x0000000742507c20 */ /* 0x000fe20008410000 */
[----:B------:R2:W-:Y:S01]  /*33b0*/  MUFU.TANH R24, R97 ;  /* 0x0000006100187308 */ /* 0x0005e20000002400 */
[----:B------:R-:W-:Y:S01]  /*33c0*/  FMUL.FTZ R66, R40, UR7 ;  /* 0x0000000728427c20 */ /* 0x000fe20008410000 */
[----:B------:R-:W-:Y:S01]  /*33d0*/  FMUL.FTZ R40, R92, UR7 ;  /* 0x000000075c287c20 */ /* 0x000fe20008410000 */
[----:B------:R-:W-:Y:S01]  /*33e0*/  FMUL.FTZ R95, R37, UR7 ;  /* 0x00000007255f7c20 */ /* 0x000fe20008410000 */
[----:B-1----:R-:W-:Y:S02]  /*33f0*/  IMAD.SHL.U32 R2, R4, 0x2, RZ ;  /* 0x0000000204027824 */ /* 0x002fe400078e00ff */
[----:B------:R-:W-:Y:S01]  /*3400*/  FMUL.FTZ R79, R38, UR7 ;  /* 0x00000007264f7c20 */ /* 0x000fe20008410000 */
[----:B------:R-:W-:Y:S01]  /*3410*/  VIADDMNMX R4, R8, R69, UR25, PT ;  /* 0x0000001908047e46 */ /* 0x000fe2000b800145 */
[----:B------:R-:W-:Y:S01]  /*3420*/  FMUL.FTZ R94, R85, UR7 ;  /* 0x00000007555e7c20 */ /* 0x000fe20008410000 */
[----:B------:R1:W-:Y:S01]  /*3430*/  MUFU.TANH R27, R98 ;  /* 0x00000062001b7308 */ /* 0x0003e20000002400 */
[----:B------:R-:W-:Y:S01]  /*3440*/  LOP3.LUT R182, R2, 0x6, RZ, 0xc0, !PT ;  /* 0x0000000602b67812 */ /* 0x000fe200078ec0ff */
[----:B------:R-:W-:Y:S01]  /*3450*/  FMUL.FTZ R85, R86, UR7 ;  /* 0x0000000756557c20 */ /* 0x000fe20008410000 */
[----:B------:R-:W-:Y:S01]  /*3460*/  FMUL.FTZ R86, R36, UR7 ;  /* 0x0000000724567c20 */ /* 0x000fe20008410000 */
[----:B------:R-:W-:Y:S01]  /*3470*/  FMUL.FTZ R14, R31, UR7 ;  /* 0x000000071f0e7c20 */ /* 0x000fe20008410000 */
[----:B------:R-:W-:Y:S01]  /*3480*/  FMUL.FTZ R31, R67, UR7 ;  /* 0x00000007431f7c20 */ /* 0x000fe20008410000 */
[----:B------:R-:W-:-:S02]  /*3490*/  IMAD R63, R63, 0x80, R182 ;  /* 0x000000803f3f7824 */ /* 0x000fc400078e02b6 */
[----:B------:R-:W-:Y:S01]  /*34a0*/  FMUL.FTZ R67, R59, UR7 ;  /* 0x000000073b437c20 */ /* 0x000fe20008410000 */
[----:B------:R3:W-:Y:S01]  /*34b0*/  MUFU.TANH R60, R3 ;  /* 0x00000003003c7308 */ /* 0x0007e20000002400 */
[----:B--2---:R-:W-:Y:S01]  /*34c0*/  FMUL.FTZ R97, R61, UR7 ;  /* 0x000000073d617c20 */ /* 0x004fe20008410000 */
[----:B------:R-:W-:Y:S02]  /*34d0*/  VIADD R53, R63, 0x1 ;  /* 0x000000013f357836 */ /* 0x000fe40000000000 */
[----:B------:R-:W-:Y:S01]  /*34e0*/  FMUL.FTZ R59, R43, UR7 ;  /* 0x000000072b3b7c20 */ /* 0x000fe20008410000 */
[----:B------:R-:W-:Y:S02]  /*34f0*/  IMAD.MOV.U32 R61, RZ, RZ, 0x40 ;  /* 0x00000040ff3d7424 */ /* 0x000fe400078e00ff */
[----:B------:R-:W-:Y:S01]  /*3500*/  FMUL.FTZ R43, R26, UR7 ;  /* 0x000000071a2b7c20 */ /* 0x000fe20008410000 */
[----:B------:R-:W-:Y:S01]  /*3510*/  FMUL.FTZ R104, R84, UR7 ;  /* 0x0000000754687c20 */ /* 0x000fe20008410000 */
[----:B------:R-:W-:Y:S01]  /*3520*/  I2FP.F32.S32 R37, R53 ;  /* 0x0000003500257245 */ /* 0x000fe20000201400 */
[----:B------:R2:W5:Y:S01]  /*3530*/  MUFU.TANH R38, R40 ;  /* 0x0000002800267308 */ /* 0x0005620000002400 */
[----:B-1----:R-:W-:Y:S01]  /*3540*/  FMUL.FTZ R98, R55, UR7 ;  /* 0x0000000737627c20 */ /* 0x002fe20008410000 */
[----:B------:R-:W-:Y:S01]  /*3550*/  IMAD.MOV.U32 R55, RZ, RZ, 0x48 ;  /* 0x00000048ff377424 */ /* 0x000fe200078e00ff */
[----:B------:R-:W-:Y:S01]  /*3560*/  ISETP.GE.AND P1, PT, R53, R4, PT ;  /* 0x000000043500720c */ /* 0x000fe20003f26270 */
[C---:B----4-:R-:W-:Y:S01]  /*3570*/  FFMA.FTZ R146, R37.reuse, UR6, R146 ;  /* 0x0000000625927c23 */ /* 0x050fe20008010092 */
[C---:B------:R-:W-:Y:S01]  /*3580*/  FFMA.FTZ R145, R37.reuse, UR6, R145 ;  /* 0x0000000625917c23 */ /* 0x040fe20008010091 */
[----:B------:R-:W-:Y:S01]  /*3590*/  FMUL.FTZ R84, R70, UR7 ;  /* 0x0000000746547c20 */ /* 0x000fe20008410000 */
[C---:B------:R-:W-:Y:S01]  /*35a0*/  VIADDMNMX R2, R8.reuse, R55, UR25, PT ;  /* 0x0000001908027e46 */ /* 0x040fe2000b800137 */
[----:B------:R1:W-:Y:S01]  /*35b0*/  MUFU.TANH R88, R96 ;  /* 0x0000006000587308 */ /* 0x0003e20000002400 */
[C---:B---3--:R-:W-:Y:S01]  /*35c0*/  VIADDMNMX R3, R8.reuse, R61, UR25, PT ;  /* 0x0000001908037e46 */ /* 0x048fe2000b80013d */
[----:B------:R-:W-:Y:S01]  /*35d0*/  FFMA.FTZ R55, R37, UR6, R144 ;  /* 0x0000000625377c23 */ /* 0x000fe20008010090 */
[----:B------:R-:W-:Y:S01]  /*35e0*/  VIMNMX R8, R8, UR25, PT ;  /* 0x0000001908087c48 */ /* 0x000fe2000bfe0100 */
[----:B------:R-:W-:Y:S01]  /*35f0*/  VIADD R61, R63, 0x9 ;  /* 0x000000093f3d7836 */ /* 0x000fe20000000000 */
[----:B------:R-:W-:Y:S01]  /*3600*/  ISETP.GE.AND P0, PT, R53, R3, PT ;  /* 0x000000033500720c */ /* 0x000fe20003f06270 */
[----:B------:R-:W-:Y:S01]  /*3610*/  FMUL.FTZ R18, R83, UR7 ;  /* 0x0000000753127c20 */ /* 0x000fe20008410000 */
[C---:B------:R-:W-:Y:S01]  /*3620*/  ISETP.GE.AND P3, PT, R53.reuse, R8, PT ;  /* 0x000000083500720c */ /* 0x040fe20003f66270 */
[----:B------:R3:W-:Y:S01]  /*3630*/  MUFU.TANH R36, R25 ;  /* 0x0000001900247308 */ /* 0x0007e20000002400 */
[----:B------:R-:W-:Y:S01]  /*3640*/  ISETP.GE.AND P4, PT, R53, R2, PT ;  /* 0x000000023500720c */ /* 0x000fe20003f86270 */
[----:B------:R-:W-:Y:S01]  /*3650*/  FMUL.FTZ R13, R82, UR7 ;  /* 0x00000007520d7c20 */ /* 0x000fe20008410000 */
[----:B------:R-:W-:Y:S01]  /*3660*/  FSEL R55, R55, -INF , !P3 ;  /* 0xff80000037377808 */ /* 0x000fe20005800000 */
[----:B------:R-:W-:Y:S01]  /*3670*/  FMUL.FTZ R83, R71, UR7 ;  /* 0x0000000747537c20 */ /* 0x000fe20008410000 */
[----:B--2---:R-:W-:Y:S01]  /*3680*/  FSEL R40, R146, -INF , !P1 ;  /* 0xff80000092287808 */ /* 0x004fe20004800000 */
[----:B------:R-:W-:Y:S01]  /*3690*/  VIADD R71, R63, 0x11 ;  /* 0x000000113f477836 */ /* 0x000fe20000000000 */
[----:B------:R-:W-:Y:S01]  /*36a0*/  ISETP.GE.AND P1, PT, R61, R8, PT ;  /* 0x000000083d00720c */ /* 0x000fe20003f26270 */
[----:B------:R-:W2:Y:S01]  /*36b0*/  MUFU.TANH R15, R15 ;  /* 0x0000000f000f7308 */ /* 0x000ea20000002400 */
[----:B-1----:R-:W-:Y:S01]  /*36c0*/  FMUL.FTZ R96, R78, UR7 ;  /* 0x000000074e607c20 */ /* 0x002fe20008410000 */
[----:B------:R-:W-:Y:S01]  /*36d0*/  FMUL.FTZ R78, R39, UR7 ;  /* 0x00000007274e7c20 */ /* 0x000fe20008410000 */
[----:B------:R-:W-:-:S02]  /*36e0*/  VIADD R39, R63, 0x8 ;  /* 0x000000083f277836 */ /* 0x000fc40000000000 */
[----:B------:R-:W-:Y:S01]  /*36f0*/  FMUL.FTZ R82, R75, UR7 ;  /* 0x000000074b527c20 */ /* 0x000fe20008410000 */
[----:B------:R-:W-:Y:S01]  /*3700*/  FMUL.FTZ R75, R64, UR7 ;  /* 0x00000007404b7c20 */ /* 0x000fe20008410000 */
[----:B------:R-:W-:Y:S01]  /*3710*/  FMUL.FTZ R64, R42, UR7 ;  /* 0x000000072a407c20 */ /* 0x000fe20008410000 */
[----:B------:R-:W-:Y:S01]  /*3720*/  FMUL.FTZ R42, R87, UR7 ;  /* 0x00000007572a7c20 */ /* 0x000fe20008410000 */
[C---:B------:R-:W-:Y:S01]  /*3730*/  ISETP.GE.AND P2, PT, R39.reuse, R8, PT ;  /* 0x000000082700720c */ /* 0x040fe20003f46270 */
[----:B------:R1:W-:Y:S01]  /*3740*/  MUFU.TANH R69, R12 ;  /* 0x0000000c00457308 */ /* 0x0003e20000002400 */
[C---:B------:R-:W-:Y:S01]  /*3750*/  ISETP.GE.AND P6, PT, R39.reuse, R4, PT ;  /* 0x000000042700720c */ /* 0x040fe20003fc6270 */
[----:B------:R-:W-:Y:S01]  /*3760*/  FMUL.FTZ R77, R110, UR7 ;  /* 0x000000076e4d7c20 */ /* 0x000fe20008410000 */
[----:B------:R-:W-:Y:S01]  /*3770*/  ISETP.GE.AND P5, PT, R39, R3, PT ;  /* 0x000000032700720c */ /* 0x000fe20003fa6270 */
[----:B------:R-:W-:Y:S01]  /*3780*/  FMUL.FTZ R76, R109, UR7 ;  /* 0x000000076d4c7c20 */ /* 0x000fe20008410000 */
[----:B------:R-:W-:Y:S01]  /*3790*/  ISETP.GE.AND P3, PT, R39, R2, PT ;  /* 0x000000022700720c */ /* 0x000fe20003f66270 */
[----:B------:R-:W-:Y:S01]  /*37a0*/  VIADD R109, R63, 0x19 ;  /* 0x000000193f6d7836 */ /* 0x000fe20000000000 */
[----:B------:R-:W-:Y:S01]  /*37b0*/  I2FP.F32.S32 R39, R39 ;  /* 0x0000002700277245 */ /* 0x000fe20000201400 */
[----:B------:R-:W-:Y:S01]  /*37c0*/  MUFU.TANH R52, R105 ;  /* 0x0000006900347308 */ /* 0x000fe20000002400 */
[----:B---3--:R-:W-:Y:S01]  /*37d0*/  FSEL R25, R145, -INF , !P0 ;  /* 0xff80000091197808 */ /* 0x008fe20004000000 */
[----:B------:R-:W-:Y:S01]  /*37e0*/  FMUL.FTZ R92, R62, UR7 ;  /* 0x000000073e5c7c20 */ /* 0x000fe20008410000 */
[----:B------:R-:W-:Y:S01]  /*37f0*/  ISETP.GE.AND P0, PT, R61, R4, PT ;  /* 0x000000043d00720c */ /* 0x000fe20003f06270 */
[C---:B-----5:R-:W-:Y:S01]  /*3800*/  FFMA.FTZ R38, R39.reuse, UR6, R38 ;  /* 0x0000000627267c23 */ /* 0x060fe20008010026 */
[C---:B--2---:R-:W-:Y:S01]  /*3810*/  FFMA.FTZ R15, R39.reuse, UR6, R15 ;  /* 0x00000006270f7c23 */ /* 0x044fe2000801000f */
[----:B------:R-:W-:Y:S01]  /*3820*/  FFMA.FTZ R56, R39, UR6, R56 ;  /* 0x0000000627387c23 */ /* 0x000fe20008010038 */
[----:B------:R-:W-:Y:S01]  /*3830*/  VIADD R123, R63, 0x28 ;  /* 0x000000283f7b7836 */ /* 0x000fe20000000000 */
[----:B------:R-:W2:Y:S01]  /*3840*/  MUFU.TANH R26, R99 ;  /* 0x00000063001a7308 */ /* 0x000ea20000002400 */
[----:B-1----:R-:W-:Y:S01]  /*3850*/  FFMA.FTZ R12, R37, UR6, R136 ;  /* 0x00000006250c7c23 */ /* 0x002fe20008010088 */
[----:B------:R-:W-:Y:S01]  /*3860*/  FSEL R53, R38, -INF , !P2 ;  /* 0xff80000026357808 */ /* 0x000fe20005000000 */
[----:B------:R-:W-:Y:S01]  /*3870*/  VIADD R37, R63, 0x10 ;  /* 0x000000103f257836 */ /* 0x000fe20000000000 */
[----:B------:R-:W-:Y:S01]  /*3880*/  ISETP.GE.AND P2, PT, R61, R2, PT ;  /* 0x000000023d00720c */ /* 0x000fe20003f46270 */
[----:B------:R-:W-:Y:S01]  /*3890*/  FFMA.FTZ R38, R39, UR6, R114 ;  /* 0x0000000627267c23 */ /* 0x000fe20008010072 */
[----:B------:R-:W-:Y:S01]  /*38a0*/  FSEL R12, R12, -INF , !P4 ;  /* 0xff8000000c0c7808 */ /* 0x000fe20006000000 */
[----:B------:R-:W-:Y:S01]  /*38b0*/  VIADD R127, R63, 0x30 ;  /* 0x000000303f7f7836 */ /* 0x000fe20000000000 */
[----:B------:R-:W-:Y:S01]  /*38c0*/  ISETP.GE.AND P4, PT, R61, R3, PT ;  /* 0x000000033d00720c */ /* 0x000fe20003f86270 */
[----:B------:R1:W-:Y:S01]  /*38d0*/  MUFU.TANH R70, R90 ;  /* 0x0000005a00467308 */ /* 0x0003e20000002400 */
[----:B------:R-:W-:Y:S01]  /*38e0*/  I2FP.F32.S32 R61, R61 ;  /* 0x0000003d003d7245 */ /* 0x000fe20000201400 */
[----:B------:R-:W-:Y:S01]  /*38f0*/  VIADD R131, R63, 0x48 ;  /* 0x000000483f837836 */ /* 0x000fe20000000000 */
[----:B------:R-:W-:Y:S01]  /*3900*/  FSEL R38, R38, -INF , !P6 ;  /* 0xff80000026267808 */ /* 0x000fe20007000000 */
[----:B------:R-:W-:Y:S01]  /*3910*/  FMUL.FTZ R34, R34, UR7 ;  /* 0x0000000722227c20 */ /* 0x000fe20008410000 */
[----:B------:R-:W-:Y:S01]  /*3920*/  FSEL R15, R15, -INF , !P5 ;  /* 0xff8000000f0f7808 */ /* 0x000fe20006800000 */
[----:B------:R-:W-:Y:S01]  /*3930*/  FFMA.FTZ R36, R61, UR6, R36 ;  /* 0x000000063d247c23 */ /* 0x000fe20008010024 */
[----:B------:R-:W-:Y:S01]  /*3940*/  ISETP.GE.AND P6, PT, R37, R8, PT ;  /* 0x000000082500720c */ /* 0x000fe20003fc6270 */
[----:B------:R-:W-:Y:S01]  /*3950*/  FFMA.FTZ R88, R61, UR6, R88 ;  /* 0x000000063d587c23 */ /* 0x000fe20008010058 */
[----:B------:R-:W-:Y:S01]  /*3960*/  ISETP.GE.AND P5, PT, R37, R4, PT ;  /* 0x000000042500720c */ /* 0x000fe20003fa6270 */
[C---:B--2---:R-:W-:Y:S01]  /*3970*/  FFMA.FTZ R26, R61.reuse, UR6, R26 ;  /* 0x000000063d1a7c23 */ /* 0x044fe2000801001a */
[----:B------:R-:W-:Y:S01]  /*3980*/  FSEL R39, R36, -INF , !P1 ;  /* 0xff80000024277808 */ /* 0x000fe20004800000 */
[----:B------:R-:W-:Y:S01]  /*3990*/  FFMA.FTZ R36, R61, UR6, R52 ;  /* 0x000000063d247c23 */ /* 0x000fe20008010034 */
[----:B------:R-:W-:Y:S01]  /*39a0*/  I2FP.F32.S32 R52, R37 ;  /* 0x0000002500347245 */ /* 0x000fe20000201400 */
[----:B------:R2:W-:Y:S01]  /*39b0*/  MUFU.TANH R105, R13 ;  /* 0x0000000d00697308 */ /* 0x0005e20000002400 */
[C---:B------:R-:W-:Y:S01]  /*39c0*/  ISETP.GE.AND P1, PT, R37.reuse, R2, PT ;  /* 0x000000022500720c */ /* 0x040fe20003f26270 */
[----:B------:R-:W-:Y:S01]  /*39d0*/  FMUL.FTZ R99, R54, UR7 ;  /* 0x0000000736637c20 */ /* 0x000fe20008410000 */
[----:B-1----:R-:W-:Y:S01]  /*39e0*/  FSEL R90, R56, -INF , !P3 ;  /* 0xff800000385a7808 */ /* 0x002fe20005800000 */
[C---:B------:R-:W-:Y:S01]  /*39f0*/  FFMA.FTZ R56, R52.reuse, UR6, R150 ;  /* 0x0000000634387c23 */ /* 0x040fe20008010096 */
[-C--:B------:R-:W-:Y:S01]  /*3a00*/  ISETP.GE.AND P3, PT, R37, R3.reuse, PT ;  /* 0x000000032500720c */ /* 0x080fe20003f66270 */
[----:B------:R-:W-:Y:S01]  /*3a10*/  FFMA.FTZ R37, R52, UR6, R137 ;  /* 0x0000000634257c23 */ /* 0x000fe20008010089 */
[----:B------:R-:W-:Y:S01]  /*3a20*/  FSEL R36, R36, -INF , !P0 ;  /* 0xff80000024247808 */ /* 0x000fe20004000000 */
[----:B------:R-:W-:Y:S01]  /*3a30*/  MUFU.TANH R104, R104 ;  /* 0x0000006800687308 */ /* 0x000fe20000002400 */
[----:B------:R-:W-:Y:S01]  /*3a40*/  FSEL R26, R26, -INF , !P2 ;  /* 0xff8000001a1a7808 */ /* 0x000fe20005000000 */
[C---:B------:R-:W-:Y:S01]  /*3a50*/  FFMA.FTZ R87, R52.reuse, UR6, R153 ;  /* 0x0000000634577c23 */ /* 0x040fe20008010099 */
[----:B------:R-:W-:Y:S01]  /*3a60*/  FSEL R37, R37, -INF , !P6 ;  /* 0xff80000025257808 */ /* 0x000fe20007000000 */
[----:B------:R-:W-:Y:S01]  /*3a70*/  FFMA.FTZ R132, R52, UR6, R132 ;  /* 0x0000000634847c23 */ /* 0x000fe20008010084 */
[----:B------:R-:W-:Y:S01]  /*3a80*/  ISETP.GE.AND P0, PT, R71, R8, PT ;  /* 0x000000084700720c */ /* 0x000fe20003f06270 */
[----:B------:R-:W-:Y:S01]  /*3a90*/  FMUL.FTZ R35, R35, UR7 ;  /* 0x0000000723237c20 */ /* 0x000fe20008410000 */
[C---:B------:R-:W-:Y:S01]  /*3aa0*/  ISETP.GE.AND P2, PT, R71.reuse, R3, PT ;  /* 0x000000034700720c */ /* 0x040fe20003f46270 */
[----:B------:R1:W-:Y:S01]  /*3ab0*/  MUFU.TANH R110, R81 ;  /* 0x00000051006e7308 */ /* 0x0003e20000002400 */
[----:B--2---:R-:W-:Y:S01]  /*3ac0*/  FSEL R13, R88, -INF , !P4 ;  /* 0xff800000580d7808 */ /* 0x004fe20006000000 */
[----:B------:R-:W-:Y:S01]  /*3ad0*/  FMUL.FTZ R108, R108, UR7 ;  /* 0x000000076c6c7c20 */ /* 0x000fe20008410000 */
[----:B------:R-:W-:Y:S01]  /*3ae0*/  ISETP.GE.AND P4, PT, R71, R4, PT ;  /* 0x000000044700720c */ /* 0x000fe20003f86270 */
[----:B------:R-:W-:Y:S01]  /*3af0*/  FMUL.FTZ R111, R111, UR7 ;  /* 0x000000076f6f7c20 */ /* 0x000fe20008410000 */
[----:B------:R-:W-:-:S02]  /*3b00*/  ISETP.GE.AND P6, PT, R71, R2, PT ;  /* 0x000000024700720c */ /* 0x000fc40003fc6270 */
[----:B------:R-:W-:Y:S01]  /*3b10*/  I2FP.F32.S32 R71, R71 ;  /* 0x0000004700477245 */ /* 0x000fe20000201400 */
[----:B------:R2:W3:Y:S01]  /*3b20*/  MUFU.TANH R61, R94 ;  /* 0x0000005e003d7308 */ /* 0x0004e20000002400 */
[----:B------:R-:W-:Y:S02]  /*3b30*/  FSEL R56, R56, -INF , !P5 ;  /* 0xff80000038387808 */ /* 0x000fe40006800000 */
[----:B------:R-:W-:Y:S01]  /*3b40*/  FSEL R87, R87, -INF , !P3 ;  /* 0xff80000057577808 */ /* 0x000fe20005800000 */
[C---:B------:R-:W-:Y:S01]  /*3b50*/  FFMA.FTZ R68, R71.reuse, UR6, R148 ;  /* 0x0000000647447c23 */ /* 0x040fe20008010094 */
[C---:B------:R-:W-:Y:S01]  /*3b60*/  FFMA.FTZ R54, R71.reuse, UR6, R152 ;  /* 0x0000000647367c23 */ /* 0x040fe20008010098 */
[----:B------:R-:W-:Y:S01]  /*3b70*/  FFMA.FTZ R154, R71, UR6, R154 ;  /* 0x00000006479a7c23 */ /* 0x000fe2000801009a */
[----:B------:R-:W-:Y:S01]  /*3b80*/  I2FP.F32.S32 R88, R109 ;  /* 0x0000006d00587245 */ /* 0x000fe20000201400 */
[----:B------:R4:W5:Y:S01]  /*3b90*/  MUFU.TANH R52, R85 ;  /* 0x0000005500347308 */ /* 0x0009620000002400 */
[----:B-1----:R-:W-:Y:S01]  /*3ba0*/  VIADD R81, R63, 0x18 ;  /* 0x000000183f517836 */ /* 0x002fe20000000000 */
[----:B------:R-:W-:-:S02]  /*3bb0*/  FSEL R68, R68, -INF , !P0 ;  /* 0xff80000044447808 */ /* 0x000fc40004000000 */
[----:B------:R-:W-:Y:S01]  /*3bc0*/  FSEL R54, R54, -INF , !P4 ;  /* 0xff80000036367808 */ /* 0x000fe20006000000 */
[----:B------:R-:W-:Y:S01]  /*3bd0*/  FFMA.FTZ R27, R88, UR6, R27 ;  /* 0x00000006581b7c23 */ /* 0x000fe2000801001b */
[C---:B------:R-:W-:Y:S02]  /*3be0*/  ISETP.GE.AND P5, PT, R81.reuse, R8, PT ;  /* 0x000000085100720c */ /* 0x040fe40003fa6270 */
[----:B------:R1:W1:Y:S01]  /*3bf0*/  MUFU.TANH R119, R42 ;  /* 0x0000002a00777308 */ /* 0x0002620000002400 */
[----:B--2---:R-:W-:Y:S01]  /*3c00*/  FSEL R94, R132, -INF , !P1 ;  /* 0xff800000845e7808 */ /* 0x004fe20004800000 */
[----:B---3--:R-:W-:Y:S01]  /*3c10*/  FFMA.FTZ R61, R88, UR6, R61 ;  /* 0x00000006583d7c23 */ /* 0x008fe2000801003d */
[C---:B------:R-:W-:Y:S02]  /*3c20*/  ISETP.GE.AND P3, PT, R81.reuse, R4, PT ;  /* 0x000000045100720c */ /* 0x040fe40003f66270 */
[C---:B------:R-:W-:Y:S02]  /*3c30*/  ISETP.GE.AND P1, PT, R81.reuse, R3, PT ;  /* 0x000000035100720c */ /* 0x040fe40003f26270 */
[----:B------:R-:W-:Y:S01]  /*3c40*/  ISETP.GE.AND P0, PT, R81, R2, PT ;  /* 0x000000025100720c */ /* 0x000fe20003f06270 */
[----:B------:R2:W-:Y:S01]  /*3c50*/  MUFU.TANH R115, R18 ;  /* 0x0000001200737308 */ /* 0x0005e20000002400 */
[----:B------:R-:W-:-:S02]  /*3c60*/  I2FP.F32.S32 R81, R81 ;  /* 0x0000005100517245 */ /* 0x000fc40000201400 */
[----:B----4-:R-:W-:Y:S02]  /*3c70*/  FSEL R85, R154, -INF , !P2 ;  /* 0xff8000009a557808 */ /* 0x010fe40005000000 */
[----:B------:R-:W-:Y:S01]  /*3c80*/  ISETP.GE.AND P4, PT, R109, R8, PT ;  /* 0x000000086d00720c */ /* 0x000fe20003f86270 */
[C---:B------:R-:W-:Y:S01]  /*3c90*/  FFMA.FTZ R62, R81.reuse, UR6, R104 ;  /* 0x00000006513e7c23 */ /* 0x040fe20008010068 */
[----:B-----5:R-:W-:Y:S01]  /*3ca0*/  FFMA.FTZ R52, R81, UR6, R52 ;  /* 0x0000000651347c23 */ /* 0x020fe20008010034 */
[----:B------:R-:W-:Y:S01]  /*3cb0*/  ISETP.GE.AND P2, PT, R109, R4, PT ;  /* 0x000000046d00720c */ /* 0x000fe20003f46270 */
[C---:B-1----:R-:W-:Y:S01]  /*3cc0*/  FFMA.FTZ R42, R81.reuse, UR6, R24 ;  /* 0x00000006512a7c23 */ /* 0x042fe20008010018 */
[----:B------:R-:W-:Y:S01]  /*3cd0*/  FFMA.FTZ R24, R81, UR6, R60 ;  /* 0x0000000651187c23 */ /* 0x000fe2000801003c */
[----:B------:R-:W-:Y:S01]  /*3ce0*/  FSEL R62, R62, -INF , !P5 ;  /* 0xff8000003e3e7808 */ /* 0x000fe20006800000 */
[----:B------:R-:W1:Y:S01]  /*3cf0*/  MUFU.TANH R30, R102 ;  /* 0x00000066001e7308 */ /* 0x000e620000002400 */
[----:B------:R-:W-:-:S02]  /*3d00*/  ISETP.GE.AND P5, PT, R109, R2, PT ;  /* 0x000000026d00720c */ /* 0x000fc40003fa6270 */
[----:B------:R-:W-:Y:S01]  /*3d10*/  FSEL R81, R42, -INF , !P1 ;  /* 0xff8000002a517808 */ /* 0x000fe20004800000 */
[----:B------:R-:W-:Y:S01]  /*3d20*/  FFMA.FTZ R42, R88, UR6, R119 ;  /* 0x00000006582a7c23 */ /* 0x000fe20008010077 */
[----:B--2---:R-:W-:Y:S01]  /*3d30*/  FFMA.FTZ R18, R71, UR6, R133 ;  /* 0x0000000647127c23 */ /* 0x004fe20008010085 */
[----:B------:R-:W-:Y:S01]  /*3d40*/  VIADD R71, R63, 0x20 ;  /* 0x000000203f477836 */ /* 0x000fe20000000000 */
[----:B------:R-:W-:Y:S01]  /*3d50*/  FSEL R52, R52, -INF , !P3 ;  /* 0xff80000034347808 */ /* 0x000fe20005800000 */
[----:B------:R-:W-:Y:S01]  /*3d60*/  FFMA.FTZ R88, R88, UR6, R70 ;  /* 0x0000000658587c23 */ /* 0x000fe20008010046 */
[----:B------:R-:W-:Y:S01]  /*3d70*/  FSEL R24, R24, -INF , !P0 ;  /* 0xff80000018187808 */ /* 0x000fe20004000000 */
[----:B------:R-:W-:Y:S01]  /*3d80*/  MUFU.TANH R114, R28 ;  /* 0x0000001c00727308 */ /* 0x000fe20000002400 */
[----:B------:R-:W-:Y:S02]  /*3d90*/  FSEL R18, R18, -INF , !P6 ;  /* 0xff80000012127808 */ /* 0x000fe40007000000 */
[----:B------:R-:W-:Y:S01]  /*3da0*/  ISETP.GE.AND P6, PT, R109, R3, PT ;  /* 0x000000036d00720c */ /* 0x000fe20003fc6270 */
[----:B------:R-:W-:Y:S01]  /*3db0*/  VIADD R109, R63, 0x21 ;  /* 0x000000213f6d7836 */ /* 0x000fe20000000000 */
[----:B------:R-:W-:-:S02]  /*3dc0*/  FSEL R61, R61, -INF , !P4 ;  /* 0xff8000003d3d7808 */ /* 0x000fc40006000000 */
[C---:B------:R-:W-:Y:S01]  /*3dd0*/  ISETP.GE.AND P3, PT, R71.reuse, R8, PT ;  /* 0x000000084700720c */ /* 0x040fe20003f66270 */
[----:B------:R2:W-:Y:S01]  /*3de0*/  MUFU.TANH R28, R100 ;  /* 0x00000064001c7308 */ /* 0x0005e20000002400 */
[C---:B------:R-:W-:Y:S02]  /*3df0*/  ISETP.GE.AND P1, PT, R71.reuse, R4, PT ;  /* 0x000000044700720c */ /* 0x040fe40003f26270 */
[C---:B------:R-:W-:Y:S02]  /*3e00*/  ISETP.GE.AND P0, PT, R71.reuse, R3, PT ;  /* 0x000000034700720c */ /* 0x040fe40003f06270 */
[----:B------:R-:W-:Y:S02]  /*3e10*/  ISETP.GE.AND P4, PT, R71, R2, PT ;  /* 0x000000024700720c */ /* 0x000fe40003f86270 */
[----:B------:R-:W-:Y:S01]  /*3e20*/  I2FP.F32.S32 R71, R71 ;  /* 0x0000004700477245 */ /* 0x000fe20000201400 */
[----:B------:R-:W3:Y:S01]  /*3e30*/  MUFU.TANH R96, R96 ;  /* 0x0000006000607308 */ /* 0x000ee20000002400 */
[----:B------:R-:W-:-:S02]  /*3e40*/  I2FP.F32.S32 R70, R109 ;  /* 0x0000006d00467245 */ /* 0x000fc40000201400 */
[----:B------:R-:W-:Y:S01]  /*3e50*/  FSEL R42, R42, -INF , !P2 ;  /* 0xff8000002a2a7808 */ /* 0x000fe20005000000 */
[C---:B------:R-:W-:Y:S01]  /*3e60*/  FFMA.FTZ R104, R71.reuse, UR6, R155 ;  /* 0x0000000647687c23 */ /* 0x040fe2000801009b */
[C---:B------:R-:W-:Y:S01]  /*3e70*/  FFMA.FTZ R119, R71.reuse, UR6, R161 ;  /* 0x0000000647777c23 */ /* 0x040fe200080100a1 */
[----:B------:R-:W-:Y:S01]  /*3e80*/  FFMA.FTZ R124, R71, UR6, R124 ;  /* 0x00000006477c7c23 */ /* 0x000fe2000801007c */
[----:B------:R-:W-:Y:S01]  /*3e90*/  FFMA.FTZ R74, R70, UR6, R129 ;  /* 0x00000006464a7c23 */ /* 0x000fe20008010081 */
[-C--:B------:R-:W-:Y:S01]  /*3ea0*/  ISETP.GE.AND P2, PT, R109, R8.reuse, PT ;  /* 0x000000086d00720c */ /* 0x080fe20003f46270 */
[----:B------:R-:W-:Y:S01]  /*3eb0*/  FFMA.FTZ R60, R71, UR6, R128 ;  /* 0x00000006473c7c23 */ /* 0x000fe20008010080 */
[----:B------:R-:W-:Y:S01]  /*3ec0*/  FSEL R104, R104, -INF , !P1 ;  /* 0xff80000068687808 */ /* 0x000fe20004800000 */
[C---:B------:R-:W-:Y:S01]  /*3ed0*/  FFMA.FTZ R160, R70.reuse, UR6, R160 ;  /* 0x0000000646a07c23 */ /* 0x040fe200080100a0 */
[----:B------:R-:W-:Y:S01]  /*3ee0*/  FSEL R119, R119, -INF , !P0 ;  /* 0xff80000077777808 */ /* 0x000fe20004000000 */
[----:B------:R-:W-:Y:S01]  /*3ef0*/  FFMA.FTZ R125, R70, UR6, R125 ;  /* 0x00000006467d7c23 */ /* 0x000fe2000801007d */
[----:B--2---:R-:W-:Y:S01]  /*3f00*/  FSEL R100, R124, -INF , !P4 ;  /* 0xff8000007c647808 */ /* 0x004fe20006000000 */
[----:B------:R-:W-:Y:S01]  /*3f10*/  VIADD R129, R63, 0x29 ;  /* 0x000000293f817836 */ /* 0x000fe20000000000 */
[----:B------:R-:W-:Y:S01]  /*3f20*/  FSEL R74, R74, -INF , !P2 ;  /* 0xff8000004a4a7808 */ /* 0x000fe20005000000 */
[----:B------:R2:W4:Y:S01]  /*3f30*/  MUFU.TANH R128, R89 ;  /* 0x0000005900807308 */ /* 0x0005220000002400 */
[----:B------:R-:W-:-:S02]  /*3f40*/  ISETP.GE.AND P1, PT, R123, R8, PT ;  /* 0x000000087b00720c */ /* 0x000fc40003f26270 */
[C---:B------:R-:W-:Y:S02]  /*3f50*/  ISETP.GE.AND P0, PT, R123.reuse, R4, PT ;  /* 0x000000047b00720c */ /* 0x040fe40003f06270 */
[C---:B------:R-:W-:Y:S02]  /*3f60*/  ISETP.GE.AND P4, PT, R123.reuse, R3, PT ;  /* 0x000000037b00720c */ /* 0x040fe40003f86270 */
[----:B------:R-:W-:Y:S01]  /*3f70*/  ISETP.GE.AND P2, PT, R123, R2, PT ;  /* 0x000000027b00720c */ /* 0x000fe20003f46270 */
[----:B------:R4:W-:Y:S01]  /*3f80*/  MUFU.TANH R124, R82 ;  /* 0x00000052007c7308 */ /* 0x0009e20000002400 */
[----:B------:R-:W-:Y:S02]  /*3f90*/  I2FP.F32.S32 R123, R123 ;  /* 0x0000007b007b7245 */ /* 0x000fe40000201400 */
[----:B------:R-:W-:Y:S02]  /*3fa0*/  FSEL R27, R27, -INF , !P6 ;  /* 0xff8000001b1b7808 */ /* 0x000fe40007000000 */
[----:B------:R-:W-:Y:S01]  /*3fb0*/  FSEL R88, R88, -INF , !P5 ;  /* 0xff80000058587808 */ /* 0x000fe20006800000 */
[C---:B-1----:R-:W-:Y:S01]  /*3fc0*/  FFMA.FTZ R71, R123.reuse, UR6, R30 ;  /* 0x000000067b477c23 */ /* 0x042fe2000801001e */
[----:B------:R-:W-:Y:S01]  /*3fd0*/  FSEL R60, R60, -INF , !P3 ;  /* 0xff8000003c3c7808 */ /* 0x000fe20005800000 */
[----:B---3--:R-:W-:Y:S01]  /*3fe0*/  FFMA.FTZ R96, R123, UR6, R96 ;  /* 0x000000067b607c23 */ /* 0x008fe20008010060 */
[C---:B------:R-:W-:Y:S01]  /*3ff0*/  ISETP.GE.AND P6, PT, R109.reuse, R4, PT ;  /* 0x000000046d00720c */ /* 0x040fe20003fc6270 */
[----:B------:R-:W1:Y:S01]  /*4000*/  MUFU.TANH R106, R106 ;  /* 0x0000006a006a7308 */ /* 0x000e620000002400 */
[----:B------:R-:W-:-:S02]  /*4010*/  ISETP.GE.AND P5, PT, R109, R3, PT ;  /* 0x000000036d00720c */ /* 0x000fc40003fa6270 */
[----:B------:R-:W-:Y:S01]  /*4020*/  ISETP.GE.AND P3, PT, R109, R2, PT ;  /* 0x000000026d00720c */ /* 0x000fe20003f66270 */
[----:B------:R-:W-:Y:S01]  /*4030*/  FFMA.FTZ R109, R70, UR6, R162 ;  /* 0x00000006466d7c23 */ /* 0x000fe200080100a2 */
[----:B------:R-:W-:Y:S01]  /*4040*/  FSEL R102, R160, -INF , !P6 ;  /* 0xff800000a0667808 */ /* 0x000fe20007000000 */
[----:B------:R-:W-:Y:S01]  /*4050*/  FFMA.FTZ R70, R123, UR6, R69 ;  /* 0x000000067b467c23 */ /* 0x000fe20008010045 */
[----:B------:R-:W-:Y:S01]  /*4060*/  FSEL R30, R125, -INF , !P3 ;  /* 0xff8000007d1e7808 */ /* 0x000fe20005800000 */
[----:B------:R-:W-:Y:S01]  /*4070*/  VIADD R125, R63, 0x31 ;  /* 0x000000313f7d7836 */ /* 0x000fe20000000000 */
[----:B------:R-:W-:Y:S01]  /*4080*/  FSEL R109, R109, -INF , !P5 ;  /* 0xff8000006d6d7808 */ /* 0x000fe20006800000 */
[----:B------:R-:W-:Y:S01]  /*4090*/  FFMA.FTZ R69, R123, UR6, R105 ;  /* 0x000000067b457c23 */ /* 0x000fe20008010069 */
[----:B------:R-:W-:Y:S01]  /*40a0*/  FSEL R71, R71, -INF , !P1 ;  /* 0xff80000047477808 */ /* 0x000fe20004800000 */
[----:B------:R-:W3:Y:S01]  /*40b0*/  MUFU.TANH R84, R84 ;  /* 0x0000005400547308 */ /* 0x000ee20000002400 */
[----:B------:R-:W-:-:S02]  /*40c0*/  ISETP.GE.AND P6, PT, R129, R8, PT ;  /* 0x000000088100720c */ /* 0x000fc40003fc6270 */
[C---:B------:R-:W-:Y:S02]  /*40d0*/  ISETP.GE.AND P5, PT, R129.reuse, R4, PT ;  /* 0x000000048100720c */ /* 0x040fe40003fa6270 */
[C---:B------:R-:W-:Y:S02]  /*40e0*/  ISETP.GE.AND P3, PT, R129.reuse, R3, PT ;  /* 0x000000038100720c */ /* 0x040fe40003f66270 */
[----:B------:R-:W-:Y:S01]  /*40f0*/  ISETP.GE.AND P1, PT, R129, R2, PT ;  /* 0x000000028100720c */ /* 0x000fe20003f26270 */
[----:B------:R5:W-:Y:S01]  /*4100*/  MUFU.TANH R123, R75 ;  /* 0x0000004b007b7308 */ /* 0x000be20000002400 */
[----:B------:R-:W-:Y:S02]  /*4110*/  I2FP.F32.S32 R129, R129 ;  /* 0x0000008100817245 */ /* 0x000fe40000201400 */
[----:B------:R-:W-:Y:S02]  /*4120*/  FSEL R105, R70, -INF , !P4 ;  /* 0xff80000046697808 */ /* 0x000fe40006000000 */
[----:B------:R-:W-:Y:S01]  /*4130*/  I2FP.F32.S32 R134, R127 ;  /* 0x0000007f00867245 */ /* 0x000fe20000201400 */
[C---:B--2---:R-:W-:Y:S01]  /*4140*/  FFMA.FTZ R89, R129.reuse, UR6, R28 ;  /* 0x0000000681597c23 */ /* 0x044fe2000801001c */
[----:B----4-:R-:W-:Y:S01]  /*4150*/  FFMA.FTZ R82, R129, UR6, R128 ;  /* 0x0000000681527c23 */ /* 0x010fe20008010080 */
[----:B------:R-:W-:Y:S01]  /*4160*/  FSEL R28, R69, -INF , !P2 ;  /* 0xff800000451c7808 */ /* 0x000fe20005000000 */
[----:B------:R-:W-:Y:S01]  /*4170*/  MUFU.TANH R83, R83 ;  /* 0x0000005300537308 */ /* 0x000fe20000002400 */
[----:B------:R-:W-:Y:S01]  /*4180*/  FSEL R96, R96, -INF , !P0 ;  /* 0xff80000060607808 */ /* 0x000fe20004000000 */
[C---:B------:R-:W-:Y:S01]  /*4190*/  FFMA.FTZ R69, R134.reuse, UR6, R120 ;  /* 0x0000000686457c23 */ /* 0x040fe20008010078 */
[----:B------:R-:W-:Y:S01]  /*41a0*/  FSEL R70, R89, -INF , !P6 ;  /* 0xff80000059467808 */ /* 0x000fe20007000000 */
[----:B------:R-:W-:Y:S01]  /*41b0*/  FFMA.FTZ R89, R129, UR6, R110 ;  /* 0x0000000681597c23 */ /* 0x000fe2000801006e */
[----:B------:R-:W-:Y:S01]  /*41c0*/  I2FP.F32.S32 R110, R125 ;  /* 0x0000007d006e7245 */ /* 0x000fe20000201400 */
[C---:B------:R-:W-:Y:S01]  /*41d0*/  FFMA.FTZ R142, R134.reuse, UR6, R163 ;  /* 0x00000006868e7c23 */ /* 0x040fe200080100a3 */
[C---:B------:R-:W-:Y:S01]  /*41e0*/  FFMA.FTZ R133, R134.reuse, UR6, R165 ;  /* 0x0000000686857c23 */ /* 0x040fe200080100a5 */
[----:B------:R-:W-:Y:S01]  /*41f0*/  ISETP.GE.AND P0, PT, R127, R8, PT ;  /* 0x000000087f00720c */ /* 0x000fe20003f06270 */
[----:B------:R-:W-:Y:S01]  /*4200*/  FFMA.FTZ R129, R129, UR6, R115 ;  /* 0x0000000681817c23 */ /* 0x000fe20008010073 */
[C---:B------:R-:W-:Y:S01]  /*4210*/  ISETP.GE.AND P4, PT, R127.reuse, R4, PT ;  /* 0x000000047f00720c */ /* 0x040fe20003f86270 */
[----:B------:R-:W-:Y:S01]  /*4220*/  FFMA.FTZ R134, R134, UR6, R167 ;  /* 0x0000000686867c23 */ /* 0x000fe200080100a7 */
[C---:B------:R-:W-:Y:S01]  /*4230*/  ISETP.GE.AND P2, PT, R127.reuse, R3, PT ;  /* 0x000000037f00720c */ /* 0x040fe20003f46270 */
[----:B-----5:R-:W-:Y:S01]  /*4240*/  FFMA.FTZ R75, R110, UR6, R121 ;  /* 0x000000066e4b7c23 */ /* 0x020fe20008010079 */
[----:B------:R-:W-:Y:S01]  /*4250*/  ISETP.GE.AND P6, PT, R127, R2, PT ;  /* 0x000000027f00720c */ /* 0x000fe20003fc6270 */
[----:B------:R-:W-:Y:S01]  /*4260*/  MUFU.TANH R115, R19 ;  /* 0x0000001300737308 */ /* 0x000fe20000002400 */
[----:B------:R-:W-:Y:S01]  /*4270*/  FSEL R82, R82, -INF , !P5 ;  /* 0xff80000052527808 */ /* 0x000fe20006800000 */
[----:B------:R-:W-:Y:S01]  /*4280*/  VIADD R127, R63, 0x38 ;  /* 0x000000383f7f7836 */ /* 0x000fe20000000000 */
[----:B------:R-:W-:Y:S01]  /*4290*/  ISETP.GE.AND P5, PT, R125, R8, PT ;  /* 0x000000087d00720c */ /* 0x000fe20003fa6270 */
[----:B------:R-:W-:Y:S01]  /*42a0*/  VIADD R121, R63, 0x39 ;  /* 0x000000393f797836 */ /* 0x000fe20000000000 */
[----:B------:R-:W-:Y:S01]  /*42b0*/  FSEL R142, R142, -INF , !P4 ;  /* 0xff8000008e8e7808 */ /* 0x000fe20006000000 */
[----:B------:R-:W-:Y:S01]  /*42c0*/  FFMA.FTZ R128, R110, UR6, R164 ;  /* 0x000000066e807c23 */ /* 0x000fe200080100a4 */
[----:B------:R-:W-:Y:S01]  /*42d0*/  FSEL R133, R133, -INF , !P2 ;  /* 0xff80000085857808 */ /* 0x000fe20005000000 */
[----:B------:R1:W2:Y:S01]  /*42e0*/  MUFU.TANH R19, R91 ;  /* 0x0000005b00137308 */ /* 0x0002a20000002400 */
[----:B------:R-:W-:Y:S01]  /*42f0*/  FSEL R134, R134, -INF , !P6 ;  /* 0xff80000086867808 */ /* 0x000fe20007000000 */
[----:B------:R-:W-:Y:S01]  /*4300*/  FFMA.FTZ R168, R110, UR6, R168 ;  /* 0x000000066ea87c23 */ /* 0x000fe200080100a8 */
[----:B------:R-:W-:-:S02]  /*4310*/  FSEL R75, R75, -INF , !P5 ;  /* 0xff8000004b4b7808 */ /* 0x000fc40006800000 */
[C---:B------:R-:W-:Y:S02]  /*4320*/  ISETP.GE.AND P4, PT, R127.reuse, R8, PT ;  /* 0x000000087f00720c */ /* 0x040fe40003f86270 */
[C---:B------:R-:W-:Y:S01]  /*4330*/  ISETP.GE.AND P2, PT, R127.reuse, R4, PT ;  /* 0x000000047f00720c */ /* 0x040fe20003f46270 */
[----:B------:R-:W4:Y:S01]  /*4340*/  MUFU.TANH R177, R177 ;  /* 0x000000b100b17308 */ /* 0x000f220000002400 */
[C---:B------:R-:W-:Y:S02]  /*4350*/  ISETP.GE.AND P6, PT, R127.reuse, R3, PT ;  /* 0x000000037f00720c */ /* 0x040fe40003fc6270 */
[----:B------:R-:W-:Y:S02]  /*4360*/  ISETP.GE.AND P5, PT, R127, R2, PT ;  /* 0x000000027f00720c */ /* 0x000fe40003fa6270 */
[----:B------:R-:W-:Y:S02]  /*4370*/  I2FP.F32.S32 R127, R127 ;  /* 0x0000007f007f7245 */ /* 0x000fe40000201400 */
[----:B------:R-:W-:Y:S01]  /*4380*/  FSEL R89, R89, -INF , !P3 ;  /* 0xff80000059597808 */ /* 0x000fe20005800000 */
[----:B------:R-:W5:Y:S01]  /*4390*/  MUFU.TANH R175, R175 ;  /* 0x000000af00af7308 */ /* 0x000f620000002400 */
[----:B------:R-:W-:Y:S01]  /*43a0*/  FSEL R120, R129, -INF , !P1 ;  /* 0xff80000081787808 */ /* 0x000fe20004800000 */
[----:B-1----:R-:W-:Y:S01]  /*43b0*/  FFMA.FTZ R91, R127, UR6, R106 ;  /* 0x000000067f5b7c23 */ /* 0x002fe2000801006a */
[----:B------:R-:W-:Y:S01]  /*43c0*/  FSEL R69, R69, -INF , !P0 ;  /* 0xff80000045457808 */ /* 0x000fe20004000000 */
[----:B---3--:R-:W-:Y:S01]  /*43d0*/  FFMA.FTZ R84, R127, UR6, R84 ;  /* 0x000000067f547c23 */ /* 0x008fe20008010054 */
[----:B------:R-:W-:Y:S01]  /*43e0*/  ISETP.GE.AND P3, PT, R125, R4, PT ;  /* 0x000000047d00720c */ /* 0x000fe20003f66270 */
[----:B------:R-:W-:Y:S01]  /*43f0*/  FFMA.FTZ R106, R127, UR6, R122 ;  /* 0x000000067f6a7c23 */ /* 0x000fe2000801007a */
[----:B------:R-:W-:Y:S01]  /*4400*/  ISETP.GE.AND P1, PT, R125, R3, PT ;  /* 0x000000037d00720c */ /* 0x000fe20003f26270 */
[----:B------:R-:W-:Y:S01]  /*4410*/  FFMA.FTZ R126, R127, UR6, R126 ;  /* 0x000000067f7e7c23 */ /* 0x000fe2000801007e */
[----:B------:R-:W-:Y:S01]  /*4420*/  ISETP.GE.AND P0, PT, R125, R2, PT ;  /* 0x000000027d00720c */ /* 0x000fe20003f06270 */
[----:B------:R-:W-:Y:S01]  /*4430*/  FFMA.FTZ R125, R110, UR6, R166 ;  /* 0x000000066e7d7c23 */ /* 0x000fe200080100a6 */
[C---:B------:R-:W-:Y:S01]  /*4440*/  VIADD R129, R63.reuse, 0x40 ;  /* 0x000000403f817836 */ /* 0x040fe20000000000 */
[----:B------:R-:W-:Y:S01]  /*4450*/  I2FP.F32.S32 R110, R121 ;  /* 0x00000079006e7245 */ /* 0x000fe20000201400 */
[----:B------:R-:W-:Y:S01]  /*4460*/  VIADD R127, R63, 0x41 ;  /* 0x000000413f7f7836 */ /* 0x000fe20000000000 */
[----:B------:R-:W-:Y:S01]  /*4470*/  FSEL R122, R84, -INF , !P2 ;  /* 0xff800000547a7808 */ /* 0x000fe20005000000 */
[----:B------:R-:W1:Y:S01]  /*4480*/  MUFU.TANH R178, R178 ;  /* 0x000000b200b27308 */ /* 0x000e620000002400 */
[----:B------:R-:W-:Y:S01]  /*4490*/  FSEL R174, R126, -INF , !P5 ;  /* 0xff8000007eae7808 */ /* 0x000fe20006800000 */
[----:B--2---:R-:W-:Y:S01]  /*44a0*/  FFMA.FTZ R84, R110, UR6, R19 ;  /* 0x000000066e547c23 */ /* 0x004fe20008010013 */
[----:B------:R-:W-:Y:S01]  /*44b0*/  FSEL R128, R128, -INF , !P3 ;  /* 0xff80000080807808 */ /* 0x000fe20005800000 */
[C---:B------:R-:W-:Y:S01]  /*44c0*/  FFMA.FTZ R83, R110.reuse, UR6, R83 ;  /* 0x000000066e537c23 */ /* 0x040fe20008010053 */
[----:B------:R-:W-:Y:S01]  /*44d0*/  FSEL R125, R125, -INF , !P1 ;  /* 0xff8000007d7d7808 */ /* 0x000fe20004800000 */
[C---:B------:R-:W-:Y:S01]  /*44e0*/  FFMA.FTZ R114, R110.reuse, UR6, R114 ;  /* 0x000000066e727c23 */ /* 0x040fe20008010072 */
[----:B------:R-:W-:Y:S01]  /*44f0*/  I2FP.F32.S32 R130, R129 ;  /* 0x0000008100827245 */ /* 0x000fe20000201400 */
[----:B------:R-:W2:Y:S01]  /*4500*/  MUFU.TANH R126, R103 ;  /* 0x00000067007e7308 */ /* 0x000ea20000002400 */
[----:B------:R-:W-:Y:S01]  /*4510*/  I2FP.F32.S32 R150, R127 ;  /* 0x0000007f00967245 */ /* 0x000fe20000201400 */
[----:B------:R-:W-:Y:S01]  /*4520*/  FFMA.FTZ R124, R110, UR6, R124 ;  /* 0x000000066e7c7c23 */ /* 0x000fe2000801007c */
[C---:B------:R-:W-:Y:S01]  /*4530*/  ISETP.GE.AND P3, PT, R121.reuse, R8, PT ;  /* 0x000000087900720c */ /* 0x040fe20003f66270 */
[C---:B------:R-:W-:Y:S01]  /*4540*/  FFMA.FTZ R171, R130.reuse, UR6, R171 ;  /* 0x0000000682ab7c23 */ /* 0x040fe200080100ab */
[C---:B------:R-:W-:Y:S01]  /*4550*/  ISETP.GE.AND P1, PT, R121.reuse, R4, PT ;  /* 0x000000047900720c */ /* 0x040fe20003f26270 */
[----:B------:R-:W-:Y:S01]  /*4560*/  FFMA.FTZ R173, R130, UR6, R173 ;  /* 0x0000000682ad7c23 */ /* 0x000fe200080100ad */
[----:B------:R-:W-:Y:S01]  /*4570*/  FSEL R176, R168, -INF , !P0 ;  /* 0xff800000a8b07808 */ /* 0x000fe20004000000 */
[----:B----4-:R-:W-:Y:S01]  /*4580*/  FFMA.FTZ R177, R130, UR6, R177 ;  /* 0x0000000682b17c23 */ /* 0x010fe200080100b1 */
[----:B------:R-:W-:Y:S01]  /*4590*/  ISETP.GE.AND P0, PT, R121, R3, PT ;  /* 0x000000037900720c */ /* 0x000fe20003f06270 */
[----:B------:R-:W-:Y:S01]  /*45a0*/  FFMA.FTZ R169, R150, UR6, R169 ;  /* 0x0000000696a97c23 */ /* 0x000fe200080100a9 */
[----:B------:R-:W-:Y:S01]  /*45b0*/  FSEL R19, R106, -INF , !P6 ;  /* 0xff8000006a137808 */ /* 0x000fe20007000000 */
[----:B------:R-:W-:Y:S01]  /*45c0*/  FFMA.FTZ R184, R150, UR6, R172 ;  /* 0x0000000696b87c23 */ /* 0x000fe200080100ac */
[----:B------:R-:W-:Y:S01]  /*45d0*/  FSEL R84, R84, -INF , !P3 ;  /* 0xff80000054547808 */ /* 0x000fe20005800000 */
[----:B------:R3:W-:Y:S01]  /*45e0*/  MUFU.TANH R106, R31 ;  /* 0x0000001f006a7308 */ /* 0x0007e20000002400 */
[----:B------:R-:W-:Y:S01]  /*45f0*/  FSEL R110, R83, -INF , !P1 ;  /* 0xff800000536e7808 */ /* 0x000fe20004800000 */
[----:B------:R-:W-:Y:S01]  /*4600*/  FFMA.FTZ R83, R130, UR6, R170 ;  /* 0x0000000682537c23 */ /* 0x000fe200080100aa */
[----:B------:R-:W-:-:S02]  /*4610*/  FSEL R91, R91, -INF , !P4 ;  /* 0xff8000005b5b7808 */ /* 0x000fc40006000000 */
[C---:B------:R-:W-:Y:S02]  /*4620*/  ISETP.GE.AND P6, PT, R129.reuse, R4, PT ;  /* 0x000000048100720c */ /* 0x040fe40003fc6270 */
[C---:B------:R-:W-:Y:S01]  /*4630*/  ISETP.GE.AND P5, PT, R129.reuse, R3, PT ;  /* 0x000000038100720c */ /* 0x040fe20003fa6270 */
[----:B------:R-:W-:Y:S01]  /*4640*/  MUFU.TANH R130, R92 ;  /* 0x0000005c00827308 */ /* 0x000fe20000002400 */
[----:B------:R-:W-:Y:S02]  /*4650*/  ISETP.GE.AND P3, PT, R129, R2, PT ;  /* 0x000000028100720c */ /* 0x000fe40003f66270 */
[----:B------:R-:W-:Y:S02]  /*4660*/  ISETP.GE.AND P1, PT, R127, R8, PT ;  /* 0x000000087f00720c */ /* 0x000fe40003f26270 */
[----:B------:R-:W-:Y:S02]  /*4670*/  ISETP.GE.AND P4, PT, R121, R2, PT ;  /* 0x000000027900720c */ /* 0x000fe40003f86270 */
[----:B------:R-:W-:Y:S01]  /*4680*/  FSEL R186, R171, -INF , !P6 ;  /* 0xff800000abba7808 */ /* 0x000fe20007000000 */
[----:B------:R-:W4:Y:S01]  /*4690*/  MUFU.TANH R121, R80 ;  /* 0x0000005000797308 */ /* 0x000f220000002400 */
[----:B---3--:R-:W-:-:S02]  /*46a0*/  FSEL R31, R114, -INF , !P0 ;  /* 0xff800000721f7808 */ /* 0x008fc40004000000 */
[----:B------:R-:W-:Y:S02]  /*46b0*/  FSEL R103, R173, -INF , !P5 ;  /* 0xff800000ad677808 */ /* 0x000fe40006800000 */
[----:B------:R-:W-:Y:S02]  /*46c0*/  FSEL R172, R177, -INF , !P3 ;  /* 0xff800000b1ac7808 */ /* 0x000fe40005800000 */
[C---:B------:R-:W-:Y:S01]  /*46d0*/  ISETP.GE.AND P6, PT, R131.reuse, R8, PT ;  /* 0x000000088300720c */ /* 0x040fe20003fc6270 */
[----:B------:R3:W-:Y:S01]  /*46e0*/  MUFU.TANH R114, R97 ;  /* 0x0000006100727308 */ /* 0x0007e20000002400 */
[C---:B------:R-:W-:Y:S02]  /*46f0*/  ISETP.GE.AND P5, PT, R131.reuse, R4, PT ;  /* 0x000000048300720c */ /* 0x040fe40003fa6270 */
[----:B------:R-:W-:Y:S02]  /*4700*/  ISETP.GE.AND P3, PT, R131, R3, PT ;  /* 0x000000038300720c */ /* 0x000fe40003f66270 */
[----:B------:R-:W-:Y:S01]  /*4710*/  ISETP.GE.AND P2, PT, R129, R8, PT ;  /* 0x000000088100720c */ /* 0x000fe20003f46270 */
[----:B------:R-:W-:Y:S01]  /*4720*/  VIADD R129, R63, 0x49 ;  /* 0x000000493f817836 */ /* 0x000fe20000000000 */
[----:B------:R-:W-:Y:S01]  /*4730*/  FSEL R144, R124, -INF , !P4 ;  /* 0xff8000007c907808 */ /* 0x000fe20006000000 */
[----:B------:R5:W-:Y:S01]  /*4740*/  MUFU.TANH R80, R29 ;  /* 0x0000001d00507308 */ /* 0x000be20000002400 */
[----:B------:R-:W-:-:S02]  /*4750*/  FSEL R83, R83, -INF , !P2 ;  /* 0xff80000053537808 */ /* 0x000fc40005000000 */
[C---:B------:R-:W-:Y:S02]  /*4760*/  ISETP.GE.AND P0, PT, R127.reuse, R4, PT ;  /* 0x000000047f00720c */ /* 0x040fe40003f06270 */
[C---:B------:R-:W-:Y:S02]  /*4770*/  ISETP.GE.AND P4, PT, R127.reuse, R3, PT ;  /* 0x000000037f00720c */ /* 0x040fe40003f86270 */
[-C--:B------:R-:W-:Y:S01]  /*4780*/  ISETP.GE.AND P2, PT, R127, R2.reuse, PT ;  /* 0x000000027f00720c */ /* 0x080fe20003f46270 */
[----:B------:R-:W4:Y:S01]  /*4790*/  MUFU.TANH R20, R20 ;  /* 0x0000001400147308 */ /* 0x000f220000002400 */
[----:B---3--:R-:W-:Y:S01]  /*47a0*/  FSEL R97, R169, -INF , !P1 ;  /* 0xff800000a9617808 */ /* 0x008fe20004800000 */
[----:B------:R-:W-:Y:S01]  /*47b0*/  VIADD R127, R63, 0x50 ;  /* 0x000000503f7f7836 */ /* 0x000fe20000000000 */
[----:B------:R-:W-:Y:S02]  /*47c0*/  ISETP.GE.AND P1, PT, R131, R2, PT ;  /* 0x000000028300720c */ /* 0x000fe40003f26270 */
[----:B------:R-:W-:-:S02]  /*47d0*/  I2FP.F32.S32 R131, R131 ;  /* 0x0000008300837245 */ /* 0x000fc40000201400 */
[----:B------:R-:W-:Y:S01]  /*47e0*/  FSEL R184, R184, -INF , !P0 ;  /* 0xff800000b8b87808 */ /* 0x000fe20004000000 */
[----:B------:R-:W-:Y:S01]  /*47f0*/  MUFU.TANH R117, R117 ;  /* 0x0000007500757308 */ /* 0x000fe20000002400 */
[C---:B-----5:R-:W-:Y:S01]  /*4800*/  FFMA.FTZ R29, R150.reuse, UR6, R175 ;  /* 0x00000006961d7c23 */ /* 0x060fe200080100af */
[----:B-1----:R-:W-:Y:S01]  /*4810*/  FFMA.FTZ R150, R150, UR6, R178 ;  /* 0x0000000696967c23 */ /* 0x002fe200080100b2 */
[----:B--2---:R-:W-:Y:S01]  /*4820*/  FFMA.FTZ R126, R131, UR6, R126 ;  /* 0x00000006837e7c23 */ /* 0x004fe2000801007e */
[----:B------:R-:W-:Y:S01]  /*4830*/  ISETP.GE.AND P0, PT, R129, R8, PT ;  /* 0x000000088100720c */ /* 0x000fe20003f06270 */
[----:B----4-:R-:W-:Y:S01]  /*4840*/  FFMA.FTZ R121, R131, UR6, R121 ;  /* 0x0000000683797c23 */ /* 0x010fe20008010079 */
[----:B------:R-:W-:Y:S01]  /*4850*/  FSEL R29, R29, -INF , !P4 ;  /* 0xff8000001d1d7808 */ /* 0x000fe20006000000 */
[C---:B------:R-:W-:Y:S01]  /*4860*/  FFMA.FTZ R130, R131.reuse, UR6, R130 ;  /* 0x0000000683827c23 */ /* 0x040fe20008010082 */
[----:B------:R-:W-:Y:S01]  /*4870*/  FSEL R150, R150, -INF , !P2 ;  /* 0xff80000096967808 */ /* 0x000fe20005000000 */
[----:B------:R-:W1:Y:S01]  /*4880*/  MUFU.TANH R112, R112 ;  /* 0x0000007000707308 */ /* 0x000e620000002400 */
[----:B------:R-:W-:Y:S01]  /*4890*/  FSEL R92, R126, -INF , !P6 ;  /* 0xff8000007e5c7808 */ /* 0x000fe20007000000 */
[----:B------:R-:W-:Y:S01]  /*48a0*/  FFMA.FTZ R137, R131, UR6, R123 ;  /* 0x0000000683897c23 */ /* 0x000fe2000801007b */
[----:B------:R-:W-:Y:S01]  /*48b0*/  ISETP.GE.AND P4, PT, R129, R4, PT ;  /* 0x000000048100720c */ /* 0x000fe20003f86270 */
[----:B------:R-:W-:Y:S01]  /*48c0*/  VIADD R123, R63, 0x51 ;  /* 0x000000513f7b7836 */ /* 0x000fe20000000000 */
[----:B------:R-:W-:-:S02]  /*48d0*/  ISETP.GE.AND P2, PT, R129, R3, PT ;  /* 0x000000038100720c */ /* 0x000fc40003f46270 */
[----:B------:R-:W-:Y:S01]  /*48e0*/  ISETP.GE.AND P6, PT, R129, R2, PT ;  /* 0x000000028100720c */ /* 0x000fe20003fc6270 */
[----:B------:R-:W2:Y:S01]  /*48f0*/  MUFU.TANH R21, R21 ;  /* 0x0000001500157308 */ /* 0x000ea20000002400 */
[----:B------:R-:W-:Y:S02]  /*4900*/  I2FP.F32.S32 R129, R129 ;  /* 0x0000008100817245 */ /* 0x000fe40000201400 */
[----:B------:R-:W-:Y:S02]  /*4910*/  FSEL R160, R121, -INF , !P1 ;  /* 0xff80000079a07808 */ /* 0x000fe40004800000 */
[----:B------:R-:W-:Y:S01]  /*4920*/  I2FP.F32.S32 R121, R127 ;  /* 0x0000007f00797245 */ /* 0x000fe20000201400 */
[----:B------:R-:W-:Y:S01]  /*4930*/  FFMA.FTZ R115, R129, UR6, R115 ;  /* 0x0000000681737c23 */ /* 0x000fe20008010073 */
[----:B------:R-:W-:Y:S01]  /*4940*/  FSEL R180, R130, -INF , !P5 ;  /* 0xff80000082b47808 */ /* 0x000fe20006800000 */
[----:B------:R-:W3:Y:S01]  /*4950*/  MUFU.TANH R116, R116 ;  /* 0x0000007400747308 */ /* 0x000ee20000002400 */
[----:B------:R-:W-:Y:S01]  /*4960*/  FSEL R137, R137, -INF , !P3 ;  /* 0xff80000089897808 */ /* 0x000fe20005800000 */
[----:B------:R-:W-:Y:S01]  /*4970*/  FFMA.FTZ R135, R121, UR6, R20 ;  /* 0x0000000679877c23 */ /* 0x000fe20008010014 */
[----:B------:R-:W-:Y:S01]  /*4980*/  ISETP.GE.AND P5, PT, R127, R8, PT ;  /* 0x000000087f00720c */ /* 0x000fe20003fa6270 */
[----:B------:R-:W-:Y:S01]  /*4990*/  FFMA.FTZ R106, R129, UR6, R106 ;  /* 0x00000006816a7c23 */ /* 0x000fe2000801006a */
[----:B------:R-:W-:-:S02]  /*49a0*/  ISETP.GE.AND P3, PT, R127, R4, PT ;  /* 0x000000047f00720c */ /* 0x000fc40003f66270 */
[----:B------:R-:W-:Y:S01]  /*49b0*/  ISETP.GE.AND P1, PT, R127, R3, PT ;  /* 0x000000037f00720c */ /* 0x000fe20003f26270 */
[----:B------:R-:W4:Y:S01]  /*49c0*/  MUFU.TANH R118, R118 ;  /* 0x0000007600767308 */ /* 0x000f220000002400 */
[----:B------:R-:W-:Y:S02]  /*49d0*/  I2FP.F32.S32 R168, R123 ;  /* 0x0000007b00a87245 */ /* 0x000fe40000201400 */
[----:B------:R-:W-:Y:S02]  /*49e0*/  FSEL R162, R106, -INF , !P6 ;  /* 0xff8000006aa27808 */ /* 0x000fe40007000000 */
[----:B------:R-:W-:Y:S01]  /*49f0*/  FSEL R135, R135, -INF , !P1 ;  /* 0xff80000087877808 */ /* 0x000fe20004800000 */
[C---:B-1----:R-:W-:Y:S01]  /*4a00*/  FFMA.FTZ R112, R168.reuse, UR6, R112 ;  /* 0x00000006a8707c23 */ /* 0x042fe20008010070 */
[----:B--2---:R-:W-:Y:S01]  /*4a10*/  FFMA.FTZ R139, R168, UR6, R21 ;  /* 0x00000006a88b7c23 */ /* 0x004fe20008010015 */
[----:B------:R-:W1:Y:S01]  /*4a20*/  MUFU.TANH R22, R22 ;  /* 0x0000001600167308 */ /* 0x000e620000002400 */
[----:B---3--:R-:W-:Y:S01]  /*4a30*/  FFMA.FTZ R116, R121, UR6, R116 ;  /* 0x0000000679747c23 */ /* 0x008fe20008010074 */
[----:B------:R-:W-:Y:S01]  /*4a40*/  VIADD R21, R63, 0x60 ;  /* 0x000000603f157836 */ /* 0x000fe20000000000 */
[----:B------:R-:W-:-:S03]  /*4a50*/  ISETP.GE.AND P6, PT, R123, R3, PT ;  /* 0x000000037b00720c */ /* 0x000fc60003fc6270 */
[----:B------:R-:W-:Y:S02]  /*4a60*/  FSEL R106, R116, -INF , !P5 ;  /* 0xff800000746a7808 */ /* 0x000fe40006800000 */
[----:B------:R-:W-:Y:S01]  /*4a70*/  MUFU.TANH R23, R23 ;  /* 0x0000001700177308 */ /* 0x000fe20000002400 */
[----:B----4-:R-:W-:Y:S01]  /*4a80*/  FFMA.FTZ R118, R121, UR6, R118 ;  /* 0x0000000679767c23 */ /* 0x010fe20008010076 */
[----:B------:R-:W-:Y:S02]  /*4a90*/  ISETP.GE.AND P5, PT, R123, R2, PT ;  /* 0x000000027b00720c */ /* 0x000fe40003fa6270 */
[----:B------:R-:W-:Y:S02]  /*4aa0*/  FSEL R139, R139, -INF , !P6 ;  /* 0xff8000008b8b7808 */ /* 0x000fe40007000000 */
[----:B------:R-:W-:Y:S02]  /*4ab0*/  FSEL R192, R118, -INF , !P3 ;  /* 0xff80000076c07808 */ /* 0x000fe40005800000 */
[----:B------:R2:W3:Y:S01]  /*4ac0*/  MUFU.TANH R124, R93 ;  /* 0x0000005d007c7308 */ /* 0x0004e20000002400 */
[----:B-1----:R-:W-:Y:S01]  /*4ad0*/  FFMA.FTZ R22, R121, UR6, R22 ;  /* 0x0000000679167c23 */ /* 0x002fe20008010016 */
[----:B------:R-:W-:-:S05]  /*4ae0*/  VIADD R121, R63, 0x58 ;  /* 0x000000583f797836 */ /* 0x000fca0000000000 */
[C---:B------:R-:W-:Y:S01]  /*4af0*/  ISETP.GE.AND P1, PT, R121.reuse, R4, PT ;  /* 0x000000047900720c */ /* 0x040fe20003f26270 */
[----:B------:R-:W1:Y:S01]  /*4b00*/  MUFU.TANH R72, R72 ;  /* 0x0000004800487308 */ /* 0x000e620000002400 */
[----:B------:R-:W-:-:S07]  /*4b10*/  ISETP.GE.AND P3, PT, R121, R8, PT ;  /* 0x000000087900720c */ /* 0x000fce0003f66270 */
[----:B------:R-:W-:Y:S01]  /*4b20*/  MUFU.TANH R20, R107 ;  /* 0x0000006b00147308 */ /* 0x000fe20000002400 */
[C---:B--2---:R-:W-:Y:S01]  /*4b30*/  FFMA.FTZ R93, R129.reuse, UR6, R114 ;  /* 0x00000006815d7c23 */ /* 0x044fe20008010072 */
[----:B---3--:R-:W-:-:S04]  /*4b40*/  FFMA.FTZ R124, R129, UR6, R124 ;  /* 0x00000006817c7c23 */ /* 0x008fc8000801007c */
[----:B------:R-:W-:Y:S02]  /*4b50*/  FSEL R93, R93, -INF , !P0 ;  /* 0xff8000005d5d7808 */ /* 0x000fe40004000000 */
[----:B------:R-:W-:Y:S01]  /*4b60*/  ISETP.GE.AND P0, PT, R127, R2, PT ;  /* 0x000000027f00720c */ /* 0x000fe20003f06270 */
[----:B------:R-:W2:Y:S01]  /*4b70*/  MUFU.TANH R113, R113 ;  /* 0x0000007100717308 */ /* 0x000ea20000002400 */
[----:B------:R-:W-:Y:S02]  /*4b80*/  FSEL R127, R115, -INF , !P2 ;  /* 0xff800000737f7808 */ /* 0x000fe40005000000 */
[----:B------:R-:W-:Y:S02]  /*4b90*/  FSEL R170, R22, -INF , !P0 ;  /* 0xff80000016aa7808 */ /* 0x000fe40004000000 */
[----:B------:R-:W-:Y:S02]  /*4ba0*/  FSEL R178, R124, -INF , !P4 ;  /* 0xff8000007cb27808 */ /* 0x000fe40006000000 */
[----:B------:R-:W-:Y:S01]  /*4bb0*/  I2FP.F32.S32 R22, R121 ;  /* 0x0000007900167245 */ /* 0x000fe20000201400 */
[----:B------:R-:W3:Y:S01]  /*4bc0*/  MUFU.TANH R115, R99 ;  /* 0x0000006300737308 */ /* 0x000ee20000002400 */
[----:B------:R-:W-:-:S02]  /*4bd0*/  ISETP.GE.AND P4, PT, R123, R8, PT ;  /* 0x000000087b00720c */ /* 0x000fc40003f86270 */
[-C--:B------:R-:W-:Y:S01]  /*4be0*/  ISETP.GE.AND P2, PT, R123, R4.reuse, PT ;  /* 0x000000047b00720c */ /* 0x080fe20003f46270 */
[C---:B------:R-:W-:Y:S01]  /*4bf0*/  FFMA.FTZ R80, R22.reuse, UR6, R80 ;  /* 0x0000000616507c23 */ /* 0x040fe20008010050 */
[----:B-1----:R-:W-:Y:S01]  /*4c00*/  FFMA.FTZ R72, R22, UR6, R72 ;  /* 0x0000000616487c23 */ /* 0x002fe20008010048 */
[----:B------:R-:W-:Y:S02]  /*4c10*/  ISETP.GE.AND P0, PT, R121, R3, PT ;  /* 0x000000037900720c */ /* 0x000fe40003f06270 */
[----:B------:R1:W4:Y:S01]  /*4c20*/  MUFU.TANH R114, R67 ;  /* 0x0000004300727308 */ /* 0x0003220000002400 */
[----:B------:R-:W-:Y:S01]  /*4c30*/  FSEL R190, R112, -INF , !P2 ;  /* 0xff80000070be7808 */ /* 0x000fe20005000000 */
[----:B--2---:R-:W-:Y:S01]  /*4c40*/  FFMA.FTZ R107, R22, UR6, R113 ;  /* 0x00000006166b7c23 */ /* 0x004fe20008010071 */
[----:B------:R-:W-:Y:S02]  /*4c50*/  FSEL R147, R80, -INF , !P0 ;  /* 0xff80000050937808 */ /* 0x000fe40004000000 */
[----:B------:R-:W-:-:S02]  /*4c60*/  ISETP.GE.AND P0, PT, R21, R4, PT ;  /* 0x000000041500720c */ /* 0x000fc40003f06270 */
[----:B------:R-:W-:Y:S01]  /*4c70*/  FSEL R107, R107, -INF , !P3 ;  /* 0xff8000006b6b7808 */ /* 0x000fe20005800000 */
[----:B------:R-:W2:Y:S01]  /*4c80*/  MUFU.TANH R16, R16 ;  /* 0x0000001000107308 */ /* 0x000ea20000002400 */
[----:B---3--:R-:W-:-:S05]  /*4c90*/  FFMA.FTZ R115, R22, UR6, R115 ;  /* 0x0000000616737c23 */ /* 0x008fca0008010073 */
[----:B------:R-:W-:Y:S02]  /*4ca0*/  FSEL R188, R115, -INF , !P1 ;  /* 0xff80000073bc7808 */ /* 0x000fe40004800000 */
[----:B------:R-:W-:Y:S01]  /*4cb0*/  MUFU.TANH R17, R17 ;  /* 0x0000001100117308 */ /* 0x000fe20000002400 */
[C---:B-1----:R-:W-:Y:S01]  /*4cc0*/  FFMA.FTZ R67, R168.reuse, UR6, R117 ;  /* 0x00000006a8437c23 */ /* 0x042fe20008010075 */
[----:B------:R-:W-:Y:S01]  /*4cd0*/  FFMA.FTZ R168, R168, UR6, R23 ;  /* 0x00000006a8a87c23 */ /* 0x000fe20008010017 */
[----:B------:R-:W-:Y:S01]  /*4ce0*/  VIADD R23, R63, 0x59 ;  /* 0x000000593f177836 */ /* 0x000fe20000000000 */
[----:B------:R-:W-:Y:S02]  /*4cf0*/  ISETP.GE.AND P1, PT, R21, R8, PT ;  /* 0x000000081500720c */ /* 0x000fe40003f26270 */
[----:B------:R-:W-:Y:S02]  /*4d00*/  FSEL R67, R67, -INF , !P4 ;  /* 0xff80000043437808 */ /* 0x000fe40006000000 */
[----:B------:R-:W-:Y:S01]  /*4d10*/  I2FP.F32.S32 R99, R23 ;  /* 0x0000001700637245 */ /* 0x000fe20000201400 */
[----:B------:R-:W1:Y:S01]  /*4d20*/  MUFU.TANH R49, R49 ;  /* 0x0000003100317308 */ /* 0x000e620000002400 */
[----:B------:R-:W-:-:S02]  /*4d30*/  ISETP.GE.AND P4, PT, R121, R2, PT ;  /* 0x000000027900720c */ /* 0x000fc40003f86270 */
[----:B------:R-:W-:Y:S01]  /*4d40*/  ISETP.GE.AND P2, PT, R23, R8, PT ;  /* 0x000000081700720c */ /* 0x000fe20003f46270 */
[C---:B------:R-:W-:Y:S01]  /*4d50*/  FFMA.FTZ R20, R99.reuse, UR6, R20 ;  /* 0x0000000663147c23 */ /* 0x040fe20008010014 */
[----:B------:R-:W-:Y:S01]  /*4d60*/  FSEL R166, R72, -INF , !P4 ;  /* 0xff80000048a67808 */ /* 0x000fe20006000000 */
[----:B----4-:R-:W-:Y:S01]  /*4d70*/  FFMA.FTZ R114, R99, UR6, R114 ;  /* 0x0000000663727c23 */ /* 0x010fe20008010072 */
[----:B------:R-:W-:Y:S01]  /*4d80*/  FSEL R168, R168, -INF , !P5 ;  /* 0xff800000a8a87808 */ /* 0x000fe20006800000 */
[----:B------:R-:W3:Y:S01]  /*4d90*/  MUFU.TANH R45, R45 ;  /* 0x0000002d002d7308 */ /* 0x000ee20000002400 */
[----:B------:R-:W-:Y:S02]  /*4da0*/  FSEL R113, R20, -INF , !P2 ;  /* 0xff80000014717808 */ /* 0x000fe40005000000 */
[C---:B------:R-:W-:Y:S02]  /*4db0*/  ISETP.GE.AND P4, PT, R21.reuse, R3, PT ;  /* 0x000000031500720c */ /* 0x040fe40003f86270 */
[----:B------:R-:W-:-:S02]  /*4dc0*/  ISETP.GE.AND P2, PT, R21, R2, PT ;  /* 0x000000021500720c */ /* 0x000fc40003f46270 */
[C---:B------:R-:W-:Y:S01]  /*4dd0*/  ISETP.GE.AND P6, PT, R23.reuse, R4, PT ;  /* 0x000000041700720c */ /* 0x040fe20003fc6270 */
[----:B------:R-:W4:Y:S01]  /*4de0*/  MUFU.TANH R47, R47 ;  /* 0x0000002f002f7308 */ /* 0x000f220000002400 */
[C---:B------:R-:W-:Y:S02]  /*4df0*/  ISETP.GE.AND P5, PT, R23.reuse, R3, PT ;  /* 0x000000031700720c */ /* 0x040fe40003fa6270 */
[----:B------:R-:W-:Y:S01]  /*4e00*/  ISETP.GE.AND P3, PT, R23, R2, PT ;  /* 0x000000021700720c */ /* 0x000fe20003f66270 */
[----:B------:R-:W-:Y:S01]  /*4e10*/  VIADD R23, R63, 0x61 ;  /* 0x000000613f177836 */ /* 0x000fe20000000000 */
[----:B------:R-:W-:Y:S02]  /*4e20*/  I2FP.F32.S32 R21, R21 ;  /* 0x0000001500157245 */ /* 0x000fe40000201400 */
[----:B------:R-:W-:Y:S01]  /*4e30*/  FSEL R164, R114, -INF , !P3 ;  /* 0xff80000072a47808 */ /* 0x000fe20005800000 */
[----:B------:R-:W5:Y:S01]  /*4e40*/  MUFU.TANH R73, R73 ;  /* 0x0000004900497308 */ /* 0x000f620000002400 */
[----:B------:R-:W-:Y:S01]  /*4e50*/  I2FP.F32.S32 R20, R23 ;  /* 0x0000001700147245 */ /* 0x000fe20000201400 */
[----:B--2---:R-:W-:Y:S01]  /*4e60*/  FFMA.FTZ R16, R21, UR6, R16 ;  /* 0x0000000615107c23 */ /* 0x004fe20008010010 */
[----:B------:R-:W-:-:S03]  /*4e70*/  ISETP.GE.AND P3, PT, R23, R3, PT ;  /* 0x000000031700720c */ /* 0x000fc60003f66270 */
[----:B-1----:R-:W-:Y:S01]  /*4e80*/  FFMA.FTZ R49, R20, UR6, R49 ;  /* 0x0000000614317c23 */ /* 0x002fe20008010031 */
[----:B------:R-:W-:Y:S01]  /*4e90*/  FSEL R114, R16, -INF , !P1 ;  /* 0xff80000010727808 */ /* 0x000fe20004800000 */
[----:B------:R-:W1:Y:S01]  /*4ea0*/  MUFU.TANH R98, R98 ;  /* 0x0000006200627308 */ /* 0x000e620000002400 */
[C---:B------:R-:W-:Y:S01]  /*4eb0*/  FFMA.FTZ R16, R20.reuse, UR6, R17 ;  /* 0x0000000614107c23 */ /* 0x040fe20008010011 */
[C---:B---3--:R-:W-:Y:S01]  /*4ec0*/  FFMA.FTZ R165, R20.reuse, UR6, R45 ;  /* 0x0000000614a57c23 */ /* 0x048fe2000801002d */
[----:B----4-:R-:W-:Y:S01]  /*4ed0*/  FFMA.FTZ R47, R20, UR6, R47 ;  /* 0x00000006142f7c23 */ /* 0x010fe2000801002f */
[----:B------:R-:W-:Y:S01]  /*4ee0*/  ISETP.GE.AND P1, PT, R23, R2, PT ;  /* 0x000000021700720c */ /* 0x000fe20003f26270 */
[----:B------:R-:W-:Y:S02]  /*4ef0*/  VIADD R17, R63, 0x69 ;  /* 0x000000693f117836 */ /* 0x000fe40000000000 */
[----:B------:R-:W-:Y:S01]  /*4f00*/  FSEL R165, R165, -INF , !P3 ;  /* 0xff800000a5a57808 */ /* 0x000fe20005800000 */
[----:B------:R-:W2:Y:S01]  /*4f10*/  MUFU.TANH R48, R48 ;  /* 0x0000003000307308 */ /* 0x000ea20000002400 */
[----:B-----5:R-:W-:Y:S01]  /*4f20*/  FFMA.FTZ R73, R99, UR6, R73 ;  /* 0x0000000663497c23 */ /* 0x020fe20008010049 */
[----:B------:R-:W-:-:S02]  /*4f30*/  FSEL R152, R47, -INF , !P1 ;  /* 0xff8000002f987808 */ /* 0x000fc40004800000 */
[-C--:B------:R-:W-:Y:S02]  /*4f40*/  ISETP.GE.AND P3, PT, R17, R4.reuse, PT ;  /* 0x000000041100720c */ /* 0x080fe40003f66270 */
[----:B------:R-:W-:Y:S02]  /*4f50*/  FSEL R145, R73, -INF , !P5 ;  /* 0xff80000049917808 */ /* 0x000fe40006800000 */
[----:B------:R-:W3:Y:S01]  /*4f60*/  MUFU.TANH R44, R44 ;  /* 0x0000002c002c7308 */ /* 0x000ee20000002400 */
[----:B-1----:R-:W-:Y:S01]  /*4f70*/  FFMA.FTZ R98, R99, UR6, R98 ;  /* 0x0000000663627c23 */ /* 0x002fe20008010062 */
[----:B------:R-:W-:Y:S02]  /*4f80*/  ISETP.GE.AND P5, PT, R23, R4, PT ;  /* 0x000000041700720c */ /* 0x000fe40003fa6270 */
[----:B------:R-:W-:Y:S02]  /*4f90*/  ISETP.GE.AND P1, PT, R17, R3, PT ;  /* 0x000000031100720c */ /* 0x000fe40003f26270 */
[----:B------:R-:W-:-:S02]  /*4fa0*/  FSEL R112, R98, -INF , !P6 ;  /* 0xff80000062707808 */ /* 0x000fc40007000000 */
[----:B------:R-:W1:Y:S01]  /*4fb0*/  MUFU.TANH R46, R46 ;  /* 0x0000002e002e7308 */ /* 0x000e620000002400 */
[----:B------:R-:W-:Y:S01]  /*4fc0*/  ISETP.GE.AND P6, PT, R23, R8, PT ;  /* 0x000000081700720c */ /* 0x000fe20003fc6270 */
[----:B--2---:R-:W-:Y:S01]  /*4fd0*/  FFMA.FTZ R48, R21, UR6, R48 ;  /* 0x0000000615307c23 */ /* 0x004fe20008010030 */
[----:B------:R-:W-:Y:S01]  /*4fe0*/  VIADD R23, R63, 0x68 ;  /* 0x000000683f177836 */ /* 0x000fe20000000000 */
[----:B------:R-:W-:Y:S02]  /*4ff0*/  FSEL R198, R49, -INF , !P5 ;  /* 0xff80000031c67808 */ /* 0x000fe40006800000 */
[----:B------:R-:W-:Y:S02]  /*5000*/  FSEL R45, R16, -INF , !P6 ;  /* 0xff800000102d7808 */ /* 0x000fe40007000000 */
[----:B------:R-:W2:Y:S01]  /*5010*/  MUFU.TANH R66, R66 ;  /* 0x0000004200427308 */ /* 0x000ea20000002400 */
[----:B---3--:R-:W-:Y:S01]  /*5020*/  FFMA.FTZ R44, R21, UR6, R44 ;  /* 0x00000006152c7c23 */ /* 0x008fe2000801002c */
[----:B------:R-:W-:-:S02]  /*5030*/  FSEL R200, R48, -INF , !P0 ;  /* 0xff80000030c87808 */ /* 0x000fc40004000000 */
[----:B------:R-:W-:Y:S02]  /*5040*/  ISETP.GE.AND P0, PT, R23, R8, PT ;  /* 0x000000081700720c */ /* 0x000fe40003f06270 */
[----:B------:R-:W-:Y:S02]  /*5050*/  FSEL R153, R44, -INF , !P4 ;  /* 0xff8000002c997808 */ /* 0x000fe40006000000 */
[----:B------:R-:W3:Y:S01]  /*5060*/  MUFU.TANH R64, R64 ;  /* 0x0000004000407308 */ /* 0x000ee20000002400 */
[----:B-1----:R-:W-:Y:S01]  /*5070*/  FFMA.FTZ R46, R21, UR6, R46 ;  /* 0x00000006152e7c23 */ /* 0x002fe2000801002e */
[----:B------:R-:W-:Y:S01]  /*5080*/  ISETP.GE.AND P4, PT, R23, R4, PT ;  /* 0x000000041700720c */ /* 0x000fe20003f86270 */
[----:B------:R-:W-:Y:S01]  /*5090*/  VIADD R21, R63, 0x70 ;  /* 0x000000703f157836 */ /* 0x000fe20000000000 */
[----:B------:R-:W-:Y:S02]  /*50a0*/  ISETP.GE.AND P6, PT, R23, R2, PT ;  /* 0x000000021700720c */ /* 0x000fe40003fc6270 */
[----:B------:R-:W-:-:S02]  /*50b0*/  FSEL R154, R46, -INF , !P2 ;  /* 0xff8000002e9a7808 */ /* 0x000fc40005000000 */
[----:B------:R-:W1:Y:S01]  /*50c0*/  MUFU.TANH R95, R95 ;  /* 0x0000005f005f7308 */ /* 0x000e620000002400 */
[----:B------:R-:W-:Y:S02]  /*50d0*/  ISETP.GE.AND P2, PT, R23, R3, PT ;  /* 0x000000031700720c */ /* 0x000fe40003f46270 */
[----:B------:R-:W-:Y:S02]  /*50e0*/  I2FP.F32.S32 R23, R23 ;  /* 0x0000001700177245 */ /* 0x000fe40000201400 */
[----:B------:R-:W-:Y:S02]  /*50f0*/  I2FP.F32.S32 R16, R17 ;  /* 0x0000001100107245 */ /* 0x000fe40000201400 */
[----:B------:R-:W-:Y:S01]  /*5100*/  ISETP.GE.AND P5, PT, R17, R8, PT ;  /* 0x000000081100720c */ /* 0x000fe20003fa6270 */
[----:B------:R-:W4:Y:S01]  /*5110*/  MUFU.TANH R20, R79 ;  /* 0x0000004f00147308 */ /* 0x000f220000002400 */
[C---:B--2---:R-:W-:Y:S01]  /*5120*/  FFMA.FTZ R66, R23.reuse, UR6, R66 ;  /* 0x0000000617427c23 */ /* 0x044fe20008010042 */
[----:B---3--:R-:W-:-:S04]  /*5130*/  FFMA.FTZ R64, R23, UR6, R64 ;  /* 0x0000000617407c23 */ /* 0x008fc80008010040 */
[----:B------:R-:W-:Y:S02]  /*5140*/  FSEL R163, R66, -INF , !P2 ;  /* 0xff80000042a37808 */ /* 0x000fe40005000000 */
[----:B------:R-:W2:Y:S01]  /*5150*/  MUFU.TANH R86, R86 ;  /* 0x0000005600567308 */ /* 0x000ea20000002400 */
[----:B-1----:R-:W-:Y:S01]  /*5160*/  FFMA.FTZ R46, R16, UR6, R95 ;  /* 0x00000006102e7c23 */ /* 0x002fe2000801005f */
[----:B------:R-:W-:Y:S02]  /*5170*/  FSEL R148, R64, -INF , !P6 ;  /* 0xff80000040947808 */ /* 0x000fe40007000000 */
[----:B------:R-:W-:Y:S02]  /*5180*/  ISETP.GE.AND P2, PT, R21, R4, PT ;  /* 0x000000041500720c */ /* 0x000fe40003f46270 */
[----:B------:R-:W-:Y:S02]  /*5190*/  FSEL R46, R46, -INF , !P5 ;  /* 0xff8000002e2e7808 */ /* 0x000fe40006800000 */
[----:B------:R-:W1:Y:S01]  /*51a0*/  MUFU.TANH R32, R32 ;  /* 0x0000002000207308 */ /* 0x000e620000002400 */
[----:B----4-:R-:W-:Y:S01]  /*51b0*/  FFMA.FTZ R20, R23, UR6, R20 ;  /* 0x0000000617147c23 */ /* 0x010fe20008010014 */
[----:B------:R-:W-:-:S02]  /*51c0*/  ISETP.GE.AND P6, PT, R21, R3, PT ;  /* 0x000000031500720c */ /* 0x000fc40003fc6270 */
[----:B------:R-:W-:Y:S02]  /*51d0*/  ISETP.GE.AND P5, PT, R21, R2, PT ;  /* 0x000000021500720c */ /* 0x000fe40003fa6270 */
[----:B------:R-:W-:Y:S02]  /*51e0*/  FSEL R196, R20, -INF , !P4 ;  /* 0xff80000014c47808 */ /* 0x000fe40006000000 */
[----:B------:R-:W3:Y:S01]  /*51f0*/  MUFU.TANH R65, R65 ;  /* 0x0000004100417308 */ /* 0x000ee20000002400 */
[----:B--2---:R-:W-:Y:S01]  /*5200*/  FFMA.FTZ R44, R23, UR6, R86 ;  /* 0x00000006172c7c23 */ /* 0x004fe20008010056 */
[----:B------:R-:W-:Y:S02]  /*5210*/  ISETP.GE.AND P4, PT, R21, R8, PT ;  /* 0x000000081500720c */ /* 0x000fe40003f86270 */
[----:B------:R-:W-:Y:S02]  /*5220*/  I2FP.F32.S32 R21, R21 ;  /* 0x0000001500157245 */ /* 0x000fe40000201400 */
[----:B------:R-:W-:-:S02]  /*5230*/  FSEL R44, R44, -INF , !P0 ;  /* 0xff8000002c2c7808 */ /* 0x000fc40004000000 */
[----:B------:R-:W2:Y:S01]  /*5240*/  MUFU.TANH R78, R78 ;  /* 0x0000004e004e7308 */ /* 0x000ea20000002400 */
[----:B------:R-:W-:Y:S01]  /*5250*/  ISETP.GE.AND P0, PT, R17, R2, PT ;  /* 0x000000021100720c */ /* 0x000fe20003f06270 */
[----:B------:R-:W-:Y:S02]  /*5260*/  VIADD R17, R63, 0x71 ;  /* 0x000000713f117836 */ /* 0x000fe40000000000 */
[C---:B-1----:R-:W-:Y:S01]  /*5270*/  FFMA.FTZ R32, R21.reuse, UR6, R32 ;  /* 0x0000000615207c23 */ /* 0x042fe20008010020 */
[C---:B------:R-:W-:Y:S01]  /*5280*/  FFMA.FTZ R50, R21.reuse, UR6, R50 ;  /* 0x0000000615327c23 */ /* 0x040fe20008010032 */
[----:B------:R-:W-:Y:S02]  /*5290*/  FFMA.FTZ R101, R21, UR6, R101 ;  /* 0x0000000615657c23 */ /* 0x000fe40008010065 */
[----:B------:R-:W1:Y:S01]  /*52a0*/  MUFU.TANH R59, R59 ;  /* 0x0000003b003b7308 */ /* 0x000e620000002400 */
[----:B---3--:R-:W-:Y:S01]  /*52b0*/  FFMA.FTZ R65, R16, UR6, R65 ;  /* 0x0000000610417c23 */ /* 0x008fe20008010041 */
[----:B------:R-:W-:-:S02]  /*52c0*/  FSEL R47, R32, -INF , !P4 ;  /* 0xff800000202f7808 */ /* 0x000fc40006000000 */
[----:B------:R-:W-:Y:S02]  /*52d0*/  ISETP.GE.AND P4, PT, R17, R2, PT ;  /* 0x000000021100720c */ /* 0x000fe40003f86270 */
[----:B------:R-:W-:Y:S02]  /*52e0*/  FSEL R161, R65, -INF , !P1 ;  /* 0xff80000041a17808 */ /* 0x000fe40004800000 */
[----:B------:R-:W3:Y:S01]  /*52f0*/  MUFU.TANH R33, R33 ;  /* 0x0000002100217308 */ /* 0x000ee20000002400 */
[----:B--2---:R-:W-:Y:S01]  /*5300*/  FFMA.FTZ R78, R16, UR6, R78 ;  /* 0x00000006104e7c23 */ /* 0x004fe2000801004e */
[----:B------:R-:W-:Y:S02]  /*5310*/  ISETP.GE.AND P1, PT, R17, R4, PT ;  /* 0x000000041100720c */ /* 0x000fe40003f26270 */
[----:B------:R-:W-:Y:S02]  /*5320*/  FSEL R155, R50, -INF , !P6 ;  /* 0xff800000329b7808 */ /* 0x000fe40007000000 */
[----:B------:R-:W-:-:S02]  /*5330*/  FSEL R194, R78, -INF , !P3 ;  /* 0xff8000004ec27808 */ /* 0x000fc40005800000 */
[----:B------:R-:W2:Y:S01]  /*5340*/  MUFU.TANH R34, R34 ;  /* 0x0000002200227308 */ /* 0x000ea20000002400 */
[----:B-1----:R-:W-:Y:S01]  /*5350*/  FFMA.FTZ R59, R16, UR6, R59 ;  /* 0x00000006103b7c23 */ /* 0x002fe2000801003b */
[----:B------:R-:W-:Y:S02]  /*5360*/  I2FP.F32.S32 R16, R17 ;  /* 0x0000001100107245 */ /* 0x000fe40000201400 */
[----:B------:R-:W-:Y:S02]  /*5370*/  ISETP.GE.AND P3, PT, R17, R8, PT ;  /* 0x000000081100720c */ /* 0x000fe40003f66270 */
[----:B------:R-:W-:Y:S01]  /*5380*/  FSEL R146, R59, -INF , !P0 ;  /* 0xff8000003b927808 */ /* 0x000fe20004000000 */
[C---:B------:R-:W-:Y:S01]  /*5390*/  FFMA.FTZ R51, R16.reuse, UR6, R51 ;  /* 0x0000000610337c23 */ /* 0x040fe20008010033 */
[----:B------:R-:W1:Y:S01]  /*53a0*/  MUFU.TANH R14, R14 ;  /* 0x0000000e000e7308 */ /* 0x000e620000002400 */
[----:B------:R-:W-:Y:S01]  /*53b0*/  ISETP.GE.AND P0, PT, R17, R3, PT ;  /* 0x000000031100720c */ /* 0x000fe20003f06270 */
[----:B---3--:R-:W-:Y:S01]  /*53c0*/  FFMA.FTZ R33, R16, UR6, R33 ;  /* 0x0000000610217c23 */ /* 0x008fe20008010021 */
[----:B------:R-:W-:Y:S01]  /*53d0*/  VIADD R17, R63, 0x78 ;  /* 0x000000783f117836 */ /* 0x000fe20000000000 */
[----:B------:R-:W-:-:S02]  /*53e0*/  FSEL R138, R101, -INF , !P5 ;  /* 0xff800000658a7808 */ /* 0x000fc40006800000 */
[----:B------:R-:W-:Y:S02]  /*53f0*/  FSEL R149, R51, -INF , !P0 ;  /* 0xff80000033957808 */ /* 0x000fe40004000000 */
[----:B------:R-:W3:Y:S01]  /*5400*/  MUFU.TANH R35, R35 ;  /* 0x0000002300237308 */ /* 0x000ee20000002400 */
[----:B--2---:R-:W-:Y:S01]  /*5410*/  FFMA.FTZ R32, R21, UR6, R34 ;  /* 0x0000000615207c23 */ /* 0x004fe20008010022 */
[----:B------:R-:W-:Y:S02]  /*5420*/  FSEL R34, R33, -INF , !P3 ;  /* 0xff80000021227808 */ /* 0x000fe40005800000 */
[C---:B------:R-:W-:Y:S02]  /*5430*/  ISETP.GE.AND P6, PT, R17.reuse, R4, PT ;  /* 0x000000041100720c */ /* 0x040fe40003fc6270 */
[----:B------:R-:W-:Y:S02]  /*5440*/  FSEL R32, R32, -INF , !P2 ;  /* 0xff80000020207808 */ /* 0x000fe40005000000 */
[----:B------:R-:W2:Y:S01]  /*5450*/  MUFU.TANH R108, R108 ;  /* 0x0000006c006c7308 */ /* 0x000ea20000002400 */
[C---:B------:R-:W-:Y:S01]  /*5460*/  ISETP.GE.AND P2, PT, R17.reuse, R8, PT ;  /* 0x000000081100720c */ /* 0x040fe20003f46270 */
[----:B-1----:R-:W-:Y:S01]  /*5470*/  FFMA.FTZ R136, R16, UR6, R14 ;  /* 0x0000000610887c23 */ /* 0x002fe2000801000e */
[----:B------:R-:W-:-:S02]  /*5480*/  ISETP.GE.AND P5, PT, R17, R3, PT ;  /* 0x000000031100720c */ /* 0x000fc40003fa6270 */
[----:B------:R-:W-:Y:S02]  /*5490*/  ISETP.GE.AND P3, PT, R17, R2, PT ;  /* 0x000000021100720c */ /* 0x000fe40003f66270 */
[----:B------:R-:W-:Y:S01]  /*54a0*/  I2FP.F32.S32 R17, R17 ;  /* 0x0000001100117245 */ /* 0x000fe20000201400 */
[----:B------:R-:W1:Y:S01]  /*54b0*/  MUFU.TANH R5, R5 ;  /* 0x0000000500057308 */ /* 0x000e620000002400 */
[----:B------:R-:W-:Y:S01]  /*54c0*/  I2FP.F32.S32 R14, R63 ;  /* 0x0000003f000e7245 */ /* 0x000fe20000201400 */
[----:B---3--:R-:W-:Y:S01]  /*54d0*/  FFMA.FTZ R35, R16, UR6, R35 ;  /* 0x0000000610237c23 */ /* 0x008fe20008010023 */
[----:B------:R-:W-:Y:S02]  /*54e0*/  ISETP.GE.AND P0, PT, R63, R4, PT ;  /* 0x000000043f00720c */ /* 0x000fe40003f06270 */
[----:B------:R-:W-:Y:S02]  /*54f0*/  FSEL R136, R136, -INF , !P4 ;  /* 0xff80000088887808 */ /* 0x000fe40006000000 */
[----:B------:R-:W-:Y:S01]  /*5500*/  FSEL R126, R35, -INF , !P1 ;  /* 0xff800000237e7808 */ /* 0x000fe20004800000 */
[----:B------:R-:W3:Y:S01]  /*5510*/  MUFU.TANH R58, R58 ;  /* 0x0000003a003a7308 */ /* 0x000ee20000002400 */
[----:B--2---:R-:W-:Y:S01]  /*5520*/  FFMA.FTZ R33, R17, UR6, R108 ;  /* 0x0000000611217c23 */ /* 0x004fe2000801006c */
[C---:B------:R-:W-:Y:S01]  /*5530*/  ISETP.GE.AND P1, PT, R63.reuse, R8, PT ;  /* 0x000000083f00720c */ /* 0x040fe20003f26270 */
[----:B------:R-:W-:Y:S01]  /*5540*/  FFMA.FTZ R35, R14, UR6, R141 ;  /* 0x000000060e237c23 */ /* 0x000fe2000801008d */
[----:B------:R-:W-:-:S02]  /*5550*/  ISETP.GE.AND P4, PT, R63, R3, PT ;  /* 0x000000033f00720c */ /* 0x000fc40003f86270 */
[----:B------:R-:W-:Y:S02]  /*5560*/  FSEL R33, R33, -INF , !P2 ;  /* 0xff80000021217808 */ /* 0x000fe40005000000 */
[----:B------:R-:W2:Y:S01]  /*5570*/  MUFU.TANH R43, R43 ;  /* 0x0000002b002b7308 */ /* 0x000ea20000002400 */
[----:B-1----:R-:W-:Y:S01]  /*5580*/  FFMA.FTZ R5, R14, UR6, R5 ;  /* 0x000000060e057c23 */ /* 0x002fe20008010005 */
[C---:B------:R-:W-:Y:S01]  /*5590*/  ISETP.GE.AND P2, PT, R63.reuse, R2, PT ;  /* 0x000000023f00720c */ /* 0x040fe20003f46270 */
[----:B------:R-:W-:Y:S01]  /*55a0*/  VIADD R63, R63, 0x79 ;  /* 0x000000793f3f7836 */ /* 0x000fe20000000000 */
[----:B------:R-:W-:Y:S02]  /*55b0*/  FSEL R35, R35, -INF , !P1 ;  /* 0xff80000023237808 */ /* 0x000fe40004800000 */
[----:B------:R-:W-:Y:S02]  /*55c0*/  FSEL R48, R5, -INF , !P0 ;  /* 0xff80000005307808 */ /* 0x000fe40004000000 */
[----:B------:R-:W1:Y:S01]  /*55d0*/  MUFU.TANH R77, R77 ;  /* 0x0000004d004d7308 */ /* 0x000e620000002400 */
[----:B---3--:R-:W-:Y:S01]  /*55e0*/  FFMA.FTZ R58, R17, UR6, R58 ;  /* 0x00000006113a7c23 */ /* 0x008fe2000801003a */
[----:B------:R-:W-:-:S02]  /*55f0*/  PLOP3.LUT P0, PT, PT, PT, UP0, 0x80, 0x0 ;  /* 0x000000000000781c */ /* 0x000fc40003f0f008 */
[----:B------:R-:W-:Y:S02]  /*5600*/  ISETP.GE.AND P1, PT, R63, R2, PT ;  /* 0x000000023f00720c */ /* 0x000fe40003f26270 */
[----:B------:R-:W-:Y:S02]  /*5610*/  FSEL R143, R58, -INF , !P5 ;  /* 0xff8000003a8f7808 */ /* 0x000fe40006800000 */
[----:B------:R-:W3:Y:S01]  /*5620*/  MUFU.TANH R140, R140 ;  /* 0x0000008c008c7308 */ /* 0x000ee20000002400 */
[----:B--2---:R-:W-:Y:S01]  /*5630*/  FFMA.FTZ R43, R17, UR6, R43 ;  /* 0x00000006112b7c23 */ /* 0x004fe2000801002b */
[----:B------:R-:W-:-:S04]  /*5640*/  ISETP.GE.AND P5, PT, R63, R4, PT ;  /* 0x000000043f00720c */ /* 0x000fc80003fa6270 */
[----:B------:R-:W-:Y:S02]  /*5650*/  FSEL R132, R43, -INF , !P3 ;  /* 0xff8000002b847808 */ /* 0x000fe40005800000 */
[----:B------:R-:W2:Y:S01]  /*5660*/  MUFU.TANH R9, R9 ;  /* 0x0000000900097308 */ /* 0x000ea20000002400 */
[----:B-1----:R-:W-:Y:S01]  /*5670*/  FFMA.FTZ R77, R17, UR6, R77 ;  /* 0x00000006114d7c23 */ /* 0x002fe2000801004d */
[----:B------:R-:W-:Y:S01]  /*5680*/  BAR.SYNC.DEFER_BLOCKING 0x0 ;  /* 0x0000000000007b1d */ /* 0x000fe20000010000 */
[----:B------:R-:W-:-:S03]  /*5690*/  ISETP.GE.AND P3, PT, R63, R3, PT ;  /* 0x000000033f00720c */ /* 0x000fc60003f66270 */
[----:B------:R-:W-:Y:S02]  /*56a0*/  FSEL R124, R77, -INF , !P6 ;  /* 0xff8000004d7c7808 */ /* 0x000fe40007000000 */
[----:B------:R-:W1:Y:S01]  /*56b0*/  MUFU.TANH R57, R57 ;  /* 0x0000003900397308 */ /* 0x000e620000002400 */
[----:B------:R-:W-:Y:S01]  /*56c0*/  ISETP.GE.AND P6, PT, R63, R8, PT ;  /* 0x000000083f00720c */ /* 0x000fe20003fc6270 */
[----:B---3--:R-:W-:Y:S01]  /*56d0*/  FFMA.FTZ R140, R14, UR6, R140 ;  /* 0x000000060e8c7c23 */ /* 0x008fe2000801008c */
[----:B------:R-:W-:-:S05]  /*56e0*/  I2FP.F32.S32 R63, R63 ;  /* 0x0000003f003f7245 */ /* 0x000fca0000201400 */
[----:B------:R-:W3:Y:S01]  /*56f0*/  MUFU.TANH R76, R76 ;  /* 0x0000004c004c7308 */ /* 0x000ee20000002400 */
[----:B--2---:R-:W-:Y:S01]  /*5700*/  FFMA.FTZ R14, R14, UR6, R9 ;  /* 0x000000060e0e7c23 */ /* 0x004fe20008010009 */
[----:B------:R-:W-:-:S04]  /*5710*/  FSEL R9, R140, -INF , !P4 ;  /* 0xff8000008c097808 */ /* 0x000fc80006000000 */
[----:B------:R-:W-:Y:S02]  /*5720*/  FSEL R14, R14, -INF , !P2 ;  /* 0xff8000000e0e7808 */ /* 0x000fe40005000000 */
[----:B------:R-:W2:Y:S01]  /*5730*/  MUFU.TANH R111, R111 ;  /* 0x0000006f006f7308 */ /* 0x000ea20000002400 */
[----:B-1----:R-:W-:-:S05]  /*5740*/  FFMA.FTZ R57, R63, UR6, R57 ;  /* 0x000000063f397c23 */ /* 0x002fca0008010039 */
[----:B------:R-:W-:Y:S02]  /*5750*/  FSEL R141, R57, -INF , !P3 ;  /* 0xff800000398d7808 */ /* 0x000fe40005800000 */
[----:B------:R-:W1:Y:S01]  /*5760*/  MUFU.TANH R41, R41 ;  /* 0x0000002900297308 */ /* 0x000e620000002400 */
[----:B---3--:R-:W-:-:S05]  /*5770*/  FFMA.FTZ R76, R63, UR6, R76 ;  /* 0x000000063f4c7c23 */ /* 0x008fca000801004c */
[----:B------:R-:W-:Y:S01]  /*5780*/  FSEL R5, R76, -INF , !P6 ;  /* 0xff8000004c057808 */ /* 0x000fe20007000000 */
[----:B--2---:R-:W-:-:S05]  /*5790*/  FFMA.FTZ R111, R63, UR6, R111 ;  /* 0x000000063f6f7c23 */ /* 0x004fca000801006f */
[----:B------:R-:W-:Y:S01]  /*57a0*/  FSEL R116, R111, -INF , !P5 ;  /* 0xff8000006f747808 */ /* 0x000fe20006800000 */
[----:B-1----:R-:W-:-:S05]  /*57b0*/  FFMA.FTZ R41, R63, UR6, R41 ;  /* 0x000000063f297c23 */ /* 0x002fca0008010029 */
        /* <DEDUP_REMOVED lines=59> */
.L_x_680:
[----:B------:R-:W-:Y:S05]  /*5b70*/  BSYNC B0 ;  /* 0x0000000000007941 */ /* 0x000fea0003800000 */
.L_x_679:
[----:B------:R-:W0:Y:S02]  /*5b80*/  LDGDEPBAR ;  /* 0x00000000000079af */ /* 0x000e240000000000 */
.L_x_678:
[----:B--2---:R-:W-:Y:S01]  /*5b90*/  FMNMX.FTZ R16, R35, R55, !PT ;  /* 0x0000003723107209 */ /* 0x004fe20007810000 */
[----:B------:R-:W-:Y:S01]  /*5ba0*/  ULDC UR12, c[0x0][0x2ec] ;  /* 0x0000bb00000c7ab9 */ /* 0x000fe20000000800 */
[----:B------:R-:W-:Y:S02]  /*5bb0*/  LEA R239, R239, UR4, 0x1 ;  /* 0x00000004efef7c11 */ /* 0x000fe4000f8e08ff */
[----:B------:R-:W-:Y:S02]  /*5bc0*/  FMNMX.FTZ R16, R53, R16, !PT ;  /* 0x0000001035107209 */ /* 0x000fe40007810000 */
[----:B------:R-:W-:Y:S02]  /*5bd0*/  LEA R234, R0, R239, 0x1 ;  /* 0x000000ef00ea7211 */ /* 0x000fe400078e08ff */
        /* <DEDUP_REMOVED lines=26> */
[----:B-1----:R-:W-:-:S04]  /*5d80*/  FMNMX.FTZ R20, R34, R17, !PT ;  /* 0x0000001122147209 */ /* 0x002fc80007810000 */
[----:B------:R-:W-:-:S04]  /*5d90*/  FMNMX.FTZ R20, R33, R20, !PT ;  /* 0x0000001421147209 */ /* 0x000fc80007810000 */
[----:B------:R-:W-:-:S05]  /*5da0*/  FMNMX.FTZ R20, R5, R20, !PT ;  /* 0x0000001405147209 */ /* 0x000fca0007810000 */
[----:B------:R-:W1:Y:S02]  /*5db0*/  SHFL.BFLY PT, R17, R20, 0x2, 0x1f ;  /* 0x0c401f0014117f89 */ /* 0x000e6400000e0000 */
[----:B-1----:R-:W-:-:S05]  /*5dc0*/  FMNMX.FTZ R17, R20, R17, !PT ;  /* 0x0000001114117209 */ /* 0x002fca0007810000 */
[----:B------:R-:W1:Y:S02]  /*5dd0*/  SHFL.BFLY PT, R130, R17, 0x1, 0x1f ;  /* 0x0c201f0011827f89 */ /* 0x000e6400000e0000 */
[----:B-1----:R-:W-:Y:S02]  /*5de0*/  FMNMX.FTZ R130, R17, R130, !PT ;  /* 0x0000008211827209 */ /* 0x002fe40007810000 */
[----:B------:R-:W-:Y:S02]  /*5df0*/  FMNMX.FTZ R17, R48, R40, !PT ;  /* 0x0000002830117209 */ /* 0x000fe40007810000 */
[C---:B------:R-:W-:Y:S01]  /*5e00*/  FSETP.NEU.FTZ.AND P1, PT, R130.reuse, -INF , PT ;  /* 0xff8000008200780b */ /* 0x040fe20003f3d000 */
[----:B------:R-:W-:Y:S01]  /*5e10*/  FMUL.FTZ R16, R130, UR12 ;  /* 0x0000000c82107c20 */ /* 0x000fe20008410000 */
[----:B------:R-:W-:-:S04]  /*5e20*/  FMNMX.FTZ R17, R38, R17, !PT ;  /* 0x0000001126117209 */ /* 0x000fc80007810000 */
[----:B------:R-:W-:Y:S02]  /*5e30*/  FMNMX.FTZ R17, R36, R17, !PT ;  /* 0x0000001124117209 */ /* 0x000fe40007810000 */
[----:B------:R-:W-:Y:S02]  /*5e40*/  FSEL R16, R16, RZ, P1 ;  /* 0x000000ff10107208 */ /* 0x000fe40000800000 */
[----:B------:R-:W-:-:S03]  /*5e50*/  FMNMX.FTZ R17, R56, R17, !PT ;  /* 0x0000001138117209 */ /* 0x000fc60007810000 */
        /* <DEDUP_REMOVED lines=42> */
[----:B------:R-:W-:Y:S01]  /*6100*/  FFMA.FTZ R57, R5, UR12, -R16 ;  /* 0x0000000c05397c23 */ /* 0x000fe20008010810 */
[----:B------:R-:W-:Y:S01]  /*6110*/  FMNMX.FTZ R16, R9, R25, !PT ;  /* 0x0000001909107209 */ /* 0x000fe20007810000 */
[----:B------:R-:W-:Y:S01]  /*6120*/  MUFU.EX2 R123, R123 ;  /* 0x0000007b007b7308 */ /* 0x000fe20000000800 */
[----:B------:R-:W-:-:S02]  /*6130*/  FMNMX.FTZ R17, R186, R17, !PT ;  /* 0x00000011ba117209 */ /* 0x000fc40007810000 */
        /* <DEDUP_REMOVED lines=38> */
[----:B------:R-:W-:Y:S02]  /*63a0*/  MUFU.EX2 R80, R80 ;  /* 0x0000005000507308 */ /* 0x000fe40000000800 */
[----:B------:R-:W3:Y:S01]  /*63b0*/  SHFL.BFLY PT, R17, R20, 0x2, 0x1f ;  /* 0x0c401f0014117f89 */ /* 0x000ee200000e0000 */
[----:B------:R-:W-:-:S04]  /*63c0*/  FMNMX.FTZ R16, R137, R16, !PT ;  /* 0x0000001089107209 */ /* 0x000fc80007810000 */
[----:B------:R-:W-:Y:S01]  /*63d0*/  FMNMX.FTZ R16, R127, R16, !PT ;  /* 0x000000107f107209 */ /* 0x000fe20007810000 */
[----:B------:R-:W-:Y:S03]  /*63e0*/  MUFU.EX2 R79, R79 ;  /* 0x0000004f004f7308 */ /* 0x000fe60000000800 */
[----:B------:R-:W-:-:S04]  /*63f0*/  FMNMX.FTZ R16, R135, R16, !PT ;  /* 0x0000001087107209 */ /* 0x000fc80007810000 */
[----:B------:R-:W-:Y:S01]  /*6400*/  FMNMX.FTZ R16, R139, R16, !PT ;  /* 0x000000108b107209 */ /* 0x000fe20007810000 */
[----:B------:R-:W-:Y:S03]  /*6410*/  MUFU.EX2 R78, R78 ;  /* 0x0000004e004e7308 */ /* 0x000fe60000000800 */
[----:B------:R-:W-:-:S04]  /*6420*/  FMNMX.FTZ R16, R147, R16, !PT ;  /* 0x0000001093107209 */ /* 0x000fc80007810000 */
[----:B------:R-:W-:Y:S01]  /*6430*/  FMNMX.FTZ R16, R145, R16, !PT ;  /* 0x0000001091107209 */ /* 0x000fe20007810000 */
[----:B------:R-:W-:Y:S01]  /*6440*/  MUFU.EX2 R77, R77 ;  /* 0x0000004d004d7308 */ /* 0x000fe20000000800 */
[----:B---3--:R-:W-:Y:S02]  /*6450*/  FMNMX.FTZ R17, R20, R17, !PT ;  /* 0x0000001114117209 */ /* 0x008fe40007810000 */
[----:B------:R-:W-:-:S03]  /*6460*/  FMNMX.FTZ R16, R153, R16, !PT ;  /* 0x0000001099107209 */ /* 0x000fc60007810000 */
[----:B------:R-:W3:Y:S01]  /*6470*/  SHFL.BFLY PT, R20, R17, 0x1, 0x1f ;  /* 0x0c201f0011147f89 */ /* 0x000ee200000e0000 */
[----:B------:R-:W-:Y:S01]  /*6480*/  FMNMX.FTZ R16, R165, R16, !PT ;  /* 0x00000010a5107209 */ /* 0x000fe20007810000 */
[----:B------:R-:W-:Y:S03]  /*6490*/  MUFU.EX2 R76, R76 ;  /* 0x0000004c004c7308 */ /* 0x000fe60000000800 */
[----:B------:R-:W-:-:S04]  /*64a0*/  FMNMX.FTZ R16, R163, R16, !PT ;  /* 0x00000010a3107209 */ /* 0x000fc80007810000 */
[----:B------:R-:W-:Y:S01]  /*64b0*/  FMNMX.FTZ R16, R161, R16, !PT ;  /* 0x00000010a1107209 */ /* 0x000fe20007810000 */
[----:B------:R-:W-:Y:S03]  /*64c0*/  MUFU.EX2 R75, R75 ;  /* 0x0000004b004b7308 */ /* 0x000fe60000000800 */
[----:B------:R-:W-:-:S04]  /*64d0*/  FMNMX.FTZ R16, R155, R16, !PT ;  /* 0x000000109b107209 */ /* 0x000fc80007810000 */
[----:B------:R-:W-:Y:S01]  /*64e0*/  FMNMX.FTZ R16, R149, R16, !PT ;  /* 0x0000001095107209 */ /* 0x000fe20007810000 */
[----:B------:R-:W-:Y:S03]  /*64f0*/  MUFU.EX2 R74, R74 ;  /* 0x0000004a004a7308 */ /* 0x000fe60000000800 */
[----:B------:R-:W-:Y:S02]  /*6500*/  FMNMX.FTZ R16, R143, R16, !PT ;  /* 0x000000108f107209 */ /* 0x000fe40007810000 */
[----:B---3--:R-:W-:Y:S02]  /*6510*/  FMNMX.FTZ R129, R17, R20, !PT ;  /* 0x0000001411817209 */ /* 0x008fe40007810000 */
[----:B------:R-:W-:Y:S01]  /*6520*/  FMNMX.FTZ R17, R14, R12, !PT ;  /* 0x0000000c0e117209 */ /* 0x000fe20007810000 */
[----:B------:R-:W-:Y:S01]  /*6530*/  MUFU.EX2 R73, R73 ;  /* 0x0000004900497308 */ /* 0x000fe20000000800 */
[----:B------:R-:W-:Y:S01]  /*6540*/  FMNMX.FTZ R16, R141, R16, !PT ;  /* 0x000000108d107209 */ /* 0x000fe20007810000 */
[----:B------:R-:W-:Y:S01]  /*6550*/  FMUL.FTZ R121, R129, UR12 ;  /* 0x0000000c81797c20 */ /* 0x000fe20008410000 */
[----:B------:R-:W-:-:S02]  /*6560*/  FMNMX.FTZ R17, R90, R17, !PT ;  /* 0x000000115a117209 */ /* 0x000fc40007810000 */
[----:B------:R-:W-:Y:S01]  /*6570*/  FSETP.NEU.FTZ.AND P1, PT, R129, -INF , PT ;  /* 0xff8000008100780b */ /* 0x000fe20003f3d000 */
[----:B------:R-:W3:Y:S01]  /*6580*/  SHFL.BFLY PT, R5, R16, 0x2, 0x1f ;  /* 0x0c401f0010057f89 */ /* 0x000ee200000e0000 */
[----:B------:R-:W-:Y:S01]  /*6590*/  FMNMX.FTZ R17, R26, R17, !PT ;  /* 0x000000111a117209 */ /* 0x000fe20007810000 */
[----:B------:R-:W-:Y:S01]  /*65a0*/  MUFU.EX2 R72, R72 ;  /* 0x0000004800487308 */ /* 0x000fe20000000800 */
        /* <DEDUP_REMOVED lines=14> */
[----:B------:R-:W-:Y:S01]  /*6690*/  LDSM.16.MT88.4 R188, [R239+0x4000] ;  /* 0x00400000efbc783b */ /* 0x000fe20000004200 */
[----:B------:R-:W-:Y:S01]  /*66a0*/  FMNMX.FTZ R17, R100, R17, !PT ;  /* 0x0000001164117209 */ /* 0x000fe20007810000 */
[--C-:B------:R-:W-:Y:S01]  /*66b0*/  FFMA.FTZ R97, R56, UR12, -R121.reuse ;  /* 0x0000000c38617c23 */ /* 0x100fe20008010879 */
[--C-:B------:R-:W-:Y:S01]  /*66c0*/  FFMA.FTZ R56, R102, UR12, -R121.reuse ;  /* 0x0000000c66387c23 */ /* 0x100fe20008010879 */
[----:B---3--:R-:W-:Y:S01]  /*66d0*/  FMNMX.FTZ R5, R16, R5, !PT ;  /* 0x0000000510057209 */ /* 0x008fe20007810000 */
[--C-:B------:R-:W-:Y:S01]  /*66e0*/  FFMA.FTZ R115, R48, UR12, -R121.reuse ;  /* 0x0000000c30737c23 */ /* 0x100fe20008010879 */
[----:B------:R-:W-:Y:S01]  /*66f0*/  FMNMX.FTZ R17, R30, R17, !PT ;  /* 0x000000111e117209 */ /* 0x000fe20007810000 */
[--C-:B------:R-:W-:Y:S01]  /*6700*/  FFMA.FTZ R114, R40, UR12, -R121.reuse ;  /* 0x0000000c28727c23 */ /* 0x100fe20008010879 */
[--C-:B------:R-:W-:Y:S01]  /*6710*/  FFMA.FTZ R113, R38, UR12, -R121.reuse ;  /* 0x0000000c26717c23 */ /* 0x100fe20008010879 */
[----:B------:R-:W3:Y:S01]  /*6720*/  SHFL.BFLY PT, R16, R5, 0x1, 0x1f ;  /* 0x0c201f0005107f89 */ /* 0x000ee200000e0000 */
[----:B------:R-:W-:Y:S01]  /*6730*/  FMNMX.FTZ R17, R28, R17, !PT ;  /* 0x000000111c117209 */ /* 0x000fe20007810000 */
[----:B------:R-:W-:Y:S01]  /*6740*/  MUFU.EX2 R115, R115 ;  /* 0x0000007300737308 */ /* 0x000fe20000000800 */
[--C-:B------:R-:W-:Y:S01]  /*6750*/  FFMA.FTZ R92, R54, UR12, -R121.reuse ;  /* 0x0000000c365c7c23 */ /* 0x100fe20008010879 */
[--C-:B------:R-:W-:Y:S01]  /*6760*/  FFMA.FTZ R54, R82, UR12, -R121.reuse ;  /* 0x0000000c52367c23 */ /* 0x100fe20008010879 */
[----:B------:R-:W-:Y:S01]  /*6770*/  FMNMX.FTZ R17, R120, R17, !PT ;  /* 0x0000001178117209 */ /* 0x000fe20007810000 */
[--C-:B------:R-:W-:Y:S01]  /*6780*/  FFMA.FTZ R40, R198, UR12, -R121.reuse ;  /* 0x0000000cc6287c23 */ /* 0x100fe20008010879 */
[--C-:B------:R-:W-:Y:S01]  /*6790*/  FFMA.FTZ R39, R196, UR12, -R121.reuse ;  /* 0x0000000cc4277c23 */ /* 0x100fe20008010879 */
[----:B-1----:R-:W-:Y:S01]  /*67a0*/  F2FP.BF16.F32.PACK_AB R196, R118, R123 ;  /* 0x0000007b76c4723e */ /* 0x002fe200000010ff */
[--C-:B------:R-:W-:Y:S01]  /*67b0*/  FFMA.FTZ R93, R52, UR12, -R121.reuse ;  /* 0x0000000c345d7c23 */ /* 0x100fe20008010879 */
[----:B------:R-:W-:Y:S01]  /*67c0*/  FMNMX.FTZ R17, R134, R17, !PT ;  /* 0x0000001186117209 */ /* 0x000fe20007810000 */
[----:B------:R-:W1:Y:S01]  /*67d0*/  MUFU.EX2 R114, R114 ;  /* 0x0000007200727308 */ /* 0x000e620000000800 */
[----:B--2---:R-:W-:Y:S01]  /*67e0*/  F2FP.BF16.F32.PACK_AB R198, R108, R117 ;  /* 0x000000756cc6723e */ /* 0x004fe200000010ff */
[--C-:B------:R-:W-:Y:S01]  /*67f0*/  FFMA.FTZ R45, R192, UR12, -R121.reuse ;  /* 0x0000000cc02d7c23 */ /* 0x100fe20008010879 */
[----:B------:R-:W-:Y:S01]  /*6800*/  FMNMX.FTZ R17, R176, R17, !PT ;  /* 0x00000011b0117209 */ /* 0x000fe20007810000 */
[--C-:B------:R-:W-:Y:S01]  /*6810*/  FFMA.FTZ R38, R194, UR12, -R121.reuse ;  /* 0x0000000cc2267c23 */ /* 0x100fe20008010879 */
[--C-:B------:R-:W-:Y:S01]  /*6820*/  FFMA.FTZ R41, R200, UR12, -R121.reuse ;  /* 0x0000000cc8297c23 */ /* 0x100fe20008010879 */
[--C-:B------:R-:W-:Y:S01]  /*6830*/  FFMA.FTZ R37, R32, UR12, -R121.reuse ;  /* 0x0000000c20257c23 */ /* 0x100fe20008010879 */
[----:B------:R-:W-:Y:S01]  /*6840*/  FMNMX.FTZ R17, R174, R17, !PT ;  /* 0x00000011ae117209 */ /* 0x000fe20007810000 */
[----:B------:R-:W-:Y:S01]  /*6850*/  MUFU.EX2 R113, R113 ;  /* 0x0000007100717308 */ /* 0x000fe20000000800 */
[--C-:B------:R-:W-:Y:S01]  /*6860*/  FFMA.FTZ R52, R128, UR12, -R121.reuse ;  /* 0x0000000c80347c23 */ /* 0x100fe20008010879 */
[--C-:B------:R-:W-:Y:S01]  /*6870*/  FFMA.FTZ R51, R122, UR12, -R121.reuse ;  /* 0x0000000c7a337c23 */ /* 0x100fe20008010879 */
[----:B------:R-:W-:Y:S01]  /*6880*/  FMNMX.FTZ R17, R144, R17, !PT ;  /* 0x0000001190117209 */ /* 0x000fe20007810000 */
[--C-:B------:R-:W-:Y:S01]  /*6890*/  FFMA.FTZ R49, R186, UR12, -R121.reuse ;  /* 0x0000000cba317c23 */ /* 0x100fe20008010879 */
[----:B---3--:R-:W-:Y:S01]  /*68a0*/  FMNMX.FTZ R5, R5, R16, !PT ;  /* 0x0000001005057209 */ /* 0x008fe20007810000 */
[--C-:B------:R-:W-:Y:S01]  /*68b0*/  FFMA.FTZ R48, R184, UR12, -R121.reuse ;  /* 0x0000000cb8307c23 */ /* 0x100fe20008010879 */
[----:B------:R-:W-:Y:S01]  /*68c0*/  FMNMX.FTZ R17, R172, R17, !PT ;  /* 0x00000011ac117209 */ /* 0x000fe20007810000 */
[----:B------:R-:W2:Y:S01]  /*68d0*/  MUFU.EX2 R106, R106 ;  /* 0x0000006a006a7308 */ /* 0x000ea20000000800 */
[C---:B------:R-:W-:Y:S01]  /*68e0*/  FSETP.NEU.FTZ.AND P1, PT, R5.reuse, -INF , PT ;  /* 0xff8000000500780b */ /* 0x040fe20003f3d000 */
[----:B------:R-:W-:Y:S01]  /*68f0*/  FMUL.FTZ R142, R5, UR12 ;  /* 0x0000000c058e7c20 */ /* 0x000fe20008410000 */
[----:B------:R-:W-:Y:S01]  /*6900*/  FMNMX.FTZ R17, R150, R17, !PT ;  /* 0x0000001196117209 */ /* 0x000fe20007810000 */
[--C-:B------:R-:W-:Y:S01]  /*6910*/  FFMA.FTZ R47, R180, UR12, -R121.reuse ;  /* 0x0000000cb42f7c23 */ /* 0x100fe20008010879 */
[----:B-1----:R-:W-:Y:S01]  /*6920*/  F2FP.BF16.F32.PACK_AB R197, R114, R115 ;  /* 0x0000007372c5723e */ /* 0x002fe200000010ff */
[--C-:B------:R-:W-:Y:S01]  /*6930*/  FFMA.FTZ R46, R178, UR12, -R121.reuse ;  /* 0x0000000cb22e7c23 */ /* 0x100fe20008010879 */
[----:B------:R-:W-:Y:S01]  /*6940*/  FMNMX.FTZ R17, R160, R17, !PT ;  /* 0x00000011a0117209 */ /* 0x000fe20007810000 */
[----:B------:R-:W-:Y:S01]  /*6950*/  MUFU.EX2 R97, R97 ;  /* 0x0000006100617308 */ /* 0x000fe20000000800 */
[----:B------:R-:W-:Y:S01]  /*6960*/  FSEL R142, R142, RZ, P1 ;  /* 0x000000ff8e8e7208 */ /* 0x000fe20000800000 */
[----:B------:R-:W-:Y:S01]  /*6970*/  FADD.FTZ R118, R123, R118 ;  /* 0x000000767b767221 */ /* 0x000fe20000010000 */
[----:B------:R-:W-:Y:S01]  /*6980*/  FMNMX.FTZ R17, R162, R17, !PT ;  /* 0x00000011a2117209 */ /* 0x000fe20007810000 */
[----:B------:R-:W-:Y:S01]  /*6990*/  FADD.FTZ R114, R115, R114 ;  /* 0x0000007273727221 */ /* 0x000fe20000010000 */
[----:B------:R-:W-:Y:S01]  /*69a0*/  FFMA.FTZ R126, R126, UR12, -R121 ;  /* 0x0000000c7e7e7c23 */ /* 0x000fe20008010879 */
        /* <DEDUP_REMOVED lines=12> */
[----:B------:R-:W-:Y:S01]  /*6a70*/  MUFU.EX2 R112, R112 ;  /* 0x0000007000707308 */ /* 0x000fe20000000800 */
[----:B------:R-:W-:Y:S01]  /*6a80*/  FMNMX.FTZ R17, R164, R17, !PT ;  /* 0x00000011a4117209 */ /* 0x000fe20007810000 */
[--C-:B------:R-:W-:Y:S01]  /*6a90*/  FFMA.FTZ R34, R89, UR12, -R142.reuse ;  /* 0x0000000c59227c23 */ /* 0x100fe2000801088e */
[--C-:B------:R-:W-:Y:S01]  /*6aa0*/  FFMA.FTZ R82, R27, UR12, -R142.reuse ;  /* 0x0000000c1b527c23 */ /* 0x100fe2000801088e */
[--C-:B------:R-:W-:Y:S01]  /*6ab0*/  FFMA.FTZ R0, R19, UR12, -R142.reuse ;  /* 0x0000000c13007c23 */ /* 0x100fe2000801088e */
[----:B------:R-:W-:Y:S01]  /*6ac0*/  FMNMX.FTZ R17, R154, R17, !PT ;  /* 0x000000119a117209 */ /* 0x000fe20007810000 */
[--C-:B------:R-:W-:Y:S01]  /*6ad0*/  FFMA.FTZ R91, R85, UR12, -R142.reuse ;  /* 0x0000000c555b7c23 */ /* 0x100fe2000801088e */
[----:B--2---:R-:W-:Y:S01]  /*6ae0*/  F2FP.BF16.F32.PACK_AB R199, R106, R113 ;  /* 0x000000716ac7723e */ /* 0x004fe200000010ff */
[----:B------:R-:W1:Y:S01]  /*6af0*/  MUFU.EX2 R111, R111 ;  /* 0x0000006f006f7308 */ /* 0x000e620000000800 */
[----:B------:R-:W-:Y:S01]  /*6b00*/  FMNMX.FTZ R17, R152, R17, !PT ;  /* 0x0000001198117209 */ /* 0x000fe20007810000 */
[--C-:B------:R-:W-:Y:S01]  /*6b10*/  FFMA.FTZ R35, R105, UR12, -R142.reuse ;  /* 0x0000000c69237c23 */ /* 0x100fe2000801088e */
[--C-:B------:R-:W-:Y:S01]  /*6b20*/  FFMA.FTZ R32, R125, UR12, -R142.reuse ;  /* 0x0000000c7d207c23 */ /* 0x100fe2000801088e */
[--C-:B------:R-:W-:Y:S01]  /*6b30*/  FFMA.FTZ R85, R31, UR12, -R142.reuse ;  /* 0x0000000c1f557c23 */ /* 0x100fe2000801088e */
[----:B------:R-:W-:Y:S01]  /*6b40*/  FMNMX.FTZ R17, R148, R17, !PT ;  /* 0x0000001194117209 */ /* 0x000fe20007810000 */
[----:B------:R-:W-:Y:S01]  /*6b50*/  HMMA.16816.F32.BF16 R192, R196, R188, RZ ;  /* 0x000000bcc4c0723c */ /* 0x000fe200000418ff */
        /* <DEDUP_REMOVED lines=8> */
[--C-:B------:R-:W-:Y:S01]  /*6be0*/  FFMA.FTZ R153, R153, UR12, -R142.reuse ;  /* 0x0000000c99997c23 */ /* 0x100fe2000801088e */
[----:B------:R-:W2:Y:S01]  /*6bf0*/  MUFU.EX2 R104, R104 ;  /* 0x0000006800687308 */ /* 0x000ea20000000800 */
[----:B------:R-:W-:Y:S01]  /*6c00*/  FMNMX.FTZ R17, R136, R17, !PT ;  /* 0x0000001188117209 */ /* 0x000fe20007810000 */
[----:B------:R-:W-:Y:S01]  /*6c10*/  FFMA.FTZ R163, R163, UR12, -R142 ;  /* 0x0000000ca3a37c23 */ /* 0x000fe2000801088e */
[----:B-1----:R-:W-:Y:S01]  /*6c20*/  F2FP.BF16.F32.PACK_AB R204, R111, R112 ;  /* 0x000000706fcc723e */ /* 0x002fe200000010ff */
[----:B------:R-:W-:Y:S01]  /*6c30*/  FADD.FTZ R112, R112, R111 ;  /* 0x0000006f70707221 */ /* 0x000fe20000010000 */
[----:B------:R-:W-:Y:S01]  /*6c40*/  FMNMX.FTZ R16, R132, R17, !PT ;  /* 0x0000001184107209 */ /* 0x000fe20007810000 */
[----:B------:R-:W-:Y:S01]  /*6c50*/  FADD.FTZ R117, R117, R118 ;  /* 0x0000007675757221 */ /* 0x000fe20000010000 */
[----:B------:R-:W-:Y:S01]  /*6c60*/  FADD.FTZ R113, R113, R114 ;  /* 0x0000007271717221 */ /* 0x000fe20000010000 */
[----:B------:R-:W-:Y:S01]  /*6c70*/  MUFU.EX2 R96, R96 ;  /* 0x0000006000607308 */ /* 0x000fe20000000800 */
[----:B------:R-:W-:Y:S01]  /*6c80*/  FMNMX.FTZ R16, R131, R16, !PT ;  /* 0x0000001083107209 */ /* 0x000fe20007810000 */
[----:B------:R-:W-:Y:S01]  /*6c90*/  FADD.FTZ R108, R108, R117 ;  /* 0x000000756c6c7221 */ /* 0x000fe20000010000 */
[----:B------:R-:W-:Y:S01]  /*6ca0*/  FADD.FTZ R106, R106, R113 ;  /* 0x000000716a6a7221 */ /* 0x000fe20000010000 */
[--C-:B------:R-:W-:Y:S01]  /*6cb0*/  FFMA.FTZ R180, R141, UR12, -R142.reuse ;  /* 0x0000000c8db47c23 */ /* 0x100fe2000801088e */
[--C-:B------:R-:W-:Y:S01]  /*6cc0*/  FFMA.FTZ R155, R155, UR12, -R142.reuse ;  /* 0x0000000c9b9b7c23 */ /* 0x100fe2000801088e */
[----:B------:R-:W1:Y:S01]  /*6cd0*/  SHFL.BFLY PT, R9, R16, 0x2, 0x1f ;  /* 0x0c401f0010097f89 */ /* 0x000e6200000e0000 */
[----:B------:R-:W-:Y:S01]  /*6ce0*/  FFMA.FTZ R143, R143, UR12, -R142 ;  /* 0x0000000c8f8f7c23 */ /* 0x000fe2000801088e */
[----:B------:R-:W3:Y:S01]  /*6cf0*/  MUFU.EX2 R91, R91 ;  /* 0x0000005b005b7308 */ /* 0x000ee20000000800 */
[----:B--2---:R-:W-:Y:S01]  /*6d00*/  F2FP.BF16.F32.PACK_AB R206, R104, R107 ;  /* 0x0000006b68ce723e */ /* 0x004fe200000010ff */
[--C-:B------:R-:W-:Y:S01]  /*6d10*/  FFMA.FTZ R181, R116, UR12, -R121.reuse ;  /* 0x0000000c74b57c23 */ /* 0x100fe20008010879 */
[----:B------:R-:W-:-:S05]  /*6d20*/  FFMA.FTZ R124, R124, UR12, -R121 ;  /* 0x0000000c7c7c7c23 */ /* 0x000fca0008010879 */
[----:B------:R-:W-:Y:S08]  /*6d30*/  MUFU.EX2 R87, R87 ;  /* 0x0000005700577308 */ /* 0x000ff00000000800 */
[----:B------:R-:W2:Y:S01]  /*6d40*/  MUFU.EX2 R82, R82 ;  /* 0x0000005200527308 */ /* 0x000ea20000000800 */
[----:B---3--:R-:W-:Y:S02]  /*6d50*/  F2FP.BF16.F32.PACK_AB R20, R91, R96 ;  /* 0x000000605b14723e */ /* 0x008fe400000010ff */
[----:B-1----:R-:W-:-:S05]  /*6d60*/  FMNMX.FTZ R13, R16, R9, !PT ;  /* 0x00000009100d7209 */ /* 0x002fca0007810000 */
[----:B------:R-:W-:Y:S01]  /*6d70*/  MUFU.EX2 R92, R92 ;  /* 0x0000005c005c7308 */ /* 0x000fe20000000800 */
[----:B------:R-:W1:Y:S07]  /*6d80*/  SHFL.BFLY PT, R16, R13, 0x1, 0x1f ;  /* 0x0c201f000d107f89 */ /* 0x000e6e00000e0000 */
[----:B------:R-:W-:Y:S01]  /*6d90*/  MUFU.EX2 R93, R93 ;  /* 0x0000005d005d7308 */ /* 0x000fe20000000800 */
[----:B--2---:R-:W-:-:S07]  /*6da0*/  F2FP.BF16.F32.PACK_AB R22, R82, R87 ;  /* 0x000000575216723e */ /* 0x004fce00000010ff */
[----:B------:R-:W-:Y:S08]  /*6db0*/  MUFU.EX2 R84, R84 ;  /* 0x0000005400547308 */ /* 0x000ff00000000800 */
[----:B------:R-:W-:Y:S01]  /*6dc0*/  MUFU.EX2 R81, R81 ;  /* 0x0000005100517308 */ /* 0x000fe20000000800 */
[----:B-1----:R-:W-:-:S04]  /*6dd0*/  FMNMX.FTZ R9, R13, R16, !PT ;  /* 0x000000100d097209 */ /* 0x002fc80007810000 */
[C---:B------:R-:W-:Y:S01]  /*6de0*/  FSETP.NEU.FTZ.AND P1, PT, R9.reuse, -INF , PT ;  /* 0xff8000000900780b */ /* 0x040fe20003f3d000 */
[----:B------:R-:W-:Y:S02]  /*6df0*/  FMUL.FTZ R13, R9, UR12 ;  /* 0x0000000c090d7c20 */ /* 0x000fe40008410000 */
[----:B------:R-:W-:Y:S03]  /*6e00*/  MUFU.EX2 R36, R36 ;  /* 0x0000002400247308 */ /* 0x000fe60000000800 */
[----:B------:R-:W-:-:S05]  /*6e10*/  FSEL R133, R13, RZ, P1 ;  /* 0x000000ff0d857208 */ /* 0x000fca0000800000 */
[----:B------:R-:W-:Y:S01]  /*6e20*/  MUFU.EX2 R35, R35 ;  /* 0x0000002300237308 */ /* 0x000fe20000000800 */
[--C-:B------:R-:W-:Y:S01]  /*6e30*/  FFMA.FTZ R110, R14, UR12, -R133.reuse ;  /* 0x0000000c0e6e7c23 */ /* 0x100fe20008010885 */
[--C-:B------:R-:W-:Y:S01]  /*6e40*/  FFMA.FTZ R119, R12, UR12, -R133.reuse ;  /* 0x0000000c0c777c23 */ /* 0x100fe20008010885 */
[--C-:B------:R-:W-:Y:S01]  /*6e50*/  FFMA.FTZ R109, R90, UR12, -R133.reuse ;  /* 0x0000000c5a6d7c23 */ /* 0x100fe20008010885 */
[----:B------:R-:W1:Y:S01]  /*6e60*/  LDSM.16.MT88.4 R12, [R234+0x4000] ;  /* 0x00400000ea0c783b */ /* 0x000e620000004200 */
[--C-:B------:R-:W-:Y:S01]  /*6e70*/  FFMA.FTZ R102, R26, UR12, -R133.reuse ;  /* 0x0000000c1a667c23 */ /* 0x100fe20008010885 */
[--C-:B------:R-:W-:Y:S01]  /*6e80*/  FFMA.FTZ R101, R94, UR12, -R133.reuse ;  /* 0x0000000c5e657c23 */ /* 0x100fe20008010885 */
[--C-:B------:R-:W-:Y:S01]  /*6e90*/  FFMA.FTZ R94, R18, UR12, -R133.reuse ;  /* 0x0000000c125e7c23 */ /* 0x100fe20008010885 */
[----:B------:R-:W-:Y:S01]  /*6ea0*/  MUFU.EX2 R110, R110 ;  /* 0x0000006e006e7308 */ /* 0x000fe20000000800 */
[--C-:B------:R-:W-:Y:S01]  /*6eb0*/  FFMA.FTZ R89, R24, UR12, -R133.reuse ;  /* 0x0000000c18597c23 */ /* 0x100fe20008010885 */
[----:B------:R-:W2:Y:S01]  /*6ec0*/  LDSM.16.MT88.4 R16, [R239+0x4400] ;  /* 0x00440000ef10783b */ /* 0x000ea20000004200 */
[--C-:B------:R-:W-:Y:S01]  /*6ed0*/  FFMA.FTZ R88, R88, UR12, -R133.reuse ;  /* 0x0000000c58587c23 */ /* 0x100fe20008010885 */
[--C-:B------:R-:W-:Y:S01]  /*6ee0*/  FFMA.FTZ R90, R103, UR12, -R142.reuse ;  /* 0x0000000c675a7c23 */ /* 0x100fe2000801088e */
[--C-:B------:R-:W-:Y:S01]  /*6ef0*/  FFMA.FTZ R105, R100, UR12, -R133.reuse ;  /* 0x0000000c64697c23 */ /* 0x100fe20008010885 */
[----:B------:R-:W3:Y:S01]  /*6f00*/  LDSM.16.MT88.4 R24, [R234+0x4400] ;  /* 0x00440000ea18783b */ /* 0x000ee20000004200 */
[--C-:B------:R-:W-:Y:S01]  /*6f10*/  FFMA.FTZ R103, R29, UR12, -R142.reuse ;  /* 0x0000000c1d677c23 */ /* 0x100fe2000801088e */
[----:B------:R-:W4:Y:S01]  /*6f20*/  MUFU.EX2 R119, R119 ;  /* 0x0000007700777308 */ /* 0x000f220000000800 */
[--C-:B------:R-:W-:Y:S01]  /*6f30*/  FFMA.FTZ R100, R30, UR12, -R133.reuse ;  /* 0x0000000c1e647c23 */ /* 0x100fe20008010885 */
[--C-:B------:R-:W-:Y:S01]  /*6f40*/  FFMA.FTZ R125, R28, UR12, -R133.reuse ;  /* 0x0000000c1c7d7c23 */ /* 0x100fe20008010885 */
[--C-:B------:R-:W-:Y:S01]  /*6f50*/  FFMA.FTZ R120, R120, UR12, -R133.reuse ;  /* 0x0000000c78787c23 */ /* 0x100fe20008010885 */
[----:B------:R-:W-:Y:S01]  /*6f60*/  LDSM.16.MT88.4 R28, [R234+0x4800] ;  /* 0x00480000ea1c783b */ /* 0x000fe20000004200 */
        /* <DEDUP_REMOVED lines=11> */
[----:B------:R-:W5:Y:S01]  /*7020*/  MUFU.EX2 R102, R102 ;  /* 0x0000006600667308 */ /* 0x000f620000000800 */
[----:B----4-:R-:W-:Y:S01]  /*7030*/  F2FP.BF16.F32.PACK_AB R205, R119, R110 ;  /* 0x0000006e77cd723e */ /* 0x010fe200000010ff */
[--C-:B------:R-:W-:Y:S01]  /*7040*/  FFMA.FTZ R165, R170, UR12, -R133.reuse ;  /* 0x0000000caaa57c23 */ /* 0x100fe20008010885 */
[--C-:B------:R-:W-:Y:S01]  /*7050*/  FFMA.FTZ R168, R168, UR12, -R133.reuse ;  /* 0x0000000ca8a87c23 */ /* 0x100fe20008010885 */
[--C-:B------:R-:W-:Y:S01]  /*7060*/  FFMA.FTZ R166, R166, UR12, -R133.reuse ;  /* 0x0000000ca6a67c23 */ /* 0x100fe20008010885 */
[--C-:B------:R-:W-:Y:S01]  /*7070*/  FFMA.FTZ R167, R164, UR12, -R133.reuse ;  /* 0x0000000ca4a77c23 */ /* 0x100fe20008010885 */
[--C-:B------:R-:W-:Y:S01]  /*7080*/  FFMA.FTZ R164, R161, UR12, -R142.reuse ;  /* 0x0000000ca1a47c23 */ /* 0x100fe2000801088e */
[----:B------:R-:W-:Y:S01]  /*7090*/  FFMA.FTZ R170, R149, UR12, -R142 ;  /* 0x0000000c95aa7c23 */ /* 0x000fe2000801088e */
[----:B------:R-:W-:Y:S01]  /*70a0*/  MUFU.EX2 R101, R101 ;  /* 0x0000006500657308 */ /* 0x000fe20000000800 */
[--C-:B------:R-:W-:Y:S01]  /*70b0*/  FFMA.FTZ R149, R154, UR12, -R133.reuse ;  /* 0x0000000c9a957c23 */ /* 0x100fe20008010885 */
[--C-:B------:R-:W-:Y:S01]  /*70c0*/  FFMA.FTZ R152, R152, UR12, -R133.reuse ;  /* 0x0000000c98987c23 */ /* 0x100fe20008010885 */
[--C-:B------:R-:W-:Y:S01]  /*70d0*/  FFMA.FTZ R148, R148, UR12, -R133.reuse ;  /* 0x0000000c94947c23 */ /* 0x100fe20008010885 */
[----:B-1----:R-:W-:Y:S01]  /*70e0*/  HMMA.16816.F32.BF16 R200, R196, R12, RZ ;  /* 0x0000000cc4c8723c */ /* 0x002fe200000418ff */
[----:B------:R-:W-:Y:S01]  /*70f0*/  FFMA.FTZ R161, R146, UR12, -R133 ;  /* 0x0000000c92a17c23 */ /* 0x000fe20008010885 */
[----:B------:R-:W-:Y:S01]  /*7100*/  FADD.FTZ R110, R110, R119 ;  /* 0x000000776e6e7221 */ /* 0x000fe20000010000 */
[--C-:B------:R-:W-:Y:S01]  /*7110*/  FFMA.FTZ R138, R138, UR12, -R133.reuse ;  /* 0x0000000c8a8a7c23 */ /* 0x100fe20008010885 */
[----:B------:R-:W1:Y:S01]  /*7120*/  MUFU.EX2 R94, R94 ;  /* 0x0000005e005e7308 */ /* 0x000e620000000800 */
[----:B-----5:R-:W-:Y:S01]  /*7130*/  F2FP.BF16.F32.PACK_AB R207, R102, R109 ;  /* 0x0000006d66cf723e */ /* 0x020fe200000010ff */
[----:B------:R-:W-:Y:S01]  /*7140*/  FADD.FTZ R109, R109, R110 ;  /* 0x0000006e6d6d7221 */ /* 0x000fe20000010000 */
[--C-:B------:R-:W-:Y:S01]  /*7150*/  FFMA.FTZ R141, R136, UR12, -R133.reuse ;  /* 0x0000000c888d7c23 */ /* 0x100fe20008010885 */
[--C-:B------:R-:W-:Y:S01]  /*7160*/  FFMA.FTZ R132, R132, UR12, -R133.reuse ;  /* 0x0000000c84847c23 */ /* 0x100fe20008010885 */
[----:B------:R-:W-:Y:S01]  /*7170*/  FFMA.FTZ R183, R131, UR12, -R133 ;  /* 0x0000000c83b77c23 */ /* 0x000fe20008010885 */
[----:B------:R-:W-:-:S02]  /*7180*/  FADD.FTZ R102, R102, R109 ;  /* 0x0000006d66667221 */ /* 0x000fc40000010000 */
[C---:B------:R-:W-:Y:S01]  /*7190*/  HMMA.16816.F32.BF16 R216, R204.reuse, R188, RZ ;  /* 0x000000bcccd8723c */ /* 0x040fe200000418ff */
[----:B------:R-:W-:Y:S05]  /*71a0*/  MUFU.EX2 R89, R89 ;  /* 0x0000005900597308 */ /* 0x000fea0000000800 */
[C---:B------:R-:W-:Y:S03]  /*71b0*/  HMMA.16816.F32.BF16 R208, R204.reuse, R12, RZ ;  /* 0x0000000cccd0723c */ /* 0x040fe600000418ff */
[----:B------:R-:W4:Y:S01]  /*71c0*/  MUFU.EX2 R88, R88 ;  /* 0x0000005800587308 */ /* 0x000f220000000800 */
[C---:B-1----:R-:W-:Y:S01]  /*71d0*/  F2FP.BF16.F32.PACK_AB R21, R94.reuse, R101 ;  /* 0x000000655e15723e */ /* 0x042fe200000010ff */
[----:B------:R-:W-:Y:S01]  /*71e0*/  FADD.FTZ R101, R101, R102 ;  /* 0x0000006665657221 */ /* 0x000fe20000010000 */
[----:B------:R-:W-:Y:S03]  /*71f0*/  HMMA.16816.F32.BF16 R212, R204, R190, RZ ;  /* 0x000000beccd4723c */ /* 0x000fe600000418ff */
[----:B------:R-:W-:-:S02]  /*7200*/  FADD.FTZ R94, R94, R101 ;  /* 0x000000655e5e7221 */ /* 0x000fc40000010000 */
[----:B------:R-:W-:Y:S01]  /*7210*/  MUFU.EX2 R34, R34 ;  /* 0x0000002200227308 */ /* 0x000fe20000000800 */
[----:B------:R-:W-:Y:S06]  /*7220*/  HMMA.16816.F32.BF16 R204, R204, R14, RZ ;  /* 0x0000000ecccc723c */ /* 0x000fec00000418ff */
[----:B------:R-:W-:Y:S01]  /*7230*/  HMMA.16816.F32.BF16 R188, R196, R190, RZ ;  /* 0x000000bec4bc723c */ /* 0x000fe200000418ff */
[----:B------:R-:W-:Y:S01]  /*7240*/  MUFU.EX2 R105, R105 ;  /* 0x0000006900697308 */ /* 0x000fe20000000800 */
[----:B----4-:R-:W-:Y:S01]  /*7250*/  F2FP.BF16.F32.PACK_AB R23, R88, R89 ;  /* 0x000000595817723e */ /* 0x010fe200000010ff */
[----:B------:R-:W-:-:S03]  /*7260*/  FADD.FTZ R89, R89, R94 ;  /* 0x0000005e59597221 */ /* 0x000fc60000010000 */
[----:B------:R-:W-:Y:S01]  /*7270*/  HMMA.16816.F32.BF16 R196, R196, R14, RZ ;  /* 0x0000000ec4c4723c */ /* 0x000fe200000418ff */
[----:B------:R-:W1:Y:S01]  /*7280*/  LDSM.16.MT88.4 R12, [R239+0x4800] ;  /* 0x00480000ef0c783b */ /* 0x000e620000004200 */
[----:B------:R-:W-:Y:S01]  /*7290*/  FADD.FTZ R88, R88, R89 ;  /* 0x0000005958587221 */ /* 0x000fe20000010000 */
[----:B------:R-:W4:Y:S03]  /*72a0*/  MUFU.EX2 R100, R100 ;  /* 0x0000006400647308 */ /* 0x000f260000000800 */
[C---:B--2---:R-:W-:Y:S05]  /*72b0*/  HMMA.16816.F32.BF16 R216, R20.reuse, R16, R216 ;  /* 0x0000001014d8723c */ /* 0x044fea00000418d8 */
[----:B------:R-:W-:Y:S01]  /*72c0*/  MUFU.EX2 R125, R125 ;  /* 0x0000007d007d7308 */ /* 0x000fe20000000800 */
[C---:B---3--:R-:W-:Y:S06]  /*72d0*/  HMMA.16816.F32.BF16 R208, R20.reuse, R24, R208 ;  /* 0x0000001814d0723c */ /* 0x048fec00000418d0 */
[C---:B------:R-:W-:Y:S01]  /*72e0*/  HMMA.16816.F32.BF16 R212, R20.reuse, R18, R212 ;  /* 0x0000001214d4723c */ /* 0x040fe200000418d4 */
[----:B------:R-:W2:Y:S05]  /*72f0*/  MUFU.EX2 R120, R120 ;  /* 0x0000007800787308 */ /* 0x000eaa0000000800 */
[----:B------:R-:W-:Y:S03]  /*7300*/  HMMA.16816.F32.BF16 R204, R20, R26, R204 ;  /* 0x0000001a14cc723c */ /* 0x000fe600000418cc */
[----:B------:R-:W-:Y:S04]  /*7310*/  MUFU.EX2 R83, R83 ;  /* 0x0000005300537308 */ /* 0x000fe80000000800 */
[----:B------:R-:W-:Y:S01]  /*7320*/  F2FP.BF16.F32.PACK_AB R20, R98, R99 ;  /* 0x000000636214723e */ /* 0x000fe200000010ff */
[----:B------:R-:W-:Y:S01]  /*7330*/  FADD.FTZ R99, R99, R108 ;  /* 0x0000006c63637221 */ /* 0x000fe20000010000 */
[----:B------:R-:W-:Y:S01]  /*7340*/  F2FP.BF16.F32.PACK_AB R21, R92, R97 ;  /* 0x000000615c15723e */ /* 0x000fe200000010ff */
[----:B------:R-:W-:Y:S01]  /*7350*/  FADD.FTZ R97, R97, R106 ;  /* 0x0000006a61617221 */ /* 0x000fe20000010000 */
[----:B------:R-:W-:Y:S01]  /*7360*/  F2FP.BF16.F32.PACK_AB R22, R86, R95 ;  /* 0x0000005f5616723e */ /* 0x000fe200000010ff */
[----:B------:R-:W3:Y:S01]  /*7370*/  MUFU.EX2 R56, R56 ;  /* 0x0000003800387308 */ /* 0x000ee20000000800 */
[----:B------:R-:W-:Y:S01]  /*7380*/  F2FP.BF16.F32.PACK_AB R23, R84, R93 ;  /* 0x0000005d5417723e */ /* 0x000fe200000010ff */
[----:B------:R-:W-:Y:S01]  /*7390*/  FADD.FTZ R98, R98, R99 ;  /* 0x0000006362627221 */ /* 0x000fe20000010000 */
[----:B------:R-:W-:-:S03]  /*73a0*/  FADD.FTZ R92, R92, R97 ;  /* 0x000000615c5c7221 */ /* 0x000fc60000010000 */
[----:B------:R-:W-:Y:S01]  /*73b0*/  FADD.FTZ R95, R95, R98 ;  /* 0x000000625f5f7221 */ /* 0x000fe20000010000 */
[----:B------:R-:W-:Y:S01]  /*73c0*/  FADD.FTZ R93, R93, R92 ;  /* 0x0000005c5d5d7221 */ /* 0x000fe20000010000 */
[----:B------:R-:W-:Y:S01]  /*73d0*/  MUFU.EX2 R55, R55 ;  /* 0x0000003700377308 */ /* 0x000fe20000000800 */
[----:B------:R-:W-:Y:S01]  /*73e0*/  HMMA.16816.F32.BF16 R192, R20, R16, R192 ;  /* 0x0000001014c0723c */ /* 0x000fe200000418c0 */
[----:B------:R-:W-:Y:S01]  /*73f0*/  FADD.FTZ R95, R86, R95 ;  /* 0x0000005f565f7221 */ /* 0x000fe20000010000 */
[----:B------:R-:W-:-:S04]  /*7400*/  FADD.FTZ R84, R84, R93 ;  /* 0x0000005d54547221 */ /* 0x000fc80000010000 */
[C---:B------:R-:W-:Y:S01]  /*7410*/  HMMA.16816.F32.BF16 R200, R20.reuse, R24, R200 ;  /* 0x0000001814c8723c */ /* 0x040fe200000418c8 */
[----:B------:R-:W5:Y:S01]  /*7420*/  MUFU.EX2 R54, R54 ;  /* 0x0000003600367308 */ /* 0x000f620000000800 */
[----:B------:R-:W-:Y:S02]  /*7430*/  F2FP.BF16.F32.PACK_AB R16, R36, R81 ;  /* 0x000000512410723e */ /* 0x000fe400000010ff */
[C---:B----4-:R-:W-:Y:S01]  /*7440*/  F2FP.BF16.F32.PACK_AB R17, R100.reuse, R105 ;  /* 0x000000696411723e */ /* 0x050fe200000010ff */
[----:B------:R-:W-:Y:S01]  /*7450*/  FADD.FTZ R105, R105, R88 ;  /* 0x0000005869697221 */ /* 0x000fe20000010000 */
[----:B------:R-:W-:Y:S03]  /*7460*/  HMMA.16816.F32.BF16 R188, R20, R18, R188 ;  /* 0x0000001214bc723c */ /* 0x000fe600000418bc */
[----:B------:R-:W-:Y:S01]  /*7470*/  MUFU.EX2 R33, R33 ;  /* 0x0000002100217308 */ /* 0x000fe20000000800 */
[----:B------:R-:W-:-:S02]  /*7480*/  FADD.FTZ R100, R100, R105 ;  /* 0x0000006964647221 */ /* 0x000fc40000010000 */
[----:B------:R-:W-:Y:S01]  /*7490*/  HMMA.16816.F32.BF16 R196, R20, R26, R196 ;  /* 0x0000001a14c4723c */ /* 0x000fe200000418c4 */
[----:B------:R-:W4:Y:S01]  /*74a0*/  LDSM.16.MT88.4 R20, [R239+0x4c00] ;  /* 0x004c0000ef14783b */ /* 0x000f220000004200 */
[----:B------:R-:W-:Y:S02]  /*74b0*/  F2FP.BF16.F32.PACK_AB R18, R34, R35 ;  /* 0x000000232212723e */ /* 0x000fe400000010ff */
[----:B--2---:R-:W-:Y:S01]  /*74c0*/  F2FP.BF16.F32.PACK_AB R19, R120, R125 ;  /* 0x0000007d7813723e */ /* 0x004fe200000010ff */
[----:B------:R-:W2:Y:S01]  /*74d0*/  LDSM.16.MT88.4 R24, [R234+0x4c00] ;  /* 0x004c0000ea18783b */ /* 0x000ea20000004200 */
[----:B------:R-:W5:Y:S01]  /*74e0*/  MUFU.EX2 R32, R32 ;  /* 0x0000002000207308 */ /* 0x000f620000000800 */
[----:B------:R-:W-:-:S04]  /*74f0*/  FADD.FTZ R125, R125, R100 ;  /* 0x000000647d7d7221 */ /* 0x000fc80000010000 */
[C---:B-1----:R-:W-:Y:S01]  /*7500*/  HMMA.16816.F32.BF16 R216, R16.reuse, R12, R216 ;  /* 0x0000000c10d8723c */ /* 0x042fe200000418d8 */
[----:B------:R-:W-:Y:S02]  /*7510*/  FADD.FTZ R125, R120, R125 ;  /* 0x0000007d787d7221 */ /* 0x000fe40000010000 */
[----:B------:R-:W-:Y:S03]  /*7520*/  MUFU.EX2 R0, R0 ;  /* 0x0000000000007308 */ /* 0x000fe60000000800 */
[C---:B------:R-:W-:Y:S05]  /*7530*/  HMMA.16816.F32.BF16 R208, R16.reuse, R28, R208 ;  /* 0x0000001c10d0723c */ /* 0x040fea00000418d0 */
[----:B------:R-:W-:Y:S01]  /*7540*/  MUFU.EX2 R85, R85 ;  /* 0x0000005500557308 */ /* 0x000fe20000000800 */
[C---:B------:R-:W-:Y:S06]  /*7550*/  HMMA.16816.F32.BF16 R212, R16.reuse, R14, R212 ;  /* 0x0000000e10d4723c */ /* 0x040fec00000418d4 */
[----:B------:R-:W-:Y:S01]  /*7560*/  HMMA.16816.F32.BF16 R204, R16, R30, R204 ;  /* 0x0000001e10cc723c */ /* 0x000fe200000418cc */
[----:B------:R-:W-:Y:S06]  /*7570*/  MUFU.EX2 R134, R134 ;  /* 0x0000008600867308 */ /* 0x000fec0000000800 */
[----:B------:R-:W-:Y:S01]  /*7580*/  F2FP.BF16.F32.PACK_AB R16, R79, R80 ;  /* 0x000000504f10723e */ /* 0x000fe200000010ff */
[----:B------:R-:W-:Y:S01]  /*7590*/  FADD.FTZ R80, R80, R95 ;  /* 0x0000005f50507221 */ /* 0x000fe20000010000 */
[----:B------:R-:W1:Y:S01]  /*75a0*/  MUFU.EX2 R135, R135 ;  /* 0x0000008700877308 */ /* 0x000e620000000800 */
[----:B---3--:R-:W-:Y:S01]  /*75b0*/  F2FP.BF16.F32.PACK_AB R17, R56, R83 ;  /* 0x000000533811723e */ /* 0x008fe200000010ff */
[----:B------:R-:W-:Y:S01]  /*75c0*/  FADD.FTZ R83, R83, R84 ;  /* 0x0000005453537221 */ /* 0x000fe20000010000 */
[----:B------:R-:W-:Y:S01]  /*75d0*/  F2FP.BF16.F32.PACK_AB R18, R77, R78 ;  /* 0x0000004e4d12723e */ /* 0x000fe200000010ff */
[----:B------:R-:W-:Y:S01]  /*75e0*/  FADD.FTZ R79, R79, R80 ;  /* 0x000000504f4f7221 */ /* 0x000fe20000010000 */
[----:B-----5:R-:W-:Y:S01]  /*75f0*/  F2FP.BF16.F32.PACK_AB R19, R54, R55 ;  /* 0x000000373613723e */ /* 0x020fe200000010ff */
[----:B------:R-:W-:-:S02]  /*7600*/  FADD.FTZ R56, R56, R83 ;  /* 0x0000005338387221 */ /* 0x000fc40000010000 */
[----:B------:R-:W-:Y:S01]  /*7610*/  MUFU.EX2 R140, R140 ;  /* 0x0000008c008c7308 */ /* 0x000fe20000000800 */
[----:B------:R-:W-:Y:S01]  /*7620*/  FADD.FTZ R78, R78, R79 ;  /* 0x0000004f4e4e7221 */ /* 0x000fe20000010000 */
[----:B------:R-:W-:Y:S02]  /*7630*/  FADD.FTZ R55, R55, R56 ;  /* 0x0000003837377221 */ /* 0x000fe40000010000 */
[C---:B------:R-:W-:Y:S01]  /*7640*/  HMMA.16816.F32.BF16 R192, R16.reuse, R12, R192 ;  /* 0x0000000c10c0723c */ /* 0x040fe200000418c0 */
[----:B------:R-:W-:Y:S01]  /*7650*/  FADD.FTZ R77, R77, R78 ;  /* 0x0000004e4d4d7221 */ /* 0x000fe20000010000 */
[----:B------:R-:W-:Y:S02]  /*7660*/  FADD.FTZ R54, R54, R55 ;  /* 0x0000003736367221 */ /* 0x000fe40000010000 */
[----:B------:R-:W3:Y:S02]  /*7670*/  MUFU.EX2 R137, R137 ;  /* 0x0000008900897308 */ /* 0x000ee40000000800 */
[----:B------:R-:W-:Y:S01]  /*7680*/  HMMA.16816.F32.BF16 R188, R16, R14, R188 ;  /* 0x0000000e10bc723c */ /* 0x000fe200000418bc */
[----:B------:R-:W-:-:S02]  /*7690*/  F2FP.BF16.F32.PACK_AB R12, R32, R33 ;  /* 0x00000021200c723e */ /* 0x000fc400000010ff */
[----:B-1----:R-:W-:Y:S01]  /*76a0*/  F2FP.BF16.F32.PACK_AB R13, R135, R134 ;  /* 0x00000086870d723e */ /* 0x002fe200000010ff */
[----:B------:R-:W-:Y:S02]  /*76b0*/  FADD.FTZ R134, R134, R125 ;  /* 0x0000007d86867221 */ /* 0x000fe40000010000 */
[----:B------:R-:W-:Y:S01]  /*76c0*/  HMMA.16816.F32.BF16 R200, R16, R28, R200 ;  /* 0x0000001c10c8723c */ /* 0x000fe200000418c8 */
[----:B------:R-:W-:Y:S01]  /*76d0*/  MUFU.EX2 R53, R53 ;  /* 0x0000003500357308 */ /* 0x000fe20000000800 */
[----:B------:R-:W-:Y:S01]  /*76e0*/  F2FP.BF16.F32.PACK_AB R14, R85, R0 ;  /* 0x00000000550e723e */ /* 0x000fe200000010ff */
[----:B------:R-:W-:-:S03]  /*76f0*/  FADD.FTZ R135, R135, R134 ;  /* 0x0000008687877221 */ /* 0x000fc60000010000 */
[----:B------:R-:W-:Y:S01]  /*7700*/  HMMA.16816.F32.BF16 R196, R16, R30, R196 ;  /* 0x0000001e10c4723c */ /* 0x000fe200000418c4 */
[----:B------:R-:W1:Y:S02]  /*7710*/  LDSM.16.MT88.4 R16, [R239+0x5000] ;  /* 0x00500000ef10783b */ /* 0x000e640000004200 */
[----:B------:R-:W5:Y:S01]  /*7720*/  MUFU.EX2 R52, R52 ;  /* 0x0000003400347308 */ /* 0x000f620000000800 */
[----:B---3--:R-:W-:Y:S01]  /*7730*/  F2FP.BF16.F32.PACK_AB R15, R137, R140 ;  /* 0x0000008c890f723e */ /* 0x008fe200000010ff */
[----:B------:R-:W3:Y:S01]  /*7740*/  LDSM.16.MT88.4 R28, [R234+0x5000] ;  /* 0x00500000ea1c783b */ /* 0x000ee20000004200 */
[----:B------:R-:W-:-:S04]  /*7750*/  FADD.FTZ R140, R140, R135 ;  /* 0x000000878c8c7221 */ /* 0x000fc80000010000 */
[----:B------:R-:W-:Y:S01]  /*7760*/  FADD.FTZ R140, R137, R140 ;  /* 0x0000008c898c7221 */ /* 0x000fe20000010000 */
[----:B------:R-:W-:Y:S01]  /*7770*/  MUFU.EX2 R51, R51 ;  /* 0x0000003300337308 */ /* 0x000fe20000000800 */
[C---:B----4-:R-:W-:Y:S06]  /*7780*/  HMMA.16816.F32.BF16 R216, R12.reuse, R20, R216 ;  /* 0x000000140cd8723c */ /* 0x050fec00000418d8 */
[C---:B------:R-:W-:Y:S01]  /*7790*/  HMMA.16816.F32.BF16 R212, R12.reuse, R22, R212 ;  /* 0x000000160cd4723c */ /* 0x040fe200000418d4 */
[----:B------:R-:W4:Y:S05]  /*77a0*/  MUFU.EX2 R50, R50 ;  /* 0x0000003200327308 */ /* 0x000f2a0000000800 */
[C---:B--2---:R-:W-:Y:S03]  /*77b0*/  HMMA.16816.F32.BF16 R208, R12.reuse, R24, R208 ;  /* 0x000000180cd0723c */ /* 0x044fe600000418d0 */
[----:B------:R-:W-:Y:S03]  /*77c0*/  MUFU.EX2 R90, R90 ;  /* 0x0000005a005a7308 */ /* 0x000fe60000000800 */
[----:B------:R-:W-:Y:S05]  /*77d0*/  HMMA.16816.F32.BF16 R204, R12, R26, R204 ;  /* 0x0000001a0ccc723c */ /* 0x000fea00000418cc */
[----:B------:R-:W2:Y:S02]  /*77e0*/  MUFU.EX2 R103, R103 ;  /* 0x0000006700677308 */ /* 0x000ea40000000800 */
[----:B------:R-:W-:Y:S01]  /*77f0*/  F2FP.BF16.F32.PACK_AB R12, R75, R76 ;  /* 0x0000004c4b0c723e */ /* 0x000fe200000010ff */
[----:B------:R-:W-:Y:S01]  /*7800*/  FADD.FTZ R76, R76, R77 ;  /* 0x0000004d4c4c7221 */ /* 0x000fe20000010000 */
[----:B-----5:R-:W-:Y:S01]  /*7810*/  F2FP.BF16.F32.PACK_AB R13, R52, R53 ;  /* 0x00000035340d723e */ /* 0x020fe200000010ff */
[----:B------:R-:W-:Y:S01]  /*7820*/  FADD.FTZ R53, R53, R54 ;  /* 0x0000003635357221 */ /* 0x000fe20000010000 */
[----:B------:R-:W-:Y:S01]  /*7830*/  F2FP.BF16.F32.PACK_AB R14, R73, R74 ;  /* 0x0000004a490e723e */ /* 0x000fe200000010ff */
[----:B------:R-:W-:Y:S01]  /*7840*/  FADD.FTZ R75, R75, R76 ;  /* 0x0000004c4b4b7221 */ /* 0x000fe20000010000 */
[----:B------:R-:W-:Y:S01]  /*7850*/  MUFU.EX2 R122, R122 ;  /* 0x0000007a007a7308 */ /* 0x000fe20000000800 */
[----:B----4-:R-:W-:Y:S01]  /*7860*/  F2FP.BF16.F32.PACK_AB R15, R50, R51 ;  /* 0x00000033320f723e */ /* 0x010fe200000010ff */
[----:B------:R-:W-:Y:S01]  /*7870*/  FADD.FTZ R52, R52, R53 ;  /* 0x0000003534347221 */ /* 0x000fe20000010000 */
[----:B------:R-:W-:-:S03]  /*7880*/  FADD.FTZ R74, R74, R75 ;  /* 0x0000004b4a4a7221 */ /* 0x000fc60000010000 */
[----:B------:R-:W-:Y:S01]  /*7890*/  FADD.FTZ R51, R51, R52 ;  /* 0x0000003433337221 */ /* 0x000fe20000010000 */
[----:B------:R-:W-:Y:S01]  /*78a0*/  FADD.FTZ R73, R73, R74 ;  /* 0x0000004a49497221 */ /* 0x000fe20000010000 */
[----:B------:R-:W4:Y:S01]  /*78b0*/  MUFU.EX2 R127, R127 ;  /* 0x0000007f007f7308 */ /* 0x000f220000000800 */
[----:B------:R-:W-:Y:S01]  /*78c0*/  HMMA.16816.F32.BF16 R192, R12, R20, R192 ;  /* 0x000000140cc0723c */ /* 0x000fe200000418c0 */
[----:B------:R-:W-:-:S05]  /*78d0*/  FADD.FTZ R50, R50, R51 ;  /* 0x0000003332327221 */ /* 0x000fca0000010000 */
[----:B------:R-:W-:Y:S01]  /*78e0*/  HMMA.16816.F32.BF16 R188, R12, R22, R188 ;  /* 0x000000160cbc723c */ /* 0x000fe200000418bc */
[----:B------:R-:W-:Y:S01]  /*78f0*/  MUFU.EX2 R147, R147 ;  /* 0x0000009300937308 */ /* 0x000fe20000000800 */
[----:B--2---:R-:W-:-:S04]  /*7900*/  F2FP.BF16.F32.PACK_AB R20, R103, R90 ;  /* 0x0000005a6714723e */ /* 0x004fc800000010ff */
[C---:B------:R-:W-:Y:S03]  /*7910*/  HMMA.16816.F32.BF16 R200, R12.reuse, R24, R200 ;  /* 0x000000180cc8723c */ /* 0x040fe600000418c8 */
[----:B------:R-:W2:Y:S01]  /*7920*/  MUFU.EX2 R150, R150 ;  /* 0x0000009600967308 */ /* 0x000ea20000000800 */
[----:B----4-:R-:W-:Y:S02]  /*7930*/  F2FP.BF16.F32.PACK_AB R22, R127, R122 ;  /* 0x0000007a7f16723e */ /* 0x010fe400000010ff */
[----:B------:R-:W-:Y:S01]  /*7940*/  HMMA.16816.F32.BF16 R196, R12, R26, R196 ;  /* 0x0000001a0cc4723c */ /* 0x000fe200000418c4 */
[----:B------:R-:W4:Y:S04]  /*7950*/  LDSM.16.MT88.4 R12, [R239+0x5400] ;  /* 0x00540000ef0c783b */ /* 0x000f280000004200 */
[----:B------:R-:W-:Y:S08]  /*7960*/  MUFU.EX2 R160, R160 ;  /* 0x000000a000a07308 */ /* 0x000ff00000000800 */
[----:B------:R-:W5:Y:S01]  /*7970*/  MUFU.EX2 R151, R151 ;  /* 0x0000009700977308 */ /* 0x000f620000000800 */
[----:B--2---:R-:W-:Y:S01]  /*7980*/  F2FP.BF16.F32.PACK_AB R21, R150, R147 ;  /* 0x000000939615723e */ /* 0x004fe200000010ff */
[----:B------:R-:W-:-:S04]  /*7990*/  FADD.FTZ R147, R147, R140 ;  /* 0x0000008c93937221 */ /* 0x000fc80000010000 */
[----:B------:R-:W-:Y:S02]  /*79a0*/  FADD.FTZ R147, R150, R147 ;  /* 0x0000009396937221 */ /* 0x000fe40000010000 */
[----:B------:R-:W2:Y:S08]  /*79b0*/  MUFU.EX2 R71, R71 ;  /* 0x0000004700477308 */ /* 0x000eb00000000800 */
[----:B------:R-:W-:Y:S01]  /*79c0*/  MUFU.EX2 R70, R70 ;  /* 0x0000004600467308 */ /* 0x000fe20000000800 */
[----:B-----5:R-:W-:Y:S01]  /*79d0*/  F2FP.BF16.F32.PACK_AB R23, R151, R160 ;  /* 0x000000a09717723e */ /* 0x020fe200000010ff */
[----:B------:R-:W-:-:S04]  /*79e0*/  FADD.FTZ R160, R160, R147 ;  /* 0x00000093a0a07221 */ /* 0x000fc80000010000 */
[----:B------:R-:W-:Y:S02]  /*79f0*/  FADD.FTZ R160, R151, R160 ;  /* 0x000000a097a07221 */ /* 0x000fe40000010000 */
[----:B------:R-:W5:Y:S01]  /*7a00*/  MUFU.EX2 R69, R69 ;  /* 0x0000004500457308 */ /* 0x000f620000000800 */
[----:B-1----:R-:W-:Y:S01]  /*7a10*/  HMMA.16816.F32.BF16 R216, R20, R16, R216 ;  /* 0x0000001014d8723c */ /* 0x002fe200000418d8 */
[----:B--2---:R-:W-:Y:S01]  /*7a20*/  F2FP.BF16.F32.PACK_AB R24, R71, R72 ;  /* 0x000000484718723e */ /* 0x004fe200000010ff */
[----:B------:R-:W-:-:S04]  /*7a30*/  FADD.FTZ R72, R72, R73 ;  /* 0x0000004948487221 */ /* 0x000fc80000010000 */
[----:B------:R-:W-:Y:S01]  /*7a40*/  HMMA.16816.F32.BF16 R212, R20, R18, R212 ;  /* 0x0000001214d4723c */ /* 0x000fe200000418d4 */
[----:B------:R-:W-:Y:S01]  /*7a50*/  MUFU.EX2 R49, R49 ;  /* 0x0000003100317308 */ /* 0x000fe20000000800 */
[----:B------:R-:W-:-:S04]  /*7a60*/  FADD.FTZ R71, R71, R72 ;  /* 0x0000004847477221 */ /* 0x000fc80000010000 */
[C---:B---3--:R-:W-:Y:S03]  /*7a70*/  HMMA.16816.F32.BF16 R208, R20.reuse, R28, R208 ;  /* 0x0000001c14d0723c */ /* 0x048fe600000418d0 */
[----:B------:R-:W1:Y:S01]  /*7a80*/  MUFU.EX2 R48, R48 ;  /* 0x0000003000307308 */ /* 0x000e620000000800 */
[C---:B-----5:R-:W-:Y:S01]  /*7a90*/  F2FP.BF16.F32.PACK_AB R26, R69.reuse, R70 ;  /* 0x00000046451a723e */ /* 0x060fe200000010ff */
[----:B------:R-:W-:Y:S01]  /*7aa0*/  FADD.FTZ R70, R70, R71 ;  /* 0x0000004746467221 */ /* 0x000fe20000010000 */
[----:B------:R-:W-:Y:S01]  /*7ab0*/  HMMA.16816.F32.BF16 R204, R20, R30, R204 ;  /* 0x0000001e14cc723c */ /* 0x000fe200000418cc */
[----:B------:R-:W2:Y:S02]  /*7ac0*/  LDSM.16.MT88.4 R20, [R234+0x5400] ;  /* 0x00540000ea14783b */ /* 0x000ea40000004200 */
[----:B------:R-:W-:Y:S02]  /*7ad0*/  FADD.FTZ R69, R69, R70 ;  /* 0x0000004645457221 */ /* 0x000fe40000010000 */
[----:B------:R-:W-:Y:S08]  /*7ae0*/  MUFU.EX2 R47, R47 ;  /* 0x0000002f002f7308 */ /* 0x000ff00000000800 */
[----:B------:R-:W3:Y:S01]  /*7af0*/  MUFU.EX2 R46, R46 ;  /* 0x0000002e002e7308 */ /* 0x000ee20000000800 */
[----:B-1----:R-:W-:Y:S01]  /*7b00*/  F2FP.BF16.F32.PACK_AB R25, R48, R49 ;  /* 0x000000313019723e */ /* 0x002fe200000010ff */
[----:B------:R-:W-:-:S04]  /*7b10*/  FADD.FTZ R49, R49, R50 ;  /* 0x0000003231317221 */ /* 0x000fc80000010000 */
[----:B------:R-:W-:Y:S02]  /*7b20*/  FADD.FTZ R48, R48, R49 ;  /* 0x0000003130307221 */ /* 0x000fe40000010000 */
[----:B------:R-:W-:Y:S08]  /*7b30*/  MUFU.EX2 R128, R128 ;  /* 0x0000008000807308 */ /* 0x000ff00000000800 */
[----:B------:R-:W1:Y:S01]  /*7b40*/  MUFU.EX2 R139, R139 ;  /* 0x0000008b008b7308 */ /* 0x000e620000000800 */
[----:B---3--:R-:W-:Y:S01]  /*7b50*/  F2FP.BF16.F32.PACK_AB R27, R46, R47 ;  /* 0x0000002f2e1b723e */ /* 0x008fe200000010ff */
[----:B------:R-:W-:-:S04]  /*7b60*/  FADD.FTZ R47, R47, R48 ;  /* 0x000000302f2f7221 */ /* 0x000fc80000010000 */
[----:B------:R-:W-:Y:S02]  /*7b70*/  FADD.FTZ R46, R46, R47 ;  /* 0x0000002f2e2e7221 */ /* 0x000fe40000010000 */
[----:B------:R-:W-:Y:S01]  /*7b80*/  MUFU.EX2 R144, R144 ;  /* 0x0000009000907308 */ /* 0x000fe20000000800 */
[C---:B------:R-:W-:Y:S06]  /*7b90*/  HMMA.16816.F32.BF16 R192, R24.reuse, R16, R192 ;  /* 0x0000001018c0723c */ /* 0x040fec00000418c0 */
[----:B------:R-:W-:Y:S01]  /*7ba0*/  HMMA.16816.F32.BF16 R188, R24, R18, R188 ;  /* 0x0000001218bc723c */ /* 0x000fe200000418bc */
[----:B------:R-:W3:Y:S01]  /*7bb0*/  MUFU.EX2 R145, R145 ;  /* 0x0000009100917308 */ /* 0x000ee20000000800 */
[----:B-1----:R-:W-:-:S04]  /*7bc0*/  F2FP.BF16.F32.PACK_AB R16, R139, R128 ;  /* 0x000000808b10723e */ /* 0x002fc800000010ff */
[C---:B------:R-:W-:Y:S03]  /*7bd0*/  HMMA.16816.F32.BF16 R200, R24.reuse, R28, R200 ;  /* 0x0000001c18c8723c */ /* 0x040fe600000418c8 */
[----:B------:R-:W-:Y:S03]  /*7be0*/  MUFU.EX2 R165, R165 ;  /* 0x000000a500a57308 */ /* 0x000fe60000000800 */
[----:B------:R-:W-:Y:S01]  /*7bf0*/  HMMA.16816.F32.BF16 R196, R24, R30, R196 ;  /* 0x0000001e18c4723c */ /* 0x000fe200000418c4 */
[----:B------:R-:W1:Y:S04]  /*7c00*/  LDSM.16.MT88.4 R24, [R239+0x5800] ;  /* 0x00580000ef18783b */ /* 0x000e680000004200 */
[----:B------:R-:W5:Y:S01]  /*7c10*/  MUFU.EX2 R168, R168 ;  /* 0x000000a800a87308 */ /* 0x000f620000000800 */
[----:B------:R-:W1:Y:S01]  /*7c20*/  LDSM.16.MT88.4 R28, [R234+0x5800] ;  /* 0x00580000ea1c783b */ /* 0x000e620000004200 */
[----:B---3--:R-:W-:-:S06]  /*7c30*/  F2FP.BF16.F32.PACK_AB R18, R145, R144 ;  /* 0x000000909112723e */ /* 0x008fcc00000010ff */
[----:B------:R-:W-:Y:S08]  /*7c40*/  MUFU.EX2 R166, R166 ;  /* 0x000000a600a67308 */ /* 0x000ff00000000800 */
[----:B------:R-:W3:Y:S01]  /*7c50*/  MUFU.EX2 R167, R167 ;  /* 0x000000a700a77308 */ /* 0x000ee20000000800 */
[----:B-----5:R-:W-:Y:S01]  /*7c60*/  F2FP.BF16.F32.PACK_AB R17, R168, R165 ;  /* 0x000000a5a811723e */ /* 0x020fe200000010ff */
[----:B------:R-:W-:-:S04]  /*7c70*/  FADD.FTZ R165, R165, R160 ;  /* 0x000000a0a5a57221 */ /* 0x000fc80000010000 */
[----:B------:R-:W-:Y:S02]  /*7c80*/  FADD.FTZ R165, R168, R165 ;  /* 0x000000a5a8a57221 */ /* 0x000fe40000010000 */
[----:B------:R-:W-:Y:S08]  /*7c90*/  MUFU.EX2 R68, R68 ;  /* 0x0000004400447308 */ /* 0x000ff00000000800 */
[----:B------:R-:W5:Y:S01]  /*7ca0*/  MUFU.EX2 R67, R67 ;  /* 0x0000004300437308 */ /* 0x000f620000000800 */
[----:B---3--:R-:W-:Y:S01]  /*7cb0*/  F2FP.BF16.F32.PACK_AB R19, R167, R166 ;  /* 0x000000a6a713723e */ /* 0x008fe200000010ff */
[----:B------:R-:W-:-:S04]  /*7cc0*/  FADD.FTZ R166, R166, R165 ;  /* 0x000000a5a6a67221 */ /* 0x000fc80000010000 */
[----:B------:R-:W-:Y:S02]  /*7cd0*/  FADD.FTZ R166, R167, R166 ;  /* 0x000000a6a7a67221 */ /* 0x000fe40000010000 */
[----:B------:R-:W-:Y:S01]  /*7ce0*/  MUFU.EX2 R66, R66 ;  /* 0x0000004200427308 */ /* 0x000fe20000000800 */
[C---:B----4-:R-:W-:Y:S06]  /*7cf0*/  HMMA.16816.F32.BF16 R216, R16.reuse, R12, R216 ;  /* 0x0000000c10d8723c */ /* 0x050fec00000418d8 */
[C---:B------:R-:W-:Y:S01]  /*7d00*/  HMMA.16816.F32.BF16 R212, R16.reuse, R14, R212 ;  /* 0x0000000e10d4723c */ /* 0x040fe200000418d4 */
[----:B------:R-:W3:Y:S05]  /*7d10*/  MUFU.EX2 R65, R65 ;  /* 0x0000004100417308 */ /* 0x000eea0000000800 */
[C---:B--2---:R-:W-:Y:S03]  /*7d20*/  HMMA.16816.F32.BF16 R208, R16.reuse, R20, R208 ;  /* 0x0000001410d0723c */ /* 0x044fe600000418d0 */
[----:B------:R-:W-:Y:S03]  /*7d30*/  MUFU.EX2 R45, R45 ;  /* 0x0000002d002d7308 */ /* 0x000fe60000000800 */
[----:B------:R-:W-:Y:S05]  /*7d40*/  HMMA.16816.F32.BF16 R204, R16, R22, R204 ;  /* 0x0000001610cc723c */ /* 0x000fea00000418cc */
[----:B------:R-:W2:Y:S02]  /*7d50*/  MUFU.EX2 R44, R44 ;  /* 0x0000002c002c7308 */ /* 0x000ea40000000800 */
[----:B-----5:R-:W-:Y:S01]  /*7d60*/  F2FP.BF16.F32.PACK_AB R16, R67, R68 ;  /* 0x000000444310723e */ /* 0x020fe200000010ff */
[----:B------:R-:W-:Y:S01]  /*7d70*/  FADD.FTZ R68, R68, R69 ;  /* 0x0000004544447221 */ /* 0x000fe20000010000 */
[----:B---3--:R-:W-:-:S03]  /*7d80*/  F2FP.BF16.F32.PACK_AB R18, R65, R66 ;  /* 0x000000424112723e */ /* 0x008fc600000010ff */
[----:B------:R-:W-:Y:S01]  /*7d90*/  FADD.FTZ R67, R67, R68 ;  /* 0x0000004443437221 */ /* 0x000fe20000010000 */
[----:B------:R-:W-:Y:S03]  /*7da0*/  MUFU.EX2 R43, R43 ;  /* 0x0000002b002b7308 */ /* 0x000fe60000000800 */
[----:B------:R-:W-:-:S04]  /*7db0*/  FADD.FTZ R66, R66, R67 ;  /* 0x0000004342427221 */ /* 0x000fc80000010000 */
[----:B------:R-:W-:Y:S01]  /*7dc0*/  FADD.FTZ R65, R65, R66 ;  /* 0x0000004241417221 */ /* 0x000fe20000010000 */
[----:B------:R-:W3:Y:S01]  /*7dd0*/  MUFU.EX2 R42, R42 ;  /* 0x0000002a002a7308 */ /* 0x000ee20000000800 */
[----:B--2---:R-:W-:Y:S01]  /*7de0*/  F2FP.BF16.F32.PACK_AB R17, R44, R45 ;  /* 0x0000002d2c11723e */ /* 0x004fe200000010ff */
[----:B------:R-:W-:-:S04]  /*7df0*/  FADD.FTZ R45, R45, R46 ;  /* 0x0000002e2d2d7221 */ /* 0x000fc80000010000 */
[----:B------:R-:W-:Y:S02]  /*7e00*/  FADD.FTZ R44, R44, R45 ;  /* 0x0000002d2c2c7221 */ /* 0x000fe40000010000 */
[----:B------:R-:W-:Y:S08]  /*7e10*/  MUFU.EX2 R153, R153 ;  /* 0x0000009900997308 */ /* 0x000ff00000000800 */
[----:B------:R-:W2:Y:S01]  /*7e20*/  MUFU.EX2 R162, R162 ;  /* 0x000000a200a27308 */ /* 0x000ea20000000800 */
[----:B---3--:R-:W-:Y:S01]  /*7e30*/  F2FP.BF16.F32.PACK_AB R19, R42, R43 ;  /* 0x0000002b2a13723e */ /* 0x008fe200000010ff */
[----:B------:R-:W-:-:S04]  /*7e40*/  FADD.FTZ R43, R43, R44 ;  /* 0x0000002c2b2b7221 */ /* 0x000fc80000010000 */
[----:B------:R-:W-:Y:S02]  /*7e50*/  FADD.FTZ R42, R42, R43 ;  /* 0x0000002b2a2a7221 */ /* 0x000fe40000010000 */
[----:B------:R-:W-:Y:S01]  /*7e60*/  MUFU.EX2 R163, R163 ;  /* 0x000000a300a37308 */ /* 0x000fe20000000800 */
[C---:B------:R-:W-:Y:S06]  /*7e70*/  HMMA.16816.F32.BF16 R200, R16.reuse, R20, R200 ;  /* 0x0000001410c8723c */ /* 0x040fec00000418c8 */
[C---:B------:R-:W-:Y:S01]  /*7e80*/  HMMA.16816.F32.BF16 R192, R16.reuse, R12, R192 ;  /* 0x0000000c10c0723c */ /* 0x040fe200000418c0 */
[----:B------:R-:W3:Y:S05]  /*7e90*/  MUFU.EX2 R164, R164 ;  /* 0x000000a400a47308 */ /* 0x000eea0000000800 */
[----:B------:R-:W-:Y:S01]  /*7ea0*/  HMMA.16816.F32.BF16 R188, R16, R14, R188 ;  /* 0x0000000e10bc723c */ /* 0x000fe200000418bc */
[----:B--2---:R-:W-:-:S02]  /*7eb0*/  F2FP.BF16.F32.PACK_AB R12, R162, R153 ;  /* 0x00000099a20c723e */ /* 0x004fc400000010ff */
[----:B------:R-:W-:Y:S03]  /*7ec0*/  MUFU.EX2 R149, R149 ;  /* 0x0000009500957308 */ /* 0x000fe60000000800 */
[----:B------:R-:W-:Y:S01]  /*7ed0*/  HMMA.16816.F32.BF16 R196, R16, R22, R196 ;  /* 0x0000001610c4723c */ /* 0x000fe200000418c4 */
[----:B------:R-:W2:Y:S04]  /*7ee0*/  LDSM.16.MT88.4 R20, [R239+0x5c00] ;  /* 0x005c0000ef14783b */ /* 0x000ea80000004200 */
[----:B------:R-:W4:Y:S01]  /*7ef0*/  MUFU.EX2 R152, R152 ;  /* 0x0000009800987308 */ /* 0x000f220000000800 */
[----:B---3--:R-:W-:Y:S01]  /*7f00*/  F2FP.BF16.F32.PACK_AB R14, R164, R163 ;  /* 0x000000a3a40e723e */ /* 0x008fe200000010ff */
[----:B------:R-:W3:Y:S06]  /*7f10*/  LDSM.16.MT88.4 R16, [R234+0x5c00] ;  /* 0x005c0000ea10783b */ /* 0x000eec0000004200 */
[----:B------:R-:W-:Y:S08]  /*7f20*/  MUFU.EX2 R148, R148 ;  /* 0x0000009400947308 */ /* 0x000ff00000000800 */
[----:B------:R-:W5:Y:S01]  /*7f30*/  MUFU.EX2 R161, R161 ;  /* 0x000000a100a17308 */ /* 0x000f620000000800 */
[----:B----4-:R-:W-:Y:S01]  /*7f40*/  F2FP.BF16.F32.PACK_AB R13, R152, R149 ;  /* 0x00000095980d723e */ /* 0x010fe200000010ff */
[----:B------:R-:W-:-:S04]  /*7f50*/  FADD.FTZ R149, R149, R166 ;  /* 0x000000a695957221 */ /* 0x000fc80000010000 */
[----:B------:R-:W-:Y:S02]  /*7f60*/  FADD.FTZ R149, R152, R149 ;  /* 0x0000009598957221 */ /* 0x000fe40000010000 */
[----:B------:R-:W-:Y:S08]  /*7f70*/  MUFU.EX2 R64, R64 ;  /* 0x0000004000407308 */ /* 0x000ff00000000800 */
[----:B------:R-:W4:Y:S01]  /*7f80*/  MUFU.EX2 R63, R63 ;  /* 0x0000003f003f7308 */ /* 0x000f220000000800 */
[----:B-----5:R-:W-:Y:S01]  /*7f90*/  F2FP.BF16.F32.PACK_AB R15, R161, R148 ;  /* 0x00000094a10f723e */ /* 0x020fe200000010ff */
[----:B------:R-:W-:-:S04]  /*7fa0*/  FADD.FTZ R148, R148, R149 ;  /* 0x0000009594947221 */ /* 0x000fc80000010000 */
[----:B------:R-:W-:Y:S02]  /*7fb0*/  FADD.FTZ R161, R161, R148 ;  /* 0x00000094a1a17221 */ /* 0x000fe40000010000 */
[----:B------:R-:W-:Y:S01]  /*7fc0*/  MUFU.EX2 R62, R62 ;  /* 0x0000003e003e7308 */ /* 0x000fe20000000800 */
[C---:B-1----:R-:W-:Y:S06]  /*7fd0*/  HMMA.16816.F32.BF16 R216, R12.reuse, R24, R216 ;  /* 0x000000180cd8723c */ /* 0x042fec00000418d8 */
[C---:B------:R-:W-:Y:S01]  /*7fe0*/  HMMA.16816.F32.BF16 R212, R12.reuse, R26, R212 ;  /* 0x0000001a0cd4723c */ /* 0x040fe200000418d4 */
[----:B------:R-:W1:Y:S05]  /*7ff0*/  MUFU.EX2 R61, R61 ;  /* 0x0000003d003d7308 */ /* 0x000e6a0000000800 */
[C---:B------:R-:W-:Y:S03]  /*8000*/  HMMA.16816.F32.BF16 R208, R12.reuse, R28, R208 ;  /* 0x0000001c0cd0723c */ /* 0x040fe600000418d0 */
[----:B------:R-:W-:Y:S03]  /*8010*/  MUFU.EX2 R41, R41 ;  /* 0x0000002900297308 */ /* 0x000fe60000000800 */
[----:B------:R-:W-:Y:S05]  /*8020*/  HMMA.16816.F32.BF16 R204, R12, R30, R204 ;  /* 0x0000001e0ccc723c */ /* 0x000fea00000418cc */
[----:B------:R-:W5:Y:S02]  /*8030*/  MUFU.EX2 R40, R40 ;  /* 0x0000002800287308 */ /* 0x000f640000000800 */
[----:B----4-:R-:W-:Y:S01]  /*8040*/  F2FP.BF16.F32.PACK_AB R12, R63, R64 ;  /* 0x000000403f0c723e */ /* 0x010fe200000010ff */
[----:B------:R-:W-:Y:S01]  /*8050*/  FADD.FTZ R64, R64, R65 ;  /* 0x0000004140407221 */ /* 0x000fe20000010000 */
[----:B-1----:R-:W-:-:S03]  /*8060*/  F2FP.BF16.F32.PACK_AB R14, R61, R62 ;  /* 0x0000003e3d0e723e */ /* 0x002fc600000010ff */
[----:B------:R-:W-:Y:S01]  /*8070*/  FADD.FTZ R63, R63, R64 ;  /* 0x000000403f3f7221 */ /* 0x000fe20000010000 */
[----:B------:R-:W-:Y:S03]  /*8080*/  MUFU.EX2 R39, R39 ;  /* 0x0000002700277308 */ /* 0x000fe60000000800 */
[----:B------:R-:W-:-:S04]  /*8090*/  FADD.FTZ R62, R62, R63 ;  /* 0x0000003f3e3e7221 */ /* 0x000fc80000010000 */
[----:B------:R-:W-:Y:S01]  /*80a0*/  FADD.FTZ R61, R61, R62 ;  /* 0x0000003e3d3d7221 */ /* 0x000fe20000010000 */
[----:B------:R-:W1:Y:S01]  /*80b0*/  MUFU.EX2 R38, R38 ;  /* 0x0000002600267308 */ /* 0x000e620000000800 */
[----:B-----5:R-:W-:Y:S01]  /*80c0*/  F2FP.BF16.F32.PACK_AB R13, R40, R41 ;  /* 0x00000029280d723e */ /* 0x020fe200000010ff */
[----:B------:R-:W-:-:S04]  /*80d0*/  FADD.FTZ R41, R41, R42 ;  /* 0x0000002a29297221 */ /* 0x000fc80000010000 */
[----:B------:R-:W-:Y:S02]  /*80e0*/  FADD.FTZ R40, R40, R41 ;  /* 0x0000002928287221 */ /* 0x000fe40000010000 */
[----:B------:R-:W-:Y:S08]  /*80f0*/  MUFU.EX2 R60, R60 ;  /* 0x0000003c003c7308 */ /* 0x000ff00000000800 */
[----:B------:R-:W4:Y:S01]  /*8100*/  MUFU.EX2 R59, R59 ;  /* 0x0000003b003b7308 */ /* 0x000f220000000800 */
[----:B-1----:R-:W-:Y:S01]  /*8110*/  F2FP.BF16.F32.PACK_AB R15, R38, R39 ;  /* 0x00000027260f723e */ /* 0x002fe200000010ff */
[----:B------:R-:W-:-:S04]  /*8120*/  FADD.FTZ R39, R39, R40 ;  /* 0x0000002827277221 */ /* 0x000fc80000010000 */
[----:B------:R-:W-:Y:S02]  /*8130*/  FADD.FTZ R38, R38, R39 ;  /* 0x0000002726267221 */ /* 0x000fe40000010000 */
[C---:B------:R-:W-:Y:S01]  /*8140*/  HMMA.16816.F32.BF16 R200, R12.reuse, R28, R200 ;  /* 0x0000001c0cc8723c */ /* 0x040fe200000418c8 */
[----:B------:R-:W-:Y:S05]  /*8150*/  MUFU.EX2 R37, R37 ;  /* 0x0000002500257308 */ /* 0x000fea0000000800 */
[C---:B------:R-:W-:Y:S01]  /*8160*/  HMMA.16816.F32.BF16 R192, R12.reuse, R24, R192 ;  /* 0x000000180cc0723c */ /* 0x040fe200000418c0 */
[----:B------:R-:W-:Y:S02]  /*8170*/  FADD.FTZ R29, R107, R112 ;  /* 0x000000706b1d7221 */ /* 0x000fe40000010000 */
[----:B------:R-:W-:Y:S02]  /*8180*/  MUFU.EX2 R155, R155 ;  /* 0x0000009b009b7308 */ /* 0x000fe40000000800 */
[----:B------:R-:W-:Y:S01]  /*8190*/  FADD.FTZ R29, R104, R29 ;  /* 0x0000001d681d7221 */ /* 0x000fe20000010000 */
[----:B------:R-:W-:Y:S03]  /*81a0*/  HMMA.16816.F32.BF16 R188, R12, R26, R188 ;  /* 0x0000001a0cbc723c */ /* 0x000fe600000418bc */
[----:B------:R-:W-:-:S02]  /*81b0*/  FADD.FTZ R96, R96, R29 ;  /* 0x0000001d60607221 */ /* 0x000fc40000010000 */
[----:B------:R-:W1:Y:S01]  /*81c0*/  MUFU.EX2 R170, R170 ;  /* 0x000000aa00aa7308 */ /* 0x000e620000000800 */
[----:B------:R-:W-:Y:S01]  /*81d0*/  HMMA.16816.F32.BF16 R196, R12, R30, R196 ;  /* 0x0000001e0cc4723c */ /* 0x000fe200000418c4 */
[----:B------:R-:W-:-:S04]  /*81e0*/  FADD.FTZ R96, R91, R96 ;  /* 0x000000605b607221 */ /* 0x000fc80000010000 */
[----:B------:R-:W-:Y:S02]  /*81f0*/  FADD.FTZ R87, R87, R96 ;  /* 0x0000006057577221 */ /* 0x000fe40000010000 */
[----:B------:R-:W-:Y:S01]  /*8200*/  MUFU.EX2 R138, R138 ;  /* 0x0000008a008a7308 */ /* 0x000fe20000000800 */
[----:B----4-:R-:W-:Y:S01]  /*8210*/  F2FP.BF16.F32.PACK_AB R12, R59, R60 ;  /* 0x0000003c3b0c723e */ /* 0x010fe200000010ff */
[----:B------:R-:W-:Y:S01]  /*8220*/  FADD.FTZ R82, R82, R87 ;  /* 0x0000005752527221 */ /* 0x000fe20000010000 */
[----:B------:R-:W-:-:S03]  /*8230*/  FADD.FTZ R60, R60, R61 ;  /* 0x0000003d3c3c7221 */ /* 0x000fc60000010000 */
[----:B------:R-:W-:Y:S01]  /*8240*/  FADD.FTZ R81, R81, R82 ;  /* 0x0000005251517221 */ /* 0x000fe20000010000 */
[----:B------:R-:W-:Y:S01]  /*8250*/  FADD.FTZ R59, R59, R60 ;  /* 0x0000003c3b3b7221 */ /* 0x000fe20000010000 */
[----:B------:R-:W4:Y:S01]  /*8260*/  MUFU.EX2 R141, R141 ;  /* 0x0000008d008d7308 */ /* 0x000f220000000800 */
[----:B-1----:R-:W-:Y:S01]  /*8270*/  F2FP.BF16.F32.PACK_AB R24, R170, R155 ;  /* 0x0000009baa18723e */ /* 0x002fe200000010ff */
[----:B------:R-:W-:-:S04]  /*8280*/  FADD.FTZ R36, R36, R81 ;  /* 0x0000005124247221 */ /* 0x000fc80000010000 */
[----:B------:R-:W-:Y:S02]  /*8290*/  FADD.FTZ R35, R35, R36 ;  /* 0x0000002423237221 */ /* 0x000fe40000010000 */
[----:B------:R-:W1:Y:S02]  /*82a0*/  MUFU.EX2 R126, R126 ;  /* 0x0000007e007e7308 */ /* 0x000e640000000800 */
        /* <DEDUP_REMOVED lines=10> */
[----:B------:R-:W-:Y:S01]  /*8350*/  FADD.FTZ R85, R85, R0 ;  /* 0x0000000055557221 */ /* 0x000fe20000010000 */
[----:B------:R-:W-:-:S03]  /*8360*/  FADD.FTZ R37, R37, R38 ;  /* 0x0000002625257221 */ /* 0x000fc60000010000 */
[----:B------:R-:W-:Y:S01]  /*8370*/  FADD.FTZ R90, R90, R85 ;  /* 0x000000555a5a7221 */ /* 0x000fe20000010000 */
[----:B------:R-:W-:Y:S01]  /*8380*/  FADD.FTZ R37, R126, R37 ;  /* 0x000000257e257221 */ /* 0x000fe20000010000 */
[----:B------:R-:W-:Y:S02]  /*8390*/  MUFU.EX2 R143, R143 ;  /* 0x0000008f008f7308 */ /* 0x000fe40000000800 */
[----:B------:R-:W-:-:S04]  /*83a0*/  FADD.FTZ R103, R103, R90 ;  /* 0x0000005a67677221 */ /* 0x000fc80000010000 */
[----:B------:R-:W-:Y:S02]  /*83b0*/  FADD.FTZ R122, R122, R103 ;  /* 0x000000677a7a7221 */ /* 0x000fe40000010000 */
[----:B------:R-:W1:Y:S01]  /*83c0*/  MUFU.EX2 R180, R180 ;  /* 0x000000b400b47308 */ /* 0x000e620000000800 */
[----:B----4-:R-:W-:Y:S01]  /*83d0*/  F2FP.BF16.F32.PACK_AB R14, R57, R58 ;  /* 0x0000003a390e723e */ /* 0x010fe200000010ff */
[----:B------:R-:W-:Y:S01]  /*83e0*/  FADD.FTZ R127, R127, R122 ;  /* 0x0000007a7f7f7221 */ /* 0x000fe20000010000 */
[----:B------:R-:W-:-:S03]  /*83f0*/  FADD.FTZ R58, R58, R59 ;  /* 0x0000003b3a3a7221 */ /* 0x000fc60000010000 */
[----:B------:R-:W-:Y:S01]  /*8400*/  FADD.FTZ R128, R128, R127 ;  /* 0x0000007f80807221 */ /* 0x000fe20000010000 */
[----:B------:R-:W-:Y:S01]  /*8410*/  FADD.FTZ R179, R57, R58 ;  /* 0x0000003a39b37221 */ /* 0x000fe20000010000 */
[----:B------:R-:W-:Y:S02]  /*8420*/  MUFU.EX2 R132, R132 ;  /* 0x0000008400847308 */ /* 0x000fe40000000800 */
[----:B------:R-:W-:-:S04]  /*8430*/  FADD.FTZ R139, R139, R128 ;  /* 0x000000808b8b7221 */ /* 0x000fc80000010000 */
[----:B------:R-:W-:Y:S02]  /*8440*/  FADD.FTZ R144, R144, R139 ;  /* 0x0000008b90907221 */ /* 0x000fe40000010000 */
[----:B------:R-:W4:Y:S01]  /*8450*/  MUFU.EX2 R183, R183 ;  /* 0x000000b700b77308 */ /* 0x000f220000000800 */
[----:B-1----:R-:W-:Y:S01]  /*8460*/  F2FP.BF16.F32.PACK_AB R26, R180, R143 ;  /* 0x0000008fb41a723e */ /* 0x002fe200000010ff */
[----:B------:R-:W-:-:S04]  /*8470*/  FADD.FTZ R144, R145, R144 ;  /* 0x0000009091907221 */ /* 0x000fc80000010000 */
[----:B------:R-:W-:Y:S02]  /*8480*/  FADD.FTZ R153, R153, R144 ;  /* 0x0000009099997221 */ /* 0x000fe40000010000 */
        /* <DEDUP_REMOVED lines=9> */
[----:B--2---:R-:W-:Y:S02]  /*8520*/  HMMA.16816.F32.BF16 R216, R24, R20, R216 ;  /* 0x0000001418d8723c */ /* 0x004fe400000418d8 */
[----:B------:R-:W-:-:S04]  /*8530*/  FADD.FTZ R170, R170, R155 ;  /* 0x0000009baaaa7221 */ /* 0x000fc80000010000 */
[----:B------:R-:W-:Y:S01]  /*8540*/  FADD.FTZ R143, R143, R170 ;  /* 0x000000aa8f8f7221 */ /* 0x000fe20000010000 */
[----:B------:R-:W-:Y:S01]  /*8550*/  HMMA.16816.F32.BF16 R212, R24, R22, R212 ;  /* 0x0000001618d4723c */ /* 0x000fe200000418d4 */
[----:B-1----:R-:W-:Y:S01]  /*8560*/  F2FP.BF16.F32.PACK_AB R15, R181, R28 ;  /* 0x0000001cb50f723e */ /* 0x002fe200000010ff */
[----:B------:R-:W-:Y:S01]  /*8570*/  FADD.FTZ R28, R28, R37 ;  /* 0x000000251c1c7221 */ /* 0x000fe20000010000 */
[----:B------:R-:W-:-:S03]  /*8580*/  FADD.FTZ R180, R180, R143 ;  /* 0x0000008fb4b47221 */ /* 0x000fc60000010000 */
[----:B---3--:R-:W-:Y:S01]  /*8590*/  HMMA.16816.F32.BF16 R208, R24, R16, R208 ;  /* 0x0000001018d0723c */ /* 0x008fe200000418d0 */
[----:B------:R-:W-:-:S05]  /*85a0*/  FADD.FTZ R181, R181, R28 ;  /* 0x0000001cb5b57221 */ /* 0x000fca0000010000 */
        /* <DEDUP_REMOVED lines=8> */
[----:B------:R-:W-:Y:S01]  /*8630*/  UIADD3 UR13, UR22, -0x2, URZ ;  /* 0xfffffffe160d7890 */ /* 0x000fe2000fffe03f */
[----:B------:R-:W-:Y:S01]  /*8640*/  ISETP.GE.AND P1, PT, R236, UR4, PT ;  /* 0x00000004ec007c0c */ /* 0x000fe2000bf26270 */
[----:B------:R-:W-:-:S04]  /*8650*/  DEPBAR.LE SB0, 0x0 ;  /* 0x000080000000791a */ /* 0x000fc80000000000 */
[----:B------:R-:W-:Y:S01]  /*8660*/  USHF.R.S32.HI UR5, URZ, 0x1f, UR13 ;  /* 0x0000001f3f057899 */ /* 0x000fe2000801140d */
[----:B------:R-:W-:Y:S01]  /*8670*/  IMAD.U32 R25, RZ, RZ, UR13 ;  /* 0x0000000dff197e24 */ /* 0x000fe2000f8e00ff */
[----:B------:R-:W-:Y:S01]  /*8680*/  UIMAD UR4, UR28, UR13, URZ ;  /* 0x0000000d1c0472a4 */ /* 0x000fe2000f8e023f */
[----:B------:R-:W-:Y:S01]  /*8690*/  BAR.SYNC.DEFER_BLOCKING 0x0 ;  /* 0x0000000000007b1d */ /* 0x000fe20000010000 */
[----:B------:R-:W-:Y:S02]  /*86a0*/  IMAD.U32 R21, RZ, RZ, UR8 ;  /* 0x00000008ff157e24 */ /* 0x000fe4000f8e00ff */
[----:B------:R-:W-:Y:S01]  /*86b0*/  UIMAD UR4, UR5, UR29, UR4 ;  /* 0x0000001d050472a4 */ /* 0x000fe2000f8e0204 */
[----:B------:R-:W-:-:S04]  /*86c0*/  IMAD.WIDE.U32 R24, R25, UR29, R10 ;  /* 0x0000001d19187c25 */ /* 0x000fc8000f8e000a */
[----:B------:R-:W1:Y:S01]  /*86d0*/  @!P1 LDC.64 R18, c[0x0][0x220] ;  /* 0x00008800ff129b82 */ /* 0x000e620000000a00 */
[----:B------:R-:W-:Y:S01]  /*86e0*/  VOTEU.ALL UP0, P1 ;  /* 0x00000000003f7886 */ /* 0x000fe20000800000 */
[----:B------:R-:W-:Y:S01]  /*86f0*/  IMAD.U32 R23, RZ, RZ, UR8 ;  /* 0x00000008ff177e24 */ /* 0x000fe2000f8e00ff */
[----:B------:R-:W-:Y:S01]  /*8700*/  @!P1 LEA R21, P0, R21, R24, 0x6 ;  /* 0x0000001815159211 */ /* 0x000fe200078030ff */
[----:B------:R-:W-:Y:S02]  /*8710*/  IMAD.U32 R22, RZ, RZ, UR9 ;  /* 0x00000009ff167e24 */ /* 0x000fe4000f8e00ff */
[----:B------:R-:W-:Y:S01]  /*8720*/  VIADD R25, R25, UR4 ;  /* 0x0000000419197c36 */ /* 0x000fe20008000000 */
[----:B------:R-:W-:Y:S01]  /*8730*/  @!UP0 UIMAD UR4, UR9, 0x60, URZ ;  /* 0x00000060090488a4 */ /* 0x000fe2000f8e023f */
[----:B------:R-:W2:Y:S01]  /*8740*/  @!P1 LDC.64 R16, c[0x0][0x220] ;  /* 0x00008800ff109b82 */ /* 0x000ea20000000a00 */
[----:B------:R-:W-:Y:S01]  /*8750*/  IMAD.U32 R0, RZ, RZ, UR8 ;  /* 0x00000008ff007e24 */ /* 0x000fe2000f8e00ff */
[----:B------:R-:W-:Y:S01]  /*8760*/  UISETP.GE.AND UP0, UPT, UR22, 0x3, UPT ;  /* 0x000000031600788c */ /* 0x000fe2000bf06270 */
[----:B------:R-:W-:-:S02]  /*8770*/  @!P1 LEA.HI.X R22, R23, R25, R22, 0x6, P0 ;  /* 0x0000001917169211 */ /* 0x000fc400000f3416 */
[----:B------:R-:W-:Y:S01]  /*8780*/  @!P1 IADD3 R20, P0, R24, UR30, RZ ;  /* 0x0000001e18149c10 */ /* 0x000fe2000ff1e0ff */
[----:B------:R-:W-:Y:S02]  /*8790*/  @!P1 IMAD.WIDE.U32 R28, R0, 0x60, R24 ;  /* 0x00000060001c9825 */ /* 0x000fe400078e0018 */
[----:B------:R-:W3:Y:S02]  /*87a0*/  @!P1 LDC.64 R14, c[0x0][0x220] ;  /* 0x00008800ff0e9b82 */ /* 0x000ee40000000a00 */
[----:B------:R-:W-:Y:S01]  /*87b0*/  @!P1 VIADD R0, R29, UR4 ;  /* 0x000000041d009c36 */ /* 0x000fe20008000000 */
[----:B------:R-:W-:Y:S04]  /*87c0*/  @P1 STS [R229+0x4000], RZ ;  /* 0x004000ffe5001388 */ /* 0x000fe80000000800 */
[----:B------:R-:W-:Y:S01]  /*87d0*/  @P1 STS [R229+0x4004], RZ ;  /* 0x004004ffe5001388 */ /* 0x000fe20000000800 */
[----:B------:R-:W4:Y:S01]  /*87e0*/  @!P1 LDC.64 R12, c[0x0][0x220] ;  /* 0x00008800ff0c9b82 */ /* 0x000f220000000a00 */
[----:B-1----:R-:W-:-:S02]  /*87f0*/  @!P1 LEA R26, P3, R24, R18, 0x1 ;  /* 0x00000012181a9211 */ /* 0x002fc400078608ff */
[----:B------:R-:W-:Y:S01]  /*8800*/  @!P1 IADD3.X R18, R25, UR27, RZ, P0, !PT ;  /* 0x0000001b19129c10 */ /* 0x000fe200087fe4ff */
[----:B------:R-:W-:Y:S01]  /*8810*/  @P1 STS.64 [R229+0x4008], RZ ;  /* 0x004008ffe5001388 */ /* 0x000fe20000000a00 */
        /* <DEDUP_REMOVED lines=26> */
[----:B------:R-:W-:Y:S04]  /*89c0*/  LDSM.16.M88.4 R112, [R159+0x1000] ;  /* 0x001000009f70783b */ /* 0x000fe80000000200 */
[----:B------:R-:W3:Y:S04]  /*89d0*/  LDSM.16.M88.4 R56, [R158+0x2800] ;  /* 0x002800009e38783b */ /* 0x000ee80000000200 */
[----:B------:R-:W-:Y:S04]  /*89e0*/  LDSM.16.M88.4 R92, [R157+0x1000] ;  /* 0x001000009d5c783b */ /* 0x000fe80000000200 */
[----:B------:R-:W-:Y:S04]  /*89f0*/  LDSM.16.M88.4 R132, [R156+0x800] ;  /* 0x000800009c84783b */ /* 0x000fe80000000200 */
[----:B------:R-:W4:Y:S04]  /*8a00*/  LDSM.16.M88.4 R28, [R159] ;  /* 0x000000009f1c783b */ /* 0x000f280000000200 */
[----:B------:R-:W2:Y:S04]  /*8a10*/  LDSM.16.M88.4 R32, [R158+0x2c00] ;  /* 0x002c00009e20783b */ /* 0x000ea80000000200 */
[----:B------:R-:W5:Y:S04]  /*8a20*/  LDSM.16.M88.4 R124, [R158+0x3000] ;  /* 0x003000009e7c783b */ /* 0x000f680000000200 */
[----:B------:R-:W5:Y:S04]  /*8a30*/  LDSM.16.M88.4 R96, [R157] ;  /* 0x000000009d60783b */ /* 0x000f680000000200 */
[----:B-1----:R-:W1:Y:S04]  /*8a40*/  LDSM.16.M88.4 R24, [R156+0xc00] ;  /* 0x000c00009c18783b */ /* 0x002e680000000200 */
[----:B------:R-:W1:Y:S04]  /*8a50*/  LDSM.16.M88.4 R120, [R156+0x1000] ;  /* 0x001000009c78783b */ /* 0x000e680000000200 */
[----:B------:R-:W-:Y:S01]  /*8a60*/  LDSM.16.M88.4 R44, [R156] ;  /* 0x000000009c2c783b */ /* 0x000fe20000000200 */
[-C--:B---3--:R-:W-:Y:S03]  /*8a70*/  HMMA.16816.F32.BF16 R12, R112, R58.reuse, RZ ;  /* 0x0000003a700c723c */ /* 0x088fe600000418ff */
[----:B------:R-:W-:Y:S04]  /*8a80*/  LDSM.16.M88.4 R68, [R158+0x2400] ;  /* 0x002400009e44783b */ /* 0x000fe80000000200 */
[----:B------:R-:W-:Y:S04]  /*8a90*/  LDSM.16.M88.4 R108, [R158+0x3400] ;  /* 0x003400009e6c783b */ /* 0x000fe80000000200 */
[----:B------:R-:W-:Y:S01]  /*8aa0*/  LDSM.16.M88.4 R104, [R158+0x3800] ;  /* 0x003800009e68783b */ /* 0x000fe20000000200 */
[C---:B----4-:R-:W-:Y:S03]  /*8ab0*/  HMMA.16816.F32.BF16 R20, R28.reuse, R58, RZ ;  /* 0x0000003a1c14723c */ /* 0x050fe600000418ff */
[----:B------:R-:W-:Y:S04]  /*8ac0*/  LDSM.16.M88.4 R100, [R158+0x3c00] ;  /* 0x003c00009e64783b */ /* 0x000fe80000000200 */
[----:B------:R-:W-:Y:S01]  /*8ad0*/  LDSM.16.M88.4 R88, [R156+0x400] ;  /* 0x000400009c58783b */ /* 0x000fe20000000200 */
[----:B--2---:R-:W-:Y:S03]  /*8ae0*/  HMMA.16816.F32.BF16 R16, R28, R32, RZ ;  /* 0x000000201c10723c */ /* 0x004fe600000418ff */
[----:B------:R-:W-:Y:S03]  /*8af0*/  LDSM.16.M88.4 R84, [R156+0x1400] ;  /* 0x001400009c54783b */ /* 0x000fe60000000200 */
[----:B------:R-:W-:Y:S01]  /*8b00*/  HMMA.16816.F32.BF16 R12, R92, R134, R12 ;  /* 0x000000865c0c723c */ /* 0x000fe2000004180c */
[----:B------:R-:W-:Y:S04]  /*8b10*/  LDSM.16.M88.4 R116, [R156+0x1c00] ;  /* 0x001c00009c74783b */ /* 0x000fe80000000200 */
[----:B------:R-:W0:Y:S01]  /*8b20*/  LDGDEPBAR ;  /* 0x00000000000079af */ /* 0x000e220000000000 */
[----:B-----5:R-:W-:Y:S06]  /*8b30*/  HMMA.16816.F32.BF16 R80, R112, R124, RZ ;  /* 0x0000007c7050723c */ /* 0x020fec00000418ff */
[C---:B------:R-:W-:Y:S06]  /*8b40*/  HMMA.16816.F32.BF16 R20, R96.reuse, R134, R20 ;  /* 0x000000866014723c */ /* 0x040fec0000041814 */
[----:B-1----:R-:W-:Y:S06]  /*8b50*/  HMMA.16816.F32.BF16 R16, R96, R24, R16 ;  /* 0x000000186010723c */ /* 0x002fec0000041810 */
[----:B------:R-:W-:Y:S01]  /*8b60*/  FMUL.FTZ R13, R13, UR7 ;  /* 0x000000070d0d7c20 */ /* 0x000fe20008410000 */
[----:B------:R-:W-:Y:S01]  /*8b70*/  FMUL.FTZ R0, R12, UR7 ;  /* 0x000000070c007c20 */ /* 0x000fe20008410000 */
[----:B------:R-:W-:Y:S01]  /*8b80*/  FMUL.FTZ R128, R14, UR7 ;  /* 0x000000070e807c20 */ /* 0x000fe20008410000 */
[----:B------:R-:W-:Y:S01]  /*8b90*/  FMUL.FTZ R136, R15, UR7 ;  /* 0x000000070f887c20 */ /* 0x000fe20008410000 */
[----:B------:R1:W-:Y:S01]  /*8ba0*/  MUFU.TANH R131, R13 ;  /* 0x0000000d00837308 */ /* 0x0003e20000002400 */
[C---:B------:R-:W-:Y:S06]  /*8bb0*/  HMMA.16816.F32.BF16 R48, R112.reuse, R32, RZ ;  /* 0x000000207030723c */ /* 0x040fec00000418ff */
[-C--:B------:R-:W-:Y:S01]  /*8bc0*/  HMMA.16816.F32.BF16 R40, R112, R34.reuse, RZ ;  /* 0x000000227028723c */ /* 0x080fe200000418ff */
[----:B------:R-:W-:Y:S01]  /*8bd0*/  FMUL.FTZ R20, R20, UR7 ;  /* 0x0000000714147c20 */ /* 0x000fe20008410000 */
[----:B------:R-:W-:Y:S01]  /*8be0*/  FMUL.FTZ R21, R21, UR7 ;  /* 0x0000000715157c20 */ /* 0x000fe20008410000 */
[----:B------:R-:W-:Y:S01]  /*8bf0*/  FMUL.FTZ R22, R22, UR7 ;  /* 0x0000000716167c20 */ /* 0x000fe20008410000 */
[----:B------:R-:W-:Y:S01]  /*8c00*/  FMUL.FTZ R23, R23, UR7 ;  /* 0x0000000717177c20 */ /* 0x000fe20008410000 */
[----:B------:R-:W-:Y:S01]  /*8c10*/  MUFU.TANH R134, R20 ;  /* 0x0000001400867308 */ /* 0x000fe20000002400 */
[C---:B------:R-:W-:Y:S01]  /*8c20*/  HMMA.16816.F32.BF16 R32, R28.reuse, R34, RZ ;  /* 0x000000221c20723c */ /* 0x040fe200000418ff */
[----:B------:R-:W-:Y:S01]  /*8c30*/  FMUL.FTZ R16, R16, UR7 ;  /* 0x0000000710107c20 */ /* 0x000fe20008410000 */
[----:B------:R-:W-:Y:S01]  /*8c40*/  FMUL.FTZ R17, R17, UR7 ;  /* 0x0000000711117c20 */ /* 0x000fe20008410000 */
[----:B------:R-:W-:Y:S01]  /*8c50*/  FMUL.FTZ R141, R18, UR7 ;  /* 0x00000007128d7c20 */ /* 0x000fe20008410000 */
[----:B-1----:R-:W1:Y:S02]  /*8c60*/  LDSM.16.M88.4 R12, [R158+0x2000] ;  /* 0x002000009e0c783b */ /* 0x002e640000000200 */
[----:B------:R-:W-:Y:S01]  /*8c70*/  HMMA.16816.F32.BF16 R36, R28, R124, RZ ;  /* 0x0000007c1c24723c */ /* 0x000fe200000418ff */
[----:B------:R-:W-:Y:S05]  /*8c80*/  MUFU.TANH R137, R21 ;  /* 0x0000001500897308 */ /* 0x000fea0000002400 */
[C---:B------:R-:W-:Y:S03]  /*8c90*/  HMMA.16816.F32.BF16 R80, R92.reuse, R120, R80 ;  /* 0x000000785c50723c */ /* 0x040fe60000041850 */
[----:B------:R-:W-:Y:S03]  /*8ca0*/  MUFU.TANH R135, R22 ;  /* 0x0000001600877308 */ /* 0x000fe60000002400 */
[C---:B------:R-:W-:Y:S05]  /*8cb0*/  HMMA.16816.F32.BF16 R48, R92.reuse, R24, R48 ;  /* 0x000000185c30723c */ /* 0x040fea0000041830 */
[----:B------:R2:W-:Y:S01]  /*8cc0*/  MUFU.TANH R138, R23 ;  /* 0x00000017008a7308 */ /* 0x0005e20000002400 */
[-C--:B------:R-:W-:Y:S06]  /*8cd0*/  HMMA.16816.F32.BF16 R40, R92, R26.reuse, R40 ;  /* 0x0000001a5c28723c */ /* 0x080fec0000041828 */
[C---:B------:R-:W-:Y:S01]  /*8ce0*/  HMMA.16816.F32.BF16 R32, R96.reuse, R26, R32 ;  /* 0x0000001a6020723c */ /* 0x040fe20000041820 */
[----:B------:R-:W3:Y:S05]  /*8cf0*/  MUFU.TANH R139, R16 ;  /* 0x00000010008b7308 */ /* 0x000eea0000002400 */
[----:B------:R-:W-:Y:S01]  /*8d00*/  HMMA.16816.F32.BF16 R36, R96, R120, R36 ;  /* 0x000000786024723c */ /* 0x000fe20000041824 */
[----:B------:R-:W-:Y:S01]  /*8d10*/  FMUL.FTZ R164, R80, UR7 ;  /* 0x0000000750a47c20 */ /* 0x000fe20008410000 */
[----:B------:R-:W-:Y:S01]  /*8d20*/  FMUL.FTZ R162, R81, UR7 ;  /* 0x0000000751a27c20 */ /* 0x000fe20008410000 */
[----:B------:R4:W-:Y:S01]  /*8d30*/  MUFU.TANH R140, R17 ;  /* 0x00000011008c7308 */ /* 0x0009e20000002400 */
[----:B------:R-:W-:Y:S01]  /*8d40*/  FMUL.FTZ R166, R82, UR7 ;  /* 0x0000000752a67c20 */ /* 0x000fe20008410000 */
[----:B------:R-:W-:Y:S01]  /*8d50*/  FMUL.FTZ R168, R83, UR7 ;  /* 0x0000000753a87c20 */ /* 0x000fe20008410000 */
[----:B------:R-:W-:Y:S01]  /*8d60*/  FMUL.FTZ R48, R48, UR7 ;  /* 0x0000000730307c20 */ /* 0x000fe20008410000 */
[----:B------:R-:W-:Y:S01]  /*8d70*/  FMUL.FTZ R120, R19, UR7 ;  /* 0x0000000713787c20 */ /* 0x000fe20008410000 */
[-C--:B-1----:R-:W-:Y:S01]  /*8d80*/  HMMA.16816.F32.BF16 R24, R28, R12.reuse, RZ ;  /* 0x0000000c1c18723c */ /* 0x082fe200000418ff */
[----:B------:R-:W1:Y:S01]  /*8d90*/  LDSM.16.M88.4 R80, [R156+0x1800] ;  /* 0x001800009c50783b */ /* 0x000e620000000200 */
[----:B------:R-:W-:Y:S01]  /*8da0*/  FMUL.FTZ R49, R49, UR7 ;  /* 0x0000000731317c20 */ /* 0x000fe20008410000 */
[----:B------:R-:W-:Y:S01]  /*8db0*/  FMUL.FTZ R50, R50, UR7 ;  /* 0x0000000732327c20 */ /* 0x000fe20008410000 */
[----:B------:R-:W-:Y:S01]  /*8dc0*/  FMUL.FTZ R51, R51, UR7 ;  /* 0x0000000733337c20 */ /* 0x000fe20008410000 */
[----:B------:R-:W-:Y:S01]  /*8dd0*/  FMUL.FTZ R40, R40, UR7 ;  /* 0x0000000728287c20 */ /* 0x000fe20008410000 */
[C---:B--2---:R-:W-:Y:S01]  /*8de0*/  HMMA.16816.F32.BF16 R20, R112.reuse, R12, RZ ;  /* 0x0000000c7014723c */ /* 0x044fe200000418ff */
[----:B------:R-:W-:Y:S01]  /*8df0*/  FMUL.FTZ R41, R41, UR7 ;  /* 0x0000000729297c20 */ /* 0x000fe20008410000 */
[----:B------:R-:W-:Y:S01]  /*8e00*/  FMUL.FTZ R42, R42, UR7 ;  /* 0x000000072a2a7c20 */ /* 0x000fe20008410000 */
[----:B------:R-:W-:Y:S01]  /*8e10*/  FMUL.FTZ R43, R43, UR7 ;  /* 0x000000072b2b7c20 */ /* 0x000fe20008410000 */
[----:B------:R-:W-:Y:S01]  /*8e20*/  FMUL.FTZ R32, R32, UR7 ;  /* 0x0000000720207c20 */ /* 0x000fe20008410000 */
[----:B------:R-:W-:Y:S01]  /*8e30*/  FMUL.FTZ R33, R33, UR7 ;  /* 0x0000000721217c20 */ /* 0x000fe20008410000 */
[-C--:B----4-:R-:W-:Y:S01]  /*8e40*/  HMMA.16816.F32.BF16 R16, R112, R14.reuse, RZ ;  /* 0x0000000e7010723c */ /* 0x090fe200000418ff */
[----:B------:R-:W-:Y:S01]  /*8e50*/  FMUL.FTZ R34, R34, UR7 ;  /* 0x0000000722227c20 */ /* 0x000fe20008410000 */
[----:B------:R-:W-:Y:S01]  /*8e60*/  FMUL.FTZ R35, R35, UR7 ;  /* 0x0000000723237c20 */ /* 0x000fe20008410000 */
[----:B------:R-:W-:Y:S01]  /*8e70*/  MUFU.TANH R121, R48 ;  /* 0x0000003000797308 */ /* 0x000fe20000002400 */
[----:B------:R-:W-:Y:S01]  /*8e80*/  FMUL.FTZ R36, R36, UR7 ;  /* 0x0000000724247c20 */ /* 0x000fe20008410000 */
[----:B------:R-:W-:Y:S01]  /*8e90*/  FMUL.FTZ R37, R37, UR7 ;  /* 0x0000000725257c20 */ /* 0x000fe20008410000 */
[----:B------:R-:W-:Y:S01]  /*8ea0*/  HMMA.16816.F32.BF16 R12, R28, R14, RZ ;  /* 0x0000000e1c0c723c */ /* 0x000fe200000418ff */
[----:B------:R-:W-:Y:S01]  /*8eb0*/  FMUL.FTZ R161, R38, UR7 ;  /* 0x0000000726a17c20 */ /* 0x000fe20008410000 */
[----:B------:R-:W-:Y:S01]  /*8ec0*/  FMUL.FTZ R160, R39, UR7 ;  /* 0x0000000727a07c20 */ /* 0x000fe20008410000 */
[----:B------:R-:W-:-:S04]  /*8ed0*/  DEPBAR.LE SB0, 0x0 ;  /* 0x000080000000791a */ /* 0x000fc80000000000 */
[----:B------:R-:W-:Y:S01]  /*8ee0*/  MUFU.TANH R142, R49 ;  /* 0x00000031008e7308 */ /* 0x000fe20000002400 */
[-C--:B------:R-:W-:Y:S06]  /*8ef0*/  HMMA.16816.F32.BF16 R24, R96, R44.reuse, R24 ;  /* 0x0000002c6018723c */ /* 0x080fec0000041818 */
[C---:B------:R-:W-:Y:S01]  /*8f00*/  HMMA.16816.F32.BF16 R20, R92.reuse, R44, R20 ;  /* 0x0000002c5c14723c */ /* 0x040fe20000041814 */
[----:B------:R-:W-:Y:S05]  /*8f10*/  MUFU.TANH R143, R50 ;  /* 0x00000032008f7308 */ /* 0x000fea0000002400 */
[-C--:B------:R-:W-:Y:S03]  /*8f20*/  HMMA.16816.F32.BF16 R16, R92, R46.reuse, R16 ;  /* 0x0000002e5c10723c */ /* 0x080fe60000041810 */
[----:B------:R2:W-:Y:S03]  /*8f30*/  MUFU.TANH R144, R51 ;  /* 0x0000003300907308 */ /* 0x0005e60000002400 */
[----:B------:R-:W-:Y:S05]  /*8f40*/  HMMA.16816.F32.BF16 R12, R96, R46, R12 ;  /* 0x0000002e600c723c */ /* 0x000fea000004180c */
[----:B------:R-:W-:Y:S01]  /*8f50*/  MUFU.TANH R146, R40 ;  /* 0x0000002800927308 */ /* 0x000fe20000002400 */
[----:B------:R-:W-:Y:S01]  /*8f60*/  HMMA.16816.F32.BF16 R60, R28, R56, RZ ;  /* 0x000000381c3c723c */ /* 0x000fe200000418ff */
[----:B------:R-:W-:Y:S01]  /*8f70*/  FMUL.FTZ R165, R24, UR7 ;  /* 0x0000000718a57c20 */ /* 0x000fe20008410000 */
[----:B------:R-:W-:Y:S01]  /*8f80*/  FMUL.FTZ R169, R25, UR7 ;  /* 0x0000000719a97c20 */ /* 0x000fe20008410000 */
[----:B------:R-:W-:Y:S01]  /*8f90*/  FMUL.FTZ R24, R26, UR7 ;  /* 0x000000071a187c20 */ /* 0x000fe20008410000 */
[----:B------:R-:W-:-:S02]  /*8fa0*/  FMUL.FTZ R27, R27, UR7 ;  /* 0x000000071b1b7c20 */ /* 0x000fc40008410000 */
[C---:B------:R-:W-:Y:S01]  /*8fb0*/  HMMA.16816.F32.BF16 R76, R28.reuse, R68, RZ ;  /* 0x000000441c4c723c */ /* 0x040fe200000418ff */
        /* <DEDUP_REMOVED lines=10> */
[C---:B------:R-:W-:Y:S05]  /*9060*/  HMMA.16816.F32.BF16 R52, R28.reuse, R126, RZ ;  /* 0x0000007e1c34723c */ /* 0x040fea00000418ff */
[----:B------:R4:W-:Y:S01]  /*9070*/  MUFU.TANH R147, R43 ;  /* 0x0000002b00937308 */ /* 0x0009e20000002400 */
[C---:B--2---:R-:W-:Y:S06]  /*9080*/  HMMA.16816.F32.BF16 R48, R28.reuse, R108, RZ ;  /* 0x0000006c1c30723c */ /* 0x044fec00000418ff */
[----:B------:R-:W-:Y:S01]  /*9090*/  HMMA.16816.F32.BF16 R44, R28, R110, RZ ;  /* 0x0000006e1c2c723c */ /* 0x000fe200000418ff */
[----:B------:R-:W-:Y:S05]  /*90a0*/  MUFU.TANH R152, R32 ;  /* 0x0000002000987308 */ /* 0x000fea0000002400 */
[----:B------:R-:W-:Y:S03]  /*90b0*/  HMMA.16816.F32.BF16 R72, R112, R68, RZ ;  /* 0x000000447048723c */ /* 0x000fe600000418ff */
[----:B------:R-:W-:Y:S03]  /*90c0*/  MUFU.TANH R150, R33 ;  /* 0x0000002100967308 */ /* 0x000fe60000002400 */
[----:B----4-:R-:W-:Y:S05]  /*90d0*/  HMMA.16816.F32.BF16 R40, R28, R104, RZ ;  /* 0x000000681c28723c */ /* 0x010fea00000418ff */
[----:B------:R-:W-:Y:S01]  /*90e0*/  MUFU.TANH R153, R34 ;  /* 0x0000002200997308 */ /* 0x000fe20000002400 */
[----:B------:R-:W-:Y:S06]  /*90f0*/  HMMA.16816.F32.BF16 R68, R112, R70, RZ ;  /* 0x000000467044723c */ /* 0x000fec00000418ff */
[C---:B------:R-:W-:Y:S01]  /*9100*/  HMMA.16816.F32.BF16 R76, R96.reuse, R88, R76 ;  /* 0x00000058604c723c */ /* 0x040fe2000004184c */
[----:B------:R2:W-:Y:S05]  /*9110*/  MUFU.TANH R151, R35 ;  /* 0x0000002300977308 */ /* 0x0005ea0000002400 */
[C---:B------:R-:W-:Y:S03]  /*9120*/  HMMA.16816.F32.BF16 R64, R96.reuse, R90, R64 ;  /* 0x0000005a6040723c */ /* 0x040fe60000041840 */
[----:B------:R-:W-:Y:S03]  /*9130*/  MUFU.TANH R155, R36 ;  /* 0x00000024009b7308 */ /* 0x000fe60000002400 */
[----:B------:R-:W-:Y:S05]  /*9140*/  HMMA.16816.F32.BF16 R60, R96, R132, R60 ;  /* 0x00000084603c723c */ /* 0x000fea000004183c */
[----:B------:R4:W-:Y:S01]  /*9150*/  MUFU.TANH R154, R37 ;  /* 0x00000025009a7308 */ /* 0x0009e20000002400 */
[----:B--2---:R-:W-:Y:S06]  /*9160*/  HMMA.16816.F32.BF16 R32, R28, R100, RZ ;  /* 0x000000641c20723c */ /* 0x004fec00000418ff */
[C---:B------:R-:W-:Y:S01]  /*9170*/  HMMA.16816.F32.BF16 R52, R96.reuse, R122, R52 ;  /* 0x0000007a6034723c */ /* 0x040fe20000041834 */
[----:B------:R-:W-:Y:S01]  /*9180*/  MUFU.TANH R172, R16 ;  /* 0x0000001000ac7308 */ /* 0x000fe20000002400 */
[----:B------:R-:W-:Y:S01]  /*9190*/  FMUL.FTZ R76, R76, UR7 ;  /* 0x000000074c4c7c20 */ /* 0x000fe20008410000 */
[----:B------:R-:W-:Y:S01]  /*91a0*/  FMUL.FTZ R78, R78, UR7 ;  /* 0x000000074e4e7c20 */ /* 0x000fe20008410000 */
[----:B------:R-:W-:Y:S01]  /*91b0*/  FMUL.FTZ R77, R77, UR7 ;  /* 0x000000074d4d7c20 */ /* 0x000fe20008410000 */
[----:B------:R-:W-:Y:S01]  /*91c0*/  FMUL.FTZ R79, R79, UR7 ;  /* 0x000000074f4f7c20 */ /* 0x000fe20008410000 */
[----:B------:R-:W-:Y:S01]  /*91d0*/  HMMA.16816.F32.BF16 R48, R96, R84, R48 ;  /* 0x000000546030723c */ /* 0x000fe20000041830 */
[----:B------:R-:W-:Y:S01]  /*91e0*/  FMUL.FTZ R178, R67, UR7 ;  /* 0x0000000743b27c20 */ /* 0x000fe20008410000 */
[----:B------:R-:W-:Y:S01]  /*91f0*/  FMUL.FTZ R184, R66, UR7 ;  /* 0x0000000742b87c20 */ /* 0x000fe20008410000 */
[----:B------:R-:W-:Y:S01]  /*9200*/  MUFU.TANH R173, R17 ;  /* 0x0000001100ad7308 */ /* 0x000fe20000002400 */
[----:B------:R-:W-:-:S02]  /*9210*/  FMUL.FTZ R185, R65, UR7 ;  /* 0x0000000741b97c20 */ /* 0x000fc40008410000 */
[C---:B----4-:R-:W-:Y:S01]  /*9220*/  HMMA.16816.F32.BF16 R36, R28.reuse, R106, RZ ;  /* 0x0000006a1c24723c */ /* 0x050fe200000418ff */
[----:B------:R-:W-:Y:S01]  /*9230*/  FMUL.FTZ R149, R60, UR7 ;  /* 0x000000073c957c20 */ /* 0x000fe20008410000 */
[----:B------:R-:W-:Y:S01]  /*9240*/  FMUL.FTZ R177, R61, UR7 ;  /* 0x000000073db17c20 */ /* 0x000fe20008410000 */
[----:B------:R-:W-:Y:S02]  /*9250*/  FMUL.FTZ R176, R62, UR7 ;  /* 0x000000073eb07c20 */ /* 0x000fe40008410000 */
[----:B------:R-:W-:Y:S01]  /*9260*/  MUFU.TANH R25, R20 ;  /* 0x0000001400197308 */ /* 0x000fe20000002400 */
[----:B------:R-:W-:Y:S06]  /*9270*/  HMMA.16816.F32.BF16 R28, R28, R102, RZ ;  /* 0x000000661c1c723c */ /* 0x000fec00000418ff */
[----:B-1----:R-:W-:Y:S01]  /*9280*/  HMMA.16816.F32.BF16 R40, R96, R80, R40 ;  /* 0x000000506028723c */ /* 0x002fe20000041828 */
[----:B------:R-:W-:Y:S01]  /*9290*/  MUFU.TANH R170, R21 ;  /* 0x0000001500aa7308 */ /* 0x000fe20000002400 */
[----:B------:R-:W-:Y:S01]  /*92a0*/  FMUL.FTZ R60, R55, UR7 ;  /* 0x00000007373c7c20 */ /* 0x000fe20008410000 */
[----:B------:R-:W-:-:S03]  /*92b0*/  FMUL.FTZ R62, R54, UR7 ;  /* 0x00000007363e7c20 */ /* 0x000fc60008410000 */
[C---:B------:R-:W-:Y:S03]  /*92c0*/  HMMA.16816.F32.BF16 R32, R96.reuse, R116, R32 ;  /* 0x000000746020723c */ /* 0x040fe60000041820 */
[----:B------:R-:W-:Y:S03]  /*92d0*/  MUFU.TANH R26, R22 ;  /* 0x00000016001a7308 */ /* 0x000fe60000002400 */
[C---:B------:R-:W-:Y:S05]  /*92e0*/  HMMA.16816.F32.BF16 R44, R96.reuse, R86, R44 ;  /* 0x00000056602c723c */ /* 0x040fea000004182c */
[----:B------:R-:W-:Y:S01]  /*92f0*/  MUFU.TANH R171, R23 ;  /* 0x0000001700ab7308 */ /* 0x000fe20000002400 */
[C---:B------:R-:W-:Y:S06]  /*9300*/  HMMA.16816.F32.BF16 R36, R96.reuse, R82, R36 ;  /* 0x000000526024723c */ /* 0x040fec0000041824 */
[----:B------:R-:W-:Y:S01]  /*9310*/  HMMA.16816.F32.BF16 R28, R96, R118, R28 ;  /* 0x00000076601c723c */ /* 0x000fe2000004181c */
[----:B------:R1:W-:Y:S05]  /*9320*/  MUFU.TANH R96, R18 ;  /* 0x0000001200607308 */ /* 0x0003ea0000002400 */
[C---:B------:R-:W-:Y:S01]  /*9330*/  HMMA.16816.F32.BF16 R72, R92.reuse, R88, R72 ;  /* 0x000000585c48723c */ /* 0x040fe20000041848 */
[----:B------:R-:W-:Y:S01]  /*9340*/  FMUL.FTZ R97, R14, UR7 ;  /* 0x000000070e617c20 */ /* 0x000fe20008410000 */
[----:B------:R-:W-:Y:S01]  /*9350*/  FMUL.FTZ R67, R32, UR7 ;  /* 0x0000000720437c20 */ /* 0x000fe20008410000 */
[----:B------:R-:W-:Y:S03]  /*9360*/  MUFU.TANH R136, R136 ;  /* 0x0000008800887308 */ /* 0x000fe60000002400 */
[----:B------:R-:W-:Y:S01]  /*9370*/  HMMA.16816.F32.BF16 R68, R92, R90, R68 ;  /* 0x0000005a5c44723c */ /* 0x000fe20000041844 */
[----:B------:R-:W-:Y:S01]  /*9380*/  FMUL.FTZ R88, R19, UR7 ;  /* 0x0000000713587c20 */ /* 0x000fe20008410000 */
[----:B------:R-:W-:Y:S01]  /*9390*/  FMUL.FTZ R89, R12, UR7 ;  /* 0x000000070c597c20 */ /* 0x000fe20008410000 */
[----:B------:R-:W-:-:S02]  /*93a0*/  FMUL.FTZ R55, R45, UR7 ;  /* 0x000000072d377c20 */ /* 0x000fc40008410000 */
[----:B------:R-:W2:Y:S01]  /*93b0*/  MUFU.TANH R141, R141 ;  /* 0x0000008d008d7308 */ /* 0x000ea20000002400 */
[C---:B-1----:R-:W-:Y:S01]  /*93c0*/  HMMA.16816.F32.BF16 R16, R112.reuse, R108, RZ ;  /* 0x0000006c7010723c */ /* 0x042fe200000418ff */
[----:B------:R-:W-:Y:S01]  /*93d0*/  FMUL.FTZ R90, R13, UR7 ;  /* 0x000000070d5a7c20 */ /* 0x000fe20008410000 */
[----:B------:R-:W-:Y:S01]  /*93e0*/  FMUL.FTZ R91, R15, UR7 ;  /* 0x000000070f5b7c20 */ /* 0x000fe20008410000 */
[----:B------:R-:W-:Y:S01]  /*93f0*/  FMUL.FTZ R37, R37, UR7 ;  /* 0x0000000725257c20 */ /* 0x000fe20008410000 */
[----:B------:R-:W-:Y:S02]  /*9400*/  FMUL.FTZ R36, R36, UR7 ;  /* 0x0000000724247c20 */ /* 0x000fe40008410000 */
[----:B------:R-:W-:Y:S01]  /*9410*/  HMMA.16816.F32.BF16 R12, R112, R104, RZ ;  /* 0x00000068700c723c */ /* 0x000fe200000418ff */
[----:B------:R-:W1:Y:S01]  /*9420*/  MUFU.TANH R120, R120 ;  /* 0x0000007800787308 */ /* 0x000e620000002400 */
[----:B------:R-:W-:Y:S01]  /*9430*/  FMUL.FTZ R29, R29, UR7 ;  /* 0x000000071d1d7c20 */ /* 0x000fe20008410000 */
[----:B------:R-:W-:-:S03]  /*9440*/  FMUL.FTZ R31, R31, UR7 ;  /* 0x000000071f1f7c20 */ /* 0x000fc60008410000 */
[C---:B------:R-:W-:Y:S01]  /*9450*/  HMMA.16816.F32.BF16 R20, R112.reuse, R100, RZ ;  /* 0x000000647014723c */ /* 0x040fe200000418ff */
[----:B------:R-:W-:Y:S01]  /*9460*/  FMUL.FTZ R73, R73, UR7 ;  /* 0x0000000749497c20 */ /* 0x000fe20008410000 */
[----:B------:R-:W-:Y:S01]  /*9470*/  FMUL.FTZ R104, R49, UR7 ;  /* 0x0000000731687c20 */ /* 0x000fe20008410000 */
[----:B------:R-:W4:Y:S01]  /*9480*/  MUFU.TANH R161, R161 ;  /* 0x000000a100a17308 */ /* 0x000f220000002400 */
[----:B------:R-:W-:Y:S02]  /*9490*/  FMUL.FTZ R74, R74, UR7 ;  /* 0x000000074a4a7c20 */ /* 0x000fe40008410000 */
[----:B------:R-:W-:Y:S01]  /*94a0*/  HMMA.16816.F32.BF16 R56, R112, R56, RZ ;  /* 0x000000387038723c */ /* 0x000fe200000418ff */
[----:B------:R-:W-:-:S04]  /*94b0*/  FMUL.FTZ R69, R69, UR7 ;  /* 0x0000000745457c20 */ /* 0x000fc80008410000 */
[----:B------:R-:W5:Y:S01]  /*94c0*/  MUFU.TANH R166, R166 ;  /* 0x000000a600a67308 */ /* 0x000f620000002400 */
[C---:B------:R-:W-:Y:S06]  /*94d0*/  HMMA.16816.F32.BF16 R124, R112.reuse, R126, RZ ;  /* 0x0000007e707c723c */ /* 0x040fec00000418ff */
[----:B------:R-:W-:Y:S01]  /*94e0*/  HMMA.16816.F32.BF16 R108, R112, R110, RZ ;  /* 0x0000006e706c723c */ /* 0x000fe200000418ff */
[----:B------:R-:W-:Y:S05]  /*94f0*/  MUFU.TANH R160, R160 ;  /* 0x000000a000a07308 */ /* 0x000fea0000002400 */
[C---:B------:R-:W-:Y:S03]  /*9500*/  HMMA.16816.F32.BF16 R16, R92.reuse, R84, R16 ;  /* 0x000000545c10723c */ /* 0x040fe60000041810 */
[----:B------:R-:W5:Y:S03]  /*9510*/  MUFU.TANH R164, R164 ;  /* 0x000000a400a47308 */ /* 0x000f660000002400 */
[C---:B------:R-:W-:Y:S01]  /*9520*/  HMMA.16816.F32.BF16 R12, R92.reuse, R80, R12 ;  /* 0x000000505c0c723c */ /* 0x040fe2000004180c */
[----:B------:R-:W-:Y:S01]  /*9530*/  FMUL.FTZ R84, R72, UR7 ;  /* 0x0000000748547c20 */ /* 0x000fe20008410000 */
[----:B------:R-:W-:Y:S01]  /*9540*/  FMUL.FTZ R72, R75, UR7 ;  /* 0x000000074b487c20 */ /* 0x000fe20008410000 */
[----:B------:R-:W-:Y:S01]  /*9550*/  FMUL.FTZ R75, R68, UR7 ;  /* 0x00000007444b7c20 */ /* 0x000fe20008410000 */
[----:B------:R-:W-:Y:S01]  /*9560*/  FMUL.FTZ R68, R70, UR7 ;  /* 0x0000000746447c20 */ /* 0x000fe20008410000 */
[----:B------:R-:W-:Y:S01]  /*9570*/  FMUL.FTZ R70, R51, UR7 ;  /* 0x0000000733467c20 */ /* 0x000fe20008410000 */
[C---:B------:R-:W-:Y:S01]  /*9580*/  HMMA.16816.F32.BF16 R20, R92.reuse, R116, R20 ;  /* 0x000000745c14723c */ /* 0x040fe20000041814 */
[----:B------:R-:W-:Y:S01]  /*9590*/  IMAD.U32 R51, RZ, RZ, UR13 ;  /* 0x0000000dff337e24 */ /* 0x000fe2000f8e00ff */
[----:B------:R3:W-:Y:S01]  /*95a0*/  MUFU.TANH R81, R73 ;  /* 0x0000004900517308 */ /* 0x0007e20000002400 */
[----:B------:R-:W-:Y:S01]  /*95b0*/  FMUL.FTZ R80, R50, UR7 ;  /* 0x0000000732507c20 */ /* 0x000fe20008410000 */
[----:B------:R-:W-:Y:S01]  /*95c0*/  FMUL.FTZ R85, R64, UR7 ;  /* 0x0000000740557c20 */ /* 0x000fe20008410000 */
[----:B------:R-:W-:Y:S01]  /*95d0*/  IMAD R51, R51, 0x80, R182 ;  /* 0x0000008033337824 */ /* 0x000fe200078e02b6 */
[----:B------:R-:W-:Y:S01]  /*95e0*/  HMMA.16816.F32.BF16 R56, R92, R132, R56 ;  /* 0x000000845c38723c */ /* 0x000fe20000041838 */
[----:B------:R-:W-:-:S03]  /*95f0*/  FMUL.FTZ R117, R41, UR7 ;  /* 0x0000000729757c20 */ /* 0x000fc60008410000 */
[----:B------:R-:W5:Y:S02]  /*9600*/  MUFU.TANH R162, R162 ;  /* 0x000000a200a27308 */ /* 0x000f640000002400 */
[C---:B------:R-:W-:Y:S01]  /*9610*/  HMMA.16816.F32.BF16 R124, R92.reuse, R122, R124 ;  /* 0x0000007a5c7c723c */ /* 0x040fe2000004187c */
[----:B------:R-:W-:Y:S01]  /*9620*/  FMUL.FTZ R100, R19, UR7 ;  /* 0x0000000713647c20 */ /* 0x000fe20008410000 */
[----:B------:R-:W-:Y:S02]  /*9630*/  VIADD R19, R51, 0x29 ;  /* 0x0000002933137836 */ /* 0x000fe40000000000 */
[----:B------:R-:W-:Y:S01]  /*9640*/  FMUL.FTZ R116, R17, UR7 ;  /* 0x0000000711747c20 */ /* 0x000fe20008410000 */
[----:B------:R-:W-:Y:S01]  /*9650*/  FMUL.FTZ R133, R63, UR7 ;  /* 0x000000073f857c20 */ /* 0x000fe20008410000 */
[----:B------:R-:W-:Y:S01]  /*9660*/  FMUL.FTZ R105, R18, UR7 ;  /* 0x0000000712697c20 */ /* 0x000fe20008410000 */
[----:B------:R-:W-:Y:S01]  /*9670*/  HMMA.16816.F32.BF16 R108, R92, R86, R108 ;  /* 0x000000565c6c723c */ /* 0x000fe2000004186c */
[----:B------:R-:W-:Y:S01]  /*9680*/  FMUL.FTZ R98, R12, UR7 ;  /* 0x000000070c627c20 */ /* 0x000fe20008410000 */
[----:B------:R-:W-:Y:S01]  /*9690*/  I2FP.F32.S32 R12, R19 ;  /* 0x00000013000c7245 */ /* 0x000fe20000201400 */
[----:B------:R-:W-:Y:S01]  /*96a0*/  FMUL.FTZ R123, R16, UR7 ;  /* 0x00000007107b7c20 */ /* 0x000fe20008410000 */
[C---:B------:R-:W-:Y:S01]  /*96b0*/  ISETP.GE.AND P2, PT, R19.reuse, R8, PT ;  /* 0x000000081300720c */ /* 0x040fe20003f46270 */
[----:B------:R-:W-:Y:S01]  /*96c0*/  FMUL.FTZ R101, R14, UR7 ;  /* 0x000000070e657c20 */ /* 0x000fe20008410000 */
[----:B------:R-:W-:Y:S01]  /*96d0*/  ISETP.GE.AND P3, PT, R19, R4, PT ;  /* 0x000000041300720c */ /* 0x000fe20003f66270 */
[----:B------:R-:W-:Y:S01]  /*96e0*/  FMUL.FTZ R86, R71, UR7 ;  /* 0x0000000747567c20 */ /* 0x000fe20008410000 */
[----:B------:R-:W-:Y:S01]  /*96f0*/  ISETP.GE.AND P5, PT, R19, R3, PT ;  /* 0x000000031300720c */ /* 0x000fe20003fa6270 */
[----:B------:R-:W-:Y:S01]  /*9700*/  FMUL.FTZ R63, R21, UR7 ;  /* 0x00000007153f7c20 */ /* 0x000fe20008410000 */
[----:B------:R-:W-:Y:S01]  /*9710*/  ISETP.GE.AND P6, PT, R19, R2, PT ;  /* 0x000000021300720c */ /* 0x000fe20003fc6270 */
[----:B------:R2:W-:Y:S01]  /*9720*/  MUFU.TANH R17, R86 ;  /* 0x0000005600117308 */ /* 0x0005e20000002400 */
        /* <DEDUP_REMOVED lines=8> */
[----:B------:R-:W-:Y:S01]  /*97b0*/  ISETP.GE.AND P4, PT, R21, R4, PT ;  /* 0x000000041500720c */ /* 0x000fe20003f86270 */
[----:B---3--:R-:W-:Y:S01]  /*97c0*/  FMUL.FTZ R73, R125, UR7 ;  /* 0x000000077d497c20 */ /* 0x008fe20008410000 */
[-C--:B------:R-:W-:Y:S01]  /*97d0*/  I2FP.F32.S32 R18, R21.reuse ;  /* 0x0000001500127245 */ /* 0x080fe20000201400 */
[----:B------:R-:W-:Y:S01]  /*97e0*/  FMUL.FTZ R125, R127, UR7 ;  /* 0x000000077f7d7c20 */ /* 0x000fe20008410000 */
[-C--:B------:R-:W-:Y:S01]  /*97f0*/  I2FP.F32.S32 R14, R21.reuse ;  /* 0x00000015000e7245 */ /* 0x080fe20000201400 */
[----:B------:R-:W-:Y:S01]  /*9800*/  FMUL.FTZ R127, R53, UR7 ;  /* 0x00000007357f7c20 */ /* 0x000fe20008410000 */
[----:B------:R-:W-:Y:S01]  /*9810*/  I2FP.F32.S32 R16, R21 ;  /* 0x0000001500107245 */ /* 0x000fe20000201400 */
[----:B------:R-:W-:Y:S01]  /*9820*/  FMUL.FTZ R56, R126, UR7 ;  /* 0x000000077e387c20 */ /* 0x000fe20008410000 */
[----:B--2---:R-:W-:Y:S01]  /*9830*/  FMUL.FTZ R86, R23, UR7 ;  /* 0x0000000717567c20 */ /* 0x004fe20008410000 */
[-C--:B------:R-:W-:Y:S01]  /*9840*/  I2FP.F32.S32 R23, R19.reuse ;  /* 0x0000001300177245 */ /* 0x080fe20000201400 */
[----:B------:R-:W-:Y:S01]  /*9850*/  FMUL.FTZ R53, R46, UR7 ;  /* 0x000000072e357c20 */ /* 0x000fe20008410000 */
[----:B------:R-:W-:Y:S01]  /*9860*/  I2FP.F32.S32 R19, R19 ;  /* 0x0000001300137245 */ /* 0x000fe20000201400 */
[----:B------:R-:W-:Y:S01]  /*9870*/  FMUL.FTZ R126, R48, UR7 ;  /* 0x00000007307e7c20 */ /* 0x000fe20008410000 */
[----:B------:R-:W-:Y:S01]  /*9880*/  FFMA.FTZ R35, R18, UR6, R139 ;  /* 0x0000000612237c23 */ /* 0x000fe2000801008b */
[----:B------:R-:W-:Y:S01]  /*9890*/  FFMA.FTZ R32, R23, UR6, R138 ;  /* 0x0000000617207c23 */ /* 0x000fe2000801008a */
[----:B------:R-:W-:Y:S01]  /*98a0*/  FFMA.FTZ R46, R14, UR6, R141 ;  /* 0x000000060e2e7c23 */ /* 0x000fe2000801008d */
[----:B-1----:R-:W-:Y:S01]  /*98b0*/  FMUL.FTZ R69, R33, UR7 ;  /* 0x0000000721457c20 */ /* 0x002fe20008410000 */
[----:B------:R-:W-:Y:S01]  /*98c0*/  FFMA.FTZ R33, R12, UR6, R137 ;  /* 0x000000060c217c23 */ /* 0x000fe20008010089 */
[----:B------:R-:W-:Y:S01]  /*98d0*/  FFMA.FTZ R136, R19, UR6, R136 ;  /* 0x0000000613887c23 */ /* 0x000fe20008010088 */
[----:B------:R-:W-:Y:S01]  /*98e0*/  VIADD R19, R51, 0x31 ;  /* 0x0000003133137836 */ /* 0x000fe20000000000 */
[----:B------:R-:W-:Y:S01]  /*98f0*/  FSEL R32, R32, -INF , !P3 ;  /* 0xff80000020207808 */ /* 0x000fe20005800000 */
[----:B------:R-:W-:Y:S01]  /*9900*/  FFMA.FTZ R12, R23, UR6, R131 ;  /* 0x00000006170c7c23 */ /* 0x000fe20008010083 */
[----:B------:R-:W-:Y:S01]  /*9910*/  FSEL R33, R33, -INF , !P2 ;  /* 0xff80000021217808 */ /* 0x000fe20005000000 */
[----:B------:R-:W-:Y:S01]  /*9920*/  FFMA.FTZ R223, R16, UR6, R143 ;  /* 0x0000000610df7c23 */ /* 0x000fe2000801008f */
[C---:B------:R-:W-:Y:S01]  /*9930*/  ISETP.GE.AND P2, PT, R21.reuse, R3, PT ;  /* 0x000000031500720c */ /* 0x040fe20003f46270 */
[----:B------:R1:W-:Y:S01]  /*9940*/  MUFU.TANH R22, R149 ;  /* 0x0000009500167308 */ /* 0x0003e20000002400 */
[----:B------:R-:W-:Y:S01]  /*9950*/  ISETP.GE.AND P3, PT, R21, R2, PT ;  /* 0x000000021500720c */ /* 0x000fe20003f66270 */
[----:B------:R-:W-:Y:S01]  /*9960*/  FFMA.FTZ R14, R14, UR6, R121 ;  /* 0x000000060e0e7c23 */ /* 0x000fe20008010079 */
[-C--:B------:R-:W-:Y:S01]  /*9970*/  I2FP.F32.S32 R21, R19.reuse ;  /* 0x0000001300157245 */ /* 0x080fe20000201400 */
[----:B------:R-:W-:Y:S01]  /*9980*/  FMUL.FTZ R163, R57, UR7 ;  /* 0x0000000739a37c20 */ /* 0x000fe20008410000 */
[----:B------:R-:W-:Y:S01]  /*9990*/  I2FP.F32.S32 R41, R19 ;  /* 0x0000001300297245 */ /* 0x000fe20000201400 */
[----:B------:R-:W-:Y:S01]  /*99a0*/  FMUL.FTZ R132, R124, UR7 ;  /* 0x000000077c847c20 */ /* 0x000fe20008410000 */
[----:B------:R-:W-:Y:S01]  /*99b0*/  FSEL R12, R12, -INF , !P5 ;  /* 0xff8000000c0c7808 */ /* 0x000fe20006800000 */
[C---:B------:R-:W-:Y:S01]  /*99c0*/  FFMA.FTZ R48, R21.reuse, UR6, R120 ;  /* 0x0000000615307c23 */ /* 0x040fe20008010078 */
[----:B------:R-:W-:Y:S01]  /*99d0*/  FFMA.FTZ R16, R21, UR6, R142 ;  /* 0x0000000615107c23 */ /* 0x000fe2000801008e */
[----:B------:R-:W-:Y:S01]  /*99e0*/  VIADD R21, R51, 0x38 ;  /* 0x0000003833157836 */ /* 0x000fe20000000000 */
[----:B------:R-:W-:Y:S01]  /*99f0*/  FSEL R35, R35, -INF , !P0 ;  /* 0xff80000023237808 */ /* 0x000fe20004000000 */
[----:B------:R-:W-:Y:S01]  /*9a00*/  FFMA.FTZ R41, R41, UR6, R140 ;  /* 0x0000000629297c23 */ /* 0x000fe2000801008c */
[----:B------:R-:W-:Y:S01]  /*9a10*/  FSEL R46, R46, -INF , !P4 ;  /* 0xff8000002e2e7808 */ /* 0x000fe20006000000 */
[----:B------:R2:W-:Y:S01]  /*9a20*/  MUFU.TANH R120, R163 ;  /* 0x000000a300787308 */ /* 0x0005e20000002400 */
[----:B------:R-:W-:Y:S01]  /*9a30*/  ISETP.GE.AND P5, PT, R19, R8, PT ;  /* 0x000000081300720c */ /* 0x000fe20003fa6270 */
[----:B------:R-:W-:Y:S01]  /*9a40*/  FMUL.FTZ R124, R42, UR7 ;  /* 0x000000072a7c7c20 */ /* 0x000fe20008410000 */
[----:B-1----:R-:W-:Y:S01]  /*9a50*/  FSEL R149, R136, -INF , !P6 ;  /* 0xff80000088957808 */ /* 0x002fe20007000000 */
[----:B------:R-:W-:Y:S01]  /*9a60*/  FMUL.FTZ R167, R59, UR7 ;  /* 0x000000073ba77c20 */ /* 0x000fe20008410000 */
[----:B------:R-:W-:Y:S01]  /*9a70*/  ISETP.GE.AND P6, PT, R19, R4, PT ;  /* 0x000000041300720c */ /* 0x000fe20003fc6270 */
[----:B------:R-:W-:Y:S01]  /*9a80*/  FMUL.FTZ R87, R13, UR7 ;  /* 0x000000070d577c20 */ /* 0x000fe20008410000 */
[C---:B------:R-:W-:Y:S01]  /*9a90*/  ISETP.GE.AND P0, PT, R19.reuse, R3, PT ;  /* 0x000000031300720c */ /* 0x040fe20003f06270 */
[----:B------:R-:W-:Y:S01]  /*9aa0*/  MUFU.TANH R168, R168 ;  /* 0x000000a800a87308 */ /* 0x000fe20000002400 */
[----:B------:R-:W-:Y:S01]  /*9ab0*/  ISETP.GE.AND P4, PT, R19, R2, PT ;  /* 0x000000021300720c */ /* 0x000fe20003f86270 */
[----:B------:R-:W-:Y:S01]  /*9ac0*/  FMUL.FTZ R59, R44, UR7 ;  /* 0x000000072c3b7c20 */ /* 0x000fe20008410000 */
[----:B------:R-:W-:Y:S01]  /*9ad0*/  I2FP.F32.S32 R19, R19 ;  /* 0x0000001300137245 */ /* 0x000fe20000201400 */
[----:B------:R-:W-:Y:S01]  /*9ae0*/  FMUL.FTZ R99, R15, UR7 ;  /* 0x000000070f637c20 */ /* 0x000fe20008410000 */
[-C--:B------:R-:W-:Y:S01]  /*9af0*/  I2FP.F32.S32 R43, R21.reuse ;  /* 0x00000015002b7245 */ /* 0x080fe20000201400 */
[----:B------:R-:W-:Y:S01]  /*9b00*/  FMUL.FTZ R57, R34, UR7 ;  /* 0x0000000722397c20 */ /* 0x000fe20008410000 */
[----:B------:R-:W-:Y:S01]  /*9b10*/  I2FP.F32.S32 R18, R21 ;  /* 0x0000001500127245 */ /* 0x000fe20000201400 */
[----:B------:R-:W-:Y:S01]  /*9b20*/  FFMA.FTZ R144, R19, UR6, R144 ;  /* 0x0000000613907c23 */ /* 0x000fe20008010090 */
[----:B------:R-:W-:Y:S01]  /*9b30*/  FSEL R14, R14, -INF , !P2 ;  /* 0xff8000000e0e7808 */ /* 0x000fe20005000000 */
[----:B------:R-:W-:Y:S01]  /*9b40*/  FFMA.FTZ R43, R43, UR6, R152 ;  /* 0x000000062b2b7c23 */ /* 0x000fe20008010098 */
[----:B------:R-:W-:Y:S01]  /*9b50*/  FSEL R223, R223, -INF , !P3 ;  /* 0xff800000dfdf7808 */ /* 0x000fe20005800000 */
[----:B------:R-:W-:Y:S01]  /*9b60*/  FFMA.FTZ R50, R18, UR6, R153 ;  /* 0x0000000612327c23 */ /* 0x000fe20008010099 */
[----:B------:R-:W-:Y:S01]  /*9b70*/  FSEL R41, R41, -INF , !P5 ;  /* 0xff80000029297808 */ /* 0x000fe20006800000 */
[----:B------:R-:W-:Y:S01]  /*9b80*/  VIADD R19, R51, 0x40 ;  /* 0x0000004033137836 */ /* 0x000fe20000000000 */
[----:B------:R-:W-:Y:S01]  /*9b90*/  FSEL R48, R48, -INF , !P6 ;  /* 0xff80000030307808 */ /* 0x000fe20007000000 */
[----:B------:R-:W1:Y:S01]  /*9ba0*/  MUFU.TANH R169, R169 ;  /* 0x000000a900a97308 */ /* 0x000e620000002400 */
[C---:B------:R-:W-:Y:S01]  /*9bb0*/  ISETP.GE.AND P2, PT, R21.reuse, R8, PT ;  /* 0x000000081500720c */ /* 0x040fe20003f46270 */
[----:B------:R-:W-:Y:S01]  /*9bc0*/  FFMA.FTZ R18, R18, UR6, R146 ;  /* 0x0000000612127c23 */ /* 0x000fe20008010092 */
[C---:B------:R-:W-:Y:S01]  /*9bd0*/  ISETP.GE.AND P3, PT, R21.reuse, R4, PT ;  /* 0x000000041500720c */ /* 0x040fe20003f66270 */
[----:B------:R-:W-:Y:S01]  /*9be0*/  FMUL.FTZ R65, R20, UR7 ;  /* 0x0000000714417c20 */ /* 0x000fe20008410000 */
[----:B------:R-:W-:Y:S01]  /*9bf0*/  ISETP.GE.AND P5, PT, R21, R3, PT ;  /* 0x000000031500720c */ /* 0x000fe20003fa6270 */
[----:B------:R-:W-:Y:S01]  /*9c00*/  FMUL.FTZ R109, R109, UR7 ;  /* 0x000000076d6d7c20 */ /* 0x000fe20008410000 */
[----:B------:R-:W-:Y:S01]  /*9c10*/  ISETP.GE.AND P6, PT, R21, R2, PT ;  /* 0x000000021500720c */ /* 0x000fe20003fc6270 */
[----:B------:R-:W3:Y:S01]  /*9c20*/  MUFU.TANH R27, R27 ;  /* 0x0000001b001b7308 */ /* 0x000ee20000002400 */
[----:B------:R-:W-:Y:S01]  /*9c30*/  I2FP.F32.S32 R21, R21 ;  /* 0x0000001500157245 */ /* 0x000fe20000201400 */
[----:B------:R-:W-:Y:S01]  /*9c40*/  FMUL.FTZ R111, R111, UR7 ;  /* 0x000000076f6f7c20 */ /* 0x000fe20008410000 */
[----:B------:R-:W-:Y:S01]  /*9c50*/  FSEL R16, R16, -INF , !P0 ;  /* 0xff80000010107808 */ /* 0x000fe20004000000 */
[----:B------:R-:W-:Y:S01]  /*9c60*/  FMUL.FTZ R110, R110, UR7 ;  /* 0x000000076e6e7c20 */ /* 0x000fe20008410000 */
[----:B--2---:R-:W-:Y:S01]  /*9c70*/  FSEL R163, R144, -INF , !P4 ;  /* 0xff80000090a37808 */ /* 0x004fe20006000000 */
[----:B------:R-:W-:Y:S01]  /*9c80*/  FFMA.FTZ R148, R21, UR6, R148 ;  /* 0x0000000615947c23 */ /* 0x000fe20008010094 */
[----:B------:R-:W-:Y:S01]  /*9c90*/  FSEL R43, R43, -INF , !P2 ;  /* 0xff8000002b2b7808 */ /* 0x000fe20005000000 */
[----:B------:R-:W-:Y:S01]  /*9ca0*/  VIADD R21, R51, 0x41 ;  /* 0x0000004133157836 */ /* 0x000fe20000000000 */
[----:B------:R-:W-:Y:S01]  /*9cb0*/  FSEL R50, R50, -INF , !P3 ;  /* 0xff80000032327808 */ /* 0x000fe20005800000 */
[----:B------:R2:W-:Y:S01]  /*9cc0*/  MUFU.TANH R64, R72 ;  /* 0x0000004800407308 */ /* 0x0005e20000002400 */
[----:B------:R-:W-:-:S02]  /*9cd0*/  I2FP.F32.S32 R42, R19 ;  /* 0x00000013002a7245 */ /* 0x000fc40000201400 */
[C---:B------:R-:W-:Y:S02]  /*9ce0*/  ISETP.GE.AND P0, PT, R19.reuse, R8, PT ;  /* 0x000000081300720c */ /* 0x040fe40003f06270 */
[C---:B------:R-:W-:Y:S01]  /*9cf0*/  ISETP.GE.AND P4, PT, R19.reuse, R4, PT ;  /* 0x000000041300720c */ /* 0x040fe20003f86270 */
[----:B------:R-:W-:Y:S01]  /*9d00*/  FFMA.FTZ R45, R42, UR6, R155 ;  /* 0x000000062a2d7c23 */ /* 0x000fe2000801009b */
[C---:B------:R-:W-:Y:S01]  /*9d10*/  ISETP.GE.AND P2, PT, R19.reuse, R3, PT ;  /* 0x000000031300720c */ /* 0x040fe20003f46270 */
[----:B------:R-:W3:Y:S01]  /*9d20*/  MUFU.TANH R97, R97 ;  /* 0x0000006100617308 */ /* 0x000ee20000002400 */
[-C--:B------:R-:W-:Y:S02]  /*9d30*/  I2FP.F32.S32 R140, R19.reuse ;  /* 0x00000013008c7245 */ /* 0x080fe40000201400 */
[----:B------:R-:W-:Y:S02]  /*9d40*/  ISETP.GE.AND P3, PT, R19, R2, PT ;  /* 0x000000021300720c */ /* 0x000fe40003f66270 */
[----:B------:R-:W-:-:S02]  /*9d50*/  I2FP.F32.S32 R19, R19 ;  /* 0x0000001300137245 */ /* 0x000fc40000201400 */
[----:B------:R-:W-:Y:S01]  /*9d60*/  I2FP.F32.S32 R23, R21 ;  /* 0x0000001500177245 */ /* 0x000fe20000201400 */
[----:B------:R1:W-:Y:S01]  /*9d70*/  MUFU.TANH R13, R85 ;  /* 0x00000055000d7308 */ /* 0x0003e20000002400 */
[----:B--2---:R-:W-:Y:S01]  /*9d80*/  FMUL.FTZ R72, R52, UR7 ;  /* 0x0000000734487c20 */ /* 0x004fe20008410000 */
[----:B----4-:R-:W-:Y:S01]  /*9d90*/  FFMA.FTZ R52, R140, UR6, R161 ;  /* 0x000000068c347c23 */ /* 0x010fe200080100a1 */
[----:B-----5:R-:W-:Y:S01]  /*9da0*/  FFMA.FTZ R166, R19, UR6, R166 ;  /* 0x0000000613a67c23 */ /* 0x020fe200080100a6 */
[----:B------:R-:W-:Y:S01]  /*9db0*/  VIADD R19, R51, 0x1 ;  /* 0x0000000133137836 */ /* 0x000fe20000000000 */
[----:B------:R-:W-:Y:S01]  /*9dc0*/  FSEL R18, R18, -INF , !P5 ;  /* 0xff80000012127808 */ /* 0x000fe20006800000 */
[----:B------:R-:W-:Y:S01]  /*9dd0*/  FFMA.FTZ R140, R140, UR6, R164 ;  /* 0x000000068c8c7c23 */ /* 0x000fe200080100a4 */
[----:B------:R-:W-:Y:S01]  /*9de0*/  FSEL R45, R45, -INF , !P0 ;  /* 0xff8000002d2d7808 */ /* 0x000fe20004000000 */
[----:B------:R2:W-:Y:S01]  /*9df0*/  MUFU.TANH R139, R167 ;  /* 0x000000a7008b7308 */ /* 0x0005e20000002400 */
[----:B------:R-:W-:Y:S01]  /*9e00*/  FSEL R52, R52, -INF , !P4 ;  /* 0xff80000034347808 */ /* 0x000fe20006000000 */
[----:B------:R-:W-:Y:S01]  /*9e10*/  FFMA.FTZ R54, R23, UR6, R160 ;  /* 0x0000000617367c23 */ /* 0x000fe200080100a0 */
[----:B------:R-:W-:Y:S01]  /*9e20*/  ISETP.GE.AND P5, PT, R21, R8, PT ;  /* 0x000000081500720c */ /* 0x000fe20003fa6270 */
[----:B------:R-:W-:Y:S01]  /*9e30*/  FFMA.FTZ R136, R23, UR6, R162 ;  /* 0x0000000617887c23 */ /* 0x000fe200080100a2 */
[----:B------:R-:W-:Y:S01]  /*9e40*/  ISETP.GE.AND P0, PT, R21, R3, PT ;  /* 0x000000031500720c */ /* 0x000fe20003f06270 */
[----:B------:R-:W-:Y:S01]  /*9e50*/  VIADD R23, R51, 0x8 ;  /* 0x0000000833177836 */ /* 0x000fe20000000000 */
[----:B------:R-:W-:Y:S01]  /*9e60*/  ISETP.GE.AND P4, PT, R21, R2, PT ;  /* 0x000000021500720c */ /* 0x000fe20003f86270 */
[----:B------:R-:W4:Y:S01]  /*9e70*/  MUFU.TANH R89, R89 ;  /* 0x0000005900597308 */ /* 0x000f220000002400 */
[----:B-1----:R-:W-:Y:S01]  /*9e80*/  FMUL.FTZ R85, R47, UR7 ;  /* 0x000000072f557c20 */ /* 0x002fe20008410000 */
[----:B------:R-:W-:-:S02]  /*9e90*/  I2FP.F32.S32 R47, R21 ;  /* 0x00000015002f7245 */ /* 0x000fc40000201400 */
[----:B------:R-:W-:Y:S02]  /*9ea0*/  I2FP.F32.S32 R42, R19 ;  /* 0x00000013002a7245 */ /* 0x000fe40000201400 */
[----:B------:R-:W-:Y:S01]  /*9eb0*/  FSEL R140, R140, -INF , !P2 ;  /* 0xff8000008c8c7808 */ /* 0x000fe20005000000 */
[----:B------:R-:W-:Y:S01]  /*9ec0*/  FFMA.FTZ R47, R47, UR6, R154 ;  /* 0x000000062f2f7c23 */ /* 0x000fe2000801009a */
[----:B------:R-:W1:Y:S01]  /*9ed0*/  MUFU.TANH R90, R90 ;  /* 0x0000005a005a7308 */ /* 0x000e620000002400 */
[----:B--2---:R-:W-:Y:S01]  /*9ee0*/  FSEL R167, R148, -INF , !P6 ;  /* 0xff80000094a77808 */ /* 0x004fe20007000000 */
[C---:B------:R-:W-:Y:S01]  /*9ef0*/  FFMA.FTZ R49, R42.reuse, UR6, R169 ;  /* 0x000000062a317c23 */ /* 0x040fe200080100a9 */
[----:B------:R-:W-:Y:S01]  /*9f00*/  ISETP.GE.AND P6, PT, R21, R4, PT ;  /* 0x000000041500720c */ /* 0x000fe20003fc6270 */
[C---:B---3--:R-:W-:Y:S01]  /*9f10*/  FFMA.FTZ R27, R42.reuse, UR6, R27 ;  /* 0x000000062a1b7c23 */ /* 0x048fe2000801001b */
[----:B------:R-:W-:Y:S01]  /*9f20*/  I2FP.F32.S32 R21, R21 ;  /* 0x0000001500157245 */ /* 0x000fe20000201400 */
[----:B------:R-:W-:Y:S01]  /*9f30*/  FFMA.FTZ R170, R42, UR6, R170 ;  /* 0x000000062aaa7c23 */ /* 0x000fe200080100aa */
[----:B------:R-:W-:Y:S01]  /*9f40*/  FSEL R221, R166, -INF , !P3 ;  /* 0xff800000a6dd7808 */ /* 0x000fe20005800000 */
[----:B------:R-:W-:Y:S01]  /*9f50*/  MUFU.TANH R91, R91 ;  /* 0x0000005b005b7308 */ /* 0x000fe20000002400 */
[----:B------:R-:W-:Y:S01]  /*9f60*/  ISETP.GE.AND P2, PT, R19, R8, PT ;  /* 0x000000081300720c */ /* 0x000fe20003f46270 */
[----:B------:R-:W-:Y:S01]  /*9f70*/  FFMA.FTZ R168, R21, UR6, R168 ;  /* 0x0000000615a87c23 */ /* 0x000fe200080100a8 */
[----:B------:R-:W-:Y:S01]  /*9f80*/  ISETP.GE.AND P3, PT, R19, R4, PT ;  /* 0x000000041300720c */ /* 0x000fe20003f66270 */
[----:B------:R-:W-:Y:S01]  /*9f90*/  VIADD R21, R51, 0x9 ;  /* 0x0000000933157836 */ /* 0x000fe20000000000 */
[----:B------:R-:W-:-:S02]  /*9fa0*/  FSEL R136, R136, -INF , !P0 ;  /* 0xff80000088887808 */ /* 0x000fc40004000000 */
[----:B------:R-:W-:Y:S01]  /*9fb0*/  FSEL R187, R168, -INF , !P4 ;  /* 0xff800000a8bb7808 */ /* 0x000fe20006000000 */
[----:B------:R-:W2:Y:S01]  /*9fc0*/  MUFU.TANH R76, R76 ;  /* 0x0000004c004c7308 */ /* 0x000ea20000002400 */
[----:B------:R-:W-:Y:S02]  /*9fd0*/  FSEL R49, R49, -INF , !P2 ;  /* 0xff80000031317808 */ /* 0x000fe40005000000 */
[----:B------:R-:W-:Y:S02]  /*9fe0*/  FSEL R47, R47, -INF , !P5 ;  /* 0xff8000002f2f7808 */ /* 0x000fe40006800000 */
[----:B------:R-:W-:Y:S02]  /*9ff0*/  FSEL R54, R54, -INF , !P6 ;  /* 0xff80000036367808 */ /* 0x000fe40007000000 */
[C---:B------:R-:W-:Y:S01]  /*a000*/  ISETP.GE.AND P0, PT, R23.reuse, R8, PT ;  /* 0x000000081700720c */ /* 0x040fe20003f06270 */
[----:B------:R3:W-:Y:S01]  /*a010*/  MUFU.TANH R141, R72 ;  /* 0x00000048008d7308 */ /* 0x0007e20000002400 */
[----:B------:R-:W-:-:S02]  /*a020*/  ISETP.GE.AND P4, PT, R23, R4, PT ;  /* 0x000000041700720c */ /* 0x000fc40003f86270 */
[----:B------:R-:W-:Y:S02]  /*a030*/  ISETP.GE.AND P2, PT, R23, R3, PT ;  /* 0x000000031700720c */ /* 0x000fe40003f46270 */
[----:B------:R-:W-:Y:S02]  /*a040*/  I2FP.F32.S32 R44, R23 ;  /* 0x00000017002c7245 */ /* 0x000fe40000201400 */
[C---:B------:R-:W-:Y:S01]  /*a050*/  ISETP.GE.AND P5, PT, R19.reuse, R3, PT ;  /* 0x000000031300720c */ /* 0x040fe20003fa6270 */
[----:B------:R5:W-:Y:S01]  /*a060*/  MUFU.TANH R137, R56 ;  /* 0x0000003800897308 */ /* 0x000be20000002400 */
[----:B------:R-:W-:Y:S02]  /*a070*/  ISETP.GE.AND P6, PT, R19, R2, PT ;  /* 0x000000021300720c */ /* 0x000fe40003fc6270 */
[----:B------:R-:W-:Y:S02]  /*a080*/  I2FP.F32.S32 R19, R21 ;  /* 0x0000001500137245 */ /* 0x000fe40000201400 */
[----:B------:R-:W-:-:S02]  /*a090*/  FSEL R170, R170, -INF , !P5 ;  /* 0xff800000aaaa7808 */ /* 0x000fc40006800000 */
[----:B------:R-:W-:Y:S01]  /*a0a0*/  ISETP.GE.AND P5, PT, R21, R8, PT ;  /* 0x000000081500720c */ /* 0x000fe20003fa6270 */
[----:B------:R-:W-:Y:S01]  /*a0b0*/  MUFU.TANH R88, R88 ;  /* 0x0000005800587308 */ /* 0x000fe20000002400 */
[----:B---3--:R-:W-:-:S05]  /*a0c0*/  I2FP.F32.S32 R72, R23 ;  /* 0x0000001700487245 */ /* 0x008fca0000201400 */
[C---:B------:R-:W-:Y:S01]  /*a0d0*/  FFMA.FTZ R97, R72.reuse, UR6, R97 ;  /* 0x0000000648617c23 */ /* 0x040fe20008010061 */
[----:B------:R-:W-:Y:S01]  /*a0e0*/  FFMA.FTZ R96, R72, UR6, R96 ;  /* 0x0000000648607c23 */ /* 0x000fe20008010060 */
[----:B------:R-:W3:Y:S01]  /*a0f0*/  MUFU.TANH R78, R78 ;  /* 0x0000004e004e7308 */ /* 0x000ee20000002400 */
[----:B-----5:R-:W-:Y:S01]  /*a100*/  FSEL R56, R27, -INF , !P3 ;  /* 0xff8000001b387808 */ /* 0x020fe20005800000 */
[----:B------:R-:W-:Y:S01]  /*a110*/  FFMA.FTZ R27, R42, UR6, R171 ;  /* 0x000000062a1b7c23 */ /* 0x000fe200080100ab */
[----:B------:R-:W-:Y:S01]  /*a120*/  ISETP.GE.AND P3, PT, R23, R2, PT ;  /* 0x000000021700720c */ /* 0x000fe20003f66270 */
[----:B------:R-:W-:Y:S01]  /*a130*/  VIADD R23, R51, 0x10 ;  /* 0x0000001033177836 */ /* 0x000fe20000000000 */
[----:B------:R-:W-:Y:S01]  /*a140*/  I2FP.F32.S32 R42, R21 ;  /* 0x00000015002a7245 */ /* 0x000fe20000201400 */
[----:B------:R-:W-:Y:S01]  /*a150*/  FMUL.FTZ R171, R39, UR7 ;  /* 0x0000000727ab7c20 */ /* 0x000fe20008410000 */
[----:B------:R-:W-:Y:S01]  /*a160*/  FSEL R27, R27, -INF , !P6 ;  /* 0xff8000001b1b7808 */ /* 0x000fe20007000000 */
[----:B------:R4:W-:Y:S01]  /*a170*/  MUFU.TANH R121, R73 ;  /* 0x0000004900797308 */ /* 0x0009e20000002400 */
[----:B------:R-:W-:-:S07]  /*a180*/  ISETP.GE.AND P6, PT, R21, R4, PT ;  /* 0x000000041500720c */ /* 0x000fce0003fc6270 */
[----:B------:R5:W-:Y:S08]  /*a190*/  MUFU.TANH R144, R62 ;  /* 0x0000003e00907308 */ /* 0x000bf00000002400 */
[----:B------:R-:W-:Y:S01]  /*a1a0*/  MUFU.TANH R77, R77 ;  /* 0x0000004d004d7308 */ /* 0x000fe20000002400 */
[----:B----4-:R-:W-:Y:S01]  /*a1b0*/  FFMA.FTZ R73, R44, UR6, R89 ;  /* 0x000000062c497c23 */ /* 0x010fe20008010059 */
[----:B------:R-:W-:Y:S01]  /*a1c0*/  FFMA.FTZ R44, R72, UR6, R172 ;  /* 0x00000006482c7c23 */ /* 0x000fe200080100ac */
[----:B-1----:R-:W-:Y:S01]  /*a1d0*/  FFMA.FTZ R72, R19, UR6, R90 ;  /* 0x0000000613487c23 */ /* 0x002fe2000801005a */
[----:B------:R-:W-:-:S02]  /*a1e0*/  VIADD R19, R51, 0x11 ;  /* 0x0000001133137836 */ /* 0x000fc40000000000 */
[----:B------:R-:W-:Y:S02]  /*a1f0*/  FSEL R73, R73, -INF , !P0 ;  /* 0xff80000049497808 */ /* 0x000fe40004000000 */
[----:B------:R-:W-:Y:S01]  /*a200*/  MUFU.TANH R79, R79 ;  /* 0x0000004f004f7308 */ /* 0x000fe20000002400 */
[----:B-----5:R-:W-:Y:S02]  /*a210*/  FSEL R62, R97, -INF , !P4 ;  /* 0xff800000613e7808 */ /* 0x020fe40006000000 */
[----:B------:R-:W-:Y:S02]  /*a220*/  I2FP.F32.S32 R97, R23 ;  /* 0x0000001700617245 */ /* 0x000fe40000201400 */
[----:B------:R-:W-:Y:S02]  /*a230*/  FSEL R44, R44, -INF , !P2 ;  /* 0xff8000002c2c7808 */ /* 0x000fe40005000000 */
[----:B------:R-:W-:Y:S01]  /*a240*/  ISETP.GE.AND P2, PT, R23, R8, PT ;  /* 0x000000081700720c */ /* 0x000fe20003f46270 */
[----:B------:R-:W1:Y:S01]  /*a250*/  MUFU.TANH R84, R84 ;  /* 0x0000005400547308 */ /* 0x000e620000002400 */
[----:B--2---:R-:W-:Y:S01]  /*a260*/  FFMA.FTZ R76, R97, UR6, R76 ;  /* 0x00000006614c7c23 */ /* 0x004fe2000801004c */
[----:B------:R-:W-:-:S02]  /*a270*/  ISETP.GE.AND P0, PT, R21, R3, PT ;  /* 0x000000031500720c */ /* 0x000fc40003f06270 */
[----:B------:R-:W-:Y:S02]  /*a280*/  ISETP.GE.AND P4, PT, R21, R2, PT ;  /* 0x000000021500720c */ /* 0x000fe40003f86270 */
[----:B------:R-:W-:Y:S02]  /*a290*/  FSEL R21, R96, -INF , !P3 ;  /* 0xff80000060157808 */ /* 0x000fe40005800000 */
[----:B------:R-:W2:Y:S01]  /*a2a0*/  MUFU.TANH R74, R74 ;  /* 0x0000004a004a7308 */ /* 0x000ea20000002400 */
[----:B------:R-:W-:Y:S02]  /*a2b0*/  FSEL R72, R72, -INF , !P5 ;  /* 0xff80000048487808 */ /* 0x000fe40006800000 */
[C---:B------:R-:W-:Y:S02]  /*a2c0*/  ISETP.GE.AND P3, PT, R23.reuse, R4, PT ;  /* 0x000000041700720c */ /* 0x040fe40003f66270 */
[----:B------:R-:W-:-:S03]  /*a2d0*/  ISETP.GE.AND P5, PT, R23, R3, PT ;  /* 0x000000031700720c */ /* 0x000fc60003fa6270 */
[----:B------:R4:W-:Y:S08]  /*a2e0*/  MUFU.TANH R90, R60 ;  /* 0x0000003c005a7308 */ /* 0x0009f00000002400 */
[----:B------:R5:W-:Y:S08]  /*a2f0*/  MUFU.TANH R66, R75 ;  /* 0x0000004b00427308 */ /* 0x000bf00000002400 */
[----:B------:R2:W-:Y:S01]  /*a300*/  MUFU.TANH R131, R132 ;  /* 0x0000008400837308 */ /* 0x0005e20000002400 */
[----:B----4-:R-:W-:Y:S01]  /*a310*/  FFMA.FTZ R60, R42, UR6, R91 ;  /* 0x000000062a3c7c23 */ /* 0x010fe2000801005b */
[----:B------:R-:W-:-:S04]  /*a320*/  I2FP.F32.S32 R91, R23 ;  /* 0x00000017005b7245 */ /* 0x000fc80000201400 */
[----:B------:R-:W-:Y:S01]  /*a330*/  FSEL R60, R60, -INF , !P6 ;  /* 0xff8000003c3c7808 */ /* 0x000fe20007000000 */
[----:B---3--:R-:W-:Y:S01]  /*a340*/  FFMA.FTZ R78, R91, UR6, R78 ;  /* 0x000000065b4e7c23 */ /* 0x008fe2000801004e */
[----:B------:R-:W-:Y:S01]  /*a350*/  ISETP.GE.AND P6, PT, R23, R2, PT ;  /* 0x000000021700720c */ /* 0x000fe20003fc6270 */
[----:B------:R3:W-:Y:S01]  /*a360*/  MUFU.TANH R97, R80 ;  /* 0x0000005000617308 */ /* 0x0007e20000002400 */
[----:B-----5:R-:W-:Y:S01]  /*a370*/  FMUL.FTZ R75, R40, UR7 ;  /* 0x00000007284b7c20 */ /* 0x020fe20008410000 */
[C---:B------:R-:W-:Y:S01]  /*a380*/  FFMA.FTZ R23, R42.reuse, UR6, R88 ;  /* 0x000000062a177c23 */ /* 0x040fe20008010058 */
[C---:B-1----:R-:W-:Y:S01]  /*a390*/  FFMA.FTZ R84, R91.reuse, UR6, R84 ;  /* 0x000000065b547c23 */ /* 0x042fe20008010054 */
[----:B--2---:R-:W-:Y:S01]  /*a3a0*/  FFMA.FTZ R74, R91, UR6, R74 ;  /* 0x000000065b4a7c23 */ /* 0x004fe2000801004a */
[----:B------:R-:W-:Y:S02]  /*a3b0*/  VIADD R91, R51, 0x18 ;  /* 0x00000018335b7836 */ /* 0x000fe40000000000 */
[----:B------:R-:W-:Y:S01]  /*a3c0*/  FSEL R23, R23, -INF , !P4 ;  /* 0xff80000017177808 */ /* 0x000fe20006000000 */
[----:B------:R-:W-:Y:S01]  /*a3d0*/  FFMA.FTZ R132, R42, UR6, R173 ;  /* 0x000000062a847c23 */ /* 0x000fe200080100ad */
[----:B------:R-:W1:Y:S01]  /*a3e0*/  MUFU.TANH R40, R184 ;  /* 0x000000b800287308 */ /* 0x000e620000002400 */
[----:B------:R-:W-:-:S02]  /*a3f0*/  I2FP.F32.S32 R42, R19 ;  /* 0x00000013002a7245 */ /* 0x000fc40000201400 */
[C---:B------:R-:W-:Y:S02]  /*a400*/  ISETP.GE.AND P4, PT, R19.reuse, R4, PT ;  /* 0x000000041300720c */ /* 0x040fe40003f86270 */
[----:B------:R-:W-:Y:S01]  /*a410*/  FSEL R132, R132, -INF , !P0 ;  /* 0xff80000084847808 */ /* 0x000fe20004000000 */
[----:B------:R-:W-:Y:S01]  /*a420*/  FFMA.FTZ R42, R42, UR6, R77 ;  /* 0x000000062a2a7c23 */ /* 0x000fe2000801004d */
[----:B------:R-:W-:Y:S01]  /*a430*/  ISETP.GE.AND P0, PT, R19, R8, PT ;  /* 0x000000081300720c */ /* 0x000fe20003f06270 */
[----:B------:R-:W2:Y:S01]  /*a440*/  MUFU.TANH R68, R68 ;  /* 0x0000004400447308 */ /* 0x000ea20000002400 */
[----:B---3--:R-:W-:Y:S01]  /*a450*/  FSEL R80, R76, -INF , !P2 ;  /* 0xff8000004c507808 */ /* 0x008fe20005000000 */
[----:B------:R-:W-:Y:S01]  /*a460*/  VIADD R77, R51, 0x19 ;  /* 0x00000019334d7836 */ /* 0x000fe20000000000 */
[----:B------:R-:W-:Y:S02]  /*a470*/  I2FP.F32.S32 R76, R19 ;  /* 0x00000013004c7245 */ /* 0x000fe40000201400 */
[----:B------:R-:W-:-:S03]  /*a480*/  ISETP.GE.AND P2, PT, R19, R3, PT ;  /* 0x000000031300720c */ /* 0x000fc60003f46270 */
[----:B------:R3:W-:Y:S01]  /*a490*/  MUFU.TANH R152, R70 ;  /* 0x0000004600987308 */ /* 0x0007e20000002400 */
[----:B------:R-:W-:-:S07]  /*a4a0*/  FFMA.FTZ R64, R76, UR6, R64 ;  /* 0x000000064c407c23 */ /* 0x000fce0008010040 */
[----:B------:R-:W4:Y:S08]  /*a4b0*/  MUFU.TANH R15, R185 ;  /* 0x000000b9000f7308 */ /* 0x000f300000002400 */
[----:B------:R5:W4:Y:S01]  /*a4c0*/  MUFU.TANH R34, R178 ;  /* 0x000000b200227308 */ /* 0x000b220000002400 */
[----:B---3--:R-:W-:Y:S01]  /*a4d0*/  FFMA.FTZ R70, R76, UR6, R79 ;  /* 0x000000064c467c23 */ /* 0x008fe2000801004f */
[----:B------:R-:W-:Y:S01]  /*a4e0*/  FSEL R79, R42, -INF , !P0 ;  /* 0xff8000002a4f7808 */ /* 0x000fe20004000000 */
[----:B------:R-:W-:Y:S01]  /*a4f0*/  FFMA.FTZ R42, R76, UR6, R81 ;  /* 0x000000064c2a7c23 */ /* 0x000fe20008010051 */
[----:B------:R-:W-:Y:S01]  /*a500*/  ISETP.GE.AND P0, PT, R91, R3, PT ;  /* 0x000000035b00720c */ /* 0x000fe20003f06270 */
[----:B------:R-:W-:Y:S01]  /*a510*/  VIADD R81, R51, 0x20 ;  /* 0x0000002033517836 */ /* 0x000fe20000000000 */
[----:B------:R-:W-:-:S02]  /*a520*/  FSEL R70, R70, -INF , !P4 ;  /* 0xff80000046467808 */ /* 0x000fc40006000000 */
[----:B------:R3:W-:Y:S01]  /*a530*/  MUFU.TANH R89, R126 ;  /* 0x0000007e00597308 */ /* 0x0007e20000002400 */
[----:B------:R-:W-:Y:S02]  /*a540*/  ISETP.GE.AND P4, PT, R91, R2, PT ;  /* 0x000000025b00720c */ /* 0x000fe40003f86270 */
[----:B------:R-:W-:Y:S02]  /*a550*/  FSEL R42, R42, -INF , !P2 ;  /* 0xff8000002a2a7808 */ /* 0x000fe40005000000 */
[----:B------:R-:W-:Y:S02]  /*a560*/  ISETP.GE.AND P2, PT, R77, R8, PT ;  /* 0x000000084d00720c */ /* 0x000fe40003f46270 */
[----:B------:R-:W-:Y:S01]  /*a570*/  I2FP.F32.S32 R153, R81 ;  /* 0x0000005100997245 */ /* 0x000fe20000201400 */
[----:B------:R1:W4:Y:S01]  /*a580*/  MUFU.TANH R143, R176 ;  /* 0x000000b0008f7308 */ /* 0x0003220000002400 */
[----:B-----5:R-:W-:Y:S02]  /*a590*/  FSEL R178, R78, -INF , !P3 ;  /* 0xff8000004eb27808 */ /* 0x020fe40005800000 */
[----:B------:R-:W-:-:S02]  /*a5a0*/  ISETP.GE.AND P3, PT, R19, R2, PT ;  /* 0x000000021300720c */ /* 0x000fc40003f66270 */
[----:B------:R-:W-:Y:S02]  /*a5b0*/  FSEL R19, R74, -INF , !P6 ;  /* 0xff8000004a137808 */ /* 0x000fe40007000000 */
[C---:B------:R-:W-:Y:S01]  /*a5c0*/  ISETP.GE.AND P6, PT, R91.reuse, R4, PT ;  /* 0x000000045b00720c */ /* 0x040fe20003fc6270 */
[----:B------:R-:W-:Y:S01]  /*a5d0*/  MUFU.TANH R142, R175 ;  /* 0x000000af008e7308 */ /* 0x000fe20000002400 */
[----:B---3--:R-:W-:Y:S02]  /*a5e0*/  FSEL R126, R84, -INF , !P5 ;  /* 0xff800000547e7808 */ /* 0x008fe40006800000 */
[----:B------:R-:W-:Y:S02]  /*a5f0*/  ISETP.GE.AND P5, PT, R91, R8, PT ;  /* 0x000000085b00720c */ /* 0x000fe40003fa6270 */
[-C--:B------:R-:W-:Y:S02]  /*a600*/  I2FP.F32.S32 R78, R91.reuse ;  /* 0x0000005b004e7245 */ /* 0x080fe40000201400 */
[----:B------:R-:W-:Y:S01]  /*a610*/  I2FP.F32.S32 R91, R91 ;  /* 0x0000005b005b7245 */ /* 0x000fe20000201400 */
[----:B------:R-:W3:Y:S01]  /*a620*/  MUFU.TANH R146, R174 ;  /* 0x000000ae00927308 */ /* 0x000ee20000002400 */
[----:B------:R-:W-:Y:S01]  /*a630*/  I2FP.F32.S32 R74, R77 ;  /* 0x0000004d004a7245 */ /* 0x000fe20000201400 */
[----:B------:R-:W-:Y:S01]  /*a640*/  FFMA.FTZ R78, R78, UR6, R13 ;  /* 0x000000064e4e7c23 */ /* 0x000fe2000801000d */
[----:B------:R-:W-:Y:S01]  /*a650*/  I2FP.F32.S32 R84, R51 ;  /* 0x0000003300547245 */ /* 0x000fe20000201400 */
[C---:B-1----:R-:W-:Y:S01]  /*a660*/  FFMA.FTZ R176, R91.reuse, UR6, R40 ;  /* 0x000000065bb07c23 */ /* 0x042fe20008010028 */
[C---:B------:R-:W-:Y:S01]  /*a670*/  FFMA.FTZ R40, R91.reuse, UR6, R66 ;  /* 0x000000065b287c23 */ /* 0x040fe20008010042 */
[----:B--2---:R-:W-:Y:S01]  /*a680*/  FFMA.FTZ R13, R91, UR6, R68 ;  /* 0x000000065b0d7c23 */ /* 0x004fe20008010044 */
[----:B------:R-:W-:Y:S01]  /*a690*/  I2FP.F32.S32 R91, R77 ;  /* 0x0000004d005b7245 */ /* 0x000fe20000201400 */
[----:B----4-:R-:W-:Y:S01]  /*a6a0*/  FFMA.FTZ R66, R74, UR6, R15 ;  /* 0x000000064a427c23 */ /* 0x010fe2000801000f */
[----:B------:R-:W1:Y:S01]  /*a6b0*/  MUFU.TANH R20, R177 ;  /* 0x000000b100147308 */ /* 0x000e620000002400 */
[----:B------:R-:W-:-:S02]  /*a6c0*/  FSEL R15, R64, -INF , !P3 ;  /* 0xff800000400f7808 */ /* 0x000fc40005800000 */
[----:B------:R-:W-:Y:S01]  /*a6d0*/  FFMA.FTZ R34, R91, UR6, R34 ;  /* 0x000000065b227c23 */ /* 0x000fe20008010022 */
[----:B------:R-:W-:Y:S01]  /*a6e0*/  ISETP.GE.AND P3, PT, R77, R4, PT ;  /* 0x000000044d00720c */ /* 0x000fe20003f66270 */
[----:B------:R-:W-:Y:S01]  /*a6f0*/  FFMA.FTZ R17, R91, UR6, R17 ;  /* 0x000000065b117c23 */ /* 0x000fe20008010011 */
[----:B------:R-:W-:Y:S02]  /*a700*/  FSEL R78, R78, -INF , !P5 ;  /* 0xff8000004e4e7808 */ /* 0x000fe40006800000 */
[----:B------:R-:W2:Y:S01]  /*a710*/  MUFU.TANH R133, R133 ;  /* 0x0000008500857308 */ /* 0x000ea20000002400 */
[----:B------:R-:W-:Y:S02]  /*a720*/  FSEL R176, R176, -INF , !P6 ;  /* 0xff800000b0b07808 */ /* 0x000fe40007000000 */
[C---:B------:R-:W-:Y:S02]  /*a730*/  ISETP.GE.AND P5, PT, R77.reuse, R3, PT ;  /* 0x000000034d00720c */ /* 0x040fe40003fa6270 */
[----:B------:R-:W-:-:S02]  /*a740*/  ISETP.GE.AND P6, PT, R77, R2, PT ;  /* 0x000000024d00720c */ /* 0x000fc40003fc6270 */
[----:B------:R-:W-:Y:S01]  /*a750*/  FSEL R40, R40, -INF , !P0 ;  /* 0xff80000028287808 */ /* 0x000fe20004000000 */
[----:B------:R-:W4:Y:S01]  /*a760*/  MUFU.TANH R0, R0 ;  /* 0x0000000000007308 */ /* 0x000f220000002400 */
[----:B------:R-:W-:Y:S02]  /*a770*/  FSEL R13, R13, -INF , !P4 ;  /* 0xff8000000d0d7808 */ /* 0x000fe40006000000 */
[----:B------:R-:W-:Y:S02]  /*a780*/  FSEL R77, R66, -INF , !P2 ;  /* 0xff800000424d7808 */ /* 0x000fe40005000000 */
[----:B------:R-:W-:Y:S01]  /*a790*/  FSEL R68, R34, -INF , !P3 ;  /* 0xff80000022447808 */ /* 0x000fe20005800000 */
[----:B------:R-:W-:Y:S01]  /*a7a0*/  FFMA.FTZ R34, R91, UR6, R58 ;  /* 0x000000065b227c23 */ /* 0x000fe2000801003a */
[C---:B------:R-:W-:Y:S01]  /*a7b0*/  ISETP.GE.AND P0, PT, R81.reuse, R8, PT ;  /* 0x000000085100720c */ /* 0x040fe20003f06270 */
[----:B------:R-:W5:Y:S01]  /*a7c0*/  MUFU.TANH R128, R128 ;  /* 0x0000008000807308 */ /* 0x000f620000002400 */
[----:B------:R-:W-:Y:S01]  /*a7d0*/  ISETP.GE.AND P4, PT, R81, R4, PT ;  /* 0x000000045100720c */ /* 0x000fe20003f86270 */
[----:B------:R-:W-:Y:S01]  /*a7e0*/  VIADD R91, R51, 0x28 ;  /* 0x00000028335b7836 */ /* 0x000fe20000000000 */
[----:B------:R-:W-:-:S02]  /*a7f0*/  ISETP.GE.AND P2, PT, R81, R3, PT ;  /* 0x000000035100720c */ /* 0x000fc40003f46270 */
[----:B------:R-:W-:Y:S02]  /*a800*/  ISETP.GE.AND P3, PT, R81, R2, PT ;  /* 0x000000025100720c */ /* 0x000fe40003f66270 */
[----:B------:R-:W-:Y:S01]  /*a810*/  I2FP.F32.S32 R64, R81 ;  /* 0x0000005100407245 */ /* 0x000fe20000201400 */
[----:B------:R-:W-:Y:S01]  /*a820*/  VIADD R81, R51, 0x21 ;  /* 0x0000002133517836 */ /* 0x000fe20000000000 */
[----:B------:R2:W-:Y:S01]  /*a830*/  MUFU.TANH R138, R75 ;  /* 0x0000004b008a7308 */ /* 0x0005e20000002400 */
[----:B------:R-:W-:Y:S02]  /*a840*/  FSEL R34, R34, -INF , !P5 ;  /* 0xff80000022227808 */ /* 0x000fe40006800000 */
[C---:B------:R-:W-:Y:S01]  /*a850*/  FFMA.FTZ R66, R64.reuse, UR6, R143 ;  /* 0x0000000640427c23 */ /* 0x040fe2000801008f */
[----:B------:R-:W-:Y:S01]  /*a860*/  I2FP.F32.S32 R143, R81 ;  /* 0x00000051008f7245 */ /* 0x000fe20000201400 */
[----:B---3--:R-:W-:Y:S01]  /*a870*/  FFMA.FTZ R146, R64, UR6, R146 ;  /* 0x0000000640927c23 */ /* 0x008fe20008010092 */
[----:B------:R-:W-:-:S02]  /*a880*/  FSEL R17, R17, -INF , !P6 ;  /* 0xff80000011117808 */ /* 0x000fc40007000000 */
[----:B------:R-:W-:Y:S01]  /*a890*/  FSEL R66, R66, -INF , !P4 ;  /* 0xff80000042427808 */ /* 0x000fe20006000000 */
[----:B-1----:R-:W-:Y:S01]  /*a8a0*/  FFMA.FTZ R20, R143, UR6, R20 ;  /* 0x000000068f147c23 */ /* 0x002fe20008010014 */
[C---:B------:R-:W-:Y:S01]  /*a8b0*/  ISETP.GE.AND P5, PT, R81.reuse, R8, PT ;  /* 0x000000085100720c */ /* 0x040fe20003fa6270 */
[----:B------:R1:W-:Y:S01]  /*a8c0*/  MUFU.TANH R155, R71 ;  /* 0x00000047009b7308 */ /* 0x0003e20000002400 */
[C---:B------:R-:W-:Y:S02]  /*a8d0*/  ISETP.GE.AND P6, PT, R81.reuse, R4, PT ;  /* 0x000000045100720c */ /* 0x040fe40003fc6270 */
[----:B------:R-:W-:Y:S02]  /*a8e0*/  ISETP.GE.AND P4, PT, R81, R2, PT ;  /* 0x000000025100720c */ /* 0x000fe40003f86270 */
[----:B------:R-:W-:Y:S01]  /*a8f0*/  I2FP.F32.S32 R143, R91 ;  /* 0x0000005b008f7245 */ /* 0x000fe20000201400 */
[----:B--2---:R-:W-:Y:S01]  /*a900*/  FFMA.FTZ R75, R153, UR6, R22 ;  /* 0x00000006994b7c23 */ /* 0x004fe20008010016 */
[----:B------:R-:W-:Y:S01]  /*a910*/  FFMA.FTZ R22, R64, UR6, R142 ;  /* 0x0000000640167c23 */ /* 0x000fe2000801008e */
[----:B------:R-:W-:Y:S01]  /*a920*/  I2FP.F32.S32 R64, R81 ;  /* 0x0000005100407245 */ /* 0x000fe20000201400 */
[----:B------:R-:W-:Y:S01]  /*a930*/  MUFU.TANH R125, R125 ;  /* 0x0000007d007d7308 */ /* 0x000fe20000002400 */
[----:B------:R-:W-:Y:S01]  /*a940*/  FFMA.FTZ R74, R143, UR6, R134 ;  /* 0x000000068f4a7c23 */ /* 0x000fe20008010086 */
[----:B------:R-:W-:-:S02]  /*a950*/  FSEL R75, R75, -INF , !P0 ;  /* 0xff8000004b4b7808 */ /* 0x000fc40004000000 */
[----:B------:R-:W-:Y:S01]  /*a960*/  ISETP.GE.AND P0, PT, R81, R3, PT ;  /* 0x000000035100720c */ /* 0x000fe20003f06270 */
[----:B------:R-:W-:Y:S02]  /*a970*/  VIADD R81, R51, 0x48 ;  /* 0x0000004833517836 */ /* 0x000fe40000000000 */
[----:B------:R-:W-:Y:S01]  /*a980*/  FFMA.FTZ R58, R64, UR6, R133 ;  /* 0x00000006403a7c23 */ /* 0x000fe20008010085 */
[----:B------:R-:W-:Y:S01]  /*a990*/  I2FP.F32.S32 R133, R91 ;  /* 0x0000005b00857245 */ /* 0x000fe20000201400 */
[----:B------:R-:W2:Y:S01]  /*a9a0*/  MUFU.TANH R127, R127 ;  /* 0x0000007f007f7308 */ /* 0x000ea20000002400 */
[----:B-1----:R-:W-:Y:S01]  /*a9b0*/  FSEL R71, R20, -INF , !P5 ;  /* 0xff80000014477808 */ /* 0x002fe20006800000 */
[----:B------:R-:W-:Y:S01]  /*a9c0*/  FFMA.FTZ R20, R64, UR6, R120 ;  /* 0x0000000640147c23 */ /* 0x000fe20008010078 */
[----:B------:R-:W-:Y:S01]  /*a9d0*/  FSEL R22, R22, -INF , !P2 ;  /* 0xff80000016167808 */ /* 0x000fe20005000000 */
[----:B------:R-:W-:Y:S01]  /*a9e0*/  FFMA.FTZ R139, R64, UR6, R139 ;  /* 0x00000006408b7c23 */ /* 0x000fe2000801008b */
[----:B------:R-:W-:Y:S01]  /*a9f0*/  I2FP.F32.S32 R76, R81 ;  /* 0x00000051004c7245 */ /* 0x000fe20000201400 */
[----:B----4-:R-:W-:Y:S01]  /*aa00*/  FFMA.FTZ R0, R133, UR6, R0 ;  /* 0x0000000685007c23 */ /* 0x010fe20008010000 */
[----:B------:R-:W-:Y:S01]  /*aa10*/  ISETP.GE.AND P2, PT, R91, R8, PT ;  /* 0x000000085b00720c */ /* 0x000fe20003f46270 */
[----:B-----5:R-:W-:Y:S01]  /*aa20*/  FFMA.FTZ R128, R133, UR6, R128 ;  /* 0x0000000685807c23 */ /* 0x020fe20008010080 */
[----:B------:R-:W-:Y:S01]  /*aa30*/  FSEL R161, R146, -INF , !P3 ;  /* 0xff80000092a17808 */ /* 0x000fe20005800000 */
[----:B------:R-:W-:Y:S01]  /*aa40*/  FFMA.FTZ R141, R76, UR6, R141 ;  /* 0x000000064c8d7c23 */ /* 0x000fe2000801008d */
[----:B------:R-:W-:Y:S01]  /*aa50*/  FSEL R58, R58, -INF , !P6 ;  /* 0xff8000003a3a7808 */ /* 0x000fe20007000000 */
[C---:B------:R-:W-:Y:S01]  /*aa60*/  FFMA.FTZ R144, R76.reuse, UR6, R144 ;  /* 0x000000064c907c23 */ /* 0x040fe20008010090 */
[C---:B------:R-:W-:Y:S01]  /*aa70*/  ISETP.GE.AND P3, PT, R91.reuse, R4, PT ;  /* 0x000000045b00720c */ /* 0x040fe20003f66270 */
[C---:B------:R-:W-:Y:S01]  /*aa80*/  FFMA.FTZ R131, R76.reuse, UR6, R131 ;  /* 0x000000064c837c23 */ /* 0x040fe20008010083 */
[C---:B------:R-:W-:Y:S01]  /*aa90*/  ISETP.GE.AND P5, PT, R91.reuse, R3, PT ;  /* 0x000000035b00720c */ /* 0x040fe20003fa6270 */
[----:B------:R1:W-:Y:S01]  /*aaa0*/  MUFU.TANH R160, R67 ;  /* 0x0000004300a07308 */ /* 0x0003e20000002400 */
[----:B------:R-:W-:Y:S01]  /*aab0*/  ISETP.GE.AND P6, PT, R91, R2, PT ;  /* 0x000000025b00720c */ /* 0x000fe20003fc6270 */
[----:B------:R-:W-:Y:S01]  /*aac0*/  FFMA.FTZ R137, R76, UR6, R137 ;  /* 0x000000064c897c23 */ /* 0x000fe20008010089 */
[----:B------:R-:W-:Y:S01]  /*aad0*/  FSEL R20, R20, -INF , !P0 ;  /* 0xff80000014147808 */ /* 0x000fe20004000000 */
[----:B------:R-:W-:Y:S01]  /*aae0*/  FFMA.FTZ R64, R133, UR6, R135 ;  /* 0x0000000685407c23 */ /* 0x000fe20008010087 */
[----:B------:R-:W-:-:S02]  /*aaf0*/  FSEL R139, R139, -INF , !P4 ;  /* 0xff8000008b8b7808 */ /* 0x000fc40006000000 */
[----:B------:R-:W-:Y:S01]  /*ab00*/  FSEL R74, R74, -INF , !P2 ;  /* 0xff8000004a4a7808 */ /* 0x000fe20005000000 */
[----:B------:R3:W-:Y:S01]  /*ab10*/  MUFU.TANH R91, R99 ;  /* 0x00000063005b7308 */ /* 0x0007e20000002400 */
[C---:B------:R-:W-:Y:S02]  /*ab20*/  ISETP.GE.AND P0, PT, R81.reuse, R8, PT ;  /* 0x000000085100720c */ /* 0x040fe40003f06270 */
[C---:B------:R-:W-:Y:S02]  /*ab30*/  ISETP.GE.AND P4, PT, R81.reuse, R4, PT ;  /* 0x000000045100720c */ /* 0x040fe40003f86270 */
[----:B------:R-:W-:Y:S02]  /*ab40*/  ISETP.GE.AND P2, PT, R81, R3, PT ;  /* 0x000000035100720c */ /* 0x000fe40003f46270 */
[----:B------:R-:W-:Y:S01]  /*ab50*/  FSEL R120, R0, -INF , !P5 ;  /* 0xff80000000787808 */ /* 0x000fe20006800000 */
[----:B------:R-:W4:Y:S01]  /*ab60*/  MUFU.TANH R165, R165 ;  /* 0x000000a500a57308 */ /* 0x000f220000002400 */
[C---:B-1----:R-:W-:Y:S01]  /*ab70*/  VIADD R67, R51.reuse, 0x39 ;  /* 0x0000003933437836 */ /* 0x042fe20000000000 */
[----:B------:R-:W-:-:S02]  /*ab80*/  ISETP.GE.AND P5, PT, R51, R8, PT ;  /* 0x000000083300720c */ /* 0x000fc40003fa6270 */
[----:B------:R-:W-:Y:S02]  /*ab90*/  FSEL R143, R128, -INF , !P6 ;  /* 0xff800000808f7808 */ /* 0x000fe40007000000 */
[----:B------:R-:W-:Y:S02]  /*aba0*/  FSEL R128, R144, -INF , !P4 ;  /* 0xff80000090807808 */ /* 0x000fe40006000000 */
[----:B------:R-:W-:Y:S01]  /*abb0*/  FSEL R134, R131, -INF , !P2 ;  /* 0xff80000083867808 */ /* 0x000fe20005000000 */
[----:B---3--:R-:W-:Y:S01]  /*abc0*/  VIADD R99, R51, 0x49 ;  /* 0x0000004933637836 */ /* 0x008fe20000000000 */
[----:B------:R-:W-:Y:S01]  /*abd0*/  FSEL R51, R141, -INF , !P0 ;  /* 0xff8000008d337808 */ /* 0x000fe20004000000 */
[----:B------:R1:W-:Y:S01]  /*abe0*/  MUFU.TANH R154, R69 ;  /* 0x00000045009a7308 */ /* 0x0003e20000002400 */
[----:B------:R-:W-:Y:S02]  /*abf0*/  FSEL R64, R64, -INF , !P3 ;  /* 0xff80000040407808 */ /* 0x000fe40005800000 */
[----:B------:R-:W-:-:S02]  /*ac00*/  ISETP.GE.AND P6, PT, R99, R8, PT ;  /* 0x000000086300720c */ /* 0x000fc40003fc6270 */
[C---:B------:R-:W-:Y:S02]  /*ac10*/  ISETP.GE.AND P0, PT, R99.reuse, R4, PT ;  /* 0x000000046300720c */ /* 0x040fe40003f06270 */
[C---:B------:R-:W-:Y:S01]  /*ac20*/  ISETP.GE.AND P4, PT, R99.reuse, R3, PT ;  /* 0x000000036300720c */ /* 0x040fe20003f86270 */
[----:B------:R-:W3:Y:S01]  /*ac30*/  MUFU.TANH R123, R123 ;  /* 0x0000007b007b7308 */ /* 0x000ee20000002400 */
[-C--:B------:R-:W-:Y:S02]  /*ac40*/  ISETP.GE.AND P2, PT, R99, R2.reuse, PT ;  /* 0x000000026300720c */ /* 0x080fe40003f46270 */
[----:B------:R-:W-:Y:S02]  /*ac50*/  I2FP.F32.S32 R76, R99 ;  /* 0x00000063004c7245 */ /* 0x000fe40000201400 */
[----:B------:R-:W-:Y:S02]  /*ac60*/  I2FP.F32.S32 R99, R67 ;  /* 0x0000004300637245 */ /* 0x000fe40000201400 */
[----:B------:R-:W-:Y:S01]  /*ac70*/  ISETP.GE.AND P3, PT, R81, R2, PT ;  /* 0x000000025100720c */ /* 0x000fe20003f66270 */
[----:B--2---:R-:W-:Y:S01]  /*ac80*/  FFMA.FTZ R127, R76, UR6, R127 ;  /* 0x000000064c7f7c23 */ /* 0x004fe2000801007f */
[----:B-1----:R-:W-:-:S02]  /*ac90*/  IMAD.U32 R69, RZ, RZ, UR13 ;  /* 0x0000000dff457e24 */ /* 0x002fc4000f8e00ff */
[C---:B------:R-:W-:Y:S01]  /*aca0*/  FFMA.FTZ R172, R76.reuse, UR6, R90 ;  /* 0x000000064cac7c23 */ /* 0x040fe2000801005a */
[C---:B------:R-:W-:Y:S01]  /*acb0*/  FFMA.FTZ R121, R76.reuse, UR6, R121 ;  /* 0x000000064c797c23 */ /* 0x040fe20008010079 */
[----:B------:R-:W-:Y:S01]  /*acc0*/  FFMA.FTZ R125, R76, UR6, R125 ;  /* 0x000000064c7d7c23 */ /* 0x000fe2000801007d */
[----:B------:R-:W-:Y:S01]  /*acd0*/  FFMA.FTZ R76, R99, UR6, R150 ;  /* 0x00000006634c7c23 */ /* 0x000fe20008010096 */
[----:B------:R-:W-:Y:S01]  /*ace0*/  IMAD R150, R69, 0x80, R182 ;  /* 0x0000008045967824 */ /* 0x000fe200078e02b6 */
[----:B------:R-:W1:Y:S01]  /*acf0*/  MUFU.TANH R105, R105 ;  /* 0x0000006900697308 */ /* 0x000e620000002400 */
[-C--:B------:R-:W-:Y:S01]  /*ad00*/  I2FP.F32.S32 R142, R67.reuse ;  /* 0x00000043008e7245 */ /* 0x080fe20000201400 */
[----:B----4-:R-:W-:Y:S01]  /*ad10*/  FFMA.FTZ R81, R84, UR6, R165 ;  /* 0x0000000654517c23 */ /* 0x010fe200080100a5 */
[----:B------:R-:W-:Y:S01]  /*ad20*/  VIADD R99, R150, 0x50 ;  /* 0x0000005096637836 */ /* 0x000fe20000000000 */
[----:B------:R-:W-:Y:S02]  /*ad30*/  I2FP.F32.S32 R0, R67 ;  /* 0x0000004300007245 */ /* 0x000fe40000201400 */
[----:B------:R-:W-:Y:S01]  /*ad40*/  FFMA.FTZ R147, R142, UR6, R147 ;  /* 0x000000068e937c23 */ /* 0x000fe20008010093 */
[----:B------:R-:W-:Y:S01]  /*ad50*/  FSEL R172, R172, -INF , !P0 ;  /* 0xff800000acac7808 */ /* 0x000fe20004000000 */
[----:B------:R-:W2:Y:S01]  /*ad60*/  MUFU.TANH R104, R104 ;  /* 0x0000006800687308 */ /* 0x000ea20000002400 */
[----:B------:R-:W-:Y:S01]  /*ad70*/  I2FP.F32.S32 R144, R99 ;  /* 0x0000006300907245 */ /* 0x000fe20000201400 */
[C---:B------:R-:W-:Y:S01]  /*ad80*/  FFMA.FTZ R151, R0.reuse, UR6, R151 ;  /* 0x0000000600977c23 */ /* 0x040fe20008010097 */
[----:B------:R-:W-:Y:S01]  /*ad90*/  FSEL R81, R81, -INF , !P5 ;  /* 0xff80000051517808 */ /* 0x000fe20006800000 */
[----:B------:R-:W-:Y:S01]  /*ada0*/  FFMA.FTZ R0, R0, UR6, R145 ;  /* 0x0000000600007c23 */ /* 0x000fe20008010091 */
[C---:B------:R-:W-:Y:S01]  /*adb0*/  ISETP.GE.AND P0, PT, R67.reuse, R2, PT ;  /* 0x000000024300720c */ /* 0x040fe20003f06270 */
[C---:B---3--:R-:W-:Y:S01]  /*adc0*/  FFMA.FTZ R142, R144.reuse, UR6, R123 ;  /* 0x00000006908e7c23 */ /* 0x048fe2000801007b */
[----:B------:R-:W-:Y:S01]  /*add0*/  ISETP.GE.AND P5, PT, R67, R4, PT ;  /* 0x000000044300720c */ /* 0x000fe20003fa6270 */
[----:B------:R3:W-:Y:S01]  /*ade0*/  MUFU.TANH R84, R63 ;  /* 0x0000003f00547308 */ /* 0x0007e20000002400 */
[----:B------:R-:W-:Y:S01]  /*adf0*/  FSEL R185, R137, -INF , !P3 ;  /* 0xff80000089b97808 */ /* 0x000fe20005800000 */
[----:B-1----:R-:W-:Y:S01]  /*ae00*/  FFMA.FTZ R105, R144, UR6, R105 ;  /* 0x0000000690697c23 */ /* 0x002fe20008010069 */
[----:B------:R-:W-:-:S02]  /*ae10*/  FSEL R173, R147, -INF , !P0 ;  /* 0xff80000093ad7808 */ /* 0x000fc40004000000 */
[----:B------:R-:W-:Y:S02]  /*ae20*/  FSEL R174, R151, -INF , !P5 ;  /* 0xff80000097ae7808 */ /* 0x000fe40006800000 */
[----:B------:R-:W-:Y:S01]  /*ae30*/  ISETP.GE.AND P3, PT, R67, R8, PT ;  /* 0x000000084300720c */ /* 0x000fe20003f66270 */
[----:B------:R-:W-:Y:S01]  /*ae40*/  MUFU.TANH R166, R59 ;  /* 0x0000003b00a67308 */ /* 0x000fe20000002400 */
[----:B------:R-:W-:Y:S02]  /*ae50*/  ISETP.GE.AND P5, PT, R99, R2, PT ;  /* 0x000000026300720c */ /* 0x000fe40003fa6270 */
[----:B------:R-:W-:Y:S02]  /*ae60*/  FSEL R146, R121, -INF , !P4 ;  /* 0xff80000079927808 */ /* 0x000fe40006000000 */
[----:B------:R-:W-:Y:S02]  /*ae70*/  ISETP.GE.AND P4, PT, R99, R8, PT ;  /* 0x000000086300720c */ /* 0x000fe40003f86270 */
[----:B------:R-:W-:Y:S01]  /*ae80*/  FSEL R175, R125, -INF , !P2 ;  /* 0xff8000007daf7808 */ /* 0x000fe20005000000 */
[----:B------:R-:W-:Y:S01]  /*ae90*/  MUFU.TANH R164, R55 ;  /* 0x0000003700a47308 */ /* 0x000fe20000002400 */
[----:B---3--:R-:W-:Y:S01]  /*aea0*/  IMAD R63, R69, 0x80, R182 ;  /* 0x00000080453f7824 */ /* 0x008fe200078e02b6 */
[----:B------:R-:W-:-:S02]  /*aeb0*/  FSEL R76, R76, -INF , !P3 ;  /* 0xff8000004c4c7808 */ /* 0x000fc40005800000 */
[----:B------:R-:W-:Y:S01]  /*aec0*/  FSEL R165, R105, -INF , !P5 ;  /* 0xff80000069a57808 */ /* 0x000fe20006800000 */
[----:B------:R-:W-:Y:S01]  /*aed0*/  VIADD R123, R63, 0x51 ;  /* 0x000000513f7b7836 */ /* 0x000fe20000000000 */
[----:B------:R-:W-:Y:S01]  /*aee0*/  ISETP.GE.AND P2, PT, R99, R4, PT ;  /* 0x000000046300720c */ /* 0x000fe20003f46270 */
[C---:B------:R-:W-:Y:S01]  /*aef0*/  VIADD R137, R63.reuse, 0x60 ;  /* 0x000000603f897836 */ /* 0x040fe20000000000 */
[----:B------:R-:W-:Y:S01]  /*af00*/  MUFU.TANH R117, R117 ;  /* 0x0000007500757308 */ /* 0x000fe20000002400 */
[C---:B------:R-:W-:Y:S01]  /*af10*/  VIADD R153, R63.reuse, 0x58 ;  /* 0x000000583f997836 */ /* 0x040fe20000000000 */
[----:B------:R-:W-:Y:S01]  /*af20*/  I2FP.F32.S32 R147, R123 ;  /* 0x0000007b00937245 */ /* 0x000fe20000201400 */
[C---:B------:R-:W-:Y:S01]  /*af30*/  VIADD R151, R63.reuse, 0x59 ;  /* 0x000000593f977836 */ /* 0x040fe20000000000 */
[----:B------:R-:W-:Y:S01]  /*af40*/  I2FP.F32.S32 R135, R137 ;  /* 0x0000008900877245 */ /* 0x000fe20000201400 */
[----:B------:R-:W-:Y:S01]  /*af50*/  VIADD R133, R63, 0x61 ;  /* 0x000000613f857836 */ /* 0x000fe20000000000 */
[----:B------:R-:W-:Y:S01]  /*af60*/  I2FP.F32.S32 R145, R153 ;  /* 0x0000009900917245 */ /* 0x000fe20000201400 */
[----:B--2---:R-:W-:Y:S01]  /*af70*/  FFMA.FTZ R69, R147, UR6, R104 ;  /* 0x0000000693457c23 */ /* 0x004fe20008010068 */
[----:B------:R1:W-:Y:S01]  /*af80*/  MUFU.TANH R148, R57 ;  /* 0x0000003900947308 */ /* 0x0003e20000002400 */
[----:B------:R-:W-:Y:S01]  /*af90*/  ISETP.GE.AND P3, PT, R99, R3, PT ;  /* 0x000000036300720c */ /* 0x000fe20003f66270 */
[C---:B------:R-:W-:Y:S01]  /*afa0*/  HMMA.16816.F32.BF16 R104, R112.reuse, R106, RZ ;  /* 0x0000006a7068723c */ /* 0x040fe200000418ff */
[----:B------:R-:W-:Y:S01]  /*afb0*/  I2FP.F32.S32 R141, R151 ;  /* 0x00000097008d7245 */ /* 0x000fe20000201400 */
[C---:B------:R-:W-:Y:S01]  /*afc0*/  VIADD R121, R63.reuse, 0x69 ;  /* 0x000000693f797836 */ /* 0x040fe20000000000 */
[C---:B------:R-:W-:Y:S01]  /*afd0*/  ISETP.GE.AND P0, PT, R63.reuse, R3, PT ;  /* 0x000000033f00720c */ /* 0x040fe20003f06270 */
[----:B------:R-:W-:Y:S01]  /*afe0*/  VIADD R99, R63, 0x71 ;  /* 0x000000713f637836 */ /* 0x000fe20000000000 */
[----:B------:R-:W-:Y:S01]  /*aff0*/  FSEL R142, R142, -INF , !P3 ;  /* 0xff8000008e8e7808 */ /* 0x000fe20005800000 */
[----:B------:R-:W2:Y:S01]  /*b000*/  MUFU.TANH R162, R36 ;  /* 0x0000002400a27308 */ /* 0x000ea20000002400 */
[-C--:B------:R-:W-:Y:S01]  /*b010*/  ISETP.GE.AND P3, PT, R153, R8.reuse, PT ;  /* 0x000000089900720c */ /* 0x080fe20003f66270 */
[----:B------:R-:W-:Y:S01]  /*b020*/  HMMA.16816.F32.BF16 R112, R112, R102, RZ ;  /* 0x000000667070723c */ /* 0x000fe200000418ff */
[----:B------:R-:W-:Y:S01]  /*b030*/  ISETP.GE.AND P5, PT, R151, R8, PT ;  /* 0x000000089700720c */ /* 0x000fe20003fa6270 */
[----:B------:R-:W-:Y:S01]  /*b040*/  FFMA.FTZ R152, R147, UR6, R152 ;  /* 0x0000000693987c23 */ /* 0x000fe20008010098 */
[----:B------:R-:W-:-:S03]  /*b050*/  I2FP.F32.S32 R169, R150 ;  /* 0x0000009600a97245 */ /* 0x000fc60000201400 */
[----:B------:R3:W-:Y:S01]  /*b060*/  MUFU.TANH R90, R65 ;  /* 0x00000041005a7308 */ /* 0x0007e20000002400 */
[----:B-1----:R-:W-:Y:S01]  /*b070*/  FSEL R57, R127, -INF , !P6 ;  /* 0xff8000007f397808 */ /* 0x002fe20007000000 */
[----:B------:R-:W-:Y:S01]  /*b080*/  VIADD R127, R63, 0x68 ;  /* 0x000000683f7f7836 */ /* 0x000fe20000000000 */
[----:B------:R-:W-:Y:S01]  /*b090*/  ISETP.GE.AND P6, PT, R67, R3, PT ;  /* 0x000000034300720c */ /* 0x000fe20003fc6270 */
[----:B------:R-:W-:Y:S01]  /*b0a0*/  FMUL.FTZ R67, R108, UR7 ;  /* 0x000000076c437c20 */ /* 0x000fe20008410000 */
[----:B------:R-:W-:Y:S01]  /*b0b0*/  FFMA.FTZ R108, R144, UR6, R97 ;  /* 0x00000006906c7c23 */ /* 0x000fe20008010061 */
[C---:B------:R-:W-:Y:S01]  /*b0c0*/  VIADD R97, R63.reuse, 0x78 ;  /* 0x000000783f617836 */ /* 0x040fe20000000000 */
[----:B------:R-:W-:Y:S01]  /*b0d0*/  FSEL R0, R0, -INF , !P6 ;  /* 0xff80000000007808 */ /* 0x000fe20007000000 */
[----:B------:R-:W-:Y:S01]  /*b0e0*/  MUFU.TANH R37, R37 ;  /* 0x0000002500257308 */ /* 0x000fe20000002400 */
[----:B------:R-:W-:Y:S01]  /*b0f0*/  ISETP.GE.AND P6, PT, R63, R4, PT ;  /* 0x000000043f00720c */ /* 0x000fe20003fc6270 */
[----:B------:R-:W-:Y:S01]  /*b100*/  HMMA.16816.F32.BF16 R104, R92, R82, R104 ;  /* 0x000000525c68723c */ /* 0x000fe20000041868 */
[----:B------:R-:W-:-:S02]  /*b110*/  FSEL R108, R108, -INF , !P2 ;  /* 0xff8000006c6c7808 */ /* 0x000fc40005000000 */
[-C--:B------:R-:W-:Y:S02]  /*b120*/  ISETP.GE.AND P2, PT, R123, R8.reuse, PT ;  /* 0x000000087b00720c */ /* 0x080fe40003f46270 */
[----:B------:R-:W-:Y:S01]  /*b130*/  I2FP.F32.S32 R131, R127 ;  /* 0x0000007f00837245 */ /* 0x000fe20000201400 */
[----:B------:R1:W4:Y:S01]  /*b140*/  MUFU.TANH R96, R101 ;  /* 0x0000006500607308 */ /* 0x0003220000002400 */
[----:B---3--:R-:W-:Y:S01]  /*b150*/  FFMA.FTZ R65, R144, UR6, R89 ;  /* 0x0000000690417c23 */ /* 0x008fe20008010059 */
[----:B------:R-:W-:Y:S01]  /*b160*/  VIADD R89, R63, 0x79 ;  /* 0x000000793f597836 */ /* 0x000fe20000000000 */
[----:B------:R-:W-:Y:S01]  /*b170*/  FSEL R69, R69, -INF , !P2 ;  /* 0xff80000045457808 */ /* 0x000fe20005000000 */
[----:B--2---:R-:W-:Y:S01]  /*b180*/  FFMA.FTZ R55, R131, UR6, R162 ;  /* 0x0000000683377c23 */ /* 0x004fe200080100a2 */
[----:B------:R-:W-:Y:S01]  /*b190*/  ISETP.GE.AND P2, PT, R137, R8, PT ;  /* 0x000000088900720c */ /* 0x000fe20003f46270 */
[----:B------:R-:W-:Y:S01]  /*b1a0*/  HMMA.16816.F32.BF16 R112, R92, R118, R112 ;  /* 0x000000765c70723c */ /* 0x000fe20000041870 */
[----:B------:R-:W-:Y:S01]  /*b1b0*/  FSEL R65, R65, -INF , !P4 ;  /* 0xff80000041417808 */ /* 0x000fe20006000000 */
[----:B------:R2:W-:Y:S01]  /*b1c0*/  MUFU.TANH R88, R61 ;  /* 0x0000003d00587308 */ /* 0x0005e20000002400 */
[----:B------:R-:W-:-:S02]  /*b1d0*/  ISETP.GE.AND P4, PT, R63, R2, PT ;  /* 0x000000023f00720c */ /* 0x000fc40003f86270 */
[----:B------:R-:W-:Y:S02]  /*b1e0*/  I2FP.F32.S32 R83, R99 ;  /* 0x0000006300537245 */ /* 0x000fe40000201400 */
[----:B------:R-:W-:-:S03]  /*b1f0*/  I2FP.F32.S32 R82, R97 ;  /* 0x0000006100527245 */ /* 0x000fc60000201400 */
[----:B------:R3:W5:Y:S01]  /*b200*/  MUFU.TANH R144, R67 ;  /* 0x0000004300907308 */ /* 0x0007620000002400 */
[----:B-1----:R-:W-:Y:S02]  /*b210*/  VIADD R101, R63, 0x70 ;  /* 0x000000703f657836 */ /* 0x002fe40000000000 */
[----:B------:R-:W-:Y:S01]  /*b220*/  FFMA.FTZ R63, R145, UR6, R166 ;  /* 0x00000006913f7c23 */ /* 0x000fe200080100a6 */
[C---:B------:R-:W-:Y:S01]  /*b230*/  FFMA.FTZ R154, R83.reuse, UR6, R154 ;  /* 0x00000006539a7c23 */ /* 0x040fe2000801009a */
[----:B------:R-:W-:Y:S01]  /*b240*/  FMUL.FTZ R104, R104, UR7 ;  /* 0x0000000768687c20 */ /* 0x000fe20008410000 */
[----:B------:R-:W-:Y:S01]  /*b250*/  FMUL.FTZ R106, R106, UR7 ;  /* 0x000000076a6a7c20 */ /* 0x000fe20008410000 */
[----:B------:R-:W-:Y:S01]  /*b260*/  I2FP.F32.S32 R125, R101 ;  /* 0x00000065007d7245 */ /* 0x000fe20000201400 */
[----:B------:R-:W-:Y:S01]  /*b270*/  FFMA.FTZ R84, R83, UR6, R84 ;  /* 0x0000000653547c23 */ /* 0x000fe20008010054 */
[----:B------:R-:W-:Y:S01]  /*b280*/  FSEL R63, R63, -INF , !P3 ;  /* 0xff8000003f3f7808 */ /* 0x000fe20005800000 */
[----:B--2---:R-:W-:Y:S01]  /*b290*/  FFMA.FTZ R61, R135, UR6, R138 ;  /* 0x00000006873d7c23 */ /* 0x004fe2000801008a */
[----:B------:R-:W-:Y:S01]  /*b2a0*/  I2FP.F32.S32 R138, R133 ;  /* 0x00000085008a7245 */ /* 0x000fe20000201400 */
[----:B------:R-:W1:Y:S01]  /*b2b0*/  MUFU.TANH R24, R24 ;  /* 0x0000001800187308 */ /* 0x000e620000002400 */
[-C--:B------:R-:W-:Y:S01]  /*b2c0*/  ISETP.GE.AND P3, PT, R133, R8.reuse, PT ;  /* 0x000000088500720c */ /* 0x080fe20003f66270 */
[----:B----4-:R-:W-:Y:S01]  /*b2d0*/  FFMA.FTZ R96, R135, UR6, R96 ;  /* 0x0000000687607c23 */ /* 0x010fe20008010060 */
[----:B------:R-:W-:Y:S01]  /*b2e0*/  FSEL R61, R61, -INF , !P2 ;  /* 0xff8000003d3d7808 */ /* 0x000fe20005000000 */
[----:B------:R-:W-:Y:S01]  /*b2f0*/  FFMA.FTZ R59, R138, UR6, R117 ;  /* 0x000000068a3b7c23 */ /* 0x000fe20008010075 */
[-C--:B------:R-:W-:Y:S01]  /*b300*/  ISETP.GE.AND P2, PT, R121, R8.reuse, PT ;  /* 0x000000087900720c */ /* 0x080fe20003f46270 */
[----:B---3--:R-:W-:Y:S01]  /*b310*/  FFMA.FTZ R67, R141, UR6, R164 ;  /* 0x000000068d437c23 */ /* 0x008fe200080100a4 */
[----:B------:R-:W-:Y:S01]  /*b320*/  FMUL.FTZ R164, R28, UR7 ;  /* 0x000000071ca47c20 */ /* 0x000fe20008410000 */
[----:B------:R-:W-:Y:S01]  /*b330*/  I2FP.F32.S32 R28, R121 ;  /* 0x00000079001c7245 */ /* 0x000fe20000201400 */
[----:B------:R2:W3:Y:S01]  /*b340*/  MUFU.TANH R36, R53 ;  /* 0x0000003500247308 */ /* 0x0004e20000002400 */
[----:B------:R-:W-:Y:S01]  /*b350*/  FSEL R59, R59, -INF , !P3 ;  /* 0xff8000003b3b7808 */ /* 0x000fe20005800000 */
[----:B-----5:R-:W-:Y:S01]  /*b360*/  FFMA.FTZ R144, R145, UR6, R144 ;  /* 0x0000000691907c23 */ /* 0x020fe20008010090 */
[----:B------:R-:W-:Y:S01]  /*b370*/  FSEL R67, R67, -INF , !P5 ;  /* 0xff80000043437808 */ /* 0x000fe20006800000 */
[----:B------:R-:W-:Y:S01]  /*b380*/  FFMA.FTZ R162, R28, UR6, R37 ;  /* 0x000000061ca27c23 */ /* 0x000fe20008010025 */
[----:B------:R-:W-:Y:S01]  /*b390*/  FFMA.FTZ R37, R125, UR6, R160 ;  /* 0x000000067d257c23 */ /* 0x000fe200080100a0 */
[-C--:B------:R-:W-:Y:S01]  /*b3a0*/  ISETP.GE.AND P5, PT, R127, R8.reuse, PT ;  /* 0x000000087f00720c */ /* 0x080fe20003fa6270 */
[----:B------:R-:W-:Y:S01]  /*b3b0*/  FMUL.FTZ R115, R115, UR7 ;  /* 0x0000000773737c20 */ /* 0x000fe20008410000 */
[----:B------:R-:W4:Y:S01]  /*b3c0*/  MUFU.TANH R117, R164 ;  /* 0x000000a400757308 */ /* 0x000f220000002400 */
[-C--:B------:R-:W-:Y:S01]  /*b3d0*/  ISETP.GE.AND P3, PT, R101, R8.reuse, PT ;  /* 0x000000086500720c */ /* 0x080fe20003f66270 */
[----:B-1----:R-:W-:Y:S01]  /*b3e0*/  FFMA.FTZ R24, R169, UR6, R24 ;  /* 0x00000006a9187c23 */ /* 0x002fe20008010018 */
[----:B------:R-:W-:Y:S01]  /*b3f0*/  FSEL R55, R55, -INF , !P5 ;  /* 0xff80000037377808 */ /* 0x000fe20006800000 */
[----:B------:R-:W-:Y:S01]  /*b400*/  FMUL.FTZ R114, R114, UR7 ;  /* 0x0000000772727c20 */ /* 0x000fe20008410000 */
[----:B------:R-:W-:Y:S01]  /*b410*/  FSEL R37, R37, -INF , !P3 ;  /* 0xff80000025257808 */ /* 0x000fe20005800000 */
[----:B------:R-:W-:Y:S01]  /*b420*/  FFMA.FTZ R91, R138, UR6, R91 ;  /* 0x000000068a5b7c23 */ /* 0x000fe2000801005b */
[-C--:B------:R-:W-:Y:S01]  /*b430*/  ISETP.GE.AND P5, PT, R99, R8.reuse, PT ;  /* 0x000000086300720c */ /* 0x080fe20003fa6270 */
[----:B------:R1:W5:Y:S01]  /*b440*/  MUFU.TANH R160, R85 ;  /* 0x0000005500a07308 */ /* 0x0003620000002400 */
[----:B--2---:R-:W-:Y:S01]  /*b450*/  FSEL R53, R162, -INF , !P2 ;  /* 0xff800000a2357808 */ /* 0x004fe20005000000 */
[----:B---3--:R-:W-:Y:S01]  /*b460*/  FFMA.FTZ R36, R145, UR6, R36 ;  /* 0x0000000691247c23 */ /* 0x008fe20008010024 */
[-C--:B------:R-:W-:Y:S01]  /*b470*/  ISETP.GE.AND P2, PT, R97, R8.reuse, PT ;  /* 0x000000086100720c */ /* 0x080fe20003f46270 */
[----:B------:R-:W-:Y:S01]  /*b480*/  FFMA.FTZ R90, R125, UR6, R90 ;  /* 0x000000067d5a7c23 */ /* 0x000fe2000801005a */
[----:B------:R-:W-:Y:S01]  /*b490*/  ISETP.GE.AND P3, PT, R89, R8, PT ;  /* 0x000000085900720c */ /* 0x000fe20003f66270 */
[----:B------:R-:W-:Y:S01]  /*b4a0*/  FMUL.FTZ R8, R38, UR7 ;  /* 0x0000000726087c20 */ /* 0x000fe20008410000 */
[----:B------:R-:W-:Y:S01]  /*b4b0*/  FSEL R224, R24, -INF , !P6 ;  /* 0xff80000018e07808 */ /* 0x000fe20007000000 */
[----:B------:R-:W2:Y:S01]  /*b4c0*/  MUFU.TANH R124, R124 ;  /* 0x0000007c007c7308 */ /* 0x000ea20000002400 */
[----:B----4-:R-:W-:Y:S01]  /*b4d0*/  FFMA.FTZ R39, R82, UR6, R117 ;  /* 0x0000000652277c23 */ /* 0x010fe20008010075 */
[----:B------:R-:W-:Y:S01]  /*b4e0*/  FSEL R117, R154, -INF , !P5 ;  /* 0xff8000009a757808 */ /* 0x000fe20006800000 */
[----:B------:R-:W-:Y:S01]  /*b4f0*/  FFMA.FTZ R38, R138, UR6, R155 ;  /* 0x000000068a267c23 */ /* 0x000fe2000801009b */
[----:B------:R-:W-:Y:S01]  /*b500*/  ISETP.GE.AND P5, PT, R123, R4, PT ;  /* 0x000000047b00720c */ /* 0x000fe20003fa6270 */
[----:B------:R-:W-:Y:S01]  /*b510*/  FFMA.FTZ R88, R125, UR6, R88 ;  /* 0x000000067d587c23 */ /* 0x000fe20008010058 */
[----:B------:R-:W-:-:S02]  /*b520*/  FSEL R39, R39, -INF , !P2 ;  /* 0xff80000027277808 */ /* 0x000fc40005000000 */
[----:B------:R-:W3:Y:S01]  /*b530*/  MUFU.TANH R8, R8 ;  /* 0x0000000800087308 */ /* 0x000ee20000002400 */
[----:B-1----:R-:W-:Y:S01]  /*b540*/  FMUL.FTZ R85, R30, UR7 ;  /* 0x000000071e557c20 */ /* 0x002fe20008410000 */
[-C--:B------:R-:W-:Y:S01]  /*b550*/  ISETP.GE.AND P2, PT, R153, R4.reuse, PT ;  /* 0x000000049900720c */ /* 0x080fe20003f46270 */
[----:B-----5:R-:W-:Y:S01]  /*b560*/  FFMA.FTZ R160, R141, UR6, R160 ;  /* 0x000000068da07c23 */ /* 0x020fe200080100a0 */
[-C--:B------:R-:W-:Y:S02]  /*b570*/  ISETP.GE.AND P6, PT, R151, R4.reuse, PT ;  /* 0x000000049700720c */ /* 0x080fe40003fc6270 */
[----:B------:R-:W-:Y:S02]  /*b580*/  FSEL R222, R152, -INF , !P5 ;  /* 0xff80000098de7808 */ /* 0x000fe40006800000 */
[----:B------:R-:W1:Y:S01]  /*b590*/  MUFU.TANH R171, R171 ;  /* 0x000000ab00ab7308 */ /* 0x000e620000002400 */
[----:B--2---:R-:W-:Y:S01]  /*b5a0*/  FFMA.FTZ R124, R135, UR6, R124 ;  /* 0x00000006877c7c23 */ /* 0x004fe2000801007c */
[----:B------:R-:W-:-:S02]  /*b5b0*/  ISETP.GE.AND P5, PT, R137, R4, PT ;  /* 0x000000048900720c */ /* 0x000fc40003fa6270 */
[----:B------:R-:W-:Y:S02]  /*b5c0*/  FSEL R220, R36, -INF , !P2 ;  /* 0xff80000024dc7808 */ /* 0x000fe40005000000 */
[-C--:B------:R-:W-:Y:S02]  /*b5d0*/  ISETP.GE.AND P2, PT, R133, R4.reuse, PT ;  /* 0x000000048500720c */ /* 0x080fe40003f46270 */
[----:B------:R-:W2:Y:S01]  /*b5e0*/  MUFU.TANH R122, R122 ;  /* 0x0000007a007a7308 */ /* 0x000ea20000002400 */
[----:B------:R-:W-:Y:S01]  /*b5f0*/  FSEL R186, R160, -INF , !P6 ;  /* 0xff800000a0ba7808 */ /* 0x000fe20007000000 */
[----:B---3--:R-:W-:Y:S01]  /*b600*/  FFMA.FTZ R36, R131, UR6, R8 ;  /* 0x0000000683247c23 */ /* 0x008fe20008010008 */
[-C--:B------:R-:W-:Y:S01]  /*b610*/  ISETP.GE.AND P6, PT, R127, R4.reuse, PT ;  /* 0x000000047f00720c */ /* 0x080fe20003fc6270 */
[----:B------:R-:W-:Y:S01]  /*b620*/  FFMA.FTZ R8, R125, UR6, R148 ;  /* 0x000000067d087c23 */ /* 0x000fe20008010094 */
[----:B------:R-:W-:Y:S02]  /*b630*/  FSEL R184, R124, -INF , !P5 ;  /* 0xff8000007cb87808 */ /* 0x000fe40006800000 */
[----:B------:R-:W-:Y:S01]  /*b640*/  ISETP.GE.AND P5, PT, R121, R4, PT ;  /* 0x000000047900720c */ /* 0x000fe20003fa6270 */
[----:B------:R-:W3:Y:S01]  /*b650*/  MUFU.TANH R85, R85 ;  /* 0x0000005500557308 */ /* 0x000ee20000002400 */
[----:B-1----:R-:W-:Y:S01]  /*b660*/  FFMA.FTZ R30, R28, UR6, R171 ;  /* 0x000000061c1e7c23 */ /* 0x002fe200080100ab */
[----:B------:R-:W-:-:S02]  /*b670*/  FSEL R38, R38, -INF , !P2 ;  /* 0xff80000026267808 */ /* 0x000fc40005000000 */
[----:B------:R-:W-:Y:S02]  /*b680*/  I2FP.F32.S32 R24, R89 ;  /* 0x0000005900187245 */ /* 0x000fe40000201400 */
[-C--:B------:R-:W-:Y:S02]  /*b690*/  ISETP.GE.AND P2, PT, R101, R4.reuse, PT ;  /* 0x000000046500720c */ /* 0x080fe40003f46270 */
[----:B------:R-:W1:Y:S01]  /*b6a0*/  MUFU.TANH R29, R29 ;  /* 0x0000001d001d7308 */ /* 0x000e620000002400 */
[----:B------:R-:W-:Y:S01]  /*b6b0*/  FSEL R36, R36, -INF , !P6 ;  /* 0xff80000024247808 */ /* 0x000fe20007000000 */
[----:B--2---:R-:W-:Y:S01]  /*b6c0*/  FFMA.FTZ R122, R83, UR6, R122 ;  /* 0x00000006537a7c23 */ /* 0x004fe2000801007a */
[-C--:B------:R-:W-:Y:S02]  /*b6d0*/  ISETP.GE.AND P6, PT, R99, R4.reuse, PT ;  /* 0x000000046300720c */ /* 0x080fe40003fc6270 */
[----:B------:R-:W-:Y:S02]  /*b6e0*/  FSEL R30, R30, -INF , !P5 ;  /* 0xff8000001e1e7808 */ /* 0x000fe40006800000 */
[----:B------:R-:W-:Y:S01]  /*b6f0*/  ISETP.GE.AND P5, PT, R97, R4, PT ;  /* 0x000000046100720c */ /* 0x000fe20003fa6270 */
[----:B------:R-:W2:Y:S01]  /*b700*/  MUFU.TANH R31, R31 ;  /* 0x0000001f001f7308 */ /* 0x000ea20000002400 */
[----:B---3--:R-:W-:Y:S01]  /*b710*/  FFMA.FTZ R85, R82, UR6, R85 ;  /* 0x0000000652557c23 */ /* 0x008fe20008010055 */
[----:B------:R-:W-:-:S02]  /*b720*/  FSEL R8, R8, -INF , !P2 ;  /* 0xff80000008087808 */ /* 0x000fc40005000000 */
[----:B------:R-:W-:Y:S01]  /*b730*/  ISETP.GE.AND P2, PT, R89, R4, PT ;  /* 0x000000045900720c */ /* 0x000fe20003f46270 */
[----:B------:R-:W-:Y:S01]  /*b740*/  FFMA.FTZ R4, R169, UR6, R25 ;  /* 0x00000006a9047c23 */ /* 0x000fe20008010019 */
[----:B------:R-:W-:Y:S01]  /*b750*/  FSEL R124, R122, -INF , !P6 ;  /* 0xff8000007a7c7808 */ /* 0x000fe20007000000 */
[----:B------:R-:W-:Y:S01]  /*b760*/  FMUL.FTZ R25, R105, UR7 ;  /* 0x0000000769197c20 */ /* 0x000fe20008410000 */
[----:B------:R-:W3:Y:S01]  /*b770*/  MUFU.TANH R87, R87 ;  /* 0x0000005700577308 */ /* 0x000ee20000002400 */
[----:B-1----:R-:W-:Y:S01]  /*b780*/  FFMA.FTZ R29, R24, UR6, R29 ;  /* 0x00000006181d7c23 */ /* 0x002fe2000801001d */
[----:B------:R-:W-:Y:S01]  /*b790*/  FSEL R122, R85, -INF , !P5 ;  /* 0xff800000557a7808 */ /* 0x000fe20006800000 */
[----:B------:R-:W-:Y:S01]  /*b7a0*/  FMUL.FTZ R85, R112, UR7 ;  /* 0x0000000770557c20 */ /* 0x000fe20008410000 */
[C---:B------:R-:W-:Y:S02]  /*b7b0*/  ISETP.GE.AND P6, PT, R123.reuse, R3, PT ;  /* 0x000000037b00720c */ /* 0x040fe40003fc6270 */
[----:B------:R-:W-:-:S02]  /*b7c0*/  ISETP.GE.AND P5, PT, R123, R2, PT ;  /* 0x000000027b00720c */ /* 0x000fc40003fa6270 */
[----:B------:R-:W1:Y:S01]  /*b7d0*/  MUFU.TANH R148, R109 ;  /* 0x0000006d00947308 */ /* 0x000e620000002400 */
[----:B--2---:R-:W-:Y:S01]  /*b7e0*/  FFMA.FTZ R31, R24, UR6, R31 ;  /* 0x00000006181f7c23 */ /* 0x004fe2000801001f */
[----:B------:R-:W-:Y:S01]  /*b7f0*/  FSEL R102, R29, -INF , !P3 ;  /* 0xff8000001d667808 */ /* 0x000fe20005800000 */
[----:B------:R-:W-:Y:S01]  /*b800*/  FMUL.FTZ R29, R107, UR7 ;  /* 0x000000076b1d7c20 */ /* 0x000fe20008410000 */
[-C--:B------:R-:W-:Y:S02]  /*b810*/  ISETP.GE.AND P3, PT, R153, R3.reuse, PT ;  /* 0x000000039900720c */ /* 0x080fe40003f66270 */
[----:B------:R-:W-:Y:S01]  /*b820*/  FSEL R123, R31, -INF , !P2 ;  /* 0xff8000001f7b7808 */ /* 0x000fe20005000000 */
[----:B------:R-:W-:Y:S01]  /*b830*/  FFMA.FTZ R31, R169, UR6, R26 ;  /* 0x00000006a91f7c23 */ /* 0x000fe2000801001a */
[----:B------:R-:W2:Y:S01]  /*b840*/  MUFU.TANH R104, R104 ;  /* 0x0000006800687308 */ /* 0x000ea20000002400 */
[----:B------:R-:W-:Y:S01]  /*b850*/  FSEL R154, R144, -INF , !P3 ;  /* 0xff800000909a7808 */ /* 0x000fe20005800000 */
[----:B---3--:R-:W-:Y:S01]  /*b860*/  FFMA.FTZ R87, R138, UR6, R87 ;  /* 0x000000068a577c23 */ /* 0x008fe20008010057 */
[----:B------:R-:W-:-:S02]  /*b870*/  ISETP.GE.AND P3, PT, R133, R3, PT ;  /* 0x000000038500720c */ /* 0x000fc40003f66270 */
[----:B------:R-:W-:Y:S02]  /*b880*/  FSEL R4, R4, -INF , !P0 ;  /* 0xff80000004047808 */ /* 0x000fe40004000000 */
[-C--:B------:R-:W-:Y:S01]  /*b890*/  ISETP.GE.AND P0, PT, R151, R3.reuse, PT ;  /* 0x000000039700720c */ /* 0x080fe20003f06270 */
[----:B------:R-:W3:Y:S01]  /*b8a0*/  MUFU.TANH R26, R111 ;  /* 0x0000006f001a7308 */ /* 0x000ee20000002400 */
[----:B-1----:R-:W-:Y:S01]  /*b8b0*/  FFMA.FTZ R148, R141, UR6, R148 ;  /* 0x000000068d947c23 */ /* 0x002fe20008010094 */
[----:B------:R-:W-:Y:S01]  /*b8c0*/  FSEL R164, R87, -INF , !P3 ;  /* 0xff80000057a47808 */ /* 0x000fe20005800000 */
[----:B------:R-:W-:Y:S01]  /*b8d0*/  FMUL.FTZ R87, R113, UR7 ;  /* 0x0000000771577c20 */ /* 0x000fe20008410000 */
[----:B------:R-:W-:Y:S02]  /*b8e0*/  ISETP.GE.AND P2, PT, R153, R2, PT ;  /* 0x000000029900720c */ /* 0x000fe40003f46270 */
[----:B------:R-:W-:Y:S02]  /*b8f0*/  FSEL R168, R148, -INF , !P0 ;  /* 0xff80000094a87808 */ /* 0x000fe40004000000 */
[----:B------:R-:W1:Y:S01]  /*b900*/  MUFU.TANH R116, R116 ;  /* 0x0000007400747308 */ /* 0x000e620000002400 */
[----:B--2---:R-:W-:Y:S01]  /*b910*/  FFMA.FTZ R104, R131, UR6, R104 ;  /* 0x0000000683687c23 */ /* 0x004fe20008010068 */
[----:B------:R-:W-:-:S02]  /*b920*/  ISETP.GE.AND P0, PT, R127, R3, PT ;  /* 0x000000037f00720c */ /* 0x000fc40003f06270 */
[----:B------:R-:W-:Y:S02]  /*b930*/  FSEL R31, R31, -INF , !P4 ;  /* 0xff8000001f1f7808 */ /* 0x000fe40006000000 */
[----:B------:R-:W-:Y:S02]  /*b940*/  FSEL R162, R104, -INF , !P0 ;  /* 0xff80000068a27808 */ /* 0x000fe40004000000 */
[----:B------:R-:W2:Y:S01]  /*b950*/  MUFU.TANH R100, R100 ;  /* 0x0000006400647308 */ /* 0x000ea20000002400 */
[----:B---3--:R-:W-:Y:S01]  /*b960*/  FFMA.FTZ R169, R141, UR6, R26 ;  /* 0x000000068da97c23 */ /* 0x008fe2000801001a */
[----:B------:R-:W-:Y:S02]  /*b970*/  ISETP.GE.AND P0, PT, R99, R3, PT ;  /* 0x000000036300720c */ /* 0x000fe40003f06270 */
[----:B------:R-:W-:Y:S02]  /*b980*/  ISETP.GE.AND P4, PT, R151, R2, PT ;  /* 0x000000029700720c */ /* 0x000fe40003f86270 */
[----:B------:R-:W-:-:S02]  /*b990*/  FSEL R148, R84, -INF , !P0 ;  /* 0xff80000054947808 */ /* 0x000fc40004000000 */
[----:B------:R-:W3:Y:S01]  /*b9a0*/  MUFU.TANH R29, R29 ;  /* 0x0000001d001d7308 */ /* 0x000ee20000002400 */
[----:B-1----:R-:W-:Y:S01]  /*b9b0*/  FFMA.FTZ R116, R147, UR6, R116 ;  /* 0x0000000693747c23 */ /* 0x002fe20008010074 */
[----:B------:R-:W-:Y:S02]  /*b9c0*/  PLOP3.LUT P0, PT, PT, PT, UP0, 0x80, 0x0 ;  /* 0x000000000000781c */ /* 0x000fe40003f0f008 */
[----:B------:R-:W-:Y:S02]  /*b9d0*/  FSEL R169, R169, -INF , !P4 ;  /* 0xff800000a9a97808 */ /* 0x000fe40006000000 */
[----:B------:R-:W-:Y:S02]  /*b9e0*/  FSEL R152, R116, -INF , !P6 ;  /* 0xff80000074987808 */ /* 0x000fe40007000000 */
[----:B------:R-:W1:Y:S01]  /*b9f0*/  MUFU.TANH R110, R110 ;  /* 0x0000006e006e7308 */ /* 0x000e620000002400 */
[----:B--2---:R-:W-:Y:S01]  /*ba00*/  FFMA.FTZ R100, R147, UR6, R100 ;  /* 0x0000000693647c23 */ /* 0x004fe20008010064 */
[----:B------:R-:W-:-:S02]  /*ba10*/  ISETP.GE.AND P6, PT, R137, R3, PT ;  /* 0x000000038900720c */ /* 0x000fc40003fc6270 */
[-C--:B------:R-:W-:Y:S02]  /*ba20*/  ISETP.GE.AND P4, PT, R127, R2.reuse, PT ;  /* 0x000000027f00720c */ /* 0x080fe40003f86270 */
        /* <DEDUP_REMOVED lines=8> */
[-C--:B------:R-:W-:Y:S02]  /*bab0*/  ISETP.GE.AND P5, PT, R121, R2.reuse, PT ;  /* 0x000000027900720c */ /* 0x080fe40003fa6270 */
[----:B------:R-:W-:Y:S02]  /*bac0*/  FSEL R150, R90, -INF , !P3 ;  /* 0xff8000005a967808 */ /* 0x000fe40005800000 */
[----:B------:R-:W-:Y:S02]  /*bad0*/  FSEL R171, R110, -INF , !P2 ;  /* 0xff8000006eab7808 */ /* 0x000fe40005000000 */
[----:B------:R-:W1:Y:S01]  /*bae0*/  MUFU.TANH R26, R106 ;  /* 0x0000006a001a7308 */ /* 0x000e620000002400 */
[----:B--2---:R-:W-:Y:S01]  /*baf0*/  FFMA.FTZ R98, R135, UR6, R98 ;  /* 0x0000000687627c23 */ /* 0x004fe20008010062 */
[----:B------:R-:W-:-:S02]  /*bb00*/  ISETP.GE.AND P2, PT, R133, R2, PT ;  /* 0x000000028500720c */ /* 0x000fc40003f46270 */
[----:B------:R-:W-:Y:S02]  /*bb10*/  FSEL R147, R147, -INF , !P5 ;  /* 0xff80000093937808 */ /* 0x000fe40006800000 */
[----:B------:R-:W-:Y:S02]  /*bb20*/  FSEL R166, R98, -INF , !P6 ;  /* 0xff80000062a67808 */ /* 0x000fe40007000000 */
[----:B------:R-:W2:Y:S01]  /*bb30*/  MUFU.TANH R86, R86 ;  /* 0x0000005600567308 */ /* 0x000ea20000002400 */
[----:B------:R-:W-:Y:S01]  /*bb40*/  FSEL R153, R91, -INF , !P2 ;  /* 0xff8000005b997808 */ /* 0x000fe20005000000 */
[----:B---3--:R-:W-:Y:S01]  /*bb50*/  FFMA.FTZ R25, R28, UR6, R25 ;  /* 0x000000061c197c23 */ /* 0x008fe20008010019 */
[----:B------:R-:W-:Y:S02]  /*bb60*/  ISETP.GE.AND P6, PT, R121, R3, PT ;  /* 0x000000037900720c */ /* 0x000fe40003fc6270 */
[----:B------:R-:W-:Y:S02]  /*bb70*/  ISETP.GE.AND P2, PT, R101, R2, PT ;  /* 0x000000026500720c */ /* 0x000fe40003f46270 */
[----:B------:R-:W-:Y:S01]  /*bb80*/  FSEL R160, R25, -INF , !P6 ;  /* 0xff80000019a07808 */ /* 0x000fe20007000000 */
[----:B------:R-:W3:Y:S01]  /*bb90*/  MUFU.TANH R85, R85 ;  /* 0x0000005500557308 */ /* 0x000ee20000002400 */
[----:B-1----:R-:W-:Y:S01]  /*bba0*/  FFMA.FTZ R26, R131, UR6, R26 ;  /* 0x00000006831a7c23 */ /* 0x002fe2000801001a */
[----:B------:R-:W-:-:S02]  /*bbb0*/  FSEL R141, R88, -INF , !P2 ;  /* 0xff800000588d7808 */ /* 0x000fc40005000000 */
[-C--:B------:R-:W-:Y:S02]  /*bbc0*/  ISETP.GE.AND P6, PT, R97, R3.reuse, PT ;  /* 0x000000036100720c */ /* 0x080fe40003fc6270 */
[----:B------:R-:W-:Y:S02]  /*bbd0*/  FSEL R151, R26, -INF , !P4 ;  /* 0xff8000001a977808 */ /* 0x000fe40006000000 */
[----:B------:R-:W1:Y:S01]  /*bbe0*/  MUFU.TANH R87, R87 ;  /* 0x0000005700577308 */ /* 0x000e620000002400 */
[----:B--2---:R-:W-:Y:S01]  /*bbf0*/  FFMA.FTZ R86, R83, UR6, R86 ;  /* 0x0000000653567c23 */ /* 0x004fe20008010056 */
[-C--:B------:R-:W-:Y:S02]  /*bc00*/  ISETP.GE.AND P4, PT, R99, R2.reuse, PT ;  /* 0x000000026300720c */ /* 0x080fe40003f86270 */
[----:B------:R-:W-:Y:S01]  /*bc10*/  ISETP.GE.AND P5, PT, R89, R3, PT ;  /* 0x000000035900720c */ /* 0x000fe20003fa6270 */
[----:B------:R-:W-:Y:S01]  /*bc20*/  BAR.SYNC.DEFER_BLOCKING 0x0 ;  /* 0x0000000000007b1d */ /* 0x000fe20000010000 */
[----:B------:R-:W-:-:S02]  /*bc30*/  ISETP.GE.AND P3, PT, R97, R2, PT ;  /* 0x000000026100720c */ /* 0x000fc40003f66270 */
[----:B------:R-:W-:Y:S01]  /*bc40*/  ISETP.GE.AND P2, PT, R89, R2, PT ;  /* 0x000000025900720c */ /* 0x000fe20003f46270 */
[----:B---3--:R-:W-:Y:S01]  /*bc50*/  FFMA.FTZ R85, R82, UR6, R85 ;  /* 0x0000000652557c23 */ /* 0x008fe20008010055 */
[----:B------:R-:W-:Y:S01]  /*bc60*/  FSEL R137, R86, -INF , !P4 ;  /* 0xff80000056897808 */ /* 0x000fe20006000000 */
[----:B------:R-:W2:Y:S03]  /*bc70*/  MUFU.TANH R29, R114 ;  /* 0x00000072001d7308 */ /* 0x000ea60000002400 */
[----:B------:R-:W-:Y:S01]  /*bc80*/  FSEL R144, R85, -INF , !P6 ;  /* 0xff80000055907808 */ /* 0x000fe20007000000 */
[----:B-1----:R-:W-:-:S04]  /*bc90*/  FFMA.FTZ R87, R24, UR6, R87 ;  /* 0x0000000618577c23 */ /* 0x002fc80008010057 */
[----:B------:R-:W1:Y:S01]  /*bca0*/  MUFU.TANH R115, R115 ;  /* 0x0000007300737308 */ /* 0x000e620000002400 */
[----:B------:R-:W-:Y:S01]  /*bcb0*/  FSEL R138, R87, -INF , !P5 ;  /* 0xff800000578a7808 */ /* 0x000fe20006800000 */
[----:B--2---:R-:W-:-:S05]  /*bcc0*/  FFMA.FTZ R29, R82, UR6, R29 ;  /* 0x00000006521d7c23 */ /* 0x004fca000801001d */
[----:B------:R-:W-:Y:S01]  /*bcd0*/  FSEL R135, R29, -INF , !P3 ;  /* 0xff8000001d877808 */ /* 0x000fe20005800000 */
[----:B-1----:R-:W-:-:S05]  /*bce0*/  FFMA.FTZ R115, R24, UR6, R115 ;  /* 0x0000000618737c23 */ /* 0x002fca0008010073 */
        /* <DEDUP_REMOVED lines=21> */
[----:B-1----:R-:W-:Y:S02]  /*be40*/  @!P1 LEA R28, P4, R86, R28, 0x1 ;  /* 0x0000001c561c9211 */ /* 0x002fe400078808ff */
        /* <DEDUP_REMOVED lines=10> */
[----:B---3--:R-:W-:Y:S02]  /*bef0*/  @!P1 LEA R88, P3, R82, R24, 0x1 ;  /* 0x0000001852589211 */ /* 0x008fe400078608ff */
[----:B------:R-:W-:Y:S01]  /*bf00*/  @!P1 IADD3.X R24, R87, UR15, RZ, P2, !PT ;  /* 0x0000000f57189c10 */ /* 0x000fe200097fe4ff */
[----:B------:R2:W-:Y:S01]  /*bf10*/  @P1 STS.128 [R229+0x2800], RZ ;  /* 0x002800ffe5001388 */ /* 0x0005e20000000c00 */
[----:B----4-:R-:W-:Y:S02]  /*bf20*/  @!P1 LEA R2, P2, R84, R2, 0x1 ;  /* 0x0000000254029211 */ /* 0x010fe400078408ff */
        /* <DEDUP_REMOVED lines=24> */
.L_x_684:
[----:B------:R-:W-:Y:S05]  /*c0b0*/  BSYNC B0 ;  /* 0x0000000000007941 */ /* 0x000fea0003800000 */
.L_x_683:
[----:B------:R-:W0:Y:S02]  /*c0c0*/  LDGDEPBAR ;  /* 0x00000000000079af */ /* 0x000e240000000000 */
.L_x_682:
[----:B--2---:R-:W-:Y:S01]  /*c0d0*/  FMNMX.FTZ R2, R130, R81, !PT ;  /* 0x0000005182027209 */ /* 0x004fe20007810000 */
[----:B------:R-:W-:Y:S01]  /*c0e0*/  @UP0 UIADD3 UR7, UR22, -0x3, URZ ;  /* 0xfffffffd16070890 */ /* 0x000fe2000fffe03f */
[----:B------:R-:W-:Y:S02]  /*c0f0*/  UMOV UR5, UR13 ;  /* 0x0000000d00057c82 */ /* 0x000fe40008000000 */
        /* <DEDUP_REMOVED lines=30> */
[----:B-1----:R-:W-:-:S05]  /*c2e0*/  FMNMX.FTZ R24, R102, R3, !PT ;  /* 0x0000000366187209 */ /* 0x002fca0007810000 */
        /* <DEDUP_REMOVED lines=54> */
[----:B------:R-:W-:Y:S02]  /*c650*/  MUFU.EX2 R116, R116 ;  /* 0x0000007400747308 */ /* 0x000fe40000000800 */
[----:B------:R-:W-:-:S04]  /*c660*/  FMNMX.FTZ R3, R174, R3, !PT ;  /* 0x00000003ae037209 */ /* 0x000fc80007810000 */
[----:B------:R-:W-:Y:S02]  /*c670*/  FMNMX.FTZ R3, R52, R3, !PT ;  /* 0x0000000334037209 */ /* 0x000fe40007810000 */
[----:B------:R-:W1:Y:S02]  /*c680*/  MUFU.EX2 R115, R115 ;  /* 0x0000007300737308 */ /* 0x000e640000000800 */
[----:B------:R-:W-:-:S04]  /*c690*/  FMNMX.FTZ R3, R54, R3, !PT ;  /* 0x0000000336037209 */ /* 0x000fc80007810000 */
[----:B------:R-:W-:Y:S02]  /*c6a0*/  FMNMX.FTZ R3, R128, R3, !PT ;  /* 0x0000000380037209 */ /* 0x000fe40007810000 */
[----:B------:R-:W-:Y:S02]  /*c6b0*/  MUFU.EX2 R114, R114 ;  /* 0x0000007200727308 */ /* 0x000fe40000000800 */
[----:B------:R-:W-:-:S04]  /*c6c0*/  FMNMX.FTZ R3, R172, R3, !PT ;  /* 0x00000003ac037209 */ /* 0x000fc80007810000 */
[----:B------:R-:W-:Y:S02]  /*c6d0*/  FMNMX.FTZ R3, R108, R3, !PT ;  /* 0x000000036c037209 */ /* 0x000fe40007810000 */
[----:B------:R-:W2:Y:S01]  /*c6e0*/  MUFU.EX2 R101, R101 ;  /* 0x0000006500657308 */ /* 0x000ea20000000800 */
[----:B-1----:R-:W-:Y:S02]  /*c6f0*/  F2FP.BF16.F32.PACK_AB R28, R115, R116 ;  /* 0x00000074731c723e */ /* 0x002fe400000010ff */
        /* <DEDUP_REMOVED lines=15> */
[----:B------:R-:W-:-:S05]  /*c7f0*/  FMNMX.FTZ R24, R123, R24, !PT ;  /* 0x000000187b187209 */ /* 0x000fca0007810000 */
[----:B------:R-:W1:Y:S01]  /*c800*/  SHFL.BFLY PT, R3, R24, 0x2, 0x1f ;  /* 0x0c401f0018037f89 */ /* 0x000e6200000e0000 */
[----:B------:R-:W-:Y:S08]  /*c810*/  MUFU.EX2 R95, R95 ;  /* 0x0000005f005f7308 */ /* 0x000ff00000000800 */
[----:B------:R-:W-:Y:S08]  /*c820*/  MUFU.EX2 R94, R94 ;  /* 0x0000005e005e7308 */ /* 0x000ff00000000800 */
[----:B------:R-:W-:Y:S01]  /*c830*/  MUFU.EX2 R93, R93 ;  /* 0x0000005d005d7308 */ /* 0x000fe20000000800 */
[----:B-1----:R-:W-:-:S07]  /*c840*/  FMNMX.FTZ R3, R24, R3, !PT ;  /* 0x0000000318037209 */ /* 0x002fce0007810000 */
[----:B------:R-:W-:Y:S01]  /*c850*/  MUFU.EX2 R92, R92 ;  /* 0x0000005c005c7308 */ /* 0x000fe20000000800 */
[----:B------:R-:W1:Y:S07]  /*c860*/  SHFL.BFLY PT, R24, R3, 0x1, 0x1f ;  /* 0x0c201f0003187f89 */ /* 0x000e6e00000e0000 */
[----:B------:R-:W-:Y:S08]  /*c870*/  MUFU.EX2 R91, R91 ;  /* 0x0000005b005b7308 */ /* 0x000ff00000000800 */
[----:B------:R-:W-:Y:S08]  /*c880*/  MUFU.EX2 R90, R90 ;  /* 0x0000005a005a7308 */ /* 0x000ff00000000800 */
[----:B------:R-:W-:Y:S01]  /*c890*/  MUFU.EX2 R89, R89 ;  /* 0x0000005900597308 */ /* 0x000fe20000000800 */
[----:B-1----:R-:W-:-:S02]  /*c8a0*/  FMNMX.FTZ R125, R3, R24, !PT ;  /* 0x00000018037d7209 */ /* 0x002fc40007810000 */
[----:B------:R-:W-:Y:S02]  /*c8b0*/  FMNMX.FTZ R3, R5, R4, !PT ;  /* 0x0000000405037209 */ /* 0x000fe40007810000 */
[----:B------:R-:W-:Y:S01]  /*c8c0*/  FMNMX.FTZ R24, R9, R31, !PT ;  /* 0x0000001f09187209 */ /* 0x000fe20007810000 */
[----:B------:R-:W-:Y:S01]  /*c8d0*/  FMUL.FTZ R127, R125, UR12 ;  /* 0x0000000c7d7f7c20 */ /* 0x000fe20008410000 */
        /* <DEDUP_REMOVED lines=59> */
[----:B------:R-:W-:Y:S02]  /*cc90*/  FSETP.NEU.FTZ.AND P3, PT, R125, -INF , PT ;  /* 0xff8000007d00780b */ /* 0x000fe40003f7d000 */
        /* <DEDUP_REMOVED lines=20> */
[----:B--2---:R-:W-:Y:S01]  /*cde0*/  F2FP.BF16.F32.PACK_AB R30, R101, R114 ;  /* 0x00000072651e723e */ /* 0x004fe200000010ff */
[--C-:B------:R-:W-:Y:S01]  /*cdf0*/  FFMA.FTZ R71, R178, UR12, -R127.reuse ;  /* 0x0000000cb2477c23 */ /* 0x100fe2000801087f */
[----:B------:R-:W-:Y:S01]  /*ce00*/  FMNMX.FTZ R2, R138, R3, !PT ;  /* 0x000000038a027209 */ /* 0x000fe20007810000 */
[--C-:B------:R-:W-:Y:S01]  /*ce10*/  FFMA.FTZ R70, R70, UR12, -R127.reuse ;  /* 0x0000000c46467c23 */ /* 0x100fe2000801087f */
[----:B------:R-:W1:Y:S01]  /*ce20*/  MUFU.EX2 R110, R110 ;  /* 0x0000006e006e7308 */ /* 0x000e620000000800 */
[--C-:B------:R-:W-:Y:S01]  /*ce30*/  FFMA.FTZ R69, R176, UR12, -R127.reuse ;  /* 0x0000000cb0457c23 */ /* 0x100fe2000801087f */
[--C-:B------:R-:W-:Y:S01]  /*ce40*/  FFMA.FTZ R68, R68, UR12, -R127.reuse ;  /* 0x0000000c44447c23 */ /* 0x100fe2000801087f */
[----:B------:R-:W2:Y:S01]  /*ce50*/  SHFL.BFLY PT, R3, R2, 0x2, 0x1f ;  /* 0x0c401f0002037f89 */ /* 0x000ea200000e0000 */
        /* <DEDUP_REMOVED lines=13> */
[----:B-1----:R-:W-:Y:S01]  /*cf30*/  F2FP.BF16.F32.PACK_AB R29, R110, R112 ;  /* 0x000000706e1d723e */ /* 0x002fe200000010ff */
[--C-:B------:R-:W-:Y:S01]  /*cf40*/  FFMA.FTZ R53, R220, UR12, -R127.reuse ;  /* 0x0000000cdc357c23 */ /* 0x100fe2000801087f */
[--C-:B------:R-:W-:Y:S01]  /*cf50*/  FFMA.FTZ R52, R186, UR12, -R127.reuse ;  /* 0x0000000cba347c23 */ /* 0x100fe2000801087f */
[--C-:B------:R-:W-:Y:S01]  /*cf60*/  FFMA.FTZ R51, R184, UR12, -R127.reuse ;  /* 0x0000000cb8337c23 */ /* 0x100fe2000801087f */
[--C-:B------:R-:W-:Y:S01]  /*cf70*/  FFMA.FTZ R122, R122, UR12, -R127.reuse ;  /* 0x0000000c7a7a7c23 */ /* 0x100fe2000801087f */
[----:B------:R-:W-:-:S02]  /*cf80*/  FFMA.FTZ R123, R123, UR12, -R127 ;  /* 0x0000000c7b7b7c23 */ /* 0x000fc4000801087f */
[----:B------:R-:W-:Y:S01]  /*cf90*/  MUFU.EX2 R71, R71 ;  /* 0x0000004700477308 */ /* 0x000fe20000000800 */
[----:B--2---:R-:W-:-:S05]  /*cfa0*/  FMNMX.FTZ R2, R2, R3, !PT ;  /* 0x0000000302027209 */ /* 0x004fca0007810000 */
[----:B------:R-:W1:Y:S02]  /*cfb0*/  SHFL.BFLY PT, R103, R2, 0x1, 0x1f ;  /* 0x0c201f0002677f89 */ /* 0x000e6400000e0000 */
[----:B------:R-:W-:Y:S08]  /*cfc0*/  MUFU.EX2 R70, R70 ;  /* 0x0000004600467308 */ /* 0x000ff00000000800 */
[----:B------:R-:W-:Y:S08]  /*cfd0*/  MUFU.EX2 R69, R69 ;  /* 0x0000004500457308 */ /* 0x000ff00000000800 */
[----:B------:R-:W-:Y:S01]  /*cfe0*/  MUFU.EX2 R68, R68 ;  /* 0x0000004400447308 */ /* 0x000fe20000000800 */
[----:B-1----:R-:W-:-:S07]  /*cff0*/  FMNMX.FTZ R103, R2, R103, !PT ;  /* 0x0000006702677209 */ /* 0x002fce0007810000 */
[----:B------:R-:W-:Y:S01]  /*d000*/  MUFU.EX2 R67, R67 ;  /* 0x0000004300437308 */ /* 0x000fe20000000800 */
[----:B------:R-:W-:Y:S02]  /*d010*/  FMNMX.FTZ R2, R155, R24, !PT ;  /* 0x000000189b027209 */ /* 0x000fe40007810000 */
[C---:B------:R-:W-:Y:S01]  /*d020*/  FSETP.NEU.FTZ.AND P2, PT, R103.reuse, -INF , PT ;  /* 0xff8000006700780b */ /* 0x040fe20003f5d000 */
[----:B------:R-:W-:Y:S01]  /*d030*/  FMUL.FTZ R145, R103, UR12 ;  /* 0x0000000c67917c20 */ /* 0x000fe20008410000 */
[----:B------:R-:W-:Y:S02]  /*d040*/  FMNMX.FTZ R2, R153, R2, !PT ;  /* 0x0000000299027209 */ /* 0x000fe40007810000 */
[----:B------:R-:W-:Y:S01]  /*d050*/  FSEL R118, R103, RZ, P2 ;  /* 0x000000ff67767208 */ /* 0x000fe20001000000 */
[----:B------:R-:W-:Y:S01]  /*d060*/  MUFU.EX2 R66, R66 ;  /* 0x0000004200427308 */ /* 0x000fe20000000800 */
[----:B------:R-:W-:Y:S02]  /*d070*/  FMNMX.FTZ R2, R151, R2, !PT ;  /* 0x0000000297027209 */ /* 0x000fe40007810000 */
[----:B------:R-:W-:Y:S01]  /*d080*/  FSEL R145, R145, RZ, P2 ;  /* 0x000000ff91917208 */ /* 0x000fe20001000000 */
[----:B------:R-:W-:Y:S01]  /*d090*/  FADD.FTZ R118, R5, -R118 ;  /* 0x8000007605767221 */ /* 0x000fe20000010000 */
[----:B------:R-:W-:-:S02]  /*d0a0*/  FMNMX.FTZ R2, R147, R2, !PT ;  /* 0x0000000293027209 */ /* 0x000fc40007810000 */
[----:B------:R-:W-:Y:S01]  /*d0b0*/  FSEL R5, R104, RZ, P4 ;  /* 0x000000ff68057208 */ /* 0x000fe20002000000 */
        /* <DEDUP_REMOVED lines=12> */
[----:B------:R-:W-:Y:S01]  /*d180*/  FMUL.FTZ R118, R118, UR12 ;  /* 0x0000000c76767c20 */ /* 0x000fe20008410000 */
[----:B------:R-:W-:Y:S01]  /*d190*/  FMNMX.FTZ R3, R131, R2, !PT ;  /* 0x0000000283037209 */ /* 0x000fe20007810000 */
[----:B------:R-:W-:Y:S01]  /*d1a0*/  MUFU.EX2 R111, R111 ;  /* 0x0000006f006f7308 */ /* 0x000fe20000000800 */
[--C-:B------:R-:W-:Y:S01]  /*d1b0*/  FFMA.FTZ R32, R12, UR12, -R145.reuse ;  /* 0x0000000c0c207c23 */ /* 0x100fe20008010891 */
[----:B------:R-:W-:Y:S01]  /*d1c0*/  FSEL R12, R125, RZ, P3 ;  /* 0x000000ff7d0c7208 */ /* 0x000fe20001800000 */
[----:B------:R-:W-:Y:S01]  /*d1d0*/  FFMA.FTZ R35, R14, UR12, -R145 ;  /* 0x0000000c0e237c23 */ /* 0x000fe20008010891 */
[----:B------:R-:W1:Y:S01]  /*d1e0*/  SHFL.BFLY PT, R2, R3, 0x2, 0x1f ;  /* 0x0c401f0003027f89 */ /* 0x000e6200000e0000 */
[----:B------:R-:W-:Y:S01]  /*d1f0*/  FADD.FTZ R5, R130, -R5 ;  /* 0x8000000582057221 */ /* 0x000fe20000010000 */
[--C-:B------:R-:W-:Y:S01]  /*d200*/  FFMA.FTZ R47, R126, UR12, -R145.reuse ;  /* 0x0000000c7e2f7c23 */ /* 0x100fe20008010891 */
[----:B------:R-:W-:Y:S01]  /*d210*/  FADD.FTZ R12, R129, -R12 ;  /* 0x8000000c810c7221 */ /* 0x000fe20000010000 */
[----:B------:R-:W2:Y:S01]  /*d220*/  MUFU.EX2 R109, R109 ;  /* 0x0000006d006d7308 */ /* 0x000ea20000000800 */
[----:B------:R-:W-:Y:S01]  /*d230*/  FMUL.FTZ R5, R5, UR12 ;  /* 0x0000000c05057c20 */ /* 0x000fe20008410000 */
[--C-:B------:R-:W-:Y:S01]  /*d240*/  FFMA.FTZ R41, R120, UR12, -R145.reuse ;  /* 0x0000000c78297c23 */ /* 0x100fe20008010891 */
[----:B------:R-:W-:Y:S01]  /*d250*/  FMUL.FTZ R119, R12, UR12 ;  /* 0x0000000c0c777c20 */ /* 0x000fe20008410000 */
        /* <DEDUP_REMOVED lines=12> */
[----:B------:R-:W3:Y:S01]  /*d320*/  MUFU.EX2 R44, R44 ;  /* 0x0000002c002c7308 */ /* 0x000ee20000000800 */
[----:B--2---:R-:W-:-:S02]  /*d330*/  F2FP.BF16.F32.PACK_AB R12, R109, R111 ;  /* 0x0000006f6d0c723e */ /* 0x004fc400000010ff */
[-C--:B------:R-:W-:Y:S02]  /*d340*/  MOV R129, R125.reuse ;  /* 0x0000007d00817202 */ /* 0x080fe40000000f00 */
[----:B-1----:R-:W-:Y:S02]  /*d350*/  FMNMX.FTZ R2, R3, R2, !PT ;  /* 0x0000000203027209 */ /* 0x002fe40007810000 */
[-C--:B------:R-:W-:Y:S01]  /*d360*/  MOV R130, R104.reuse ;  /* 0x0000006800827202 */ /* 0x080fe20000000f00 */
[----:B------:R-:W1:Y:S01]  /*d370*/  MUFU.EX2 R118, R118 ;  /* 0x0000007600767308 */ /* 0x000e620000000800 */
[----:B------:R-:W-:Y:S01]  /*d380*/  @P0 MOV R129, R125 ;  /* 0x0000007d00810202 */ /* 0x000fe20000000f00 */
[----:B------:R-:W2:Y:S01]  /*d390*/  SHFL.BFLY PT, R3, R2, 0x1, 0x1f ;  /* 0x0c201f0002037f89 */ /* 0x000ea200000e0000 */
[----:B------:R-:W-:-:S05]  /*d3a0*/  @P0 MOV R130, R104 ;  /* 0x0000006800820202 */ /* 0x000fca0000000f00 */
[----:B------:R-:W4:Y:S01]  /*d3b0*/  MUFU.EX2 R120, R5 ;  /* 0x0000000500787308 */ /* 0x000f220000000800 */
[----:B---3--:R-:W-:-:S07]  /*d3c0*/  F2FP.BF16.F32.PACK_AB R14, R44, R107 ;  /* 0x0000006b2c0e723e */ /* 0x008fce00000010ff */
[----:B------:R-:W3:Y:S01]  /*d3d0*/  MUFU.EX2 R119, R119 ;  /* 0x0000007700777308 */ /* 0x000ee20000000800 */
        /* <DEDUP_REMOVED lines=8> */
[----:B------:R-:W-:Y:S01]  /*d460*/  MUFU.EX2 R47, R47 ;  /* 0x0000002f002f7308 */ /* 0x000fe20000000800 */
[----:B--2---:R-:W-:Y:S01]  /*d470*/  FMNMX.FTZ R102, R2, R3, !PT ;  /* 0x0000000302667209 */ /* 0x004fe20007810000 */
[-C--:B----4-:R-:W-:Y:S01]  /*d480*/  FMUL.FTZ R192, R192, R120.reuse ;  /* 0x00000078c0c07220 */ /* 0x090fe20000410000 */
[-C--:B------:R-:W-:Y:S01]  /*d490*/  FMUL.FTZ R193, R193, R120.reuse ;  /* 0x00000078c1c17220 */ /* 0x080fe20000410000 */
[-C--:B------:R-:W-:Y:S01]  /*d4a0*/  FMUL.FTZ R188, R188, R120.reuse ;  /* 0x00000078bcbc7220 */ /* 0x080fe20000410000 */
[C---:B------:R-:W-:Y:S01]  /*d4b0*/  FSETP.NEU.FTZ.AND P1, PT, R102.reuse, -INF , PT ;  /* 0xff8000006600780b */ /* 0x040fe20003f3d000 */
[C---:B------:R-:W-:Y:S01]  /*d4c0*/  FMUL.FTZ R132, R102.reuse, UR12 ;  /* 0x0000000c66847c20 */ /* 0x040fe20008410000 */
[-C--:B------:R-:W-:Y:S01]  /*d4d0*/  FMUL.FTZ R189, R189, R120.reuse ;  /* 0x00000078bdbd7220 */ /* 0x080fe20000410000 */
[----:B------:R-:W1:Y:S01]  /*d4e0*/  MUFU.EX2 R42, R42 ;  /* 0x0000002a002a7308 */ /* 0x000e620000000800 */
[----:B------:R-:W-:Y:S01]  /*d4f0*/  FSEL R0, R102, RZ, P1 ;  /* 0x000000ff66007208 */ /* 0x000fe20000800000 */
[-C--:B---3--:R-:W-:Y:S01]  /*d500*/  FMUL.FTZ R194, R194, R119.reuse ;  /* 0x00000077c2c27220 */ /* 0x088fe20000410000 */
[----:B------:R-:W-:Y:S01]  /*d510*/  FSEL R132, R132, RZ, P1 ;  /* 0x000000ff84847208 */ /* 0x000fe20000800000 */
[-C--:B------:R-:W-:Y:S01]  /*d520*/  FMUL.FTZ R195, R195, R119.reuse ;  /* 0x00000077c3c37220 */ /* 0x080fe20000410000 */
[-C--:B------:R-:W-:Y:S01]  /*d530*/  FMUL.FTZ R190, R190, R119.reuse ;  /* 0x00000077bebe7220 */ /* 0x080fe20000410000 */
[----:B------:R-:W-:Y:S01]  /*d540*/  FADD.FTZ R117, R9, -R0 ;  /* 0x8000000009757221 */ /* 0x000fe20000010000 */
[----:B------:R-:W-:Y:S01]  /*d550*/  FMUL.FTZ R191, R191, R119 ;  /* 0x00000077bfbf7220 */ /* 0x000fe20000410000 */
[--C-:B------:R-:W-:Y:S01]  /*d560*/  FFMA.FTZ R106, R27, UR12, -R132.reuse ;  /* 0x0000000c1b6a7c23 */ /* 0x100fe20008010884 */
[--C-:B------:R-:W-:Y:S01]  /*d570*/  FFMA.FTZ R105, R21, UR12, -R132.reuse ;  /* 0x0000000c15697c23 */ /* 0x100fe20008010884 */
[--C-:B------:R-:W-:Y:S01]  /*d580*/  FFMA.FTZ R2, R23, UR12, -R132.reuse ;  /* 0x0000000c17027c23 */ /* 0x100fe20008010884 */
[----:B------:R-:W2:Y:S01]  /*d590*/  LDSM.16.MT88.4 R24, [R239+0x4000] ;  /* 0x00400000ef18783b */ /* 0x000ea20000004200 */
[--C-:B------:R-:W-:Y:S01]  /*d5a0*/  FFMA.FTZ R108, R31, UR12, -R132.reuse ;  /* 0x0000000c1f6c7c23 */ /* 0x100fe20008010884 */
[----:B------:R-:W-:Y:S01]  /*d5b0*/  FMUL.FTZ R117, R117, UR12 ;  /* 0x0000000c75757c20 */ /* 0x000fe20008410000 */
[----:B------:R-:W-:Y:S01]  /*d5c0*/  MUFU.EX2 R106, R106 ;  /* 0x0000006a006a7308 */ /* 0x000fe20000000800 */
[----:B------:R-:W3:Y:S01]  /*d5d0*/  LDSM.16.MT88.4 R20, [R234+0x4000] ;  /* 0x00400000ea14783b */ /* 0x000ee20000004200 */
[--C-:B------:R-:W-:Y:S01]  /*d5e0*/  FFMA.FTZ R0, R15, UR12, -R132.reuse ;  /* 0x0000000c0f007c23 */ /* 0x100fe20008010884 */
[--C-:B------:R-:W-:Y:S01]  /*d5f0*/  FFMA.FTZ R121, R13, UR12, -R132.reuse ;  /* 0x0000000c0d797c23 */ /* 0x100fe20008010884 */
[--C-:B------:R-:W-:Y:S01]  /*d600*/  FFMA.FTZ R3, R19, UR12, -R132.reuse ;  /* 0x0000000c13037c23 */ /* 0x100fe20008010884 */
[--C-:B------:R-:W-:Y:S01]  /*d610*/  FFMA.FTZ R126, R17, UR12, -R132.reuse ;  /* 0x0000000c117e7c23 */ /* 0x100fe20008010884 */
[----:B------:R-:W-:Y:S01]  /*d620*/  F2FP.BF16.F32.PACK_AB R31, R72, R113 ;  /* 0x00000071481f723e */ /* 0x000fe200000010ff */
[----:B------:R-:W4:Y:S01]  /*d630*/  LDSM.16.MT88.4 R16, [R239+0x4400] ;  /* 0x00440000ef10783b */ /* 0x000f220000004200 */
[----:B------:R-:W5:Y:S01]  /*d640*/  MUFU.EX2 R108, R108 ;  /* 0x0000006c006c7308 */ /* 0x000f620000000800 */
[-C--:B------:R-:W-:Y:S01]  /*d650*/  FMUL.FTZ R200, R200, R120.reuse ;  /* 0x00000078c8c87220 */ /* 0x080fe20000410000 */
[-C--:B------:R-:W-:Y:S01]  /*d660*/  FMUL.FTZ R201, R201, R120.reuse ;  /* 0x00000078c9c97220 */ /* 0x080fe20000410000 */
[-C--:B------:R-:W-:Y:S01]  /*d670*/  FMUL.FTZ R202, R202, R119.reuse ;  /* 0x00000077caca7220 */ /* 0x080fe20000410000 */
[-C--:B------:R-:W-:Y:S01]  /*d680*/  FMUL.FTZ R203, R203, R119.reuse ;  /* 0x00000077cbcb7220 */ /* 0x080fe20000410000 */
[-C--:B------:R-:W-:Y:S01]  /*d690*/  FMUL.FTZ R196, R196, R120.reuse ;  /* 0x00000078c4c47220 */ /* 0x080fe20000410000 */
[----:B------:R-:W-:Y:S01]  /*d6a0*/  FMUL.FTZ R197, R197, R120 ;  /* 0x00000078c5c57220 */ /* 0x000fe20000410000 */
[-C--:B------:R-:W-:Y:S01]  /*d6b0*/  FMUL.FTZ R198, R198, R119.reuse ;  /* 0x00000077c6c67220 */ /* 0x080fe20000410000 */
[----:B------:R-:W-:Y:S01]  /*d6c0*/  MUFU.EX2 R105, R105 ;  /* 0x0000006900697308 */ /* 0x000fe20000000800 */
[----:B------:R-:W-:Y:S01]  /*d6d0*/  FMUL.FTZ R199, R199, R119 ;  /* 0x00000077c7c77220 */ /* 0x000fe20000410000 */
[----:B-1----:R-:W-:Y:S01]  /*d6e0*/  F2FP.BF16.F32.PACK_AB R36, R42, R47 ;  /* 0x0000002f2a24723e */ /* 0x002fe200000010ff */
[--C-:B------:R-:W-:Y:S01]  /*d6f0*/  FFMA.FTZ R136, R161, UR12, -R132.reuse ;  /* 0x0000000ca1887c23 */ /* 0x100fe20008010884 */
[--C-:B------:R-:W-:Y:S01]  /*d700*/  FFMA.FTZ R139, R139, UR12, -R132.reuse ;  /* 0x0000000c8b8b7c23 */ /* 0x100fe20008010884 */
[--C-:B------:R-:W-:Y:S01]  /*d710*/  FFMA.FTZ R143, R143, UR12, -R132.reuse ;  /* 0x0000000c8f8f7c23 */ /* 0x100fe20008010884 */
[--C-:B------:R-:W-:Y:S01]  /*d720*/  FFMA.FTZ R140, R149, UR12, -R132.reuse ;  /* 0x0000000c958c7c23 */ /* 0x100fe20008010884 */
[--C-:B------:R-:W-:Y:S01]  /*d730*/  FFMA.FTZ R149, R146, UR12, -R145.reuse ;  /* 0x0000000c92957c23 */ /* 0x100fe20008010891 */
[----:B------:R-:W1:Y:S01]  /*d740*/  MUFU.EX2 R2, R2 ;  /* 0x0000000200027308 */ /* 0x000e620000000800 */
[----:B-----5:R-:W-:Y:S01]  /*d750*/  F2FP.BF16.F32.PACK_AB R13, R106, R108 ;  /* 0x0000006c6a0d723e */ /* 0x020fe200000010ff */
[----:B------:R-:W-:Y:S01]  /*d760*/  FFMA.FTZ R161, R152, UR12, -R145 ;  /* 0x0000000c98a17c23 */ /* 0x000fe20008010891 */
[--C-:B------:R-:W-:Y:S01]  /*d770*/  FFMA.FTZ R146, R223, UR12, -R132.reuse ;  /* 0x0000000cdf927c23 */ /* 0x100fe20008010884 */
[--C-:B------:R-:W-:Y:S01]  /*d780*/  FFMA.FTZ R163, R163, UR12, -R132.reuse ;  /* 0x0000000ca3a37c23 */ /* 0x100fe20008010884 */
[--C-:B------:R-:W-:Y:S01]  /*d790*/  FFMA.FTZ R167, R167, UR12, -R132.reuse ;  /* 0x0000000ca7a77c23 */ /* 0x100fe20008010884 */
[----:B------:R-:W-:Y:S01]  /*d7a0*/  FFMA.FTZ R152, R173, UR12, -R132 ;  /* 0x0000000cad987c23 */ /* 0x000fe20008010884 */
[----:B------:R-:W-:Y:S01]  /*d7b0*/  FFMA.FTZ R116, R179, R120, R116 ;  /* 0x00000078b3747223 */ /* 0x000fe20000010074 */
[----:B------:R-:W5:Y:S01]  /*d7c0*/  MUFU.EX2 R117, R117 ;  /* 0x0000007500757308 */ /* 0x000f620000000800 */
[----:B------:R-:W-:Y:S01]  /*d7d0*/  FFMA.FTZ R119, R181, R119, R112 ;  /* 0x00000077b5777223 */ /* 0x000fe20000010070 */
[----:B------:R-:W-:Y:S01]  /*d7e0*/  FFMA.FTZ R118, R180, R118, R111 ;  /* 0x00000076b4767223 */ /* 0x000fe2000001006f */
[----:B------:R-:W-:Y:S01]  /*d7f0*/  FADD.FTZ R115, R115, R116 ;  /* 0x0000007473737221 */ /* 0x000fe20000010000 */
[----:B------:R-:W-:Y:S01]  /*d800*/  FFMA.FTZ R173, R168, UR12, -R145 ;  /* 0x0000000ca8ad7c23 */ /* 0x000fe20008010891 */
[C---:B--2---:R-:W-:Y:S01]  /*d810*/  HMMA.16816.F32.BF16 R192, R28.reuse, R24, R192 ;  /* 0x000000181cc0723c */ /* 0x044fe200000418c0 */
[----:B------:R-:W-:Y:S01]  /*d820*/  FADD.FTZ R110, R110, R119 ;  /* 0x000000776e6e7221 */ /* 0x000fe20000010000 */
[----:B------:R-:W-:Y:S01]  /*d830*/  FADD.FTZ R118, R109, R118 ;  /* 0x000000766d767221 */ /* 0x000fe20000010000 */
[----:B------:R-:W-:Y:S01]  /*d840*/  MUFU.EX2 R45, R45 ;  /* 0x0000002d002d7308 */ /* 0x000fe20000000800 */
[----:B-1----:R-:W-:Y:S01]  /*d850*/  F2FP.BF16.F32.PACK_AB R15, R2, R105 ;  /* 0x00000069020f723e */ /* 0x002fe200000010ff */
[----:B------:R-:W-:Y:S01]  /*d860*/  FADD.FTZ R114, R114, R115 ;  /* 0x0000007372727221 */ /* 0x000fe20000010000 */
[----:B------:R-:W-:Y:S01]  /*d870*/  HMMA.16816.F32.BF16 R188, R28, R26, R188 ;  /* 0x0000001a1cbc723c */ /* 0x000fe200000418bc */
[----:B------:R-:W-:Y:S01]  /*d880*/  FADD.FTZ R113, R113, R110 ;  /* 0x0000006e71717221 */ /* 0x000fe20000010000 */
[----:B------:R-:W-:Y:S01]  /*d890*/  FADD.FTZ R107, R107, R118 ;  /* 0x000000766b6b7221 */ /* 0x000fe20000010000 */
[----:B------:R-:W-:Y:S01]  /*d8a0*/  FADD.FTZ R101, R101, R114 ;  /* 0x0000007265657221 */ /* 0x000fe20000010000 */
[----:B------:R-:W-:Y:S01]  /*d8b0*/  FFMA.FTZ R169, R169, UR12, -R132 ;  /* 0x0000000ca9a97c23 */ /* 0x000fe20008010884 */
[----:B------:R-:W1:Y:S01]  /*d8c0*/  MUFU.EX2 R40, R40 ;  /* 0x0000002800287308 */ /* 0x000e620000000800 */
[-C--:B-----5:R-:W-:Y:S01]  /*d8d0*/  FMUL.FTZ R218, R218, R117.reuse ;  /* 0x00000075dada7220 */ /* 0x0a0fe20000410000 */
[-C--:B------:R-:W-:Y:S01]  /*d8e0*/  FMUL.FTZ R219, R219, R117.reuse ;  /* 0x00000075dbdb7220 */ /* 0x080fe20000410000 */
[-C--:B------:R-:W-:Y:S01]  /*d8f0*/  FMUL.FTZ R214, R214, R117.reuse ;  /* 0x00000075d6d67220 */ /* 0x080fe20000410000 */
[-C--:B------:R-:W-:Y:S01]  /*d900*/  FMUL.FTZ R215, R215, R117.reuse ;  /* 0x00000075d7d77220 */ /* 0x080fe20000410000 */
[-C--:B------:R-:W-:Y:S01]  /*d910*/  FMUL.FTZ R210, R210, R117.reuse ;  /* 0x00000075d2d27220 */ /* 0x080fe20000410000 */
[-C--:B------:R-:W-:Y:S01]  /*d920*/  FMUL.FTZ R211, R211, R117.reuse ;  /* 0x00000075d3d37220 */ /* 0x080fe20000410000 */
[-C--:B------:R-:W-:Y:S01]  /*d930*/  FMUL.FTZ R206, R206, R117.reuse ;  /* 0x00000075cece7220 */ /* 0x080fe20000410000 */
[-C--:B------:R-:W-:Y:S01]  /*d940*/  FMUL.FTZ R207, R207, R117.reuse ;  /* 0x00000075cfcf7220 */ /* 0x080fe20000410000 */
[C---:B------:R-:W-:Y:S01]  /*d950*/  HMMA.16816.F32.BF16 R216, R12.reuse, R24, R216 ;  /* 0x000000180cd8723c */ /* 0x040fe200000418d8 */
[----:B------:R-:W-:Y:S01]  /*d960*/  MUFU.EX2 R3, R3 ;  /* 0x0000000300037308 */ /* 0x000fe20000000800 */
[----:B------:R-:W-:Y:S01]  /*d970*/  FFMA.FTZ R117, R183, R117, R108 ;  /* 0x00000075b7757223 */ /* 0x000fe2000001006c */
[----:B------:R-:W-:Y:S01]  /*d980*/  FADD.FTZ R72, R72, R113 ;  /* 0x0000007148487221 */ /* 0x000fe20000010000 */
[----:B------:R-:W-:Y:S01]  /*d990*/  FADD.FTZ R44, R44, R107 ;  /* 0x0000006b2c2c7221 */ /* 0x000fe20000010000 */
[----:B------:R-:W-:Y:S01]  /*d9a0*/  FFMA.FTZ R153, R153, UR12, -R132 ;  /* 0x0000000c99997c23 */ /* 0x000fe20008010884 */
[C---:B------:R-:W-:Y:S01]  /*d9b0*/  HMMA.16816.F32.BF16 R212, R12.reuse, R26, R212 ;  /* 0x0000001a0cd4723c */ /* 0x040fe200000418d4 */
[----:B------:R-:W-:Y:S01]  /*d9c0*/  LDSM.16.MT88.4 R24, [R239+0x4800] ;  /* 0x00480000ef18783b */ /* 0x000fe20000004200 */
[----:B-1----:R-:W-:Y:S01]  /*d9d0*/  F2FP.BF16.F32.PACK_AB R38, R40, R45 ;  /* 0x0000002d2826723e */ /* 0x002fe200000010ff */
[----:B------:R-:W1:Y:S01]  /*d9e0*/  MUFU.EX2 R0, R0 ;  /* 0x0000000000007308 */ /* 0x000e620000000800 */
[----:B------:R-:W-:Y:S01]  /*d9f0*/  FADD.FTZ R106, R106, R117 ;  /* 0x000000756a6a7221 */ /* 0x000fe20000010000 */
[----:B------:R-:W-:Y:S01]  /*da00*/  FADD.FTZ R47, R47, R44 ;  /* 0x0000002c2f2f7221 */ /* 0x000fe20000010000 */
[C---:B---3--:R-:W-:Y:S01]  /*da10*/  HMMA.16816.F32.BF16 R208, R12.reuse, R20, R208 ;  /* 0x000000140cd0723c */ /* 0x048fe200000418d0 */
[----:B------:R-:W-:Y:S01]  /*da20*/  FFMA.FTZ R151, R151, UR12, -R132 ;  /* 0x0000000c97977c23 */ /* 0x000fe20008010884 */
[----:B------:R-:W-:Y:S01]  /*da30*/  FADD.FTZ R105, R105, R106 ;  /* 0x0000006a69697221 */ /* 0x000fe20000010000 */
[----:B------:R-:W-:Y:S01]  /*da40*/  FADD.FTZ R42, R42, R47 ;  /* 0x0000002f2a2a7221 */ /* 0x000fe20000010000 */
[----:B------:R-:W-:Y:S01]  /*da50*/  FFMA.FTZ R168, R147, UR12, -R132 ;  /* 0x0000000c93a87c23 */ /* 0x000fe20008010884 */
[----:B------:R-:W-:Y:S01]  /*da60*/  MUFU.EX2 R121, R121 ;  /* 0x0000007900797308 */ /* 0x000fe20000000800 */
[----:B------:R-:W-:Y:S01]  /*da70*/  HMMA.16816.F32.BF16 R204, R12, R22, R204 ;  /* 0x000000160ccc723c */ /* 0x000fe200000418cc */
[----:B------:R-:W2:Y:S01]  /*da80*/  LDSM.16.MT88.4 R12, [R234+0x4400] ;  /* 0x00440000ea0c783b */ /* 0x000ea20000004200 */
[----:B------:R-:W-:Y:S01]  /*da90*/  FADD.FTZ R2, R2, R105 ;  /* 0x0000006902027221 */ /* 0x000fe20000010000 */
[----:B------:R-:W-:Y:S01]  /*daa0*/  FADD.FTZ R45, R45, R42 ;  /* 0x0000002a2d2d7221 */ /* 0x000fe20000010000 */
[--C-:B------:R-:W-:Y:S01]  /*dab0*/  FFMA.FTZ R137, R137, UR12, -R132.reuse ;  /* 0x0000000c89897c23 */ /* 0x100fe20008010884 */
[----:B------:R-:W-:Y:S01]  /*dac0*/  FFMA.FTZ R135, R135, UR12, -R132 ;  /* 0x0000000c87877c23 */ /* 0x000fe20008010884 */
[C---:B------:R-:W-:Y:S01]  /*dad0*/  HMMA.16816.F32.BF16 R200, R28.reuse, R20, R200 ;  /* 0x000000141cc8723c */ /* 0x040fe200000418c8 */
[----:B------:R-:W3:Y:S01]  /*dae0*/  MUFU.EX2 R126, R126 ;  /* 0x0000007e007e7308 */ /* 0x000ee20000000800 */
[----:B-1----:R-:W-:Y:S01]  /*daf0*/  F2FP.BF16.F32.PACK_AB R37, R0, R3 ;  /* 0x000000030025723e */ /* 0x002fe200000010ff */
[----:B------:R-:W-:Y:S01]  /*db00*/  FADD.FTZ R3, R3, R2 ;  /* 0x0000000203037221 */ /* 0x000fe20000010000 */
[----:B------:R-:W-:Y:S01]  /*db10*/  FADD.FTZ R40, R40, R45 ;  /* 0x0000002d28287221 */ /* 0x000fe20000010000 */
[----:B------:R-:W-:Y:S01]  /*db20*/  MOV R9, R102 ;  /* 0x0000006600097202 */ /* 0x000fe20000000f00 */
[----:B------:R-:W-:Y:S01]  /*db30*/  HMMA.16816.F32.BF16 R196, R28, R22, R196 ;  /* 0x000000161cc4723c */ /* 0x000fe200000418c4 */
[----:B------:R-:W1:Y:S01]  /*db40*/  LDSM.16.MT88.4 R20, [R234+0x4800] ;  /* 0x00480000ea14783b */ /* 0x000e620000004200 */
[----:B------:R-:W-:Y:S01]  /*db50*/  FADD.FTZ R0, R0, R3 ;  /* 0x0000000300007221 */ /* 0x000fe20000010000 */
[----:B------:R-:W-:Y:S01]  /*db60*/  MUFU.EX2 R43, R43 ;  /* 0x0000002b002b7308 */ /* 0x000fe20000000800 */
[----:B------:R-:W-:-:S02]  /*db70*/  MOV R5, R103 ;  /* 0x0000006700057202 */ /* 0x000fc40000000f00 */
[----:B------:R-:W-:Y:S02]  /*db80*/  @P0 MOV R9, R102 ;  /* 0x0000006600090202 */ /* 0x000fe40000000f00 */
[----:B------:R-:W-:-:S03]  /*db90*/  @P0 MOV R5, R103 ;  /* 0x0000006700050202 */ /* 0x000fc60000000f00 */
[----:B------:R-:W5:Y:S01]  /*dba0*/  MUFU.EX2 R34, R34 ;  /* 0x0000002200227308 */ /* 0x000f620000000800 */
[----:B---3--:R-:W-:Y:S01]  /*dbb0*/  F2FP.BF16.F32.PACK_AB R39, R126, R121 ;  /* 0x000000797e27723e */ /* 0x008fe200000010ff */
[----:B------:R-:W-:-:S04]  /*dbc0*/  FADD.FTZ R121, R121, R0 ;  /* 0x0000000079797221 */ /* 0x000fc80000010000 */
[----:B------:R-:W-:Y:S02]  /*dbd0*/  FADD.FTZ R121, R126, R121 ;  /* 0x000000797e797221 */ /* 0x000fe40000010000 */
[C---:B----4-:R-:W-:Y:S01]  /*dbe0*/  HMMA.16816.F32.BF16 R216, R36.reuse, R16, R216 ;  /* 0x0000001024d8723c */ /* 0x050fe200000418d8 */
[----:B------:R-:W-:Y:S05]  /*dbf0*/  MUFU.EX2 R41, R41 ;  /* 0x0000002900297308 */ /* 0x000fea0000000800 */
[C---:B------:R-:W-:Y:S03]  /*dc00*/  HMMA.16816.F32.BF16 R212, R36.reuse, R18, R212 ;  /* 0x0000001224d4723c */ /* 0x040fe600000418d4 */
[----:B------:R-:W3:Y:S01]  /*dc10*/  MUFU.EX2 R32, R32 ;  /* 0x0000002000207308 */ /* 0x000ee20000000800 */
[C---:B-----5:R-:W-:Y:S01]  /*dc20*/  F2FP.BF16.F32.PACK_AB R28, R34.reuse, R43 ;  /* 0x0000002b221c723e */ /* 0x060fe200000010ff */
[----:B------:R-:W-:Y:S01]  /*dc30*/  FADD.FTZ R43, R43, R40 ;  /* 0x000000282b2b7221 */ /* 0x000fe20000010000 */
[----:B--2---:R-:W-:Y:S03]  /*dc40*/  HMMA.16816.F32.BF16 R208, R36, R12, R208 ;  /* 0x0000000c24d0723c */ /* 0x004fe600000418d0 */
[----:B------:R-:W-:-:S02]  /*dc50*/  FADD.FTZ R34, R34, R43 ;  /* 0x0000002b22227221 */ /* 0x000fc40000010000 */
[----:B------:R-:W-:Y:S01]  /*dc60*/  MUFU.EX2 R136, R136 ;  /* 0x0000008800887308 */ /* 0x000fe20000000800 */
[----:B------:R-:W-:Y:S07]  /*dc70*/  HMMA.16816.F32.BF16 R204, R36, R14, R204 ;  /* 0x0000000e24cc723c */ /* 0x000fee00000418cc */
[----:B------:R-:W2:Y:S01]  /*dc80*/  MUFU.EX2 R139, R139 ;  /* 0x0000008b008b7308 */ /* 0x000ea20000000800 */
[----:B------:R-:W-:Y:S01]  /*dc90*/  F2FP.BF16.F32.PACK_AB R36, R99, R100 ;  /* 0x000000646324723e */ /* 0x000fe200000010ff */
[----:B------:R-:W-:Y:S01]  /*dca0*/  FADD.FTZ R100, R100, R101 ;  /* 0x0000006564647221 */ /* 0x000fe20000010000 */
[----:B------:R-:W-:Y:S01]  /*dcb0*/  F2FP.BF16.F32.PACK_AB R37, R70, R71 ;  /* 0x000000474625723e */ /* 0x000fe200000010ff */
[----:B------:R-:W-:Y:S01]  /*dcc0*/  FADD.FTZ R71, R71, R72 ;  /* 0x0000004847477221 */ /* 0x000fe20000010000 */
[----:B------:R-:W-:Y:S01]  /*dcd0*/  F2FP.BF16.F32.PACK_AB R38, R97, R98 ;  /* 0x000000626126723e */ /* 0x000fe200000010ff */
[----:B------:R-:W-:Y:S01]  /*dce0*/  FADD.FTZ R99, R99, R100 ;  /* 0x0000006463637221 */ /* 0x000fe20000010000 */
[----:B------:R-:W-:Y:S01]  /*dcf0*/  F2FP.BF16.F32.PACK_AB R39, R68, R69 ;  /* 0x000000454427723e */ /* 0x000fe200000010ff */
[----:B------:R-:W-:Y:S01]  /*dd00*/  MUFU.EX2 R143, R143 ;  /* 0x0000008f008f7308 */ /* 0x000fe20000000800 */
[----:B---3--:R-:W-:Y:S01]  /*dd10*/  F2FP.BF16.F32.PACK_AB R30, R32, R41 ;  /* 0x00000029201e723e */ /* 0x008fe200000010ff */
[----:B------:R-:W-:Y:S01]  /*dd20*/  FADD.FTZ R70, R70, R71 ;  /* 0x0000004746467221 */ /* 0x000fe20000010000 */
[----:B------:R-:W-:Y:S01]  /*dd30*/  FADD.FTZ R98, R98, R99 ;  /* 0x0000006362627221 */ /* 0x000fe20000010000 */
[----:B------:R-:W-:-:S02]  /*dd40*/  FADD.FTZ R41, R41, R34 ;  /* 0x0000002229297221 */ /* 0x000fc40000010000 */
[C---:B------:R-:W-:Y:S01]  /*dd50*/  HMMA.16816.F32.BF16 R192, R36.reuse, R16, R192 ;  /* 0x0000001024c0723c */ /* 0x040fe200000418c0 */
[----:B------:R-:W-:Y:S01]  /*dd60*/  FADD.FTZ R69, R69, R70 ;  /* 0x0000004645457221 */ /* 0x000fe20000010000 */
[----:B------:R-:W3:Y:S01]  /*dd70*/  MUFU.EX2 R140, R140 ;  /* 0x0000008c008c7308 */ /* 0x000ee20000000800 */
[----:B--2---:R-:W-:Y:S01]  /*dd80*/  F2FP.BF16.F32.PACK_AB R29, R139, R136 ;  /* 0x000000888b1d723e */ /* 0x004fe200000010ff */
[----:B------:R-:W-:Y:S01]  /*dd90*/  FADD.FTZ R97, R97, R98 ;  /* 0x0000006261617221 */ /* 0x000fe20000010000 */
[----:B------:R-:W-:Y:S01]  /*dda0*/  FADD.FTZ R68, R68, R69 ;  /* 0x0000004544447221 */ /* 0x000fe20000010000 */
[C---:B------:R-:W-:Y:S01]  /*ddb0*/  HMMA.16816.F32.BF16 R188, R36.reuse, R18, R188 ;  /* 0x0000001224bc723c */ /* 0x040fe200000418bc */
[----:B------:R-:W2:Y:S01]  /*ddc0*/  LDSM.16.MT88.4 R16, [R239+0x4c00] ;  /* 0x004c0000ef10783b */ /* 0x000ea20000004200 */
[----:B------:R-:W-:Y:S01]  /*ddd0*/  FADD.FTZ R136, R136, R121 ;  /* 0x0000007988887221 */ /* 0x000fe20000010000 */
[----:B------:R-:W-:Y:S01]  /*dde0*/  FADD.FTZ R32, R32, R41 ;  /* 0x0000002920207221 */ /* 0x000fe20000010000 */
[----:B------:R-:W-:Y:S02]  /*ddf0*/  MUFU.EX2 R65, R65 ;  /* 0x0000004100417308 */ /* 0x000fe40000000800 */
[----:B------:R-:W-:Y:S01]  /*de00*/  HMMA.16816.F32.BF16 R200, R36, R12, R200 ;  /* 0x0000000c24c8723c */ /* 0x000fe200000418c8 */
[----:B------:R-:W-:-:S05]  /*de10*/  FADD.FTZ R136, R139, R136 ;  /* 0x000000888b887221 */ /* 0x000fca0000010000 */
[----:B------:R-:W4:Y:S01]  /*de20*/  MUFU.EX2 R64, R64 ;  /* 0x0000004000407308 */ /* 0x000f220000000800 */
[----:B------:R-:W-:Y:S01]  /*de30*/  HMMA.16816.F32.BF16 R196, R36, R14, R196 ;  /* 0x0000000e24c4723c */ /* 0x000fe200000418c4 */
[----:B------:R-:W5:Y:S01]  /*de40*/  LDSM.16.MT88.4 R12, [R234+0x4c00] ;  /* 0x004c0000ea0c783b */ /* 0x000f620000004200 */
[----:B---3--:R-:W-:Y:S01]  /*de50*/  F2FP.BF16.F32.PACK_AB R31, R140, R143 ;  /* 0x0000008f8c1f723e */ /* 0x008fe200000010ff */
[----:B------:R-:W-:-:S04]  /*de60*/  FADD.FTZ R143, R143, R136 ;  /* 0x000000888f8f7221 */ /* 0x000fc80000010000 */
[----:B------:R-:W-:Y:S01]  /*de70*/  MUFU.EX2 R35, R35 ;  /* 0x0000002300237308 */ /* 0x000fe20000000800 */
[----:B------:R-:W-:Y:S01]  /*de80*/  F2FP.BF16.F32.PACK_AB R36, R95, R96 ;  /* 0x000000605f24723e */ /* 0x000fe200000010ff */
[C---:B------:R-:W-:Y:S01]  /*de90*/  HMMA.16816.F32.BF16 R216, R28.reuse, R24, R216 ;  /* 0x000000181cd8723c */ /* 0x040fe200000418d8 */
[----:B------:R-:W-:Y:S01]  /*dea0*/  F2FP.BF16.F32.PACK_AB R37, R66, R67 ;  /* 0x000000434225723e */ /* 0x000fe200000010ff */
[----:B------:R-:W-:Y:S01]  /*deb0*/  FADD.FTZ R96, R96, R97 ;  /* 0x0000006160607221 */ /* 0x000fe20000010000 */
[----:B------:R-:W-:Y:S01]  /*dec0*/  F2FP.BF16.F32.PACK_AB R38, R93, R94 ;  /* 0x0000005e5d26723e */ /* 0x000fe200000010ff */
[----:B------:R-:W-:Y:S01]  /*ded0*/  FADD.FTZ R67, R67, R68 ;  /* 0x0000004443437221 */ /* 0x000fe20000010000 */
[----:B------:R-:W-:Y:S01]  /*dee0*/  FADD.FTZ R143, R140, R143 ;  /* 0x0000008f8c8f7221 */ /* 0x000fe20000010000 */
[----:B------:R-:W3:Y:S01]  /*def0*/  MUFU.EX2 R8, R8 ;  /* 0x0000000800087308 */ /* 0x000ee20000000800 */
[----:B------:R-:W-:Y:S01]  /*df00*/  HMMA.16816.F32.BF16 R212, R28, R26, R212 ;  /* 0x0000001a1cd4723c */ /* 0x000fe200000418d4 */
[----:B----4-:R-:W-:Y:S01]  /*df10*/  F2FP.BF16.F32.PACK_AB R39, R64, R65 ;  /* 0x000000414027723e */ /* 0x010fe200000010ff */
[----:B------:R-:W-:Y:S01]  /*df20*/  FADD.FTZ R95, R95, R96 ;  /* 0x000000605f5f7221 */ /* 0x000fe20000010000 */
[----:B------:R-:W-:-:S03]  /*df30*/  FADD.FTZ R66, R66, R67 ;  /* 0x0000004342427221 */ /* 0x000fc60000010000 */
[----:B-1----:R-:W-:Y:S01]  /*df40*/  HMMA.16816.F32.BF16 R208, R28, R20, R208 ;  /* 0x000000141cd0723c */ /* 0x002fe200000418d0 */
[----:B------:R-:W-:Y:S01]  /*df50*/  MUFU.EX2 R33, R33 ;  /* 0x0000002100217308 */ /* 0x000fe20000000800 */
[----:B------:R-:W-:Y:S01]  /*df60*/  FADD.FTZ R94, R94, R95 ;  /* 0x0000005f5e5e7221 */ /* 0x000fe20000010000 */
[----:B------:R-:W-:-:S03]  /*df70*/  FADD.FTZ R65, R65, R66 ;  /* 0x0000004241417221 */ /* 0x000fc60000010000 */
[----:B------:R-:W-:Y:S01]  /*df80*/  HMMA.16816.F32.BF16 R204, R28, R22, R204 ;  /* 0x000000161ccc723c */ /* 0x000fe200000418cc */
[----:B------:R-:W-:Y:S01]  /*df90*/  FADD.FTZ R93, R93, R94 ;  /* 0x0000005e5d5d7221 */ /* 0x000fe20000010000 */
[----:B------:R-:W-:Y:S01]  /*dfa0*/  FADD.FTZ R64, R64, R65 ;  /* 0x0000004140407221 */ /* 0x000fe20000010000 */
[----:B------:R-:W1:Y:S03]  /*dfb0*/  MUFU.EX2 R4, R4 ;  /* 0x0000000400047308 */ /* 0x000e660000000800 */
[----:B------:R-:W-:Y:S01]  /*dfc0*/  HMMA.16816.F32.BF16 R192, R36, R24, R192 ;  /* 0x0000001824c0723c */ /* 0x000fe200000418c0 */
[----:B---3--:R-:W-:Y:S01]  /*dfd0*/  F2FP.BF16.F32.PACK_AB R28, R8, R35 ;  /* 0x00000023081c723e */ /* 0x008fe200000010ff */
[----:B------:R-:W-:-:S03]  /*dfe0*/  FADD.FTZ R35, R35, R32 ;  /* 0x0000002023237221 */ /* 0x000fc60000010000 */
[----:B------:R-:W-:Y:S01]  /*dff0*/  MUFU.EX2 R146, R146 ;  /* 0x0000009200927308 */ /* 0x000fe20000000800 */
[----:B------:R-:W-:Y:S01]  /*e000*/  HMMA.16816.F32.BF16 R188, R36, R26, R188 ;  /* 0x0000001a24bc723c */ /* 0x000fe200000418bc */
[----:B------:R-:W3:Y:S01]  /*e010*/  LDSM.16.MT88.4 R24, [R239+0x5000] ;  /* 0x00500000ef18783b */ /* 0x000ee20000004200 */
[----:B------:R-:W-:-:S04]  /*e020*/  FADD.FTZ R8, R8, R35 ;  /* 0x0000002308087221 */ /* 0x000fc80000010000 */
[----:B------:R-:W-:Y:S01]  /*e030*/  HMMA.16816.F32.BF16 R200, R36, R20, R200 ;  /* 0x0000001424c8723c */ /* 0x000fe200000418c8 */
[----:B------:R-:W4:Y:S01]  /*e040*/  MUFU.EX2 R163, R163 ;  /* 0x000000a300a37308 */ /* 0x000f220000000800 */
[----:B-1----:R-:W-:Y:S01]  /*e050*/  F2FP.BF16.F32.PACK_AB R30, R4, R33 ;  /* 0x00000021041e723e */ /* 0x002fe200000010ff */
[----:B------:R-:W-:-:S03]  /*e060*/  FADD.FTZ R33, R33, R8 ;  /* 0x0000000821217221 */ /* 0x000fc60000010000 */
[----:B------:R-:W-:Y:S01]  /*e070*/  HMMA.16816.F32.BF16 R196, R36, R22, R196 ;  /* 0x0000001624c4723c */ /* 0x000fe200000418c4 */
[----:B------:R-:W1:Y:S01]  /*e080*/  LDSM.16.MT88.4 R20, [R234+0x5000] ;  /* 0x00500000ea14783b */ /* 0x000e620000004200 */
[----:B------:R-:W-:Y:S01]  /*e090*/  FADD.FTZ R33, R4, R33 ;  /* 0x0000002104217221 */ /* 0x000fe20000010000 */
[----:B------:R-:W-:Y:S04]  /*e0a0*/  MUFU.EX2 R167, R167 ;  /* 0x000000a700a77308 */ /* 0x000fe80000000800 */
[--C-:B------:R-:W-:Y:S01]  /*e0b0*/  FFMA.FTZ R36, R166, UR12, -R145.reuse ;  /* 0x0000000ca6247c23 */ /* 0x100fe20008010891 */
[--C-:B------:R-:W-:Y:S01]  /*e0c0*/  FFMA.FTZ R37, R221, UR12, -R132.reuse ;  /* 0x0000000cdd257c23 */ /* 0x100fe20008010884 */
[--C-:B------:R-:W-:Y:S01]  /*e0d0*/  FFMA.FTZ R38, R187, UR12, -R132.reuse ;  /* 0x0000000cbb267c23 */ /* 0x100fe20008010884 */
[--C-:B------:R-:W-:Y:S01]  /*e0e0*/  FFMA.FTZ R39, R185, UR12, -R132.reuse ;  /* 0x0000000cb9277c23 */ /* 0x100fe20008010884 */
[----:B------:R-:W2:Y:S01]  /*e0f0*/  MUFU.EX2 R152, R152 ;  /* 0x0000009800987308 */ /* 0x000ea20000000800 */
[----:B----4-:R-:W-:Y:S01]  /*e100*/  F2FP.BF16.F32.PACK_AB R29, R163, R146 ;  /* 0x00000092a31d723e */ /* 0x010fe200000010ff */
[--C-:B------:R-:W-:Y:S01]  /*e110*/  FFMA.FTZ R166, R175, UR12, -R132.reuse ;  /* 0x0000000cafa67c23 */ /* 0x100fe20008010884 */
[--C-:B------:R-:W-:Y:S01]  /*e120*/  FFMA.FTZ R185, R160, UR12, -R145.reuse ;  /* 0x0000000ca0b97c23 */ /* 0x100fe20008010891 */
[----:B------:R-:W-:Y:S01]  /*e130*/  FFMA.FTZ R175, R164, UR12, -R145 ;  /* 0x0000000ca4af7c23 */ /* 0x000fe20008010891 */
[--C-:B------:R-:W-:Y:S01]  /*e140*/  FFMA.FTZ R160, R165, UR12, -R132.reuse ;  /* 0x0000000ca5a07c23 */ /* 0x100fe20008010884 */
[--C-:B------:R-:W-:Y:S01]  /*e150*/  FFMA.FTZ R165, R177, UR12, -R132.reuse ;  /* 0x0000000cb1a57c23 */ /* 0x100fe20008010884 */
[--C-:B------:R-:W-:Y:S01]  /*e160*/  FFMA.FTZ R164, R171, UR12, -R132.reuse ;  /* 0x0000000caba47c23 */ /* 0x100fe20008010884 */
[----:B------:R-:W-:Y:S01]  /*e170*/  MUFU.EX2 R63, R63 ;  /* 0x0000003f003f7308 */ /* 0x000fe20000000800 */
[----:B------:R-:W-:Y:S01]  /*e180*/  FADD.FTZ R146, R146, R143 ;  /* 0x0000008f92927221 */ /* 0x000fe20000010000 */
[--C-:B------:R-:W-:Y:S01]  /*e190*/  FFMA.FTZ R171, R148, UR12, -R145.reuse ;  /* 0x0000000c94ab7c23 */ /* 0x100fe20008010891 */
[----:B------:R-:W-:Y:S01]  /*e1a0*/  FFMA.FTZ R148, R155, UR12, -R132 ;  /* 0x0000000c9b947c23 */ /* 0x000fe20008010884 */
[----:B------:R-:W-:Y:S01]  /*e1b0*/  FFMA.FTZ R145, R138, UR12, -R145 ;  /* 0x0000000c8a917c23 */ /* 0x000fe20008010891 */
[----:B------:R-:W-:Y:S01]  /*e1c0*/  FADD.FTZ R146, R163, R146 ;  /* 0x00000092a3927221 */ /* 0x000fe20000010000 */
[--C-:B------:R-:W-:Y:S01]  /*e1d0*/  FFMA.FTZ R138, R141, UR12, -R132.reuse ;  /* 0x0000000c8d8a7c23 */ /* 0x100fe20008010884 */
[----:B------:R-:W-:Y:S01]  /*e1e0*/  FFMA.FTZ R132, R131, UR12, -R132 ;  /* 0x0000000c83847c23 */ /* 0x000fe20008010884 */
[----:B------:R-:W4:Y:S01]  /*e1f0*/  MUFU.EX2 R62, R62 ;  /* 0x0000003e003e7308 */ /* 0x000f220000000800 */
[----:B--2---:R-:W-:Y:S01]  /*e200*/  F2FP.BF16.F32.PACK_AB R31, R152, R167 ;  /* 0x000000a7981f723e */ /* 0x004fe200000010ff */
[----:B------:R-:W-:Y:S01]  /*e210*/  FADD.FTZ R167, R167, R146 ;  /* 0x00000092a7a77221 */ /* 0x000fe20000010000 */
[----:B------:R-:W-:-:S03]  /*e220*/  FFMA.FTZ R131, R124, UR12, -R127 ;  /* 0x0000000c7c837c23 */ /* 0x000fc6000801087f */
[----:B------:R-:W-:Y:S02]  /*e230*/  FADD.FTZ R152, R152, R167 ;  /* 0x000000a798987221 */ /* 0x000fe40000010000 */
[----:B------:R-:W-:Y:S01]  /*e240*/  MUFU.EX2 R61, R61 ;  /* 0x0000003d003d7308 */ /* 0x000fe20000000800 */
[C---:B------:R-:W-:Y:S06]  /*e250*/  HMMA.16816.F32.BF16 R216, R28.reuse, R16, R216 ;  /* 0x000000101cd8723c */ /* 0x040fec00000418d8 */
[C---:B------:R-:W-:Y:S01]  /*e260*/  HMMA.16816.F32.BF16 R212, R28.reuse, R18, R212 ;  /* 0x000000121cd4723c */ /* 0x040fe200000418d4 */
[----:B------:R-:W2:Y:S05]  /*e270*/  MUFU.EX2 R60, R60 ;  /* 0x0000003c003c7308 */ /* 0x000eaa0000000800 */
[C---:B-----5:R-:W-:Y:S03]  /*e280*/  HMMA.16816.F32.BF16 R208, R28.reuse, R12, R208 ;  /* 0x0000000c1cd0723c */ /* 0x060fe600000418d0 */
[----:B------:R-:W-:Y:S03]  /*e290*/  MUFU.EX2 R128, R128 ;  /* 0x0000008000807308 */ /* 0x000fe60000000800 */
[----:B------:R-:W-:Y:S05]  /*e2a0*/  HMMA.16816.F32.BF16 R204, R28, R14, R204 ;  /* 0x0000000e1ccc723c */ /* 0x000fea00000418cc */
[----:B------:R-:W5:Y:S02]  /*e2b0*/  MUFU.EX2 R133, R133 ;  /* 0x0000008500857308 */ /* 0x000f640000000800 */
[----:B------:R-:W-:Y:S01]  /*e2c0*/  F2FP.BF16.F32.PACK_AB R28, R91, R92 ;  /* 0x0000005c5b1c723e */ /* 0x000fe200000010ff */
[----:B------:R-:W-:Y:S01]  /*e2d0*/  FADD.FTZ R92, R92, R93 ;  /* 0x0000005d5c5c7221 */ /* 0x000fe20000010000 */
[----:B----4-:R-:W-:Y:S01]  /*e2e0*/  F2FP.BF16.F32.PACK_AB R29, R62, R63 ;  /* 0x0000003f3e1d723e */ /* 0x010fe200000010ff */
[----:B------:R-:W-:Y:S01]  /*e2f0*/  FADD.FTZ R63, R63, R64 ;  /* 0x000000403f3f7221 */ /* 0x000fe20000010000 */
[----:B------:R-:W-:Y:S01]  /*e300*/  F2FP.BF16.F32.PACK_AB R30, R89, R90 ;  /* 0x0000005a591e723e */ /* 0x000fe200000010ff */
[----:B------:R-:W-:Y:S01]  /*e310*/  FADD.FTZ R91, R91, R92 ;  /* 0x0000005c5b5b7221 */ /* 0x000fe20000010000 */
[----:B------:R-:W-:Y:S01]  /*e320*/  MUFU.EX2 R134, R134 ;  /* 0x0000008600867308 */ /* 0x000fe20000000800 */
[----:B--2---:R-:W-:Y:S01]  /*e330*/  F2FP.BF16.F32.PACK_AB R31, R60, R61 ;  /* 0x0000003d3c1f723e */ /* 0x004fe200000010ff */
[----:B------:R-:W-:Y:S01]  /*e340*/  FADD.FTZ R62, R62, R63 ;  /* 0x0000003f3e3e7221 */ /* 0x000fe20000010000 */
[----:B------:R-:W-:-:S03]  /*e350*/  FADD.FTZ R90, R90, R91 ;  /* 0x0000005b5a5a7221 */ /* 0x000fc60000010000 */
[----:B------:R-:W-:Y:S01]  /*e360*/  FADD.FTZ R61, R61, R62 ;  /* 0x0000003e3d3d7221 */ /* 0x000fe20000010000 */
[----:B------:R-:W-:Y:S01]  /*e370*/  FADD.FTZ R89, R89, R90 ;  /* 0x0000005a59597221 */ /* 0x000fe20000010000 */
[----:B------:R-:W2:Y:S01]  /*e380*/  MUFU.EX2 R149, R149 ;  /* 0x0000009500957308 */ /* 0x000ea20000000800 */
[----:B------:R-:W-:Y:S01]  /*e390*/  HMMA.16816.F32.BF16 R192, R28, R16, R192 ;  /* 0x000000101cc0723c */ /* 0x000fe200000418c0 */
[----:B------:R-:W-:-:S05]  /*e3a0*/  FADD.FTZ R60, R60, R61 ;  /* 0x0000003d3c3c7221 */ /* 0x000fca0000010000 */
[----:B------:R-:W-:Y:S01]  /*e3b0*/  HMMA.16816.F32.BF16 R188, R28, R18, R188 ;  /* 0x000000121cbc723c */ /* 0x000fe200000418bc */
[----:B------:R-:W-:Y:S01]  /*e3c0*/  MUFU.EX2 R37, R37 ;  /* 0x0000002500257308 */ /* 0x000fe20000000800 */
[----:B-----5:R-:W-:Y:S01]  /*e3d0*/  F2FP.BF16.F32.PACK_AB R16, R133, R128 ;  /* 0x000000808510723e */ /* 0x020fe200000010ff */
[----:B------:R-:W-:-:S03]  /*e3e0*/  FADD.FTZ R128, R128, R33 ;  /* 0x0000002180807221 */ /* 0x000fc60000010000 */
[C---:B------:R-:W-:Y:S01]  /*e3f0*/  HMMA.16816.F32.BF16 R200, R28.reuse, R12, R200 ;  /* 0x0000000c1cc8723c */ /* 0x040fe200000418c8 */
[----:B------:R-:W-:Y:S02]  /*e400*/  FADD.FTZ R133, R133, R128 ;  /* 0x0000008085857221 */ /* 0x000fe40000010000 */
[----:B------:R-:W4:Y:S01]  /*e410*/  MUFU.EX2 R38, R38 ;  /* 0x0000002600267308 */ /* 0x000f220000000800 */
[C---:B--2---:R-:W-:Y:S01]  /*e420*/  F2FP.BF16.F32.PACK_AB R18, R149.reuse, R134 ;  /* 0x000000869512723e */ /* 0x044fe200000010ff */
[----:B------:R-:W-:Y:S01]  /*e430*/  FADD.FTZ R134, R134, R133 ;  /* 0x0000008586867221 */ /* 0x000fe20000010000 */
[----:B------:R-:W-:Y:S01]  /*e440*/  HMMA.16816.F32.BF16 R196, R28, R14, R196 ;  /* 0x0000000e1cc4723c */ /* 0x000fe200000418c4 */
[----:B------:R-:W2:Y:S02]  /*e450*/  LDSM.16.MT88.4 R12, [R239+0x5400] ;  /* 0x00540000ef0c783b */ /* 0x000ea40000004200 */
[----:B------:R-:W-:Y:S02]  /*e460*/  FADD.FTZ R149, R149, R134 ;  /* 0x0000008695957221 */ /* 0x000fe40000010000 */
[----:B------:R-:W-:Y:S02]  /*e470*/  MUFU.EX2 R39, R39 ;  /* 0x0000002700277308 */ /* 0x000fe40000000800 */
[----:B------:R-:W-:Y:S01]  /*e480*/  F2FP.BF16.F32.PACK_AB R28, R87, R88 ;  /* 0x00000058571c723e */ /* 0x000fe200000010ff */
[----:B------:R-:W-:Y:S01]  /*e490*/  FADD.FTZ R88, R88, R89 ;  /* 0x0000005958587221 */ /* 0x000fe20000010000 */
[----:B------:R-:W-:-:S03]  /*e4a0*/  F2FP.BF16.F32.PACK_AB R30, R85, R86 ;  /* 0x00000056551e723e */ /* 0x000fc600000010ff */
[----:B------:R-:W-:Y:S01]  /*e4b0*/  FADD.FTZ R87, R87, R88 ;  /* 0x0000005857577221 */ /* 0x000fe20000010000 */
[----:B------:R-:W5:Y:S01]  /*e4c0*/  MUFU.EX2 R166, R166 ;  /* 0x000000a600a67308 */ /* 0x000f620000000800 */
[----:B----4-:R-:W-:Y:S01]  /*e4d0*/  F2FP.BF16.F32.PACK_AB R17, R38, R37 ;  /* 0x000000252611723e */ /* 0x010fe200000010ff */
[----:B------:R-:W-:Y:S01]  /*e4e0*/  FADD.FTZ R37, R37, R152 ;  /* 0x0000009825257221 */ /* 0x000fe20000010000 */
[----:B------:R-:W-:-:S03]  /*e4f0*/  FADD.FTZ R86, R86, R87 ;  /* 0x0000005756567221 */ /* 0x000fc60000010000 */
[----:B------:R-:W-:Y:S01]  /*e500*/  FADD.FTZ R38, R38, R37 ;  /* 0x0000002526267221 */ /* 0x000fe20000010000 */
[----:B------:R-:W-:Y:S01]  /*e510*/  FADD.FTZ R85, R85, R86 ;  /* 0x0000005655557221 */ /* 0x000fe20000010000 */
[----:B------:R-:W-:Y:S08]  /*e520*/  MUFU.EX2 R59, R59 ;  /* 0x0000003b003b7308 */ /* 0x000ff00000000800 */
[----:B------:R-:W4:Y:S01]  /*e530*/  MUFU.EX2 R58, R58 ;  /* 0x0000003a003a7308 */ /* 0x000f220000000800 */
[----:B-----5:R-:W-:Y:S01]  /*e540*/  F2FP.BF16.F32.PACK_AB R19, R166, R39 ;  /* 0x00000027a613723e */ /* 0x020fe200000010ff */
[----:B------:R-:W-:-:S04]  /*e550*/  FADD.FTZ R39, R39, R38 ;  /* 0x0000002627277221 */ /* 0x000fc80000010000 */
[----:B------:R-:W-:Y:S02]  /*e560*/  FADD.FTZ R39, R166, R39 ;  /* 0x00000027a6277221 */ /* 0x000fe40000010000 */
[----:B------:R-:W-:Y:S01]  /*e570*/  MUFU.EX2 R57, R57 ;  /* 0x0000003900397308 */ /* 0x000fe20000000800 */
[C---:B---3--:R-:W-:Y:S06]  /*e580*/  HMMA.16816.F32.BF16 R216, R16.reuse, R24, R216 ;  /* 0x0000001810d8723c */ /* 0x048fec00000418d8 */
[----:B------:R-:W-:Y:S01]  /*e590*/  HMMA.16816.F32.BF16 R212, R16, R26, R212 ;  /* 0x0000001a10d4723c */ /* 0x000fe200000418d4 */
[----:B------:R-:W3:Y:S01]  /*e5a0*/  MUFU.EX2 R56, R56 ;  /* 0x0000003800387308 */ /* 0x000ee20000000800 */
[----:B----4-:R-:W-:Y:S01]  /*e5b0*/  F2FP.BF16.F32.PACK_AB R29, R58, R59 ;  /* 0x0000003b3a1d723e */ /* 0x010fe200000010ff */
[----:B------:R-:W-:-:S03]  /*e5c0*/  FADD.FTZ R59, R59, R60 ;  /* 0x0000003c3b3b7221 */ /* 0x000fc60000010000 */
[C---:B-1----:R-:W-:Y:S01]  /*e5d0*/  HMMA.16816.F32.BF16 R208, R16.reuse, R20, R208 ;  /* 0x0000001410d0723c */ /* 0x042fe200000418d0 */
[----:B------:R-:W-:Y:S02]  /*e5e0*/  FADD.FTZ R58, R58, R59 ;  /* 0x0000003b3a3a7221 */ /* 0x000fe40000010000 */
[----:B------:R-:W-:Y:S03]  /*e5f0*/  MUFU.EX2 R142, R142 ;  /* 0x0000008e008e7308 */ /* 0x000fe60000000800 */
[----:B------:R-:W-:Y:S01]  /*e600*/  HMMA.16816.F32.BF16 R204, R16, R22, R204 ;  /* 0x0000001610cc723c */ /* 0x000fe200000418cc */
[----:B------:R-:W1:Y:S04]  /*e610*/  LDSM.16.MT88.4 R16, [R234+0x5400] ;  /* 0x00540000ea10783b */ /* 0x000e680000004200 */
[----:B------:R-:W4:Y:S01]  /*e620*/  MUFU.EX2 R161, R161 ;  /* 0x000000a100a17308 */ /* 0x000f220000000800 */
[----:B---3--:R-:W-:Y:S01]  /*e630*/  F2FP.BF16.F32.PACK_AB R31, R56, R57 ;  /* 0x00000039381f723e */ /* 0x008fe200000010ff */
[----:B------:R-:W-:-:S04]  /*e640*/  FADD.FTZ R57, R57, R58 ;  /* 0x0000003a39397221 */ /* 0x000fc80000010000 */
[----:B------:R-:W-:Y:S02]  /*e650*/  FADD.FTZ R56, R56, R57 ;  /* 0x0000003938387221 */ /* 0x000fe40000010000 */
[----:B------:R-:W-:Y:S01]  /*e660*/  MUFU.EX2 R154, R154 ;  /* 0x0000009a009a7308 */ /* 0x000fe20000000800 */
[C---:B------:R-:W-:Y:S06]  /*e670*/  HMMA.16816.F32.BF16 R192, R28.reuse, R24, R192 ;  /* 0x000000181cc0723c */ /* 0x040fec00000418c0 */
[----:B------:R-:W-:Y:S01]  /*e680*/  HMMA.16816.F32.BF16 R188, R28, R26, R188 ;  /* 0x0000001a1cbc723c */ /* 0x000fe200000418bc */
[----:B------:R-:W3:Y:S01]  /*e690*/  MUFU.EX2 R173, R173 ;  /* 0x000000ad00ad7308 */ /* 0x000ee20000000800 */
[----:B----4-:R-:W-:Y:S01]  /*e6a0*/  F2FP.BF16.F32.PACK_AB R24, R161, R142 ;  /* 0x0000008ea118723e */ /* 0x010fe200000010ff */
[----:B------:R-:W-:-:S03]  /*e6b0*/  FADD.FTZ R142, R142, R149 ;  /* 0x000000958e8e7221 */ /* 0x000fc60000010000 */
[C---:B------:R-:W-:Y:S01]  /*e6c0*/  HMMA.16816.F32.BF16 R200, R28.reuse, R20, R200 ;  /* 0x000000141cc8723c */ /* 0x040fe200000418c8 */
[----:B------:R-:W-:Y:S02]  /*e6d0*/  FADD.FTZ R161, R161, R142 ;  /* 0x0000008ea1a17221 */ /* 0x000fe40000010000 */
[----:B------:R-:W-:Y:S03]  /*e6e0*/  MUFU.EX2 R160, R160 ;  /* 0x000000a000a07308 */ /* 0x000fe60000000800 */
[----:B------:R-:W-:Y:S01]  /*e6f0*/  HMMA.16816.F32.BF16 R196, R28, R22, R196 ;  /* 0x000000161cc4723c */ /* 0x000fe200000418c4 */
[----:B------:R-:W4:Y:S04]  /*e700*/  LDSM.16.MT88.4 R20, [R239+0x5800] ;  /* 0x00580000ef14783b */ /* 0x000f280000004200 */
[----:B------:R-:W5:Y:S01]  /*e710*/  MUFU.EX2 R165, R165 ;  /* 0x000000a500a57308 */ /* 0x000f620000000800 */
[----:B------:R-:W4:Y:S01]  /*e720*/  LDSM.16.MT88.4 R28, [R234+0x5800] ;  /* 0x00580000ea1c783b */ /* 0x000f220000004200 */
[----:B---3--:R-:W-:Y:S01]  /*e730*/  F2FP.BF16.F32.PACK_AB R26, R173, R154 ;  /* 0x0000009aad1a723e */ /* 0x008fe200000010ff */
[----:B------:R-:W-:-:S04]  /*e740*/  FADD.FTZ R154, R154, R161 ;  /* 0x000000a19a9a7221 */ /* 0x000fc80000010000 */
[----:B------:R-:W-:Y:S01]  /*e750*/  FADD.FTZ R173, R173, R154 ;  /* 0x0000009aadad7221 */ /* 0x000fe20000010000 */
        /* <DEDUP_REMOVED lines=11> */
[C---:B--2---:R-:W-:Y:S06]  /*e810*/  HMMA.16816.F32.BF16 R216, R24.reuse, R12, R216 ;  /* 0x0000000c18d8723c */ /* 0x044fec00000418d8 */
[C---:B------:R-:W-:Y:S01]  /*e820*/  HMMA.16816.F32.BF16 R212, R24.reuse, R14, R212 ;  /* 0x0000000e18d4723c */ /* 0x040fe200000418d4 */
[----:B------:R-:W2:Y:S05]  /*e830*/  MUFU.EX2 R52, R52 ;  /* 0x0000003400347308 */ /* 0x000eaa0000000800 */
[C---:B-1----:R-:W-:Y:S03]  /*e840*/  HMMA.16816.F32.BF16 R208, R24.reuse, R16, R208 ;  /* 0x0000001018d0723c */ /* 0x042fe600000418d0 */
[----:B------:R-:W-:Y:S03]  /*e850*/  MUFU.EX2 R36, R36 ;  /* 0x0000002400247308 */ /* 0x000fe60000000800 */
[----:B------:R-:W-:Y:S05]  /*e860*/  HMMA.16816.F32.BF16 R204, R24, R18, R204 ;  /* 0x0000001218cc723c */ /* 0x000fea00000418cc */
[----:B------:R-:W1:Y:S02]  /*e870*/  MUFU.EX2 R175, R175 ;  /* 0x000000af00af7308 */ /* 0x000e640000000800 */
[----:B------:R-:W-:Y:S01]  /*e880*/  F2FP.BF16.F32.PACK_AB R24, R83, R84 ;  /* 0x000000545318723e */ /* 0x000fe200000010ff */
[----:B------:R-:W-:Y:S01]  /*e890*/  FADD.FTZ R84, R84, R85 ;  /* 0x0000005554547221 */ /* 0x000fe20000010000 */
[----:B-----5:R-:W-:Y:S01]  /*e8a0*/  F2FP.BF16.F32.PACK_AB R25, R54, R55 ;  /* 0x000000373619723e */ /* 0x020fe200000010ff */
        /* <DEDUP_REMOVED lines=14> */
[----:B-1----:R-:W-:Y:S01]  /*e990*/  F2FP.BF16.F32.PACK_AB R12, R175, R36 ;  /* 0x00000024af0c723e */ /* 0x002fe200000010ff */
[----:B------:R-:W-:-:S03]  /*e9a0*/  FADD.FTZ R36, R36, R173 ;  /* 0x000000ad24247221 */ /* 0x000fc60000010000 */
[C---:B------:R-:W-:Y:S01]  /*e9b0*/  HMMA.16816.F32.BF16 R200, R24.reuse, R16, R200 ;  /* 0x0000001018c8723c */ /* 0x040fe200000418c8 */
[----:B------:R-:W-:Y:S02]  /*e9c0*/  FADD.FTZ R175, R175, R36 ;  /* 0x00000024afaf7221 */ /* 0x000fe40000010000 */
[----:B------:R-:W1:Y:S01]  /*e9d0*/  MUFU.EX2 R153, R153 ;  /* 0x0000009900997308 */ /* 0x000e620000000800 */
        /* <DEDUP_REMOVED lines=10> */
[----:B------:R-:W3:Y:S01]  /*ea80*/  MUFU.EX2 R168, R168 ;  /* 0x000000a800a87308 */ /* 0x000ee20000000800 */
[----:B-1----:R-:W-:Y:S01]  /*ea90*/  F2FP.BF16.F32.PACK_AB R13, R153, R148 ;  /* 0x00000094990d723e */ /* 0x002fe200000010ff */
[----:B------:R-:W-:Y:S01]  /*eaa0*/  FADD.FTZ R148, R148, R169 ;  /* 0x000000a994947221 */ /* 0x000fe20000010000 */
[----:B------:R-:W-:-:S03]  /*eab0*/  FADD.FTZ R78, R78, R79 ;  /* 0x0000004f4e4e7221 */ /* 0x000fc60000010000 */
[----:B------:R-:W-:Y:S01]  /*eac0*/  FADD.FTZ R148, R153, R148 ;  /* 0x0000009499947221 */ /* 0x000fe20000010000 */
[----:B------:R-:W-:Y:S01]  /*ead0*/  FADD.FTZ R77, R77, R78 ;  /* 0x0000004e4d4d7221 */ /* 0x000fe20000010000 */
[----:B------:R-:W-:Y:S08]  /*eae0*/  MUFU.EX2 R51, R51 ;  /* 0x0000003300337308 */ /* 0x000ff00000000800 */
[----:B------:R-:W1:Y:S01]  /*eaf0*/  MUFU.EX2 R50, R50 ;  /* 0x0000003200327308 */ /* 0x000e620000000800 */
[----:B---3--:R-:W-:Y:S01]  /*eb00*/  F2FP.BF16.F32.PACK_AB R15, R168, R151 ;  /* 0x00000097a80f723e */ /* 0x008fe200000010ff */
[----:B------:R-:W-:-:S04]  /*eb10*/  FADD.FTZ R151, R151, R148 ;  /* 0x0000009497977221 */ /* 0x000fc80000010000 */
[----:B------:R-:W-:Y:S02]  /*eb20*/  FADD.FTZ R151, R168, R151 ;  /* 0x00000097a8977221 */ /* 0x000fe40000010000 */
[----:B------:R-:W-:Y:S01]  /*eb30*/  MUFU.EX2 R49, R49 ;  /* 0x0000003100317308 */ /* 0x000fe20000000800 */
[C---:B----4-:R-:W-:Y:S06]  /*eb40*/  HMMA.16816.F32.BF16 R216, R12.reuse, R20, R216 ;  /* 0x000000140cd8723c */ /* 0x050fec00000418d8 */
[----:B------:R-:W-:Y:S01]  /*eb50*/  HMMA.16816.F32.BF16 R212, R12, R22, R212 ;  /* 0x000000160cd4723c */ /* 0x000fe200000418d4 */
[----:B------:R-:W3:Y:S01]  /*eb60*/  MUFU.EX2 R48, R48 ;  /* 0x0000003000307308 */ /* 0x000ee20000000800 */
[----:B-1----:R-:W-:Y:S01]  /*eb70*/  F2FP.BF16.F32.PACK_AB R25, R50, R51 ;  /* 0x000000333219723e */ /* 0x002fe200000010ff */
[----:B------:R-:W-:-:S03]  /*eb80*/  FADD.FTZ R51, R51, R52 ;  /* 0x0000003433337221 */ /* 0x000fc60000010000 */
[C---:B------:R-:W-:Y:S01]  /*eb90*/  HMMA.16816.F32.BF16 R208, R12.reuse, R28, R208 ;  /* 0x0000001c0cd0723c */ /* 0x040fe200000418d0 */
[----:B------:R-:W-:Y:S02]  /*eba0*/  FADD.FTZ R50, R50, R51 ;  /* 0x0000003332327221 */ /* 0x000fe40000010000 */
[----:B------:R-:W-:Y:S03]  /*ebb0*/  MUFU.EX2 R75, R75 ;  /* 0x0000004b004b7308 */ /* 0x000fe60000000800 */
[----:B------:R-:W-:Y:S01]  /*ebc0*/  HMMA.16816.F32.BF16 R204, R12, R30, R204 ;  /* 0x0000001e0ccc723c */ /* 0x000fe200000418cc */
[----:B------:R-:W1:Y:S04]  /*ebd0*/  LDSM.16.MT88.4 R12, [R234+0x5c00] ;  /* 0x005c0000ea0c783b */ /* 0x000e680000004200 */
[----:B------:R-:W-:Y:S01]  /*ebe0*/  MUFU.EX2 R46, R46 ;  /* 0x0000002e002e7308 */ /* 0x000fe20000000800 */
[----:B---3--:R-:W-:Y:S01]  /*ebf0*/  F2FP.BF16.F32.PACK_AB R27, R48, R49 ;  /* 0x00000031301b723e */ /* 0x008fe200000010ff */
[----:B------:R-:W-:-:S04]  /*ec00*/  FADD.FTZ R49, R49, R50 ;  /* 0x0000003231317221 */ /* 0x000fc80000010000 */
[----:B------:R-:W-:Y:S02]  /*ec10*/  FADD.FTZ R49, R48, R49 ;  /* 0x0000003130317221 */ /* 0x000fe40000010000 */
[----:B------:R-:W-:Y:S01]  /*ec20*/  MUFU.EX2 R150, R150 ;  /* 0x0000009600967308 */ /* 0x000fe20000000800 */
[C---:B------:R-:W-:Y:S06]  /*ec30*/  HMMA.16816.F32.BF16 R200, R24.reuse, R28, R200 ;  /* 0x0000001c18c8723c */ /* 0x040fec00000418c8 */
[C---:B------:R-:W-:Y:S01]  /*ec40*/  HMMA.16816.F32.BF16 R192, R24.reuse, R20, R192 ;  /* 0x0000001418c0723c */ /* 0x040fe200000418c0 */
[----:B------:R-:W3:Y:S05]  /*ec50*/  MUFU.EX2 R171, R171 ;  /* 0x000000ab00ab7308 */ /* 0x000eea0000000800 */
[C---:B------:R-:W-:Y:S03]  /*ec60*/  HMMA.16816.F32.BF16 R188, R24.reuse, R22, R188 ;  /* 0x0000001618bc723c */ /* 0x040fe600000418bc */
[----:B------:R-:W-:Y:S03]  /*ec70*/  MUFU.EX2 R138, R138 ;  /* 0x0000008a008a7308 */ /* 0x000fe60000000800 */
[----:B------:R-:W-:Y:S05]  /*ec80*/  HMMA.16816.F32.BF16 R196, R24, R30, R196 ;  /* 0x0000001e18c4723c */ /* 0x000fea00000418c4 */
[----:B------:R-:W4:Y:S01]  /*ec90*/  MUFU.EX2 R137, R137 ;  /* 0x0000008900897308 */ /* 0x000f220000000800 */
[----:B---3--:R-:W-:Y:S01]  /*eca0*/  F2FP.BF16.F32.PACK_AB R20, R171, R150 ;  /* 0x00000096ab14723e */ /* 0x008fe200000010ff */
[----:B------:R-:W-:Y:S01]  /*ecb0*/  FADD.FTZ R150, R150, R185 ;  /* 0x000000b996967221 */ /* 0x000fe20000010000 */
[----:B------:R-:W-:Y:S01]  /*ecc0*/  F2FP.BF16.F32.PACK_AB R24, R75, R76 ;  /* 0x0000004c4b18723e */ /* 0x000fe200000010ff */
[----:B------:R-:W-:-:S02]  /*ecd0*/  FADD.FTZ R76, R76, R77 ;  /* 0x0000004d4c4c7221 */ /* 0x000fc40000010000 */
[----:B------:R-:W-:Y:S02]  /*ece0*/  FADD.FTZ R171, R171, R150 ;  /* 0x00000096abab7221 */ /* 0x000fe40000010000 */
[----:B------:R-:W3:Y:S01]  /*ecf0*/  MUFU.EX2 R131, R131 ;  /* 0x0000008300837308 */ /* 0x000ee20000000800 */
[----:B------:R-:W-:-:S07]  /*ed00*/  FADD.FTZ R75, R75, R76 ;  /* 0x0000004c4b4b7221 */ /* 0x000fce0000010000 */
[----:B------:R-:W-:Y:S01]  /*ed10*/  MUFU.EX2 R74, R74 ;  /* 0x0000004a004a7308 */ /* 0x000fe20000000800 */
[----:B----4-:R-:W-:Y:S01]  /*ed20*/  F2FP.BF16.F32.PACK_AB R21, R137, R138 ;  /* 0x0000008a8915723e */ /* 0x010fe200000010ff */
[----:B------:R-:W-:-:S04]  /*ed30*/  FADD.FTZ R138, R138, R151 ;  /* 0x000000978a8a7221 */ /* 0x000fc80000010000 */
[----:B------:R-:W-:Y:S02]  /*ed40*/  FADD.FTZ R138, R137, R138 ;  /* 0x0000008a898a7221 */ /* 0x000fe40000010000 */
[----:B------:R-:W4:Y:S01]  /*ed50*/  MUFU.EX2 R73, R73 ;  /* 0x0000004900497308 */ /* 0x000f220000000800 */
[----:B---3--:R-:W-:Y:S01]  /*ed60*/  F2FP.BF16.F32.PACK_AB R25, R131, R46 ;  /* 0x0000002e8319723e */ /* 0x008fe200000010ff */
[----:B------:R-:W-:-:S04]  /*ed70*/  FADD.FTZ R46, R46, R49 ;  /* 0x000000312e2e7221 */ /* 0x000fc80000010000 */
[----:B------:R-:W-:Y:S02]  /*ed80*/  FADD.FTZ R131, R131, R46 ;  /* 0x0000002e83837221 */ /* 0x000fe40000010000 */
[----:B------:R-:W-:Y:S08]  /*ed90*/  MUFU.EX2 R144, R144 ;  /* 0x0000009000907308 */ /* 0x000ff00000000800 */
[----:B------:R-:W3:Y:S01]  /*eda0*/  MUFU.EX2 R145, R145 ;  /* 0x0000009100917308 */ /* 0x000ee20000000800 */
[----:B----4-:R-:W-:Y:S01]  /*edb0*/  F2FP.BF16.F32.PACK_AB R26, R73, R74 ;  /* 0x0000004a491a723e */ /* 0x010fe200000010ff */
[----:B------:R-:W-:-:S04]  /*edc0*/  FADD.FTZ R74, R74, R75 ;  /* 0x0000004b4a4a7221 */ /* 0x000fc80000010000 */
[----:B------:R-:W-:Y:S02]  /*edd0*/  FADD.FTZ R179, R73, R74 ;  /* 0x0000004a49b37221 */ /* 0x000fe40000010000 */
[----:B------:R-:W-:Y:S08]  /*ede0*/  MUFU.EX2 R135, R135 ;  /* 0x0000008700877308 */ /* 0x000ff00000000800 */
        /* <DEDUP_REMOVED lines=9> */
[C---:B--2---:R-:W-:Y:S06]  /*ee80*/  HMMA.16816.F32.BF16 R216, R20.reuse, R16, R216 ;  /* 0x0000001014d8723c */ /* 0x044fec00000418d8 */
[----:B------:R-:W-:Y:S01]  /*ee90*/  HMMA.16816.F32.BF16 R212, R20, R18, R212 ;  /* 0x0000001214d4723c */ /* 0x000fe200000418d4 */
[----:B---3--:R-:W-:Y:S01]  /*eea0*/  F2FP.BF16.F32.PACK_AB R27, R29, R28 ;  /* 0x0000001c1d1b723e */ /* 0x008fe200000010ff */
[----:B------:R-:W-:-:S04]  /*eeb0*/  FADD.FTZ R28, R28, R131 ;  /* 0x000000831c1c7221 */ /* 0x000fc80000010000 */
[----:B-1----:R-:W-:Y:S01]  /*eec0*/  HMMA.16816.F32.BF16 R208, R20, R12, R208 ;  /* 0x0000000c14d0723c */ /* 0x002fe200000418d0 */
[----:B------:R-:W-:-:S05]  /*eed0*/  FADD.FTZ R181, R29, R28 ;  /* 0x0000001c1db57221 */ /* 0x000fca0000010000 */
[----:B------:R-:W-:Y:S06]  /*eee0*/  HMMA.16816.F32.BF16 R204, R20, R14, R204 ;  /* 0x0000000e14cc723c */ /* 0x000fec00000418cc */
[C---:B------:R-:W-:Y:S06]  /*eef0*/  HMMA.16816.F32.BF16 R192, R24.reuse, R16, R192 ;  /* 0x0000001018c0723c */ /* 0x040fec00000418c0 */
[C---:B------:R-:W-:Y:S06]  /*ef00*/  HMMA.16816.F32.BF16 R188, R24.reuse, R18, R188 ;  /* 0x0000001218bc723c */ /* 0x040fec00000418bc */
[C---:B------:R-:W-:Y:S06]  /*ef10*/  HMMA.16816.F32.BF16 R200, R24.reuse, R12, R200 ;  /* 0x0000000c18c8723c */ /* 0x040fec00000418c8 */
[----:B------:R-:W-:Y:S01]  /*ef20*/  HMMA.16816.F32.BF16 R196, R24, R14, R196 ;  /* 0x0000000e18c4723c */ /* 0x000fe200000418c4 */
[----:B------:R-:W-:-:S08]  /*ef30*/  NOP ;  /* 0x0000000000007918 */ /* 0x000fd00000000000 */
[----:B------:R-:W-:-:S15]  /*ef40*/  @P0 BRA `(.L_x_685) ;  /* 0x0000000000040947 */ /* 0x000fde0003800000 */
.L_x_681:
[----:B------:R-:W-:-:S12]  /*ef50*/  UIADD3 UR7, UR5, -0x1, URZ ;  /* 0xffffffff05077890 */ /* 0x000fd8000fffe03f */
.L_x_685:
        /* <DEDUP_REMOVED lines=8> */
[----:B------:R-:W-:Y:S01]  /*efe0*/  IMAD.MOV.U32 R187, RZ, RZ, R130 ;  /* 0x000000ffffbb7224 */ /* 0x000fe200078e0082 */
[----:B------:R-:W-:Y:S01]  /*eff0*/  UIMAD.WIDE.U32 UR32, UR10, 0x60, URZ ;  /* 0x000000600a2078a5 */ /* 0x000fe2000f8e003f */
[----:B------:R-:W-:Y:S01]  /*f000*/  MOV R184, R9 ;  /* 0x0000000900b87202 */ /* 0x000fe20000000f00 */
[----:B------:R-:W-:Y:S01]  /*f010*/  UIMAD UR26, UR11, 0x60, URZ ;  /* 0x000000600b1a78a4 */ /* 0x000fe2000f8e023f */
[----:B------:R-:W-:Y:S01]  /*f020*/  IMAD.MOV.U32 R186, RZ, RZ, R5 ;  /* 0x000000ffffba7224 */ /* 0x000fe200078e0005 */
[----:B------:R-:W-:Y:S01]  /*f030*/  MOV R240, R6 ;  /* 0x0000000600f07202 */ /* 0x000fe20000000f00 */
[----:B------:R-:W-:Y:S01]  /*f040*/  USHF.L.U64.HI UR22, UR10, 0x6, UR11 ;  /* 0x000000060a167899 */ /* 0x000fe2000801020b */
[----:B------:R-:W-:Y:S01]  /*f050*/  MOV R241, R11 ;  /* 0x0000000b00f17202 */ /* 0x000fe20000000f00 */
[----:B------:R-:W-:Y:S01]  /*f060*/  USHF.L.U32 UR13, UR8, 0x6, URZ ;  /* 0x00000006080d7899 */ /* 0x000fe2000800063f */
[----:B------:R-:W1:Y:S01]  /*f070*/  @!P1 LDC.64 R226, c[0x0][0x220] ;  /* 0x00008800ffe29b82 */ /* 0x000e620000000a00 */
[----:B------:R-:W-:-:S02]  /*f080*/  UIADD3 UR11, UR9, UR25, URZ ;  /* 0x00000019090b7290 */ /* 0x000fc4000fffe03f */
[----:B------:R-:W-:Y:S02]  /*f090*/  USHF.L.U32 UR23, UR10, 0x6, URZ ;  /* 0x000000060a177899 */ /* 0x000fe4000800063f */
[----:B------:R-:W-:Y:S01]  /*f0a0*/  UIADD3 UR26, UR26, UR33, URZ ;  /* 0x000000211a1a7290 */ /* 0x000fe2000fffe03f */
[----:B------:R-:W-:Y:S02]  /*f0b0*/  ULDC UR5, c[0x0][0x39c] ;  /* 0x0000e70000057ab9 */ /* 0x000fe40000000800 */
[----:B------:R-:W2:Y:S01]  /*f0c0*/  @!P1 LDC.64 R224, c[0x0][0x220] ;  /* 0x00008800ffe09b82 */ /* 0x000ea20000000a00 */
[----:B------:R-:W-:Y:S01]  /*f0d0*/  ULDC UR4, c[0x0][0x2ec] ;  /* 0x0000bb0000047ab9 */ /* 0x000fe20000000800 */
[----:B------:R-:W-:-:S06]  /*f0e0*/  ULDC.64 UR8, c[0x0][0x248] ;  /* 0x0000920000087ab9 */ /* 0x000fcc0000000a00 */
[----:B------:R-:W3:Y:S08]  /*f0f0*/  @!P1 LDC.64 R222, c[0x0][0x220] ;  /* 0x00008800ffde9b82 */ /* 0x000ef00000000a00 */
[----:B------:R-:W4:Y:S01]  /*f100*/  @!P1 LDC.64 R220, c[0x0][0x220] ;  /* 0x00008800ffdc9b82 */ /* 0x000f220000000a00 */
[----:B------:R-:W-:Y:S05]  /*f110*/  BRA `(.L_x_687) ;  /* 0x0000000000d47947 */ /* 0x000fea0003800000 */
.L_x_689:
        /* <DEDUP_REMOVED lines=22> */
[----:B---3--:R-:W-:Y:S02]  /*f280*/  @!P1 LEA R142, P5, R130, R136, 0x1 ;  /* 0x00000088828e9211 */ /* 0x008fe400078a08ff */
        /* <DEDUP_REMOVED lines=30> */
.L_x_687:
        /* <DEDUP_REMOVED lines=12> */
[C---:B------:R-:W-:Y:S02]  /*f530*/  @!P1 IADD3.X R34, R32.reuse, UR27, RZ, P3, !PT ;  /* 0x0000001b20229c10 */ /* 0x040fe40009ffe4ff */
[C---:B--2---:R-:W-:Y:S01]  /*f540*/  @!P1 LEA R46, P3, R31.reuse, R224, 0x1 ;  /* 0x000000e01f2e9211 */ /* 0x044fe200078608ff */
[----:B------:R-:W-:Y:S01]  /*f550*/  @P1 STS.64 [R229+0x4008], RZ ;  /* 0x004008ffe5001388 */ /* 0x000fe20000000a00 */
[----:B------:R-:W-:Y:S02]  /*f560*/  @!P1 IADD3.X R36, R32, UR12, RZ, P2, !PT ;  /* 0x0000000c20249c10 */ /* 0x000fe400097fe4ff */
[----:B------:R-:W-:Y:S02]  /*f570*/  @!P1 LEA.HI.X R47, R31, R225, R34, 0x1, P3 ;  /* 0x000000e11f2f9211 */ /* 0x000fe400018f0c22 */
[C---:B---3--:R-:W-:Y:S01]  /*f580*/  @!P1 LEA R44, P2, R33.reuse, R222, 0x1 ;  /* 0x000000de212c9211 */ /* 0x048fe200078408ff */
[----:B------:R-:W-:Y:S01]  /*f590*/  @P1 STS [R229+0x4000], RZ ;  /* 0x004000ffe5001388 */ /* 0x000fe20000000800 */
[----:B------:R-:W-:Y:S02]  /*f5a0*/  @!P1 IADD3 R35, P0, R40, UR24, RZ ;  /* 0x0000001828239c10 */ /* 0x000fe4000ff1e0ff */
[----:B------:R-:W-:Y:S01]  /*f5b0*/  @!P1 LEA.HI.X R45, R33, R223, R36, 0x1, P2 ;  /* 0x000000df212d9211 */ /* 0x000fe200010f0c24 */
[----:B------:R-:W-:Y:S01]  /*f5c0*/  @P1 STS [R229+0x4004], RZ ;  /* 0x004004ffe5001388 */ /* 0x000fe20000000800 */
[----:B------:R-:W-:Y:S02]  /*f5d0*/  @!P1 IADD3.X R38, R32, UR11, RZ, P0, !PT ;  /* 0x0000000b20269c10 */ /* 0x000fe400087fe4ff */
        /* <DEDUP_REMOVED lines=25> */
[----:B------:R-:W-:Y:S08]  /*f770*/  LDSM.16.M88.4 R128, [R159+0x1000] ;  /* 0x001000009f80783b */ /* 0x000ff00000000200 */
[----:B------:R-:W-:Y:S08]  /*f780*/  LDSM.16.M88.4 R144, [R157] ;  /* 0x000000009d90783b */ /* 0x000ff00000000200 */
[----:B------:R-:W-:Y:S08]  /*f790*/  LDSM.16.M88.4 R168, [R156] ;  /* 0x000000009ca8783b */ /* 0x000ff00000000200 */
[----:B------:R-:W-:Y:S08]  /*f7a0*/  LDSM.16.M88.4 R132, [R157+0x1000] ;  /* 0x001000009d84783b */ /* 0x000ff00000000200 */
[----:B------:R-:W-:Y:S08]  /*f7b0*/  LDSM.16.M88.4 R164, [R158+0x2400] ;  /* 0x002400009ea4783b */ /* 0x000ff00000000200 */
[----:B------:R-:W-:Y:S08]  /*f7c0*/  LDSM.16.M88.4 R172, [R156+0x400] ;  /* 0x000400009cac783b */ /* 0x000ff00000000200 */
[----:B------:R-:W4:Y:S08]  /*f7d0*/  LDSM.16.M88.4 R64, [R158+0x2c00] ;  /* 0x002c00009e40783b */ /* 0x000f300000000200 */
[----:B------:R-:W-:Y:S08]  /*f7e0*/  LDSM.16.M88.4 R68, [R156+0xc00] ;  /* 0x000c00009c44783b */ /* 0x000ff00000000200 */
[----:B------:R-:W-:Y:S08]  /*f7f0*/  LDSM.16.M88.4 R92, [R156+0x1000] ;  /* 0x001000009c5c783b */ /* 0x000ff00000000200 */
[----:B------:R-:W5:Y:S08]  /*f800*/  LDSM.16.M88.4 R112, [R158+0x3400] ;  /* 0x003400009e70783b */ /* 0x000f700000000200 */
[----:B------:R-:W1:Y:S08]  /*f810*/  LDSM.16.M88.4 R88, [R158+0x3800] ;  /* 0x003800009e58783b */ /* 0x000e700000000200 */
[----:B------:R-:W2:Y:S08]  /*f820*/  LDSM.16.M88.4 R80, [R158+0x3c00] ;  /* 0x003c00009e50783b */ /* 0x000eb00000000200 */
[----:B------:R-:W2:Y:S01]  /*f830*/  LDSM.16.M88.4 R120, [R156+0x1c00] ;  /* 0x001c00009c78783b */ /* 0x000ea20000000200 */
[C---:B---3--:R-:W-:Y:S06]  /*f840*/  HMMA.16816.F32.BF16 R148, R136.reuse, R152, RZ ;  /* 0x000000988894723c */ /* 0x048fec00000418ff */
[C---:B------:R-:W-:Y:S06]  /*f850*/  HMMA.16816.F32.BF16 R160, R136.reuse, R154, RZ ;  /* 0x0000009a88a0723c */ /* 0x040fec00000418ff */
[C---:B----4-:R-:W-:Y:S06]  /*f860*/  HMMA.16816.F32.BF16 R52, R136.reuse, R64, RZ ;  /* 0x000000408834723c */ /* 0x050fec00000418ff */
[C---:B------:R-:W-:Y:S06]  /*f870*/  HMMA.16816.F32.BF16 R60, R136.reuse, R66, RZ ;  /* 0x00000042883c723c */ /* 0x040fec00000418ff */
[----:B-----5:R-:W-:Y:S06]  /*f880*/  HMMA.16816.F32.BF16 R84, R136, R112, RZ ;  /* 0x000000708854723c */ /* 0x020fec00000418ff */
[----:B------:R-:W-:Y:S06]  /*f890*/  HMMA.16816.F32.BF16 R160, R144, R170, R160 ;  /* 0x000000aa90a0723c */ /* 0x000fec00000418a0 */
[C---:B------:R-:W-:Y:S06]  /*f8a0*/  HMMA.16816.F32.BF16 R116, R136.reuse, R114, RZ ;  /* 0x000000728874723c */ /* 0x040fec00000418ff */
[C---:B-1----:R-:W-:Y:S06]  /*f8b0*/  HMMA.16816.F32.BF16 R108, R136.reuse, R88, RZ ;  /* 0x00000058886c723c */ /* 0x042fec00000418ff */
[C---:B--2---:R-:W-:Y:S06]  /*f8c0*/  HMMA.16816.F32.BF16 R100, R136.reuse, R80, RZ ;  /* 0x000000508864723c */ /* 0x044fec00000418ff */
[----:B------:R-:W-:Y:S01]  /*f8d0*/  FMUL.FTZ R160, R160, UR5 ;  /* 0x00000005a0a07c20 */ /* 0x000fe20008410000 */
[----:B------:R-:W-:Y:S01]  /*f8e0*/  FMUL.FTZ R162, R162, UR5 ;  /* 0x00000005a2a27c20 */ /* 0x000fe20008410000 */
[----:B------:R-:W-:Y:S02]  /*f8f0*/  HMMA.16816.F32.BF16 R96, R136, R82, RZ ;  /* 0x000000528860723c */ /* 0x000fe400000418ff */
[----:B------:R-:W-:Y:S04]  /*f900*/  MUFU.TANH R9, R160 ;  /* 0x000000a000097308 */ /* 0x000fe80000002400 */
[C---:B------:R-:W-:Y:S06]  /*f910*/  HMMA.16816.F32.BF16 R148, R144.reuse, R168, R148 ;  /* 0x000000a89094723c */ /* 0x040fec0000041894 */
[----:B------:R-:W-:Y:S01]  /*f920*/  MUFU.TANH R10, R162 ;  /* 0x000000a2000a7308 */ /* 0x000fe20000002400 */
[C---:B------:R-:W-:Y:S06]  /*f930*/  HMMA.16816.F32.BF16 R52, R144.reuse, R68, R52 ;  /* 0x000000449034723c */ /* 0x040fec0000041834 */
[----:B------:R-:W-:Y:S06]  /*f940*/  HMMA.16816.F32.BF16 R60, R144, R70, R60 ;  /* 0x00000046903c723c */ /* 0x000fec000004183c */
[C---:B------:R-:W-:Y:S05]  /*f950*/  HMMA.16816.F32.BF16 R56, R128.reuse, R64, RZ ;  /* 0x000000408038723c */ /* 0x040fea00000418ff */
[----:B------:R-:W-:Y:S01]  /*f960*/  FMUL.FTZ R0, R148, UR5 ;  /* 0x0000000594007c20 */ /* 0x000fe20008410000 */
[----:B------:R-:W-:Y:S01]  /*f970*/  FMUL.FTZ R2, R150, UR5 ;  /* 0x0000000596027c20 */ /* 0x000fe20008410000 */
[----:B------:R-:W-:Y:S01]  /*f980*/  FMUL.FTZ R127, R149, UR5 ;  /* 0x00000005957f7c20 */ /* 0x000fe20008410000 */
[----:B------:R-:W-:Y:S03]  /*f990*/  HMMA.16816.F32.BF16 R64, R128, R66, RZ ;  /* 0x000000428040723c */ /* 0x000fe600000418ff */
[----:B------:R-:W-:Y:S01]  /*f9a0*/  FMUL.FTZ R124, R151, UR5 ;  /* 0x00000005977c7c20 */ /* 0x000fe20008410000 */
[----:B------:R-:W-:Y:S01]  /*f9b0*/  MUFU.TANH R5, R127 ;  /* 0x0000007f00057308 */ /* 0x000fe20000002400 */
[----:B------:R-:W-:Y:S01]  /*f9c0*/  FMUL.FTZ R53, R53, UR5 ;  /* 0x0000000535357c20 */ /* 0x000fe20008410000 */
[----:B------:R-:W-:Y:S08]  /*f9d0*/  HMMA.16816.F32.BF16 R148, R136, R164, RZ ;  /* 0x000000a48894723c */ /* 0x000ff000000418ff */
[----:B------:R1:W-:Y:S01]  /*f9e0*/  MUFU.TANH R6, R124 ;  /* 0x0000007c00067308 */ /* 0x0003e20000002400 */
[----:B------:R-:W-:Y:S03]  /*f9f0*/  HMMA.16816.F32.BF16 R140, R128, R152, RZ ;  /* 0x00000098808c723c */ /* 0x000fe600000418ff */
[----:B------:R-:W-:Y:S03]  /*fa00*/  FMUL.FTZ R61, R61, UR5 ;  /* 0x000000053d3d7c20 */ /* 0x000fe60008410000 */
[C---:B------:R-:W-:Y:S03]  /*fa10*/  HMMA.16816.F32.BF16 R56, R132.reuse, R68, R56 ;  /* 0x000000448438723c */ /* 0x040fe60000041838 */
[----:B------:R-:W2:Y:S03]  /*fa20*/  MUFU.TANH R0, R0 ;  /* 0x0000000000007308 */ /* 0x000ea60000002400 */
[----:B------:R-:W-:Y:S07]  /*fa30*/  HMMA.16816.F32.BF16 R64, R132, R70, R64 ;  /* 0x000000468440723c */ /* 0x000fee0000041840 */
[----:B------:R-:W3:Y:S01]  /*fa40*/  MUFU.TANH R2, R2 ;  /* 0x0000000200027308 */ /* 0x000ee20000002400 */
[----:B------:R-:W-:Y:S09]  /*fa50*/  HMMA.16816.F32.BF16 R148, R144, R172, R148 ;  /* 0x000000ac9094723c */ /* 0x000ff20000041894 */
[----:B------:R-:W-:Y:S01]  /*fa60*/  MUFU.TANH R53, R53 ;  /* 0x0000003500357308 */ /* 0x000fe20000002400 */
[----:B------:R-:W-:Y:S06]  /*fa70*/  HMMA.16816.F32.BF16 R152, R128, R154, RZ ;  /* 0x0000009a8098723c */ /* 0x000fec00000418ff */
[----:B------:R-:W-:Y:S03]  /*fa80*/  HMMA.16816.F32.BF16 R140, R132, R168, R140 ;  /* 0x000000a8848c723c */ /* 0x000fe6000004188c */
[----:B------:R-:W-:Y:S03]  /*fa90*/  MUFU.TANH R61, R61 ;  /* 0x0000003d003d7308 */ /* 0x000fe60000002400 */
[----:B------:R-:W-:Y:S05]  /*faa0*/  HMMA.16816.F32.BF16 R104, R128, R88, RZ ;  /* 0x000000588068723c */ /* 0x000fea00000418ff */
[----:B------:R-:W-:Y:S01]  /*fab0*/  FMUL.FTZ R150, R150, UR5 ;  /* 0x0000000596967c20 */ /* 0x000fe20008410000 */
[----:B------:R-:W-:Y:S03]  /*fac0*/  HMMA.16816.F32.BF16 R100, R144, R120, R100 ;  /* 0x000000789064723c */ /* 0x000fe60000041864 */
[----:B------:R-:W-:Y:S03]  /*fad0*/  MUFU.TANH R18, R150 ;  /* 0x0000009600127308 */ /* 0x000fe60000002400 */
[----:B------:R-:W-:Y:S06]  /*fae0*/  HMMA.16816.F32.BF16 R152, R132, R170, R152 ;  /* 0x000000aa8498723c */ /* 0x000fec0000041898 */
[----:B------:R-:W-:Y:S01]  /*faf0*/  FMUL.FTZ R169, R141, UR5 ;  /* 0x000000058da97c20 */ /* 0x000fe20008410000 */
[----:B------:R-:W-:Y:S01]  /*fb00*/  FMUL.FTZ R168, R143, UR5 ;  /* 0x000000058fa87c20 */ /* 0x000fe20008410000 */
[----:B------:R-:W-:Y:S03]  /*fb10*/  FMUL.FTZ R3, R140, UR5 ;  /* 0x000000058c037c20 */ /* 0x000fe60008410000 */
[----:B------:R-:W-:Y:S01]  /*fb20*/  FMUL.FTZ R4, R142, UR5 ;  /* 0x000000058e047c20 */ /* 0x000fe20008410000 */
[----:B------:R-:W-:Y:S01]  /*fb30*/  MUFU.TANH R7, R169 ;  /* 0x000000a900077308 */ /* 0x000fe20000002400 */
[----:B------:R-:W-:Y:S06]  /*fb40*/  HMMA.16816.F32.BF16 R140, R128, R164, RZ ;  /* 0x000000a4808c723c */ /* 0x000fec00000418ff */
[----:B------:R-:W-:Y:S03]  /*fb50*/  HMMA.16816.F32.BF16 R96, R144, R122, R96 ;  /* 0x0000007a9060723c */ /* 0x000fe60000041860 */
[----:B------:R4:W-:Y:S02]  /*fb60*/  MUFU.TANH R8, R168 ;  /* 0x000000a800087308 */ /* 0x0009e40000002400 */
[----:B------:R-:W-:Y:S08]  /*fb70*/  FMUL.FTZ R153, R153, UR5 ;  /* 0x0000000599997c20 */ /* 0x000ff00008410000 */
[----:B------:R-:W5:Y:S01]  /*fb80*/  MUFU.TANH R3, R3 ;  /* 0x0000000300037308 */ /* 0x000f620000002400 */
[----:B------:R-:W-:Y:S01]  /*fb90*/  FMUL.FTZ R155, R155, UR5 ;  /* 0x000000059b9b7c20 */ /* 0x000fe20008410000 */
[----:B-1----:R-:W-:Y:S01]  /*fba0*/  FMUL.FTZ R124, R154, UR5 ;  /* 0x000000059a7c7c20 */ /* 0x002fe20008410000 */
[----:B------:R-:W-:Y:S01]  /*fbb0*/  FMUL.FTZ R154, R161, UR5 ;  /* 0x00000005a19a7c20 */ /* 0x000fe20008410000 */
[----:B------:R-:W-:Y:S01]  /*fbc0*/  FMUL.FTZ R127, R152, UR5 ;  /* 0x00000005987f7c20 */ /* 0x000fe20008410000 */
[----:B------:R-:W-:Y:S05]  /*fbd0*/  FMUL.FTZ R152, R163, UR5 ;  /* 0x00000005a3987c20 */ /* 0x000fea0008410000 */
[----:B------:R1:W-:Y:S01]  /*fbe0*/  MUFU.TANH R12, R124 ;  /* 0x0000007c000c7308 */ /* 0x0003e20000002400 */
[----:B------:R-:W2:Y:S01]  /*fbf0*/  LDSM.16.M88.4 R160, [R158+0x2800] ;  /* 0x002800009ea0783b */ /* 0x000ea20000000200 */
[----:B----4-:R-:W-:Y:S08]  /*fc00*/  HMMA.16816.F32.BF16 R168, R136, R166, RZ ;  /* 0x000000a688a8723c */ /* 0x010ff000000418ff */
[----:B------:R-:W-:Y:S01]  /*fc10*/  MUFU.TANH R13, R154 ;  /* 0x0000009a000d7308 */ /* 0x000fe20000002400 */
[----:B------:R-:W-:Y:S06]  /*fc20*/  HMMA.16816.F32.BF16 R140, R132, R172, R140 ;  /* 0x000000ac848c723c */ /* 0x000fec000004188c */
[----:B------:R-:W-:Y:S03]  /*fc30*/  HMMA.16816.F32.BF16 R164, R128, R166, RZ ;  /* 0x000000a680a4723c */ /* 0x000fe600000418ff */
[----:B------:R-:W-:Y:S02]  /*fc40*/  MUFU.TANH R14, R152 ;  /* 0x00000098000e7308 */ /* 0x000fe40000002400 */
[----:B-1----:R-:W-:Y:S08]  /*fc50*/  FMUL.FTZ R124, R148, UR5 ;  /* 0x00000005947c7c20 */ /* 0x002ff00008410000 */
[----:B------:R-:W-:Y:S01]  /*fc60*/  MUFU.TANH R15, R153 ;  /* 0x00000099000f7308 */ /* 0x000fe20000002400 */
[-C--:B------:R-:W-:Y:S09]  /*fc70*/  HMMA.16816.F32.BF16 R168, R144, R174.reuse, R168 ;  /* 0x000000ae90a8723c */ /* 0x080ff200000418a8 */
[----:B------:R1:W-:Y:S02]  /*fc80*/  MUFU.TANH R16, R155 ;  /* 0x0000009b00107308 */ /* 0x0003e40000002400 */
[----:B------:R-:W-:Y:S01]  /*fc90*/  FMUL.FTZ R140, R140, UR5 ;  /* 0x000000058c8c7c20 */ /* 0x000fe20008410000 */
[----:B------:R-:W-:Y:S01]  /*fca0*/  FMUL.FTZ R173, R141, UR5 ;  /* 0x000000058dad7c20 */ /* 0x000fe20008410000 */
[----:B------:R-:W-:Y:S01]  /*fcb0*/  FMUL.FTZ R172, R143, UR5 ;  /* 0x000000058fac7c20 */ /* 0x000fe20008410000 */
[----:B------:R-:W-:Y:S05]  /*fcc0*/  HMMA.16816.F32.BF16 R164, R132, R174, R164 ;  /* 0x000000ae84a4723c */ /* 0x000fea00000418a4 */
[----:B------:R4:W-:Y:S01]  /*fcd0*/  MUFU.TANH R11, R127 ;  /* 0x0000007f000b7308 */ /* 0x0009e20000002400 */
[-C--:B--2---:R-:W-:Y:S09]  /*fce0*/  HMMA.16816.F32.BF16 R44, R136, R162.reuse, RZ ;  /* 0x000000a2882c723c */ /* 0x084ff200000418ff */
[----:B------:R2:W-:Y:S01]  /*fcf0*/  MUFU.TANH R17, R124 ;  /* 0x0000007c00117308 */ /* 0x0005e20000002400 */
[----:B-1----:R-:W1:Y:S01]  /*fd00*/  LDSM.16.M88.4 R152, [R156+0x800] ;  /* 0x000800009c98783b */ /* 0x002e620000000200 */
[----:B------:R-:W-:Y:S01]  /*fd10*/  FMUL.FTZ R168, R168, UR5 ;  /* 0x00000005a8a87c20 */ /* 0x000fe20008410000 */
[----:B------:R-:W-:Y:S02]  /*fd20*/  HMMA.16816.F32.BF16 R48, R128, R162, RZ ;  /* 0x000000a28030723c */ /* 0x000fe400000418ff */
[----:B------:R-:W-:Y:S05]  /*fd30*/  FMUL.FTZ R170, R170, UR5 ;  /* 0x00000005aaaa7c20 */ /* 0x000fea0008410000 */
[----:B------:R-:W-:Y:S01]  /*fd40*/  MUFU.TANH R19, R140 ;  /* 0x0000008c00137308 */ /* 0x000fe20000002400 */
[----:B----4-:R-:W-:Y:S03]  /*fd50*/  FMUL.FTZ R127, R142, UR5 ;  /* 0x000000058e7f7c20 */ /* 0x010fe60008410000 */
[----:B------:R-:W-:Y:S01]  /*fd60*/  FMUL.FTZ R142, R149, UR5 ;  /* 0x00000005958e7c20 */ /* 0x000fe20008410000 */
[----:B------:R-:W-:Y:S05]  /*fd70*/  FMUL.FTZ R31, R165, UR5 ;  /* 0x00000005a51f7c20 */ /* 0x000fea0008410000 */
[----:B------:R4:W-:Y:S01]  /*fd80*/  MUFU.TANH R21, R142 ;  /* 0x0000008e00157308 */ /* 0x0009e20000002400 */
[----:B--2---:R-:W-:Y:S01]  /*fd90*/  FMUL.FTZ R124, R151, UR5 ;  /* 0x00000005977c7c20 */ /* 0x004fe20008410000 */
[----:B------:R-:W-:Y:S01]  /*fda0*/  FMUL.FTZ R32, R167, UR5 ;  /* 0x00000005a7207c20 */ /* 0x000fe20008410000 */
[-C--:B------:R-:W-:Y:S07]  /*fdb0*/  HMMA.16816.F32.BF16 R148, R136, R160.reuse, RZ ;  /* 0x000000a08894723c */ /* 0x080fee00000418ff */
[----:B------:R2:W-:Y:S10]  /*fdc0*/  MUFU.TANH R20, R127 ;  /* 0x0000007f00147308 */ /* 0x0005f40000002400 */
[----:B------:R3:W-:Y:S01]  /*fdd0*/  MUFU.TANH R22, R124 ;  /* 0x0000007c00167308 */ /* 0x0007e20000002400 */
[----:B----4-:R-:W-:Y:S09]  /*fde0*/  HMMA.16816.F32.BF16 R140, R128, R160, RZ ;  /* 0x000000a0808c723c */ /* 0x010ff200000418ff */
[----:B------:R-:W4:Y:S01]  /*fdf0*/  MUFU.TANH R4, R4 ;  /* 0x0000000400047308 */ /* 0x000f220000002400 */
[C---:B-1----:R-:W-:Y:S05]  /*fe00*/  HMMA.16816.F32.BF16 R44, R144.reuse, R154, R44 ;  /* 0x0000009a902c723c */ /* 0x042fea000004182c */
[----:B--2---:R-:W-:Y:S01]  /*fe10*/  FMUL.FTZ R127, R164, UR5 ;  /* 0x00000005a47f7c20 */ /* 0x004fe20008410000 */
[----:B------:R-:W-:Y:S03]  /*fe20*/  HMMA.16816.F32.BF16 R148, R144, R152, R148 ;  /* 0x000000989094723c */ /* 0x000fe60000041894 */
[----:B------:R-:W1:Y:S02]  /*fe30*/  MUFU.TANH R23, R173 ;  /* 0x000000ad00177308 */ /* 0x000e640000002400 */
[----:B---3--:R-:W-:Y:S01]  /*fe40*/  FMUL.FTZ R124, R166, UR5 ;  /* 0x00000005a67c7c20 */ /* 0x008fe20008410000 */
[C---:B------:R-:W-:Y:S07]  /*fe50*/  HMMA.16816.F32.BF16 R48, R132.reuse, R154, R48 ;  /* 0x0000009a8430723c */ /* 0x040fee0000041830 */
[----:B------:R-:W-:Y:S01]  /*fe60*/  MUFU.TANH R27, R127 ;  /* 0x0000007f001b7308 */ /* 0x000fe20000002400 */
[----:B------:R-:W-:Y:S01]  /*fe70*/  FMUL.FTZ R161, R169, UR5 ;  /* 0x00000005a9a17c20 */ /* 0x000fe20008410000 */
[----:B------:R-:W-:Y:S01]  /*fe80*/  HMMA.16816.F32.BF16 R140, R132, R152, R140 ;  /* 0x00000098848c723c */ /* 0x000fe2000004188c */
[----:B------:R-:W2:Y:S07]  /*fe90*/  LDSM.16.M88.4 R152, [R156+0x1400] ;  /* 0x001400009c98783b */ /* 0x000eae0000000200 */
[----:B------:R3:W-:Y:S03]  /*fea0*/  MUFU.TANH R28, R124 ;  /* 0x0000007c001c7308 */ /* 0x0007e60000002400 */
[----:B------:R-:W-:Y:S01]  /*feb0*/  FMUL.FTZ R160, R171, UR5 ;  /* 0x00000005aba07c20 */ /* 0x000fe20008410000 */
[----:B------:R-:W-:Y:S01]  /*fec0*/  FMUL.FTZ R41, R44, UR5 ;  /* 0x000000052c297c20 */ /* 0x000fe20008410000 */
[----:B------:R-:W-:Y:S01]  /*fed0*/  FMUL.FTZ R42, R46, UR5 ;  /* 0x000000052e2a7c20 */ /* 0x000fe20008410000 */
[----:B------:R-:W-:Y:S01]  /*fee0*/  FMUL.FTZ R45, R45, UR5 ;  /* 0x000000052d2d7c20 */ /* 0x000fe20008410000 */
[----:B------:R-:W-:Y:S03]  /*fef0*/  FMUL.FTZ R33, R148, UR5 ;  /* 0x0000000594217c20 */ /* 0x000fe60008410000 */
[----:B------:R-:W1:Y:S01]  /*ff00*/  MUFU.TANH R24, R172 ;  /* 0x000000ac00187308 */ /* 0x000e620000002400 */
[----:B------:R-:W-:Y:S01]  /*ff10*/  FMUL.FTZ R34, R150, UR5 ;  /* 0x0000000596227c20 */ /* 0x000fe20008410000 */
[----:B------:R-:W-:Y:S01]  /*ff20*/  FMUL.FTZ R37, R149, UR5 ;  /* 0x0000000595257c20 */ /* 0x000fe20008410000 */
[----:B------:R-:W-:Y:S01]  /*ff30*/  FMUL.FTZ R38, R151, UR5 ;  /* 0x0000000597267c20 */ /* 0x000fe20008410000 */
[----:B------:R-:W-:Y:S01]  /*ff40*/  FMUL.FTZ R46, R47, UR5 ;  /* 0x000000052f2e7c20 */ /* 0x000fe20008410000 */
[----:B------:R-:W5:Y:S01]  /*ff50*/  LDSM.16.M88.4 R148, [R158+0x3000] ;  /* 0x003000009e94783b */ /* 0x000f620000000200 */
[----:B------:R-:W-:Y:S01]  /*ff60*/  FMUL.FTZ R43, R48, UR5 ;  /* 0x00000005302b7c20 */ /* 0x000fe20008410000 */
[----:B------:R-:W-:Y:S03]  /*ff70*/  FMUL.FTZ R44, R50, UR5 ;  /* 0x00000005322c7c20 */ /* 0x000fe60008410000 */
[----:B------:R-:W1:Y:S01]  /*ff80*/  MUFU.TANH R25, R168 ;  /* 0x000000a800197308 */ /* 0x000e620000002400 */
[C---:B---3--:R-:W-:Y:S03]  /*ff90*/  HMMA.16816.F32.BF16 R124, R128.reuse, R80, RZ ;  /* 0x00000050807c723c */ /* 0x048fe600000418ff */
[----:B------:R-:W-:Y:S01]  /*ffa0*/  FMUL.FTZ R35, R140, UR5 ;  /* 0x000000058c237c20 */ /* 0x000fe20008410000 */
[----:B------:R-:W-:Y:S01]  /*ffb0*/  FMUL.FTZ R36, R142, UR5 ;  /* 0x000000058e247c20 */ /* 0x000fe20008410000 */
[----:B------:R-:W-:Y:S01]  /*ffc0*/  FMUL.FTZ R39, R141, UR5 ;  /* 0x000000058d277c20 */ /* 0x000fe20008410000 */
[----:B------:R-:W-:Y:S03]  /*ffd0*/  FMUL.FTZ R40, R143, UR5 ;  /* 0x000000058f287c20 */ /* 0x000fe60008410000 */
[----:B------:R-:W3:Y:S01]  /*ffe0*/  MUFU.TANH R26, R170 ;  /* 0x000000aa001a7308 */ /* 0x000ee20000002400 */
[C---:B------:R-:W-:Y:S01]  /*fff0*/  HMMA.16816.F32.BF16 R140, R128.reuse, R112, RZ ;  /* 0x00000070808c723c */ /* 0x040fe200000418ff */
[----:B------:R-:W-:Y:S01]  /*10000*/  FMUL.FTZ R47, R49, UR5 ;  /* 0x00000005312f7c20 */ /* 0x000fe20008410000 */
[----:B------:R-:W-:Y:S01]  /*10010*/  FMUL.FTZ R48, R51, UR5 ;  /* 0x0000000533307c20 */ /* 0x000fe20008410000 */
[----:B------:R-:W-:Y:S03]  /*10020*/  FMUL.FTZ R49, R52, UR5 ;  /* 0x0000000534317c20 */ /* 0x000fe60008410000 */
[----:B------:R-:W-:Y:S03]  /*10030*/  HMMA.16816.F32.BF16 R112, R128, R114, RZ ;  /* 0x000000728070723c */ /* 0x000fe600000418ff */
[----:B------:R-:W3:Y:S02]  /*10040*/  MUFU.TANH R29, R161 ;  /* 0x000000a1001d7308 */ /* 0x000ee40000002400 */
[----:B------:R-:W-:Y:S01]  /*10050*/  FMUL.FTZ R50, R54, UR5 ;  /* 0x0000000536327c20 */ /* 0x000fe20008410000 */
[----:B------:R-:W-:Y:S01]  /*10060*/  FMUL.FTZ R51, R56, UR5 ;  /* 0x0000000538337c20 */ /* 0x000fe20008410000 */
[----:B--2---:R-:W-:Y:S06]  /*10070*/  HMMA.16816.F32.BF16 R116, R144, R154, R116 ;  /* 0x0000009a9074723c */ /* 0x004fec0000041874 */
[----:B------:R-:W2:Y:S01]  /*10080*/  MUFU.TANH R30, R160 ;  /* 0x000000a0001e7308 */ /* 0x000ea20000002400 */
[----:B------:R-:W-:Y:S01]  /*10090*/  FMUL.FTZ R52, R58, UR5 ;  /* 0x000000053a347c20 */ /* 0x000fe20008410000 */
[----:B------:R-:W-:Y:S08]  /*100a0*/  HMMA.16816.F32.BF16 R124, R132, R120, R124 ;  /* 0x00000078847c723c */ /* 0x000ff0000004187c */
[----:B------:R-:W2:Y:S01]  /*100b0*/  MUFU.TANH R31, R31 ;  /* 0x0000001f001f7308 */ /* 0x000ea20000002400 */
[----:B------:R-:W-:Y:S05]  /*100c0*/  HMMA.16816.F32.BF16 R84, R144, R152, R84 ;  /* 0x000000989054723c */ /* 0x000fea0000041854 */
[----:B------:R-:W-:Y:S01]  /*100d0*/  FMUL.FTZ R54, R55, UR5 ;  /* 0x0000000537367c20 */ /* 0x000fe20008410000 */
[C---:B-----5:R-:W-:Y:S03]  /*100e0*/  HMMA.16816.F32.BF16 R68, R136.reuse, R148, RZ ;  /* 0x000000948844723c */ /* 0x060fe600000418ff */
[----:B------:R-:W5:Y:S02]  /*100f0*/  MUFU.TANH R32, R32 ;  /* 0x0000002000207308 */ /* 0x000f640000002400 */
[----:B------:R-:W-:Y:S01]  /*10100*/  FMUL.FTZ R55, R57, UR5 ;  /* 0x0000000539377c20 */ /* 0x000fe20008410000 */
[----:B------:R-:W-:Y:S01]  /*10110*/  HMMA.16816.F32.BF16 R76, R136, R150, RZ ;  /* 0x00000096884c723c */ /* 0x000fe200000418ff */
[----:B------:R-:W-:Y:S01]  /*10120*/  FMUL.FTZ R121, R117, UR5 ;  /* 0x0000000575797c20 */ /* 0x000fe20008410000 */
[----:B------:R-:W-:Y:S05]  /*10130*/  FMUL.FTZ R56, R59, UR5 ;  /* 0x000000053b387c20 */ /* 0x000fea0008410000 */
[----:B------:R-:W5:Y:S01]  /*10140*/  MUFU.TANH R33, R33 ;  /* 0x0000002100217308 */ /* 0x000f620000002400 */
[----:B------:R-:W-:Y:S01]  /*10150*/  FMUL.FTZ R57, R60, UR5 ;  /* 0x000000053c397c20 */ /* 0x000fe20008410000 */
[C---:B------:R-:W-:Y:S08]  /*10160*/  HMMA.16816.F32.BF16 R72, R128.reuse, R148, RZ ;  /* 0x000000948048723c */ /* 0x040ff000000418ff */
[----:B------:R-:W5:Y:S01]  /*10170*/  MUFU.TANH R34, R34 ;  /* 0x0000002200227308 */ /* 0x000f620000002400 */
[----:B------:R-:W-:Y:S02]  /*10180*/  HMMA.16816.F32.BF16 R148, R128, R150, RZ ;  /* 0x000000968094723c */ /* 0x000fe400000418ff */
[----:B------:R-:W-:Y:S01]  /*10190*/  FMUL.FTZ R81, R84, UR5 ;  /* 0x0000000554517c20 */ /* 0x000fe20008410000 */
[----:B------:R-:W-:Y:S01]  /*101a0*/  FMUL.FTZ R58, R62, UR5 ;  /* 0x000000053e3a7c20 */ /* 0x000fe20008410000 */
[----:B------:R-:W-:Y:S02]  /*101b0*/  FMUL.FTZ R59, R64, UR5 ;  /* 0x00000005403b7c20 */ /* 0x000fe40008410000 */
[C---:B------:R-:W-:Y:S03]  /*101c0*/  HMMA.16816.F32.BF16 R68, R144.reuse, R92, R68 ;  /* 0x0000005c9044723c */ /* 0x040fe60000041844 */
[----:B------:R-:W5:Y:S02]  /*101d0*/  MUFU.TANH R35, R35 ;  /* 0x0000002300237308 */ /* 0x000f640000002400 */
[----:B------:R-:W-:Y:S01]  /*101e0*/  FMUL.FTZ R60, R66, UR5 ;  /* 0x00000005423c7c20 */ /* 0x000fe20008410000 */
[----:B------:R-:W-:Y:S07]  /*101f0*/  HMMA.16816.F32.BF16 R76, R144, R94, R76 ;  /* 0x0000005e904c723c */ /* 0x000fee000004184c */
[----:B------:R-:W5:Y:S01]  /*10200*/  MUFU.TANH R36, R36 ;  /* 0x0000002400247308 */ /* 0x000f620000002400 */
[----:B------:R-:W-:Y:S01]  /*10210*/  FMUL.FTZ R62, R63, UR5 ;  /* 0x000000053f3e7c20 */ /* 0x000fe20008410000 */
[C---:B------:R-:W-:Y:S08]  /*10220*/  HMMA.16816.F32.BF16 R72, R132.reuse, R92, R72 ;  /* 0x0000005c8448723c */ /* 0x040ff00000041848 */
[----:B------:R-:W5:Y:S01]  /*10230*/  MUFU.TANH R37, R37 ;  /* 0x0000002500257308 */ /* 0x000f620000002400 */
[----:B------:R-:W-:Y:S03]  /*10240*/  HMMA.16816.F32.BF16 R148, R132, R94, R148 ;  /* 0x0000005e8494723c */ /* 0x000fe60000041894 */
[----:B------:R-:W-:Y:S03]  /*10250*/  FMUL.FTZ R63, R65, UR5 ;  /* 0x00000005413f7c20 */ /* 0x000fe60008410000 */
[-C--:B------:R-:W-:Y:S03]  /*10260*/  HMMA.16816.F32.BF16 R92, R136, R90.reuse, RZ ;  /* 0x0000005a885c723c */ /* 0x080fe600000418ff */
[----:B------:R-:W5:Y:S01]  /*10270*/  MUFU.TANH R38, R38 ;  /* 0x0000002600267308 */ /* 0x000f620000002400 */
[----:B------:R-:W4:Y:S01]  /*10280*/  LDSM.16.M88.4 R136, [R156+0x1800] ;  /* 0x001800009c88783b */ /* 0x000f220000000200 */
[----:B------:R-:W-:Y:S01]  /*10290*/  FMUL.FTZ R64, R67, UR5 ;  /* 0x0000000543407c20 */ /* 0x000fe20008410000 */
[----:B------:R-:W-:Y:S07]  /*102a0*/  DEPBAR.LE SB0, 0x0 ;  /* 0x000080000000791a */ /* 0x000fee0000000000 */
[----:B------:R-:W5:Y:S01]  /*102b0*/  MUFU.TANH R39, R39 ;  /* 0x0000002700277308 */ /* 0x000f620000002400 */
[----:B------:R-:W-:Y:S01]  /*102c0*/  BAR.SYNC.DEFER_BLOCKING 0x0 ;  /* 0x0000000000007b1d */ /* 0x000fe20000010000 */
[----:B------:R-:W-:Y:S03]  /*102d0*/  HMMA.16816.F32.BF16 R88, R128, R90, RZ ;  /* 0x0000005a8058723c */ /* 0x000fe600000418ff */
[----:B------:R-:W-:Y:S01]  /*102e0*/  FMUL.FTZ R65, R68, UR5 ;  /* 0x0000000544417c20 */ /* 0x000fe20008410000 */
[----:B------:R-:W-:Y:S01]  /*102f0*/  FMUL.FTZ R66, R70, UR5 ;  /* 0x0000000546427c20 */ /* 0x000fe20008410000 */
[----:B------:R-:W-:Y:S03]  /*10300*/  FMUL.FTZ R67, R72, UR5 ;  /* 0x0000000548437c20 */ /* 0x000fe60008410000 */
[----:B------:R-:W5:Y:S01]  /*10310*/  MUFU.TANH R40, R40 ;  /* 0x0000002800287308 */ /* 0x000f620000002400 */
[----:B------:R-:W-:Y:S05]  /*10320*/  HMMA.16816.F32.BF16 R112, R132, R154, R112 ;  /* 0x0000009a8470723c */ /* 0x000fea0000041870 */
[----:B------:R-:W-:Y:S01]  /*10330*/  FMUL.FTZ R68, R74, UR5 ;  /* 0x000000054a447c20 */ /* 0x000fe20008410000 */
[----:B------:R-:W-:Y:S03]  /*10340*/  HMMA.16816.F32.BF16 R128, R128, R82, RZ ;  /* 0x000000528080723c */ /* 0x000fe600000418ff */
[----:B------:R-:W5:Y:S02]  /*10350*/  MUFU.TANH R41, R41 ;  /* 0x0000002900297308 */ /* 0x000f640000002400 */
[----:B------:R-:W-:Y:S01]  /*10360*/  FMUL.FTZ R69, R69, UR5 ;  /* 0x0000000545457c20 */ /* 0x000fe20008410000 */
[C---:B------:R-:W-:Y:S07]  /*10370*/  HMMA.16816.F32.BF16 R140, R132.reuse, R152, R140 ;  /* 0x00000098848c723c */ /* 0x040fee000004188c */
[----:B------:R-:W5:Y:S01]  /*10380*/  MUFU.TANH R42, R42 ;  /* 0x0000002a002a7308 */ /* 0x000f620000002400 */
[----:B------:R-:W-:Y:S03]  /*10390*/  FMUL.FTZ R70, R71, UR5 ;  /* 0x0000000547467c20 */ /* 0x000fe60008410000 */
[----:B------:R-:W-:Y:S01]  /*103a0*/  FMUL.FTZ R71, R73, UR5 ;  /* 0x0000000549477c20 */ /* 0x000fe20008410000 */
[----:B------:R-:W-:Y:S01]  /*103b0*/  FMUL.FTZ R72, R75, UR5 ;  /* 0x000000054b487c20 */ /* 0x000fe20008410000 */
[----:B------:R-:W-:Y:S04]  /*103c0*/  FMUL.FTZ R73, R76, UR5 ;  /* 0x000000054c497c20 */ /* 0x000fe80008410000 */
[----:B------:R-:W5:Y:S01]  /*103d0*/  MUFU.TANH R43, R43 ;  /* 0x0000002b002b7308 */ /* 0x000f620000002400 */
[----:B----4-:R-:W-:Y:S03]  /*103e0*/  HMMA.16816.F32.BF16 R104, R132, R136, R104 ;  /* 0x000000888468723c */ /* 0x010fe60000041868 */
[----:B------:R-:W-:Y:S01]  /*103f0*/  FMUL.FTZ R117, R114, UR5 ;  /* 0x0000000572757c20 */ /* 0x000fe20008410000 */
[----:B------:R-:W-:Y:S01]  /*10400*/  FMUL.FTZ R114, R102, UR5 ;  /* 0x0000000566727c20 */ /* 0x000fe20008410000 */
[----:B------:R-:W-:Y:S01]  /*10410*/  FMUL.FTZ R74, R78, UR5 ;  /* 0x000000054e4a7c20 */ /* 0x000fe20008410000 */
[C---:B------:R-:W-:Y:S03]  /*10420*/  HMMA.16816.F32.BF16 R92, R144.reuse, R138, R92 ;  /* 0x0000008a905c723c */ /* 0x040fe6000004185c */
[----:B------:R-:W4:Y:S02]  /*10430*/  MUFU.TANH R44, R44 ;  /* 0x0000002c002c7308 */ /* 0x000f240000002400 */
[----:B------:R-:W-:Y:S01]  /*10440*/  FMUL.FTZ R75, R148, UR5 ;  /* 0x00000005944b7c20 */ /* 0x000fe20008410000 */
[----:B------:R-:W-:Y:S07]  /*10450*/  HMMA.16816.F32.BF16 R108, R144, R136, R108 ;  /* 0x00000088906c723c */ /* 0x000fee000004186c */
[----:B------:R-:W4:Y:S01]  /*10460*/  MUFU.TANH R45, R45 ;  /* 0x0000002d002d7308 */ /* 0x000f220000002400 */
[----:B------:R-:W-:Y:S01]  /*10470*/  FMUL.FTZ R84, R142, UR5 ;  /* 0x000000058e547c20 */ /* 0x000fe20008410000 */
[C---:B------:R-:W-:Y:S08]  /*10480*/  HMMA.16816.F32.BF16 R136, R132.reuse, R138, R88 ;  /* 0x0000008a8488723c */ /* 0x040ff00000041858 */
[----:B------:R-:W4:Y:S01]  /*10490*/  MUFU.TANH R46, R46 ;  /* 0x0000002e002e7308 */ /* 0x000f220000002400 */
[----:B------:R-:W-:Y:S03]  /*104a0*/  HMMA.16816.F32.BF16 R128, R132, R122, R128 ;  /* 0x0000007a8480723c */ /* 0x000fe60000041880 */
[----:B------:R-:W-:Y:S01]  /*104b0*/  FMUL.FTZ R89, R116, UR5 ;  /* 0x0000000574597c20 */ /* 0x000fe20008410000 */
[----:B------:R-:W-:Y:S05]  /*104c0*/  FMUL.FTZ R116, R105, UR5 ;  /* 0x0000000569747c20 */ /* 0x000fea0008410000 */
[----:B------:R-:W4:Y:S02]  /*104d0*/  MUFU.TANH R47, R47 ;  /* 0x0000002f002f7308 */ /* 0x000f240000002400 */
[----:B------:R-:W-:Y:S01]  /*104e0*/  FMUL.FTZ R105, R92, UR5 ;  /* 0x000000055c697c20 */ /* 0x000fe20008410000 */
[----:B------:R-:W-:Y:S01]  /*104f0*/  FMUL.FTZ R142, R113, UR5 ;  /* 0x00000005718e7c20 */ /* 0x000fe20008410000 */
[----:B------:R-:W-:Y:S01]  /*10500*/  FMUL.FTZ R123, R110, UR5 ;  /* 0x000000056e7b7c20 */ /* 0x000fe20008410000 */
[----:B------:R-:W-:Y:S01]  /*10510*/  FMUL.FTZ R110, R95, UR5 ;  /* 0x000000055f6e7c20 */ /* 0x000fe20008410000 */
[----:B------:R-:W-:Y:S04]  /*10520*/  MOV R95, UR7 ;  /* 0x00000007005f7c02 */ /* 0x000fe80008000f00 */
[----:B------:R1:W-:Y:S01]  /*10530*/  MUFU.TANH R92, R117 ;  /* 0x00000075005c7308 */ /* 0x0003e20000002400 */
[----:B------:R-:W-:Y:S01]  /*10540*/  FMUL.FTZ R113, R100, UR5 ;  /* 0x0000000564717c20 */ /* 0x000fe20008410000 */
[----:B------:R-:W-:Y:S01]  /*10550*/  FMUL.FTZ R88, R143, UR5 ;  /* 0x000000058f587c20 */ /* 0x000fe20008410000 */
[----:B------:R-:W-:Y:S01]  /*10560*/  LEA R177, R95, R182, 0x7 ;  /* 0x000000b65fb17211 */ /* 0x000fe200078e38ff */
[----:B------:R-:W-:Y:S01]  /*10570*/  FMUL.FTZ R143, R119, UR5 ;  /* 0x00000005778f7c20 */ /* 0x000fe20008410000 */
[----:B------:R-:W-:Y:S01]  /*10580*/  FMUL.FTZ R119, R125, UR5 ;  /* 0x000000057d777c20 */ /* 0x000fe20008410000 */
[----:B------:R-:W-:Y:S01]  /*10590*/  FMUL.FTZ R122, R98, UR5 ;  /* 0x00000005627a7c20 */ /* 0x000fe20008410000 */
[----:B------:R-:W-:Y:S03]  /*105a0*/  IADD3 R100, R177, 0x1, RZ ;  /* 0x00000001b1647810 */ /* 0x000fe60007ffe0ff */
[----:B------:R-:W4:Y:S01]  /*105b0*/  MUFU.TANH R48, R48 ;  /* 0x0000003000307308 */ /* 0x000f220000002400 */
[----:B------:R-:W-:Y:S01]  /*105c0*/  FMUL.FTZ R125, R97, UR5 ;  /* 0x00000005617d7c20 */ /* 0x000fe20008410000 */
[----:B------:R-:W-:Y:S01]  /*105d0*/  IADD3 R97, R177, 0x8, RZ ;  /* 0x00000008b1617810 */ /* 0x000fe20007ffe0ff */
[----:B------:R-:W-:Y:S01]  /*105e0*/  FMUL.FTZ R134, R124, UR5 ;  /* 0x000000057c867c20 */ /* 0x000fe20008410000 */
[----:B------:R-:W-:Y:S01]  /*105f0*/  I2FP.F32.S32 R98, R100 ;  /* 0x0000006400627245 */ /* 0x000fe20000201400 */
[----:B------:R-:W-:Y:S01]  /*10600*/  FMUL.FTZ R124, R126, UR5 ;  /* 0x000000057e7c7c20 */ /* 0x000fe20008410000 */
[----:B------:R-:W-:Y:S01]  /*10610*/  FMUL.FTZ R126, R99, UR5 ;  /* 0x00000005637e7c20 */ /* 0x000fe20008410000 */
[----:B------:R-:W-:Y:S03]  /*10620*/  IADD3 R99, R177, 0x9, RZ ;  /* 0x00000009b1637810 */ /* 0x000fe60007ffe0ff */
[----:B------:R-:W4:Y:S01]  /*10630*/  MUFU.TANH R49, R49 ;  /* 0x0000003100317308 */ /* 0x000f220000002400 */
[----:B-1----:R-:W-:Y:S01]  /*10640*/  FMUL.FTZ R117, R101, UR5 ;  /* 0x0000000565757c20 */ /* 0x002fe20008410000 */
[----:B------:R-:W-:Y:S01]  /*10650*/  I2FP.F32.S32 R101, R177 ;  /* 0x000000b100657245 */ /* 0x000fe20000201400 */
[----:B------:R-:W-:Y:S01]  /*10660*/  FMUL.FTZ R132, R108, UR5 ;  /* 0x000000056c847c20 */ /* 0x000fe20008410000 */
[----:B------:R-:W-:Y:S01]  /*10670*/  I2FP.F32.S32 R100, R97 ;  /* 0x0000006100647245 */ /* 0x000fe20000201400 */
[----:B------:R-:W-:Y:S01]  /*10680*/  FMUL.FTZ R108, R109, UR5 ;  /* 0x000000056d6c7c20 */ /* 0x000fe20008410000 */
[----:B------:R-:W-:Y:S01]  /*10690*/  I2FP.F32.S32 R102, R99 ;  /* 0x0000006300667245 */ /* 0x000fe20000201400 */
[C---:B------:R-:W-:Y:S03]  /*106a0*/  FFMA.FTZ R0, R101.reuse, UR6, R0 ;  /* 0x0000000665007c23 */ /* 0x040fe60008010000 */
[----:B------:R-:W1:Y:S01]  /*106b0*/  MUFU.TANH R50, R50 ;  /* 0x0000003200327308 */ /* 0x000e620000002400 */
[C---:B------:R-:W-:Y:S01]  /*106c0*/  FFMA.FTZ R2, R101.reuse, UR6, R2 ;  /* 0x0000000665027c23 */ /* 0x040fe20008010002 */
[C---:B------:R-:W-:Y:S01]  /*106d0*/  FFMA.FTZ R3, R101.reuse, UR6, R3 ;  /* 0x0000000665037c23 */ /* 0x040fe20008010003 */
[----:B------:R-:W-:Y:S01]  /*106e0*/  FFMA.FTZ R4, R101, UR6, R4 ;  /* 0x0000000665047c23 */ /* 0x000fe20008010004 */
[C---:B------:R-:W-:Y:S01]  /*106f0*/  FFMA.FTZ R5, R98.reuse, UR6, R5 ;  /* 0x0000000662057c23 */ /* 0x040fe20008010005 */
[C---:B------:R-:W-:Y:S01]  /*10700*/  FFMA.FTZ R6, R98.reuse, UR6, R6 ;  /* 0x0000000662067c23 */ /* 0x040fe20008010006 */
[C---:B------:R-:W-:Y:S01]  /*10710*/  FFMA.FTZ R7, R98.reuse, UR6, R7 ;  /* 0x0000000662077c23 */ /* 0x040fe20008010007 */
[----:B------:R-:W-:Y:S03]  /*10720*/  FFMA.FTZ R8, R98, UR6, R8 ;  /* 0x0000000662087c23 */ /* 0x000fe60008010008 */
[----:B------:R-:W1:Y:S01]  /*10730*/  MUFU.TANH R51, R51 ;  /* 0x0000003300337308 */ /* 0x000e620000002400 */
[C---:B------:R-:W-:Y:S01]  /*10740*/  IADD3 R98, R177.reuse, 0x10, RZ ;  /* 0x00000010b1627810 */ /* 0x040fe20007ffe0ff */
[C---:B------:R-:W-:Y:S01]  /*10750*/  FFMA.FTZ R9, R100.reuse, UR6, R9 ;  /* 0x0000000664097c23 */ /* 0x040fe20008010009 */
[C---:B------:R-:W-:Y:S01]  /*10760*/  FFMA.FTZ R10, R100.reuse, UR6, R10 ;  /* 0x00000006640a7c23 */ /* 0x040fe2000801000a */
[C---:B------:R-:W-:Y:S01]  /*10770*/  FFMA.FTZ R11, R100.reuse, UR6, R11 ;  /* 0x00000006640b7c23 */ /* 0x040fe2000801000b */
[----:B------:R-:W-:Y:S01]  /*10780*/  FFMA.FTZ R12, R100, UR6, R12 ;  /* 0x00000006640c7c23 */ /* 0x000fe2000801000c */
[C---:B------:R-:W-:Y:S01]  /*10790*/  IADD3 R99, R177.reuse, 0x11, RZ ;  /* 0x00000011b1637810 */ /* 0x040fe20007ffe0ff */
[C---:B------:R-:W-:Y:S03]  /*107a0*/  FFMA.FTZ R13, R102.reuse, UR6, R13 ;  /* 0x00000006660d7c23 */ /* 0x040fe6000801000d */
[----:B------:R-:W1:Y:S01]  /*107b0*/  MUFU.TANH R52, R52 ;  /* 0x0000003400347308 */ /* 0x000e620000002400 */
[----:B------:R-:W-:Y:S01]  /*107c0*/  I2FP.F32.S32 R100, R98 ;  /* 0x0000006200647245 */ /* 0x000fe20000201400 */
[C---:B------:R-:W-:Y:S01]  /*107d0*/  FFMA.FTZ R14, R102.reuse, UR6, R14 ;  /* 0x00000006660e7c23 */ /* 0x040fe2000801000e */
[C---:B------:R-:W-:Y:S01]  /*107e0*/  FFMA.FTZ R15, R102.reuse, UR6, R15 ;  /* 0x00000006660f7c23 */ /* 0x040fe2000801000f */
[----:B------:R-:W-:Y:S01]  /*107f0*/  FFMA.FTZ R16, R102, UR6, R16 ;  /* 0x0000000666107c23 */ /* 0x000fe20008010010 */
[C---:B------:R-:W-:Y:S01]  /*10800*/  IADD3 R101, R177.reuse, 0x18, RZ ;  /* 0x00000018b1657810 */ /* 0x040fe20007ffe0ff */
[C---:B------:R-:W-:Y:S01]  /*10810*/  FFMA.FTZ R17, R100.reuse, UR6, R17 ;  /* 0x0000000664117c23 */ /* 0x040fe20008010011 */
[----:B------:R-:W-:Y:S03]  /*10820*/  I2FP.F32.S32 R102, R99 ;  /* 0x0000006300667245 */ /* 0x000fe60000201400 */
[----:B------:R2:W-:Y:S01]  /*10830*/  MUFU.TANH R98, R123 ;  /* 0x0000007b00627308 */ /* 0x0005e20000002400 */
[C---:B------:R-:W-:Y:S01]  /*10840*/  FFMA.FTZ R18, R100.reuse, UR6, R18 ;  /* 0x0000000664127c23 */ /* 0x040fe20008010012 */
[C---:B------:R-:W-:Y:S01]  /*10850*/  FFMA.FTZ R19, R100.reuse, UR6, R19 ;  /* 0x0000000664137c23 */ /* 0x040fe20008010013 */
[----:B------:R-:W-:Y:S01]  /*10860*/  FFMA.FTZ R20, R100, UR6, R20 ;  /* 0x0000000664147c23 */ /* 0x000fe20008010014 */
[----:B------:R-:W-:Y:S01]  /*10870*/  I2FP.F32.S32 R176, R101 ;  /* 0x0000006500b07245 */ /* 0x000fe20000201400 */
[C---:B------:R-:W-:Y:S01]  /*10880*/  FFMA.FTZ R21, R102.reuse, UR6, R21 ;  /* 0x0000000666157c23 */ /* 0x040fe20008010015 */
[C---:B------:R-:W-:Y:S01]  /*10890*/  FFMA.FTZ R22, R102.reuse, UR6, R22 ;  /* 0x0000000666167c23 */ /* 0x040fe20008010016 */
[C---:B------:R-:W-:Y:S03]  /*108a0*/  FFMA.FTZ R23, R102.reuse, UR6, R23 ;  /* 0x0000000666177c23 */ /* 0x040fe60008010017 */
[----:B------:R-:W1:Y:S01]  /*108b0*/  MUFU.TANH R54, R54 ;  /* 0x0000003600367308 */ /* 0x000e620000002400 */
[----:B------:R-:W-:Y:S01]  /*108c0*/  FFMA.FTZ R24, R102, UR6, R24 ;  /* 0x0000000666187c23 */ /* 0x000fe20008010018 */
[----:B------:R-:W-:Y:S01]  /*108d0*/  IADD3 R101, R177, 0x20, RZ ;  /* 0x00000020b1657810 */ /* 0x000fe20007ffe0ff */
[C---:B------:R-:W-:Y:S01]  /*108e0*/  FFMA.FTZ R25, R176.reuse, UR6, R25 ;  /* 0x00000006b0197c23 */ /* 0x040fe20008010019 */
[C---:B---3--:R-:W-:Y:S01]  /*108f0*/  FFMA.FTZ R26, R176.reuse, UR6, R26 ;  /* 0x00000006b01a7c23 */ /* 0x048fe2000801001a */
[C---:B------:R-:W-:Y:S01]  /*10900*/  FFMA.FTZ R27, R176.reuse, UR6, R27 ;  /* 0x00000006b01b7c23 */ /* 0x040fe2000801001b */
[----:B------:R-:W-:Y:S01]  /*10910*/  FFMA.FTZ R28, R176, UR6, R28 ;  /* 0x00000006b01c7c23 */ /* 0x000fe2000801001c */
[----:B------:R-:W-:Y:S03]  /*10920*/  I2FP.F32.S32 R176, R101 ;  /* 0x0000006500b07245 */ /* 0x000fe60000201400 */
[----:B------:R-:W3:Y:S01]  /*10930*/  MUFU.TANH R55, R55 ;  /* 0x0000003700377308 */ /* 0x000ee20000002400 */
[----:B------:R-:W-:Y:S01]  /*10940*/  FMUL.FTZ R90, R118, UR5 ;  /* 0x00000005765a7c20 */ /* 0x000fe20008410000 */
[----:B------:R-:W-:Y:S01]  /*10950*/  FMUL.FTZ R118, R103, UR5 ;  /* 0x0000000567767c20 */ /* 0x000fe20008410000 */
[----:B------:R-:W-:Y:S01]  /*10960*/  IADD3 R103, R177, 0x19, RZ ;  /* 0x00000019b1677810 */ /* 0x000fe20007ffe0ff */
[----:B------:R-:W-:Y:S01]  /*10970*/  FMUL.FTZ R111, R111, UR5 ;  /* 0x000000056f6f7c20 */ /* 0x000fe20008410000 */
[C---:B--2---:R-:W-:Y:S01]  /*10980*/  IADD3 R123, R177.reuse, 0x21, RZ ;  /* 0x00000021b17b7810 */ /* 0x044fe20007ffe0ff */
[----:B------:R-:W-:Y:S01]  /*10990*/  FMUL.FTZ R76, R150, UR5 ;  /* 0x00000005964c7c20 */ /* 0x000fe20008410000 */
[----:B------:R-:W-:Y:S03]  /*109a0*/  I2FP.F32.S32 R102, R103 ;  /* 0x0000006700667245 */ /* 0x000fe60000201400 */
[----:B------:R2:W-:Y:S01]  /*109b0*/  MUFU.TANH R101, R108 ;  /* 0x0000006c00657308 */ /* 0x0005e20000002400 */
[----:B------:R-:W-:Y:S01]  /*109c0*/  IADD3 R103, R177, 0x28, RZ ;  /* 0x00000028b1677810 */ /* 0x000fe20007ffe0ff */
[----:B------:R-:W-:Y:S01]  /*109d0*/  FMUL.FTZ R77, R77, UR5 ;  /* 0x000000054d4d7c20 */ /* 0x000fe20008410000 */
[----:B------:R-:W-:Y:S01]  /*109e0*/  I2FP.F32.S32 R178, R123 ;  /* 0x0000007b00b27245 */ /* 0x000fe20000201400 */
[C---:B------:R-:W-:Y:S01]  /*109f0*/  FFMA.FTZ R29, R102.reuse, UR6, R29 ;  /* 0x00000006661d7c23 */ /* 0x040fe2000801001d */
[C---:B------:R-:W-:Y:S01]  /*10a00*/  FFMA.FTZ R30, R102.reuse, UR6, R30 ;  /* 0x00000006661e7c23 */ /* 0x040fe2000801001e */
[C---:B------:R-:W-:Y:S01]  /*10a10*/  FFMA.FTZ R31, R102.reuse, UR6, R31 ;  /* 0x00000006661f7c23 */ /* 0x040fe2000801001f */
[----:B-----5:R-:W-:Y:S03]  /*10a20*/  FFMA.FTZ R32, R102, UR6, R32 ;  /* 0x0000000666207c23 */ /* 0x020fe60008010020 */
[----:B------:R-:W5:Y:S01]  /*10a30*/  MUFU.TANH R56, R56 ;  /* 0x0000003800387308 */ /* 0x000f620000002400 */
[C---:B------:R-:W-:Y:S01]  /*10a40*/  FFMA.FTZ R33, R176.reuse, UR6, R33 ;  /* 0x00000006b0217c23 */ /* 0x040fe20008010021 */
[C---:B------:R-:W-:Y:S01]  /*10a50*/  FFMA.FTZ R34, R176.reuse, UR6, R34 ;  /* 0x00000006b0227c23 */ /* 0x040fe20008010022 */
[C---:B------:R-:W-:Y:S01]  /*10a60*/  FFMA.FTZ R35, R176.reuse, UR6, R35 ;  /* 0x00000006b0237c23 */ /* 0x040fe20008010023 */
[----:B------:R-:W-:Y:S01]  /*10a70*/  FFMA.FTZ R36, R176, UR6, R36 ;  /* 0x00000006b0247c23 */ /* 0x000fe20008010024 */
[C---:B------:R-:W-:Y:S01]  /*10a80*/  IADD3 R123, R177.reuse, 0x29, RZ ;  /* 0x00000029b17b7810 */ /* 0x040fe20007ffe0ff */
[C---:B------:R-:W-:Y:S01]  /*10a90*/  FFMA.FTZ R37, R178.reuse, UR6, R37 ;  /* 0x00000006b2257c23 */ /* 0x040fe20008010025 */
[C---:B------:R-:W-:Y:S03]  /*10aa0*/  FFMA.FTZ R38, R178.reuse, UR6, R38 ;  /* 0x00000006b2267c23 */ /* 0x040fe60008010026 */
[----:B------:R1:W-:Y:S01]  /*10ab0*/  MUFU.TANH R102, R111 ;  /* 0x0000006f00667308 */ /* 0x0003e20000002400 */
[----:B--2---:R-:W-:Y:S01]  /*10ac0*/  I2FP.F32.S32 R108, R103 ;  /* 0x00000067006c7245 */ /* 0x004fe20000201400 */
[C---:B------:R-:W-:Y:S01]  /*10ad0*/  FFMA.FTZ R39, R178.reuse, UR6, R39 ;  /* 0x00000006b2277c23 */ /* 0x040fe20008010027 */
[----:B------:R-:W-:Y:S01]  /*10ae0*/  FFMA.FTZ R40, R178, UR6, R40 ;  /* 0x00000006b2287c23 */ /* 0x000fe20008010028 */
[----:B------:R-:W-:Y:S01]  /*10af0*/  IADD3 R178, R177, 0x30, RZ ;  /* 0x00000030b1b27810 */ /* 0x000fe20007ffe0ff */
[----:B------:R-:W-:Y:S01]  /*10b00*/  FMUL.FTZ R78, R79, UR5 ;  /* 0x000000054f4e7c20 */ /* 0x000fe20008410000 */
[----:B------:R-:W-:Y:S01]  /*10b10*/  I2FP.F32.S32 R176, R123 ;  /* 0x0000007b00b07245 */ /* 0x000fe20000201400 */
[C---:B------:R-:W-:Y:S03]  /*10b20*/  FFMA.FTZ R41, R108.reuse, UR6, R41 ;  /* 0x000000066c297c23 */ /* 0x040fe60008010029 */
[----:B------:R2:W-:Y:S01]  /*10b30*/  MUFU.TANH R103, R116 ;  /* 0x0000007400677308 */ /* 0x0005e20000002400 */
[C---:B------:R-:W-:Y:S01]  /*10b40*/  FFMA.FTZ R42, R108.reuse, UR6, R42 ;  /* 0x000000066c2a7c23 */ /* 0x040fe2000801002a */
[C---:B------:R-:W-:Y:S01]  /*10b50*/  FFMA.FTZ R43, R108.reuse, UR6, R43 ;  /* 0x000000066c2b7c23 */ /* 0x040fe2000801002b */
[----:B----4-:R-:W-:Y:S01]  /*10b60*/  FFMA.FTZ R44, R108, UR6, R44 ;  /* 0x000000066c2c7c23 */ /* 0x010fe2000801002c */
[C---:B------:R-:W-:Y:S01]  /*10b70*/  IADD3 R123, R177.reuse, 0x31, RZ ;  /* 0x00000031b17b7810 */ /* 0x040fe20007ffe0ff */
[C---:B------:R-:W-:Y:S01]  /*10b80*/  FFMA.FTZ R45, R176.reuse, UR6, R45 ;  /* 0x00000006b02d7c23 */ /* 0x040fe2000801002d */
[----:B------:R-:W-:Y:S01]  /*10b90*/  I2FP.F32.S32 R108, R178 ;  /* 0x000000b2006c7245 */ /* 0x000fe20000201400 */
[C---:B------:R-:W-:Y:S03]  /*10ba0*/  FFMA.FTZ R46, R176.reuse, UR6, R46 ;  /* 0x00000006b02e7c23 */ /* 0x040fe6000801002e */
[----:B------:R-:W4:Y:S01]  /*10bb0*/  MUFU.TANH R57, R57 ;  /* 0x0000003900397308 */ /* 0x000f220000002400 */
[C---:B------:R-:W-:Y:S01]  /*10bc0*/  FFMA.FTZ R47, R176.reuse, UR6, R47 ;  /* 0x00000006b02f7c23 */ /* 0x040fe2000801002f */
[----:B------:R-:W-:Y:S01]  /*10bd0*/  FFMA.FTZ R48, R176, UR6, R48 ;  /* 0x00000006b0307c23 */ /* 0x000fe20008010030 */
[----:B-1----:R-:W-:Y:S01]  /*10be0*/  IADD3 R111, R177, 0x38, RZ ;  /* 0x00000038b16f7810 */ /* 0x002fe20007ffe0ff */
[C---:B------:R-:W-:Y:S01]  /*10bf0*/  FFMA.FTZ R49, R108.reuse, UR6, R49 ;  /* 0x000000066c317c23 */ /* 0x040fe20008010031 */
[C---:B------:R-:W-:Y:S01]  /*10c00*/  FFMA.FTZ R50, R108.reuse, UR6, R50 ;  /* 0x000000066c327c23 */ /* 0x040fe20008010032 */
[C---:B------:R-:W-:Y:S01]  /*10c10*/  FFMA.FTZ R51, R108.reuse, UR6, R51 ;  /* 0x000000066c337c23 */ /* 0x040fe20008010033 */
[----:B------:R-:W-:Y:S03]  /*10c20*/  FFMA.FTZ R52, R108, UR6, R52 ;  /* 0x000000066c347c23 */ /* 0x000fe60008010034 */
[----:B------:R-:W1:Y:S01]  /*10c30*/  MUFU.TANH R58, R58 ;  /* 0x0000003a003a7308 */ /* 0x000e620000002400 */
[----:B--2---:R-:W-:Y:S01]  /*10c40*/  I2FP.F32.S32 R116, R123 ;  /* 0x0000007b00747245 */ /* 0x004fe20000201400 */
[----:B------:R-:W-:Y:S01]  /*10c50*/  FMUL.FTZ R79, R149, UR5 ;  /* 0x00000005954f7c20 */ /* 0x000fe20008410000 */
[----:B------:R-:W-:Y:S01]  /*10c60*/  IADD3 R123, R177, 0x39, RZ ;  /* 0x00000039b17b7810 */ /* 0x000fe20007ffe0ff */
[----:B------:R-:W-:Y:S01]  /*10c70*/  FMUL.FTZ R80, R151, UR5 ;  /* 0x0000000597507c20 */ /* 0x000fe20008410000 */
[----:B------:R-:W-:Y:S01]  /*10c80*/  I2FP.F32.S32 R108, R111 ;  /* 0x0000006f006c7245 */ /* 0x000fe20000201400 */
[C---:B------:R-:W-:Y:S01]  /*10c90*/  FFMA.FTZ R53, R116.reuse, UR6, R53 ;  /* 0x0000000674357c23 */ /* 0x040fe20008010035 */
[C---:B------:R-:W-:Y:S03]  /*10ca0*/  FFMA.FTZ R54, R116.reuse, UR6, R54 ;  /* 0x0000000674367c23 */ /* 0x040fe60008010036 */
[----:B------:R-:W2:Y:S01]  /*10cb0*/  MUFU.TANH R59, R59 ;  /* 0x0000003b003b7308 */ /* 0x000ea20000002400 */
[C---:B---3--:R-:W-:Y:S01]  /*10cc0*/  FFMA.FTZ R55, R116.reuse, UR6, R55 ;  /* 0x0000000674377c23 */ /* 0x048fe20008010037 */
[----:B-----5:R-:W-:Y:S01]  /*10cd0*/  FFMA.FTZ R56, R116, UR6, R56 ;  /* 0x0000000674387c23 */ /* 0x020fe20008010038 */
[----:B------:R-:W-:Y:S01]  /*10ce0*/  I2FP.F32.S32 R116, R123 ;  /* 0x0000007b00747245 */ /* 0x000fe20000201400 */
[----:B----4-:R-:W-:Y:S01]  /*10cf0*/  FFMA.FTZ R57, R108, UR6, R57 ;  /* 0x000000066c397c23 */ /* 0x010fe20008010039 */
[C---:B------:R-:W-:Y:S01]  /*10d00*/  IADD3 R111, R177.reuse, 0x40, RZ ;  /* 0x00000040b16f7810 */ /* 0x040fe20007ffe0ff */
[----:B------:R-:W-:Y:S01]  /*10d10*/  FMUL.FTZ R82, R86, UR5 ;  /* 0x0000000556527c20 */ /* 0x000fe20008410000 */
[----:B------:R-:W-:Y:S03]  /*10d20*/  IADD3 R123, R177, 0x41, RZ ;  /* 0x00000041b17b7810 */ /* 0x000fe60007ffe0ff */
[----:B------:R-:W3:Y:S01]  /*10d30*/  MUFU.TANH R60, R60 ;  /* 0x0000003c003c7308 */ /* 0x000ee20000002400 */
[----:B-1----:R-:W-:Y:S01]  /*10d40*/  FFMA.FTZ R58, R108, UR6, R58 ;  /* 0x000000066c3a7c23 */ /* 0x002fe2000801003a */
[----:B------:R-:W-:Y:S01]  /*10d50*/  FMNMX.FTZ R178, R0, R187, !PT ;  /* 0x000000bb00b27209 */ /* 0x000fe20007810000 */
[----:B------:R-:W-:Y:S01]  /*10d60*/  FMUL.FTZ R83, R140, UR5 ;  /* 0x000000058c537c20 */ /* 0x000fe20008410000 */
[----:B------:R-:W-:Y:S01]  /*10d70*/  FMNMX.FTZ R243, R2, R185, !PT ;  /* 0x000000b902f37209 */ /* 0x000fe20007810000 */
[----:B------:R-:W-:Y:S01]  /*10d80*/  FMUL.FTZ R109, R93, UR5 ;  /* 0x000000055d6d7c20 */ /* 0x000fe20008410000 */
[----:B------:R-:W-:Y:S01]  /*10d90*/  FMNMX.FTZ R178, R5, R178, !PT ;  /* 0x000000b205b27209 */ /* 0x000fe20007810000 */
[----:B------:R-:W-:Y:S03]  /*10da0*/  FMUL.FTZ R85, R85, UR5 ;  /* 0x0000000555557c20 */ /* 0x000fe60008410000 */
[----:B------:R-:W1:Y:S01]  /*10db0*/  MUFU.TANH R62, R62 ;  /* 0x0000003e003e7308 */ /* 0x000e620000002400 */
[----:B--2---:R-:W-:Y:S01]  /*10dc0*/  FFMA.FTZ R59, R108, UR6, R59 ;  /* 0x000000066c3b7c23 */ /* 0x004fe2000801003b */
[----:B------:R-:W-:Y:S01]  /*10dd0*/  FMNMX.FTZ R243, R6, R243, !PT ;  /* 0x000000f306f37209 */ /* 0x000fe20007810000 */
[----:B------:R-:W-:Y:S01]  /*10de0*/  FMUL.FTZ R86, R87, UR5 ;  /* 0x0000000557567c20 */ /* 0x000fe20008410000 */
[----:B------:R-:W-:Y:S01]  /*10df0*/  FMNMX.FTZ R178, R9, R178, !PT ;  /* 0x000000b209b27209 */ /* 0x000fe20007810000 */
[----:B------:R-:W-:Y:S01]  /*10e00*/  FMUL.FTZ R133, R115, UR5 ;  /* 0x0000000573857c20 */ /* 0x000fe20008410000 */
[----:B------:R-:W-:Y:S01]  /*10e10*/  FMUL.FTZ R87, R141, UR5 ;  /* 0x000000058d577c20 */ /* 0x000fe20008410000 */
[----:B------:R-:W-:Y:S03]  /*10e20*/  FMUL.FTZ R115, R137, UR5 ;  /* 0x0000000589737c20 */ /* 0x000fe60008410000 */
[----:B------:R-:W2:Y:S01]  /*10e30*/  MUFU.TANH R63, R63 ;  /* 0x0000003f003f7308 */ /* 0x000ea20000002400 */
[----:B---3--:R-:W-:Y:S01]  /*10e40*/  FFMA.FTZ R60, R108, UR6, R60 ;  /* 0x000000066c3c7c23 */ /* 0x008fe2000801003c */
[----:B------:R-:W-:Y:S01]  /*10e50*/  I2FP.F32.S32 R108, R111 ;  /* 0x0000006f006c7245 */ /* 0x000fe20000201400 */
[----:B------:R-:W-:Y:S01]  /*10e60*/  FFMA.FTZ R61, R116, UR6, R61 ;  /* 0x00000006743d7c23 */ /* 0x000fe2000801003d */
[----:B------:R-:W-:Y:S01]  /*10e70*/  IADD3 R111, R177, 0x48, RZ ;  /* 0x00000048b16f7810 */ /* 0x000fe20007ffe0ff */
[----:B------:R-:W-:Y:S01]  /*10e80*/  FMUL.FTZ R91, R112, UR5 ;  /* 0x00000005705b7c20 */ /* 0x000fe20008410000 */
[----:B------:R-:W-:Y:S01]  /*10e90*/  FMNMX.FTZ R178, R13, R178, !PT ;  /* 0x000000b20db27209 */ /* 0x000fe20007810000 */
[----:B------:R-:W-:Y:S03]  /*10ea0*/  FMUL.FTZ R140, R106, UR5 ;  /* 0x000000056a8c7c20 */ /* 0x000fe60008410000 */
[----:B------:R-:W3:Y:S01]  /*10eb0*/  MUFU.TANH R64, R64 ;  /* 0x0000004000407308 */ /* 0x000ee20000002400 */
[----:B-1----:R-:W-:Y:S01]  /*10ec0*/  FFMA.FTZ R62, R116, UR6, R62 ;  /* 0x00000006743e7c23 */ /* 0x002fe2000801003e */
[----:B------:R-:W-:Y:S01]  /*10ed0*/  I2FP.F32.S32 R176, R111 ;  /* 0x0000006f00b07245 */ /* 0x000fe20000201400 */
[----:B------:R-:W-:Y:S01]  /*10ee0*/  FMUL.FTZ R106, R94, UR5 ;  /* 0x000000055e6a7c20 */ /* 0x000fe20008410000 */
[----:B------:R-:W-:Y:S01]  /*10ef0*/  FMNMX.FTZ R178, R17, R178, !PT ;  /* 0x000000b211b27209 */ /* 0x000fe20007810000 */
[----:B------:R-:W-:Y:S01]  /*10f00*/  FMUL.FTZ R141, R104, UR5 ;  /* 0x00000005688d7c20 */ /* 0x000fe20008410000 */
[----:B------:R-:W-:Y:S01]  /*10f10*/  IADD3 R111, R177, 0x50, RZ ;  /* 0x00000050b16f7810 */ /* 0x000fe20007ffe0ff */
[----:B------:R-:W-:Y:S03]  /*10f20*/  FMUL.FTZ R104, R107, UR5 ;  /* 0x000000056b687c20 */ /* 0x000fe60008410000 */
[----:B------:R-:W1:Y:S01]  /*10f30*/  MUFU.TANH R65, R65 ;  /* 0x0000004100417308 */ /* 0x000e620000002400 */
[----:B--2---:R-:W-:Y:S01]  /*10f40*/  FFMA.FTZ R63, R116, UR6, R63 ;  /* 0x00000006743f7c23 */ /* 0x004fe2000801003f */
[----:B------:R-:W-:Y:S01]  /*10f50*/  FMNMX.FTZ R178, R21, R178, !PT ;  /* 0x000000b215b27209 */ /* 0x000fe20007810000 */
[----:B------:R-:W-:Y:S01]  /*10f60*/  FMUL.FTZ R107, R136, UR5 ;  /* 0x00000005886b7c20 */ /* 0x000fe20008410000 */
[----:B------:R-:W-:Y:S01]  /*10f70*/  FMUL.FTZ R135, R138, UR5 ;  /* 0x000000058a877c20 */ /* 0x000fe20008410000 */
[----:B------:R-:W-:Y:S01]  /*10f80*/  FMUL.FTZ R112, R139, UR5 ;  /* 0x000000058b707c20 */ /* 0x000fe20008410000 */
[----:B------:R-:W-:Y:S01]  /*10f90*/  FMNMX.FTZ R178, R25, R178, !PT ;  /* 0x000000b219b27209 */ /* 0x000fe20007810000 */
[----:B------:R-:W-:Y:S03]  /*10fa0*/  FMUL.FTZ R120, R127, UR5 ;  /* 0x000000057f787c20 */ /* 0x000fe60008410000 */
[----:B------:R-:W2:Y:S01]  /*10fb0*/  MUFU.TANH R66, R66 ;  /* 0x0000004200427308 */ /* 0x000ea20000002400 */
[----:B---3--:R-:W-:Y:S01]  /*10fc0*/  FFMA.FTZ R64, R116, UR6, R64 ;  /* 0x0000000674407c23 */ /* 0x008fe20008010040 */
[----:B------:R-:W-:Y:S02]  /*10fd0*/  I2FP.F32.S32 R116, R123 ;  /* 0x0000007b00747245 */ /* 0x000fe40000201400 */
[----:B------:R-:W-:Y:S02]  /*10fe0*/  IADD3 R123, R177, 0x49, RZ ;  /* 0x00000049b17b7810 */ /* 0x000fe40007ffe0ff */
[----:B------:R-:W-:Y:S04]  /*10ff0*/  FMNMX.FTZ R178, R29, R178, !PT ;  /* 0x000000b21db27209 */ /* 0x000fe80007810000 */
[----:B------:R-:W3:Y:S01]  /*11000*/  MUFU.TANH R67, R67 ;  /* 0x0000004300437308 */ /* 0x000ee20000002400 */
[C---:B-1----:R-:W-:Y:S01]  /*11010*/  FFMA.FTZ R65, R108.reuse, UR6, R65 ;  /* 0x000000066c417c23 */ /* 0x042fe20008010041 */
[----:B------:R-:W-:Y:S04]  /*11020*/  FMNMX.FTZ R178, R33, R178, !PT ;  /* 0x000000b221b27209 */ /* 0x000fe80007810000 */
[----:B------:R-:W-:Y:S04]  /*11030*/  FMNMX.FTZ R178, R37, R178, !PT ;  /* 0x000000b225b27209 */ /* 0x000fe80007810000 */
[----:B------:R-:W1:Y:S01]  /*11040*/  MUFU.TANH R68, R68 ;  /* 0x0000004400447308 */ /* 0x000e620000002400 */
[C---:B--2---:R-:W-:Y:S01]  /*11050*/  FFMA.FTZ R66, R108.reuse, UR6, R66 ;  /* 0x000000066c427c23 */ /* 0x044fe20008010042 */
[----:B------:R-:W-:Y:S04]  /*11060*/  FMNMX.FTZ R178, R41, R178, !PT ;  /* 0x000000b229b27209 */ /* 0x000fe80007810000 */
[----:B------:R-:W-:Y:S04]  /*11070*/  FMNMX.FTZ R238, R45, R178, !PT ;  /* 0x000000b22dee7209 */ /* 0x000fe80007810000 */
[----:B------:R-:W2:Y:S01]  /*11080*/  MUFU.TANH R69, R69 ;  /* 0x0000004500457308 */ /* 0x000ea20000002400 */
[C---:B---3--:R-:W-:Y:S01]  /*11090*/  FFMA.FTZ R67, R108.reuse, UR6, R67 ;  /* 0x000000066c437c23 */ /* 0x048fe20008010043 */
[----:B------:R-:W-:Y:S04]  /*110a0*/  FMNMX.FTZ R238, R49, R238, !PT ;  /* 0x000000ee31ee7209 */ /* 0x000fe80007810000 */
[----:B------:R-:W-:Y:S04]  /*110b0*/  FMNMX.FTZ R238, R53, R238, !PT ;  /* 0x000000ee35ee7209 */ /* 0x000fe80007810000 */
[----:B------:R-:W3:Y:S01]  /*110c0*/  MUFU.TANH R70, R70 ;  /* 0x0000004600467308 */ /* 0x000ee20000002400 */
[----:B-1----:R-:W-:Y:S01]  /*110d0*/  FFMA.FTZ R68, R108, UR6, R68 ;  /* 0x000000066c447c23 */ /* 0x002fe20008010044 */
[----:B------:R-:W-:Y:S04]  /*110e0*/  FMNMX.FTZ R238, R57, R238, !PT ;  /* 0x000000ee39ee7209 */ /* 0x000fe80007810000 */
[----:B------:R-:W-:Y:S04]  /*110f0*/  FMNMX.FTZ R238, R61, R238, !PT ;  /* 0x000000ee3dee7209 */ /* 0x000fe80007810000 */
[----:B------:R-:W1:Y:S01]  /*11100*/  MUFU.TANH R71, R71 ;  /* 0x0000004700477308 */ /* 0x000e620000002400 */
[C---:B--2---:R-:W-:Y:S01]  /*11110*/  FFMA.FTZ R69, R116.reuse, UR6, R69 ;  /* 0x0000000674457c23 */ /* 0x044fe20008010045 */
[----:B------:R-:W-:Y:S04]  /*11120*/  FMNMX.FTZ R238, R65, R238, !PT ;  /* 0x000000ee41ee7209 */ /* 0x000fe80007810000 */
[----:B------:R-:W-:Y:S04]  /*11130*/  FMNMX.FTZ R238, R69, R238, !PT ;  /* 0x000000ee45ee7209 */ /* 0x000fe80007810000 */
[----:B------:R-:W2:Y:S01]  /*11140*/  MUFU.TANH R72, R72 ;  /* 0x0000004800487308 */ /* 0x000ea20000002400 */
[C---:B---3--:R-:W-:Y:S09]  /*11150*/  FFMA.FTZ R70, R116.reuse, UR6, R70 ;  /* 0x0000000674467c23 */ /* 0x048ff20008010046 */
[----:B------:R-:W3:Y:S01]  /*11160*/  MUFU.TANH R73, R73 ;  /* 0x0000004900497308 */ /* 0x000ee20000002400 */
[C---:B-1----:R-:W-:Y:S09]  /*11170*/  FFMA.FTZ R71, R116.reuse, UR6, R71 ;  /* 0x0000000674477c23 */ /* 0x042ff20008010047 */
[----:B------:R-:W1:Y:S01]  /*11180*/  MUFU.TANH R74, R74 ;  /* 0x0000004a004a7308 */ /* 0x000e620000002400 */
[----:B--2---:R-:W-:Y:S01]  /*11190*/  FFMA.FTZ R72, R116, UR6, R72 ;  /* 0x0000000674487c23 */ /* 0x004fe20008010048 */
[----:B------:R-:W-:Y:S02]  /*111a0*/  I2FP.F32.S32 R116, R123 ;  /* 0x0000007b00747245 */ /* 0x000fe40000201400 */
[----:B------:R-:W-:Y:S06]  /*111b0*/  IADD3 R123, R177, 0x51, RZ ;  /* 0x00000051b17b7810 */ /* 0x000fec0007ffe0ff */
[----:B------:R-:W2:Y:S01]  /*111c0*/  MUFU.TANH R75, R75 ;  /* 0x0000004b004b7308 */ /* 0x000ea20000002400 */
[C---:B---3--:R-:W-:Y:S05]  /*111d0*/  FFMA.FTZ R73, R176.reuse, UR6, R73 ;  /* 0x00000006b0497c23 */ /* 0x048fea0008010049 */
[----:B------:R-:W-:Y:S04]  /*111e0*/  FMNMX.FTZ R238, R73, R238, !PT ;  /* 0x000000ee49ee7209 */ /* 0x000fe80007810000 */
[----:B------:R-:W3:Y:S01]  /*111f0*/  MUFU.TANH R76, R76 ;  /* 0x0000004c004c7308 */ /* 0x000ee20000002400 */
[C---:B-1----:R-:W-:Y:S09]  /*11200*/  FFMA.FTZ R74, R176.reuse, UR6, R74 ;  /* 0x00000006b04a7c23 */ /* 0x042ff2000801004a */
[----:B------:R-:W1:Y:S01]  /*11210*/  MUFU.TANH R77, R77 ;  /* 0x0000004d004d7308 */ /* 0x000e620000002400 */
[C---:B--2---:R-:W-:Y:S09]  /*11220*/  FFMA.FTZ R75, R176.reuse, UR6, R75 ;  /* 0x00000006b04b7c23 */ /* 0x044ff2000801004b */
[----:B------:R-:W2:Y:S01]  /*11230*/  MUFU.TANH R78, R78 ;  /* 0x0000004e004e7308 */ /* 0x000ea20000002400 */
[----:B---3--:R-:W-:Y:S01]  /*11240*/  FFMA.FTZ R76, R176, UR6, R76 ;  /* 0x00000006b04c7c23 */ /* 0x008fe2000801004c */
[----:B------:R-:W-:Y:S02]  /*11250*/  I2FP.F32.S32 R176, R123 ;  /* 0x0000007b00b07245 */ /* 0x000fe40000201400 */
[----:B------:R-:W-:Y:S06]  /*11260*/  FMNMX.FTZ R123, R10, R243, !PT ;  /* 0x000000f30a7b7209 */ /* 0x000fec0007810000 */
[----:B------:R-:W3:Y:S01]  /*11270*/  MUFU.TANH R79, R79 ;  /* 0x0000004f004f7308 */ /* 0x000ee20000002400 */
[----:B------:R-:W-:Y:S01]  /*11280*/  FMNMX.FTZ R123, R14, R123, !PT ;  /* 0x0000007b0e7b7209 */ /* 0x000fe20007810000 */
[----:B-1----:R-:W-:Y:S03]  /*11290*/  FFMA.FTZ R77, R116, UR6, R77 ;  /* 0x00000006744d7c23 */ /* 0x002fe6000801004d */
[----:B------:R-:W-:Y:S02]  /*112a0*/  FMNMX.FTZ R123, R18, R123, !PT ;  /* 0x0000007b127b7209 */ /* 0x000fe40007810000 */
[----:B------:R-:W-:Y:S03]  /*112b0*/  FMNMX.FTZ R238, R77, R238, !PT ;  /* 0x000000ee4dee7209 */ /* 0x000fe60007810000 */
[----:B------:R-:W1:Y:S01]  /*112c0*/  MUFU.TANH R80, R80 ;  /* 0x0000005000507308 */ /* 0x000e620000002400 */
[----:B--2---:R-:W-:Y:S01]  /*112d0*/  FFMA.FTZ R78, R116, UR6, R78 ;  /* 0x00000006744e7c23 */ /* 0x004fe2000801004e */
[----:B------:R-:W-:Y:S04]  /*112e0*/  FMNMX.FTZ R123, R22, R123, !PT ;  /* 0x0000007b167b7209 */ /* 0x000fe80007810000 */
[----:B------:R-:W-:Y:S04]  /*112f0*/  FMNMX.FTZ R123, R26, R123, !PT ;  /* 0x0000007b1a7b7209 */ /* 0x000fe80007810000 */
[----:B------:R-:W2:Y:S01]  /*11300*/  MUFU.TANH R81, R81 ;  /* 0x0000005100517308 */ /* 0x000ea20000002400 */
[----:B---3--:R-:W-:Y:S01]  /*11310*/  FFMA.FTZ R79, R116, UR6, R79 ;  /* 0x00000006744f7c23 */ /* 0x008fe2000801004f */
[----:B------:R-:W-:Y:S04]  /*11320*/  FMNMX.FTZ R123, R30, R123, !PT ;  /* 0x0000007b1e7b7209 */ /* 0x000fe80007810000 */
[----:B------:R-:W-:Y:S04]  /*11330*/  FMNMX.FTZ R123, R34, R123, !PT ;  /* 0x0000007b227b7209 */ /* 0x000fe80007810000 */
[----:B------:R-:W3:Y:S01]  /*11340*/  MUFU.TANH R82, R82 ;  /* 0x0000005200527308 */ /* 0x000ee20000002400 */
[----:B-1----:R-:W-:Y:S01]  /*11350*/  FFMA.FTZ R80, R116, UR6, R80 ;  /* 0x0000000674507c23 */ /* 0x002fe20008010050 */
[----:B------:R-:W-:Y:S02]  /*11360*/  I2FP.F32.S32 R116, R111 ;  /* 0x0000006f00747245 */ /* 0x000fe40000201400 */
[----:B------:R-:W-:Y:S06]  /*11370*/  FMNMX.FTZ R123, R38, R123, !PT ;  /* 0x0000007b267b7209 */ /* 0x000fec0007810000 */
[----:B------:R1:W-:Y:S01]  /*11380*/  MUFU.TANH R93, R121 ;  /* 0x00000079005d7308 */ /* 0x0003e20000002400 */
[----:B--2---:R-:W-:Y:S01]  /*11390*/  FFMA.FTZ R81, R116, UR6, R81 ;  /* 0x0000000674517c23 */ /* 0x004fe20008010051 */
[----:B------:R-:W-:Y:S02]  /*113a0*/  FMNMX.FTZ R243, R42, R123, !PT ;  /* 0x0000007b2af37209 */ /* 0x000fe40007810000 */
[----:B------:R-:W-:Y:S02]  /*113b0*/  IADD3 R123, R177, 0x61, RZ ;  /* 0x00000061b17b7810 */ /* 0x000fe40007ffe0ff */
[----:B------:R-:W-:Y:S04]  /*113c0*/  FMNMX.FTZ R243, R46, R243, !PT ;  /* 0x000000f32ef37209 */ /* 0x000fe80007810000 */
[----:B------:R-:W2:Y:S01]  /*113d0*/  MUFU.TANH R83, R83 ;  /* 0x0000005300537308 */ /* 0x000ea20000002400 */
[----:B---3--:R-:W-:Y:S01]  /*113e0*/  FFMA.FTZ R82, R116, UR6, R82 ;  /* 0x0000000674527c23 */ /* 0x008fe20008010052 */
[----:B------:R-:W-:Y:S02]  /*113f0*/  I2FP.F32.S32 R178, R123 ;  /* 0x0000007b00b27245 */ /* 0x000fe40000201400 */
[----:B------:R-:W-:Y:S02]  /*11400*/  FMNMX.FTZ R123, R50, R243, !PT ;  /* 0x000000f3327b7209 */ /* 0x000fe40007810000 */
[----:B------:R-:W-:Y:S04]  /*11410*/  FMNMX.FTZ R238, R81, R238, !PT ;  /* 0x000000ee51ee7209 */ /* 0x000fe80007810000 */
[----:B------:R-:W3:Y:S01]  /*11420*/  MUFU.TANH R84, R84 ;  /* 0x0000005400547308 */ /* 0x000ee20000002400 */
[----:B-1----:R-:W-:Y:S01]  /*11430*/  FMUL.FTZ R121, R96, UR5 ;  /* 0x0000000560797c20 */ /* 0x002fe20008410000 */
[----:B------:R-:W-:Y:S04]  /*11440*/  FMNMX.FTZ R123, R54, R123, !PT ;  /* 0x0000007b367b7209 */ /* 0x000fe80007810000 */
[----:B------:R-:W-:Y:S04]  /*11450*/  FMNMX.FTZ R123, R58, R123, !PT ;  /* 0x0000007b3a7b7209 */ /* 0x000fe80007810000 */
[----:B------:R-:W1:Y:S01]  /*11460*/  MUFU.TANH R85, R85 ;  /* 0x0000005500557308 */ /* 0x000e620000002400 */
[----:B--2---:R-:W-:Y:S01]  /*11470*/  FFMA.FTZ R83, R116, UR6, R83 ;  /* 0x0000000674537c23 */ /* 0x004fe20008010053 */
[----:B------:R-:W-:Y:S02]  /*11480*/  FMNMX.FTZ R243, R62, R123, !PT ;  /* 0x0000007b3ef37209 */ /* 0x000fe40007810000 */
[C---:B------:R-:W-:Y:S02]  /*11490*/  IADD3 R123, R177.reuse, 0x69, RZ ;  /* 0x00000069b17b7810 */ /* 0x040fe40007ffe0ff */
[----:B------:R-:W-:Y:S04]  /*114a0*/  FMNMX.FTZ R243, R66, R243, !PT ;  /* 0x000000f342f37209 */ /* 0x000fe80007810000 */
[----:B------:R2:W-:Y:S01]  /*114b0*/  MUFU.TANH R111, R115 ;  /* 0x00000073006f7308 */ /* 0x0005e20000002400 */
[----:B---3--:R-:W-:Y:S01]  /*114c0*/  FFMA.FTZ R84, R116, UR6, R84 ;  /* 0x0000000674547c23 */ /* 0x008fe20008010054 */
[----:B------:R-:W-:Y:S04]  /*114d0*/  IADD3 R116, R177, 0x58, RZ ;  /* 0x00000058b1747810 */ /* 0x000fe80007ffe0ff */
[----:B------:R-:W-:Y:S04]  /*114e0*/  I2FP.F32.S32 R116, R116 ;  /* 0x0000007400747245 */ /* 0x000fe80000201400 */
[----:B------:R-:W3:Y:S01]  /*114f0*/  MUFU.TANH R86, R86 ;  /* 0x0000005600567308 */ /* 0x000ee20000002400 */
[C---:B-1----:R-:W-:Y:S05]  /*11500*/  FFMA.FTZ R85, R176.reuse, UR6, R85 ;  /* 0x00000006b0557c23 */ /* 0x042fea0008010055 */
[----:B------:R-:W-:Y:S04]  /*11510*/  FMNMX.FTZ R238, R85, R238, !PT ;  /* 0x000000ee55ee7209 */ /* 0x000fe80007810000 */
[----:B------:R-:W1:Y:S01]  /*11520*/  MUFU.TANH R87, R87 ;  /* 0x0000005700577308 */ /* 0x000e620000002400 */
[----:B--2---:R-:W-:Y:S09]  /*11530*/  IADD3 R115, R177, 0x59, RZ ;  /* 0x00000059b1737810 */ /* 0x004ff20007ffe0ff */
[----:B------:R-:W2:Y:S01]  /*11540*/  MUFU.TANH R88, R88 ;  /* 0x0000005800587308 */ /* 0x000ea20000002400 */
[C---:B---3--:R-:W-:Y:S09]  /*11550*/  FFMA.FTZ R86, R176.reuse, UR6, R86 ;  /* 0x00000006b0567c23 */ /* 0x048ff20008010056 */
[----:B------:R-:W3:Y:S01]  /*11560*/  MUFU.TANH R89, R89 ;  /* 0x0000005900597308 */ /* 0x000ee20000002400 */
[C---:B-1----:R-:W-:Y:S09]  /*11570*/  FFMA.FTZ R87, R176.reuse, UR6, R87 ;  /* 0x00000006b0577c23 */ /* 0x042ff20008010057 */
[----:B------:R-:W1:Y:S01]  /*11580*/  MUFU.TANH R90, R90 ;  /* 0x0000005a005a7308 */ /* 0x000e620000002400 */
[----:B--2---:R-:W-:Y:S01]  /*11590*/  FFMA.FTZ R88, R176, UR6, R88 ;  /* 0x00000006b0587c23 */ /* 0x004fe20008010058 */
[----:B------:R-:W-:Y:S08]  /*115a0*/  I2FP.F32.S32 R176, R115 ;  /* 0x0000007300b07245 */ /* 0x000ff00000201400 */
[----:B------:R-:W2:Y:S01]  /*115b0*/  MUFU.TANH R91, R91 ;  /* 0x0000005b005b7308 */ /* 0x000ea20000002400 */
[C---:B---3--:R-:W-:Y:S05]  /*115c0*/  FFMA.FTZ R89, R116.reuse, UR6, R89 ;  /* 0x0000000674597c23 */ /* 0x048fea0008010059 */
[----:B------:R-:W-:Y:S04]  /*115d0*/  FMNMX.FTZ R238, R89, R238, !PT ;  /* 0x000000ee59ee7209 */ /* 0x000fe80007810000 */
[----:B------:R-:W3:Y:S01]  /*115e0*/  MUFU.TANH R94, R143 ;  /* 0x0000008f005e7308 */ /* 0x000ee20000002400 */
[C---:B-1----:R-:W-:Y:S09]  /*115f0*/  FFMA.FTZ R90, R116.reuse, UR6, R90 ;  /* 0x00000006745a7c23 */ /* 0x042ff2000801005a */
[----:B------:R-:W1:Y:S01]  /*11600*/  MUFU.TANH R95, R142 ;  /* 0x0000008e005f7308 */ /* 0x000e620000002400 */
[C---:B--2---:R-:W-:Y:S01]  /*11610*/  FFMA.FTZ R91, R116.reuse, UR6, R91 ;  /* 0x00000006745b7c23 */ /* 0x044fe2000801005b */
[----:B------:R-:W-:Y:S01]  /*11620*/  FFMA.FTZ R92, R116, UR6, R92 ;  /* 0x00000006745c7c23 */ /* 0x000fe2000801005c */
[C---:B------:R-:W-:Y:S07]  /*11630*/  FFMA.FTZ R93, R176.reuse, UR6, R93 ;  /* 0x00000006b05d7c23 */ /* 0x040fee000801005d */
[----:B------:R-:W2:Y:S01]  /*11640*/  MUFU.TANH R96, R133 ;  /* 0x0000008500607308 */ /* 0x000ea20000002400 */
[C---:B---3--:R-:W-:Y:S01]  /*11650*/  FFMA.FTZ R94, R176.reuse, UR6, R94 ;  /* 0x00000006b05e7c23 */ /* 0x048fe2000801005e */
[----:B------:R-:W-:Y:S08]  /*11660*/  FMNMX.FTZ R238, R93, R238, !PT ;  /* 0x000000ee5dee7209 */ /* 0x000ff00007810000 */
[----:B------:R-:W3:Y:S01]  /*11670*/  MUFU.TANH R97, R132 ;  /* 0x0000008400617308 */ /* 0x000ee20000002400 */
[C---:B-1----:R-:W-:Y:S09]  /*11680*/  FFMA.FTZ R95, R176.reuse, UR6, R95 ;  /* 0x00000006b05f7c23 */ /* 0x042ff2000801005f */
[----:B------:R-:W1:Y:S01]  /*11690*/  MUFU.TANH R99, R141 ;  /* 0x0000008d00637308 */ /* 0x000e620000002400 */
[----:B--2---:R-:W-:Y:S01]  /*116a0*/  FFMA.FTZ R96, R176, UR6, R96 ;  /* 0x00000006b0607c23 */ /* 0x004fe20008010060 */
[----:B------:R-:W-:Y:S04]  /*116b0*/  IADD3 R176, R177, 0x60, RZ ;  /* 0x00000060b1b07810 */ /* 0x000fe80007ffe0ff */
[----:B------:R-:W-:Y:S04]  /*116c0*/  I2FP.F32.S32 R176, R176 ;  /* 0x000000b000b07245 */ /* 0x000fe80000201400 */
[----:B------:R-:W2:Y:S01]  /*116d0*/  MUFU.TANH R100, R140 ;  /* 0x0000008c00647308 */ /* 0x000ea20000002400 */
[C---:B---3--:R-:W-:Y:S01]  /*116e0*/  FFMA.FTZ R97, R176.reuse, UR6, R97 ;  /* 0x00000006b0617c23 */ /* 0x048fe20008010061 */
[C---:B------:R-:W-:Y:S08]  /*116f0*/  FFMA.FTZ R98, R176.reuse, UR6, R98 ;  /* 0x00000006b0627c23 */ /* 0x040ff00008010062 */
[----:B------:R-:W3:Y:S01]  /*11700*/  MUFU.TANH R104, R104 ;  /* 0x0000006800687308 */ /* 0x000ee20000002400 */
[C---:B-1----:R-:W-:Y:S01]  /*11710*/  FFMA.FTZ R99, R176.reuse, UR6, R99 ;  /* 0x00000006b0637c23 */ /* 0x042fe20008010063 */
[----:B------:R-:W-:Y:S08]  /*11720*/  FMNMX.FTZ R238, R97, R238, !PT ;  /* 0x000000ee61ee7209 */ /* 0x000ff00007810000 */
[----:B------:R-:W1:Y:S01]  /*11730*/  MUFU.TANH R105, R105 ;  /* 0x0000006900697308 */ /* 0x000e620000002400 */
[----:B--2---:R-:W-:Y:S01]  /*11740*/  FFMA.FTZ R100, R176, UR6, R100 ;  /* 0x00000006b0647c23 */ /* 0x004fe20008010064 */
[C---:B------:R-:W-:Y:S01]  /*11750*/  FFMA.FTZ R101, R178.reuse, UR6, R101 ;  /* 0x00000006b2657c23 */ /* 0x040fe20008010065 */
[C---:B------:R-:W-:Y:S01]  /*11760*/  FFMA.FTZ R102, R178.reuse, UR6, R102 ;  /* 0x00000006b2667c23 */ /* 0x040fe20008010066 */
[C---:B------:R-:W-:Y:S01]  /*11770*/  FFMA.FTZ R103, R178.reuse, UR6, R103 ;  /* 0x00000006b2677c23 */ /* 0x040fe20008010067 */
[----:B------:R-:W-:Y:S02]  /*11780*/  IADD3 R176, R177, 0x68, RZ ;  /* 0x00000068b1b07810 */ /* 0x000fe40007ffe0ff */
[----:B------:R-:W-:Y:S03]  /*11790*/  FMNMX.FTZ R238, R101, R238, !PT ;  /* 0x000000ee65ee7209 */ /* 0x000fe60007810000 */
[----:B------:R-:W2:Y:S01]  /*117a0*/  MUFU.TANH R106, R106 ;  /* 0x0000006a006a7308 */ /* 0x000ea20000002400 */
[----:B---3--:R-:W-:Y:S01]  /*117b0*/  FFMA.FTZ R104, R178, UR6, R104 ;  /* 0x00000006b2687c23 */ /* 0x008fe20008010068 */
[----:B------:R-:W-:Y:S02]  /*117c0*/  I2FP.F32.S32 R178, R123 ;  /* 0x0000007b00b27245 */ /* 0x000fe40000201400 */
[----:B------:R-:W-:Y:S02]  /*117d0*/  FMNMX.FTZ R123, R70, R243, !PT ;  /* 0x000000f3467b7209 */ /* 0x000fe40007810000 */
[----:B------:R-:W-:Y:S04]  /*117e0*/  I2FP.F32.S32 R176, R176 ;  /* 0x000000b000b07245 */ /* 0x000fe80000201400 */
[----:B------:R-:W3:Y:S01]  /*117f0*/  MUFU.TANH R107, R107 ;  /* 0x0000006b006b7308 */ /* 0x000ee20000002400 */
[----:B------:R-:W-:Y:S01]  /*11800*/  FMNMX.FTZ R123, R74, R123, !PT ;  /* 0x0000007b4a7b7209 */ /* 0x000fe20007810000 */
[----:B-1----:R-:W-:Y:S03]  /*11810*/  FFMA.FTZ R105, R176, UR6, R105 ;  /* 0x00000006b0697c23 */ /* 0x002fe60008010069 */
[----:B------:R-:W-:Y:S02]  /*11820*/  FMNMX.FTZ R243, R78, R123, !PT ;  /* 0x0000007b4ef37209 */ /* 0x000fe40007810000 */
[C---:B------:R-:W-:Y:S03]  /*11830*/  IADD3 R123, R177.reuse, 0x70, RZ ;  /* 0x00000070b17b7810 */ /* 0x040fe60007ffe0ff */
        /* <DEDUP_REMOVED lines=10> */
[----:B------:R-:W-:Y:S01]  /*118e0*/  I2FP.F32.S32 R176, R123 ;  /* 0x0000007b00b07245 */ /* 0x000fe20000201400 */
[----:B------:R-:W-:Y:S01]  /*118f0*/  FMUL.FTZ R123, R128, UR5 ;  /* 0x00000005807b7c20 */ /* 0x000fe20008410000 */
[----:B------:R-:W-:Y:S06]  /*11900*/  FMNMX.FTZ R243, R98, R243, !PT ;  /* 0x000000f362f37209 */ /* 0x000fec0007810000 */
[----:B------:R-:W1:Y:S01]  /*11910*/  MUFU.TANH R112, R112 ;  /* 0x0000007000707308 */ /* 0x000e620000002400 */
[----:B--2---:R-:W-:Y:S01]  /*11920*/  FFMA.FTZ R109, R178, UR6, R109 ;  /* 0x00000006b26d7c23 */ /* 0x004fe2000801006d */
[----:B------:R-:W-:Y:S04]  /*11930*/  FMNMX.FTZ R243, R102, R243, !PT ;  /* 0x000000f366f37209 */ /* 0x000fe80007810000 */
[----:B------:R-:W-:Y:S04]  /*11940*/  FMNMX.FTZ R243, R106, R243, !PT ;  /* 0x000000f36af37209 */ /* 0x000fe80007810000 */
[----:B------:R2:W-:Y:S01]  /*11950*/  MUFU.TANH R116, R124 ;  /* 0x0000007c00747308 */ /* 0x0005e20000002400 */
[C---:B---3--:R-:W-:Y:S01]  /*11960*/  FFMA.FTZ R110, R178.reuse, UR6, R110 ;  /* 0x00000006b26e7c23 */ /* 0x048fe2000801006e */
[----:B------:R-:W-:Y:S04]  /*11970*/  FFMA.FTZ R111, R178, UR6, R111 ;  /* 0x00000006b26f7c23 */ /* 0x000fe8000801006f */
[----:B------:R-:W-:Y:S04]  /*11980*/  FMNMX.FTZ R243, R110, R243, !PT ;  /* 0x000000f36ef37209 */ /* 0x000fe80007810000 */
[----:B------:R-:W3:Y:S01]  /*11990*/  MUFU.TANH R113, R113 ;  /* 0x0000007100717308 */ /* 0x000ee20000002400 */
[----:B-1----:R-:W-:Y:S01]  /*119a0*/  FFMA.FTZ R112, R178, UR6, R112 ;  /* 0x00000006b2707c23 */ /* 0x002fe20008010070 */
[C---:B------:R-:W-:Y:S04]  /*119b0*/  IADD3 R178, R177.reuse, 0x71, RZ ;  /* 0x00000071b1b27810 */ /* 0x040fe80007ffe0ff */
[----:B------:R-:W-:Y:S04]  /*119c0*/  I2FP.F32.S32 R178, R178 ;  /* 0x000000b200b27245 */ /* 0x000fe80000201400 */
[----:B------:R-:W1:Y:S01]  /*119d0*/  MUFU.TANH R114, R114 ;  /* 0x0000007200727308 */ /* 0x000e620000002400 */
[----:B--2---:R-:W-:Y:S09]  /*119e0*/  FMUL.FTZ R124, R130, UR5 ;  /* 0x00000005827c7c20 */ /* 0x004ff20008410000 */
[----:B------:R-:W2:Y:S01]  /*119f0*/  MUFU.TANH R115, R134 ;  /* 0x0000008600737308 */ /* 0x000ea20000002400 */
[C---:B---3--:R-:W-:Y:S09]  /*11a00*/  FFMA.FTZ R113, R176.reuse, UR6, R113 ;  /* 0x00000006b0717c23 */ /* 0x048ff20008010071 */
[----:B------:R-:W3:Y:S01]  /*11a10*/  MUFU.TANH R117, R117 ;  /* 0x0000007500757308 */ /* 0x000ee20000002400 */
[----:B-1----:R-:W-:Y:S05]  /*11a20*/  FFMA.FTZ R114, R176, UR6, R114 ;  /* 0x00000006b0727c23 */ /* 0x002fea0008010072 */
[----:B------:R-:W-:Y:S04]  /*11a30*/  FMNMX.FTZ R243, R114, R243, !PT ;  /* 0x000000f372f37209 */ /* 0x000fe80007810000 */
[----:B------:R-:W1:Y:S01]  /*11a40*/  MUFU.TANH R118, R118 ;  /* 0x0000007600767308 */ /* 0x000e620000002400 */
[C---:B--2---:R-:W-:Y:S01]  /*11a50*/  FFMA.FTZ R115, R176.reuse, UR6, R115 ;  /* 0x00000006b0737c23 */ /* 0x044fe20008010073 */
[----:B------:R-:W-:Y:S01]  /*11a60*/  FFMA.FTZ R116, R176, UR6, R116 ;  /* 0x00000006b0747c23 */ /* 0x000fe20008010074 */
[C---:B------:R-:W-:Y:S02]  /*11a70*/  IADD3 R176, R177.reuse, 0x78, RZ ;  /* 0x00000078b1b07810 */ /* 0x040fe40007ffe0ff */
[----:B------:R-:W-:Y:S02]  /*11a80*/  IADD3 R177, R177, 0x79, RZ ;  /* 0x00000079b1b17810 */ /* 0x000fe40007ffe0ff */
[----:B------:R-:W-:Y:S03]  /*11a90*/  I2FP.F32.S32 R176, R176 ;  /* 0x000000b000b07245 */ /* 0x000fe60000201400 */
[----:B------:R-:W2:Y:S01]  /*11aa0*/  MUFU.TANH R119, R119 ;  /* 0x0000007700777308 */ /* 0x000ea20000002400 */
[C---:B---3--:R-:W-:Y:S01]  /*11ab0*/  FFMA.FTZ R117, R178.reuse, UR6, R117 ;  /* 0x00000006b2757c23 */ /* 0x048fe20008010075 */
[----:B------:R-:W-:Y:S08]  /*11ac0*/  I2FP.F32.S32 R177, R177 ;  /* 0x000000b100b17245 */ /* 0x000ff00000201400 */
[----:B------:R-:W3:Y:S01]  /*11ad0*/  MUFU.TANH R120, R120 ;  /* 0x0000007800787308 */ /* 0x000ee20000002400 */
[----:B-1----:R-:W-:Y:S05]  /*11ae0*/  FFMA.FTZ R118, R178, UR6, R118 ;  /* 0x00000006b2767c23 */ /* 0x002fea0008010076 */
[----:B------:R-:W-:Y:S04]  /*11af0*/  FMNMX.FTZ R243, R118, R243, !PT ;  /* 0x000000f376f37209 */ /* 0x000fe80007810000 */
[----:B------:R-:W1:Y:S01]  /*11b00*/  MUFU.TANH R121, R121 ;  /* 0x0000007900797308 */ /* 0x000e620000002400 */
[C---:B--2---:R-:W-:Y:S09]  /*11b10*/  FFMA.FTZ R119, R178.reuse, UR6, R119 ;  /* 0x00000006b2777c23 */ /* 0x044ff20008010077 */
[----:B------:R-:W2:Y:S01]  /*11b20*/  MUFU.TANH R122, R122 ;  /* 0x0000007a007a7308 */ /* 0x000ea20000002400 */
[----:B---3--:R-:W-:Y:S01]  /*11b30*/  FFMA.FTZ R120, R178, UR6, R120 ;  /* 0x00000006b2787c23 */ /* 0x008fe20008010078 */
[----:B------:R-:W-:Y:S04]  /*11b40*/  FMNMX.FTZ R178, R105, R238, !PT ;  /* 0x000000ee69b27209 */ /* 0x000fe80007810000 */
[----:B------:R-:W-:Y:S04]  /*11b50*/  FMNMX.FTZ R178, R109, R178, !PT ;  /* 0x000000b26db27209 */ /* 0x000fe80007810000 */
[----:B------:R-:W3:Y:S01]  /*11b60*/  MUFU.TANH R123, R123 ;  /* 0x0000007b007b7308 */ /* 0x000ee20000002400 */
[C---:B-1----:R-:W-:Y:S01]  /*11b70*/  FFMA.FTZ R121, R176.reuse, UR6, R121 ;  /* 0x00000006b0797c23 */ /* 0x042fe20008010079 */
[----:B------:R-:W-:Y:S04]  /*11b80*/  FMNMX.FTZ R178, R113, R178, !PT ;  /* 0x000000b271b27209 */ /* 0x000fe80007810000 */
[----:B------:R-:W-:Y:S04]  /*11b90*/  FMNMX.FTZ R178, R117, R178, !PT ;  /* 0x000000b275b27209 */ /* 0x000fe80007810000 */
[----:B------:R-:W1:Y:S01]  /*11ba0*/  MUFU.TANH R124, R124 ;  /* 0x0000007c007c7308 */ /* 0x000e620000002400 */
[----:B--2---:R-:W-:Y:S05]  /*11bb0*/  FFMA.FTZ R122, R176, UR6, R122 ;  /* 0x00000006b07a7c23 */ /* 0x004fea000801007a */
[----:B------:R-:W-:Y:S04]  /*11bc0*/  FMNMX.FTZ R243, R122, R243, !PT ;  /* 0x000000f37af37209 */ /* 0x000fe80007810000 */
[----:B------:R-:W2:Y:S01]  /*11bd0*/  MUFU.TANH R125, R125 ;  /* 0x0000007d007d7308 */ /* 0x000ea20000002400 */
[C---:B---3--:R-:W-:Y:S09]  /*11be0*/  FFMA.FTZ R123, R176.reuse, UR6, R123 ;  /* 0x00000006b07b7c23 */ /* 0x048ff2000801007b */
[----:B------:R-:W3:Y:S01]  /*11bf0*/  MUFU.TANH R126, R126 ;  /* 0x0000007e007e7308 */ /* 0x000ee20000002400 */
[----:B-1----:R-:W-:Y:S01]  /*11c00*/  FFMA.FTZ R124, R176, UR6, R124 ;  /* 0x00000006b07c7c23 */ /* 0x002fe2000801007c */
[----:B------:R-:W-:Y:S01]  /*11c10*/  FMNMX.FTZ R176, R121, R178, !PT ;  /* 0x000000b279b07209 */ /* 0x000fe20007810000 */
[----:B--2---:R-:W-:Y:S05]  /*11c20*/  FFMA.FTZ R125, R177, UR6, R125 ;  /* 0x00000006b17d7c23 */ /* 0x004fea000801007d */
[----:B------:R-:W-:Y:S01]  /*11c30*/  FMNMX.FTZ R176, R125, R176, !PT ;  /* 0x000000b07db07209 */ /* 0x000fe20007810000 */
[----:B---3--:R-:W-:Y:S01]  /*11c40*/  FFMA.FTZ R126, R177, UR6, R126 ;  /* 0x00000006b17e7c23 */ /* 0x008fe2000801007e */
[----:B------:R-:W-:Y:S06]  /*11c50*/  @P2 BRA `(.L_x_689) ;  /* 0xffffffd400302947 */ /* 0x000fec000383ffff */
.L_x_688:
[----:B-1----:R-:W-:Y:S01]  /*11c60*/  LDSM.16.MT88.4 R144, [R234+0x4000] ;  /* 0x00400000ea90783b */ /* 0x002fe20000004200 */
[----:B------:R-:W-:Y:S01]  /*11c70*/  FMNMX.FTZ R136, R3, R186, !PT ;  /* 0x000000ba03887209 */ /* 0x000fe20007810000 */
[----:B------:R-:W-:Y:S01]  /*11c80*/  FMUL.FTZ R127, R129, UR5 ;  /* 0x00000005817f7c20 */ /* 0x000fe20008410000 */
[----:B------:R-:W-:Y:S01]  /*11c90*/  FMNMX.FTZ R243, R126, R243, !PT ;  /* 0x000000f37ef37209 */ /* 0x000fe20007810000 */
[----:B------:R-:W-:Y:S01]  /*11ca0*/  FMUL.FTZ R128, R131, UR5 ;  /* 0x0000000583807c20 */ /* 0x000fe20008410000 */
[----:B------:R-:W-:Y:S01]  /*11cb0*/  FMNMX.FTZ R136, R7, R136, !PT ;  /* 0x0000008807887209 */ /* 0x000fe20007810000 */
[----:B------:R-:W-:Y:S02]  /*11cc0*/  UIADD3 UR7, UR7, -0x1, URZ ;  /* 0xffffffff07077890 */ /* 0x000fe4000fffe03f */
[----:B------:R-:W1:Y:S01]  /*11cd0*/  MUFU.TANH R127, R127 ;  /* 0x0000007f007f7308 */ /* 0x000e620000002400 */
[----:B------:R-:W-:Y:S01]  /*11ce0*/  LDSM.16.MT88.4 R140, [R239+0x4400] ;  /* 0x00440000ef8c783b */ /* 0x000fe20000004200 */
[----:B------:R-:W-:Y:S04]  /*11cf0*/  FMNMX.FTZ R136, R11, R136, !PT ;  /* 0x000000880b887209 */ /* 0x000fe80007810000 */
[----:B------:R-:W-:Y:S04]  /*11d00*/  FMNMX.FTZ R136, R15, R136, !PT ;  /* 0x000000880f887209 */ /* 0x000fe80007810000 */
[----:B------:R-:W2:Y:S01]  /*11d10*/  MUFU.TANH R128, R128 ;  /* 0x0000008000807308 */ /* 0x000ea20000002400 */
[----:B------:R-:W-:Y:S01]  /*11d20*/  LDSM.16.MT88.4 R148, [R234+0x4400] ;  /* 0x00440000ea94783b */ /* 0x000fe20000004200 */
[----:B------:R-:W-:Y:S04]  /*11d30*/  FMNMX.FTZ R136, R19, R136, !PT ;  /* 0x0000008813887209 */ /* 0x000fe80007810000 */
[----:B------:R-:W-:Y:S03]  /*11d40*/  FMNMX.FTZ R136, R23, R136, !PT ;  /* 0x0000008817887209 */ /* 0x000fe60007810000 */
[----:B------:R-:W-:Y:S01]  /*11d50*/  LDSM.16.MT88.4 R160, [R234+0x4800] ;  /* 0x00480000eaa0783b */ /* 0x000fe20000004200 */
[----:B------:R-:W-:Y:S04]  /*11d60*/  FMNMX.FTZ R136, R27, R136, !PT ;  /* 0x000000881b887209 */ /* 0x000fe80007810000 */
[----:B------:R-:W-:Y:S03]  /*11d70*/  FMNMX.FTZ R136, R31, R136, !PT ;  /* 0x000000881f887209 */ /* 0x000fe60007810000 */
[----:B------:R-:W3:Y:S01]  /*11d80*/  SHFL.BFLY PT, R133, R176, 0x2, 0x1f ;  /* 0x0c401f00b0857f89 */ /* 0x000ee200000e0000 */
[----:B------:R-:W-:Y:S07]  /*11d90*/  FMNMX.FTZ R136, R35, R136, !PT ;  /* 0x0000008823887209 */ /* 0x000fee0007810000 */
[----:B------:R-:W4:Y:S01]  /*11da0*/  SHFL.BFLY PT, R132, R243, 0x2, 0x1f ;  /* 0x0c401f00f3847f89 */ /* 0x000f2200000e0000 */
[----:B------:R-:W-:Y:S04]  /*11db0*/  FMNMX.FTZ R136, R39, R136, !PT ;  /* 0x0000008827887209 */ /* 0x000fe80007810000 */
[----:B------:R-:W-:Y:S04]  /*11dc0*/  FMNMX.FTZ R136, R43, R136, !PT ;  /* 0x000000882b887209 */ /* 0x000fe80007810000 */
[----:B------:R-:W-:Y:S04]  /*11dd0*/  FMNMX.FTZ R136, R47, R136, !PT ;  /* 0x000000882f887209 */ /* 0x000fe80007810000 */
[----:B------:R-:W-:Y:S04]  /*11de0*/  FMNMX.FTZ R136, R51, R136, !PT ;  /* 0x0000008833887209 */ /* 0x000fe80007810000 */
[----:B------:R-:W-:Y:S04]  /*11df0*/  FMNMX.FTZ R136, R55, R136, !PT ;  /* 0x0000008837887209 */ /* 0x000fe80007810000 */
[----:B------:R-:W-:Y:S04]  /*11e00*/  FMNMX.FTZ R136, R59, R136, !PT ;  /* 0x000000883b887209 */ /* 0x000fe80007810000 */
[----:B------:R-:W-:Y:S04]  /*11e10*/  FMNMX.FTZ R136, R63, R136, !PT ;  /* 0x000000883f887209 */ /* 0x000fe80007810000 */
[----:B------:R-:W-:Y:S01]  /*11e20*/  FMNMX.FTZ R136, R67, R136, !PT ;  /* 0x0000008843887209 */ /* 0x000fe20007810000 */
[C---:B-1----:R-:W-:Y:S01]  /*11e30*/  FFMA.FTZ R127, R177.reuse, UR6, R127 ;  /* 0x00000006b17f7c23 */ /* 0x042fe2000801007f */
[----:B---3--:R-:W-:Y:S01]  /*11e40*/  FMNMX.FTZ R135, R176, R133, !PT ;  /* 0x00000085b0877209 */ /* 0x008fe20007810000 */
[----:B--2---:R-:W-:Y:S01]  /*11e50*/  FFMA.FTZ R128, R177, UR6, R128 ;  /* 0x00000006b1807c23 */ /* 0x004fe20008010080 */
[----:B------:R-:W-:Y:S02]  /*11e60*/  FMNMX.FTZ R136, R71, R136, !PT ;  /* 0x0000008847887209 */ /* 0x000fe40007810000 */
[----:B----4-:R-:W-:Y:S01]  /*11e70*/  FMNMX.FTZ R134, R243, R132, !PT ;  /* 0x00000084f3867209 */ /* 0x010fe20007810000 */
[----:B------:R-:W1:Y:S01]  /*11e80*/  SHFL.BFLY PT, R130, R135, 0x1, 0x1f ;  /* 0x0c201f0087827f89 */ /* 0x000e6200000e0000 */
[----:B------:R-:W-:Y:S07]  /*11e90*/  FMNMX.FTZ R136, R75, R136, !PT ;  /* 0x000000884b887209 */ /* 0x000fee0007810000 */
[----:B------:R-:W2:Y:S01]  /*11ea0*/  SHFL.BFLY PT, R133, R134, 0x1, 0x1f ;  /* 0x0c201f0086857f89 */ /* 0x000ea200000e0000 */
[----:B------:R-:W-:Y:S04]  /*11eb0*/  FMNMX.FTZ R136, R79, R136, !PT ;  /* 0x000000884f887209 */ /* 0x000fe80007810000 */
[----:B------:R-:W-:Y:S04]  /*11ec0*/  FMNMX.FTZ R136, R83, R136, !PT ;  /* 0x0000008853887209 */ /* 0x000fe80007810000 */
[----:B------:R-:W-:Y:S04]  /*11ed0*/  FMNMX.FTZ R136, R87, R136, !PT ;  /* 0x0000008857887209 */ /* 0x000fe80007810000 */
[----:B------:R-:W-:Y:S04]  /*11ee0*/  FMNMX.FTZ R136, R91, R136, !PT ;  /* 0x000000885b887209 */ /* 0x000fe80007810000 */
[----:B------:R-:W-:Y:S02]  /*11ef0*/  FMNMX.FTZ R136, R95, R136, !PT ;  /* 0x000000885f887209 */ /* 0x000fe40007810000 */
[----:B-1----:R-:W-:Y:S02]  /*11f00*/  FMNMX.FTZ R130, R135, R130, !PT ;  /* 0x0000008287827209 */ /* 0x002fe40007810000 */
[----:B------:R-:W-:Y:S02]  /*11f10*/  FMNMX.FTZ R136, R99, R136, !PT ;  /* 0x0000008863887209 */ /* 0x000fe40007810000 */
[----:B--2---:R-:W-:Y:S01]  /*11f20*/  FMNMX.FTZ R129, R134, R133, !PT ;  /* 0x0000008586817209 */ /* 0x004fe20007810000 */
[C---:B------:R-:W-:Y:S01]  /*11f30*/  FADD.FTZ R132, -R130.reuse, R187 ;  /* 0x000000bb82847221 */ /* 0x040fe20000010100 */
[C---:B------:R-:W-:Y:S01]  /*11f40*/  FMUL.FTZ R131, R130.reuse, UR4 ;  /* 0x0000000482837c20 */ /* 0x040fe20008410000 */
[----:B------:R-:W-:Y:S02]  /*11f50*/  FSETP.NEU.FTZ.AND P0, PT, R130, -INF , PT ;  /* 0xff8000008200780b */ /* 0x000fe40003f1d000 */
[----:B------:R-:W-:Y:S01]  /*11f60*/  FMUL.FTZ R133, R132, UR4 ;  /* 0x0000000484857c20 */ /* 0x000fe20008410000 */
[----:B------:R-:W-:Y:S01]  /*11f70*/  FADD.FTZ R134, -R129, R185 ;  /* 0x000000b981867221 */ /* 0x000fe20000010100 */
[----:B------:R-:W-:Y:S02]  /*11f80*/  FSEL R132, R131, RZ, P0 ;  /* 0x000000ff83847208 */ /* 0x000fe40000000000 */
[----:B------:R-:W-:Y:S01]  /*11f90*/  FSETP.NEU.FTZ.AND P0, PT, R129, -INF , PT ;  /* 0xff8000008100780b */ /* 0x000fe20003f1d000 */
[----:B------:R-:W-:Y:S01]  /*11fa0*/  FMUL.FTZ R135, R134, UR4 ;  /* 0x0000000486877c20 */ /* 0x000fe20008410000 */
        /* <DEDUP_REMOVED lines=8> */
[----:B------:R2:W3:Y:S01]  /*12030*/  MUFU.EX2 R131, R135 ;  /* 0x0000008700837308 */ /* 0x0004e20000000800 */
[----:B------:R-:W-:Y:S01]  /*12040*/  FMUL.FTZ R5, R129, UR4 ;  /* 0x0000000481057c20 */ /* 0x000fe20008410000 */
[--C-:B------:R-:W-:Y:S01]  /*12050*/  FFMA.FTZ R134, R13, UR4, -R132.reuse ;  /* 0x000000040d867c23 */ /* 0x100fe20008010884 */
[--C-:B------:R-:W-:Y:S01]  /*12060*/  FFMA.FTZ R176, R69, UR4, -R132.reuse ;  /* 0x0000000445b07c23 */ /* 0x100fe20008010884 */
[--C-:B------:R-:W-:Y:S01]  /*12070*/  FFMA.FTZ R174, R61, UR4, -R132.reuse ;  /* 0x000000043dae7c23 */ /* 0x100fe20008010884 */
[--C-:B------:R-:W-:Y:S01]  /*12080*/  FFMA.FTZ R61, R73, UR4, -R132.reuse ;  /* 0x00000004493d7c23 */ /* 0x100fe20008010884 */
[----:B------:R-:W-:Y:S01]  /*12090*/  FSEL R13, R5, RZ, P0 ;  /* 0x000000ff050d7208 */ /* 0x000fe20000000000 */
[--C-:B------:R-:W-:Y:S03]  /*120a0*/  FFMA.FTZ R73, R97, UR4, -R132.reuse ;  /* 0x0000000461497c23 */ /* 0x100fe60008010884 */
[----:B------:R-:W-:Y:S01]  /*120b0*/  MUFU.EX2 R167, R167 ;  /* 0x000000a700a77308 */ /* 0x000fe20000000800 */
[--C-:B------:R-:W-:Y:S01]  /*120c0*/  FFMA.FTZ R244, R101, UR4, -R132.reuse ;  /* 0x0000000465f47c23 */ /* 0x100fe20008010884 */
[C---:B-1----:R-:W-:Y:S01]  /*120d0*/  FMUL.FTZ R192, R133.reuse, R192 ;  /* 0x000000c085c07220 */ /* 0x042fe20000410000 */
[--C-:B------:R-:W-:Y:S01]  /*120e0*/  FFMA.FTZ R97, R18, UR4, -R13.reuse ;  /* 0x0000000412617c23 */ /* 0x100fe2000801080d */
[--C-:B------:R-:W-:Y:S01]  /*120f0*/  FFMA.FTZ R252, R22, UR4, -R13.reuse ;  /* 0x0000000416fc7c23 */ /* 0x100fe2000801080d */
[--C-:B------:R-:W-:Y:S01]  /*12100*/  FFMA.FTZ R101, R26, UR4, -R13.reuse ;  /* 0x000000041a657c23 */ /* 0x100fe2000801080d */
[--C-:B------:R-:W-:Y:S01]  /*12110*/  FFMA.FTZ R30, R30, UR4, -R13.reuse ;  /* 0x000000041e1e7c23 */ /* 0x100fe2000801080d */
[----:B------:R-:W-:Y:S03]  /*12120*/  FMUL.FTZ R193, R133, R193 ;  /* 0x000000c185c17220 */ /* 0x000fe60000410000 */
[----:B------:R-:W-:Y:S01]  /*12130*/  MUFU.EX2 R165, R165 ;  /* 0x000000a500a57308 */ /* 0x000fe20000000800 */
[--C-:B--2---:R-:W-:Y:S01]  /*12140*/  FFMA.FTZ R135, R21, UR4, -R132.reuse ;  /* 0x0000000415877c23 */ /* 0x104fe20008010884 */
[C---:B------:R-:W-:Y:S01]  /*12150*/  FMUL.FTZ R188, R133.reuse, R188 ;  /* 0x000000bc85bc7220 */ /* 0x040fe20000410000 */
[C---:B------:R-:W-:Y:S01]  /*12160*/  FMUL.FTZ R189, R133.reuse, R189 ;  /* 0x000000bd85bd7220 */ /* 0x040fe20000410000 */
[----:B------:R-:W-:Y:S01]  /*12170*/  FMUL.FTZ R200, R133, R200 ;  /* 0x000000c885c87220 */ /* 0x000fe20000410000 */
[C---:B---3--:R-:W-:Y:S01]  /*12180*/  FMUL.FTZ R194, R131.reuse, R194 ;  /* 0x000000c283c27220 */ /* 0x048fe20000410000 */
[----:B------:R-:W-:Y:S01]  /*12190*/  FMUL.FTZ R195, R131, R195 ;  /* 0x000000c383c37220 */ /* 0x000fe20000410000 */
[----:B------:R-:W-:Y:S03]  /*121a0*/  FMUL.FTZ R201, R133, R201 ;  /* 0x000000c985c97220 */ /* 0x000fe60000410000 */
[----:B------:R-:W1:Y:S01]  /*121b0*/  MUFU.EX2 R134, R134 ;  /* 0x0000008600867308 */ /* 0x000e620000000800 */
[C---:B------:R-:W-:Y:S01]  /*121c0*/  FMUL.FTZ R190, R131.reuse, R190 ;  /* 0x000000be83be7220 */ /* 0x040fe20000410000 */
[----:B------:R-:W-:Y:S01]  /*121d0*/  FMUL.FTZ R191, R131, R191 ;  /* 0x000000bf83bf7220 */ /* 0x000fe20000410000 */
[C---:B------:R-:W-:Y:S01]  /*121e0*/  FMUL.FTZ R196, R133.reuse, R196 ;  /* 0x000000c485c47220 */ /* 0x040fe20000410000 */
[----:B------:R-:W-:Y:S01]  /*121f0*/  FMUL.FTZ R197, R133, R197 ;  /* 0x000000c585c57220 */ /* 0x000fe20000410000 */
[C---:B------:R-:W-:Y:S01]  /*12200*/  FMUL.FTZ R202, R131.reuse, R202 ;  /* 0x000000ca83ca7220 */ /* 0x040fe20000410000 */
[C---:B------:R-:W-:Y:S01]  /*12210*/  FMUL.FTZ R203, R131.reuse, R203 ;  /* 0x000000cb83cb7220 */ /* 0x040fe20000410000 */
[C---:B------:R-:W-:Y:S03]  /*12220*/  FMUL.FTZ R198, R131.reuse, R198 ;  /* 0x000000c683c67220 */ /* 0x040fe60000410000 */
[----:B------:R-:W-:Y:S01]  /*12230*/  MUFU.EX2 R164, R164 ;  /* 0x000000a400a47308 */ /* 0x000fe20000000800 */
[----:B------:R-:W-:Y:S01]  /*12240*/  FMUL.FTZ R199, R131, R199 ;  /* 0x000000c783c77220 */ /* 0x000fe20000410000 */
[--C-:B------:R-:W-:Y:S01]  /*12250*/  FFMA.FTZ R177, R78, UR4, -R13.reuse ;  /* 0x000000044eb17c23 */ /* 0x100fe2000801080d */
[--C-:B------:R-:W-:Y:S01]  /*12260*/  FFMA.FTZ R172, R53, UR4, -R132.reuse ;  /* 0x0000000435ac7c23 */ /* 0x100fe20008010884 */
[--C-:B------:R-:W-:Y:S01]  /*12270*/  FFMA.FTZ R53, R57, UR4, -R132.reuse ;  /* 0x0000000439357c23 */ /* 0x100fe20008010884 */
[--C-:B------:R-:W-:Y:S01]  /*12280*/  FFMA.FTZ R57, R65, UR4, -R132.reuse ;  /* 0x0000000441397c23 */ /* 0x100fe20008010884 */
[--C-:B------:R-:W-:Y:S01]  /*12290*/  FFMA.FTZ R178, R77, UR4, -R132.reuse ;  /* 0x000000044db27c23 */ /* 0x100fe20008010884 */
[--C-:B------:R-:W-:Y:S03]  /*122a0*/  FFMA.FTZ R245, R110, UR4, -R13.reuse ;  /* 0x000000046ef57c23 */ /* 0x100fe6000801080d */
[----:B------:R-:W-:Y:S01]  /*122b0*/  MUFU.EX2 R135, R135 ;  /* 0x0000008700877308 */ /* 0x000fe20000000800 */
[----:B-1----:R-:W-:Y:S01]  /*122c0*/  F2FP.BF16.F32.PACK_AB R154, R134, R165 ;  /* 0x000000a5869a723e */ /* 0x002fe200000010ff */
        /* <DEDUP_REMOVED lines=20> */
[----:B------:R-:W-:Y:S01]  /*12410*/  FMNMX.FTZ R136, R103, R136, !PT ;  /* 0x0000008867887209 */ /* 0x000fe20007810000 */
[--C-:B------:R-:W-:Y:S03]  /*12420*/  FFMA.FTZ R242, R93, UR4, -R132.reuse ;  /* 0x000000045df27c23 */ /* 0x100fe60008010884 */
[----:B------:R-:W1:Y:S01]  /*12430*/  MUFU.EX2 R0, R0 ;  /* 0x0000000000007308 */ /* 0x000e620000000800 */
[--C-:B------:R-:W-:Y:S01]  /*12440*/  FFMA.FTZ R93, R6, UR4, -R13.reuse ;  /* 0x00000004065d7c23 */ /* 0x100fe2000801080d */
[----:B------:R-:W-:Y:S01]  /*12450*/  FMNMX.FTZ R136, R107, R136, !PT ;  /* 0x000000886b887209 */ /* 0x000fe20007810000 */
        /* <DEDUP_REMOVED lines=13> */
[----:B------:R-:W2:Y:S01]  /*12530*/  MUFU.EX2 R93, R93 ;  /* 0x0000005d005d7308 */ /* 0x000ea20000000800 */
[----:B-1----:R-:W-:Y:S01]  /*12540*/  F2FP.BF16.F32.PACK_AB R152, R167, R0 ;  /* 0x00000000a798723e */ /* 0x002fe200000010ff */
[--C-:B------:R-:W-:Y:S01]  /*12550*/  FFMA.FTZ R65, R81, UR4, -R132.reuse ;  /* 0x0000000451417c23 */ /* 0x100fe20008010884 */
[--C-:B------:R-:W-:Y:S01]  /*12560*/  FFMA.FTZ R81, R113, UR4, -R132.reuse ;  /* 0x0000000471517c23 */ /* 0x100fe20008010884 */
[--C-:B------:R-:W-:Y:S01]  /*12570*/  FFMA.FTZ R113, R42, UR4, -R13.reuse ;  /* 0x000000042a717c23 */ /* 0x100fe2000801080d */
[----:B------:R-:W-:Y:S01]  /*12580*/  FFMA.FTZ R132, R125, UR4, -R132 ;  /* 0x000000047d847c23 */ /* 0x000fe20008010884 */
[--C-:B------:R-:W-:Y:S01]  /*12590*/  FFMA.FTZ R125, R62, UR4, -R13.reuse ;  /* 0x000000043e7d7c23 */ /* 0x100fe2000801080d */
[--C-:B------:R-:W-:Y:S03]  /*125a0*/  FFMA.FTZ R62, R74, UR4, -R13.reuse ;  /* 0x000000044a3e7c23 */ /* 0x100fe6000801080d */
[----:B------:R-:W-:Y:S01]  /*125b0*/  MUFU.EX2 R89, R89 ;  /* 0x0000005900597308 */ /* 0x000fe20000000800 */
[--C-:B------:R-:W-:Y:S01]  /*125c0*/  FFMA.FTZ R74, R98, UR4, -R13.reuse ;  /* 0x00000004624a7c23 */ /* 0x100fe2000801080d */
[----:B------:R-:W-:Y:S01]  /*125d0*/  FFMA.FTZ R13, R126, UR4, -R13 ;  /* 0x000000047e0d7c23 */ /* 0x000fe2000801080d */
[----:B------:R-:W-:Y:S01]  /*125e0*/  FMNMX.FTZ R136, R111, R136, !PT ;  /* 0x000000886f887209 */ /* 0x000fe20007810000 */
[----:B------:R-:W-:Y:S03]  /*125f0*/  FFMA.FTZ R0, R179, R133, R0 ;  /* 0x00000085b3007223 */ /* 0x000fe60000010000 */
[----:B------:R-:W-:Y:S03]  /*12600*/  FMNMX.FTZ R136, R115, R136, !PT ;  /* 0x0000008873887209 */ /* 0x000fe60007810000 */
[----:B------:R-:W1:Y:S01]  /*12610*/  MUFU.EX2 R250, R250 ;  /* 0x000000fa00fa7308 */ /* 0x000e620000000800 */
[----:B--2---:R-:W-:Y:S01]  /*12620*/  F2FP.BF16.F32.PACK_AB R153, R93, R2 ;  /* 0x000000025d99723e */ /* 0x004fe200000010ff */
[----:B------:R-:W-:Y:S01]  /*12630*/  FFMA.FTZ R2, R181, R131, R2 ;  /* 0x00000083b5027223 */ /* 0x000fe20000010002 */
[----:B------:R-:W-:Y:S03]  /*12640*/  FMNMX.FTZ R136, R119, R136, !PT ;  /* 0x0000008877887209 */ /* 0x000fe60007810000 */
[----:B------:R-:W-:Y:S01]  /*12650*/  FADD.FTZ R2, R93, R2 ;  /* 0x000000025d027221 */ /* 0x000fe20000010000 */
[----:B------:R-:W-:Y:S03]  /*12660*/  FMNMX.FTZ R136, R123, R136, !PT ;  /* 0x000000887b887209 */ /* 0x000fe60007810000 */
[----:B------:R-:W-:Y:S01]  /*12670*/  MUFU.EX2 R97, R97 ;  /* 0x0000006100617308 */ /* 0x000fe20000000800 */
[----:B------:R-:W-:Y:S09]  /*12680*/  FMNMX.FTZ R9, R127, R136, !PT ;  /* 0x000000887f097209 */ /* 0x000ff20007810000 */
[----:B------:R-:W-:Y:S01]  /*12690*/  MUFU.EX2 R252, R252 ;  /* 0x000000fc00fc7308 */ /* 0x000fe20000000800 */
[----:B------:R-:W2:Y:S01]  /*126a0*/  SHFL.BFLY PT, R136, R9, 0x2, 0x1f ;  /* 0x0c401f0009887f89 */ /* 0x000ea200000e0000 */
[C---:B-1----:R-:W-:Y:S01]  /*126b0*/  F2FP.BF16.F32.PACK_AB R155, R250.reuse, R89 ;  /* 0x00000059fa9b723e */ /* 0x042fe200000010ff */
[----:B------:R-:W-:Y:S04]  /*126c0*/  FADD.FTZ R89, R89, R2 ;  /* 0x0000000259597221 */ /* 0x000fe80000010000 */
[----:B------:R-:W-:Y:S03]  /*126d0*/  FADD.FTZ R250, R250, R89 ;  /* 0x00000059fafa7221 */ /* 0x000fe60000010000 */
[----:B------:R-:W-:Y:S01]  /*126e0*/  MUFU.EX2 R101, R101 ;  /* 0x0000006500657308 */ /* 0x000fe20000000800 */
[C---:B------:R-:W-:Y:S06]  /*126f0*/  HMMA.16816.F32.BF16 R200, R152.reuse, R144, R200 ;  /* 0x0000009098c8723c */ /* 0x040fec00000418c8 */
[C---:B------:R-:W-:Y:S03]  /*12700*/  HMMA.16816.F32.BF16 R196, R152.reuse, R146, R196 ;  /* 0x0000009298c4723c */ /* 0x040fe600000418c4 */
[----:B------:R-:W-:Y:S10]  /*12710*/  MUFU.EX2 R168, R168 ;  /* 0x000000a800a87308 */ /* 0x000ff40000000800 */
[----:B------:R-:W-:Y:S01]  /*12720*/  MUFU.EX2 R171, R171 ;  /* 0x000000ab00ab7308 */ /* 0x000fe20000000800 */
[----:B--2---:R-:W-:Y:S02]  /*12730*/  FMNMX.FTZ R136, R9, R136, !PT ;  /* 0x0000008809887209 */ /* 0x004fe40007810000 */
[----:B------:R-:W-:Y:S03]  /*12740*/  FMNMX.FTZ R9, R4, R184, !PT ;  /* 0x000000b804097209 */ /* 0x000fe60007810000 */
[----:B------:R-:W1:Y:S04]  /*12750*/  SHFL.BFLY PT, R5, R136, 0x1, 0x1f ;  /* 0x0c201f0088057f89 */ /* 0x000e6800000e0000 */
[----:B------:R-:W-:Y:S01]  /*12760*/  MUFU.EX2 R170, R170 ;  /* 0x000000aa00aa7308 */ /* 0x000fe20000000800 */
[----:B------:R-:W-:Y:S04]  /*12770*/  FMNMX.FTZ R9, R8, R9, !PT ;  /* 0x0000000908097209 */ /* 0x000fe80007810000 */
[----:B------:R-:W-:Y:S05]  /*12780*/  FMNMX.FTZ R9, R12, R9, !PT ;  /* 0x000000090c097209 */ /* 0x000fea0007810000 */
[----:B------:R-:W2:Y:S01]  /*12790*/  MUFU.EX2 R173, R173 ;  /* 0x000000ad00ad7308 */ /* 0x000ea20000000800 */
[----:B------:R-:W-:Y:S04]  /*127a0*/  FMNMX.FTZ R9, R16, R9, !PT ;  /* 0x0000000910097209 */ /* 0x000fe80007810000 */
[----:B------:R-:W-:Y:S05]  /*127b0*/  FMNMX.FTZ R17, R20, R9, !PT ;  /* 0x0000000914117209 */ /* 0x000fea0007810000 */
[----:B------:R-:W-:Y:S01]  /*127c0*/  MUFU.EX2 R105, R105 ;  /* 0x0000006900697308 */ /* 0x000fe20000000800 */
[----:B------:R-:W-:Y:S04]  /*127d0*/  FMNMX.FTZ R17, R24, R17, !PT ;  /* 0x0000001118117209 */ /* 0x000fe80007810000 */
[----:B------:R-:W-:Y:S02]  /*127e0*/  FMNMX.FTZ R17, R28, R17, !PT ;  /* 0x000000111c117209 */ /* 0x000fe40007810000 */
[----:B-1----:R-:W-:Y:S03]  /*127f0*/  FMNMX.FTZ R5, R136, R5, !PT ;  /* 0x0000000588057209 */ /* 0x002fe60007810000 */
[----:B------:R-:W1:Y:S01]  /*12800*/  MUFU.EX2 R109, R109 ;  /* 0x0000006d006d7308 */ /* 0x000e620000000800 */
[----:B------:R-:W3:Y:S01]  /*12810*/  LDSM.16.MT88.4 R136, [R239+0x4000] ;  /* 0x00400000ef88783b */ /* 0x000ee20000004200 */
[----:B--2---:R-:W-:Y:S02]  /*12820*/  F2FP.BF16.F32.PACK_AB R22, R173, R170 ;  /* 0x000000aaad16723e */ /* 0x004fe400000010ff */
[----:B------:R-:W-:Y:S01]  /*12830*/  FMNMX.FTZ R17, R32, R17, !PT ;  /* 0x0000001120117209 */ /* 0x000fe20007810000 */
[C---:B------:R-:W-:Y:S01]  /*12840*/  FADD.FTZ R9, -R5.reuse, R186 ;  /* 0x000000ba05097221 */ /* 0x040fe20000010100 */
[----:B------:R-:W-:Y:S04]  /*12850*/  FSETP.NEU.FTZ.AND P0, PT, R5, -INF , PT ;  /* 0xff8000000500780b */ /* 0x000fe80003f1d000 */
[----:B------:R-:W-:Y:S01]  /*12860*/  MUFU.EX2 R186, R30 ;  /* 0x0000001e00ba7308 */ /* 0x000fe20000000800 */
[----:B------:R-:W-:Y:S01]  /*12870*/  FMNMX.FTZ R17, R36, R17, !PT ;  /* 0x0000001124117209 */ /* 0x000fe20007810000 */
[----:B------:R-:W-:Y:S03]  /*12880*/  FMUL.FTZ R6, R9, UR4 ;  /* 0x0000000409067c20 */ /* 0x000fe60008410000 */
[----:B------:R-:W-:Y:S05]  /*12890*/  FMNMX.FTZ R17, R40, R17, !PT ;  /* 0x0000001128117209 */ /* 0x000fea0007810000 */
[----:B------:R-:W2:Y:S01]  /*128a0*/  MUFU.EX2 R10, R6 ;  /* 0x00000006000a7308 */ /* 0x000ea20000000800 */
[----:B-1----:R-:W-:Y:S02]  /*128b0*/  F2FP.BF16.F32.PACK_AB R21, R109, R105 ;  /* 0x000000696d15723e */ /* 0x002fe400000010ff */
[----:B------:R-:W-:Y:S04]  /*128c0*/  FMNMX.FTZ R17, R44, R17, !PT ;  /* 0x000000112c117209 */ /* 0x000fe80007810000 */
[----:B------:R-:W-:Y:S03]  /*128d0*/  FMNMX.FTZ R17, R48, R17, !PT ;  /* 0x0000001130117209 */ /* 0x000fe60007810000 */
[----:B------:R-:W-:Y:S01]  /*128e0*/  MUFU.EX2 R113, R113 ;  /* 0x0000007100717308 */ /* 0x000fe20000000800 */
[----:B------:R-:W-:Y:S04]  /*128f0*/  FMNMX.FTZ R17, R52, R17, !PT ;  /* 0x0000001134117209 */ /* 0x000fe80007810000 */
[----:B------:R-:W-:Y:S05]  /*12900*/  FMNMX.FTZ R17, R56, R17, !PT ;  /* 0x0000001138117209 */ /* 0x000fea0007810000 */
[----:B------:R-:W-:Y:S01]  /*12910*/  MUFU.EX2 R117, R117 ;  /* 0x0000007500757308 */ /* 0x000fe20000000800 */
[C---:B--2---:R-:W-:Y:S01]  /*12920*/  FMUL.FTZ R216, R10.reuse, R216 ;  /* 0x000000d80ad87220 */ /* 0x044fe20000410000 */
[C---:B------:R-:W-:Y:S01]  /*12930*/  FMUL.FTZ R217, R10.reuse, R217 ;  /* 0x000000d90ad97220 */ /* 0x040fe20000410000 */
[C---:B------:R-:W-:Y:S01]  /*12940*/  FMUL.FTZ R212, R10.reuse, R212 ;  /* 0x000000d40ad47220 */ /* 0x040fe20000410000 */
[C---:B------:R-:W-:Y:S01]  /*12950*/  FMUL.FTZ R213, R10.reuse, R213 ;  /* 0x000000d50ad57220 */ /* 0x040fe20000410000 */
[C---:B------:R-:W-:Y:S01]  /*12960*/  FMUL.FTZ R208, R10.reuse, R208 ;  /* 0x000000d00ad07220 */ /* 0x040fe20000410000 */
[C---:B------:R-:W-:Y:S01]  /*12970*/  FMUL.FTZ R209, R10.reuse, R209 ;  /* 0x000000d10ad17220 */ /* 0x040fe20000410000 */
[C---:B------:R-:W-:Y:S03]  /*12980*/  FMUL.FTZ R204, R10.reuse, R204 ;  /* 0x000000cc0acc7220 */ /* 0x040fe60000410000 */
[----:B------:R-:W-:Y:S01]  /*12990*/  MUFU.EX2 R49, R49 ;  /* 0x0000003100317308 */ /* 0x000fe20000000800 */
[C---:B---3--:R-:W-:Y:S03]  /*129a0*/  HMMA.16816.F32.BF16 R192, R152.reuse, R136, R192 ;  /* 0x0000008898c0723c */ /* 0x048fe600000418c0 */
[----:B------:R-:W-:Y:S01]  /*129b0*/  FMUL.FTZ R205, R10, R205 ;  /* 0x000000cd0acd7220 */ /* 0x000fe20000410000 */
[----:B------:R-:W-:Y:S02]  /*129c0*/  FMNMX.FTZ R17, R60, R17, !PT ;  /* 0x000000113c117209 */ /* 0x000fe40007810000 */
[----:B------:R-:W-:Y:S03]  /*129d0*/  HMMA.16816.F32.BF16 R188, R152, R138, R188 ;  /* 0x0000008a98bc723c */ /* 0x000fe600000418bc */
[----:B------:R-:W-:Y:S02]  /*129e0*/  MUFU.EX2 R172, R172 ;  /* 0x000000ac00ac7308 */ /* 0x000fe40000000800 */
[----:B------:R-:W-:Y:S02]  /*129f0*/  FMNMX.FTZ R17, R64, R17, !PT ;  /* 0x0000001140117209 */ /* 0x000fe40007810000 */
[----:B------:R-:W-:Y:S06]  /*12a00*/  F2FP.BF16.F32.PACK_AB R152, R135, R164 ;  /* 0x000000a48798723e */ /* 0x000fec00000010ff */
[----:B------:R-:W-:Y:S01]  /*12a10*/  MUFU.EX2 R53, R53 ;  /* 0x0000003500357308 */ /* 0x000fe20000000800 */
[----:B------:R-:W-:Y:S02]  /*12a20*/  F2FP.BF16.F32.PACK_AB R154, R169, R166 ;  /* 0x000000a6a99a723e */ /* 0x000fe400000010ff */
[----:B------:R-:W-:Y:S01]  /*12a30*/  F2FP.BF16.F32.PACK_AB R153, R252, R97 ;  /* 0x00000061fc99723e */ /* 0x000fe200000010ff */
[----:B------:R-:W-:Y:S01]  /*12a40*/  FADD.FTZ R97, R97, R250 ;  /* 0x000000fa61617221 */ /* 0x000fe20000010000 */
[----:B------:R-:W-:Y:S05]  /*12a50*/  F2FP.BF16.F32.PACK_AB R155, R186, R101 ;  /* 0x00000065ba9b723e */ /* 0x000fea00000010ff */
[----:B------:R-:W1:Y:S01]  /*12a60*/  MUFU.EX2 R174, R174 ;  /* 0x000000ae00ae7308 */ /* 0x000e620000000800 */
[----:B------:R-:W-:Y:S01]  /*12a70*/  FMNMX.FTZ R17, R68, R17, !PT ;  /* 0x0000001144117209 */ /* 0x000fe20007810000 */
[----:B------:R-:W-:Y:S01]  /*12a80*/  FADD.FTZ R252, R252, R97 ;  /* 0x00000061fcfc7221 */ /* 0x000fe20000010000 */
[C---:B------:R-:W-:Y:S07]  /*12a90*/  HMMA.16816.F32.BF16 R192, R152.reuse, R140, R192 ;  /* 0x0000008c98c0723c */ /* 0x040fee00000418c0 */
[----:B------:R-:W-:Y:S01]  /*12aa0*/  MUFU.EX2 R50, R50 ;  /* 0x0000003200327308 */ /* 0x000fe20000000800 */
[----:B------:R-:W-:Y:S03]  /*12ab0*/  FMNMX.FTZ R17, R72, R17, !PT ;  /* 0x0000001148117209 */ /* 0x000fe60007810000 */
[----:B------:R-:W-:Y:S01]  /*12ac0*/  FADD.FTZ R101, R101, R252 ;  /* 0x000000fc65657221 */ /* 0x000fe20000010000 */
[C---:B------:R-:W-:Y:S05]  /*12ad0*/  HMMA.16816.F32.BF16 R188, R152.reuse, R142, R188 ;  /* 0x0000008e98bc723c */ /* 0x040fea00000418bc */
[----:B------:R-:W2:Y:S01]  /*12ae0*/  MUFU.EX2 R121, R121 ;  /* 0x0000007900797308 */ /* 0x000ea20000000800 */
[C---:B------:R-:W-:Y:S05]  /*12af0*/  HMMA.16816.F32.BF16 R200, R152.reuse, R148, R200 ;  /* 0x0000009498c8723c */ /* 0x040fea00000418c8 */
[----:B-1----:R-:W-:Y:S01]  /*12b00*/  F2FP.BF16.F32.PACK_AB R30, R174, R53 ;  /* 0x00000035ae1e723e */ /* 0x002fe200000010ff */
[----:B------:R-:W-:Y:S03]  /*12b10*/  HMMA.16816.F32.BF16 R196, R152, R150, R196 ;  /* 0x0000009698c4723c */ /* 0x000fe600000418c4 */
[----:B------:R-:W-:Y:S01]  /*12b20*/  MUFU.EX2 R54, R54 ;  /* 0x0000003600367308 */ /* 0x000fe20000000800 */
[----:B------:R-:W-:Y:S01]  /*12b30*/  LDSM.16.MT88.4 R152, [R239+0x4800] ;  /* 0x00480000ef98783b */ /* 0x000fe20000004200 */
[----:B------:R-:W-:Y:S01]  /*12b40*/  FMNMX.FTZ R17, R76, R17, !PT ;  /* 0x000000114c117209 */ /* 0x000fe20007810000 */
[----:B------:R-:W-:Y:S07]  /*12b50*/  FADD.FTZ R186, R186, R101 ;  /* 0x00000065baba7221 */ /* 0x000fee0000010000 */
[----:B------:R-:W-:Y:S01]  /*12b60*/  MUFU.EX2 R125, R125 ;  /* 0x0000007d007d7308 */ /* 0x000fe20000000800 */
[----:B--2---:R-:W-:Y:S01]  /*12b70*/  F2FP.BF16.F32.PACK_AB R29, R121, R50 ;  /* 0x00000032791d723e */ /* 0x004fe200000010ff */
[----:B------:R-:W-:Y:S01]  /*12b80*/  FADD.FTZ R186, R105, R186 ;  /* 0x000000ba69ba7221 */ /* 0x000fe20000010000 */
[----:B------:R-:W-:Y:S03]  /*12b90*/  FMNMX.FTZ R17, R80, R17, !PT ;  /* 0x0000001150117209 */ /* 0x000fe60007810000 */
[----:B------:R-:W-:Y:S04]  /*12ba0*/  FADD.FTZ R186, R109, R186 ;  /* 0x000000ba6dba7221 */ /* 0x000fe80000010000 */
[----:B------:R-:W-:Y:S01]  /*12bb0*/  MUFU.EX2 R57, R57 ;  /* 0x0000003900397308 */ /* 0x000fe20000000800 */
[----:B------:R-:W-:Y:S01]  /*12bc0*/  FMNMX.FTZ R17, R84, R17, !PT ;  /* 0x0000001154117209 */ /* 0x000fe20007810000 */
[----:B------:R-:W-:Y:S03]  /*12bd0*/  FADD.FTZ R186, R113, R186 ;  /* 0x000000ba71ba7221 */ /* 0x000fe60000010000 */
[----:B------:R-:W-:Y:S05]  /*12be0*/  FMNMX.FTZ R17, R88, R17, !PT ;  /* 0x0000001158117209 */ /* 0x000fea0007810000 */
        /* <DEDUP_REMOVED lines=9> */
[----:B------:R-:W-:Y:S01]  /*12c80*/  MUFU.EX2 R58, R58 ;  /* 0x0000003a003a7308 */ /* 0x000fe20000000800 */
[----:B------:R-:W-:Y:S04]  /*12c90*/  FMNMX.FTZ R17, R116, R17, !PT ;  /* 0x0000001174117209 */ /* 0x000fe80007810000 */
[----:B------:R-:W-:Y:S05]  /*12ca0*/  FMNMX.FTZ R17, R120, R17, !PT ;  /* 0x0000001178117209 */ /* 0x000fea0007810000 */
[----:B------:R-:W2:Y:S01]  /*12cb0*/  MUFU.EX2 R175, R175 ;  /* 0x000000af00af7308 */ /* 0x000ea20000000800 */
[----:B-1----:R-:W-:Y:S02]  /*12cc0*/  F2FP.BF16.F32.PACK_AB R38, R178, R61 ;  /* 0x0000003db226723e */ /* 0x002fe400000010ff */
[----:B------:R-:W-:Y:S04]  /*12cd0*/  FMNMX.FTZ R17, R124, R17, !PT ;  /* 0x000000117c117209 */ /* 0x000fe80007810000 */
[----:B------:R-:W-:Y:S03]  /*12ce0*/  FMNMX.FTZ R9, R128, R17, !PT ;  /* 0x0000001180097209 */ /* 0x000fe60007810000 */
[----:B------:R-:W-:Y:S02]  /*12cf0*/  MUFU.EX2 R62, R62 ;  /* 0x0000003e003e7308 */ /* 0x000fe40000000800 */
[----:B------:R-:W1:Y:S08]  /*12d00*/  SHFL.BFLY PT, R6, R9, 0x2, 0x1f ;  /* 0x0c401f0009067f89 */ /* 0x000e7000000e0000 */
[----:B------:R-:W-:Y:S01]  /*12d10*/  MUFU.EX2 R177, R177 ;  /* 0x000000b100b17308 */ /* 0x000fe20000000800 */
[----:B--2---:R-:W-:Y:S09]  /*12d20*/  F2FP.BF16.F32.PACK_AB R37, R175, R58 ;  /* 0x0000003aaf25723e */ /* 0x004ff200000010ff */
[----:B------:R-:W-:Y:S10]  /*12d30*/  MUFU.EX2 R65, R65 ;  /* 0x0000004100417308 */ /* 0x000ff40000000800 */
[----:B------:R-:W-:Y:S01]  /*12d40*/  MUFU.EX2 R238, R238 ;  /* 0x000000ee00ee7308 */ /* 0x000fe20000000800 */
[----:B-1----:R-:W-:Y:S09]  /*12d50*/  FMNMX.FTZ R17, R9, R6, !PT ;  /* 0x0000000609117209 */ /* 0x002ff20007810000 */
[----:B------:R-:W-:Y:S01]  /*12d60*/  MUFU.EX2 R69, R69 ;  /* 0x0000004500457308 */ /* 0x000fe20000000800 */
[----:B------:R-:W1:Y:S09]  /*12d70*/  SHFL.BFLY PT, R6, R17, 0x1, 0x1f ;  /* 0x0c201f0011067f89 */ /* 0x000e7200000e0000 */
[----:B------:R-:W2:Y:S10]  /*12d80*/  MUFU.EX2 R242, R242 ;  /* 0x000000f200f27308 */ /* 0x000eb40000000800 */
[----:B------:R-:W-:Y:S10]  /*12d90*/  MUFU.EX2 R66, R66 ;  /* 0x0000004200427308 */ /* 0x000ff40000000800 */
[----:B------:R-:W-:Y:S01]  /*12da0*/  MUFU.EX2 R185, R185 ;  /* 0x000000b900b97308 */ /* 0x000fe20000000800 */
[----:B-1----:R-:W-:Y:S01]  /*12db0*/  FMNMX.FTZ R9, R17, R6, !PT ;  /* 0x0000000611097209 */ /* 0x002fe20007810000 */
[----:B------:R-:W-:Y:S01]  /*12dc0*/  FMUL.FTZ R6, R5, UR4 ;  /* 0x0000000405067c20 */ /* 0x000fe20008410000 */
[----:B--2---:R-:W-:Y:S03]  /*12dd0*/  F2FP.BF16.F32.PACK_AB R46, R242, R69 ;  /* 0x00000045f22e723e */ /* 0x004fe600000010ff */
[C---:B------:R-:W-:Y:S01]  /*12de0*/  FADD.FTZ R14, -R9.reuse, R184 ;  /* 0x000000b8090e7221 */ /* 0x040fe20000010100 */
[----:B------:R-:W-:Y:S03]  /*12df0*/  FSEL R6, R6, RZ, P0 ;  /* 0x000000ff06067208 */ /* 0x000fe60000000000 */
[----:B------:R-:W-:Y:S01]  /*12e00*/  MUFU.EX2 R70, R70 ;  /* 0x0000004600467308 */ /* 0x000fe20000000800 */
[----:B------:R-:W-:Y:S01]  /*12e10*/  FSETP.NEU.FTZ.AND P0, PT, R9, -INF , PT ;  /* 0xff8000000900780b */ /* 0x000fe20003f1d000 */
[----:B------:R-:W-:Y:S01]  /*12e20*/  FMUL.FTZ R17, R14, UR4 ;  /* 0x000000040e117c20 */ /* 0x000fe20008410000 */
[----:B------:R-:W-:Y:S01]  /*12e30*/  MOV R184, R9 ;  /* 0x0000000900b87202 */ /* 0x000fe20000000f00 */
[--C-:B------:R-:W-:Y:S01]  /*12e40*/  FFMA.FTZ R110, R19, UR4, -R6.reuse ;  /* 0x00000004136e7c23 */ /* 0x100fe20008010806 */
[--C-:B------:R-:W-:Y:S01]  /*12e50*/  FFMA.FTZ R90, R31, UR4, -R6.reuse ;  /* 0x000000041f5a7c23 */ /* 0x100fe20008010806 */
[----:B------:R-:W-:Y:S01]  /*12e60*/  F2FP.BF16.F32.PACK_AB R31, R125, R54 ;  /* 0x000000367d1f723e */ /* 0x000fe200000010ff */
[--C-:B------:R-:W-:Y:S03]  /*12e70*/  FFMA.FTZ R94, R35, UR4, -R6.reuse ;  /* 0x00000004235e7c23 */ /* 0x100fe60008010806 */
[----:B------:R-:W1:Y:S01]  /*12e80*/  MUFU.EX2 R14, R17 ;  /* 0x00000011000e7308 */ /* 0x000e620000000800 */
[--C-:B------:R-:W-:Y:S01]  /*12e90*/  FFMA.FTZ R249, R39, UR4, -R6.reuse ;  /* 0x0000000427f97c23 */ /* 0x100fe20008010806 */
[----:B------:R-:W-:Y:S01]  /*12ea0*/  F2FP.BF16.F32.PACK_AB R39, R177, R62 ;  /* 0x0000003eb127723e */ /* 0x000fe200000010ff */
[--C-:B------:R-:W-:Y:S01]  /*12eb0*/  FFMA.FTZ R118, R7, UR4, -R6.reuse ;  /* 0x0000000407767c23 */ /* 0x100fe20008010806 */
[--C-:B------:R-:W-:Y:S01]  /*12ec0*/  FFMA.FTZ R3, R3, UR4, -R6.reuse ;  /* 0x0000000403037c23 */ /* 0x100fe20008010806 */
[--C-:B------:R-:W-:Y:S01]  /*12ed0*/  FFMA.FTZ R114, R11, UR4, -R6.reuse ;  /* 0x000000040b727c23 */ /* 0x100fe20008010806 */
[--C-:B------:R-:W-:Y:S01]  /*12ee0*/  FFMA.FTZ R11, R23, UR4, -R6.reuse ;  /* 0x00000004170b7c23 */ /* 0x100fe20008010806 */
[----:B------:R-:W-:Y:S03]  /*12ef0*/  F2FP.BF16.F32.PACK_AB R23, R117, R113 ;  /* 0x000000717517723e */ /* 0x000fe600000010ff */
[----:B------:R-:W-:Y:S01]  /*12f00*/  MUFU.EX2 R110, R110 ;  /* 0x0000006e006e7308 */ /* 0x000fe20000000800 */
[--C-:B------:R-:W-:Y:S01]  /*12f10*/  FFMA.FTZ R106, R15, UR4, -R6.reuse ;  /* 0x000000040f6a7c23 */ /* 0x100fe20008010806 */
[--C-:B------:R-:W-:Y:S01]  /*12f20*/  FFMA.FTZ R15, R27, UR4, -R6.reuse ;  /* 0x000000041b0f7c23 */ /* 0x100fe20008010806 */
[--C-:B------:R-:W-:Y:S01]  /*12f30*/  FFMA.FTZ R126, R71, UR4, -R6.reuse ;  /* 0x00000004477e7c23 */ /* 0x100fe20008010806 */
[--C-:B------:R-:W-:Y:S01]  /*12f40*/  FFMA.FTZ R98, R43, UR4, -R6.reuse ;  /* 0x000000042b627c23 */ /* 0x100fe20008010806 */
[--C-:B------:R-:W-:Y:S01]  /*12f50*/  FFMA.FTZ R251, R47, UR4, -R6.reuse ;  /* 0x000000042ffb7c23 */ /* 0x100fe20008010806 */
[----:B------:R-:W-:Y:S01]  /*12f60*/  FMUL.FTZ R7, R9, UR4 ;  /* 0x0000000409077c20 */ /* 0x000fe20008410000 */
[--C-:B------:R-:W-:Y:S03]  /*12f70*/  FFMA.FTZ R102, R55, UR4, -R6.reuse ;  /* 0x0000000437667c23 */ /* 0x100fe60008010806 */
[----:B------:R-:W-:Y:S01]  /*12f80*/  MUFU.EX2 R3, R3 ;  /* 0x0000000300037308 */ /* 0x000fe20000000800 */
[C---:B-1----:R-:W-:Y:S01]  /*12f90*/  FMUL.FTZ R218, R14.reuse, R218 ;  /* 0x000000da0eda7220 */ /* 0x042fe20000410000 */
[C---:B------:R-:W-:Y:S01]  /*12fa0*/  FMUL.FTZ R219, R14.reuse, R219 ;  /* 0x000000db0edb7220 */ /* 0x040fe20000410000 */
[C---:B------:R-:W-:Y:S01]  /*12fb0*/  FMUL.FTZ R214, R14.reuse, R214 ;  /* 0x000000d60ed67220 */ /* 0x040fe20000410000 */
[C---:B------:R-:W-:Y:S01]  /*12fc0*/  FMUL.FTZ R215, R14.reuse, R215 ;  /* 0x000000d70ed77220 */ /* 0x040fe20000410000 */
[C---:B------:R-:W-:Y:S01]  /*12fd0*/  FMUL.FTZ R210, R14.reuse, R210 ;  /* 0x000000d20ed27220 */ /* 0x040fe20000410000 */
[C---:B------:R-:W-:Y:S01]  /*12fe0*/  FMUL.FTZ R211, R14.reuse, R211 ;  /* 0x000000d30ed37220 */ /* 0x040fe20000410000 */
[C---:B------:R-:W-:Y:S03]  /*12ff0*/  FMUL.FTZ R206, R14.reuse, R206 ;  /* 0x000000ce0ece7220 */ /* 0x040fe60000410000 */
[----:B------:R-:W1:Y:S01]  /*13000*/  MUFU.EX2 R118, R118 ;  /* 0x0000007600767308 */ /* 0x000e620000000800 */
[----:B------:R-:W-:Y:S01]  /*13010*/  FMUL.FTZ R207, R14, R207 ;  /* 0x000000cf0ecf7220 */ /* 0x000fe20000410000 */
[----:B------:R-:W-:Y:S01]  /*13020*/  FSEL R7, R7, RZ, P0 ;  /* 0x000000ff07077208 */ /* 0x000fe20000000000 */
[--C-:B------:R-:W-:Y:S01]  /*13030*/  FFMA.FTZ R51, R51, UR4, -R6.reuse ;  /* 0x0000000433337c23 */ /* 0x100fe20008010806 */
[--C-:B------:R-:W-:Y:S01]  /*13040*/  FFMA.FTZ R75, R75, UR4, -R6.reuse ;  /* 0x000000044b4b7c23 */ /* 0x100fe20008010806 */
[----:B------:R-:W-:Y:S01]  /*13050*/  F2FP.BF16.F32.PACK_AB R45, R185, R66 ;  /* 0x00000042b92d723e */ /* 0x000fe200000010ff */
[--C-:B------:R-:W-:Y:S01]  /*13060*/  FFMA.FTZ R111, R111, UR4, -R6.reuse ;  /* 0x000000046f6f7c23 */ /* 0x100fe20008010806 */
[--C-:B------:R-:W-:Y:S03]  /*13070*/  FFMA.FTZ R71, R28, UR4, -R7.reuse ;  /* 0x000000041c477c23 */ /* 0x100fe60008010807 */
[----:B------:R-:W-:Y:S01]  /*13080*/  MUFU.EX2 R114, R114 ;  /* 0x0000007200727308 */ /* 0x000fe20000000800 */
[----:B------:R-:W-:Y:S01]  /*13090*/  F2FP.BF16.F32.PACK_AB R28, R172, R49 ;  /* 0x00000031ac1c723e */ /* 0x000fe200000010ff */
        /* <DEDUP_REMOVED lines=9> */
[----:B------:R-:W-:Y:S01]  /*13130*/  FFMA.FTZ R63, R67, UR4, -R6 ;  /* 0x00000004433f7c23 */ /* 0x000fe20008010806 */
[--C-:B------:R-:W-:Y:S01]  /*13140*/  FFMA.FTZ R67, R20, UR4, -R7.reuse ;  /* 0x0000000414437c23 */ /* 0x100fe20008010807 */
[----:B------:R-:W-:Y:S01]  /*13150*/  F2FP.BF16.F32.PACK_AB R20, R171, R168 ;  /* 0x000000a8ab14723e */ /* 0x000fe200000010ff */
[--C-:B------:R-:W-:Y:S01]  /*13160*/  FFMA.FTZ R52, R52, UR4, -R7.reuse ;  /* 0x0000000434347c23 */ /* 0x100fe20008010807 */
[----:B------:R-:W-:Y:S03]  /*13170*/  FFMA.FTZ R68, R68, UR4, -R7 ;  /* 0x0000000444447c23 */ /* 0x000fe60008010807 */
[----:B------:R-:W-:Y:S01]  /*13180*/  MUFU.EX2 R4, R4 ;  /* 0x0000000400047308 */ /* 0x000fe20000000800 */
[----:B------:R-:W-:Y:S01]  /*13190*/  FFMA.FTZ R3, R180, R10, R3 ;  /* 0x0000000ab4037223 */ /* 0x000fe20000010003 */
[----:B------:R-:W-:Y:S01]  /*131a0*/  FADD.FTZ R117, R117, R186 ;  /* 0x000000ba75757221 */ /* 0x000fe20000010000 */
[----:B------:R-:W-:Y:S01]  /*131b0*/  MOV R186, R5 ;  /* 0x0000000500ba7202 */ /* 0x000fe20000000f00 */
[C---:B------:R-:W-:Y:S06]  /*131c0*/  HMMA.16816.F32.BF16 R192, R20.reuse, R152, R192 ;  /* 0x0000009814c0723c */ /* 0x040fec00000418c0 */
[----:B------:R-:W1:Y:S01]  /*131d0*/  MUFU.EX2 R55, R55 ;  /* 0x0000003700377308 */ /* 0x000e620000000800 */
[----:B--2---:R-:W-:Y:S01]  /*131e0*/  F2FP.BF16.F32.PACK_AB R18, R106, R114 ;  /* 0x000000726a12723e */ /* 0x004fe200000010ff */
[C---:B------:R-:W-:Y:S03]  /*131f0*/  HMMA.16816.F32.BF16 R188, R20.reuse, R154, R188 ;  /* 0x0000009a14bc723c */ /* 0x040fe600000418bc */
[----:B------:R-:W-:Y:S05]  /*13200*/  FADD.FTZ R3, R118, R3 ;  /* 0x0000000376037221 */ /* 0x000fea0000010000 */
[----:B------:R-:W2:Y:S01]  /*13210*/  MUFU.EX2 R122, R122 ;  /* 0x0000007a007a7308 */ /* 0x000ea20000000800 */
[C---:B------:R-:W-:Y:S03]  /*13220*/  HMMA.16816.F32.BF16 R200, R20.reuse, R160, R200 ;  /* 0x000000a014c8723c */ /* 0x040fe600000418c8 */
[----:B------:R-:W-:Y:S01]  /*13230*/  FADD.FTZ R3, R114, R3 ;  /* 0x0000000372037221 */ /* 0x000fe20000010000 */
[----:B------:R-:W-:Y:S02]  /*13240*/  FADD.FTZ R50, R50, R117 ;  /* 0x0000007532327221 */ /* 0x000fe40000010000 */
[----:B------:R-:W-:Y:S03]  /*13250*/  HMMA.16816.F32.BF16 R196, R20, R162, R196 ;  /* 0x000000a214c4723c */ /* 0x000fe600000418c4 */
[----:B------:R-:W3:Y:S01]  /*13260*/  MUFU.EX2 R12, R12 ;  /* 0x0000000c000c7308 */ /* 0x000ee20000000800 */
[----:B------:R-:W4:Y:S01]  /*13270*/  LDSM.16.MT88.4 R20, [R234+0x4c00] ;  /* 0x004c0000ea14783b */ /* 0x000f220000004200 */
[----:B-1----:R-:W-:Y:S01]  /*13280*/  F2FP.BF16.F32.PACK_AB R17, R55, R4 ;  /* 0x000000043711723e */ /* 0x002fe200000010ff */
[----:B------:R-:W-:Y:S01]  /*13290*/  FFMA.FTZ R4, R183, R14, R4 ;  /* 0x0000000eb7047223 */ /* 0x000fe20000010004 */
[----:B------:R-:W-:Y:S01]  /*132a0*/  FADD.FTZ R3, R106, R3 ;  /* 0x000000036a037221 */ /* 0x000fe20000010000 */
[----:B------:R-:W-:Y:S05]  /*132b0*/  FADD.FTZ R121, R121, R50 ;  /* 0x0000003279797221 */ /* 0x000fea0000010000 */
[----:B------:R-:W1:Y:S01]  /*132c0*/  MUFU.EX2 R11, R11 ;  /* 0x0000000b000b7308 */ /* 0x000e620000000800 */
[----:B------:R-:W-:Y:S01]  /*132d0*/  FADD.FTZ R55, R55, R4 ;  /* 0x0000000437377221 */ /* 0x000fe20000010000 */
[----:B------:R-:W-:Y:S01]  /*132e0*/  FADD.FTZ R54, R54, R121 ;  /* 0x0000007936367221 */ /* 0x000fe20000010000 */
[----:B------:R-:W-:Y:S02]  /*132f0*/  FFMA.FTZ R124, R124, UR4, -R7 ;  /* 0x000000047c7c7c23 */ /* 0x000fe40008010807 */
[----:B--2---:R-:W-:Y:S01]  /*13300*/  FADD.FTZ R55, R122, R55 ;  /* 0x000000377a377221 */ /* 0x004fe20000010000 */
[----:B------:R-:W-:Y:S04]  /*13310*/  FADD.FTZ R125, R125, R54 ;  /* 0x000000367d7d7221 */ /* 0x000fe80000010000 */
[----:B------:R-:W-:Y:S01]  /*13320*/  MUFU.EX2 R15, R15 ;  /* 0x0000000f000f7308 */ /* 0x000fe20000000800 */
[C---:B---3--:R-:W-:Y:S01]  /*13330*/  F2FP.BF16.F32.PACK_AB R19, R12.reuse, R122 ;  /* 0x0000007a0c13723e */ /* 0x048fe200000010ff */
[----:B------:R-:W-:Y:S01]  /*13340*/  FADD.FTZ R12, R12, R55 ;  /* 0x000000370c0c7221 */ /* 0x000fe20000010000 */
[----:B------:R-:W-:Y:S04]  /*13350*/  FADD.FTZ R58, R58, R125 ;  /* 0x0000007d3a3a7221 */ /* 0x000fe80000010000 */
[----:B------:R-:W-:Y:S03]  /*13360*/  FADD.FTZ R175, R175, R58 ;  /* 0x0000003aafaf7221 */ /* 0x000fe60000010000 */
[----:B------:R-:W2:Y:S01]  /*13370*/  MUFU.EX2 R90, R90 ;  /* 0x0000005a005a7308 */ /* 0x000ea20000000800 */
[C---:B------:R-:W-:Y:S05]  /*13380*/  HMMA.16816.F32.BF16 R216, R16.reuse, R136, R216 ;  /* 0x0000008810d8723c */ /* 0x040fea00000418d8 */
[----:B------:R-:W-:Y:S01]  /*13390*/  FADD.FTZ R62, R62, R175 ;  /* 0x000000af3e3e7221 */ /* 0x000fe20000010000 */
[C---:B------:R-:W-:Y:S03]  /*133a0*/  HMMA.16816.F32.BF16 R212, R16.reuse, R138, R212 ;  /* 0x0000008a10d4723c */ /* 0x040fe600000418d4 */
[----:B------:R-:W-:Y:S02]  /*133b0*/  MUFU.EX2 R67, R67 ;  /* 0x0000004300437308 */ /* 0x000fe40000000800 */
[--C-:B------:R-:W-:Y:S01]  /*133c0*/  FFMA.FTZ R136, R24, UR4, -R7.reuse ;  /* 0x0000000418887c23 */ /* 0x100fe20008010807 */
[C---:B------:R-:W-:Y:S07]  /*133d0*/  HMMA.16816.F32.BF16 R208, R16.reuse, R144, R208 ;  /* 0x0000009010d0723c */ /* 0x040fee00000418d0 */
[----:B------:R-:W-:Y:S01]  /*133e0*/  MUFU.EX2 R71, R71 ;  /* 0x0000004700477308 */ /* 0x000fe20000000800 */
[----:B-1----:R-:W-:Y:S01]  /*133f0*/  F2FP.BF16.F32.PACK_AB R24, R11, R110 ;  /* 0x0000006e0b18723e */ /* 0x002fe200000010ff */
[----:B------:R-:W-:Y:S01]  /*13400*/  HMMA.16816.F32.BF16 R204, R16, R146, R204 ;  /* 0x0000009210cc723c */ /* 0x000fe200000418cc */
[----:B------:R-:W1:Y:S07]  /*13410*/  LDSM.16.MT88.4 R16, [R239+0x4c00] ;  /* 0x004c0000ef10783b */ /* 0x000e6e0000004200 */
[----:B------:R-:W3:Y:S03]  /*13420*/  MUFU.EX2 R136, R136 ;  /* 0x0000008800887308 */ /* 0x000ee60000000800 */
[----:B--2---:R-:W-:Y:S01]  /*13430*/  F2FP.BF16.F32.PACK_AB R26, R90, R15 ;  /* 0x0000000f5a1a723e */ /* 0x004fe200000010ff */
[C---:B----4-:R-:W-:Y:S05]  /*13440*/  HMMA.16816.F32.BF16 R200, R28.reuse, R20, R200 ;  /* 0x000000141cc8723c */ /* 0x050fea00000418c8 */
[--C-:B------:R-:W-:Y:S01]  /*13450*/  FFMA.FTZ R138, R32, UR4, -R7.reuse ;  /* 0x00000004208a7c23 */ /* 0x100fe20008010807 */
[----:B------:R-:W-:Y:S01]  /*13460*/  MUFU.EX2 R94, R94 ;  /* 0x0000005e005e7308 */ /* 0x000fe20000000800 */
[C---:B------:R-:W-:Y:S04]  /*13470*/  HMMA.16816.F32.BF16 R196, R28.reuse, R22, R196 ;  /* 0x000000161cc4723c */ /* 0x040fe800000418c4 */
[--C-:B------:R-:W-:Y:S01]  /*13480*/  FFMA.FTZ R137, R44, UR4, -R7.reuse ;  /* 0x000000042c897c23 */ /* 0x100fe20008010807 */
[--C-:B------:R-:W-:Y:S01]  /*13490*/  FFMA.FTZ R144, R79, UR4, -R6.reuse ;  /* 0x000000044f907c23 */ /* 0x100fe20008010806 */
[--C-:B------:R-:W-:Y:S03]  /*134a0*/  FFMA.FTZ R79, R83, UR4, -R6.reuse ;  /* 0x00000004534f7c23 */ /* 0x100fe60008010806 */
[----:B------:R-:W2:Y:S02]  /*134b0*/  MUFU.EX2 R138, R138 ;  /* 0x0000008a008a7308 */ /* 0x000ea40000000800 */
[----:B---3--:R-:W-:Y:S01]  /*134c0*/  F2FP.BF16.F32.PACK_AB R25, R136, R67 ;  /* 0x000000438819723e */ /* 0x008fe200000010ff */
[--C-:B------:R-:W-:Y:S01]  /*134d0*/  FFMA.FTZ R83, R36, UR4, -R7.reuse ;  /* 0x0000000424537c23 */ /* 0x100fe20008010807 */
[----:B------:R-:W-:Y:S01]  /*134e0*/  F2FP.BF16.F32.PACK_AB R36, R176, R57 ;  /* 0x00000039b024723e */ /* 0x000fe200000010ff */
[--C-:B------:R-:W-:Y:S01]  /*134f0*/  FFMA.FTZ R146, R95, UR4, -R6.reuse ;  /* 0x000000045f927c23 */ /* 0x100fe20008010806 */
[--C-:B------:R-:W-:Y:S04]  /*13500*/  FFMA.FTZ R95, R64, UR4, -R7.reuse ;  /* 0x00000004405f7c23 */ /* 0x100fe80008010807 */
[----:B------:R-:W3:Y:S01]  /*13510*/  MUFU.EX2 R249, R249 ;  /* 0x000000f900f97308 */ /* 0x000ee20000000800 */
[----:B------:R-:W-:Y:S01]  /*13520*/  FFMA.FTZ R64, R107, UR4, -R6 ;  /* 0x000000046b407c23 */ /* 0x000fe20008010806 */
[--C-:B------:R-:W-:Y:S01]  /*13530*/  FFMA.FTZ R107, R80, UR4, -R7.reuse ;  /* 0x00000004506b7c23 */ /* 0x100fe20008010807 */
[--C-:B------:R-:W-:Y:S01]  /*13540*/  FFMA.FTZ R80, R84, UR4, -R7.reuse ;  /* 0x0000000454507c23 */ /* 0x100fe20008010807 */
[----:B------:R-:W-:Y:S01]  /*13550*/  F2FP.BF16.F32.PACK_AB R44, R238, R65 ;  /* 0x00000041ee2c723e */ /* 0x000fe200000010ff */
[--C-:B------:R-:W-:Y:S01]  /*13560*/  FFMA.FTZ R84, R92, UR4, -R7.reuse ;  /* 0x000000045c547c23 */ /* 0x100fe20008010807 */
[----:B------:R-:W-:Y:S01]  /*13570*/  FFMA.FTZ R139, R96, UR4, -R7 ;  /* 0x00000004608b7c23 */ /* 0x000fe20008010807 */
[----:B------:R-:W-:Y:S03]  /*13580*/  FADD.FTZ R110, R110, R3 ;  /* 0x000000036e6e7221 */ /* 0x000fe60000010000 */
[----:B------:R-:W-:Y:S01]  /*13590*/  MUFU.EX2 R98, R98 ;  /* 0x0000006200627308 */ /* 0x000fe20000000800 */
[----:B--2---:R-:W-:Y:S01]  /*135a0*/  F2FP.BF16.F32.PACK_AB R27, R138, R71 ;  /* 0x000000478a1b723e */ /* 0x004fe200000010ff */
[----:B------:R-:W-:Y:S01]  /*135b0*/  FADD.FTZ R67, R67, R12 ;  /* 0x0000000c43437221 */ /* 0x000fe20000010000 */
[----:B------:R-:W-:Y:S01]  /*135c0*/  FADD.FTZ R110, R11, R110 ;  /* 0x0000006e0b6e7221 */ /* 0x000fe20000010000 */
[----:B-1----:R-:W-:Y:S03]  /*135d0*/  HMMA.16816.F32.BF16 R192, R28, R16, R192 ;  /* 0x000000101cc0723c */ /* 0x002fe600000418c0 */
[----:B------:R-:W-:Y:S03]  /*135e0*/  FADD.FTZ R136, R136, R67 ;  /* 0x0000004388887221 */ /* 0x000fe60000010000 */
[----:B------:R-:W1:Y:S01]  /*135f0*/  MUFU.EX2 R251, R251 ;  /* 0x000000fb00fb7308 */ /* 0x000e620000000800 */
[----:B---3--:R-:W-:Y:S01]  /*13600*/  F2FP.BF16.F32.PACK_AB R32, R249, R94 ;  /* 0x0000005ef920723e */ /* 0x008fe200000010ff */
[C---:B------:R-:W-:Y:S05]  /*13610*/  HMMA.16816.F32.BF16 R216, R24.reuse, R140, R216 ;  /* 0x0000008c18d8723c */ /* 0x040fea00000418d8 */
[----:B------:R-:W-:Y:S03]  /*13620*/  FADD.FTZ R15, R15, R110 ;  /* 0x0000006e0f0f7221 */ /* 0x000fe60000010000 */
[----:B------:R-:W-:Y:S01]  /*13630*/  MUFU.EX2 R83, R83 ;  /* 0x0000005300537308 */ /* 0x000fe20000000800 */
[C---:B------:R-:W-:Y:S03]  /*13640*/  HMMA.16816.F32.BF16 R212, R24.reuse, R142, R212 ;  /* 0x0000008e18d4723c */ /* 0x040fe600000418d4 */
[--C-:B------:R-:W-:Y:S01]  /*13650*/  FFMA.FTZ R140, R40, UR4, -R7.reuse ;  /* 0x00000004288c7c23 */ /* 0x100fe20008010807 */
[----:B------:R-:W-:Y:S02]  /*13660*/  FADD.FTZ R71, R71, R136 ;  /* 0x0000008847477221 */ /* 0x000fe40000010000 */
[C---:B------:R-:W-:Y:S03]  /*13670*/  HMMA.16816.F32.BF16 R208, R24.reuse, R148, R208 ;  /* 0x0000009418d0723c */ /* 0x040fe600000418d0 */
[----:B------:R-:W-:Y:S02]  /*13680*/  MUFU.EX2 R137, R137 ;  /* 0x0000008900897308 */ /* 0x000fe40000000800 */
[----:B-1----:R-:W-:Y:S01]  /*13690*/  F2FP.BF16.F32.PACK_AB R34, R251, R98 ;  /* 0x00000062fb22723e */ /* 0x002fe200000010ff */
[----:B------:R-:W-:Y:S01]  /*136a0*/  HMMA.16816.F32.BF16 R204, R24, R150, R204 ;  /* 0x0000009618cc723c */ /* 0x000fe200000418cc */
[----:B------:R-:W1:Y:S06]  /*136b0*/  LDSM.16.MT88.4 R24, [R239+0x5000] ;  /* 0x00500000ef18783b */ /* 0x000e6c0000004200 */
[----:B------:R-:W2:Y:S01]  /*136c0*/  MUFU.EX2 R140, R140 ;  /* 0x0000008c008c7308 */ /* 0x000ea20000000800 */
[--C-:B------:R-:W-:Y:S01]  /*136d0*/  FFMA.FTZ R142, R87, UR4, -R6.reuse ;  /* 0x00000004578e7c23 */ /* 0x100fe20008010806 */
[----:B------:R-:W-:Y:S01]  /*136e0*/  HMMA.16816.F32.BF16 R188, R28, R18, R188 ;  /* 0x000000121cbc723c */ /* 0x000fe200000418bc */
[----:B------:R-:W3:Y:S07]  /*136f0*/  LDSM.16.MT88.4 R28, [R234+0x5000] ;  /* 0x00500000ea1c783b */ /* 0x000eee0000004200 */
[----:B------:R-:W4:Y:S03]  /*13700*/  MUFU.EX2 R48, R48 ;  /* 0x0000003000307308 */ /* 0x000f260000000800 */
[--C-:B------:R-:W-:Y:S01]  /*13710*/  FFMA.FTZ R87, R91, UR4, -R6.reuse ;  /* 0x000000045b577c23 */ /* 0x100fe20008010806 */
[--C-:B------:R-:W-:Y:S01]  /*13720*/  FFMA.FTZ R91, R56, UR4, -R7.reuse ;  /* 0x00000004385b7c23 */ /* 0x100fe20008010807 */
[--C-:B------:R-:W-:Y:S01]  /*13730*/  FFMA.FTZ R56, R60, UR4, -R7.reuse ;  /* 0x000000043c387c23 */ /* 0x100fe20008010807 */
[--C-:B------:R-:W-:Y:S01]  /*13740*/  FFMA.FTZ R60, R99, UR4, -R6.reuse ;  /* 0x00000004633c7c23 */ /* 0x100fe20008010806 */
[--C-:B------:R-:W-:Y:S03]  /*13750*/  FFMA.FTZ R99, R103, UR4, -R6.reuse ;  /* 0x0000000467637c23 */ /* 0x100fe60008010806 */
[----:B------:R-:W-:Y:S01]  /*13760*/  MUFU.EX2 R51, R51 ;  /* 0x0000003300337308 */ /* 0x000fe20000000800 */
[----:B--2---:R-:W-:Y:S01]  /*13770*/  F2FP.BF16.F32.PACK_AB R33, R140, R83 ;  /* 0x000000538c21723e */ /* 0x004fe200000010ff */
[--C-:B------:R-:W-:Y:S01]  /*13780*/  FFMA.FTZ R103, R72, UR4, -R7.reuse ;  /* 0x0000000448677c23 */ /* 0x100fe20008010807 */
[--C-:B------:R-:W-:Y:S01]  /*13790*/  FFMA.FTZ R72, R76, UR4, -R7.reuse ;  /* 0x000000044c487c23 */ /* 0x100fe20008010807 */
[--C-:B------:R-:W-:Y:S01]  /*137a0*/  FFMA.FTZ R76, R115, UR4, -R6.reuse ;  /* 0x00000004734c7c23 */ /* 0x100fe20008010806 */
[--C-:B------:R-:W-:Y:S01]  /*137b0*/  FFMA.FTZ R115, R119, UR4, -R6.reuse ;  /* 0x0000000477737c23 */ /* 0x100fe20008010806 */
[----:B------:R-:W-:Y:S01]  /*137c0*/  FFMA.FTZ R119, R88, UR4, -R7 ;  /* 0x0000000458777c23 */ /* 0x000fe20008010807 */
[----:B------:R-:W-:Y:S03]  /*137d0*/  FADD.FTZ R15, R90, R15 ;  /* 0x0000000f5a0f7221 */ /* 0x000fe60000010000 */
[----:B------:R-:W2:Y:S01]  /*137e0*/  MUFU.EX2 R102, R102 ;  /* 0x0000006600667308 */ /* 0x000ea20000000800 */
[----:B----4-:R-:W-:Y:S01]  /*137f0*/  F2FP.BF16.F32.PACK_AB R35, R48, R137 ;  /* 0x000000893023723e */ /* 0x010fe200000010ff */
[----:B------:R-:W-:Y:S01]  /*13800*/  FADD.FTZ R138, R138, R71 ;  /* 0x000000478a8a7221 */ /* 0x000fe20000010000 */
[--C-:B------:R-:W-:Y:S01]  /*13810*/  FFMA.FTZ R88, R123, UR4, -R6.reuse ;  /* 0x000000047b587c23 */ /* 0x100fe20008010806 */
[----:B------:R-:W-:Y:S01]  /*13820*/  FFMA.FTZ R6, R127, UR4, -R6 ;  /* 0x000000047f067c23 */ /* 0x000fe20008010806 */
[----:B------:R-:W-:Y:S01]  /*13830*/  FADD.FTZ R94, R94, R15 ;  /* 0x0000000f5e5e7221 */ /* 0x000fe20000010000 */
[----:B------:R-:W-:Y:S01]  /*13840*/  FADD.FTZ R83, R83, R138 ;  /* 0x0000008a53537221 */ /* 0x000fe20000010000 */
[----:B------:R-:W-:Y:S03]  /*13850*/  FADD.FTZ R177, R177, R62 ;  /* 0x0000003eb1b17221 */ /* 0x000fe60000010000 */
[----:B------:R-:W-:Y:S01]  /*13860*/  MUFU.EX2 R8, R8 ;  /* 0x0000000800087308 */ /* 0x000fe20000000800 */
[C---:B------:R-:W-:Y:S05]  /*13870*/  HMMA.16816.F32.BF16 R216, R32.reuse, R152, R216 ;  /* 0x0000009820d8723c */ /* 0x040fea00000418d8 */
[----:B------:R-:W-:Y:S01]  /*13880*/  FADD.FTZ R249, R249, R94 ;  /* 0x0000005ef9f97221 */ /* 0x000fe20000010000 */
[C---:B------:R-:W-:Y:S03]  /*13890*/  HMMA.16816.F32.BF16 R212, R32.reuse, R154, R212 ;  /* 0x0000009a20d4723c */ /* 0x040fe600000418d4 */
[----:B------:R-:W4:Y:S02]  /*138a0*/  MUFU.EX2 R59, R59 ;  /* 0x0000003b003b7308 */ /* 0x000f240000000800 */
[----:B--2---:R-:W-:Y:S01]  /*138b0*/  F2FP.BF16.F32.PACK_AB R40, R102, R51 ;  /* 0x000000336628723e */ /* 0x004fe200000010ff */
[C---:B------:R-:W-:Y:S07]  /*138c0*/  HMMA.16816.F32.BF16 R208, R32.reuse, R160, R208 ;  /* 0x000000a020d0723c */ /* 0x040fee00000418d0 */
[----:B------:R-:W-:Y:S01]  /*138d0*/  MUFU.EX2 R52, R52 ;  /* 0x0000003400347308 */ /* 0x000fe20000000800 */
[----:B------:R-:W-:Y:S01]  /*138e0*/  FADD.FTZ R140, R140, R83 ;  /* 0x000000538c8c7221 */ /* 0x000fe20000010000 */
[----:B------:R-:W-:Y:S01]  /*138f0*/  HMMA.16816.F32.BF16 R204, R32, R162, R204 ;  /* 0x000000a220cc723c */ /* 0x000fe200000418cc */
[----:B------:R-:W2:Y:S07]  /*13900*/  LDSM.16.MT88.4 R32, [R239+0x5400] ;  /* 0x00540000ef20783b */ /* 0x000eae0000004200 */
[----:B------:R-:W5:Y:S01]  /*13910*/  MUFU.EX2 R91, R91 ;  /* 0x0000005b005b7308 */ /* 0x000f620000000800 */
[C---:B-1----:R-:W-:Y:S05]  /*13920*/  HMMA.16816.F32.BF16 R192, R36.reuse, R24, R192 ;  /* 0x0000001824c0723c */ /* 0x042fea00000418c0 */
[----:B----4-:R-:W-:Y:S01]  /*13930*/  F2FP.BF16.F32.PACK_AB R42, R59, R8 ;  /* 0x000000083b2a723e */ /* 0x010fe200000010ff */
[C---:B------:R-:W-:Y:S03]  /*13940*/  HMMA.16816.F32.BF16 R188, R36.reuse, R26, R188 ;  /* 0x0000001a24bc723c */ /* 0x040fe600000418bc */
[----:B------:R-:W-:Y:S02]  /*13950*/  MUFU.EX2 R56, R56 ;  /* 0x0000003800387308 */ /* 0x000fe40000000800 */
[----:B------:R-:W-:Y:S01]  /*13960*/  FADD.FTZ R98, R98, R249 ;  /* 0x000000f962627221 */ /* 0x000fe20000010000 */
[C---:B---3--:R-:W-:Y:S07]  /*13970*/  HMMA.16816.F32.BF16 R200, R36.reuse, R28, R200 ;  /* 0x0000001c24c8723c */ /* 0x048fee00000418c8 */
[----:B------:R-:W1:Y:S01]  /*13980*/  MUFU.EX2 R95, R95 ;  /* 0x0000005f005f7308 */ /* 0x000e620000000800 */
[----:B-----5:R-:W-:Y:S01]  /*13990*/  F2FP.BF16.F32.PACK_AB R41, R91, R52 ;  /* 0x000000345b29723e */ /* 0x020fe200000010ff */
[----:B------:R-:W-:Y:S01]  /*139a0*/  HMMA.16816.F32.BF16 R196, R36, R30, R196 ;  /* 0x0000001e24c4723c */ /* 0x000fe200000418c4 */
[----:B------:R-:W3:Y:S07]  /*139b0*/  LDSM.16.MT88.4 R36, [R234+0x5400] ;  /* 0x00540000ea24783b */ /* 0x000eee0000004200 */
[----:B------:R-:W-:Y:S03]  /*139c0*/  MUFU.EX2 R63, R63 ;  /* 0x0000003f003f7308 */ /* 0x000fe60000000800 */
[----:B------:R-:W-:Y:S01]  /*139d0*/  FADD.FTZ R137, R137, R140 ;  /* 0x0000008c89897221 */ /* 0x000fe20000010000 */
[----:B------:R-:W-:Y:S01]  /*139e0*/  FADD.FTZ R98, R251, R98 ;  /* 0x00000062fb627221 */ /* 0x000fe20000010000 */
[----:B------:R-:W-:Y:S02]  /*139f0*/  FADD.FTZ R66, R66, R177 ;  /* 0x000000b142427221 */ /* 0x000fe40000010000 */
[----:B------:R-:W-:Y:S01]  /*13a00*/  FADD.FTZ R137, R48, R137 ;  /* 0x0000008930897221 */ /* 0x000fe20000010000 */
[----:B------:R-:W-:Y:S02]  /*13a10*/  FADD.FTZ R51, R51, R98 ;  /* 0x0000006233337221 */ /* 0x000fe40000010000 */
[----:B------:R-:W4:Y:S01]  /*13a20*/  MUFU.EX2 R126, R126 ;  /* 0x0000007e007e7308 */ /* 0x000f220000000800 */
[----:B-1----:R-:W-:Y:S01]  /*13a30*/  F2FP.BF16.F32.PACK_AB R43, R95, R56 ;  /* 0x000000385f2b723e */ /* 0x002fe200000010ff */
[----:B------:R-:W-:Y:S01]  /*13a40*/  FADD.FTZ R52, R52, R137 ;  /* 0x0000008934347221 */ /* 0x000fe20000010000 */
[----:B------:R-:W-:Y:S01]  /*13a50*/  FADD.FTZ R51, R102, R51 ;  /* 0x0000003366337221 */ /* 0x000fe20000010000 */
[----:B------:R-:W-:Y:S02]  /*13a60*/  FADD.FTZ R185, R185, R66 ;  /* 0x00000042b9b97221 */ /* 0x000fe40000010000 */
[----:B------:R-:W-:Y:S01]  /*13a70*/  FADD.FTZ R91, R91, R52 ;  /* 0x000000345b5b7221 */ /* 0x000fe20000010000 */
[----:B------:R-:W-:Y:S03]  /*13a80*/  FADD.FTZ R8, R8, R51 ;  /* 0x0000003308087221 */ /* 0x000fe60000010000 */
[----:B------:R-:W-:Y:S01]  /*13a90*/  MUFU.EX2 R75, R75 ;  /* 0x0000004b004b7308 */ /* 0x000fe20000000800 */
[C---:B------:R-:W-:Y:S05]  /*13aa0*/  HMMA.16816.F32.BF16 R216, R40.reuse, R16, R216 ;  /* 0x0000001028d8723c */ /* 0x040fea00000418d8 */
[----:B------:R-:W-:Y:S01]  /*13ab0*/  FADD.FTZ R56, R56, R91 ;  /* 0x0000005b38387221 */ /* 0x000fe20000010000 */
[C---:B------:R-:W-:Y:S03]  /*13ac0*/  HMMA.16816.F32.BF16 R212, R40.reuse, R18, R212 ;  /* 0x0000001228d4723c */ /* 0x040fe600000418d4 */
[----:B------:R-:W1:Y:S01]  /*13ad0*/  MUFU.EX2 R144, R144 ;  /* 0x0000009000907308 */ /* 0x000e620000000800 */
[----:B------:R-:W5:Y:S01]  /*13ae0*/  LDSM.16.MT88.4 R16, [R239+0x5800] ;  /* 0x00580000ef10783b */ /* 0x000f620000004200 */
[----:B------:R-:W-:Y:S01]  /*13af0*/  FADD.FTZ R8, R59, R8 ;  /* 0x000000083b087221 */ /* 0x000fe20000010000 */
[C---:B------:R-:W-:Y:S07]  /*13b00*/  HMMA.16816.F32.BF16 R208, R40.reuse, R20, R208 ;  /* 0x0000001428d0723c */ /* 0x040fee00000418d0 */
[----:B------:R-:W-:Y:S01]  /*13b10*/  MUFU.EX2 R68, R68 ;  /* 0x0000004400447308 */ /* 0x000fe20000000800 */
[----:B------:R-:W-:Y:S01]  /*13b20*/  FADD.FTZ R95, R95, R56 ;  /* 0x000000385f5f7221 */ /* 0x000fe20000010000 */
[----:B------:R-:W-:Y:S01]  /*13b30*/  HMMA.16816.F32.BF16 R204, R40, R22, R204 ;  /* 0x0000001628cc723c */ /* 0x000fe200000418cc */
[----:B------:R-:W5:Y:S07]  /*13b40*/  LDSM.16.MT88.4 R20, [R234+0x5800] ;  /* 0x00580000ea14783b */ /* 0x000f6e0000004200 */
[----:B------:R-:W2:Y:S03]  /*13b50*/  MUFU.EX2 R103, R103 ;  /* 0x0000006700677308 */ /* 0x000ea60000000800 */
[----:B----4-:R-:W-:Y:S01]  /*13b60*/  F2FP.BF16.F32.PACK_AB R40, R126, R63 ;  /* 0x0000003f7e28723e */ /* 0x010fe200000010ff */
[----:B------:R-:W-:Y:S01]  /*13b70*/  FADD.FTZ R63, R63, R8 ;  /* 0x000000083f3f7221 */ /* 0x000fe20000010000 */
[----:B-1----:R-:W-:Y:S03]  /*13b80*/  F2FP.BF16.F32.PACK_AB R42, R144, R75 ;  /* 0x0000004b902a723e */ /* 0x002fe600000010ff */
[----:B------:R-:W-:Y:S02]  /*13b90*/  FADD.FTZ R126, R126, R63 ;  /* 0x0000003f7e7e7221 */ /* 0x000fe40000010000 */
[----:B------:R-:W-:Y:S02]  /*13ba0*/  MUFU.EX2 R72, R72 ;  /* 0x0000004800487308 */ /* 0x000fe40000000800 */
[----:B------:R-:W-:Y:S04]  /*13bb0*/  FADD.FTZ R75, R75, R126 ;  /* 0x0000007e4b4b7221 */ /* 0x000fe80000010000 */
[----:B------:R-:W-:Y:S04]  /*13bc0*/  FADD.FTZ R144, R144, R75 ;  /* 0x0000004b90907221 */ /* 0x000fe80000010000 */
[----:B------:R-:W1:Y:S01]  /*13bd0*/  MUFU.EX2 R107, R107 ;  /* 0x0000006b006b7308 */ /* 0x000e620000000800 */
[C---:B--2---:R-:W-:Y:S01]  /*13be0*/  F2FP.BF16.F32.PACK_AB R41, R103.reuse, R68 ;  /* 0x000000446729723e */ /* 0x044fe200000010ff */
[----:B------:R-:W-:Y:S04]  /*13bf0*/  FADD.FTZ R68, R68, R95 ;  /* 0x0000005f44447221 */ /* 0x000fe80000010000 */
[----:B------:R-:W-:Y:S04]  /*13c00*/  FADD.FTZ R103, R103, R68 ;  /* 0x0000004467677221 */ /* 0x000fe80000010000 */
[----:B------:R-:W-:Y:S10]  /*13c10*/  MUFU.EX2 R79, R79 ;  /* 0x0000004f004f7308 */ /* 0x000ff40000000800 */
[----:B------:R-:W2:Y:S01]  /*13c20*/  MUFU.EX2 R142, R142 ;  /* 0x0000008e008e7308 */ /* 0x000ea20000000800 */
[C---:B-1----:R-:W-:Y:S01]  /*13c30*/  F2FP.BF16.F32.PACK_AB R43, R107.reuse, R72 ;  /* 0x000000486b2b723e */ /* 0x042fe200000010ff */
[----:B------:R-:W-:Y:S04]  /*13c40*/  FADD.FTZ R72, R72, R103 ;  /* 0x0000006748487221 */ /* 0x000fe80000010000 */
[----:B------:R-:W-:Y:S04]  /*13c50*/  FADD.FTZ R107, R107, R72 ;  /* 0x000000486b6b7221 */ /* 0x000fe80000010000 */
[----:B------:R-:W-:Y:S01]  /*13c60*/  MUFU.EX2 R87, R87 ;  /* 0x0000005700577308 */ /* 0x000fe20000000800 */
[C---:B------:R-:W-:Y:S06]  /*13c70*/  HMMA.16816.F32.BF16 R216, R40.reuse, R24, R216 ;  /* 0x0000001828d8723c */ /* 0x040fec00000418d8 */
[C---:B------:R-:W-:Y:S03]  /*13c80*/  HMMA.16816.F32.BF16 R212, R40.reuse, R26, R212 ;  /* 0x0000001a28d4723c */ /* 0x040fe600000418d4 */
[----:B------:R-:W1:Y:S01]  /*13c90*/  MUFU.EX2 R146, R146 ;  /* 0x0000009200927308 */ /* 0x000e620000000800 */
[----:B------:R-:W4:Y:S02]  /*13ca0*/  LDSM.16.MT88.4 R24, [R239+0x5c00] ;  /* 0x005c0000ef18783b */ /* 0x000f240000004200 */
[C---:B------:R-:W-:Y:S07]  /*13cb0*/  HMMA.16816.F32.BF16 R208, R40.reuse, R28, R208 ;  /* 0x0000001c28d0723c */ /* 0x040fee00000418d0 */
[----:B------:R-:W-:Y:S01]  /*13cc0*/  MUFU.EX2 R80, R80 ;  /* 0x0000005000507308 */ /* 0x000fe20000000800 */
[----:B------:R-:W-:Y:S01]  /*13cd0*/  HMMA.16816.F32.BF16 R204, R40, R30, R204 ;  /* 0x0000001e28cc723c */ /* 0x000fe200000418cc */
[----:B------:R-:W4:Y:S08]  /*13ce0*/  LDSM.16.MT88.4 R28, [R234+0x5c00] ;  /* 0x005c0000ea1c783b */ /* 0x000f300000004200 */
[----:B------:R-:W3:Y:S02]  /*13cf0*/  MUFU.EX2 R119, R119 ;  /* 0x0000007700777308 */ /* 0x000ee40000000800 */
[----:B--2---:R-:W-:Y:S01]  /*13d00*/  F2FP.BF16.F32.PACK_AB R40, R142, R79 ;  /* 0x0000004f8e28723e */ /* 0x004fe200000010ff */
[----:B------:R-:W-:Y:S01]  /*13d10*/  FADD.FTZ R79, R79, R144 ;  /* 0x000000904f4f7221 */ /* 0x000fe20000010000 */
[----:B-1----:R-:W-:Y:S03]  /*13d20*/  F2FP.BF16.F32.PACK_AB R42, R146, R87 ;  /* 0x00000057922a723e */ /* 0x002fe600000010ff */
[----:B------:R-:W-:Y:S03]  /*13d30*/  FADD.FTZ R142, R142, R79 ;  /* 0x0000004f8e8e7221 */ /* 0x000fe60000010000 */
[----:B------:R-:W-:Y:S01]  /*13d40*/  MUFU.EX2 R84, R84 ;  /* 0x0000005400547308 */ /* 0x000fe20000000800 */
[----:B------:R-:W-:Y:S04]  /*13d50*/  FADD.FTZ R87, R87, R142 ;  /* 0x0000008e57577221 */ /* 0x000fe80000010000 */
[----:B------:R-:W-:Y:S05]  /*13d60*/  FADD.FTZ R87, R146, R87 ;  /* 0x0000005792577221 */ /* 0x000fea0000010000 */
[----:B------:R-:W1:Y:S01]  /*13d70*/  MUFU.EX2 R139, R139 ;  /* 0x0000008b008b7308 */ /* 0x000e620000000800 */
[C---:B---3--:R-:W-:Y:S01]  /*13d80*/  F2FP.BF16.F32.PACK_AB R41, R119.reuse, R80 ;  /* 0x000000507729723e */ /* 0x048fe200000010ff */
[----:B------:R-:W-:Y:S04]  /*13d90*/  FADD.FTZ R80, R80, R107 ;  /* 0x0000006b50507221 */ /* 0x000fe80000010000 */
[----:B------:R-:W-:Y:S04]  /*13da0*/  FADD.FTZ R119, R119, R80 ;  /* 0x0000005077777221 */ /* 0x000fe80000010000 */
[----:B------:R-:W2:Y:S10]  /*13db0*/  MUFU.EX2 R187, R187 ;  /* 0x000000bb00bb7308 */ /* 0x000eb40000000800 */
[----:B------:R-:W-:Y:S01]  /*13dc0*/  MUFU.EX2 R73, R73 ;  /* 0x0000004900497308 */ /* 0x000fe20000000800 */
[C---:B-1----:R-:W-:Y:S01]  /*13dd0*/  F2FP.BF16.F32.PACK_AB R43, R139.reuse, R84 ;  /* 0x000000548b2b723e */ /* 0x042fe200000010ff */
[----:B------:R-:W-:Y:S04]  /*13de0*/  FADD.FTZ R84, R84, R119 ;  /* 0x0000007754547221 */ /* 0x000fe80000010000 */
[----:B------:R-:W-:Y:S04]  /*13df0*/  FADD.FTZ R139, R139, R84 ;  /* 0x000000548b8b7221 */ /* 0x000fe80000010000 */
[----:B------:R-:W1:Y:S01]  /*13e00*/  MUFU.EX2 R244, R244 ;  /* 0x000000f400f47308 */ /* 0x000e620000000800 */
[C---:B------:R-:W-:Y:S03]  /*13e10*/  HMMA.16816.F32.BF16 R216, R40.reuse, R32, R216 ;  /* 0x0000002028d8723c */ /* 0x040fe600000418d8 */
[C---:B--2---:R-:W-:Y:S01]  /*13e20*/  F2FP.BF16.F32.PACK_AB R47, R187.reuse, R70 ;  /* 0x00000046bb2f723e */ /* 0x044fe200000010ff */
[----:B------:R-:W-:Y:S01]  /*13e30*/  FADD.FTZ R70, R70, R185 ;  /* 0x000000b946467221 */ /* 0x000fe20000010000 */
[----:B------:R-:W-:Y:S01]  /*13e40*/  MOV R185, R129 ;  /* 0x0000008100b97202 */ /* 0x000fe20000000f00 */
[C---:B------:R-:W-:Y:S03]  /*13e50*/  HMMA.16816.F32.BF16 R212, R40.reuse, R34, R212 ;  /* 0x0000002228d4723c */ /* 0x040fe600000418d4 */
[----:B------:R-:W-:Y:S02]  /*13e60*/  MUFU.EX2 R77, R77 ;  /* 0x0000004d004d7308 */ /* 0x000fe40000000800 */
[----:B------:R-:W-:Y:S01]  /*13e70*/  FADD.FTZ R187, R187, R70 ;  /* 0x00000046bbbb7221 */ /* 0x000fe20000010000 */
[C---:B------:R-:W-:Y:S07]  /*13e80*/  HMMA.16816.F32.BF16 R208, R40.reuse, R36, R208 ;  /* 0x0000002428d0723c */ /* 0x040fee00000418d0 */
[----:B------:R-:W2:Y:S01]  /*13e90*/  MUFU.EX2 R246, R246 ;  /* 0x000000f600f67308 */ /* 0x000ea20000000800 */
[----:B------:R-:W-:Y:S09]  /*13ea0*/  HMMA.16816.F32.BF16 R204, R40, R38, R204 ;  /* 0x0000002628cc723c */ /* 0x000ff200000418cc */
[----:B------:R-:W-:Y:S01]  /*13eb0*/  MUFU.EX2 R74, R74 ;  /* 0x0000004a004a7308 */ /* 0x000fe20000000800 */
[C---:B------:R-:W-:Y:S05]  /*13ec0*/  HMMA.16816.F32.BF16 R192, R44.reuse, R32, R192 ;  /* 0x000000202cc0723c */ /* 0x040fea00000418c0 */
[----:B------:R-:W-:Y:S01]  /*13ed0*/  FADD.FTZ R42, R167, R0 ;  /* 0x00000000a72a7221 */ /* 0x000fe20000010000 */
[C---:B------:R-:W-:Y:S03]  /*13ee0*/  HMMA.16816.F32.BF16 R188, R44.reuse, R34, R188 ;  /* 0x000000222cbc723c */ /* 0x040fe600000418bc */
[----:B------:R-:W3:Y:S02]  /*13ef0*/  MUFU.EX2 R243, R243 ;  /* 0x000000f300f37308 */ /* 0x000ee40000000800 */
[----:B------:R-:W-:Y:S01]  /*13f00*/  FADD.FTZ R165, R165, R42 ;  /* 0x0000002aa5a57221 */ /* 0x000fe20000010000 */
[C---:B------:R-:W-:Y:S07]  /*13f10*/  HMMA.16816.F32.BF16 R200, R44.reuse, R36, R200 ;  /* 0x000000242cc8723c */ /* 0x040fee00000418c8 */
[----:B------:R-:W-:Y:S01]  /*13f20*/  MUFU.EX2 R78, R78 ;  /* 0x0000004e004e7308 */ /* 0x000fe20000000800 */
[----:B------:R-:W-:Y:S01]  /*13f30*/  FADD.FTZ R165, R134, R165 ;  /* 0x000000a586a57221 */ /* 0x000fe20000010000 */
[----:B------:R-:W-:Y:S08]  /*13f40*/  HMMA.16816.F32.BF16 R196, R44, R38, R196 ;  /* 0x000000262cc4723c */ /* 0x000ff000000418c4 */
[----:B------:R-:W5:Y:S03]  /*13f50*/  MUFU.EX2 R245, R245 ;  /* 0x000000f500f57308 */ /* 0x000f660000000800 */
[----:B------:R-:W-:Y:S01]  /*13f60*/  FADD.FTZ R164, R164, R165 ;  /* 0x000000a5a4a47221 */ /* 0x000fe20000010000 */
[----:B-1----:R-:W-:Y:S01]  /*13f70*/  F2FP.BF16.F32.PACK_AB R44, R244, R73 ;  /* 0x00000049f42c723e */ /* 0x002fe200000010ff */
[----:B------:R-:W-:Y:S02]  /*13f80*/  FFMA.FTZ R40, R116, UR4, -R7 ;  /* 0x0000000474287c23 */ /* 0x000fe40008010807 */
[----:B------:R-:W-:Y:S01]  /*13f90*/  FADD.FTZ R135, R135, R164 ;  /* 0x000000a487877221 */ /* 0x000fe20000010000 */
[----:B--2---:R-:W-:Y:S02]  /*13fa0*/  F2FP.BF16.F32.PACK_AB R46, R246, R77 ;  /* 0x0000004df62e723e */ /* 0x004fe400000010ff */
[----:B------:R1:W-:Y:S01]  /*13fb0*/  MUFU.EX2 R123, R6 ;  /* 0x00000006007b7308 */ /* 0x0003e20000000800 */
[----:B---3--:R-:W-:Y:S01]  /*13fc0*/  F2FP.BF16.F32.PACK_AB R45, R243, R74 ;  /* 0x0000004af32d723e */ /* 0x008fe200000010ff */
[----:B------:R-:W-:Y:S01]  /*13fd0*/  FADD.FTZ R166, R166, R135 ;  /* 0x00000087a6a67221 */ /* 0x000fe20000010000 */
[----:B------:R-:W-:Y:S01]  /*13fe0*/  FFMA.FTZ R41, R120, UR4, -R7 ;  /* 0x0000000478297c23 */ /* 0x000fe20008010807 */
[----:B------:R-:W-:Y:S01]  /*13ff0*/  FADD.FTZ R74, R74, R187 ;  /* 0x000000bb4a4a7221 */ /* 0x000fe20000010000 */
[----:B------:R-:W-:Y:S01]  /*14000*/  MOV R187, R130 ;  /* 0x0000008200bb7202 */ /* 0x000fe20000000f00 */
[----:B------:R-:W-:Y:S04]  /*14010*/  FADD.FTZ R169, R169, R166 ;  /* 0x000000a6a9a97221 */ /* 0x000fe80000010000 */
[----:B------:R-:W-:Y:S01]  /*14020*/  MUFU.EX2 R60, R60 ;  /* 0x0000003c003c7308 */ /* 0x000fe20000000800 */
[----:B-----5:R-:W-:Y:S01]  /*14030*/  F2FP.BF16.F32.PACK_AB R47, R245, R78 ;  /* 0x0000004ef52f723e */ /* 0x020fe200000010ff */
[----:B------:R-:W-:Y:S01]  /*14040*/  FADD.FTZ R168, R168, R169 ;  /* 0x000000a9a8a87221 */ /* 0x000fe20000010000 */
[----:B------:R-:W-:Y:S03]  /*14050*/  FADD.FTZ R243, R243, R74 ;  /* 0x0000004af3f37221 */ /* 0x000fe60000010000 */
[----:B------:R-:W-:Y:S01]  /*14060*/  FADD.FTZ R171, R171, R168 ;  /* 0x000000a8abab7221 */ /* 0x000fe20000010000 */
[----:B------:R-:W-:Y:S03]  /*14070*/  FADD.FTZ R78, R78, R243 ;  /* 0x000000f34e4e7221 */ /* 0x000fe60000010000 */
[----:B------:R-:W2:Y:S01]  /*14080*/  MUFU.EX2 R99, R99 ;  /* 0x0000006300637308 */ /* 0x000ea20000000800 */
[C---:B------:R-:W-:Y:S03]  /*14090*/  HMMA.16816.F32.BF16 R192, R44.reuse, R16, R192 ;  /* 0x000000102cc0723c */ /* 0x040fe600000418c0 */
[----:B------:R-:W-:Y:S01]  /*140a0*/  FADD.FTZ R170, R170, R171 ;  /* 0x000000abaaaa7221 */ /* 0x000fe20000010000 */
[----:B-1----:R-:W-:Y:S01]  /*140b0*/  FFMA.FTZ R6, R108, UR4, -R7 ;  /* 0x000000046c067c23 */ /* 0x002fe20008010807 */
[----:B------:R-:W-:Y:S01]  /*140c0*/  FADD.FTZ R245, R245, R78 ;  /* 0x0000004ef5f57221 */ /* 0x000fe20000010000 */
[C---:B------:R-:W-:Y:S03]  /*140d0*/  HMMA.16816.F32.BF16 R188, R44.reuse, R18, R188 ;  /* 0x000000122cbc723c */ /* 0x040fe600000418bc */
[----:B------:R-:W-:Y:S02]  /*140e0*/  MUFU.EX2 R64, R64 ;  /* 0x0000004000407308 */ /* 0x000fe40000000800 */
[----:B------:R-:W-:Y:S01]  /*140f0*/  FADD.FTZ R170, R173, R170 ;  /* 0x000000aaadaa7221 */ /* 0x000fe20000010000 */
[C---:B------:R-:W-:Y:S07]  /*14100*/  HMMA.16816.F32.BF16 R200, R44.reuse, R20, R200 ;  /* 0x000000142cc8723c */ /* 0x040fee00000418c8 */
[----:B------:R-:W1:Y:S01]  /*14110*/  MUFU.EX2 R111, R111 ;  /* 0x0000006f006f7308 */ /* 0x000e620000000800 */
[----:B------:R-:W-:Y:S01]  /*14120*/  FADD.FTZ R49, R49, R170 ;  /* 0x000000aa31317221 */ /* 0x000fe20000010000 */
[----:B------:R-:W-:Y:S08]  /*14130*/  HMMA.16816.F32.BF16 R196, R44, R22, R196 ;  /* 0x000000162cc4723c */ /* 0x000ff000000418c4 */
[----:B------:R-:W-:Y:S03]  /*14140*/  MUFU.EX2 R6, R6 ;  /* 0x0000000600067308 */ /* 0x000fe60000000800 */
[----:B------:R-:W-:Y:S01]  /*14150*/  FADD.FTZ R172, R172, R49 ;  /* 0x00000031acac7221 */ /* 0x000fe20000010000 */
[--C-:B------:R-:W-:Y:S01]  /*14160*/  FFMA.FTZ R44, R100, UR4, -R7.reuse ;  /* 0x00000004642c7c23 */ /* 0x100fe20008010807 */
[--C-:B------:R-:W-:Y:S01]  /*14170*/  FFMA.FTZ R45, R104, UR4, -R7.reuse ;  /* 0x00000004682d7c23 */ /* 0x100fe20008010807 */
[--C-:B------:R-:W-:Y:S01]  /*14180*/  FFMA.FTZ R47, R112, UR4, -R7.reuse ;  /* 0x00000004702f7c23 */ /* 0x100fe20008010807 */
[----:B------:R-:W-:Y:S03]  /*14190*/  FADD.FTZ R53, R53, R172 ;  /* 0x000000ac35357221 */ /* 0x000fe60000010000 */
[----:B------:R-:W-:Y:S01]  /*141a0*/  MUFU.EX2 R44, R44 ;  /* 0x0000002c002c7308 */ /* 0x000fe20000000800 */
[----:B--2---:R-:W-:Y:S01]  /*141b0*/  F2FP.BF16.F32.PACK_AB R36, R99, R60 ;  /* 0x0000003c6324723e */ /* 0x004fe200000010ff */
[----:B------:R-:W-:Y:S01]  /*141c0*/  FFMA.FTZ R7, R128, UR4, -R7 ;  /* 0x0000000480077c23 */ /* 0x000fe20008010807 */
[----:B------:R-:W-:Y:S01]  /*141d0*/  FADD.FTZ R174, R174, R53 ;  /* 0x00000035aeae7221 */ /* 0x000fe20000010000 */
[----:B-1----:R-:W-:Y:S01]  /*141e0*/  F2FP.BF16.F32.PACK_AB R38, R111, R64 ;  /* 0x000000406f26723e */ /* 0x002fe200000010ff */
[----:B------:R-:W-:Y:S02]  /*141f0*/  FADD.FTZ R60, R60, R87 ;  /* 0x000000573c3c7221 */ /* 0x000fe40000010000 */
[----:B------:R-:W-:Y:S03]  /*14200*/  FADD.FTZ R57, R57, R174 ;  /* 0x000000ae39397221 */ /* 0x000fe60000010000 */
[----:B------:R-:W1:Y:S01]  /*14210*/  MUFU.EX2 R45, R45 ;  /* 0x0000002d002d7308 */ /* 0x000e620000000800 */
[----:B------:R-:W-:Y:S01]  /*14220*/  FADD.FTZ R99, R99, R60 ;  /* 0x0000003c63637221 */ /* 0x000fe20000010000 */
[----:B------:R-:W-:Y:S03]  /*14230*/  FADD.FTZ R176, R176, R57 ;  /* 0x00000039b0b07221 */ /* 0x000fe60000010000 */
[----:B------:R-:W-:Y:S01]  /*14240*/  FADD.FTZ R64, R64, R99 ;  /* 0x0000006340407221 */ /* 0x000fe20000010000 */
[----:B------:R-:W-:Y:S04]  /*14250*/  FADD.FTZ R61, R61, R176 ;  /* 0x000000b03d3d7221 */ /* 0x000fe80000010000 */
[----:B------:R-:W2:Y:S01]  /*14260*/  MUFU.EX2 R47, R47 ;  /* 0x0000002f002f7308 */ /* 0x000ea20000000800 */
[----:B------:R-:W-:Y:S01]  /*14270*/  FADD.FTZ R111, R111, R64 ;  /* 0x000000406f6f7221 */ /* 0x000fe20000010000 */
[----:B------:R-:W-:Y:S04]  /*14280*/  FADD.FTZ R178, R178, R61 ;  /* 0x0000003db2b27221 */ /* 0x000fe80000010000 */
[----:B------:R-:W-:Y:S04]  /*14290*/  FADD.FTZ R65, R65, R178 ;  /* 0x000000b241417221 */ /* 0x000fe80000010000 */
[----:B------:R-:W-:Y:S01]  /*142a0*/  MUFU.EX2 R81, R81 ;  /* 0x0000005100517308 */ /* 0x000fe20000000800 */
[C---:B-1----:R-:W-:Y:S01]  /*142b0*/  F2FP.BF16.F32.PACK_AB R37, R45.reuse, R44 ;  /* 0x0000002c2d25723e */ /* 0x042fe200000010ff */
[----:B------:R-:W-:Y:S01]  /*142c0*/  FADD.FTZ R44, R44, R139 ;  /* 0x0000008b2c2c7221 */ /* 0x000fe20000010000 */
[----:B------:R-:W-:Y:S03]  /*142d0*/  FADD.FTZ R238, R238, R65 ;  /* 0x00000041eeee7221 */ /* 0x000fe60000010000 */
[----:B------:R-:W-:Y:S01]  /*142e0*/  FADD.FTZ R45, R45, R44 ;  /* 0x0000002c2d2d7221 */ /* 0x000fe20000010000 */
[----:B------:R-:W-:Y:S03]  /*142f0*/  FADD.FTZ R69, R69, R238 ;  /* 0x000000ee45457221 */ /* 0x000fe60000010000 */
[----:B------:R-:W1:Y:S01]  /*14300*/  MUFU.EX2 R248, R248 ;  /* 0x000000f800f87308 */ /* 0x000e620000000800 */
[C---:B--2---:R-:W-:Y:S01]  /*14310*/  F2FP.BF16.F32.PACK_AB R39, R47.reuse, R6 ;  /* 0x000000062f27723e */ /* 0x044fe200000010ff */
[----:B------:R-:W-:Y:S01]  /*14320*/  FADD.FTZ R6, R6, R45 ;  /* 0x0000002d06067221 */ /* 0x000fe20000010000 */
[----:B------:R-:W-:Y:S03]  /*14330*/  FADD.FTZ R242, R242, R69 ;  /* 0x00000045f2f27221 */ /* 0x000fe60000010000 */
[----:B------:R-:W-:Y:S01]  /*14340*/  FADD.FTZ R47, R47, R6 ;  /* 0x000000062f2f7221 */ /* 0x000fe20000010000 */
[----:B------:R-:W-:Y:S03]  /*14350*/  FADD.FTZ R73, R73, R242 ;  /* 0x000000f249497221 */ /* 0x000fe60000010000 */
[----:B------:R-:W-:Y:S01]  /*14360*/  MUFU.EX2 R85, R85 ;  /* 0x0000005500557308 */ /* 0x000fe20000000800 */
[C---:B------:R-:W-:Y:S05]  /*14370*/  HMMA.16816.F32.BF16 R216, R36.reuse, R16, R216 ;  /* 0x0000001024d8723c */ /* 0x040fea00000418d8 */
[----:B------:R-:W-:Y:S01]  /*14380*/  FADD.FTZ R244, R244, R73 ;  /* 0x00000049f4f47221 */ /* 0x000fe20000010000 */
[C---:B------:R-:W-:Y:S03]  /*14390*/  HMMA.16816.F32.BF16 R212, R36.reuse, R18, R212 ;  /* 0x0000001224d4723c */ /* 0x040fe600000418d4 */
[----:B------:R-:W2:Y:S02]  /*143a0*/  MUFU.EX2 R132, R132 ;  /* 0x0000008400847308 */ /* 0x000ea40000000800 */
[----:B-1----:R-:W-:Y:S01]  /*143b0*/  F2FP.BF16.F32.PACK_AB R32, R248, R81 ;  /* 0x00000051f820723e */ /* 0x002fe200000010ff */
[C---:B------:R-:W-:Y:S07]  /*143c0*/  HMMA.16816.F32.BF16 R208, R36.reuse, R20, R208 ;  /* 0x0000001424d0723c */ /* 0x040fee00000418d0 */
[----:B------:R-:W-:Y:S01]  /*143d0*/  MUFU.EX2 R82, R82 ;  /* 0x0000005200527308 */ /* 0x000fe20000000800 */
[----:B------:R-:W-:Y:S01]  /*143e0*/  FADD.FTZ R77, R77, R244 ;  /* 0x000000f44d4d7221 */ /* 0x000fe20000010000 */
[----:B------:R-:W-:Y:S08]  /*143f0*/  HMMA.16816.F32.BF16 R204, R36, R22, R204 ;  /* 0x0000001624cc723c */ /* 0x000ff000000418cc */
[----:B------:R-:W1:Y:S03]  /*14400*/  MUFU.EX2 R247, R247 ;  /* 0x000000f700f77308 */ /* 0x000e660000000800 */
[----:B--2---:R-:W-:Y:S01]  /*14410*/  F2FP.BF16.F32.PACK_AB R34, R132, R85 ;  /* 0x000000558422723e */ /* 0x004fe200000010ff */
[----:B------:R-:W-:Y:S04]  /*14420*/  FADD.FTZ R246, R246, R77 ;  /* 0x0000004df6f67221 */ /* 0x000fe80000010000 */
[----:B------:R-:W-:Y:S02]  /*14430*/  FADD.FTZ R81, R81, R246 ;  /* 0x000000f651517221 */ /* 0x000fe40000010000 */
[----:B------:R-:W-:Y:S02]  /*14440*/  MUFU.EX2 R86, R86 ;  /* 0x0000005600567308 */ /* 0x000fe40000000800 */
[----:B------:R-:W-:Y:S04]  /*14450*/  FADD.FTZ R248, R248, R81 ;  /* 0x00000051f8f87221 */ /* 0x000fe80000010000 */
[----:B------:R-:W-:Y:S04]  /*14460*/  FADD.FTZ R85, R85, R248 ;  /* 0x000000f855557221 */ /* 0x000fe80000010000 */
[----:B------:R-:W2:Y:S01]  /*14470*/  MUFU.EX2 R13, R13 ;  /* 0x0000000d000d7308 */ /* 0x000ea20000000800 */
[C---:B-1----:R-:W-:Y:S01]  /*14480*/  F2FP.BF16.F32.PACK_AB R33, R247.reuse, R82 ;  /* 0x00000052f721723e */ /* 0x042fe200000010ff */
[----:B------:R-:W-:Y:S01]  /*14490*/  FADD.FTZ R82, R82, R245 ;  /* 0x000000f552527221 */ /* 0x000fe20000010000 */
[----:B------:R-:W-:Y:S03]  /*144a0*/  FADD.FTZ R179, R132, R85 ;  /* 0x0000005584b37221 */ /* 0x000fe60000010000 */
[----:B------:R-:W-:Y:S04]  /*144b0*/  FADD.FTZ R247, R247, R82 ;  /* 0x00000052f7f77221 */ /* 0x000fe80000010000 */
[----:B------:R-:W-:Y:S10]  /*144c0*/  MUFU.EX2 R76, R76 ;  /* 0x0000004c004c7308 */ /* 0x000ff40000000800 */
[----:B------:R-:W1:Y:S01]  /*144d0*/  MUFU.EX2 R115, R115 ;  /* 0x0000007300737308 */ /* 0x000e620000000800 */
[C---:B--2---:R-:W-:Y:S01]  /*144e0*/  F2FP.BF16.F32.PACK_AB R35, R13.reuse, R86 ;  /* 0x000000560d23723e */ /* 0x044fe200000010ff */
[----:B------:R-:W-:Y:S04]  /*144f0*/  FADD.FTZ R86, R86, R247 ;  /* 0x000000f756567221 */ /* 0x000fe80000010000 */
[----:B------:R-:W-:Y:S02]  /*14500*/  FADD.FTZ R181, R13, R86 ;  /* 0x000000560db57221 */ /* 0x000fe40000010000 */
[C---:B----4-:R-:W-:Y:S02]  /*14510*/  HMMA.16816.F32.BF16 R192, R32.reuse, R24, R192 ;  /* 0x0000001820c0723c */ /* 0x050fe400000418c0 */
[----:B------:R-:W2:Y:S04]  /*14520*/  MUFU.EX2 R88, R88 ;  /* 0x0000005800587308 */ /* 0x000ea80000000800 */
[C---:B------:R-:W-:Y:S06]  /*14530*/  HMMA.16816.F32.BF16 R188, R32.reuse, R26, R188 ;  /* 0x0000001a20bc723c */ /* 0x040fec00000418bc */
[----:B------:R-:W-:Y:S01]  /*14540*/  MUFU.EX2 R40, R40 ;  /* 0x0000002800287308 */ /* 0x000fe20000000800 */
[----:B-1----:R-:W-:Y:S01]  /*14550*/  F2FP.BF16.F32.PACK_AB R16, R115, R76 ;  /* 0x0000004c7310723e */ /* 0x002fe200000010ff */
[C---:B------:R-:W-:Y:S08]  /*14560*/  HMMA.16816.F32.BF16 R200, R32.reuse, R28, R200 ;  /* 0x0000001c20c8723c */ /* 0x040ff000000418c8 */
[----:B------:R-:W1:Y:S01]  /*14570*/  MUFU.EX2 R41, R41 ;  /* 0x0000002900297308 */ /* 0x000e620000000800 */
[----:B------:R-:W-:Y:S03]  /*14580*/  HMMA.16816.F32.BF16 R196, R32, R30, R196 ;  /* 0x0000001e20c4723c */ /* 0x000fe600000418c4 */
[----:B--2---:R-:W-:Y:S01]  /*14590*/  F2FP.BF16.F32.PACK_AB R18, R123, R88 ;  /* 0x000000587b12723e */ /* 0x004fe200000010ff */
[----:B------:R-:W-:Y:S05]  /*145a0*/  FADD.FTZ R76, R76, R111 ;  /* 0x0000006f4c4c7221 */ /* 0x000fea0000010000 */
[----:B------:R-:W-:Y:S02]  /*145b0*/  MUFU.EX2 R0, R124 ;  /* 0x0000007c00007308 */ /* 0x000fe40000000800 */
[----:B------:R-:W-:Y:S08]  /*145c0*/  FADD.FTZ R115, R115, R76 ;  /* 0x0000004c73737221 */ /* 0x000ff00000010000 */
[----:B------:R-:W2:Y:S01]  /*145d0*/  MUFU.EX2 R7, R7 ;  /* 0x0000000700077308 */ /* 0x000ea20000000800 */
[C---:B-1----:R-:W-:Y:S01]  /*145e0*/  F2FP.BF16.F32.PACK_AB R17, R41.reuse, R40 ;  /* 0x000000282911723e */ /* 0x042fe200000010ff */
[----:B------:R-:W-:Y:S01]  /*145f0*/  FADD.FTZ R40, R40, R47 ;  /* 0x0000002f28287221 */ /* 0x000fe20000010000 */
[----:B------:R-:W-:Y:S03]  /*14600*/  FADD.FTZ R88, R88, R115 ;  /* 0x0000007358587221 */ /* 0x000fe60000010000 */
[----:B------:R-:W-:Y:S01]  /*14610*/  FADD.FTZ R41, R41, R40 ;  /* 0x0000002829297221 */ /* 0x000fe20000010000 */
[----:B------:R-:W-:Y:S01]  /*14620*/  FADD.FTZ R180, R123, R88 ;  /* 0x000000587bb47221 */ /* 0x000fe20000010000 */
[C---:B--2---:R-:W-:Y:S02]  /*14630*/  F2FP.BF16.F32.PACK_AB R19, R7.reuse, R0 ;  /* 0x000000000713723e */ /* 0x044fe400000010ff */
[----:B------:R-:W-:Y:S04]  /*14640*/  FADD.FTZ R0, R0, R41 ;  /* 0x0000002900007221 */ /* 0x000fe80000010000 */
[----:B------:R-:W-:Y:S01]  /*14650*/  FADD.FTZ R183, R7, R0 ;  /* 0x0000000007b77221 */ /* 0x000fe20000010000 */
[C---:B------:R-:W-:Y:S06]  /*14660*/  HMMA.16816.F32.BF16 R216, R16.reuse, R24, R216 ;  /* 0x0000001810d8723c */ /* 0x040fec00000418d8 */
[C---:B------:R-:W-:Y:S06]  /*14670*/  HMMA.16816.F32.BF16 R212, R16.reuse, R26, R212 ;  /* 0x0000001a10d4723c */ /* 0x040fec00000418d4 */
[C---:B------:R-:W-:Y:S06]  /*14680*/  HMMA.16816.F32.BF16 R208, R16.reuse, R28, R208 ;  /* 0x0000001c10d0723c */ /* 0x040fec00000418d0 */
[----:B------:R-:W-:Y:S01]  /*14690*/  HMMA.16816.F32.BF16 R204, R16, R30, R204 ;  /* 0x0000001e10cc723c */ /* 0x000fe200000418cc */
[----:B------:R-:W-:Y:S11]  /*146a0*/  @!UPT UIADD3 URZ, URZ, URZ, URZ ;  /* 0x0000003f3f3ff290 */ /* 0x000ff6000fffe03f */
[----:B------:R-:W-:Y:S01]  /*146b0*/  @!UPT UIADD3 URZ, URZ, URZ, URZ ;  /* 0x0000003f3f3ff290 */ /* 0x000fe2000fffe03f */
[----:B------:R-:W-:Y:S11]  /*146c0*/  @P2 BRA `(.L_x_687) ;  /* 0xffffffac00682947 */ /* 0x000ff6000383ffff */
.L_x_686:
        /* <DEDUP_REMOVED lines=19> */
[----:B-----5:R-:W-:Y:S02]  /*14800*/  FADD.FTZ R183, R4, R183 ;  /* 0x000000b704b77221 */ /* 0x020fe40000010000 */
[----:B------:R-:W2:Y:S01]  /*14810*/  SHFL.BFLY PT, R8, R13, 0x1, 0x1f ;  /* 0x0c201f000d087f89 */ /* 0x000ea200000e0000 */
[----:B------:R-:W-:Y:S01]  /*14820*/  LEA.HI R4, R11, R0, RZ, 0x5 ;  /* 0x000000000b047211 */ /* 0x000fe200078f28ff */
[----:B------:R-:W-:Y:S01]  /*14830*/  FADD.FTZ R7, R7, R180 ;  /* 0x000000b407077221 */ /* 0x000fe20000010000 */
[----:B------:R-:W-:Y:S02]  /*14840*/  SHF.R.S32.HI R3, RZ, 0x2, R2 ;  /* 0x00000002ff037819 */ /* 0x000fe40000011402 */
[----:B------:R-:W-:Y:S02]  /*14850*/  SHF.R.S32.HI R12, RZ, 0x5, R4 ;  /* 0x00000005ff0c7819 */ /* 0x000fe40000011404 */
[----:B------:R-:W-:Y:S01]  /*14860*/  SHF.R.S32.HI R6, RZ, 0x1f, R3 ;  /* 0x0000001fff067819 */ /* 0x000fe20000011403 */
[----:B------:R3:W4:Y:S03]  /*14870*/  SHFL.BFLY PT, R14, R7, 0x1, 0x1f ;  /* 0x0c201f00070e7f89 */ /* 0x00072600000e0000 */
[----:B------:R-:W-:-:S04]  /*14880*/  LEA.HI R6, R6, R3, RZ, 0x3 ;  /* 0x0000000306067211 */ /* 0x000fc800078f18ff */
[----:B------:R-:W-:-:S05]  /*14890*/  LOP3.LUT R6, R6, 0xfffffff8, RZ, 0xc0, !PT ;  /* 0xfffffff806067812 */ /* 0x000fca00078ec0ff */
[----:B------:R-:W-:Y:S02]  /*148a0*/  IMAD.IADD R6, R3, 0x1, -R6 ;  /* 0x0000000103067824 */ /* 0x000fe400078e0a06 */
[----:B-1----:R-:W-:Y:S01]  /*148b0*/  FADD.FTZ R10, R15, R10 ;  /* 0x0000000a0f0a7221 */ /* 0x002fe20000010000 */
[----:B------:R-:W-:Y:S01]  /*148c0*/  LOP3.LUT R15, R2, 0xfffffffc, RZ, 0xc0, !PT ;  /* 0xfffffffc020f7812 */ /* 0x000fe200078ec0ff */
[----:B--2---:R-:W-:Y:S01]  /*148d0*/  FADD.FTZ R8, R13, R8 ;  /* 0x000000080d087221 */ /* 0x004fe20000010000 */
[----:B------:R-:W-:-:S03]  /*148e0*/  LEA.HI R17, R6, R6, RZ, 0x1 ;  /* 0x0000000606117211 */ /* 0x000fc600078f08ff */
[----:B------:R-:W-:Y:S01]  /*148f0*/  IMAD.IADD R15, R0, 0x1, -R15 ;  /* 0x00000001000f7824 */ /* 0x000fe200078e0a0f */
[----:B------:R-:W-:Y:S02]  /*14900*/  SHF.R.S32.HI R11, RZ, 0x1, R17 ;  /* 0x00000001ff0b7819 */ /* 0x000fe40000011411 */
[----:B------:R-:W-:Y:S01]  /*14910*/  LOP3.LUT R17, R17, 0x3fffffe, RZ, 0xc0, !PT ;  /* 0x03fffffe11117812 */ /* 0x000fe200078ec0ff */
[----:B------:R-:W-:Y:S02]  /*14920*/  IMAD R12, R12, 0x100, R15 ;  /* 0x000001000c0c7824 */ /* 0x000fe400078e020f */
[----:B------:R-:W-:Y:S02]  /*14930*/  IMAD.SHL.U32 R13, R11, 0x40, RZ ;  /* 0x000000400b0d7824 */ /* 0x000fe400078e00ff */
[----:B------:R-:W-:Y:S02]  /*14940*/  IMAD.IADD R17, R6, 0x1, -R17 ;  /* 0x0000000106117824 */ /* 0x000fe400078e0a11 */
[----:B------:R3:W1:Y:S01]  /*14950*/  SHFL.BFLY PT, R6, R183, 0x1, 0x1f ;  /* 0x0c201f00b7067f89 */ /* 0x00066200000e0000 */
[----:B------:R-:W-:Y:S01]  /*14960*/  LOP3.LUT R13, R13, 0xc0, RZ, 0xc0, !PT ;  /* 0x000000c00d0d7812 */ /* 0x000fe200078ec0ff */
[----:B------:R-:W-:-:S03]  /*14970*/  IMAD R12, R17, 0x10, R12 ;  /* 0x00000010110c7824 */ /* 0x000fc600078e020c */
[----:B------:R-:W-:-:S05]  /*14980*/  LEA.HI R13, R13, R13, RZ, 0x1d ;  /* 0x0000000d0d0d7211 */ /* 0x000fca00078fe8ff */
[----:B------:R-:W-:Y:S01]  /*14990*/  IMAD.U32 R13, R12, 0x2, R13 ;  /* 0x000000020c0d7824 */ /* 0x000fe200078e000d */
[----:B------:R-:W-:-:S04]  /*149a0*/  LOP3.LUT R12, R11, 0x1, RZ, 0xc0, !PT ;  /* 0x000000010b0c7812 */ /* 0x000fc800078ec0ff */
[----:B------:R-:W-:Y:S01]  /*149b0*/  LEA R13, R13, UR7, 0x1 ;  /* 0x000000070d0d7c11 */ /* 0x000fe2000f8e08ff */
[----:B----4-:R-:W-:Y:S06]  /*149c0*/  @P0 BRA `(.L_x_690) ;  /* 0x0000000000200947 */ /* 0x010fec0003800000 */
[----:B------:R-:W2:Y:S01]  /*149d0*/  S2UR UR7, SR_CTAID.Y ;  /* 0x00000000000779c3 */ /* 0x000ea20000002600 */
[----:B------:R-:W-:Y:S01]  /*149e0*/  ULDC.64 UR4, c[0x0][0x290] ;  /* 0x0000a40000047ab9 */ /* 0x000fe20000000a00 */
[----:B--2---:R-:W-:Y:S02]  /*149f0*/  USHF.R.S32.HI UR6, URZ, 0x1f, UR7 ;  /* 0x0000001f3f067899 */ /* 0x004fe40008011407 */
[----:B------:R-:W-:Y:S02]  /*14a00*/  UIMAD.WIDE.U32 UR8, UR7, UR4, URZ ;  /* 0x00000004070872a5 */ /* 0x000fe4000f8e003f */
[----:B------:R-:W-:-:S04]  /*14a10*/  UIMAD UR6, UR6, UR4, URZ ;  /* 0x00000004060672a4 */ /* 0x000fc8000f8e023f */
[----:B------:R-:W-:Y:S01]  /*14a20*/  UIMAD UR6, UR7, UR5, UR6 ;  /* 0x00000005070672a4 */ /* 0x000fe2000f8e0206 */
[----:B------:R-:W-:-:S03]  /*14a30*/  UMOV UR4, UR8 ;  /* 0x0000000800047c82 */ /* 0x000fc60008000000 */
[----:B------:R-:W-:-:S12]  /*14a40*/  UIADD3 UR6, UR9, UR6, URZ ;  /* 0x0000000609067290 */ /* 0x000fd8000fffe03f */
.L_x_690:
[----:B------:R-:W-:Y:S01]  /*14a50*/  ULDC.U8 UR5, c[0x0][0x3d8] ;  /* 0x0000f60000057ab9 */ /* 0x000fe20000000000 */
[----:B------:R-:W-:Y:S01]  /*14a60*/  ULDC.U8 UR8, c[0x0][0x3d9] ;  /* 0x0000f64000087ab9 */ /* 0x000fe20000000000 */
[----:B------:R-:W-:Y:S01]  /*14a70*/  ISETP.NE.AND P2, PT, RZ, UR5, PT ;  /* 0x00000005ff007c0c */ /* 0x000fe2000bf45270 */
[----:B---3--:R-:W-:Y:S01]  /*14a80*/  FADD.FTZ R7, R7, R14 ;  /* 0x0000000e07077221 */ /* 0x008fe20000010000 */
        /* <DEDUP_REMOVED lines=10> */
[----:B------:R-:W2:Y:S01]  /*14b30*/  S2UR UR5, SR_CTAID.Y ;  /* 0x00000000000579c3 */ /* 0x000ea20000002600 */
[----:B------:R-:W-:Y:S01]  /*14b40*/  ULDC UR7, c[0x0][0x2c4] ;  /* 0x0000b10000077ab9 */ /* 0x000fe20000000800 */
[----:B------:R-:W-:Y:S01]  /*14b50*/  PLOP3.LUT P6, PT, PT, PT, PT, 0x80, 0x0 ;  /* 0x000000000000781c */ /* 0x000fe20003fcf070 */
[----:B--2---:R-:W-:-:S04]  /*14b60*/  UIMAD UR5, UR5, UR7, URZ ;  /* 0x00000007050572a4 */ /* 0x004fc8000f8e023f */
[----:B------:R-:W-:-:S04]  /*14b70*/  USEL UR17, UR5, UR17, !UP0 ;  /* 0x0000001105117287 */ /* 0x000fc8000c000000 */
[----:B------:R-:W-:Y:S02]  /*14b80*/  USHF.R.S32.HI UR5, URZ, 0x1f, UR17 ;  /* 0x0000001f3f057899 */ /* 0x000fe40008011411 */
[----:B------:R-:W-:-:S04]  /*14b90*/  IMAD.U32 R18, RZ, RZ, UR17 ;  /* 0x00000011ff127e24 */ /* 0x000fc8000f8e00ff */
[----:B------:R-:W-:-:S07]  /*14ba0*/  MOV R19, UR5 ;  /* 0x0000000500137c02 */ /* 0x000fce0008000f00 */
.L_x_691:
[----:B------:R-:W-:Y:S01]  /*14bb0*/  ISETP.NE.AND P1, PT, RZ, UR8, PT ;  /* 0x00000008ff007c0c */ /* 0x000fe2000bf25270 */
[----:B-1----:R-:W-:Y:S01]  /*14bc0*/  FADD.FTZ R6, R183, R6 ;  /* 0x00000006b7067221 */ /* 0x002fe20000010000 */
        /* <DEDUP_REMOVED lines=9> */
[----:B------:R-:W-:Y:S01]  /*14c60*/  @P5 MUFU.LG2 R10, R10 ;  /* 0x0000000a000a5308 */ /* 0x000fe20000000c00 */
[----:B------:R-:W-:-:S02]  /*14c70*/  MOV R17, 0x3f800000 ;  /* 0x3f80000000117802 */ /* 0x000fc40000000f00 */
[----:B------:R-:W-:Y:S01]  /*14c80*/  @!P1 PLOP3.LUT P0, PT, P2, PT, PT, 0x80, 0x0 ;  /* 0x000000000000981c */ /* 0x000fe2000170f070 */
[----:B------:R-:W4:Y:S01]  /*14c90*/  @!P1 LDC R21, c[0x0][0x270] ;  /* 0x00009c00ff159b82 */ /* 0x000f220000000800 */
[----:B------:R-:W-:Y:S02]  /*14ca0*/  FSETP.NE.FTZ.AND P2, PT, R6, RZ, PT ;  /* 0x000000ff0600720b */ /* 0x000fe40003f55000 */
[----:B------:R-:W-:Y:S01]  /*14cb0*/  MOV R14, 0x3f800000 ;  /* 0x3f800000000e7802 */ /* 0x000fe20000000f00 */
[----:B------:R-:W5:Y:S01]  /*14cc0*/  @P4 MUFU.RCP R17, R8 ;  /* 0x0000000800114308 */ /* 0x000f620000001000 */
        /* <DEDUP_REMOVED lines=11> */
[----:B------:R-:W3:Y:S01]  /*14d80*/  @P4 LDC R22, c[0x0][0x2e8] ;  /* 0x0000ba00ff164b82 */ /* 0x000ee20000000800 */
[----:B------:R-:W-:-:S02]  /*14d90*/  F2FP.BF16.F32.PACK_AB R188, R189, R188 ;  /* 0x000000bcbdbc723e */ /* 0x000fc400000010ff */
[----:B------:R-:W-:Y:S01]  /*14da0*/  F2FP.BF16.F32.PACK_AB R200, R201, R200 ;  /* 0x000000c8c9c8723e */ /* 0x000fe200000010ff */
[----:B------:R-:W2:Y:S01]  /*14db0*/  @P2 MUFU.RCP R15, R6 ;  /* 0x00000006000f2308 */ /* 0x000ea20000001000 */
[C---:B-----5:R-:W-:Y:S01]  /*14dc0*/  FMUL.FTZ R194, R17.reuse, R194 ;  /* 0x000000c211c27220 */ /* 0x060fe20000410000 */
        /* <DEDUP_REMOVED lines=24> */
[----:B------:R-:W1:Y:S01]  /*14f50*/  @!P1 LDC R14, c[0x0][0x2c4] ;  /* 0x0000b100ff0e9b82 */ /* 0x000e620000000800 */
[----:B------:R-:W-:Y:S01]  /*14f60*/  F2FP.BF16.F32.PACK_AB R190, R191, R190 ;  /* 0x000000bebfbe723e */ /* 0x000fe200000010ff */
[----:B------:R-:W-:Y:S01]  /*14f70*/  STS [R13], R192 ;  /* 0x000000c00d007388 */ /* 0x000fe20000000800 */
[----:B------:R-:W-:Y:S01]  /*14f80*/  IADD3 R15, R13, R12, RZ ;  /* 0x0000000c0d0f7210 */ /* 0x000fe20007ffe0ff */
[----:B------:R-:W2:Y:S01]  /*14f90*/  @P4 MUFU.LG2 R8, R8 ;  /* 0x0000000800084308 */ /* 0x000ea20000000c00 */
[----:B------:R-:W-:Y:S01]  /*14fa0*/  F2FP.BF16.F32.PACK_AB R216, R217, R216 ;  /* 0x000000d8d9d8723e */ /* 0x000fe200000010ff */
[----:B------:R-:W-:Y:S01]  /*14fb0*/  STS [R13+0x200], R194 ;  /* 0x000200c20d007388 */ /* 0x000fe20000000800 */
[----:B------:R-:W-:Y:S01]  /*14fc0*/  F2FP.BF16.F32.PACK_AB R218, R219, R218 ;  /* 0x000000dadbda723e */ /* 0x000fe200000010ff */
[----:B------:R-:W5:Y:S01]  /*14fd0*/  @P5 LDC R29, c[0x0][0x2e8] ;  /* 0x0000ba00ff1d5b82 */ /* 0x000f620000000800 */
[----:B------:R-:W-:Y:S01]  /*14fe0*/  F2FP.BF16.F32.PACK_AB R212, R213, R212 ;  /* 0x000000d4d5d4723e */ /* 0x000fe200000010ff */
[----:B------:R-:W-:Y:S01]  /*14ff0*/  STS [R15], R188 ;  /* 0x000000bc0f007388 */ /* 0x000fe20000000800 */
[----:B------:R-:W-:Y:S01]  /*15000*/  F2FP.BF16.F32.PACK_AB R214, R215, R214 ;  /* 0x000000d6d7d6723e */ /* 0x000fe200000010ff */
[----:B------:R-:W-:Y:S01]  /*15010*/  @P3 MUFU.LG2 R7, R7 ;  /* 0x0000000700073308 */ /* 0x000fe20000000c00 */
[----:B------:R-:W-:Y:S01]  /*15020*/  F2FP.BF16.F32.PACK_AB R202, R203, R202 ;  /* 0x000000cacbca723e */ /* 0x000fe200000010ff */
[----:B------:R-:W-:Y:S01]  /*15030*/  STS [R15+0x200], R190 ;  /* 0x000200be0f007388 */ /* 0x000fe20000000800 */
[----:B------:R-:W-:-:S02]  /*15040*/  F2FP.BF16.F32.PACK_AB R196, R197, R196 ;  /* 0x000000c4c5c4723e */ /* 0x000fc400000010ff */
[----:B------:R-:W-:Y:S01]  /*15050*/  F2FP.BF16.F32.PACK_AB R198, R17, R198 ;  /* 0x000000c611c6723e */ /* 0x000fe200000010ff */
[----:B------:R-:W-:Y:S01]  /*15060*/  STS [R13+0x1000], R216 ;  /* 0x001000d80d007388 */ /* 0x000fe20000000800 */
[----:B------:R-:W-:Y:S01]  /*15070*/  IADD3 R23, R12, R11, RZ ;  /* 0x0000000b0c177210 */ /* 0x000fe20007ffe0ff */
[----:B------:R-:W4:Y:S01]  /*15080*/  @P1 LDC.64 R16, c[0x0][0x2c0] ;  /* 0x0000b000ff101b82 */ /* 0x000f220000000a00 */
[----:B------:R-:W-:Y:S01]  /*15090*/  F2FP.BF16.F32.PACK_AB R208, R209, R208 ;  /* 0x000000d0d1d0723e */ /* 0x000fe200000010ff */
[----:B------:R3:W-:Y:S01]  /*150a0*/  STS [R13+0x1200], R218 ;  /* 0x001200da0d007388 */ /* 0x0007e20000000800 */
[----:B------:R-:W-:Y:S01]  /*150b0*/  F2FP.BF16.F32.PACK_AB R210, R211, R210 ;  /* 0x000000d2d3d2723e */ /* 0x000fe200000010ff */
[----:B------:R-:W3:Y:S01]  /*150c0*/  @P2 MUFU.LG2 R6, R6 ;  /* 0x0000000600062308 */ /* 0x000ee20000000c00 */
[----:B------:R-:W-:Y:S01]  /*150d0*/  F2FP.BF16.F32.PACK_AB R204, R205, R204 ;  /* 0x000000cccdcc723e */ /* 0x000fe200000010ff */
[----:B------:R-:W-:Y:S01]  /*150e0*/  STS [R15+0x1000], R212 ;  /* 0x001000d40f007388 */ /* 0x000fe20000000800 */
[----:B------:R-:W-:Y:S01]  /*150f0*/  F2FP.BF16.F32.PACK_AB R206, R207, R206 ;  /* 0x000000cecfce723e */ /* 0x000fe200000010ff */
[----:B-1----:R-:W1:Y:S01]  /*15100*/  @P0 LDC R14, c[0x0][0x2e4] ;  /* 0x0000b900ff0e0b82 */ /* 0x002e620000000800 */
[----:B------:R-:W-:Y:S01]  /*15110*/  @P1 MOV R31, 0x1 ;  /* 0x00000001001f1802 */ /* 0x000fe20000000f00 */
[----:B------:R5:W-:Y:S01]  /*15120*/  STS [R15+0x1200], R214 ;  /* 0x001200d60f007388 */ /* 0x000be20000000800 */
[----:B--2---:R-:W-:-:S03]  /*15130*/  @P4 FMUL.FTZ R8, R8, 0.69314718246459960938 ;  /* 0x3f31721808084820 */ /* 0x004fc60000410000 */
[----:B------:R-:W-:Y:S04]  /*15140*/  STS [R11], R200 ;  /* 0x000000c80b007388 */ /* 0x000fe80000000800 */
[----:B------:R-:W-:Y:S01]  /*15150*/  STS [R11+0x200], R202 ;  /* 0x000200ca0b007388 */ /* 0x000fe20000000800 */
[----:B---3--:R-:W-:-:S03]  /*15160*/  @P2 FMUL.FTZ R6, R6, 0.69314718246459960938 ;  /* 0x3f31721806062820 */ /* 0x008fc60000410000 */
[----:B------:R-:W-:Y:S01]  /*15170*/  STS [R23], R196 ;  /* 0x000000c417007388 */ /* 0x000fe20000000800 */
[----:B----4-:R-:W-:-:S03]  /*15180*/  @P1 IMAD R17, R17, R16, RZ ;  /* 0x0000001011111224 */ /* 0x010fc600078e02ff */
[----:B------:R-:W-:Y:S01]  /*15190*/  STS [R23+0x200], R198 ;  /* 0x000200c617007388 */ /* 0x000fe20000000800 */
[----:B------:R-:W2:Y:S03]  /*151a0*/  @P1 LDC R13, c[0x0][0x2c0] ;  /* 0x0000b000ff0d1b82 */ /* 0x000ea60000000800 */
[----:B------:R-:W-:Y:S01]  /*151b0*/  STS [R11+0x1000], R208 ;  /* 0x001000d00b007388 */ /* 0x000fe20000000800 */
[----:B-1----:R-:W-:Y:S01]  /*151c0*/  @!P1 IMAD R31, R14, R21, RZ ;  /* 0x000000150e1f9224 */ /* 0x002fe200078e02ff */
[----:B------:R-:W-:Y:S02]  /*151d0*/  @!P1 MOV R17, R14 ;  /* 0x0000000e00119202 */ /* 0x000fe40000000f00 */
[----:B------:R1:W-:Y:S01]  /*151e0*/  STS [R11+0x1200], R210 ;  /* 0x001200d20b007388 */ /* 0x0003e20000000800 */
[----:B------:R-:W3:Y:S01]  /*151f0*/  @P3 LDC R16, c[0x0][0x2e8] ;  /* 0x0000ba00ff103b82 */ /* 0x000ee20000000800 */
[----:B------:R-:W-:-:S02]  /*15200*/  IMAD R20, R20, R31, RZ ;  /* 0x0000001f14147224 */ /* 0x000fc400078e02ff */
[----:B------:R-:W-:Y:S01]  /*15210*/  @P5 FMUL.FTZ R21, R10, 0.69314718246459960938 ;  /* 0x3f3172180a155820 */ /* 0x000fe20000410000 */
[----:B------:R4:W-:Y:S01]  /*15220*/  STS [R23+0x1000], R204 ;  /* 0x001000cc17007388 */ /* 0x0009e20000000800 */
[----:B------:R-:W-:Y:S01]  /*15230*/  MOV R14, 0x7f800000 ;  /* 0x7f800000000e7802 */ /* 0x000fe20000000f00 */
[----:B------:R-:W-:Y:S01]  /*15240*/  @P4 FFMA.FTZ R14, R129, R22, R8 ;  /* 0x00000016810e4223 */ /* 0x000fe20000010008 */
[----:B------:R-:W-:Y:S01]  /*15250*/  SEL R20, R20, RZ, !P6 ;  /* 0x000000ff14147207 */ /* 0x000fe20007000000 */
[----:B------:R4:W-:Y:S01]  /*15260*/  STS [R23+0x1200], R206 ;  /* 0x001200ce17007388 */ /* 0x0009e20000000800 */
[----:B------:R-:W-:Y:S01]  /*15270*/  @P3 FMUL.FTZ R22, R7, 0.69314718246459960938 ;  /* 0x3f31721807163820 */ /* 0x000fe20000410000 */
[----:B------:R-:W-:Y:S01]  /*15280*/  BAR.SYNC.DEFER_BLOCKING 0x0 ;  /* 0x0000000000007b1d */ /* 0x000fe20000010000 */
[----:B------:R-:W-:-:S05]  /*15290*/  @!P1 MOV R13, 0x1 ;  /* 0x00000001000d9802 */ /* 0x000fca0000000f00 */
[----:B------:R-:W4:Y:S01]  /*152a0*/  S2R R12, SR_CTAID.Z ;  /* 0x00000000000c7919 */ /* 0x000f220000002700 */
[----:B--2---:R-:W-:Y:S01]  /*152b0*/  IMAD R10, R13, UR5, RZ ;  /* 0x000000050d0a7c24 */ /* 0x004fe2000f8e02ff */
[----:B-----5:R-:W2:Y:S01]  /*152c0*/  S2R R15, SR_TID.X ;  /* 0x00000000000f7919 */ /* 0x020ea20000002100 */
[----:B-1----:R-:W-:Y:S02]  /*152d0*/  LOP3.LUT R11, R4, 0xffffffe0, RZ, 0xc0, !PT ;  /* 0xffffffe0040b7812 */ /* 0x002fe400078ec0ff */
[----:B------:R-:W1:Y:S01]  /*152e0*/  @P2 LDC R4, c[0x0][0x2e8] ;  /* 0x0000ba00ff042b82 */ /* 0x000e620000000800 */
[----:B------:R-:W-:Y:S02]  /*152f0*/  SHF.L.U32 R10, R10, 0x7, RZ ;  /* 0x000000070a0a7819 */ /* 0x000fe400000006ff */
[----:B------:R-:W-:Y:S02]  /*15300*/  IADD3 R11, -R11, R0, RZ ;  /* 0x000000000b0b7210 */ /* 0x000fe40007ffe1ff */
[----:B------:R-:W-:-:S02]  /*15310*/  SHF.R.S32.HI R7, RZ, 0x1f, R10 ;  /* 0x0000001fff077819 */ /* 0x000fc4000001140a */
[----:B------:R-:W-:Y:S01]  /*15320*/  LOP3.LUT P0, RZ, R11, 0x3, RZ, 0xc0, !PT ;  /* 0x000000030bff7812 */ /* 0x000fe2000780c0ff */
[----:B------:R1:W1:Y:S01]  /*15330*/  LDS.128 R24, [R229+0x1800] ;  /* 0x00180000e5187984 */ /* 0x0002620000000c00 */
[----:B------:R-:W-:Y:S01]  /*15340*/  MOV R0, 0x7f800000 ;  /* 0x7f80000000007802 */ /* 0x000fe20000000f00 */
[----:B------:R-:W-:Y:S01]  /*15350*/  @P5 FFMA.FTZ R0, R130, R29, R21 ;  /* 0x0000001d82005223 */ /* 0x000fe20000010015 */
[----:B----4-:R-:W-:Y:S01]  /*15360*/  IMAD R11, R12, R17, R20 ;  /* 0x000000110c0b7224 */ /* 0x010fe200078e0214 */
[----:B------:R-:W-:Y:S01]  /*15370*/  MOV R17, 0x7f800000 ;  /* 0x7f80000000117802 */ /* 0x000fe20000000f00 */
[----:B---3--:R-:W-:Y:S01]  /*15380*/  @P3 FFMA.FTZ R17, R5, R16, R22 ;  /* 0x0000001005113223 */ /* 0x008fe20000010016 */
[----:B------:R-:W-:Y:S01]  /*15390*/  MOV R20, 0x7f800000 ;  /* 0x7f80000000147802 */ /* 0x000fe20000000f00 */
[----:B-1----:R-:W-:Y:S01]  /*153a0*/  @P2 FFMA.FTZ R20, R9, R4, R6 ;  /* 0x0000000409142223 */ /* 0x002fe20000010006 */
[----:B------:R-:W-:Y:S02]  /*153b0*/  IADD3 R18, P4, P1, R10, R18, R11 ;  /* 0x000000120a127210 */ /* 0x000fe4000799e00b */
[----:B--2---:R-:W-:-:S02]  /*153c0*/  SHF.R.S32.HI R8, RZ, 0x1f, R15 ;  /* 0x0000001fff087819 */ /* 0x004fc4000001140f */
[----:B------:R-:W-:Y:S02]  /*153d0*/  SHF.R.S32.HI R11, RZ, 0x1f, R11 ;  /* 0x0000001fff0b7819 */ /* 0x000fe4000001140b */
[----:B------:R-:W-:Y:S02]  /*153e0*/  LEA.HI R16, R8, R15, RZ, 0x2 ;  /* 0x0000000f08107211 */ /* 0x000fe400078f10ff */
        /* <DEDUP_REMOVED lines=38> */
.L_x_693:
[----:B------:R-:W-:Y:S05]  /*15650*/  BSYNC B0 ;  /* 0x0000000000007941 */ /* 0x000fea0003800000 */
.L_x_692:
        /* <DEDUP_REMOVED lines=20> */
[----:B------:R-:W-:-:S02]  /*157a0*/  IADD3.X R11, R15, UR6, RZ, P0, !PT ;  /* 0x000000060f0b7c10 */ /* 0x000fc400087fe4ff */
[----:B------:R-:W-:Y:S01]  /*157b0*/  ISETP.GE.OR P4, PT, R3, UR14, P4 ;  /* 0x0000000e03007c0c */ /* 0x000fe2000a786670 */
[----:B------:R-:W-:Y:S01]  /*157c0*/  IMAD.U32 R3, RZ, RZ, UR18 ;  /* 0x00000012ff037e24 */ /* 0x000fe2000f8e00ff */
[----:B------:R-:W-:Y:S01]  /*157d0*/  SHF.R.S32.HI R9, RZ, 0x1f, R8 ;  /* 0x0000001fff097819 */ /* 0x000fe20000011408 */
[C---:B------:R-:W-:Y:S02]  /*157e0*/  IMAD R13, R12.reuse, UR5, R13 ;  /* 0x000000050c0d7c24 */ /* 0x040fe4000f8e020d */
        /* <DEDUP_REMOVED lines=14> */
.L_x_695:
[----:B------:R-:W-:Y:S05]  /*158d0*/  BSYNC B0 ;  /* 0x0000000000007941 */ /* 0x000fea0003800000 */
.L_x_694:
        /* <DEDUP_REMOVED lines=16> */
.L_x_697:
[----:B------:R-:W-:Y:S05]  /*159e0*/  BSYNC B0 ;  /* 0x0000000000007941 */ /* 0x000fea0003800000 */
.L_x_696:
        /* <DEDUP_REMOVED lines=16> */
.L_x_699:
[----:B------:R-:W-:Y:S05]  /*15af0*/  BSYNC B0 ;  /* 0x0000000000007941 */ /* 0x000fea0003800000 */
.L_x_698:
[----:B------:R-:W-:Y:S05]  /*15b00*/  @P4 EXIT ;  /* 0x000000000000494d */ /* 0x000fea0003800000 */
[----:B------:R-:W-:Y:S01]  /*15b10*/  IADD3 R0, P0, R8, 0x60, RZ ;  /* 0x0000006008007810 */ /* 0x000fe20007f1e0ff */
[----:B------:R-:W-:Y:S01]  /*15b20*/  ULDC.64 UR4, c[0x0][0x298] ;  /* 0x0000a60000047ab9 */ /* 0x000fe20000000a00 */
[----:B---34-:R-:W-:Y:S01]  /*15b30*/  MOV R5, R13 ;  /* 0x0000000d00057202 */ /* 0x018fe20000000f00 */
        /* <DEDUP_REMOVED lines=11> */
.L_x_651:
        /* <DEDUP_REMOVED lines=88> */
.L_x_701:
[----:B------:R-:W-:Y:S05]  /*16170*/  BSYNC B0 ;  /* 0x0000000000007941 */ /* 0x000fea0003800000 */
.L_x_700:
        /* <DEDUP_REMOVED lines=17> */
.L_x_703:
[----:B------:R-:W-:Y:S05]  /*16290*/  BSYNC B0 ;  /* 0x0000000000007941 */ /* 0x000fea0003800000 */
.L_x_702:
        /* <DEDUP_REMOVED lines=15> */
.L_x_705:
[----:B------:R-:W-:Y:S05]  /*16390*/  BSYNC B0 ;  /* 0x0000000000007941 */ /* 0x000fea0003800000 */
.L_x_704:
        /* <DEDUP_REMOVED lines=15> */
.L_x_707:
[----:B------:R-:W-:Y:S05]  /*16490*/  BSYNC B0 ;  /* 0x0000000000007941 */ /* 0x000fea0003800000 */
.L_x_706:
        /* <DEDUP_REMOVED lines=10> */
.L_x_709:
[----:B------:R-:W-:Y:S05]  /*16540*/  BSYNC B0 ;  /* 0x0000000000007941 */ /* 0x000fea0003800000 */
.L_x_708:
        /* <DEDUP_REMOVED lines=10> */
.L_x_711:
[----:B------:R-:W-:Y:S05]  /*165f0*/  BSYNC B0 ;  /* 0x0000000000007941 */ /* 0x000fea0003800000 */
.L_x_710:
        /* <DEDUP_REMOVED lines=10> */
.L_x_713:
[----:B------:R-:W-:Y:S05]  /*166a0*/  BSYNC B0 ;  /* 0x0000000000007941 */ /* 0x000fea0003800000 */
.L_x_712:
        /* <DEDUP_REMOVED lines=10> */
.L_x_714:
        /* <DEDUP_REMOVED lines=11> */
.L_x_729:


//--------------------- .nv.shared._ZN5flash16flash_fwd_kernelI23Flash_fwd_kernel_traitsILi32ELi128ELi128ELi4ELb0ELb0EN7cutlass10bfloat16_tE19Flash_kernel_traitsILi32ELi128ELi128ELi4ES3_EELb0ELb1ELb0ELb0ELb1ELb1ELb0ELb0EEEvNS_16Flash_fwd_paramsE --------------------------
	.section	.nv.shared._ZN5flash16flash_fwd_kernelI23Flash_fwd_kernel_traitsILi32ELi128ELi128ELi4ELb0ELb0EN7cutlass10bfloat16_tE19Flash_kernel_traitsILi32ELi128ELi128ELi4ES3_EELb0ELb1ELb0ELb0ELb1ELb1ELb0ELb0EEEvNS_16Flash_fwd_paramsE,"aw",@nobits
	.sectionflags	@""
	.align	16
	.zero		1024


//--------------------- .nv.shared.reserved.0     --------------------------
	.section	.nv.shared.reserved.0,"aw",@nobits
	.weak		__nv_reservedSMEM_offset_0_alias
	.size		__nv_reservedSMEM_offset_0_alias, 0, 0
	.other		__nv_reservedSMEM_offset_0_alias,@"STO_CUDA_RESERVED_SHARED STV_DEFAULT"
__nv_reservedSMEM_offset_0_alias:
	.zero		0


//--------------------- .nv.global                --------------------------
	.section	.nv.global,"aw",@nobits
.nv.global:
	.type		_ZN72_INTERNAL_de59a32d_36_flash_fwd_hdim32_bf16_causal_sm80_cu_6987f922_28614cute1_E,@object
	.size		_ZN72_INTERNAL_de59a32d_36_flash_fwd_hdim32_bf16_causal_sm80_cu_6987f922_28614cute1_E,(_ZN72_INTERNAL_de59a32d_36_flash_fwd_hdim32_bf16_causal_sm80_cu_6987f922_28614cuda3std3__45__cpo6cbeginE - _ZN72_INTERNAL_de59a32d_36_flash_fwd_hdim32_bf16_causal_sm80_cu_6987f922_28614cute1_E)
_ZN72_INTERNAL_de59a32d_36_flash_fwd_hdim32_bf16_causal_sm80_cu_6987f922_28614cute1_E:
	.zero		1
	.type		_ZN72_INTERNAL_de59a32d_36_flash_fwd_hdim32_bf16_causal_sm80_cu_6987f922_28614cuda3std3__45__cpo6cbeginE,@object
	.size		_ZN72_INTERNAL_de59a32d_36_flash_fwd_hdim32_bf16_causal_sm80_cu_6987f922_28614cuda3std3__45__cpo6cbeginE,(_ZN72_INTERNAL_de59a32d_36_flash_fwd_hdim32_bf16_causal_sm80_cu_6987f922_28614cuda3std3__48in_placeE - _ZN72_INTERNAL_de59a32d_36_flash_fwd_hdim32_bf16_causal_sm80_cu_6987f922_28614cuda3std3__45__cpo6cbeginE)
_ZN72_INTERNAL_de59a32d_36_flash_fwd_hdim32_bf16_causal_sm80_cu_6987f922_28614cuda3std3__45__cpo6cbeginE:
	.zero		1
	.type		_ZN72_INTERNAL_de59a32d_36_flash_fwd_hdim32_bf16_causal_sm80_cu_6987f922_28614cuda3std3__48in_placeE,@object
	.size		_ZN72_INTERNAL_de59a32d_36_flash_fwd_hdim32_bf16_causal_sm80_cu_6987f922_28614cuda3std3__48in_placeE,(_ZN72_INTERNAL_de59a32d_36_flash_fwd_hdim32_bf16_causal_sm80_cu_6987f922_28614cuda3std6ranges3__45__cpo9iter_moveE - _ZN72_INTERNAL_de59a32d_36_flash_fwd_hdim32_bf16_causal_sm80_cu_6987f922_28614cuda3std3__48in_placeE)
_ZN72_INTERNAL_de59a32d_36_flash_fwd_hdim32_bf16_causal_sm80_cu_6987f922_28614cuda3std3__48in_placeE:
	.zero		1
	.type		_ZN72_INTERNAL_de59a32d_36_flash_fwd_hdim32_bf16_causal_sm80_cu_6987f922_28614cuda3std6ranges3__45__cpo9iter_moveE,@object
	.size		_ZN72_INTERNAL_de59a32d_36_flash_fwd_hdim32_bf16_causal_sm80_cu_6987f922_28614cuda3std6ranges3__45__cpo9iter_moveE,(_ZN72_INTERNAL_de59a32d_36_flash_fwd_hdim32_bf16_causal_sm80_cu_6987f922_28614cuda3std3__45__cpo5beginE - _ZN72_INTERNAL_de59a32d_36_flash_fwd_hdim32_bf16_causal_sm80_cu_6987f922_28614cuda3std6ranges3__45__cpo9iter_moveE)
_ZN72_INTERNAL_de59a32d_36_flash_fwd_hdim32_bf16_causal_sm80_cu_6987f922_28614cuda3std6ranges3__45__cpo9iter_moveE:
	.zero		1
	.type		_ZN72_INTERNAL_de59a32d_36_flash_fwd_hdim32_bf16_causal_sm80_cu_6987f922_28614cuda3std3__45__cpo5beginE,@object
	.size		_ZN72_INTERNAL_de59a32d_36_flash_fwd_hdim32_bf16_causal_sm80_cu_6987f922_28614cuda3std3__45__cpo5beginE,(_ZN72_INTERNAL_de59a32d_36_flash_fwd_hdim32_bf16_causal_sm80_cu_6987f922_28614cuda3std3__474_GLOBAL__N__de59a32d_36_flash_fwd_hdim32_bf16_causal_sm80_cu_6987f922_28616ignoreE - _ZN72_INTERNAL_de59a32d_36_flash_fwd_hdim32_bf16_causal_sm80_cu_6987f922_28614cuda3std3__45__cpo5beginE)
_ZN72_INTERNAL_de59a32d_36_flash_fwd_hdim32_bf16_causal_sm80_cu_6987f922_28614cuda3std3__45__cpo5beginE:
	.zero		1
	.type		_ZN72_INTERNAL_de59a32d_36_flash_fwd_hdim32_bf16_causal_sm80_cu_6987f922_28614cuda3std3__474_GLOBAL__N__de59a32d_36_flash_fwd_hdim32_bf16_causal_sm80_cu_6987f922_28616ignoreE,@object
	.size		_ZN72_INTERNAL_de59a32d_36_flash_fwd_hdim32_bf16_causal_sm80_cu_6987f922_28614cuda3std3__474_GLOBAL__N__de59a32d_36_flash_fwd_hdim32_bf16_causal_sm80_cu_6987f922_28616ignoreE,(_ZN72_INTERNAL_de59a32d_36_flash_fwd_hdim32_bf16_causal_sm80_cu_6987f922_28614cute7productE - _ZN72_INTERNAL_de59a32d_36_flash_fwd_hdim32_bf16_causal_sm80_cu_6987f922_28614cuda3std3__474_GLOBAL__N__de59a32d_36_flash_fwd_hdim32_bf16_causal_sm80_cu_6987f922_28616ignoreE)
_ZN72_INTERNAL_de59a32d_36_flash_fwd_hdim32_bf16_causal_sm80_cu_6987f922_28614cuda3std3__474_GLOBAL__N__de59a32d_36_flash_fwd_hdim32_bf16_causal_sm80_cu_6987f922_28616ignoreE:
	.zero		1
	.type		_ZN72_INTERNAL_de59a32d_36_flash_fwd_hdim32_bf16_causal_sm80_cu_6987f922_28614cute7productE,@object
	.size		_ZN72_INTERNAL_de59a32d_36_flash_fwd_hdim32_bf16_causal_sm80_cu_6987f922_28614cute7productE,(_ZN72_INTERNAL_de59a32d_36_flash_fwd_hdim32_bf16_causal_sm80_cu_6987f922_28614cuda3std3__45__cpo3endE - _ZN72_INTERNAL_de59a32d_36_flash_fwd_hdim32_bf16_causal_sm80_cu_6987f922_28614cute7productE)
_ZN72_INTERNAL_de59a32d_36_flash_fwd_hdim32_bf16_causal_sm80_cu_6987f922_28614cute7productE:
	.zero		1
	.type		_ZN72_INTERNAL_de59a32d_36_flash_fwd_hdim32_bf16_causal_sm80_cu_6987f922_28614cuda3std3__45__cpo3endE,@object
	.size		_ZN72_INTERNAL_de59a32d_36_flash_fwd_hdim32_bf16_causal_sm80_cu_6987f922_28614cuda3std3__45__cpo3endE,(_ZN72_INTERNAL_de59a32d_36_flash_fwd_hdim32_bf16_causal_sm80_cu_6987f922_28614cuda3std3__419piecewise_constructE - _ZN72_INTERNAL_de59a32d_36_flash_fwd_hdim32_bf16_causal_sm80_cu_6987f922_28614cuda3std3__45__cpo3endE)
_ZN72_INTERNAL_de59a32d_36_flash_fwd_hdim32_bf16_causal_sm80_cu_6987f922_28614cuda3std3__45__cpo3endE:
	.zero		1
	.type		_ZN72_INTERNAL_de59a32d_36_flash_fwd_hdim32_bf16_causal_sm80_cu_6987f922_28614cuda3std3__419piecewise_constructE,@object
	.size		_ZN72_INTERNAL_de59a32d_36_flash_fwd_hdim32_bf16_causal_sm80_cu_6987f922_28614cuda3std3__419piecewise_constructE,(_ZN72_INTERNAL_de59a32d_36_flash_fwd_hdim32_bf16_causal_sm80_cu_6987f922_28614cuda3std3__45__cpo4cendE - _ZN72_INTERNAL_de59a32d_36_flash_fwd_hdim32_bf16_causal_sm80_cu_6987f922_28614cuda3std3__419piecewise_constructE)
_ZN72_INTERNAL_de59a32d_36_flash_fwd_hdim32_bf16_causal_sm80_cu_6987f922_28614cuda3std3__419piecewise_constructE:
	.zero		1
	.type		_ZN72_INTERNAL_de59a32d_36_flash_fwd_hdim32_bf16_causal_sm80_cu_6987f922_28614cuda3std3__45__cpo4cendE,@object
	.size		_ZN72_INTERNAL_de59a32d_36_flash_fwd_hdim32_bf16_causal_sm80_cu_6987f922_28614cuda3std3__45__cpo4cendE,(_ZN72_INTERNAL_de59a32d_36_flash_fwd_hdim32_bf16_causal_sm80_cu_6987f922_28614cuda3std6ranges3__45__cpo4swapE - _ZN72_INTERNAL_de59a32d_36_flash_fwd_hdim32_bf16_causal_sm80_cu_6987f922_28614cuda3std3__45__cpo4cendE)
_ZN72_INTERNAL_de59a32d_36_flash_fwd_hdim32_bf16_causal_sm80_cu_6987f922_28614cuda3std3__45__cpo4cendE:
	.zero		1
	.type		_ZN72_INTERNAL_de59a32d_36_flash_fwd_hdim32_bf16_causal_sm80_cu_6987f922_28614cuda3std6ranges3__45__cpo4swapE,@object
	.size		_ZN72_INTERNAL_de59a32d_36_flash_fwd_hdim32_bf16_causal_sm80_cu_6987f922_28614cuda3std6ranges3__45__cpo4swapE,(.L_7 - _ZN72_INTERNAL_de59a32d_36_flash_fwd_hdim32_bf16_causal_sm80_cu_6987f922_28614cuda3std6ranges3__45__cpo4swapE)
_ZN72_INTERNAL_de59a32d_36_flash_fwd_hdim32_bf16_causal_sm80_cu_6987f922_28614cuda3std6ranges3__45__cpo4swapE:
	.zero		1
.L_7:


//--------------------- .nv.shared._ZN5flash16flash_fwd_kernelI23Flash_fwd_kernel_traitsILi32ELi128ELi128ELi4ELb0ELb0EN7cutlass10bfloat16_tE19Flash_kernel_traitsILi32ELi128ELi128ELi4ES3_EELb0ELb1ELb0ELb0ELb0ELb1ELb0ELb0EEEvNS_16Flash_fwd_paramsE --------------------------
	.section	.nv.shared._ZN5flash16flash_fwd_kernelI23Flash_fwd_kernel_traitsILi32ELi128ELi128ELi4ELb0ELb0EN7cutlass10bfloat16_tE19Flash_kernel_traitsILi32ELi128ELi128ELi4ES3_EELb0ELb1ELb0ELb0ELb0ELb1ELb0ELb0EEEvNS_16Flash_fwd_paramsE,"aw",@nobits
	.sectionflags	@""
	.align	16
	.zero		1024


//--------------------- .nv.shared._ZN5flash16flash_fwd_kernelI23Flash_fwd_kernel_traitsILi32ELi128ELi128ELi4ELb0ELb0EN7cutlass10bfloat16_tE19Flash_kernel_traitsILi32ELi128ELi128ELi4ES3_EELb0ELb1ELb0ELb0ELb0ELb0ELb0ELb0EEEvNS_16Flash_fwd_paramsE --------------------------
	.section	.nv.shared._ZN5flash16flash_fwd_kernelI23Flash_fwd_kernel_traitsILi32ELi128ELi128ELi4ELb0ELb0EN7cutlass10bfloat16_tE19Flash_kernel_traitsILi32ELi128ELi128ELi4ES3_EELb0ELb1ELb0ELb0ELb0ELb0ELb0ELb0EEEvNS_16Flash_fwd_paramsE,"aw",@nobits
	.sectionflags	@""
	.align	16
	.zero		1024


//--------------------- .nv.shared._ZN5flash16flash_fwd_kernelI23Flash_fwd_kernel_traitsILi32ELi128ELi128ELi4ELb0ELb0EN7cutlass10bfloat16_tE19Flash_kernel_traitsILi32ELi128ELi128ELi4ES3_EELb0ELb1ELb0ELb1ELb0ELb0ELb0ELb0EEEvNS_16Flash_fwd_paramsE --------------------------
	.section	.nv.shared._ZN5flash16flash_fwd_kernelI23Flash_fwd_kernel_traitsILi32ELi128ELi128ELi4ELb0ELb0EN7cutlass10bfloat16_tE19Flash_kernel_traitsILi32ELi128ELi128ELi4ES3_EELb0ELb1ELb0ELb1ELb0ELb0ELb0ELb0EEEvNS_16Flash_fwd_paramsE,"aw",@nobits
	.sectionflags	@""
	.align	16
	.zero		1024


//--------------------- .nv.shared._ZN5flash16flash_fwd_kernelI23Flash_fwd_kernel_traitsILi32ELi128ELi128ELi4ELb0ELb0EN7cutlass10bfloat16_tE19Flash_kernel_traitsILi32ELi128ELi128ELi4ES3_EELb1ELb1ELb0ELb0ELb0ELb0ELb0ELb0EEEvNS_16Flash_fwd_paramsE --------------------------
	.section	.nv.shared._ZN5flash16flash_fwd_kernelI23Flash_fwd_kernel_traitsILi32ELi128ELi128ELi4ELb0ELb0EN7cutlass10bfloat16_tE19Flash_kernel_traitsILi32ELi128ELi128ELi4ES3_EELb1ELb1ELb0ELb0ELb0ELb0ELb0ELb0EEEvNS_16Flash_fwd_paramsE,"aw",@nobits
	.sectionflags	@""
	.align	16
	.zero		1024


//--------------------- .nv.shared._ZN5flash16flash_fwd_kernelI23Flash_fwd_kernel_traitsILi32ELi128ELi128ELi4ELb0ELb0EN7cutlass10bfloat16_tE19Flash_kernel_traitsILi32ELi128ELi128ELi4ES3_EELb1ELb1ELb0ELb0ELb1ELb1ELb0ELb0EEEvNS_16Flash_fwd_paramsE --------------------------
	.section	.nv.shared._ZN5flash16flash_fwd_kernelI23Flash_fwd_kernel_traitsILi32ELi128ELi128ELi4ELb0ELb0EN7cutlass10bfloat16_tE19Flash_kernel_traitsILi32ELi128ELi128ELi4ES3_EELb1ELb1ELb0ELb0ELb1ELb1ELb0ELb0EEEvNS_16Flash_fwd_paramsE,"aw",@nobits
	.sectionflags	@""
	.align	16
	.zero		1024


//--------------------- .nv.shared._ZN5flash16flash_fwd_kernelI23Flash_fwd_kernel_traitsILi32ELi128ELi128ELi4ELb0ELb0EN7cutlass10bfloat16_tE19Flash_kernel_traitsILi32ELi128ELi128ELi4ES3_EELb0ELb1ELb0ELb0ELb1ELb1ELb1ELb0EEEvNS_16Flash_fwd_paramsE --------------------------
	.section	.nv.shared._ZN5flash16flash_fwd_kernelI23Flash_fwd_kernel_traitsILi32ELi128ELi128ELi4ELb0ELb0EN7cutlass10bfloat16_tE19Flash_kernel_traitsILi32ELi128ELi128ELi4ES3_EELb0ELb1ELb0ELb0ELb1ELb1ELb1ELb0EEEvNS_16Flash_fwd_paramsE,"aw",@nobits
	.sectionflags	@""
	.align	16
	.zero		1024


//--------------------- .nv.shared._ZN5flash16flash_fwd_kernelI23Flash_fwd_kernel_traitsILi32ELi128ELi128ELi4ELb0ELb0EN7cutlass10bfloat16_tE19Flash_kernel_traitsILi32ELi128ELi128ELi4ES3_EELb1ELb1ELb0ELb0ELb0ELb1ELb0ELb0EEEvNS_16Flash_fwd_paramsE --------------------------
	.section	.nv.shared._ZN5flash16flash_fwd_kernelI23Flash_fwd_kernel_traitsILi32ELi128ELi128ELi4ELb0ELb0EN7cutlass10bfloat16_tE19Flash_kernel_traitsILi32ELi128ELi128ELi4ES3_EELb1ELb1ELb0ELb0ELb0ELb1ELb0ELb0EEEvNS_16Flash_fwd_paramsE,"aw",@nobits
	.sectionflags	@""
	.align	16
	.zero		1024


//--------------------- .nv.shared._ZN5flash16flash_fwd_kernelI23Flash_fwd_kernel_traitsILi32ELi128ELi128ELi4ELb0ELb0EN7cutlass10bfloat16_tE19Flash_kernel_traitsILi32ELi128ELi128ELi4ES3_EELb0ELb1ELb0ELb0ELb0ELb1ELb1ELb0EEEvNS_16Flash_fwd_paramsE --------------------------
	.section	.nv.shared._ZN5flash16flash_fwd_kernelI23Flash_fwd_kernel_traitsILi32ELi128ELi128ELi4ELb0ELb0EN7cutlass10bfloat16_tE19Flash_kernel_traitsILi32ELi128ELi128ELi4ES3_EELb0ELb1ELb0ELb0ELb0ELb1ELb1ELb0EEEvNS_16Flash_fwd_paramsE,"aw",@nobits
	.sectionflags	@""
	.align	16
	.zero		1024


//--------------------- .nv.shared._ZN5flash16flash_fwd_kernelI23Flash_fwd_kernel_traitsILi32ELi128ELi128ELi4ELb0ELb0EN7cutlass10bfloat16_tE19Flash_kernel_traitsILi32ELi128ELi128ELi4ES3_EELb1ELb1ELb0ELb1ELb0ELb0ELb0ELb0EEEvNS_16Flash_fwd_paramsE --------------------------
	.section	.nv.shared._ZN5flash16flash_fwd_kernelI23Flash_fwd_kernel_traitsILi32ELi128ELi128ELi4ELb0ELb0EN7cutlass10bfloat16_tE19Flash_kernel_traitsILi32ELi128ELi128ELi4ES3_EELb1ELb1ELb0ELb1ELb0ELb0ELb0ELb0EEEvNS_16Flash_fwd_paramsE,"aw",@nobits
	.sectionflags	@""
	.align	16
	.zero		1024


//--------------------- .nv.shared._ZN5flash16flash_fwd_kernelI23Flash_fwd_kernel_traitsILi32ELi128ELi128ELi4ELb0ELb0EN7cutlass10bfloat16_tE19Flash_kernel_traitsILi32ELi128ELi128ELi4ES3_EELb1ELb1ELb0ELb0ELb0ELb0ELb0ELb1EEEvNS_16Flash_fwd_paramsE --------------------------
	.section	.nv.shared._ZN5flash16flash_fwd_kernelI23Flash_fwd_kernel_traitsILi32ELi128ELi128ELi4ELb0ELb0EN7cutlass10bfloat16_tE19Flash_kernel_traitsILi32ELi128ELi128ELi4ES3_EELb1ELb1ELb0ELb0ELb0ELb0ELb0ELb1EEEvNS_16Flash_fwd_paramsE,"aw",@nobits
	.sectionflags	@""
	.align	16
	.zero		1024


//--------------------- .nv.shared._ZN5flash16flash_fwd_kernelI23Flash_fwd_kernel_traitsILi32ELi128ELi128ELi4ELb0ELb0EN7cutlass10bfloat16_tE19Flash_kernel_traitsILi32ELi128ELi128ELi4ES3_EELb0ELb1ELb0ELb0ELb0ELb0ELb1ELb0EEEvNS_16Flash_fwd_paramsE --------------------------
	.section	.nv.shared._ZN5flash16flash_fwd_kernelI23Flash_fwd_kernel_traitsILi32ELi128ELi128ELi4ELb0ELb0EN7cutlass10bfloat16_tE19Flash_kernel_traitsILi32ELi128ELi128ELi4ES3_EELb0ELb1ELb0ELb0ELb0ELb0ELb1ELb0EEEvNS_16Flash_fwd_paramsE,"aw",@nobits
	.sectionflags	@""
	.align	16
	.zero		1024


//--------------------- .nv.shared._ZN5flash16flash_fwd_kernelI23Flash_fwd_kernel_traitsILi32ELi128ELi128ELi4ELb0ELb0EN7cutlass10bfloat16_tE19Flash_kernel_traitsILi32ELi128ELi128ELi4ES3_EELb1ELb1ELb0ELb1ELb0ELb0ELb0ELb1EEEvNS_16Flash_fwd_paramsE --------------------------
	.section	.nv.shared._ZN5flash16flash_fwd_kernelI23Flash_fwd_kernel_traitsILi32ELi128ELi128ELi4ELb0ELb0EN7cutlass10bfloat16_tE19Flash_kernel_traitsILi32ELi128ELi128ELi4ES3_EELb1ELb1ELb0ELb1ELb0ELb0ELb0ELb1EEEvNS_16Flash_fwd_paramsE,"aw",@nobits
	.sectionflags	@""
	.align	16
	.zero		1024


//--------------------- .nv.shared._ZN5flash16flash_fwd_kernelI23Flash_fwd_kernel_traitsILi32ELi128ELi128ELi4ELb0ELb0EN7cutlass10bfloat16_tE19Flash_kernel_traitsILi32ELi128ELi128ELi4ES3_EELb0ELb1ELb0ELb1ELb0ELb0ELb1ELb0EEEvNS_16Flash_fwd_paramsE --------------------------
	.section	.nv.shared._ZN5flash16flash_fwd_kernelI23Flash_fwd_kernel_traitsILi32ELi128ELi128ELi4ELb0ELb0EN7cutlass10bfloat16_tE19Flash_kernel_traitsILi32ELi128ELi128ELi4ES3_EELb0ELb1ELb0ELb1ELb0ELb0ELb1ELb0EEEvNS_16Flash_fwd_paramsE,"aw",@nobits
	.sectionflags	@""
	.align	16
	.zero		1024


//--------------------- .nv.constant0._ZN5flash16flash_fwd_kernelI23Flash_fwd_kernel_traitsILi32ELi128ELi128ELi4ELb0ELb0EN7cutlass10bfloat16_tE19Flash_kernel_traitsILi32ELi128ELi128ELi4ES3_EELb0ELb1ELb0ELb0ELb1ELb1ELb0ELb0EEEvNS_16Flash_fwd_paramsE --------------------------
	.section	.nv.constant0._ZN5flash16flash_fwd_kernelI23Flash_fwd_kernel_traitsILi32ELi128ELi128ELi4ELb0ELb0EN7cutlass10bfloat16_tE19Flash_kernel_traitsILi32ELi128ELi128ELi4ES3_EELb0ELb1ELb0ELb0ELb1ELb1ELb0ELb0EEEvNS_16Flash_fwd_paramsE,"a",@progbits
	.sectionflags	@""
	.align	4
.nv.constant0._ZN5flash16flash_fwd_kernelI23Flash_fwd_kernel_traitsILi32ELi128ELi128ELi4ELb0ELb0EN7cutlass10bfloat16_tE19Flash_kernel_traitsILi32ELi128ELi128ELi4ES3_EELb0ELb1ELb0ELb0ELb1ELb1ELb0ELb0EEEvNS_16Flash_fwd_paramsE:
	.zero		992


//--------------------- .nv.constant0._ZN5flash16flash_fwd_kernelI23Flash_fwd_kernel_traitsILi32ELi128ELi128ELi4ELb0ELb0EN7cutlass10bfloat16_tE19Flash_kernel_traitsILi32ELi128ELi128ELi4ES3_EELb0ELb1ELb0ELb0ELb0ELb1ELb0ELb0EEEvNS_16Flash_fwd_paramsE --------------------------
	.section	.nv.constant0._ZN5flash16flash_fwd_kernelI23Flash_fwd_kernel_traitsILi32ELi128ELi128ELi4ELb0ELb0EN7cutlass10bfloat16_tE19Flash_kernel_traitsILi32ELi128ELi128ELi4ES3_EELb0ELb1ELb0ELb0ELb0ELb1ELb0ELb0EEEvNS_16Flash_fwd_paramsE,"a",@progbits
	.sectionflags	@""
	.align	4
.nv.constant0._ZN5flash16flash_fwd_kernelI23Flash_fwd_kernel_traitsILi32ELi128ELi128ELi4ELb0ELb0EN7cutlass10bfloat16_tE19Flash_kernel_traitsILi32ELi128ELi128ELi4ES3_EELb0ELb1ELb0ELb0ELb0ELb1ELb0ELb0EEEvNS_16Flash_fwd_paramsE:
	.zero		992


//--------------------- .nv.constant0._ZN5flash16flash_fwd_kernelI23Flash_fwd_kernel_traitsILi32ELi128ELi128ELi4ELb0ELb0EN7cutlass10bfloat16_tE19Flash_kernel_traitsILi32ELi128ELi128ELi4ES3_EELb0ELb1ELb0ELb0ELb0ELb0ELb0ELb0EEEvNS_16Flash_fwd_paramsE --------------------------
	.section	.nv.constant0._ZN5flash16flash_fwd_kernelI23Flash_fwd_kernel_traitsILi32ELi128ELi128ELi4ELb0ELb0EN7cutlass10bfloat16_tE19Flash_kernel_traitsILi32ELi128ELi128ELi4ES3_EELb0ELb1ELb0ELb0ELb0ELb0ELb0ELb0EEEvNS_16Flash_fwd_paramsE,"a",@progbits
	.sectionflags	@""
	.align	4
.nv.constant0._ZN5flash16flash_fwd_kernelI23Flash_fwd_kernel_traitsILi32ELi128ELi128ELi4ELb0ELb0EN7cutlass10bfloat16_tE19Flash_kernel_traitsILi32ELi128ELi128ELi4ES3_EELb0ELb1ELb0ELb0ELb0ELb0ELb0ELb0EEEvNS_16Flash_fwd_paramsE:
	.zero		992


//--------------------- .nv.constant0._ZN5flash16flash_fwd_kernelI23Flash_fwd_kernel_traitsILi32ELi128ELi128ELi4ELb0ELb0EN7cutlass10bfloat16_tE19Flash_kernel_traitsILi32ELi128ELi128ELi4ES3_EELb0ELb1ELb0ELb1ELb0ELb0ELb0ELb0EEEvNS_16Flash_fwd_paramsE --------------------------
	.section	.nv.constant0._ZN5flash16flash_fwd_kernelI23Flash_fwd_kernel_traitsILi32ELi128ELi128ELi4ELb0ELb0EN7cutlass10bfloat16_tE19Flash_kernel_traitsILi32ELi128ELi128ELi4ES3_EELb0ELb1ELb0ELb1ELb0ELb0ELb0ELb0EEEvNS_16Flash_fwd_paramsE,"a",@progbits
	.sectionflags	@""
	.align	4
.nv.constant0._ZN5flash16flash_fwd_kernelI23Flash_fwd_kernel_traitsILi32ELi128ELi128ELi4ELb0ELb0EN7cutlass10bfloat16_tE19Flash_kernel_traitsILi32ELi128ELi128ELi4ES3_EELb0ELb1ELb0ELb1ELb0ELb0ELb0ELb0EEEvNS_16Flash_fwd_paramsE:
	.zero		992


//--------------------- .nv.constant0._ZN5flash16flash_fwd_kernelI23Flash_fwd_kernel_traitsILi32ELi128ELi128ELi4ELb0ELb0EN7cutlass10bfloat16_tE19Flash_kernel_traitsILi32ELi128ELi128ELi4ES3_EELb1ELb1ELb0ELb0ELb0ELb0ELb0ELb0EEEvNS_16Flash_fwd_paramsE --------------------------
	.section	.nv.constant0._ZN5flash16flash_fwd_kernelI23Flash_fwd_kernel_traitsILi32ELi128ELi128ELi4ELb0ELb0EN7cutlass10bfloat16_tE19Flash_kernel_traitsILi32ELi128ELi128ELi4ES3_EELb1ELb1ELb0ELb0ELb0ELb0ELb0ELb0EEEvNS_16Flash_fwd_paramsE,"a",@progbits
	.sectionflags	@""
	.align	4
.nv.constant0._ZN5flash16flash_fwd_kernelI23Flash_fwd_kernel_traitsILi32ELi128ELi128ELi4ELb0ELb0EN7cutlass10bfloat16_tE19Flash_kernel_traitsILi32ELi128ELi128ELi4ES3_EELb1ELb1ELb0ELb0ELb0ELb0ELb0ELb0EEEvNS_16Flash_fwd_paramsE:
	.zero		992


//--------------------- .nv.constant0._ZN5flash16flash_fwd_kernelI23Flash_fwd_kernel_traitsILi32ELi128ELi128ELi4ELb0ELb0EN7cutlass10bfloat16_tE19Flash_kernel_traitsILi32ELi128ELi128ELi4ES3_EELb1ELb1ELb0ELb0ELb1ELb1ELb0ELb0EEEvNS_16Flash_fwd_paramsE --------------------------
	.section	.nv.constant0._ZN5flash16flash_fwd_kernelI23Flash_fwd_kernel_traitsILi32ELi128ELi128ELi4ELb0ELb0EN7cutlass10bfloat16_tE19Flash_kernel_traitsILi32ELi128ELi128ELi4ES3_EELb1ELb1ELb0ELb0ELb1ELb1ELb0ELb0EEEvNS_16Flash_fwd_paramsE,"a",@progbits
	.sectionflags	@""
	.align	4
.nv.constant0._ZN5flash16flash_fwd_kernelI23Flash_fwd_kernel_traitsILi32ELi128ELi128ELi4ELb0ELb0EN7cutlass10bfloat16_tE19Flash_kernel_traitsILi32ELi128ELi128ELi4ES3_EELb1ELb1ELb0ELb0ELb1ELb1ELb0ELb0EEEvNS_16Flash_fwd_paramsE:
	.zero		992


//--------------------- .nv.constant0._ZN5flash16flash_fwd_kernelI23Flash_fwd_kernel_traitsILi32ELi128ELi128ELi4ELb0ELb0EN7cutlass10bfloat16_tE19Flash_kernel_traitsILi32ELi128ELi128ELi4ES3_EELb0ELb1ELb0ELb0ELb1ELb1ELb1ELb0EEEvNS_16Flash_fwd_paramsE --------------------------
	.section	.nv.constant0._ZN5flash16flash_fwd_kernelI23Flash_fwd_kernel_traitsILi32ELi128ELi128ELi4ELb0ELb0EN7cutlass10bfloat16_tE19Flash_kernel_traitsILi32ELi128ELi128ELi4ES3_EELb0ELb1ELb0ELb0ELb1ELb1ELb1ELb0EEEvNS_16Flash_fwd_paramsE,"a",@progbits
	.sectionflags	@""
	.align	4
.nv.constant0._ZN5flash16flash_fwd_kernelI23Flash_fwd_kernel_traitsILi32ELi128ELi128ELi4ELb0ELb0EN7cutlass10bfloat16_tE19Flash_kernel_traitsILi32ELi128ELi128ELi4ES3_EELb0ELb1ELb0ELb0ELb1ELb1ELb1ELb0EEEvNS_16Flash_fwd_paramsE:
	.zero		992


//--------------------- .nv.constant0._ZN5flash16flash_fwd_kernelI23Flash_fwd_kernel_traitsILi32ELi128ELi128ELi4ELb0ELb0EN7cutlass10bfloat16_tE19Flash_kernel_traitsILi32ELi128ELi128ELi4ES3_EELb1ELb1ELb0ELb0ELb0ELb1ELb0ELb0EEEvNS_16Flash_fwd_paramsE --------------------------
	.section	.nv.constant0._ZN5flash16flash_fwd_kernelI23Flash_fwd_kernel_traitsILi32ELi128ELi128ELi4ELb0ELb0EN7cutlass10bfloat16_tE19Flash_kernel_traitsILi32ELi128ELi128ELi4ES3_EELb1ELb1ELb0ELb0ELb0ELb1ELb0ELb0EEEvNS_16Flash_fwd_paramsE,"a",@progbits
	.sectionflags	@""
	.align	4
.nv.constant0._ZN5flash16flash_fwd_kernelI23Flash_fwd_kernel_traitsILi32ELi128ELi128ELi4ELb0ELb0EN7cutlass10bfloat16_tE19Flash_kernel_traitsILi32ELi128ELi128ELi4ES3_EELb1ELb1ELb0ELb0ELb0ELb1ELb0ELb0EEEvNS_16Flash_fwd_paramsE:
	.zero		992


//--------------------- .nv.constant0._ZN5flash16flash_fwd_kernelI23Flash_fwd_kernel_traitsILi32ELi128ELi128ELi4ELb0ELb0EN7cutlass10bfloat16_tE19Flash_kernel_traitsILi32ELi128ELi128ELi4ES3_EELb0ELb1ELb0ELb0ELb0ELb1ELb1ELb0EEEvNS_16Flash_fwd_paramsE --------------------------
	.section	.nv.constant0._ZN5flash16flash_fwd_kernelI23Flash_fwd_kernel_traitsILi32ELi128ELi128ELi4ELb0ELb0EN7cutlass10bfloat16_tE19Flash_kernel_traitsILi32ELi128ELi128ELi4ES3_EELb0ELb1ELb0ELb0ELb0ELb1ELb1ELb0EEEvNS_16Flash_fwd_paramsE,"a",@progbits
	.sectionflags	@""
	.align	4
.nv.constant0._ZN5flash16flash_fwd_kernelI23Flash_fwd_kernel_traitsILi32ELi128ELi128ELi4ELb0ELb0EN7cutlass10bfloat16_tE19Flash_kernel_traitsILi32ELi128ELi128ELi4ES3_EELb0ELb1ELb0ELb0ELb0ELb1ELb1ELb0EEEvNS_16Flash_fwd_paramsE:
	.zero		992


//--------------------- .nv.constant0._ZN5flash16flash_fwd_kernelI23Flash_fwd_kernel_traitsILi32ELi128ELi128ELi4ELb0ELb0EN7cutlass10bfloat16_tE19Flash_kernel_traitsILi32ELi128ELi128ELi4ES3_EELb1ELb1ELb0ELb1ELb0ELb0ELb0ELb0EEEvNS_16Flash_fwd_paramsE --------------------------
	.section	.nv.constant0._ZN5flash16flash_fwd_kernelI23Flash_fwd_kernel_traitsILi32ELi128ELi128ELi4ELb0ELb0EN7cutlass10bfloat16_tE19Flash_kernel_traitsILi32ELi128ELi128ELi4ES3_EELb1ELb1ELb0ELb1ELb0ELb0ELb0ELb0EEEvNS_16Flash_fwd_paramsE,"a",@progbits
	.sectionflags	@""
	.align	4
.nv.constant0._ZN5flash16flash_fwd_kernelI23Flash_fwd_kernel_traitsILi32ELi128ELi128ELi4ELb0ELb0EN7cutlass10bfloat16_tE19Flash_kernel_traitsILi32ELi128ELi128ELi4ES3_EELb1ELb1ELb0ELb1ELb0ELb0ELb0ELb0EEEvNS_16Flash_fwd_paramsE:
	.zero		992


//--------------------- .nv.constant0._ZN5flash16flash_fwd_kernelI23Flash_fwd_kernel_traitsILi32ELi128ELi128ELi4ELb0ELb0EN7cutlass10bfloat16_tE19Flash_kernel_traitsILi32ELi128ELi128ELi4ES3_EELb1ELb1ELb0ELb0ELb0ELb0ELb0ELb1EEEvNS_16Flash_fwd_paramsE --------------------------
	.section	.nv.constant0._ZN5flash16flash_fwd_kernelI23Flash_fwd_kernel_traitsILi32ELi128ELi128ELi4ELb0ELb0EN7cutlass10bfloat16_tE19Flash_kernel_traitsILi32ELi128ELi128ELi4ES3_EELb1ELb1ELb0ELb0ELb0ELb0ELb0ELb1EEEvNS_16Flash_fwd_paramsE,"a",@progbits
	.sectionflags	@""
	.align	4
.nv.constant0._ZN5flash16flash_fwd_kernelI23Flash_fwd_kernel_traitsILi32ELi128ELi128ELi4ELb0ELb0EN7cutlass10bfloat16_tE19Flash_kernel_traitsILi32ELi128ELi128ELi4ES3_EELb1ELb1ELb0ELb0ELb0ELb0ELb0ELb1EEEvNS_16Flash_fwd_paramsE:
	.zero		992


//--------------------- .nv.constant0._ZN5flash16flash_fwd_kernelI23Flash_fwd_kernel_traitsILi32ELi128ELi128ELi4ELb0ELb0EN7cutlass10bfloat16_tE19Flash_kernel_traitsILi32ELi128ELi128ELi4ES3_EELb0ELb1ELb0ELb0ELb0ELb0ELb1ELb0EEEvNS_16Flash_fwd_paramsE --------------------------
	.section	.nv.constant0._ZN5flash16flash_fwd_kernelI23Flash_fwd_kernel_traitsILi32ELi128ELi128ELi4ELb0ELb0EN7cutlass10bfloat16_tE19Flash_kernel_traitsILi32ELi128ELi128ELi4ES3_EELb0ELb1ELb0ELb0ELb0ELb0ELb1ELb0EEEvNS_16Flash_fwd_paramsE,"a",@progbits
	.sectionflags	@""
	.align	4
.nv.constant0._ZN5flash16flash_fwd_kernelI23Flash_fwd_kernel_traitsILi32ELi128ELi128ELi4ELb0ELb0EN7cutlass10bfloat16_tE19Flash_kernel_traitsILi32ELi128ELi128ELi4ES3_EELb0ELb1ELb0ELb0ELb0ELb0ELb1ELb0EEEvNS_16Flash_fwd_paramsE:
	.zero		992


//--------------------- .nv.constant0._ZN5flash16flash_fwd_kernelI23Flash_fwd_kernel_traitsILi32ELi128ELi128ELi4ELb0ELb0EN7cutlass10bfloat16_tE19Flash_kernel_traitsILi32ELi128ELi128ELi4ES3_EELb1ELb1ELb0ELb1ELb0ELb0ELb0ELb1EEEvNS_16Flash_fwd_paramsE --------------------------
	.section	.nv.constant0._ZN5flash16flash_fwd_kernelI23Flash_fwd_kernel_traitsILi32ELi128ELi128ELi4ELb0ELb0EN7cutlass10bfloat16_tE19Flash_kernel_traitsILi32ELi128ELi128ELi4ES3_EELb1ELb1ELb0ELb1ELb0ELb0ELb0ELb1EEEvNS_16Flash_fwd_paramsE,"a",@progbits
	.sectionflags	@""
	.align	4
.nv.constant0._ZN5flash16flash_fwd_kernelI23Flash_fwd_kernel_traitsILi32ELi128ELi128ELi4ELb0ELb0EN7cutlass10bfloat16_tE19Flash_kernel_traitsILi32ELi128ELi128ELi4ES3_EELb1ELb1ELb0ELb1ELb0ELb0ELb0ELb1EEEvNS_16Flash_fwd_paramsE:
	.zero		992


//--------------------- .nv.constant0._ZN5flash16flash_fwd_kernelI23Flash_fwd_kernel_traitsILi32ELi128ELi128ELi4ELb0ELb0EN7cutlass10bfloat16_tE19Flash_kernel_traitsILi32ELi128ELi128ELi4ES3_EELb0ELb1ELb0ELb1ELb0ELb0ELb1ELb0EEEvNS_16Flash_fwd_paramsE --------------------------
	.section	.nv.constant0._ZN5flash16flash_fwd_kernelI23Flash_fwd_kernel_traitsILi32ELi128ELi128ELi4ELb0ELb0EN7cutlass10bfloat16_tE19Flash_kernel_traitsILi32ELi128ELi128ELi4ES3_EELb0ELb1ELb0ELb1ELb0ELb0ELb1ELb0EEEvNS_16Flash_fwd_paramsE,"a",@progbits
	.sectionflags	@""
	.align	4
.nv.constant0._ZN5flash16flash_fwd_kernelI23Flash_fwd_kernel_traitsILi32ELi128ELi128ELi4ELb0ELb0EN7cutlass10bfloat16_tE19Flash_kernel_traitsILi32ELi128ELi128ELi4ES3_EELb0ELb1ELb0ELb1ELb0ELb0ELb1ELb0EEEvNS_16Flash_fwd_paramsE:
	.zero		992


//--------------------- SYMBOLS --------------------------

	.type		.nv.reservedSmem.offset0,@object
	.size		.nv.reservedSmem.offset0,0x4
